	.target	sm_80

	.elftype	@"ET_EXEC"


//--------------------- .note.nv.tkinfo           --------------------------
	.section	.note.nv.tkinfo,"",@"SHT_NOTE"
	.sectionflags	@"SHF_NOTE_NV_TKINFO"
	.tkinfo
        /*0018*/ 	.word	0x00000002
        /*0030*/ 	.string	""
        /*0030*/ 	.string	"ptxas"
        /*0030*/ 	.string	"Cuda compilation tools, release 13.0, V13.0.88"
        /*0030*/ 	.string	"Build cuda_13.0.r13.0/compiler.36424714_0"
        /*0030*/ 	.string	"-arch sm_80 -m 64 "



//--------------------- .note.nv.cuinfo           --------------------------
	.section	.note.nv.cuinfo,"",@"SHT_NOTE"
	.sectionflags	@"SHF_NOTE_NV_CUINFO"
        /*0018*/ 	.short	0x0002
        /*001a*/ 	.short	0x0050
        /*001c*/ 	.short	0x0082
	.zero		2


//--------------------- .nv.info                  --------------------------
	.section	.nv.info,"",@"SHT_CUDA_INFO"
	.align	4


	//----- nvinfo : EIATTR_REGCOUNT
	.align		4
        /*0000*/ 	.byte	0x04, 0x2f
        /*0002*/ 	.short	(.L_12 - .L_11)
	.align		4
.L_11:
        /*0004*/ 	.word	index@(_ZN7cutlass13device_kernelIN5flash19enable_sm80_to_sm89INS1_16FlashAttnFwdSm80INS1_25CollectiveMainloopFwdSm80ILi4ELi1ELb0EN4cute5tupleIJNS5_1CILi128EEENS7_ILi64EEES8_EEELi128ENS_6half_tEfNS_4arch4Sm80ELb1ELb0ELb0ELb1ELb1ELb1ELb1ELb0EEENS1_21CollectiveEpilogueFwdINS6_IJS8_S8_S9_EEENS6_IJNS7_ILi1EEESH_SH_EEESB_SD_Li128ELb1ELb1ELb0ELb0EEENS1_19SingleTileSchedulerILb1ELb0ELb1ELi128EEEEEEEEEvNT_6ParamsE)
        /*0008*/ 	.word	0x000000ff


	//----- nvinfo : EIATTR_FRAME_SIZE
	.align		4
.L_12:
        /*000c*/ 	.byte	0x04, 0x11
        /*000e*/ 	.short	(.L_14 - .L_13)
	.align		4
.L_13:
        /*0010*/ 	.word	index@(_ZN7cutlass13device_kernelIN5flash19enable_sm80_to_sm89INS1_16FlashAttnFwdSm80INS1_25CollectiveMainloopFwdSm80ILi4ELi1ELb0EN4cute5tupleIJNS5_1CILi128EEENS7_ILi64EEES8_EEELi128ENS_6half_tEfNS_4arch4Sm80ELb1ELb0ELb0ELb1ELb1ELb1ELb1ELb0EEENS1_21CollectiveEpilogueFwdINS6_IJS8_S8_S9_EEENS6_IJNS7_ILi1EEESH_SH_EEESB_SD_Li128ELb1ELb1ELb0ELb0EEENS1_19SingleTileSchedulerILb1ELb0ELb1ELi128EEEEEEEEEvNT_6ParamsE)
        /*0014*/ 	.word	0x000000b0


	//----- nvinfo : EIATTR_REGCOUNT
	.align		4
.L_14:
        /*0018*/ 	.byte	0x04, 0x2f
        /*001a*/ 	.short	(.L_16 - .L_15)
	.align		4
.L_15:
        /*001c*/ 	.word	index@(_ZN7cutlass13device_kernelIN5flash19enable_sm80_to_sm89INS1_16FlashAttnFwdSm80INS1_25CollectiveMainloopFwdSm80ILi4ELi1ELb0EN4cute5tupleIJNS5_1CILi128EEENS7_ILi64EEES8_EEELi128ENS_6half_tEfNS_4arch4Sm80ELb1ELb0ELb0ELb1ELb1ELb0ELb1ELb0EEENS1_21CollectiveEpilogueFwdINS6_IJS8_S8_S9_EEENS6_IJNS7_ILi1EEESH_SH_EEESB_SD_Li128ELb1ELb1ELb0ELb0EEENS1_19SingleTileSchedulerILb1ELb0ELb1ELi128EEEEEEEEEvNT_6ParamsE)
        /*0020*/ 	.word	0x000000ff


	//----- nvinfo : EIATTR_FRAME_SIZE
	.align		4
.L_16:
        /*0024*/ 	.byte	0x04, 0x11
        /*0026*/ 	.short	(.L_18 - .L_17)
	.align		4
.L_17:
        /*0028*/ 	.word	index@(_ZN7cutlass13device_kernelIN5flash19enable_sm80_to_sm89INS1_16FlashAttnFwdSm80INS1_25CollectiveMainloopFwdSm80ILi4ELi1ELb0EN4cute5tupleIJNS5_1CILi128EEENS7_ILi64EEES8_EEELi128ENS_6half_tEfNS_4arch4Sm80ELb1ELb0ELb0ELb1ELb1ELb0ELb1ELb0EEENS1_21CollectiveEpilogueFwdINS6_IJS8_S8_S9_EEENS6_IJNS7_ILi1EEESH_SH_EEESB_SD_Li128ELb1ELb1ELb0ELb0EEENS1_19SingleTileSchedulerILb1ELb0ELb1ELi128EEEEEEEEEvNT_6ParamsE)
        /*002c*/ 	.word	0x00000070


	//----- nvinfo : EIATTR_REGCOUNT
	.align		4
.L_18:
        /*0030*/ 	.byte	0x04, 0x2f
        /*0032*/ 	.short	(.L_20 - .L_19)
	.align		4
.L_19:
        /*0034*/ 	.word	index@(_ZN7cutlass13device_kernelIN5flash19enable_sm80_to_sm89INS1_16FlashAttnFwdSm80INS1_25CollectiveMainloopFwdSm80ILi4ELi1ELb0EN4cute5tupleIJNS5_1CILi128EEENS7_ILi64EEES8_EEELi128ENS_6half_tEfNS_4arch4Sm80ELb1ELb0ELb0ELb0ELb1ELb0ELb1ELb0EEENS1_21CollectiveEpilogueFwdINS6_IJS8_S8_S9_EEENS6_IJNS7_ILi1EEESH_SH_EEESB_SD_Li128ELb0ELb1ELb0ELb0EEENS1_30DynamicPersistentTileSchedulerILi128ELi128ELb0ELb1ELb0EEEEEEEEEvNT_6ParamsE)
        /*0038*/ 	.word	0x000000ff


	//----- nvinfo : EIATTR_FRAME_SIZE
	.align		4
.L_20:
        /*003c*/ 	.byte	0x04, 0x11
        /*003e*/ 	.short	(.L_22 - .L_21)
	.align		4
.L_21:
        /*0040*/ 	.word	index@($__internal_5_$__cuda_sm70_shflsync_idx_p)
        /*0044*/ 	.word	0x00000000


	//----- nvinfo : EIATTR_FRAME_SIZE
	.align		4
.L_22:
        /*0048*/ 	.byte	0x04, 0x11
        /*004a*/ 	.short	(.L_24 - .L_23)
	.align		4
.L_23:
        /*004c*/ 	.word	index@($__internal_4_$__cuda_sm70_shflsync_bfly_p)
        /*0050*/ 	.word	0x00000000


	//----- nvinfo : EIATTR_FRAME_SIZE
	.align		4
.L_24:
        /*0054*/ 	.byte	0x04, 0x11
        /*0056*/ 	.short	(.L_26 - .L_25)
	.align		4
.L_25:
        /*0058*/ 	.word	index@(_ZN7cutlass13device_kernelIN5flash19enable_sm80_to_sm89INS1_16FlashAttnFwdSm80INS1_25CollectiveMainloopFwdSm80ILi4ELi1ELb0EN4cute5tupleIJNS5_1CILi128EEENS7_ILi64EEES8_EEELi128ENS_6half_tEfNS_4arch4Sm80ELb1ELb0ELb0ELb0ELb1ELb0ELb1ELb0EEENS1_21CollectiveEpilogueFwdINS6_IJS8_S8_S9_EEENS6_IJNS7_ILi1EEESH_SH_EEESB_SD_Li128ELb0ELb1ELb0ELb0EEENS1_30DynamicPersistentTileSchedulerILi128ELi128ELb0ELb1ELb0EEEEEEEEEvNT_6ParamsE)
        /*005c*/ 	.word	0x00000088


	//----- nvinfo : EIATTR_REGCOUNT
	.align		4
.L_26:
        /*0060*/ 	.byte	0x04, 0x2f
        /*0062*/ 	.short	(.L_28 - .L_27)
	.align		4
.L_27:
        /*0064*/ 	.word	index@(_ZN7cutlass13device_kernelIN5flash19enable_sm80_to_sm89INS1_16FlashAttnFwdSm80INS1_25CollectiveMainloopFwdSm80ILi4ELi1ELb0EN4cute5tupleIJNS5_1CILi128EEENS7_ILi48EEES8_EEELi128ENS_6half_tEfNS_4arch4Sm80ELb0ELb1ELb0ELb1ELb1ELb1ELb1ELb0EEENS1_21CollectiveEpilogueFwdINS6_IJS8_S8_S9_EEENS6_IJNS7_ILi1EEESH_SH_EEESB_SD_Li128ELb1ELb1ELb0ELb0EEENS1_19SingleTileSchedulerILb1ELb0ELb1ELi128EEEEEEEEEvNT_6ParamsE)
        /*0068*/ 	.word	0x000000ff


	//----- nvinfo : EIATTR_FRAME_SIZE
	.align		4
.L_28:
        /*006c*/ 	.byte	0x04, 0x11
        /*006e*/ 	.short	(.L_30 - .L_29)
	.align		4
.L_29:
        /*0070*/ 	.word	index@($__internal_3_$__cuda_sm70_shflsync_idx_p)
        /*0074*/ 	.word	0x00000000


	//----- nvinfo : EIATTR_FRAME_SIZE
	.align		4
.L_30:
        /*0078*/ 	.byte	0x04, 0x11
        /*007a*/ 	.short	(.L_32 - .L_31)
	.align		4
.L_31:
        /*007c*/ 	.word	index@($__internal_2_$__cuda_sm70_shflsync_bfly_p)
        /*0080*/ 	.word	0x00000000


	//----- nvinfo : EIATTR_FRAME_SIZE
	.align		4
.L_32:
        /*0084*/ 	.byte	0x04, 0x11
        /*0086*/ 	.short	(.L_34 - .L_33)
	.align		4
.L_33:
        /*0088*/ 	.word	index@($_ZN7cutlass13device_kernelIN5flash19enable_sm80_to_sm89INS1_16FlashAttnFwdSm80INS1_25CollectiveMainloopFwdSm80ILi4ELi1ELb0EN4cute5tupleIJNS5_1CILi128EEENS7_ILi48EEES8_EEELi128ENS_6half_tEfNS_4arch4Sm80ELb0ELb1ELb0ELb1ELb1ELb1ELb1ELb0EEENS1_21CollectiveEpilogueFwdINS6_IJS8_S8_S9_EEENS6_IJNS7_ILi1EEESH_SH_EEESB_SD_Li128ELb1ELb1ELb0ELb0EEENS1_19SingleTileSchedulerILb1ELb0ELb1ELi128EEEEEEEEEvNT_6ParamsE$_ZZN5flash25CollectiveMainloopFwdSm80ILi4ELi1ELb0EN4cute5tupleIJNS1_1CILi128EEENS3_ILi48EEES4_EEELi128EN7cutlass6half_tEfNS7_4arch4Sm80ELb0ELb1ELb0ELb1ELb1ELb1ELb1ELb0EE3mmaINS_16FlashAttnFwdSm80ISB_NS_21CollectiveEpilogueFwdINS2_IJS4_S4_S5_EEENS2_IJNS3_ILi1EEESG_SG_EEES8_SA_Li128ELb1ELb1ELb0ELb0EEENS_19SingleTileSchedulerILb1ELb0ELb1ELi128EEEE13SharedStorageENS1_6TensorINS1_11ArrayEngineIfLm128EEENS1_6LayoutINS2_IJNS2_IJNS3_ILi2EEESR_EEESR_NS3_ILi16EEEEEENS2_IJNS2_IJSG_SR_EEENS3_ILi4EEENS3_ILi8EEEEEEEEEENS_7SoftmaxILi4ELi0EEEEEbRKNSB_6ParamsERT0_RT1_iRKNS_16SeqlenInfoQKNewKILb1ELb1EEENS2_IJiiiiEEERT_ENKUlvE_clEv)
        /*008c*/ 	.word	0x00000000


	//----- nvinfo : EIATTR_FRAME_SIZE
	.align		4
.L_34:
        /*0090*/ 	.byte	0x04, 0x11
        /*0092*/ 	.short	(.L_36 - .L_35)
	.align		4
.L_35:
        /*0094*/ 	.word	index@(_ZN7cutlass13device_kernelIN5flash19enable_sm80_to_sm89INS1_16FlashAttnFwdSm80INS1_25CollectiveMainloopFwdSm80ILi4ELi1ELb0EN4cute5tupleIJNS5_1CILi128EEENS7_ILi48EEES8_EEELi128ENS_6half_tEfNS_4arch4Sm80ELb0ELb1ELb0ELb1ELb1ELb1ELb1ELb0EEENS1_21CollectiveEpilogueFwdINS6_IJS8_S8_S9_EEENS6_IJNS7_ILi1EEESH_SH_EEESB_SD_Li128ELb1ELb1ELb0ELb0EEENS1_19SingleTileSchedulerILb1ELb0ELb1ELi128EEEEEEEEEvNT_6ParamsE)
        /*0098*/ 	.word	0x000000e0


	//----- nvinfo : EIATTR_REGCOUNT
	.align		4
.L_36:
        /*009c*/ 	.byte	0x04, 0x2f
        /*009e*/ 	.short	(.L_38 - .L_37)
	.align		4
.L_37:
        /*00a0*/ 	.word	index@(_ZN7cutlass13device_kernelIN5flash19enable_sm80_to_sm89INS1_16FlashAttnFwdSm80INS1_25CollectiveMainloopFwdSm80ILi4ELi1ELb0EN4cute5tupleIJNS5_1CILi128EEENS7_ILi48EEES8_EEELi128ENS_6half_tEfNS_4arch4Sm80ELb0ELb1ELb0ELb1ELb1ELb0ELb1ELb0EEENS1_21CollectiveEpilogueFwdINS6_IJS8_S8_S9_EEENS6_IJNS7_ILi1EEESH_SH_EEESB_SD_Li128ELb1ELb1ELb0ELb0EEENS1_19SingleTileSchedulerILb1ELb0ELb1ELi128EEEEEEEEEvNT_6ParamsE)
        /*00a4*/ 	.word	0x000000ff


	//----- nvinfo : EIATTR_FRAME_SIZE
	.align		4
.L_38:
        /*00a8*/ 	.byte	0x04, 0x11
        /*00aa*/ 	.short	(.L_40 - .L_39)
	.align		4
.L_39:
        /*00ac*/ 	.word	index@(_ZN7cutlass13device_kernelIN5flash19enable_sm80_to_sm89INS1_16FlashAttnFwdSm80INS1_25CollectiveMainloopFwdSm80ILi4ELi1ELb0EN4cute5tupleIJNS5_1CILi128EEENS7_ILi48EEES8_EEELi128ENS_6half_tEfNS_4arch4Sm80ELb0ELb1ELb0ELb1ELb1ELb0ELb1ELb0EEENS1_21CollectiveEpilogueFwdINS6_IJS8_S8_S9_EEENS6_IJNS7_ILi1EEESH_SH_EEESB_SD_Li128ELb1ELb1ELb0ELb0EEENS1_19SingleTileSchedulerILb1ELb0ELb1ELi128EEEEEEEEEvNT_6ParamsE)
        /*00b0*/ 	.word	0x00000070


	//----- nvinfo : EIATTR_REGCOUNT
	.align		4
.L_40:
        /*00b4*/ 	.byte	0x04, 0x2f
        /*00b6*/ 	.short	(.L_42 - .L_41)
	.align		4
.L_41:
        /*00b8*/ 	.word	index@(_ZN7cutlass13device_kernelIN5flash19enable_sm80_to_sm89INS1_16FlashAttnFwdSm80INS1_25CollectiveMainloopFwdSm80ILi4ELi1ELb0EN4cute5tupleIJNS5_1CILi128EEENS7_ILi48EEES8_EEELi128ENS_6half_tEfNS_4arch4Sm80ELb0ELb1ELb0ELb0ELb1ELb0ELb1ELb0EEENS1_21CollectiveEpilogueFwdINS6_IJS8_S8_S9_EEENS6_IJNS7_ILi1EEESH_SH_EEESB_SD_Li128ELb0ELb1ELb0ELb0EEENS1_19SingleTileSchedulerILb0ELb0ELb1ELi128EEEEEEEEEvNT_6ParamsE)
        /*00bc*/ 	.word	0x000000ff


	//----- nvinfo : EIATTR_FRAME_SIZE
	.align		4
.L_42:
        /*00c0*/ 	.byte	0x04, 0x11
        /*00c2*/ 	.short	(.L_44 - .L_43)
	.align		4
.L_43:
        /*00c4*/ 	.word	index@(_ZN7cutlass13device_kernelIN5flash19enable_sm80_to_sm89INS1_16FlashAttnFwdSm80INS1_25CollectiveMainloopFwdSm80ILi4ELi1ELb0EN4cute5tupleIJNS5_1CILi128EEENS7_ILi48EEES8_EEELi128ENS_6half_tEfNS_4arch4Sm80ELb0ELb1ELb0ELb0ELb1ELb0ELb1ELb0EEENS1_21CollectiveEpilogueFwdINS6_IJS8_S8_S9_EEENS6_IJNS7_ILi1EEESH_SH_EEESB_SD_Li128ELb0ELb1ELb0ELb0EEENS1_19SingleTileSchedulerILb0ELb0ELb1ELi128EEEEEEEEEvNT_6ParamsE)
        /*00c8*/ 	.word	0x00000070


	//----- nvinfo : EIATTR_REGCOUNT
	.align		4
.L_44:
        /*00cc*/ 	.byte	0x04, 0x2f
        /*00ce*/ 	.short	(.L_46 - .L_45)
	.align		4
.L_45:
        /*00d0*/ 	.word	index@(_ZN7cutlass13device_kernelIN5flash19enable_sm80_to_sm89INS1_16FlashAttnFwdSm80INS1_25CollectiveMainloopFwdSm80ILi4ELi1ELb0EN4cute5tupleIJNS5_1CILi128EEENS7_ILi64EEES8_EEELi128ENS_6half_tEfNS_4arch4Sm80ELb0ELb0ELb0ELb1ELb1ELb1ELb1ELb0EEENS1_21CollectiveEpilogueFwdINS6_IJS8_S8_S9_EEENS6_IJNS7_ILi1EEESH_SH_EEESB_SD_Li128ELb1ELb1ELb0ELb0EEENS1_19SingleTileSchedulerILb1ELb0ELb1ELi128EEEEEEEEEvNT_6ParamsE)
        /*00d4*/ 	.word	0x000000ff


	//----- nvinfo : EIATTR_FRAME_SIZE
	.align		4
.L_46:
        /*00d8*/ 	.byte	0x04, 0x11
        /*00da*/ 	.short	(.L_48 - .L_47)
	.align		4
.L_47:
        /*00dc*/ 	.word	index@(_ZN7cutlass13device_kernelIN5flash19enable_sm80_to_sm89INS1_16FlashAttnFwdSm80INS1_25CollectiveMainloopFwdSm80ILi4ELi1ELb0EN4cute5tupleIJNS5_1CILi128EEENS7_ILi64EEES8_EEELi128ENS_6half_tEfNS_4arch4Sm80ELb0ELb0ELb0ELb1ELb1ELb1ELb1ELb0EEENS1_21CollectiveEpilogueFwdINS6_IJS8_S8_S9_EEENS6_IJNS7_ILi1EEESH_SH_EEESB_SD_Li128ELb1ELb1ELb0ELb0EEENS1_19SingleTileSchedulerILb1ELb0ELb1ELi128EEEEEEEEEvNT_6ParamsE)
        /*00e0*/ 	.word	0x00000058


	//----- nvinfo : EIATTR_REGCOUNT
	.align		4
.L_48:
        /*00e4*/ 	.byte	0x04, 0x2f
        /*00e6*/ 	.short	(.L_50 - .L_49)
	.align		4
.L_49:
        /*00e8*/ 	.word	index@(_ZN7cutlass13device_kernelIN5flash19enable_sm80_to_sm89INS1_16FlashAttnFwdSm80INS1_25CollectiveMainloopFwdSm80ILi4ELi1ELb0EN4cute5tupleIJNS5_1CILi128EEENS7_ILi64EEES8_EEELi128ENS_6half_tEfNS_4arch4Sm80ELb0ELb0ELb0ELb1ELb1ELb0ELb1ELb0EEENS1_21CollectiveEpilogueFwdINS6_IJS8_S8_S9_EEENS6_IJNS7_ILi1EEESH_SH_EEESB_SD_Li128ELb1ELb1ELb0ELb0EEENS1_19SingleTileSchedulerILb1ELb0ELb1ELi128EEEEEEEEEvNT_6ParamsE)
        /*00ec*/ 	.word	0x000000ff


	//----- nvinfo : EIATTR_FRAME_SIZE
	.align		4
.L_50:
        /*00f0*/ 	.byte	0x04, 0x11
        /*00f2*/ 	.short	(.L_52 - .L_51)
	.align		4
.L_51:
        /*00f4*/ 	.word	index@(_ZN7cutlass13device_kernelIN5flash19enable_sm80_to_sm89INS1_16FlashAttnFwdSm80INS1_25CollectiveMainloopFwdSm80ILi4ELi1ELb0EN4cute5tupleIJNS5_1CILi128EEENS7_ILi64EEES8_EEELi128ENS_6half_tEfNS_4arch4Sm80ELb0ELb0ELb0ELb1ELb1ELb0ELb1ELb0EEENS1_21CollectiveEpilogueFwdINS6_IJS8_S8_S9_EEENS6_IJNS7_ILi1EEESH_SH_EEESB_SD_Li128ELb1ELb1ELb0ELb0EEENS1_19SingleTileSchedulerILb1ELb0ELb1ELi128EEEEEEEEEvNT_6ParamsE)
        /*00f8*/ 	.word	0x00000028


	//----- nvinfo : EIATTR_REGCOUNT
	.align		4
.L_52:
        /*00fc*/ 	.byte	0x04, 0x2f
        /*00fe*/ 	.short	(.L_54 - .L_53)
	.align		4
.L_53:
        /*0100*/ 	.word	index@(_ZN7cutlass13device_kernelIN5flash19enable_sm80_to_sm89INS1_16FlashAttnFwdSm80INS1_25CollectiveMainloopFwdSm80ILi4ELi1ELb0EN4cute5tupleIJNS5_1CILi128EEENS7_ILi64EEES8_EEELi128ENS_6half_tEfNS_4arch4Sm80ELb0ELb0ELb0ELb0ELb1ELb0ELb1ELb0EEENS1_21CollectiveEpilogueFwdINS6_IJS8_S8_S9_EEENS6_IJNS7_ILi1EEESH_SH_EEESB_SD_Li128ELb0ELb1ELb0ELb0EEENS1_19SingleTileSchedulerILb0ELb0ELb1ELi128EEEEEEEEEvNT_6ParamsE)
        /*0104*/ 	.word	0x000000ff


	//----- nvinfo : EIATTR_FRAME_SIZE
	.align		4
.L_54:
        /*0108*/ 	.byte	0x04, 0x11
        /*010a*/ 	.short	(.L_56 - .L_55)
	.align		4
.L_55:
        /*010c*/ 	.word	index@(_ZN7cutlass13device_kernelIN5flash19enable_sm80_to_sm89INS1_16FlashAttnFwdSm80INS1_25CollectiveMainloopFwdSm80ILi4ELi1ELb0EN4cute5tupleIJNS5_1CILi128EEENS7_ILi64EEES8_EEELi128ENS_6half_tEfNS_4arch4Sm80ELb0ELb0ELb0ELb0ELb1ELb0ELb1ELb0EEENS1_21CollectiveEpilogueFwdINS6_IJS8_S8_S9_EEENS6_IJNS7_ILi1EEESH_SH_EEESB_SD_Li128ELb0ELb1ELb0ELb0EEENS1_19SingleTileSchedulerILb0ELb0ELb1ELi128EEEEEEEEEvNT_6ParamsE)
        /*0110*/ 	.word	0x00000078


	//----- nvinfo : EIATTR_REGCOUNT
	.align		4
.L_56:
        /*0114*/ 	.byte	0x04, 0x2f
        /*0116*/ 	.short	(.L_58 - .L_57)
	.align		4
.L_57:
        /*0118*/ 	.word	index@(_ZN7cutlass13device_kernelIN5flash19enable_sm80_to_sm89INS1_16FlashAttnFwdSm80INS1_25CollectiveMainloopFwdSm80ILi8ELi1ELb1EN4cute5tupleIJNS5_1CILi128EEES8_S8_EEELi128ENS_6half_tEfNS_4arch4Sm80ELb1ELb0ELb0ELb1ELb1ELb1ELb1ELb0EEENS1_21CollectiveEpilogueFwdIS9_NS6_IJNS7_ILi1EEESF_SF_EEESA_SC_Li256ELb1ELb1ELb0ELb0EEENS1_19SingleTileSchedulerILb1ELb0ELb1ELi128EEEEEEEEEvNT_6ParamsE)
        /*011c*/ 	.word	0x000000ff


	//----- nvinfo : EIATTR_FRAME_SIZE
	.align		4
.L_58:
        /*0120*/ 	.byte	0x04, 0x11
        /*0122*/ 	.short	(.L_60 - .L_59)
	.align		4
.L_59:
        /*0124*/ 	.word	index@(_ZN7cutlass13device_kernelIN5flash19enable_sm80_to_sm89INS1_16FlashAttnFwdSm80INS1_25CollectiveMainloopFwdSm80ILi8ELi1ELb1EN4cute5tupleIJNS5_1CILi128EEES8_S8_EEELi128ENS_6half_tEfNS_4arch4Sm80ELb1ELb0ELb0ELb1ELb1ELb1ELb1ELb0EEENS1_21CollectiveEpilogueFwdIS9_NS6_IJNS7_ILi1EEESF_SF_EEESA_SC_Li256ELb1ELb1ELb0ELb0EEENS1_19SingleTileSchedulerILb1ELb0ELb1ELi128EEEEEEEEEvNT_6ParamsE)
        /*0128*/ 	.word	0x00000008


	//----- nvinfo : EIATTR_REGCOUNT
	.align		4
.L_60:
        /*012c*/ 	.byte	0x04, 0x2f
        /*012e*/ 	.short	(.L_62 - .L_61)
	.align		4
.L_61:
        /*0130*/ 	.word	index@(_ZN7cutlass13device_kernelIN5flash19enable_sm80_to_sm89INS1_16FlashAttnFwdSm80INS1_25CollectiveMainloopFwdSm80ILi8ELi1ELb1EN4cute5tupleIJNS5_1CILi128EEES8_S8_EEELi128ENS_6half_tEfNS_4arch4Sm80ELb1ELb0ELb0ELb1ELb1ELb0ELb1ELb0EEENS1_21CollectiveEpilogueFwdIS9_NS6_IJNS7_ILi1EEESF_SF_EEESA_SC_Li256ELb1ELb1ELb0ELb0EEENS1_19SingleTileSchedulerILb1ELb0ELb1ELi128EEEEEEEEEvNT_6ParamsE)
        /*0134*/ 	.word	0x000000ff


	//----- nvinfo : EIATTR_FRAME_SIZE
	.align		4
.L_62:
        /*0138*/ 	.byte	0x04, 0x11
        /*013a*/ 	.short	(.L_64 - .L_63)
	.align		4
.L_63:
        /*013c*/ 	.word	index@(_ZN7cutlass13device_kernelIN5flash19enable_sm80_to_sm89INS1_16FlashAttnFwdSm80INS1_25CollectiveMainloopFwdSm80ILi8ELi1ELb1EN4cute5tupleIJNS5_1CILi128EEES8_S8_EEELi128ENS_6half_tEfNS_4arch4Sm80ELb1ELb0ELb0ELb1ELb1ELb0ELb1ELb0EEENS1_21CollectiveEpilogueFwdIS9_NS6_IJNS7_ILi1EEESF_SF_EEESA_SC_Li256ELb1ELb1ELb0ELb0EEENS1_19SingleTileSchedulerILb1ELb0ELb1ELi128EEEEEEEEEvNT_6ParamsE)
        /*0140*/ 	.word	0x00000000


	//----- nvinfo : EIATTR_REGCOUNT
	.align		4
.L_64:
        /*0144*/ 	.byte	0x04, 0x2f
        /*0146*/ 	.short	(.L_66 - .L_65)
	.align		4
.L_65:
        /*0148*/ 	.word	index@(_ZN7cutlass13device_kernelIN5flash19enable_sm80_to_sm89INS1_16FlashAttnFwdSm80INS1_25CollectiveMainloopFwdSm80ILi8ELi1ELb1EN4cute5tupleIJNS5_1CILi128EEES8_S8_EEELi128ENS_6half_tEfNS_4arch4Sm80ELb1ELb0ELb0ELb0ELb1ELb0ELb1ELb0EEENS1_21CollectiveEpilogueFwdIS9_NS6_IJNS7_ILi1EEESF_SF_EEESA_SC_Li256ELb0ELb1ELb0ELb0EEENS1_30DynamicPersistentTileSchedulerILi256ELi256ELb0ELb1ELb0EEEEEEEEEvNT_6ParamsE)
        /*014c*/ 	.word	0x000000ff


	//----- nvinfo : EIATTR_FRAME_SIZE
	.align		4
.L_66:
        /*0150*/ 	.byte	0x04, 0x11
        /*0152*/ 	.short	(.L_68 - .L_67)
	.align		4
.L_67:
        /*0154*/ 	.word	index@($__internal_1_$__cuda_sm70_shflsync_idx_p)
        /*0158*/ 	.word	0x00000000


	//----- nvinfo : EIATTR_FRAME_SIZE
	.align		4
.L_68:
        /*015c*/ 	.byte	0x04, 0x11
        /*015e*/ 	.short	(.L_70 - .L_69)
	.align		4
.L_69:
        /*0160*/ 	.word	index@($__internal_0_$__cuda_sm70_shflsync_bfly_p)
        /*0164*/ 	.word	0x00000000


	//----- nvinfo : EIATTR_FRAME_SIZE
	.align		4
.L_70:
        /*0168*/ 	.byte	0x04, 0x11
        /*016a*/ 	.short	(.L_72 - .L_71)
	.align		4
.L_71:
        /*016c*/ 	.word	index@(_ZN7cutlass13device_kernelIN5flash19enable_sm80_to_sm89INS1_16FlashAttnFwdSm80INS1_25CollectiveMainloopFwdSm80ILi8ELi1ELb1EN4cute5tupleIJNS5_1CILi128EEES8_S8_EEELi128ENS_6half_tEfNS_4arch4Sm80ELb1ELb0ELb0ELb0ELb1ELb0ELb1ELb0EEENS1_21CollectiveEpilogueFwdIS9_NS6_IJNS7_ILi1EEESF_SF_EEESA_SC_Li256ELb0ELb1ELb0ELb0EEENS1_30DynamicPersistentTileSchedulerILi256ELi256ELb0ELb1ELb0EEEEEEEEEvNT_6ParamsE)
        /*0170*/ 	.word	0x00000078


	//----- nvinfo : EIATTR_REGCOUNT
	.align		4
.L_72:
        /*0174*/ 	.byte	0x04, 0x2f
        /*0176*/ 	.short	(.L_74 - .L_73)
	.align		4
.L_73:
        /*0178*/ 	.word	index@(_ZN7cutlass13device_kernelIN5flash19enable_sm80_to_sm89INS1_16FlashAttnFwdSm80INS1_25CollectiveMainloopFwdSm80ILi8ELi1ELb1EN4cute5tupleIJNS5_1CILi128EEENS7_ILi96EEES8_EEELi128ENS_6half_tEfNS_4arch4Sm80ELb0ELb1ELb0ELb1ELb1ELb1ELb1ELb0EEENS1_21CollectiveEpilogueFwdINS6_IJS8_S8_S9_EEENS6_IJNS7_ILi1EEESH_SH_EEESB_SD_Li256ELb1ELb1ELb0ELb0EEENS1_19SingleTileSchedulerILb1ELb0ELb1ELi128EEEEEEEEEvNT_6ParamsE)
        /*017c*/ 	.word	0x000000ff


	//----- nvinfo : EIATTR_FRAME_SIZE
	.align		4
.L_74:
        /*0180*/ 	.byte	0x04, 0x11
        /*0182*/ 	.short	(.L_76 - .L_75)
	.align		4
.L_75:
        /*0184*/ 	.word	index@(_ZN7cutlass13device_kernelIN5flash19enable_sm80_to_sm89INS1_16FlashAttnFwdSm80INS1_25CollectiveMainloopFwdSm80ILi8ELi1ELb1EN4cute5tupleIJNS5_1CILi128EEENS7_ILi96EEES8_EEELi128ENS_6half_tEfNS_4arch4Sm80ELb0ELb1ELb0ELb1ELb1ELb1ELb1ELb0EEENS1_21CollectiveEpilogueFwdINS6_IJS8_S8_S9_EEENS6_IJNS7_ILi1EEESH_SH_EEESB_SD_Li256ELb1ELb1ELb0ELb0EEENS1_19SingleTileSchedulerILb1ELb0ELb1ELi128EEEEEEEEEvNT_6ParamsE)
        /*0188*/ 	.word	0x00000000


	//----- nvinfo : EIATTR_REGCOUNT
	.align		4
.L_76:
        /*018c*/ 	.byte	0x04, 0x2f
        /*018e*/ 	.short	(.L_78 - .L_77)
	.align		4
.L_77:
        /*0190*/ 	.word	index@(_ZN7cutlass13device_kernelIN5flash19enable_sm80_to_sm89INS1_16FlashAttnFwdSm80INS1_25CollectiveMainloopFwdSm80ILi8ELi1ELb1EN4cute5tupleIJNS5_1CILi128EEENS7_ILi96EEES8_EEELi128ENS_6half_tEfNS_4arch4Sm80ELb0ELb1ELb0ELb1ELb1ELb0ELb1ELb0EEENS1_21CollectiveEpilogueFwdINS6_IJS8_S8_S9_EEENS6_IJNS7_ILi1EEESH_SH_EEESB_SD_Li256ELb1ELb1ELb0ELb0EEENS1_19SingleTileSchedulerILb1ELb0ELb1ELi128EEEEEEEEEvNT_6ParamsE)
        /*0194*/ 	.word	0x000000ff


	//----- nvinfo : EIATTR_FRAME_SIZE
	.align		4
.L_78:
        /*0198*/ 	.byte	0x04, 0x11
        /*019a*/ 	.short	(.L_80 - .L_79)
	.align		4
.L_79:
        /*019c*/ 	.word	index@(_ZN7cutlass13device_kernelIN5flash19enable_sm80_to_sm89INS1_16FlashAttnFwdSm80INS1_25CollectiveMainloopFwdSm80ILi8ELi1ELb1EN4cute5tupleIJNS5_1CILi128EEENS7_ILi96EEES8_EEELi128ENS_6half_tEfNS_4arch4Sm80ELb0ELb1ELb0ELb1ELb1ELb0ELb1ELb0EEENS1_21CollectiveEpilogueFwdINS6_IJS8_S8_S9_EEENS6_IJNS7_ILi1EEESH_SH_EEESB_SD_Li256ELb1ELb1ELb0ELb0EEENS1_19SingleTileSchedulerILb1ELb0ELb1ELi128EEEEEEEEEvNT_6ParamsE)
        /*01a0*/ 	.word	0x00000000


	//----- nvinfo : EIATTR_REGCOUNT
	.align		4
.L_80:
        /*01a4*/ 	.byte	0x04, 0x2f
        /*01a6*/ 	.short	(.L_82 - .L_81)
	.align		4
.L_81:
        /*01a8*/ 	.word	index@(_ZN7cutlass13device_kernelIN5flash19enable_sm80_to_sm89INS1_16FlashAttnFwdSm80INS1_25CollectiveMainloopFwdSm80ILi8ELi1ELb1EN4cute5tupleIJNS5_1CILi128EEENS7_ILi96EEES8_EEELi128ENS_6half_tEfNS_4arch4Sm80ELb0ELb1ELb0ELb0ELb1ELb0ELb1ELb0EEENS1_21CollectiveEpilogueFwdINS6_IJS8_S8_S9_EEENS6_IJNS7_ILi1EEESH_SH_EEESB_SD_Li256ELb0ELb1ELb0ELb0EEENS1_19SingleTileSchedulerILb0ELb0ELb1ELi128EEEEEEEEEvNT_6ParamsE)
        /*01ac*/ 	.word	0x000000fe


	//----- nvinfo : EIATTR_FRAME_SIZE
	.align		4
.L_82:
        /*01b0*/ 	.byte	0x04, 0x11
        /*01b2*/ 	.short	(.L_84 - .L_83)
	.align		4
.L_83:
        /*01b4*/ 	.word	index@(_ZN7cutlass13device_kernelIN5flash19enable_sm80_to_sm89INS1_16FlashAttnFwdSm80INS1_25CollectiveMainloopFwdSm80ILi8ELi1ELb1EN4cute5tupleIJNS5_1CILi128EEENS7_ILi96EEES8_EEELi128ENS_6half_tEfNS_4arch4Sm80ELb0ELb1ELb0ELb0ELb1ELb0ELb1ELb0EEENS1_21CollectiveEpilogueFwdINS6_IJS8_S8_S9_EEENS6_IJNS7_ILi1EEESH_SH_EEESB_SD_Li256ELb0ELb1ELb0ELb0EEENS1_19SingleTileSchedulerILb0ELb0ELb1ELi128EEEEEEEEEvNT_6ParamsE)
        /*01b8*/ 	.word	0x00000000


	//----- nvinfo : EIATTR_REGCOUNT
	.align		4
.L_84:
        /*01bc*/ 	.byte	0x04, 0x2f
        /*01be*/ 	.short	(.L_86 - .L_85)
	.align		4
.L_85:
        /*01c0*/ 	.word	index@(_ZN7cutlass13device_kernelIN5flash19enable_sm80_to_sm89INS1_16FlashAttnFwdSm80INS1_25CollectiveMainloopFwdSm80ILi8ELi1ELb1EN4cute5tupleIJNS5_1CILi128EEES8_S8_EEELi128ENS_6half_tEfNS_4arch4Sm80ELb0ELb0ELb0ELb1ELb1ELb1ELb1ELb0EEENS1_21CollectiveEpilogueFwdIS9_NS6_IJNS7_ILi1EEESF_SF_EEESA_SC_Li256ELb1ELb1ELb0ELb0EEENS1_19SingleTileSchedulerILb1ELb0ELb1ELi128EEEEEEEEEvNT_6ParamsE)
        /*01c4*/ 	.word	0x000000fd


	//----- nvinfo : EIATTR_FRAME_SIZE
	.align		4
.L_86:
        /*01c8*/ 	.byte	0x04, 0x11
        /*01ca*/ 	.short	(.L_88 - .L_87)
	.align		4
.L_87:
        /*01cc*/ 	.word	index@(_ZN7cutlass13device_kernelIN5flash19enable_sm80_to_sm89INS1_16FlashAttnFwdSm80INS1_25CollectiveMainloopFwdSm80ILi8ELi1ELb1EN4cute5tupleIJNS5_1CILi128EEES8_S8_EEELi128ENS_6half_tEfNS_4arch4Sm80ELb0ELb0ELb0ELb1ELb1ELb1ELb1ELb0EEENS1_21CollectiveEpilogueFwdIS9_NS6_IJNS7_ILi1EEESF_SF_EEESA_SC_Li256ELb1ELb1ELb0ELb0EEENS1_19SingleTileSchedulerILb1ELb0ELb1ELi128EEEEEEEEEvNT_6ParamsE)
        /*01d0*/ 	.word	0x00000000


	//----- nvinfo : EIATTR_REGCOUNT
	.align		4
.L_88:
        /*01d4*/ 	.byte	0x04, 0x2f
        /*01d6*/ 	.short	(.L_90 - .L_89)
	.align		4
.L_89:
        /*01d8*/ 	.word	index@(_ZN7cutlass13device_kernelIN5flash19enable_sm80_to_sm89INS1_16FlashAttnFwdSm80INS1_25CollectiveMainloopFwdSm80ILi8ELi1ELb1EN4cute5tupleIJNS5_1CILi128EEES8_S8_EEELi128ENS_6half_tEfNS_4arch4Sm80ELb0ELb0ELb0ELb1ELb1ELb0ELb1ELb0EEENS1_21CollectiveEpilogueFwdIS9_NS6_IJNS7_ILi1EEESF_SF_EEESA_SC_Li256ELb1ELb1ELb0ELb0EEENS1_19SingleTileSchedulerILb1ELb0ELb1ELi128EEEEEEEEEvNT_6ParamsE)
        /*01dc*/ 	.word	0x000000fc


	//----- nvinfo : EIATTR_FRAME_SIZE
	.align		4
.L_90:
        /*01e0*/ 	.byte	0x04, 0x11
        /*01e2*/ 	.short	(.L_92 - .L_91)
	.align		4
.L_91:
        /*01e4*/ 	.word	index@(_ZN7cutlass13device_kernelIN5flash19enable_sm80_to_sm89INS1_16FlashAttnFwdSm80INS1_25CollectiveMainloopFwdSm80ILi8ELi1ELb1EN4cute5tupleIJNS5_1CILi128EEES8_S8_EEELi128ENS_6half_tEfNS_4arch4Sm80ELb0ELb0ELb0ELb1ELb1ELb0ELb1ELb0EEENS1_21CollectiveEpilogueFwdIS9_NS6_IJNS7_ILi1EEESF_SF_EEESA_SC_Li256ELb1ELb1ELb0ELb0EEENS1_19SingleTileSchedulerILb1ELb0ELb1ELi128EEEEEEEEEvNT_6ParamsE)
        /*01e8*/ 	.word	0x00000000


	//----- nvinfo : EIATTR_REGCOUNT
	.align		4
.L_92:
        /*01ec*/ 	.byte	0x04, 0x2f
        /*01ee*/ 	.short	(.L_94 - .L_93)
	.align		4
.L_93:
        /*01f0*/ 	.word	index@(_ZN7cutlass13device_kernelIN5flash19enable_sm80_to_sm89INS1_16FlashAttnFwdSm80INS1_25CollectiveMainloopFwdSm80ILi8ELi1ELb1EN4cute5tupleIJNS5_1CILi128EEES8_S8_EEELi128ENS_6half_tEfNS_4arch4Sm80ELb0ELb0ELb0ELb0ELb1ELb0ELb1ELb0EEENS1_21CollectiveEpilogueFwdIS9_NS6_IJNS7_ILi1EEESF_SF_EEESA_SC_Li256ELb0ELb1ELb0ELb0EEENS1_19SingleTileSchedulerILb0ELb0ELb1ELi128EEEEEEEEEvNT_6ParamsE)
        /*01f4*/ 	.word	0x000000fe


	//----- nvinfo : EIATTR_FRAME_SIZE
	.align		4
.L_94:
        /*01f8*/ 	.byte	0x04, 0x11
        /*01fa*/ 	.short	(.L_96 - .L_95)
	.align		4
.L_95:
        /*01fc*/ 	.word	index@(_ZN7cutlass13device_kernelIN5flash19enable_sm80_to_sm89INS1_16FlashAttnFwdSm80INS1_25CollectiveMainloopFwdSm80ILi8ELi1ELb1EN4cute5tupleIJNS5_1CILi128EEES8_S8_EEELi128ENS_6half_tEfNS_4arch4Sm80ELb0ELb0ELb0ELb0ELb1ELb0ELb1ELb0EEENS1_21CollectiveEpilogueFwdIS9_NS6_IJNS7_ILi1EEESF_SF_EEESA_SC_Li256ELb0ELb1ELb0ELb0EEENS1_19SingleTileSchedulerILb0ELb0ELb1ELi128EEEEEEEEEvNT_6ParamsE)
        /*0200*/ 	.word	0x00000000


	//----- nvinfo : EIATTR_MIN_STACK_SIZE
	.align		4
.L_96:
        /*0204*/ 	.byte	0x04, 0x12
        /*0206*/ 	.short	(.L_98 - .L_97)
	.align		4
.L_97:
        /*0208*/ 	.word	index@(_ZN7cutlass13device_kernelIN5flash19enable_sm80_to_sm89INS1_16FlashAttnFwdSm80INS1_25CollectiveMainloopFwdSm80ILi8ELi1ELb1EN4cute5tupleIJNS5_1CILi128EEES8_S8_EEELi128ENS_6half_tEfNS_4arch4Sm80ELb0ELb0ELb0ELb0ELb1ELb0ELb1ELb0EEENS1_21CollectiveEpilogueFwdIS9_NS6_IJNS7_ILi1EEESF_SF_EEESA_SC_Li256ELb0ELb1ELb0ELb0EEENS1_19SingleTileSchedulerILb0ELb0ELb1ELi128EEEEEEEEEvNT_6ParamsE)
        /*020c*/ 	.word	0x00000000


	//----- nvinfo : EIATTR_MIN_STACK_SIZE
	.align		4
.L_98:
        /*0210*/ 	.byte	0x04, 0x12
        /*0212*/ 	.short	(.L_100 - .L_99)
	.align		4
.L_99:
        /*0214*/ 	.word	index@(_ZN7cutlass13device_kernelIN5flash19enable_sm80_to_sm89INS1_16FlashAttnFwdSm80INS1_25CollectiveMainloopFwdSm80ILi8ELi1ELb1EN4cute5tupleIJNS5_1CILi128EEES8_S8_EEELi128ENS_6half_tEfNS_4arch4Sm80ELb0ELb0ELb0ELb1ELb1ELb0ELb1ELb0EEENS1_21CollectiveEpilogueFwdIS9_NS6_IJNS7_ILi1EEESF_SF_EEESA_SC_Li256ELb1ELb1ELb0ELb0EEENS1_19SingleTileSchedulerILb1ELb0ELb1ELi128EEEEEEEEEvNT_6ParamsE)
        /*0218*/ 	.word	0x00000000


	//----- nvinfo : EIATTR_MIN_STACK_SIZE
	.align		4
.L_100:
        /*021c*/ 	.byte	0x04, 0x12
        /*021e*/ 	.short	(.L_102 - .L_101)
	.align		4
.L_101:
        /*0220*/ 	.word	index@(_ZN7cutlass13device_kernelIN5flash19enable_sm80_to_sm89INS1_16FlashAttnFwdSm80INS1_25CollectiveMainloopFwdSm80ILi8ELi1ELb1EN4cute5tupleIJNS5_1CILi128EEES8_S8_EEELi128ENS_6half_tEfNS_4arch4Sm80ELb0ELb0ELb0ELb1ELb1ELb1ELb1ELb0EEENS1_21CollectiveEpilogueFwdIS9_NS6_IJNS7_ILi1EEESF_SF_EEESA_SC_Li256ELb1ELb1ELb0ELb0EEENS1_19SingleTileSchedulerILb1ELb0ELb1ELi128EEEEEEEEEvNT_6ParamsE)
        /*0224*/ 	.word	0x00000000


	//----- nvinfo : EIATTR_MIN_STACK_SIZE
	.align		4
.L_102:
        /*0228*/ 	.byte	0x04, 0x12
        /*022a*/ 	.short	(.L_104 - .L_103)
	.align		4
.L_103:
        /*022c*/ 	.word	index@(_ZN7cutlass13device_kernelIN5flash19enable_sm80_to_sm89INS1_16FlashAttnFwdSm80INS1_25CollectiveMainloopFwdSm80ILi8ELi1ELb1EN4cute5tupleIJNS5_1CILi128EEENS7_ILi96EEES8_EEELi128ENS_6half_tEfNS_4arch4Sm80ELb0ELb1ELb0ELb0ELb1ELb0ELb1ELb0EEENS1_21CollectiveEpilogueFwdINS6_IJS8_S8_S9_EEENS6_IJNS7_ILi1EEESH_SH_EEESB_SD_Li256ELb0ELb1ELb0ELb0EEENS1_19SingleTileSchedulerILb0ELb0ELb1ELi128EEEEEEEEEvNT_6ParamsE)
        /*0230*/ 	.word	0x00000000


	//----- nvinfo : EIATTR_MIN_STACK_SIZE
	.align		4
.L_104:
        /*0234*/ 	.byte	0x04, 0x12
        /*0236*/ 	.short	(.L_106 - .L_105)
	.align		4
.L_105:
        /*0238*/ 	.word	index@(_ZN7cutlass13device_kernelIN5flash19enable_sm80_to_sm89INS1_16FlashAttnFwdSm80INS1_25CollectiveMainloopFwdSm80ILi8ELi1ELb1EN4cute5tupleIJNS5_1CILi128EEENS7_ILi96EEES8_EEELi128ENS_6half_tEfNS_4arch4Sm80ELb0ELb1ELb0ELb1ELb1ELb0ELb1ELb0EEENS1_21CollectiveEpilogueFwdINS6_IJS8_S8_S9_EEENS6_IJNS7_ILi1EEESH_SH_EEESB_SD_Li256ELb1ELb1ELb0ELb0EEENS1_19SingleTileSchedulerILb1ELb0ELb1ELi128EEEEEEEEEvNT_6ParamsE)
        /*023c*/ 	.word	0x00000000


	//----- nvinfo : EIATTR_MIN_STACK_SIZE
	.align		4
.L_106:
        /*0240*/ 	.byte	0x04, 0x12
        /*0242*/ 	.short	(.L_108 - .L_107)
	.align		4
.L_107:
        /*0244*/ 	.word	index@(_ZN7cutlass13device_kernelIN5flash19enable_sm80_to_sm89INS1_16FlashAttnFwdSm80INS1_25CollectiveMainloopFwdSm80ILi8ELi1ELb1EN4cute5tupleIJNS5_1CILi128EEENS7_ILi96EEES8_EEELi128ENS_6half_tEfNS_4arch4Sm80ELb0ELb1ELb0ELb1ELb1ELb1ELb1ELb0EEENS1_21CollectiveEpilogueFwdINS6_IJS8_S8_S9_EEENS6_IJNS7_ILi1EEESH_SH_EEESB_SD_Li256ELb1ELb1ELb0ELb0EEENS1_19SingleTileSchedulerILb1ELb0ELb1ELi128EEEEEEEEEvNT_6ParamsE)
        /*0248*/ 	.word	0x00000000


	//----- nvinfo : EIATTR_MIN_STACK_SIZE
	.align		4
.L_108:
        /*024c*/ 	.byte	0x04, 0x12
        /*024e*/ 	.short	(.L_110 - .L_109)
	.align		4
.L_109:
        /*0250*/ 	.word	index@(_ZN7cutlass13device_kernelIN5flash19enable_sm80_to_sm89INS1_16FlashAttnFwdSm80INS1_25CollectiveMainloopFwdSm80ILi8ELi1ELb1EN4cute5tupleIJNS5_1CILi128EEES8_S8_EEELi128ENS_6half_tEfNS_4arch4Sm80ELb1ELb0ELb0ELb0ELb1ELb0ELb1ELb0EEENS1_21CollectiveEpilogueFwdIS9_NS6_IJNS7_ILi1EEESF_SF_EEESA_SC_Li256ELb0ELb1ELb0ELb0EEENS1_30DynamicPersistentTileSchedulerILi256ELi256ELb0ELb1ELb0EEEEEEEEEvNT_6ParamsE)
        /*0254*/ 	.word	0x00000078


	//----- nvinfo : EIATTR_MIN_STACK_SIZE
	.align		4
.L_110:
        /*0258*/ 	.byte	0x04, 0x12
        /*025a*/ 	.short	(.L_112 - .L_111)
	.align		4
.L_111:
        /*025c*/ 	.word	index@(_ZN7cutlass13device_kernelIN5flash19enable_sm80_to_sm89INS1_16FlashAttnFwdSm80INS1_25CollectiveMainloopFwdSm80ILi8ELi1ELb1EN4cute5tupleIJNS5_1CILi128EEES8_S8_EEELi128ENS_6half_tEfNS_4arch4Sm80ELb1ELb0ELb0ELb1ELb1ELb0ELb1ELb0EEENS1_21CollectiveEpilogueFwdIS9_NS6_IJNS7_ILi1EEESF_SF_EEESA_SC_Li256ELb1ELb1ELb0ELb0EEENS1_19SingleTileSchedulerILb1ELb0ELb1ELi128EEEEEEEEEvNT_6ParamsE)
        /*0260*/ 	.word	0x00000000


	//----- nvinfo : EIATTR_MIN_STACK_SIZE
	.align		4
.L_112:
        /*0264*/ 	.byte	0x04, 0x12
        /*0266*/ 	.short	(.L_114 - .L_113)
	.align		4
.L_113:
        /*0268*/ 	.word	index@(_ZN7cutlass13device_kernelIN5flash19enable_sm80_to_sm89INS1_16FlashAttnFwdSm80INS1_25CollectiveMainloopFwdSm80ILi8ELi1ELb1EN4cute5tupleIJNS5_1CILi128EEES8_S8_EEELi128ENS_6half_tEfNS_4arch4Sm80ELb1ELb0ELb0ELb1ELb1ELb1ELb1ELb0EEENS1_21CollectiveEpilogueFwdIS9_NS6_IJNS7_ILi1EEESF_SF_EEESA_SC_Li256ELb1ELb1ELb0ELb0EEENS1_19SingleTileSchedulerILb1ELb0ELb1ELi128EEEEEEEEEvNT_6ParamsE)
        /*026c*/ 	.word	0x00000008


	//----- nvinfo : EIATTR_MIN_STACK_SIZE
	.align		4
.L_114:
        /*0270*/ 	.byte	0x04, 0x12
        /*0272*/ 	.short	(.L_116 - .L_115)
	.align		4
.L_115:
        /*0274*/ 	.word	index@(_ZN7cutlass13device_kernelIN5flash19enable_sm80_to_sm89INS1_16FlashAttnFwdSm80INS1_25CollectiveMainloopFwdSm80ILi4ELi1ELb0EN4cute5tupleIJNS5_1CILi128EEENS7_ILi64EEES8_EEELi128ENS_6half_tEfNS_4arch4Sm80ELb0ELb0ELb0ELb0ELb1ELb0ELb1ELb0EEENS1_21CollectiveEpilogueFwdINS6_IJS8_S8_S9_EEENS6_IJNS7_ILi1EEESH_SH_EEESB_SD_Li128ELb0ELb1ELb0ELb0EEENS1_19SingleTileSchedulerILb0ELb0ELb1ELi128EEEEEEEEEvNT_6ParamsE)
        /*0278*/ 	.word	0x00000078


	//----- nvinfo : EIATTR_MIN_STACK_SIZE
	.align		4
.L_116:
        /*027c*/ 	.byte	0x04, 0x12
        /*027e*/ 	.short	(.L_118 - .L_117)
	.align		4
.L_117:
        /*0280*/ 	.word	index@(_ZN7cutlass13device_kernelIN5flash19enable_sm80_to_sm89INS1_16FlashAttnFwdSm80INS1_25CollectiveMainloopFwdSm80ILi4ELi1ELb0EN4cute5tupleIJNS5_1CILi128EEENS7_ILi64EEES8_EEELi128ENS_6half_tEfNS_4arch4Sm80ELb0ELb0ELb0ELb1ELb1ELb0ELb1ELb0EEENS1_21CollectiveEpilogueFwdINS6_IJS8_S8_S9_EEENS6_IJNS7_ILi1EEESH_SH_EEESB_SD_Li128ELb1ELb1ELb0ELb0EEENS1_19SingleTileSchedulerILb1ELb0ELb1ELi128EEEEEEEEEvNT_6ParamsE)
        /*0284*/ 	.word	0x00000028


	//----- nvinfo : EIATTR_MIN_STACK_SIZE
	.align		4
.L_118:
        /*0288*/ 	.byte	0x04, 0x12
        /*028a*/ 	.short	(.L_120 - .L_119)
	.align		4
.L_119:
        /*028c*/ 	.word	index@(_ZN7cutlass13device_kernelIN5flash19enable_sm80_to_sm89INS1_16FlashAttnFwdSm80INS1_25CollectiveMainloopFwdSm80ILi4ELi1ELb0EN4cute5tupleIJNS5_1CILi128EEENS7_ILi64EEES8_EEELi128ENS_6half_tEfNS_4arch4Sm80ELb0ELb0ELb0ELb1ELb1ELb1ELb1ELb0EEENS1_21CollectiveEpilogueFwdINS6_IJS8_S8_S9_EEENS6_IJNS7_ILi1EEESH_SH_EEESB_SD_Li128ELb1ELb1ELb0ELb0EEENS1_19SingleTileSchedulerILb1ELb0ELb1ELi128EEEEEEEEEvNT_6ParamsE)
        /*0290*/ 	.word	0x00000058


	//----- nvinfo : EIATTR_MIN_STACK_SIZE
	.align		4
.L_120:
        /*0294*/ 	.byte	0x04, 0x12
        /*0296*/ 	.short	(.L_122 - .L_121)
	.align		4
.L_121:
        /*0298*/ 	.word	index@(_ZN7cutlass13device_kernelIN5flash19enable_sm80_to_sm89INS1_16FlashAttnFwdSm80INS1_25CollectiveMainloopFwdSm80ILi4ELi1ELb0EN4cute5tupleIJNS5_1CILi128EEENS7_ILi48EEES8_EEELi128ENS_6half_tEfNS_4arch4Sm80ELb0ELb1ELb0ELb0ELb1ELb0ELb1ELb0EEENS1_21CollectiveEpilogueFwdINS6_IJS8_S8_S9_EEENS6_IJNS7_ILi1EEESH_SH_EEESB_SD_Li128ELb0ELb1ELb0ELb0EEENS1_19SingleTileSchedulerILb0ELb0ELb1ELi128EEEEEEEEEvNT_6ParamsE)
        /*029c*/ 	.word	0x00000070


	//----- nvinfo : EIATTR_MIN_STACK_SIZE
	.align		4
.L_122:
        /*02a0*/ 	.byte	0x04, 0x12
        /*02a2*/ 	.short	(.L_124 - .L_123)
	.align		4
.L_123:
        /*02a4*/ 	.word	index@(_ZN7cutlass13device_kernelIN5flash19enable_sm80_to_sm89INS1_16FlashAttnFwdSm80INS1_25CollectiveMainloopFwdSm80ILi4ELi1ELb0EN4cute5tupleIJNS5_1CILi128EEENS7_ILi48EEES8_EEELi128ENS_6half_tEfNS_4arch4Sm80ELb0ELb1ELb0ELb1ELb1ELb0ELb1ELb0EEENS1_21CollectiveEpilogueFwdINS6_IJS8_S8_S9_EEENS6_IJNS7_ILi1EEESH_SH_EEESB_SD_Li128ELb1ELb1ELb0ELb0EEENS1_19SingleTileSchedulerILb1ELb0ELb1ELi128EEEEEEEEEvNT_6ParamsE)
        /*02a8*/ 	.word	0x00000070


	//----- nvinfo : EIATTR_MIN_STACK_SIZE
	.align		4
.L_124:
        /*02ac*/ 	.byte	0x04, 0x12
        /*02ae*/ 	.short	(.L_126 - .L_125)
	.align		4
.L_125:
        /*02b0*/ 	.word	index@(_ZN7cutlass13device_kernelIN5flash19enable_sm80_to_sm89INS1_16FlashAttnFwdSm80INS1_25CollectiveMainloopFwdSm80ILi4ELi1ELb0EN4cute5tupleIJNS5_1CILi128EEENS7_ILi48EEES8_EEELi128ENS_6half_tEfNS_4arch4Sm80ELb0ELb1ELb0ELb1ELb1ELb1ELb1ELb0EEENS1_21CollectiveEpilogueFwdINS6_IJS8_S8_S9_EEENS6_IJNS7_ILi1EEESH_SH_EEESB_SD_Li128ELb1ELb1ELb0ELb0EEENS1_19SingleTileSchedulerILb1ELb0ELb1ELi128EEEEEEEEEvNT_6ParamsE)
        /*02b4*/ 	.word	0x000000e0


	//----- nvinfo : EIATTR_MIN_STACK_SIZE
	.align		4
.L_126:
        /*02b8*/ 	.byte	0x04, 0x12
        /*02ba*/ 	.short	(.L_128 - .L_127)
	.align		4
.L_127:
        /*02bc*/ 	.word	index@(_ZN7cutlass13device_kernelIN5flash19enable_sm80_to_sm89INS1_16FlashAttnFwdSm80INS1_25CollectiveMainloopFwdSm80ILi4ELi1ELb0EN4cute5tupleIJNS5_1CILi128EEENS7_ILi64EEES8_EEELi128ENS_6half_tEfNS_4arch4Sm80ELb1ELb0ELb0ELb0ELb1ELb0ELb1ELb0EEENS1_21CollectiveEpilogueFwdINS6_IJS8_S8_S9_EEENS6_IJNS7_ILi1EEESH_SH_EEESB_SD_Li128ELb0ELb1ELb0ELb0EEENS1_30DynamicPersistentTileSchedulerILi128ELi128ELb0ELb1ELb0EEEEEEEEEvNT_6ParamsE)
        /*02c0*/ 	.word	0x00000088


	//----- nvinfo : EIATTR_MIN_STACK_SIZE
	.align		4
.L_128:
        /*02c4*/ 	.byte	0x04, 0x12
        /*02c6*/ 	.short	(.L_130 - .L_129)
	.align		4
.L_129:
        /*02c8*/ 	.word	index@(_ZN7cutlass13device_kernelIN5flash19enable_sm80_to_sm89INS1_16FlashAttnFwdSm80INS1_25CollectiveMainloopFwdSm80ILi4ELi1ELb0EN4cute5tupleIJNS5_1CILi128EEENS7_ILi64EEES8_EEELi128ENS_6half_tEfNS_4arch4Sm80ELb1ELb0ELb0ELb1ELb1ELb0ELb1ELb0EEENS1_21CollectiveEpilogueFwdINS6_IJS8_S8_S9_EEENS6_IJNS7_ILi1EEESH_SH_EEESB_SD_Li128ELb1ELb1ELb0ELb0EEENS1_19SingleTileSchedulerILb1ELb0ELb1ELi128EEEEEEEEEvNT_6ParamsE)
        /*02cc*/ 	.word	0x00000070


	//----- nvinfo : EIATTR_MIN_STACK_SIZE
	.align		4
.L_130:
        /*02d0*/ 	.byte	0x04, 0x12
        /*02d2*/ 	.short	(.L_132 - .L_131)
	.align		4
.L_131:
        /*02d4*/ 	.word	index@(_ZN7cutlass13device_kernelIN5flash19enable_sm80_to_sm89INS1_16FlashAttnFwdSm80INS1_25CollectiveMainloopFwdSm80ILi4ELi1ELb0EN4cute5tupleIJNS5_1CILi128EEENS7_ILi64EEES8_EEELi128ENS_6half_tEfNS_4arch4Sm80ELb1ELb0ELb0ELb1ELb1ELb1ELb1ELb0EEENS1_21CollectiveEpilogueFwdINS6_IJS8_S8_S9_EEENS6_IJNS7_ILi1EEESH_SH_EEESB_SD_Li128ELb1ELb1ELb0ELb0EEENS1_19SingleTileSchedulerILb1ELb0ELb1ELi128EEEEEEEEEvNT_6ParamsE)
        /*02d8*/ 	.word	0x000000b0
.L_132:


//--------------------- .nv.info._ZN7cutlass13device_kernelIN5flash19enable_sm80_to_sm89INS1_16FlashAttnFwdSm80INS1_25CollectiveMainloopFwdSm80ILi8ELi1ELb1EN4cute5tupleIJNS5_1CILi128EEES8_S8_EEELi128ENS_6half_tEfNS_4arch4Sm80ELb0ELb0ELb0ELb0ELb1ELb0ELb1ELb0EEENS1_21CollectiveEpilogueFwdIS9_NS6_IJNS7_ILi1EEESF_SF_EEESA_SC_Li256ELb0ELb1ELb0ELb0EEENS1_19SingleTileSchedulerILb0ELb0ELb1ELi128EEEEEEEEEvNT_6ParamsE --------------------------
	.section	.nv.info._ZN7cutlass13device_kernelIN5flash19enable_sm80_to_sm89INS1_16FlashAttnFwdSm80INS1_25CollectiveMainloopFwdSm80ILi8ELi1ELb1EN4cute5tupleIJNS5_1CILi128EEES8_S8_EEELi128ENS_6half_tEfNS_4arch4Sm80ELb0ELb0ELb0ELb0ELb1ELb0ELb1ELb0EEENS1_21CollectiveEpilogueFwdIS9_NS6_IJNS7_ILi1EEESF_SF_EEESA_SC_Li256ELb0ELb1ELb0ELb0EEENS1_19SingleTileSchedulerILb0ELb0ELb1ELi128EEEEEEEEEvNT_6ParamsE,"",@"SHT_CUDA_INFO"
	.sectionflags	@""
	.align	4


	//----- nvinfo : EIATTR_CUDA_API_VERSION
	.align		4
        /*0000*/ 	.byte	0x04, 0x37
        /*0002*/ 	.short	(.L_134 - .L_133)
.L_133:
        /*0004*/ 	.word	0x00000082


	//----- nvinfo : EIATTR_SW2861232_WAR
	.align		4
.L_134:
        /*0008*/ 	.byte	0x01, 0x35
	.zero		2


	//----- nvinfo : EIATTR_PARAM_CBANK
	.align		4
        /*000c*/ 	.byte	0x04, 0x0a
        /*000e*/ 	.short	(.L_136 - .L_135)
	.align		4
.L_135:
        /*0010*/ 	.word	index@(.nv.constant0._ZN7cutlass13device_kernelIN5flash19enable_sm80_to_sm89INS1_16FlashAttnFwdSm80INS1_25CollectiveMainloopFwdSm80ILi8ELi1ELb1EN4cute5tupleIJNS5_1CILi128EEES8_S8_EEELi128ENS_6half_tEfNS_4arch4Sm80ELb0ELb0ELb0ELb0ELb1ELb0ELb1ELb0EEENS1_21CollectiveEpilogueFwdIS9_NS6_IJNS7_ILi1EEESF_SF_EEESA_SC_Li256ELb0ELb1ELb0ELb0EEENS1_19SingleTileSchedulerILb0ELb0ELb1ELi128EEEEEEEEEvNT_6ParamsE)
        /*0014*/ 	.short	0x0160
        /*0016*/ 	.short	0x0418


	//----- nvinfo : EIATTR_CBANK_PARAM_SIZE
	.align		4
.L_136:
        /*0018*/ 	.byte	0x03, 0x19
        /*001a*/ 	.short	0x0418


	//----- nvinfo : EIATTR_KPARAM_INFO
	.align		4
        /*001c*/ 	.byte	0x04, 0x17
        /*001e*/ 	.short	(.L_138 - .L_137)
.L_137:
        /*0020*/ 	.word	0x00000000
        /*0024*/ 	.short	0x0000
        /*0026*/ 	.short	0x0000
        /*0028*/ 	.byte	0x00, 0xf0, 0x61, 0x10


	//----- nvinfo : EIATTR_MAXREG_COUNT
	.align		4
.L_138:
        /*002c*/ 	.byte	0x03, 0x1b
        /*002e*/ 	.short	0x00ff


	//----- nvinfo : EIATTR_NUM_BARRIERS
	.align		4
        /*0030*/ 	.byte	0x02, 0x4c
        /*0032*/ 	.byte	0x02
	.zero		1


	//----- nvinfo : EIATTR_MERCURY_ISA_VERSION
	.align		4
        /*0034*/ 	.byte	0x03, 0x5f
        /*0036*/ 	.short	0x0000


	//----- nvinfo : EIATTR_COOP_GROUP_MASK_REGIDS
	.align		4
        /*0038*/ 	.byte	0x04, 0x29
        /*003a*/ 	.short	(.L_140 - .L_139)


	//   ....[0]....
.L_139:
        /*003c*/ 	.word	0xffffffff


	//   ....[1]....
        /*0040*/ 	.word	0xffffffff


	//   ....[2]....
        /*0044*/ 	.word	0xffffffff


	//   ....[3]....
        /*0048*/ 	.word	0xffffffff


	//   ....[4]....
        /*004c*/ 	.word	0xffffffff


	//   ....[5]....
        /*0050*/ 	.word	0xffffffff


	//   ....[6]....
        /*0054*/ 	.word	0xffffffff


	//   ....[7]....
        /*0058*/ 	.word	0xffffffff


	//   ....[8]....
        /*005c*/ 	.word	0xffffffff


	//   ....[9]....
        /*0060*/ 	.word	0xffffffff


	//   ....[10]....
        /*0064*/ 	.word	0xffffffff


	//   ....[11]....
        /*0068*/ 	.word	0xffffffff


	//   ....[12]....
        /*006c*/ 	.word	0xffffffff


	//   ....[13]....
        /*0070*/ 	.word	0xffffffff


	//   ....[14]....
        /*0074*/ 	.word	0xffffffff


	//   ....[15]....
        /*0078*/ 	.word	0xffffffff


	//   ....[16]....
        /*007c*/ 	.word	0xffffffff


	//   ....[17]....
        /*0080*/ 	.word	0xffffffff


	//   ....[18]....
        /*0084*/ 	.word	0xffffffff


	//   ....[19]....
        /*0088*/ 	.word	0xffffffff


	//   ....[20]....
        /*008c*/ 	.word	0xffffffff


	//   ....[21]....
        /*0090*/ 	.word	0xffffffff


	//   ....[22]....
        /*0094*/ 	.word	0xffffffff


	//   ....[23]....
        /*0098*/ 	.word	0xffffffff


	//   ....[24]....
        /*009c*/ 	.word	0xffffffff


	//   ....[25]....
        /*00a0*/ 	.word	0xffffffff


	//   ....[26]....
        /*00a4*/ 	.word	0xffffffff


	//   ....[27]....
        /*00a8*/ 	.word	0xffffffff


	//   ....[28]....
        /*00ac*/ 	.word	0xffffffff


	//   ....[29]....
        /*00b0*/ 	.word	0xffffffff


	//   ....[30]....
        /*00b4*/ 	.word	0xffffffff


	//   ....[31]....
        /*00b8*/ 	.word	0xffffffff


	//   ....[32]....
        /*00bc*/ 	.word	0xffffffff


	//   ....[33]....
        /*00c0*/ 	.word	0xffffffff


	//   ....[34]....
        /*00c4*/ 	.word	0xffffffff


	//   ....[35]....
        /*00c8*/ 	.word	0xffffffff


	//   ....[36]....
        /*00cc*/ 	.word	0xffffffff


	//   ....[37]....
        /*00d0*/ 	.word	0xffffffff


	//   ....[38]....
        /*00d4*/ 	.word	0xffffffff


	//   ....[39]....
        /*00d8*/ 	.word	0xffffffff


	//   ....[40]....
        /*00dc*/ 	.word	0xffffffff


	//   ....[41]....
        /*00e0*/ 	.word	0xffffffff


	//   ....[42]....
        /*00e4*/ 	.word	0xffffffff


	//   ....[43]....
        /*00e8*/ 	.word	0xffffffff


	//   ....[44]....
        /*00ec*/ 	.word	0xffffffff


	//   ....[45]....
        /*00f0*/ 	.word	0xffffffff


	//   ....[46]....
        /*00f4*/ 	.word	0xffffffff


	//   ....[47]....
        /*00f8*/ 	.word	0xffffffff


	//   ....[48]....
        /*00fc*/ 	.word	0xffffffff


	//   ....[49]....
        /*0100*/ 	.word	0xffffffff


	//   ....[50]....
        /*0104*/ 	.word	0xffffffff


	//   ....[51]....
        /*0108*/ 	.word	0xffffffff


	//   ....[52]....
        /*010c*/ 	.word	0xffffffff


	//   ....[53]....
        /*0110*/ 	.word	0xffffffff


	//   ....[54]....
        /*0114*/ 	.word	0xffffffff


	//   ....[55]....
        /*0118*/ 	.word	0xffffffff


	//   ....[56]....
        /*011c*/ 	.word	0xffffffff


	//   ....[57]....
        /*0120*/ 	.word	0xffffffff


	//   ....[58]....
        /*0124*/ 	.word	0xffffffff


	//   ....[59]....
        /*0128*/ 	.word	0xffffffff


	//   ....[60]....
        /*012c*/ 	.word	0xffffffff


	//   ....[61]....
        /*0130*/ 	.word	0xffffffff


	//   ....[62]....
        /*0134*/ 	.word	0xffffffff


	//   ....[63]....
        /*0138*/ 	.word	0xffffffff


	//   ....[64]....
        /*013c*/ 	.word	0xffffffff


	//   ....[65]....
        /*0140*/ 	.word	0xffffffff


	//   ....[66]....
        /*0144*/ 	.word	0xffffffff


	//   ....[67]....
        /*0148*/ 	.word	0xffffffff


	//   ....[68]....
        /*014c*/ 	.word	0xffffffff


	//   ....[69]....
        /*0150*/ 	.word	0xffffffff


	//   ....[70]....
        /*0154*/ 	.word	0xffffffff


	//   ....[71]....
        /*0158*/ 	.word	0xffffffff


	//----- nvinfo : EIATTR_COOP_GROUP_INSTR_OFFSETS
	.align		4
.L_140:
        /*015c*/ 	.byte	0x04, 0x28
        /*015e*/ 	.short	(.L_142 - .L_141)


	//   ....[0]....
.L_141:
        /*0160*/ 	.word	0x000007c0


	//   ....[1]....
        /*0164*/ 	.word	0x000007f0


	//   ....[2]....
        /*0168*/ 	.word	0x00000840


	//   ....[3]....
        /*016c*/ 	.word	0x00000870


	//   ....[4]....
        /*0170*/ 	.word	0x00000970


	//   ....[5]....
        /*0174*/ 	.word	0x000009a0


	//   ....[6]....
        /*0178*/ 	.word	0x00000ac0


	//   ....[7]....
        /*017c*/ 	.word	0x00000ad0


	//   ....[8]....
        /*0180*/ 	.word	0x00000db0


	//   ....[9]....
        /*0184*/ 	.word	0x00000dc0


	//   ....[10]....
        /*0188*/ 	.word	0x00000df0


	//   ....[11]....
        /*018c*/ 	.word	0x00000e10


	//   ....[12]....
        /*0190*/ 	.word	0x00000e30


	//   ....[13]....
        /*0194*/ 	.word	0x00000e40


	//   ....[14]....
        /*0198*/ 	.word	0x00000e50


	//   ....[15]....
        /*019c*/ 	.word	0x00000e60


	//   ....[16]....
        /*01a0*/ 	.word	0x000015e0


	//   ....[17]....
        /*01a4*/ 	.word	0x00001600


	//   ....[18]....
        /*01a8*/ 	.word	0x00001620


	//   ....[19]....
        /*01ac*/ 	.word	0x00001640


	//   ....[20]....
        /*01b0*/ 	.word	0x00001660


	//   ....[21]....
        /*01b4*/ 	.word	0x00001670


	//   ....[22]....
        /*01b8*/ 	.word	0x00001750


	//   ....[23]....
        /*01bc*/ 	.word	0x00001780


	//   ....[24]....
        /*01c0*/ 	.word	0x000026d0


	//   ....[25]....
        /*01c4*/ 	.word	0x000026f0


	//   ....[26]....
        /*01c8*/ 	.word	0x00002710


	//   ....[27]....
        /*01cc*/ 	.word	0x00002730


	//   ....[28]....
        /*01d0*/ 	.word	0x00002740


	//   ....[29]....
        /*01d4*/ 	.word	0x00002750


	//   ....[30]....
        /*01d8*/ 	.word	0x00002760


	//   ....[31]....
        /*01dc*/ 	.word	0x00002780


	//   ....[32]....
        /*01e0*/ 	.word	0x000033c0


	//   ....[33]....
        /*01e4*/ 	.word	0x00003470


	//   ....[34]....
        /*01e8*/ 	.word	0x00003480


	//   ....[35]....
        /*01ec*/ 	.word	0x000034b0


	//   ....[36]....
        /*01f0*/ 	.word	0x000051b0


	//   ....[37]....
        /*01f4*/ 	.word	0x000051c0


	//   ....[38]....
        /*01f8*/ 	.word	0x000051d0


	//   ....[39]....
        /*01fc*/ 	.word	0x000051e0


	//   ....[40]....
        /*0200*/ 	.word	0x000051f0


	//   ....[41]....
        /*0204*/ 	.word	0x00005200


	//   ....[42]....
        /*0208*/ 	.word	0x00005210


	//   ....[43]....
        /*020c*/ 	.word	0x00005240


	//   ....[44]....
        /*0210*/ 	.word	0x000055b0


	//   ....[45]....
        /*0214*/ 	.word	0x000055d0


	//   ....[46]....
        /*0218*/ 	.word	0x000055f0


	//   ....[47]....
        /*021c*/ 	.word	0x00005600


	//   ....[48]....
        /*0220*/ 	.word	0x00005620


	//   ....[49]....
        /*0224*/ 	.word	0x00005660


	//   ....[50]....
        /*0228*/ 	.word	0x000056d0


	//   ....[51]....
        /*022c*/ 	.word	0x00005810


	//   ....[52]....
        /*0230*/ 	.word	0x00006790


	//   ....[53]....
        /*0234*/ 	.word	0x000067b0


	//   ....[54]....
        /*0238*/ 	.word	0x000067e0


	//   ....[55]....
        /*023c*/ 	.word	0x000067f0


	//   ....[56]....
        /*0240*/ 	.word	0x000086a0


	//   ....[57]....
        /*0244*/ 	.word	0x000086e0


	//   ....[58]....
        /*0248*/ 	.word	0x000087f0


	//   ....[59]....
        /*024c*/ 	.word	0x00008830


	//   ....[60]....
        /*0250*/ 	.word	0x000097d0


	//   ....[61]....
        /*0254*/ 	.word	0x000097e0


	//   ....[62]....
        /*0258*/ 	.word	0x000097f0


	//   ....[63]....
        /*025c*/ 	.word	0x00009800


	//   ....[64]....
        /*0260*/ 	.word	0x00009810


	//   ....[65]....
        /*0264*/ 	.word	0x00009820


	//   ....[66]....
        /*0268*/ 	.word	0x000099f0


	//   ....[67]....
        /*026c*/ 	.word	0x00009a20


	//   ....[68]....
        /*0270*/ 	.word	0x00009af0


	//   ....[69]....
        /*0274*/ 	.word	0x00009b20


	//   ....[70]....
        /*0278*/ 	.word	0x00009bf0


	//   ....[71]....
        /*027c*/ 	.word	0x00009c10


	//----- nvinfo : EIATTR_EXIT_INSTR_OFFSETS
	.align		4
.L_142:
        /*0280*/ 	.byte	0x04, 0x1c
        /*0282*/ 	.short	(.L_144 - .L_143)


	//   ....[0]....
.L_143:
        /*0284*/ 	.word	0x00000030


	//   ....[1]....
        /*0288*/ 	.word	0x00009c20


	//   ....[2]....
        /*028c*/ 	.word	0x00009c70


	//   ....[3]....
        /*0290*/ 	.word	0x00009cd0


	//----- nvinfo : EIATTR_CTAIDZ_USED
	.align		4
.L_144:
        /*0294*/ 	.byte	0x01, 0x04
	.zero		2


	//----- nvinfo : EIATTR_MAX_THREADS
	.align		4
        /*0298*/ 	.byte	0x04, 0x05
        /*029a*/ 	.short	(.L_146 - .L_145)
.L_145:
        /*029c*/ 	.word	0x00000100
        /*02a0*/ 	.word	0x00000001
        /*02a4*/ 	.word	0x00000001


	//----- nvinfo : EIATTR_CRS_STACK_SIZE
	.align		4
.L_146:
        /*02a8*/ 	.byte	0x04, 0x1e
        /*02aa*/ 	.short	(.L_148 - .L_147)
.L_147:
        /*02ac*/ 	.word	0x00000000
.L_148:


//--------------------- .nv.info._ZN7cutlass13device_kernelIN5flash19enable_sm80_to_sm89INS1_16FlashAttnFwdSm80INS1_25CollectiveMainloopFwdSm80ILi8ELi1ELb1EN4cute5tupleIJNS5_1CILi128EEES8_S8_EEELi128ENS_6half_tEfNS_4arch4Sm80ELb0ELb0ELb0ELb1ELb1ELb0ELb1ELb0EEENS1_21CollectiveEpilogueFwdIS9_NS6_IJNS7_ILi1EEESF_SF_EEESA_SC_Li256ELb1ELb1ELb0ELb0EEENS1_19SingleTileSchedulerILb1ELb0ELb1ELi128EEEEEEEEEvNT_6ParamsE --------------------------
	.section	.nv.info._ZN7cutlass13device_kernelIN5flash19enable_sm80_to_sm89INS1_16FlashAttnFwdSm80INS1_25CollectiveMainloopFwdSm80ILi8ELi1ELb1EN4cute5tupleIJNS5_1CILi128EEES8_S8_EEELi128ENS_6half_tEfNS_4arch4Sm80ELb0ELb0ELb0ELb1ELb1ELb0ELb1ELb0EEENS1_21CollectiveEpilogueFwdIS9_NS6_IJNS7_ILi1EEESF_SF_EEESA_SC_Li256ELb1ELb1ELb0ELb0EEENS1_19SingleTileSchedulerILb1ELb0ELb1ELi128EEEEEEEEEvNT_6ParamsE,"",@"SHT_CUDA_INFO"
	.sectionflags	@""
	.align	4


	//----- nvinfo : EIATTR_CUDA_API_VERSION
	.align		4
        /*0000*/ 	.byte	0x04, 0x37
        /*0002*/ 	.short	(.L_150 - .L_149)
.L_149:
        /*0004*/ 	.word	0x00000082


	//----- nvinfo : EIATTR_SW2861232_WAR
	.align		4
.L_150:
        /*0008*/ 	.byte	0x01, 0x35
	.zero		2


	//----- nvinfo : EIATTR_PARAM_CBANK
	.align		4
        /*000c*/ 	.byte	0x04, 0x0a
        /*000e*/ 	.short	(.L_152 - .L_151)
	.align		4
.L_151:
        /*0010*/ 	.word	index@(.nv.constant0._ZN7cutlass13device_kernelIN5flash19enable_sm80_to_sm89INS1_16FlashAttnFwdSm80INS1_25CollectiveMainloopFwdSm80ILi8ELi1ELb1EN4cute5tupleIJNS5_1CILi128EEES8_S8_EEELi128ENS_6half_tEfNS_4arch4Sm80ELb0ELb0ELb0ELb1ELb1ELb0ELb1ELb0EEENS1_21CollectiveEpilogueFwdIS9_NS6_IJNS7_ILi1EEESF_SF_EEESA_SC_Li256ELb1ELb1ELb0ELb0EEENS1_19SingleTileSchedulerILb1ELb0ELb1ELi128EEEEEEEEEvNT_6ParamsE)
        /*0014*/ 	.short	0x0160
        /*0016*/ 	.short	0x0418


	//----- nvinfo : EIATTR_CBANK_PARAM_SIZE
	.align		4
.L_152:
        /*0018*/ 	.byte	0x03, 0x19
        /*001a*/ 	.short	0x0418


	//----- nvinfo : EIATTR_KPARAM_INFO
	.align		4
        /*001c*/ 	.byte	0x04, 0x17
        /*001e*/ 	.short	(.L_154 - .L_153)
.L_153:
        /*0020*/ 	.word	0x00000000
        /*0024*/ 	.short	0x0000
        /*0026*/ 	.short	0x0000
        /*0028*/ 	.byte	0x00, 0xf0, 0x61, 0x10


	//----- nvinfo : EIATTR_MAXREG_COUNT
	.align		4
.L_154:
        /*002c*/ 	.byte	0x03, 0x1b
        /*002e*/ 	.short	0x00ff


	//----- nvinfo : EIATTR_NUM_BARRIERS
	.align		4
        /*0030*/ 	.byte	0x02, 0x4c
        /*0032*/ 	.byte	0x02
	.zero		1


	//----- nvinfo : EIATTR_MERCURY_ISA_VERSION
	.align		4
        /*0034*/ 	.byte	0x03, 0x5f
        /*0036*/ 	.short	0x0000


	//----- nvinfo : EIATTR_COOP_GROUP_MASK_REGIDS
	.align		4
        /*0038*/ 	.byte	0x04, 0x29
        /*003a*/ 	.short	(.L_156 - .L_155)


	//   ....[0]....
.L_155:
        /*003c*/ 	.word	0xffffffff


	//   ....[1]....
        /*0040*/ 	.word	0xffffffff


	//   ....[2]....
        /*0044*/ 	.word	0xffffffff


	//   ....[3]....
        /*0048*/ 	.word	0xffffffff


	//   ....[4]....
        /*004c*/ 	.word	0xffffffff


	//   ....[5]....
        /*0050*/ 	.word	0xffffffff


	//   ....[6]....
        /*0054*/ 	.word	0xffffffff


	//   ....[7]....
        /*0058*/ 	.word	0xffffffff


	//   ....[8]....
        /*005c*/ 	.word	0xffffffff


	//   ....[9]....
        /*0060*/ 	.word	0xffffffff


	//   ....[10]....
        /*0064*/ 	.word	0xffffffff


	//   ....[11]....
        /*0068*/ 	.word	0xffffffff


	//   ....[12]....
        /*006c*/ 	.word	0xffffffff


	//   ....[13]....
        /*0070*/ 	.word	0xffffffff


	//   ....[14]....
        /*0074*/ 	.word	0xffffffff


	//   ....[15]....
        /*0078*/ 	.word	0xffffffff


	//   ....[16]....
        /*007c*/ 	.word	0xffffffff


	//   ....[17]....
        /*0080*/ 	.word	0xffffffff


	//   ....[18]....
        /*0084*/ 	.word	0xffffffff


	//   ....[19]....
        /*0088*/ 	.word	0xffffffff


	//   ....[20]....
        /*008c*/ 	.word	0xffffffff


	//   ....[21]....
        /*0090*/ 	.word	0xffffffff


	//   ....[22]....
        /*0094*/ 	.word	0xffffffff


	//   ....[23]....
        /*0098*/ 	.word	0xffffffff


	//   ....[24]....
        /*009c*/ 	.word	0xffffffff


	//   ....[25]....
        /*00a0*/ 	.word	0xffffffff


	//   ....[26]....
        /*00a4*/ 	.word	0xffffffff


	//   ....[27]....
        /*00a8*/ 	.word	0xffffffff


	//   ....[28]....
        /*00ac*/ 	.word	0xffffffff


	//   ....[29]....
        /*00b0*/ 	.word	0xffffffff


	//   ....[30]....
        /*00b4*/ 	.word	0xffffffff


	//   ....[31]....
        /*00b8*/ 	.word	0xffffffff


	//   ....[32]....
        /*00bc*/ 	.word	0xffffffff


	//   ....[33]....
        /*00c0*/ 	.word	0xffffffff


	//   ....[34]....
        /*00c4*/ 	.word	0xffffffff


	//   ....[35]....
        /*00c8*/ 	.word	0xffffffff


	//   ....[36]....
        /*00cc*/ 	.word	0xffffffff


	//   ....[37]....
        /*00d0*/ 	.word	0xffffffff


	//   ....[38]....
        /*00d4*/ 	.word	0xffffffff


	//   ....[39]....
        /*00d8*/ 	.word	0xffffffff


	//   ....[40]....
        /*00dc*/ 	.word	0xffffffff


	//   ....[41]....
        /*00e0*/ 	.word	0xffffffff


	//   ....[42]....
        /*00e4*/ 	.word	0xffffffff


	//   ....[43]....
        /*00e8*/ 	.word	0xffffffff


	//   ....[44]....
        /*00ec*/ 	.word	0xffffffff


	//   ....[45]....
        /*00f0*/ 	.word	0xffffffff


	//   ....[46]....
        /*00f4*/ 	.word	0xffffffff


	//   ....[47]....
        /*00f8*/ 	.word	0xffffffff


	//   ....[48]....
        /*00fc*/ 	.word	0xffffffff


	//   ....[49]....
        /*0100*/ 	.word	0xffffffff


	//   ....[50]....
        /*0104*/ 	.word	0xffffffff


	//   ....[51]....
        /*0108*/ 	.word	0xffffffff


	//   ....[52]....
        /*010c*/ 	.word	0xffffffff


	//   ....[53]....
        /*0110*/ 	.word	0xffffffff


	//   ....[54]....
        /*0114*/ 	.word	0xffffffff


	//   ....[55]....
        /*0118*/ 	.word	0xffffffff


	//   ....[56]....
        /*011c*/ 	.word	0xffffffff


	//   ....[57]....
        /*0120*/ 	.word	0xffffffff


	//   ....[58]....
        /*0124*/ 	.word	0xffffffff


	//   ....[59]....
        /*0128*/ 	.word	0xffffffff


	//   ....[60]....
        /*012c*/ 	.word	0xffffffff


	//   ....[61]....
        /*0130*/ 	.word	0xffffffff


	//   ....[62]....
        /*0134*/ 	.word	0xffffffff


	//   ....[63]....
        /*0138*/ 	.word	0xffffffff


	//   ....[64]....
        /*013c*/ 	.word	0xffffffff


	//   ....[65]....
        /*0140*/ 	.word	0xffffffff


	//   ....[66]....
        /*0144*/ 	.word	0xffffffff


	//   ....[67]....
        /*0148*/ 	.word	0xffffffff


	//   ....[68]....
        /*014c*/ 	.word	0xffffffff


	//   ....[69]....
        /*0150*/ 	.word	0xffffffff


	//   ....[70]....
        /*0154*/ 	.word	0xffffffff


	//   ....[71]....
        /*0158*/ 	.word	0xffffffff


	//   ....[72]....
        /*015c*/ 	.word	0xffffffff


	//   ....[73]....
        /*0160*/ 	.word	0xffffffff


	//   ....[74]....
        /*0164*/ 	.word	0xffffffff


	//   ....[75]....
        /*0168*/ 	.word	0xffffffff


	//   ....[76]....
        /*016c*/ 	.word	0xffffffff


	//   ....[77]....
        /*0170*/ 	.word	0xffffffff


	//   ....[78]....
        /*0174*/ 	.word	0xffffffff


	//   ....[79]....
        /*0178*/ 	.word	0xffffffff


	//   ....[80]....
        /*017c*/ 	.word	0xffffffff


	//----- nvinfo : EIATTR_COOP_GROUP_INSTR_OFFSETS
	.align		4
.L_156:
        /*0180*/ 	.byte	0x04, 0x28
        /*0182*/ 	.short	(.L_158 - .L_157)


	//   ....[0]....
.L_157:
        /*0184*/ 	.word	0x00000090


	//   ....[1]....
        /*0188*/ 	.word	0x000011e0


	//   ....[2]....
        /*018c*/ 	.word	0x00001220


	//   ....[3]....
        /*0190*/ 	.word	0x00001270


	//   ....[4]....
        /*0194*/ 	.word	0x000012b0


	//   ....[5]....
        /*0198*/ 	.word	0x00001300


	//   ....[6]....
        /*019c*/ 	.word	0x00001470


	//   ....[7]....
        /*01a0*/ 	.word	0x00001490


	//   ....[8]....
        /*01a4*/ 	.word	0x000014c0


	//   ....[9]....
        /*01a8*/ 	.word	0x00001640


	//   ....[10]....
        /*01ac*/ 	.word	0x00001680


	//   ....[11]....
        /*01b0*/ 	.word	0x000016b0


	//   ....[12]....
        /*01b4*/ 	.word	0x000016e0


	//   ....[13]....
        /*01b8*/ 	.word	0x00001710


	//   ....[14]....
        /*01bc*/ 	.word	0x00001730


	//   ....[15]....
        /*01c0*/ 	.word	0x00001740


	//   ....[16]....
        /*01c4*/ 	.word	0x00001750


	//   ....[17]....
        /*01c8*/ 	.word	0x00001e50


	//   ....[18]....
        /*01cc*/ 	.word	0x00001e70


	//   ....[19]....
        /*01d0*/ 	.word	0x00001e80


	//   ....[20]....
        /*01d4*/ 	.word	0x00001ea0


	//   ....[21]....
        /*01d8*/ 	.word	0x00001eb0


	//   ....[22]....
        /*01dc*/ 	.word	0x00001ed0


	//   ....[23]....
        /*01e0*/ 	.word	0x00001ee0


	//   ....[24]....
        /*01e4*/ 	.word	0x00001f10


	//   ....[25]....
        /*01e8*/ 	.word	0x00002e70


	//   ....[26]....
        /*01ec*/ 	.word	0x00002e90


	//   ....[27]....
        /*01f0*/ 	.word	0x00002ea0


	//   ....[28]....
        /*01f4*/ 	.word	0x00002eb0


	//   ....[29]....
        /*01f8*/ 	.word	0x00002ec0


	//   ....[30]....
        /*01fc*/ 	.word	0x00002ed0


	//   ....[31]....
        /*0200*/ 	.word	0x00002ee0


	//   ....[32]....
        /*0204*/ 	.word	0x00002f00


	//   ....[33]....
        /*0208*/ 	.word	0x00003b60


	//   ....[34]....
        /*020c*/ 	.word	0x00003c10


	//   ....[35]....
        /*0210*/ 	.word	0x00003c20


	//   ....[36]....
        /*0214*/ 	.word	0x00003c50


	//   ....[37]....
        /*0218*/ 	.word	0x00005860


	//   ....[38]....
        /*021c*/ 	.word	0x00005870


	//   ....[39]....
        /*0220*/ 	.word	0x00005880


	//   ....[40]....
        /*0224*/ 	.word	0x00005890


	//   ....[41]....
        /*0228*/ 	.word	0x000058a0


	//   ....[42]....
        /*022c*/ 	.word	0x000058b0


	//   ....[43]....
        /*0230*/ 	.word	0x000058c0


	//   ....[44]....
        /*0234*/ 	.word	0x000058f0


	//   ....[45]....
        /*0238*/ 	.word	0x00005c80


	//   ....[46]....
        /*023c*/ 	.word	0x00005ca0


	//   ....[47]....
        /*0240*/ 	.word	0x00005cb0


	//   ....[48]....
        /*0244*/ 	.word	0x00005cd0


	//   ....[49]....
        /*0248*/ 	.word	0x00005cf0


	//   ....[50]....
        /*024c*/ 	.word	0x00005d20


	//   ....[51]....
        /*0250*/ 	.word	0x00005d90


	//   ....[52]....
        /*0254*/ 	.word	0x00005dc0


	//   ....[53]....
        /*0258*/ 	.word	0x00006e40


	//   ....[54]....
        /*025c*/ 	.word	0x00006e60


	//   ....[55]....
        /*0260*/ 	.word	0x00006e90


	//   ....[56]....
        /*0264*/ 	.word	0x00006ea0


	//   ....[57]....
        /*0268*/ 	.word	0x00008d50


	//   ....[58]....
        /*026c*/ 	.word	0x00008d80


	//   ....[59]....
        /*0270*/ 	.word	0x00008dd0


	//   ....[60]....
        /*0274*/ 	.word	0x00008de0


	//   ....[61]....
        /*0278*/ 	.word	0x0000a090


	//   ....[62]....
        /*027c*/ 	.word	0x0000a0d0


	//   ....[63]....
        /*0280*/ 	.word	0x0000a110


	//   ....[64]....
        /*0284*/ 	.word	0x0000a150


	//   ....[65]....
        /*0288*/ 	.word	0x0000a310


	//   ....[66]....
        /*028c*/ 	.word	0x0000a320


	//   ....[67]....
        /*0290*/ 	.word	0x0000a410


	//   ....[68]....
        /*0294*/ 	.word	0x0000a440


	//   ....[69]....
        /*0298*/ 	.word	0x0000a510


	//   ....[70]....
        /*029c*/ 	.word	0x0000a540


	//   ....[71]....
        /*02a0*/ 	.word	0x0000a610


	//   ....[72]....
        /*02a4*/ 	.word	0x0000a630


	//   ....[73]....
        /*02a8*/ 	.word	0x0000aee0


	//   ....[74]....
        /*02ac*/ 	.word	0x0000aef0


	//   ....[75]....
        /*02b0*/ 	.word	0x0000afc0


	//   ....[76]....
        /*02b4*/ 	.word	0x0000aff0


	//   ....[77]....
        /*02b8*/ 	.word	0x0000b0c0


	//   ....[78]....
        /*02bc*/ 	.word	0x0000b0f0


	//   ....[79]....
        /*02c0*/ 	.word	0x0000b1c0


	//   ....[80]....
        /*02c4*/ 	.word	0x0000b1e0


	//----- nvinfo : EIATTR_EXIT_INSTR_OFFSETS
	.align		4
.L_158:
        /*02c8*/ 	.byte	0x04, 0x1c
        /*02ca*/ 	.short	(.L_160 - .L_159)


	//   ....[0]....
.L_159:
        /*02cc*/ 	.word	0x00000440


	//   ....[1]....
        /*02d0*/ 	.word	0x0000a640


	//   ....[2]....
        /*02d4*/ 	.word	0x0000a690


	//   ....[3]....
        /*02d8*/ 	.word	0x0000a6f0


	//   ....[4]....
        /*02dc*/ 	.word	0x0000b1f0


	//   ....[5]....
        /*02e0*/ 	.word	0x0000b240


	//   ....[6]....
        /*02e4*/ 	.word	0x0000b2a0


	//----- nvinfo : EIATTR_CTAIDZ_USED
	.align		4
.L_160:
        /*02e8*/ 	.byte	0x01, 0x04
	.zero		2


	//----- nvinfo : EIATTR_MAX_THREADS
	.align		4
        /*02ec*/ 	.byte	0x04, 0x05
        /*02ee*/ 	.short	(.L_162 - .L_161)
.L_161:
        /*02f0*/ 	.word	0x00000100
        /*02f4*/ 	.word	0x00000001
        /*02f8*/ 	.word	0x00000001


	//----- nvinfo : EIATTR_CRS_STACK_SIZE
	.align		4
.L_162:
        /*02fc*/ 	.byte	0x04, 0x1e
        /*02fe*/ 	.short	(.L_164 - .L_163)
.L_163:
        /*0300*/ 	.word	0x00000000
.L_164:


//--------------------- .nv.info._ZN7cutlass13device_kernelIN5flash19enable_sm80_to_sm89INS1_16FlashAttnFwdSm80INS1_25CollectiveMainloopFwdSm80ILi8ELi1ELb1EN4cute5tupleIJNS5_1CILi128EEES8_S8_EEELi128ENS_6half_tEfNS_4arch4Sm80ELb0ELb0ELb0ELb1ELb1ELb1ELb1ELb0EEENS1_21CollectiveEpilogueFwdIS9_NS6_IJNS7_ILi1EEESF_SF_EEESA_SC_Li256ELb1ELb1ELb0ELb0EEENS1_19SingleTileSchedulerILb1ELb0ELb1ELi128EEEEEEEEEvNT_6ParamsE --------------------------
	.section	.nv.info._ZN7cutlass13device_kernelIN5flash19enable_sm80_to_sm89INS1_16FlashAttnFwdSm80INS1_25CollectiveMainloopFwdSm80ILi8ELi1ELb1EN4cute5tupleIJNS5_1CILi128EEES8_S8_EEELi128ENS_6half_tEfNS_4arch4Sm80ELb0ELb0ELb0ELb1ELb1ELb1ELb1ELb0EEENS1_21CollectiveEpilogueFwdIS9_NS6_IJNS7_ILi1EEESF_SF_EEESA_SC_Li256ELb1ELb1ELb0ELb0EEENS1_19SingleTileSchedulerILb1ELb0ELb1ELi128EEEEEEEEEvNT_6ParamsE,"",@"SHT_CUDA_INFO"
	.sectionflags	@""
	.align	4


	//----- nvinfo : EIATTR_CUDA_API_VERSION
	.align		4
        /*0000*/ 	.byte	0x04, 0x37
        /*0002*/ 	.short	(.L_166 - .L_165)
.L_165:
        /*0004*/ 	.word	0x00000082


	//----- nvinfo : EIATTR_SW2861232_WAR
	.align		4
.L_166:
        /*0008*/ 	.byte	0x01, 0x35
	.zero		2


	//----- nvinfo : EIATTR_PARAM_CBANK
	.align		4
        /*000c*/ 	.byte	0x04, 0x0a
        /*000e*/ 	.short	(.L_168 - .L_167)
	.align		4
.L_167:
        /*0010*/ 	.word	index@(.nv.constant0._ZN7cutlass13device_kernelIN5flash19enable_sm80_to_sm89INS1_16FlashAttnFwdSm80INS1_25CollectiveMainloopFwdSm80ILi8ELi1ELb1EN4cute5tupleIJNS5_1CILi128EEES8_S8_EEELi128ENS_6half_tEfNS_4arch4Sm80ELb0ELb0ELb0ELb1ELb1ELb1ELb1ELb0EEENS1_21CollectiveEpilogueFwdIS9_NS6_IJNS7_ILi1EEESF_SF_EEESA_SC_Li256ELb1ELb1ELb0ELb0EEENS1_19SingleTileSchedulerILb1ELb0ELb1ELi128EEEEEEEEEvNT_6ParamsE)
        /*0014*/ 	.short	0x0160
        /*0016*/ 	.short	0x0418


	//----- nvinfo : EIATTR_CBANK_PARAM_SIZE
	.align		4
.L_168:
        /*0018*/ 	.byte	0x03, 0x19
        /*001a*/ 	.short	0x0418


	//----- nvinfo : EIATTR_KPARAM_INFO
	.align		4
        /*001c*/ 	.byte	0x04, 0x17
        /*001e*/ 	.short	(.L_170 - .L_169)
.L_169:
        /*0020*/ 	.word	0x00000000
        /*0024*/ 	.short	0x0000
        /*0026*/ 	.short	0x0000
        /*0028*/ 	.byte	0x00, 0xf0, 0x61, 0x10


	//----- nvinfo : EIATTR_MAXREG_COUNT
	.align		4
.L_170:
        /*002c*/ 	.byte	0x03, 0x1b
        /*002e*/ 	.short	0x00ff


	//----- nvinfo : EIATTR_NUM_BARRIERS
	.align		4
        /*0030*/ 	.byte	0x02, 0x4c
        /*0032*/ 	.byte	0x02
	.zero		1


	//----- nvinfo : EIATTR_MERCURY_ISA_VERSION
	.align		4
        /*0034*/ 	.byte	0x03, 0x5f
        /*0036*/ 	.short	0x0000


	//----- nvinfo : EIATTR_COOP_GROUP_MASK_REGIDS
	.align		4
        /*0038*/ 	.byte	0x04, 0x29
        /*003a*/ 	.short	(.L_172 - .L_171)


	//   ....[0]....
.L_171:
        /*003c*/ 	.word	0xffffffff


	//   ....[1]....
        /*0040*/ 	.word	0xffffffff


	//   ....[2]....
        /*0044*/ 	.word	0xffffffff


	//   ....[3]....
        /*0048*/ 	.word	0xffffffff


	//   ....[4]....
        /*004c*/ 	.word	0xffffffff


	//   ....[5]....
        /*0050*/ 	.word	0xffffffff


	//   ....[6]....
        /*0054*/ 	.word	0xffffffff


	//   ....[7]....
        /*0058*/ 	.word	0xffffffff


	//   ....[8]....
        /*005c*/ 	.word	0xffffffff


	//   ....[9]....
        /*0060*/ 	.word	0xffffffff


	//   ....[10]....
        /*0064*/ 	.word	0xffffffff


	//   ....[11]....
        /*0068*/ 	.word	0xffffffff


	//   ....[12]....
        /*006c*/ 	.word	0xffffffff


	//   ....[13]....
        /*0070*/ 	.word	0xffffffff


	//   ....[14]....
        /*0074*/ 	.word	0xffffffff


	//   ....[15]....
        /*0078*/ 	.word	0xffffffff


	//   ....[16]....
        /*007c*/ 	.word	0xffffffff


	//   ....[17]....
        /*0080*/ 	.word	0xffffffff


	//   ....[18]....
        /*0084*/ 	.word	0xffffffff


	//   ....[19]....
        /*0088*/ 	.word	0xffffffff


	//   ....[20]....
        /*008c*/ 	.word	0xffffffff


	//   ....[21]....
        /*0090*/ 	.word	0xffffffff


	//   ....[22]....
        /*0094*/ 	.word	0xffffffff


	//   ....[23]....
        /*0098*/ 	.word	0xffffffff


	//   ....[24]....
        /*009c*/ 	.word	0xffffffff


	//   ....[25]....
        /*00a0*/ 	.word	0xffffffff


	//   ....[26]....
        /*00a4*/ 	.word	0xffffffff


	//   ....[27]....
        /*00a8*/ 	.word	0xffffffff


	//   ....[28]....
        /*00ac*/ 	.word	0xffffffff


	//   ....[29]....
        /*00b0*/ 	.word	0xffffffff


	//   ....[30]....
        /*00b4*/ 	.word	0xffffffff


	//   ....[31]....
        /*00b8*/ 	.word	0xffffffff


	//   ....[32]....
        /*00bc*/ 	.word	0xffffffff


	//   ....[33]....
        /*00c0*/ 	.word	0xffffffff


	//   ....[34]....
        /*00c4*/ 	.word	0xffffffff


	//   ....[35]....
        /*00c8*/ 	.word	0xffffffff


	//   ....[36]....
        /*00cc*/ 	.word	0xffffffff


	//   ....[37]....
        /*00d0*/ 	.word	0xffffffff


	//   ....[38]....
        /*00d4*/ 	.word	0xffffffff


	//   ....[39]....
        /*00d8*/ 	.word	0xffffffff


	//   ....[40]....
        /*00dc*/ 	.word	0xffffffff


	//   ....[41]....
        /*00e0*/ 	.word	0xffffffff


	//   ....[42]....
        /*00e4*/ 	.word	0xffffffff


	//   ....[43]....
        /*00e8*/ 	.word	0xffffffff


	//   ....[44]....
        /*00ec*/ 	.word	0xffffffff


	//   ....[45]....
        /*00f0*/ 	.word	0xffffffff


	//   ....[46]....
        /*00f4*/ 	.word	0xffffffff


	//   ....[47]....
        /*00f8*/ 	.word	0xffffffff


	//   ....[48]....
        /*00fc*/ 	.word	0xffffffff


	//   ....[49]....
        /*0100*/ 	.word	0xffffffff


	//   ....[50]....
        /*0104*/ 	.word	0xffffffff


	//   ....[51]....
        /*0108*/ 	.word	0xffffffff


	//   ....[52]....
        /*010c*/ 	.word	0xffffffff


	//   ....[53]....
        /*0110*/ 	.word	0xffffffff


	//   ....[54]....
        /*0114*/ 	.word	0xffffffff


	//   ....[55]....
        /*0118*/ 	.word	0xffffffff


	//   ....[56]....
        /*011c*/ 	.word	0xffffffff


	//   ....[57]....
        /*0120*/ 	.word	0xffffffff


	//   ....[58]....
        /*0124*/ 	.word	0xffffffff


	//   ....[59]....
        /*0128*/ 	.word	0xffffffff


	//   ....[60]....
        /*012c*/ 	.word	0xffffffff


	//   ....[61]....
        /*0130*/ 	.word	0xffffffff


	//   ....[62]....
        /*0134*/ 	.word	0xffffffff


	//   ....[63]....
        /*0138*/ 	.word	0xffffffff


	//   ....[64]....
        /*013c*/ 	.word	0xffffffff


	//   ....[65]....
        /*0140*/ 	.word	0xffffffff


	//   ....[66]....
        /*0144*/ 	.word	0xffffffff


	//   ....[67]....
        /*0148*/ 	.word	0xffffffff


	//   ....[68]....
        /*014c*/ 	.word	0xffffffff


	//   ....[69]....
        /*0150*/ 	.word	0xffffffff


	//   ....[70]....
        /*0154*/ 	.word	0xffffffff


	//   ....[71]....
        /*0158*/ 	.word	0xffffffff


	//   ....[72]....
        /*015c*/ 	.word	0xffffffff


	//   ....[73]....
        /*0160*/ 	.word	0xffffffff


	//   ....[74]....
        /*0164*/ 	.word	0xffffffff


	//   ....[75]....
        /*0168*/ 	.word	0xffffffff


	//   ....[76]....
        /*016c*/ 	.word	0xffffffff


	//   ....[77]....
        /*0170*/ 	.word	0xffffffff


	//   ....[78]....
        /*0174*/ 	.word	0xffffffff


	//   ....[79]....
        /*0178*/ 	.word	0xffffffff


	//   ....[80]....
        /*017c*/ 	.word	0xffffffff


	//   ....[81]....
        /*0180*/ 	.word	0xffffffff


	//   ....[82]....
        /*0184*/ 	.word	0xffffffff


	//   ....[83]....
        /*0188*/ 	.word	0xffffffff


	//   ....[84]....
        /*018c*/ 	.word	0xffffffff


	//   ....[85]....
        /*0190*/ 	.word	0xffffffff


	//   ....[86]....
        /*0194*/ 	.word	0xffffffff


	//   ....[87]....
        /*0198*/ 	.word	0xffffffff


	//   ....[88]....
        /*019c*/ 	.word	0xffffffff


	//   ....[89]....
        /*01a0*/ 	.word	0xffffffff


	//   ....[90]....
        /*01a4*/ 	.word	0xffffffff


	//   ....[91]....
        /*01a8*/ 	.word	0xffffffff


	//   ....[92]....
        /*01ac*/ 	.word	0xffffffff


	//   ....[93]....
        /*01b0*/ 	.word	0xffffffff


	//   ....[94]....
        /*01b4*/ 	.word	0xffffffff


	//   ....[95]....
        /*01b8*/ 	.word	0xffffffff


	//   ....[96]....
        /*01bc*/ 	.word	0xffffffff


	//   ....[97]....
        /*01c0*/ 	.word	0xffffffff


	//   ....[98]....
        /*01c4*/ 	.word	0xffffffff


	//   ....[99]....
        /*01c8*/ 	.word	0xffffffff


	//   ....[100]....
        /*01cc*/ 	.word	0xffffffff


	//   ....[101]....
        /*01d0*/ 	.word	0xffffffff


	//   ....[102]....
        /*01d4*/ 	.word	0xffffffff


	//   ....[103]....
        /*01d8*/ 	.word	0xffffffff


	//   ....[104]....
        /*01dc*/ 	.word	0xffffffff


	//   ....[105]....
        /*01e0*/ 	.word	0xffffffff


	//   ....[106]....
        /*01e4*/ 	.word	0xffffffff


	//   ....[107]....
        /*01e8*/ 	.word	0xffffffff


	//   ....[108]....
        /*01ec*/ 	.word	0xffffffff


	//   ....[109]....
        /*01f0*/ 	.word	0xffffffff


	//   ....[110]....
        /*01f4*/ 	.word	0xffffffff


	//   ....[111]....
        /*01f8*/ 	.word	0xffffffff


	//   ....[112]....
        /*01fc*/ 	.word	0xffffffff


	//----- nvinfo : EIATTR_COOP_GROUP_INSTR_OFFSETS
	.align		4
.L_172:
        /*0200*/ 	.byte	0x04, 0x28
        /*0202*/ 	.short	(.L_174 - .L_173)


	//   ....[0]....
.L_173:
        /*0204*/ 	.word	0x00000090


	//   ....[1]....
        /*0208*/ 	.word	0x000028e0


	//   ....[2]....
        /*020c*/ 	.word	0x00002930


	//   ....[3]....
        /*0210*/ 	.word	0x00003100


	//   ....[4]....
        /*0214*/ 	.word	0x00003120


	//   ....[5]....
        /*0218*/ 	.word	0x00003870


	//   ....[6]....
        /*021c*/ 	.word	0x00003890


	//   ....[7]....
        /*0220*/ 	.word	0x00003fe0


	//   ....[8]....
        /*0224*/ 	.word	0x00003ff0


	//   ....[9]....
        /*0228*/ 	.word	0x00004810


	//   ....[10]....
        /*022c*/ 	.word	0x00004850


	//   ....[11]....
        /*0230*/ 	.word	0x00005600


	//   ....[12]....
        /*0234*/ 	.word	0x00005630


	//   ....[13]....
        /*0238*/ 	.word	0x00005dc0


	//   ....[14]....
        /*023c*/ 	.word	0x00005df0


	//   ....[15]....
        /*0240*/ 	.word	0x00006580


	//   ....[16]....
        /*0244*/ 	.word	0x000065a0


	//   ....[17]....
        /*0248*/ 	.word	0x00006d50


	//   ....[18]....
        /*024c*/ 	.word	0x00006d80


	//   ....[19]....
        /*0250*/ 	.word	0x00006e90


	//   ....[20]....
        /*0254*/ 	.word	0x00006ec0


	//   ....[21]....
        /*0258*/ 	.word	0x00006f90


	//   ....[22]....
        /*025c*/ 	.word	0x00006fc0


	//   ....[23]....
        /*0260*/ 	.word	0x00007090


	//   ....[24]....
        /*0264*/ 	.word	0x000070b0


	//   ....[25]....
        /*0268*/ 	.word	0x00007630


	//   ....[26]....
        /*026c*/ 	.word	0x00007650


	//   ....[27]....
        /*0270*/ 	.word	0x00007720


	//   ....[28]....
        /*0274*/ 	.word	0x00007750


	//   ....[29]....
        /*0278*/ 	.word	0x00007820


	//   ....[30]....
        /*027c*/ 	.word	0x00007850


	//   ....[31]....
        /*0280*/ 	.word	0x00007920


	//   ....[32]....
        /*0284*/ 	.word	0x00007950


	//   ....[33]....
        /*0288*/ 	.word	0x00008670


	//   ....[34]....
        /*028c*/ 	.word	0x000086b0


	//   ....[35]....
        /*0290*/ 	.word	0x000086f0


	//   ....[36]....
        /*0294*/ 	.word	0x00008730


	//   ....[37]....
        /*0298*/ 	.word	0x00008790


	//   ....[38]....
        /*029c*/ 	.word	0x000087d0


	//   ....[39]....
        /*02a0*/ 	.word	0x00008800


	//   ....[40]....
        /*02a4*/ 	.word	0x00008830


	//   ....[41]....
        /*02a8*/ 	.word	0x00008a30


	//   ....[42]....
        /*02ac*/ 	.word	0x00008a70


	//   ....[43]....
        /*02b0*/ 	.word	0x00008a80


	//   ....[44]....
        /*02b4*/ 	.word	0x00008b10


	//   ....[45]....
        /*02b8*/ 	.word	0x00008b20


	//   ....[46]....
        /*02bc*/ 	.word	0x00008c90


	//   ....[47]....
        /*02c0*/ 	.word	0x00008cc0


	//   ....[48]....
        /*02c4*/ 	.word	0x00008ce0


	//   ....[49]....
        /*02c8*/ 	.word	0x0000c7e0


	//   ....[50]....
        /*02cc*/ 	.word	0x0000c990


	//   ....[51]....
        /*02d0*/ 	.word	0x0000ca00


	//   ....[52]....
        /*02d4*/ 	.word	0x0000ca30


	//   ....[53]....
        /*02d8*/ 	.word	0x0000ca50


	//   ....[54]....
        /*02dc*/ 	.word	0x0000ca60


	//   ....[55]....
        /*02e0*/ 	.word	0x0000ca80


	//   ....[56]....
        /*02e4*/ 	.word	0x0000caa0


	//   ....[57]....
        /*02e8*/ 	.word	0x0000dbe0


	//   ....[58]....
        /*02ec*/ 	.word	0x0000dc00


	//   ....[59]....
        /*02f0*/ 	.word	0x0000dc10


	//   ....[60]....
        /*02f4*/ 	.word	0x0000dc20


	//   ....[61]....
        /*02f8*/ 	.word	0x0000dc30


	//   ....[62]....
        /*02fc*/ 	.word	0x0000dc40


	//   ....[63]....
        /*0300*/ 	.word	0x0000dc50


	//   ....[64]....
        /*0304*/ 	.word	0x0000dc70


	//   ....[65]....
        /*0308*/ 	.word	0x0000e8c0


	//   ....[66]....
        /*030c*/ 	.word	0x0000e960


	//   ....[67]....
        /*0310*/ 	.word	0x0000e970


	//   ....[68]....
        /*0314*/ 	.word	0x0000e9a0


	//   ....[69]....
        /*0318*/ 	.word	0x00010650


	//   ....[70]....
        /*031c*/ 	.word	0x00010660


	//   ....[71]....
        /*0320*/ 	.word	0x00010670


	//   ....[72]....
        /*0324*/ 	.word	0x00010680


	//   ....[73]....
        /*0328*/ 	.word	0x00010690


	//   ....[74]....
        /*032c*/ 	.word	0x000106a0


	//   ....[75]....
        /*0330*/ 	.word	0x000106b0


	//   ....[76]....
        /*0334*/ 	.word	0x000106e0


	//   ....[77]....
        /*0338*/ 	.word	0x00010a70


	//   ....[78]....
        /*033c*/ 	.word	0x00010a90


	//   ....[79]....
        /*0340*/ 	.word	0x00010aa0


	//   ....[80]....
        /*0344*/ 	.word	0x00010ac0


	//   ....[81]....
        /*0348*/ 	.word	0x00010ae0


	//   ....[82]....
        /*034c*/ 	.word	0x00010b10


	//   ....[83]....
        /*0350*/ 	.word	0x00010b80


	//   ....[84]....
        /*0354*/ 	.word	0x00010bb0


	//   ....[85]....
        /*0358*/ 	.word	0x00011c30


	//   ....[86]....
        /*035c*/ 	.word	0x00011c50


	//   ....[87]....
        /*0360*/ 	.word	0x00011c80


	//   ....[88]....
        /*0364*/ 	.word	0x00011c90


	//   ....[89]....
        /*0368*/ 	.word	0x00013b40


	//   ....[90]....
        /*036c*/ 	.word	0x00013b70


	//   ....[91]....
        /*0370*/ 	.word	0x00013bc0


	//   ....[92]....
        /*0374*/ 	.word	0x00013bd0


	//   ....[93]....
        /*0378*/ 	.word	0x00014e80


	//   ....[94]....
        /*037c*/ 	.word	0x00014ec0


	//   ....[95]....
        /*0380*/ 	.word	0x00014f00


	//   ....[96]....
        /*0384*/ 	.word	0x00014f40


	//   ....[97]....
        /*0388*/ 	.word	0x000150f0


	//   ....[98]....
        /*038c*/ 	.word	0x00015100


	//   ....[99]....
        /*0390*/ 	.word	0x000151f0


	//   ....[100]....
        /*0394*/ 	.word	0x00015220


	//   ....[101]....
        /*0398*/ 	.word	0x000152f0


	//   ....[102]....
        /*039c*/ 	.word	0x00015320


	//   ....[103]....
        /*03a0*/ 	.word	0x000153f0


	//   ....[104]....
        /*03a4*/ 	.word	0x00015410


	//   ....[105]....
        /*03a8*/ 	.word	0x00015cc0


	//   ....[106]....
        /*03ac*/ 	.word	0x00015cd0


	//   ....[107]....
        /*03b0*/ 	.word	0x00015da0


	//   ....[108]....
        /*03b4*/ 	.word	0x00015dd0


	//   ....[109]....
        /*03b8*/ 	.word	0x00015ea0


	//   ....[110]....
        /*03bc*/ 	.word	0x00015ed0


	//   ....[111]....
        /*03c0*/ 	.word	0x00015fa0


	//   ....[112]....
        /*03c4*/ 	.word	0x00015fc0


	//----- nvinfo : EIATTR_EXIT_INSTR_OFFSETS
	.align		4
.L_174:
        /*03c8*/ 	.byte	0x04, 0x1c
        /*03ca*/ 	.short	(.L_176 - .L_175)


	//   ....[0]....
.L_175:
        /*03cc*/ 	.word	0x00000440


	//   ....[1]....
        /*03d0*/ 	.word	0x00015420


	//   ....[2]....
        /*03d4*/ 	.word	0x00015470


	//   ....[3]....
        /*03d8*/ 	.word	0x000154d0


	//   ....[4]....
        /*03dc*/ 	.word	0x00015fd0


	//   ....[5]....
        /*03e0*/ 	.word	0x00016020


	//   ....[6]....
        /*03e4*/ 	.word	0x00016080


	//----- nvinfo : EIATTR_CTAIDZ_USED
	.align		4
.L_176:
        /*03e8*/ 	.byte	0x01, 0x04
	.zero		2


	//----- nvinfo : EIATTR_MAX_THREADS
	.align		4
        /*03ec*/ 	.byte	0x04, 0x05
        /*03ee*/ 	.short	(.L_178 - .L_177)
.L_177:
        /*03f0*/ 	.word	0x00000100
        /*03f4*/ 	.word	0x00000001
        /*03f8*/ 	.word	0x00000001


	//----- nvinfo : EIATTR_CRS_STACK_SIZE
	.align		4
.L_178:
        /*03fc*/ 	.byte	0x04, 0x1e
        /*03fe*/ 	.short	(.L_180 - .L_179)
.L_179:
        /*0400*/ 	.word	0x00000000
.L_180:


//--------------------- .nv.info._ZN7cutlass13device_kernelIN5flash19enable_sm80_to_sm89INS1_16FlashAttnFwdSm80INS1_25CollectiveMainloopFwdSm80ILi8ELi1ELb1EN4cute5tupleIJNS5_1CILi128EEENS7_ILi96EEES8_EEELi128ENS_6half_tEfNS_4arch4Sm80ELb0ELb1ELb0ELb0ELb1ELb0ELb1ELb0EEENS1_21CollectiveEpilogueFwdINS6_IJS8_S8_S9_EEENS6_IJNS7_ILi1EEESH_SH_EEESB_SD_Li256ELb0ELb1ELb0ELb0EEENS1_19SingleTileSchedulerILb0ELb0ELb1ELi128EEEEEEEEEvNT_6ParamsE --------------------------
	.section	.nv.info._ZN7cutlass13device_kernelIN5flash19enable_sm80_to_sm89INS1_16FlashAttnFwdSm80INS1_25CollectiveMainloopFwdSm80ILi8ELi1ELb1EN4cute5tupleIJNS5_1CILi128EEENS7_ILi96EEES8_EEELi128ENS_6half_tEfNS_4arch4Sm80ELb0ELb1ELb0ELb0ELb1ELb0ELb1ELb0EEENS1_21CollectiveEpilogueFwdINS6_IJS8_S8_S9_EEENS6_IJNS7_ILi1EEESH_SH_EEESB_SD_Li256ELb0ELb1ELb0ELb0EEENS1_19SingleTileSchedulerILb0ELb0ELb1ELi128EEEEEEEEEvNT_6ParamsE,"",@"SHT_CUDA_INFO"
	.sectionflags	@""
	.align	4


	//----- nvinfo : EIATTR_CUDA_API_VERSION
	.align		4
        /*0000*/ 	.byte	0x04, 0x37
        /*0002*/ 	.short	(.L_182 - .L_181)
.L_181:
        /*0004*/ 	.word	0x00000082


	//----- nvinfo : EIATTR_SW2861232_WAR
	.align		4
.L_182:
        /*0008*/ 	.byte	0x01, 0x35
	.zero		2


	//----- nvinfo : EIATTR_PARAM_CBANK
	.align		4
        /*000c*/ 	.byte	0x04, 0x0a
        /*000e*/ 	.short	(.L_184 - .L_183)
	.align		4
.L_183:
        /*0010*/ 	.word	index@(.nv.constant0._ZN7cutlass13device_kernelIN5flash19enable_sm80_to_sm89INS1_16FlashAttnFwdSm80INS1_25CollectiveMainloopFwdSm80ILi8ELi1ELb1EN4cute5tupleIJNS5_1CILi128EEENS7_ILi96EEES8_EEELi128ENS_6half_tEfNS_4arch4Sm80ELb0ELb1ELb0ELb0ELb1ELb0ELb1ELb0EEENS1_21CollectiveEpilogueFwdINS6_IJS8_S8_S9_EEENS6_IJNS7_ILi1EEESH_SH_EEESB_SD_Li256ELb0ELb1ELb0ELb0EEENS1_19SingleTileSchedulerILb0ELb0ELb1ELi128EEEEEEEEEvNT_6ParamsE)
        /*0014*/ 	.short	0x0160
        /*0016*/ 	.short	0x0418


	//----- nvinfo : EIATTR_CBANK_PARAM_SIZE
	.align		4
.L_184:
        /*0018*/ 	.byte	0x03, 0x19
        /*001a*/ 	.short	0x0418


	//----- nvinfo : EIATTR_KPARAM_INFO
	.align		4
        /*001c*/ 	.byte	0x04, 0x17
        /*001e*/ 	.short	(.L_186 - .L_185)
.L_185:
        /*0020*/ 	.word	0x00000000
        /*0024*/ 	.short	0x0000
        /*0026*/ 	.short	0x0000
        /*0028*/ 	.byte	0x00, 0xf0, 0x61, 0x10


	//----- nvinfo : EIATTR_MAXREG_COUNT
	.align		4
.L_186:
        /*002c*/ 	.byte	0x03, 0x1b
        /*002e*/ 	.short	0x00ff


	//----- nvinfo : EIATTR_NUM_BARRIERS
	.align		4
        /*0030*/ 	.byte	0x02, 0x4c
        /*0032*/ 	.byte	0x02
	.zero		1


	//----- nvinfo : EIATTR_MERCURY_ISA_VERSION
	.align		4
        /*0034*/ 	.byte	0x03, 0x5f
        /*0036*/ 	.short	0x0000


	//----- nvinfo : EIATTR_COOP_GROUP_MASK_REGIDS
	.align		4
        /*0038*/ 	.byte	0x04, 0x29
        /*003a*/ 	.short	(.L_188 - .L_187)


	//   ....[0]....
.L_187:
        /*003c*/ 	.word	0xffffffff


	//   ....[1]....
        /*0040*/ 	.word	0xffffffff


	//   ....[2]....
        /*0044*/ 	.word	0xffffffff


	//   ....[3]....
        /*0048*/ 	.word	0xffffffff


	//   ....[4]....
        /*004c*/ 	.word	0xffffffff


	//   ....[5]....
        /*0050*/ 	.word	0xffffffff


	//   ....[6]....
        /*0054*/ 	.word	0xffffffff


	//   ....[7]....
        /*0058*/ 	.word	0xffffffff


	//   ....[8]....
        /*005c*/ 	.word	0xffffffff


	//   ....[9]....
        /*0060*/ 	.word	0xffffffff


	//   ....[10]....
        /*0064*/ 	.word	0xffffffff


	//   ....[11]....
        /*0068*/ 	.word	0xffffffff


	//   ....[12]....
        /*006c*/ 	.word	0xffffffff


	//   ....[13]....
        /*0070*/ 	.word	0xffffffff


	//   ....[14]....
        /*0074*/ 	.word	0xffffffff


	//   ....[15]....
        /*0078*/ 	.word	0xffffffff


	//   ....[16]....
        /*007c*/ 	.word	0xffffffff


	//   ....[17]....
        /*0080*/ 	.word	0xffffffff


	//   ....[18]....
        /*0084*/ 	.word	0xffffffff


	//   ....[19]....
        /*0088*/ 	.word	0xffffffff


	//   ....[20]....
        /*008c*/ 	.word	0xffffffff


	//   ....[21]....
        /*0090*/ 	.word	0xffffffff


	//   ....[22]....
        /*0094*/ 	.word	0xffffffff


	//   ....[23]....
        /*0098*/ 	.word	0xffffffff


	//   ....[24]....
        /*009c*/ 	.word	0xffffffff


	//   ....[25]....
        /*00a0*/ 	.word	0xffffffff


	//   ....[26]....
        /*00a4*/ 	.word	0xffffffff


	//   ....[27]....
        /*00a8*/ 	.word	0xffffffff


	//   ....[28]....
        /*00ac*/ 	.word	0xffffffff


	//   ....[29]....
        /*00b0*/ 	.word	0xffffffff


	//   ....[30]....
        /*00b4*/ 	.word	0xffffffff


	//   ....[31]....
        /*00b8*/ 	.word	0xffffffff


	//   ....[32]....
        /*00bc*/ 	.word	0xffffffff


	//   ....[33]....
        /*00c0*/ 	.word	0xffffffff


	//   ....[34]....
        /*00c4*/ 	.word	0xffffffff


	//   ....[35]....
        /*00c8*/ 	.word	0xffffffff


	//   ....[36]....
        /*00cc*/ 	.word	0xffffffff


	//   ....[37]....
        /*00d0*/ 	.word	0xffffffff


	//   ....[38]....
        /*00d4*/ 	.word	0xffffffff


	//   ....[39]....
        /*00d8*/ 	.word	0xffffffff


	//   ....[40]....
        /*00dc*/ 	.word	0xffffffff


	//   ....[41]....
        /*00e0*/ 	.word	0xffffffff


	//   ....[42]....
        /*00e4*/ 	.word	0xffffffff


	//   ....[43]....
        /*00e8*/ 	.word	0xffffffff


	//   ....[44]....
        /*00ec*/ 	.word	0xffffffff


	//   ....[45]....
        /*00f0*/ 	.word	0xffffffff


	//   ....[46]....
        /*00f4*/ 	.word	0xffffffff


	//   ....[47]....
        /*00f8*/ 	.word	0xffffffff


	//   ....[48]....
        /*00fc*/ 	.word	0xffffffff


	//   ....[49]....
        /*0100*/ 	.word	0xffffffff


	//   ....[50]....
        /*0104*/ 	.word	0xffffffff


	//   ....[51]....
        /*0108*/ 	.word	0xffffffff


	//   ....[52]....
        /*010c*/ 	.word	0xffffffff


	//   ....[53]....
        /*0110*/ 	.word	0xffffffff


	//   ....[54]....
        /*0114*/ 	.word	0xffffffff


	//   ....[55]....
        /*0118*/ 	.word	0xffffffff


	//   ....[56]....
        /*011c*/ 	.word	0xffffffff


	//   ....[57]....
        /*0120*/ 	.word	0xffffffff


	//   ....[58]....
        /*0124*/ 	.word	0xffffffff


	//   ....[59]....
        /*0128*/ 	.word	0xffffffff


	//   ....[60]....
        /*012c*/ 	.word	0xffffffff


	//   ....[61]....
        /*0130*/ 	.word	0xffffffff


	//   ....[62]....
        /*0134*/ 	.word	0xffffffff


	//   ....[63]....
        /*0138*/ 	.word	0xffffffff


	//   ....[64]....
        /*013c*/ 	.word	0xffffffff


	//   ....[65]....
        /*0140*/ 	.word	0xffffffff


	//   ....[66]....
        /*0144*/ 	.word	0xffffffff


	//   ....[67]....
        /*0148*/ 	.word	0xffffffff


	//   ....[68]....
        /*014c*/ 	.word	0xffffffff


	//   ....[69]....
        /*0150*/ 	.word	0xffffffff


	//   ....[70]....
        /*0154*/ 	.word	0xffffffff


	//   ....[71]....
        /*0158*/ 	.word	0xffffffff


	//   ....[72]....
        /*015c*/ 	.word	0xffffffff


	//   ....[73]....
        /*0160*/ 	.word	0xffffffff


	//   ....[74]....
        /*0164*/ 	.word	0xffffffff


	//   ....[75]....
        /*0168*/ 	.word	0xffffffff


	//   ....[76]....
        /*016c*/ 	.word	0xffffffff


	//   ....[77]....
        /*0170*/ 	.word	0xffffffff


	//   ....[78]....
        /*0174*/ 	.word	0xffffffff


	//   ....[79]....
        /*0178*/ 	.word	0xffffffff


	//   ....[80]....
        /*017c*/ 	.word	0xffffffff


	//   ....[81]....
        /*0180*/ 	.word	0xffffffff


	//   ....[82]....
        /*0184*/ 	.word	0xffffffff


	//   ....[83]....
        /*0188*/ 	.word	0xffffffff


	//   ....[84]....
        /*018c*/ 	.word	0xffffffff


	//   ....[85]....
        /*0190*/ 	.word	0xffffffff


	//   ....[86]....
        /*0194*/ 	.word	0xffffffff


	//   ....[87]....
        /*0198*/ 	.word	0xffffffff


	//   ....[88]....
        /*019c*/ 	.word	0xffffffff


	//   ....[89]....
        /*01a0*/ 	.word	0xffffffff


	//   ....[90]....
        /*01a4*/ 	.word	0xffffffff


	//   ....[91]....
        /*01a8*/ 	.word	0xffffffff


	//   ....[92]....
        /*01ac*/ 	.word	0xffffffff


	//   ....[93]....
        /*01b0*/ 	.word	0xffffffff


	//   ....[94]....
        /*01b4*/ 	.word	0xffffffff


	//   ....[95]....
        /*01b8*/ 	.word	0xffffffff


	//   ....[96]....
        /*01bc*/ 	.word	0xffffffff


	//   ....[97]....
        /*01c0*/ 	.word	0xffffffff


	//   ....[98]....
        /*01c4*/ 	.word	0xffffffff


	//   ....[99]....
        /*01c8*/ 	.word	0xffffffff


	//   ....[100]....
        /*01cc*/ 	.word	0xffffffff


	//   ....[101]....
        /*01d0*/ 	.word	0xffffffff


	//   ....[102]....
        /*01d4*/ 	.word	0xffffffff


	//   ....[103]....
        /*01d8*/ 	.word	0xffffffff


	//   ....[104]....
        /*01dc*/ 	.word	0xffffffff


	//   ....[105]....
        /*01e0*/ 	.word	0xffffffff


	//   ....[106]....
        /*01e4*/ 	.word	0xffffffff


	//   ....[107]....
        /*01e8*/ 	.word	0xffffffff


	//----- nvinfo : EIATTR_COOP_GROUP_INSTR_OFFSETS
	.align		4
.L_188:
        /*01ec*/ 	.byte	0x04, 0x28
        /*01ee*/ 	.short	(.L_190 - .L_189)


	//   ....[0]....
.L_189:
        /*01f0*/ 	.word	0x00000fd0


	//   ....[1]....
        /*01f4*/ 	.word	0x00001010


	//   ....[2]....
        /*01f8*/ 	.word	0x00001050


	//   ....[3]....
        /*01fc*/ 	.word	0x00001090


	//   ....[4]....
        /*0200*/ 	.word	0x000010c0


	//   ....[5]....
        /*0204*/ 	.word	0x00001140


	//   ....[6]....
        /*0208*/ 	.word	0x000012d0


	//   ....[7]....
        /*020c*/ 	.word	0x00001300


	//   ....[8]....
        /*0210*/ 	.word	0x00001520


	//   ....[9]....
        /*0214*/ 	.word	0x00001550


	//   ....[10]....
        /*0218*/ 	.word	0x00001570


	//   ....[11]....
        /*021c*/ 	.word	0x00001590


	//   ....[12]....
        /*0220*/ 	.word	0x000015a0


	//   ....[13]....
        /*0224*/ 	.word	0x000015b0


	//   ....[14]....
        /*0228*/ 	.word	0x00001b40


	//   ....[15]....
        /*022c*/ 	.word	0x00001b60


	//   ....[16]....
        /*0230*/ 	.word	0x00001b80


	//   ....[17]....
        /*0234*/ 	.word	0x00001b90


	//   ....[18]....
        /*0238*/ 	.word	0x00001bb0


	//   ....[19]....
        /*023c*/ 	.word	0x00001bc0


	//   ....[20]....
        /*0240*/ 	.word	0x00002860


	//   ....[21]....
        /*0244*/ 	.word	0x00002880


	//   ....[22]....
        /*0248*/ 	.word	0x00002890


	//   ....[23]....
        /*024c*/ 	.word	0x000028a0


	//   ....[24]....
        /*0250*/ 	.word	0x000028b0


	//   ....[25]....
        /*0254*/ 	.word	0x000028c0


	//   ....[26]....
        /*0258*/ 	.word	0x00002c20


	//   ....[27]....
        /*025c*/ 	.word	0x00002e30


	//   ....[28]....
        /*0260*/ 	.word	0x00004330


	//   ....[29]....
        /*0264*/ 	.word	0x00004490


	//   ....[30]....
        /*0268*/ 	.word	0x000044a0


	//   ....[31]....
        /*026c*/ 	.word	0x000044f0


	//   ....[32]....
        /*0270*/ 	.word	0x00005c60


	//   ....[33]....
        /*0274*/ 	.word	0x00005c80


	//   ....[34]....
        /*0278*/ 	.word	0x00005ca0


	//   ....[35]....
        /*027c*/ 	.word	0x00005cb0


	//   ....[36]....
        /*0280*/ 	.word	0x00005cc0


	//   ....[37]....
        /*0284*/ 	.word	0x00005cd0


	//   ....[38]....
        /*0288*/ 	.word	0x00006840


	//   ....[39]....
        /*028c*/ 	.word	0x00006860


	//   ....[40]....
        /*0290*/ 	.word	0x00006880


	//   ....[41]....
        /*0294*/ 	.word	0x00006890


	//   ....[42]....
        /*0298*/ 	.word	0x000068a0


	//   ....[43]....
        /*029c*/ 	.word	0x000068b0


	//   ....[44]....
        /*02a0*/ 	.word	0x00006a90


	//   ....[45]....
        /*02a4*/ 	.word	0x00006d60


	//   ....[46]....
        /*02a8*/ 	.word	0x00007db0


	//   ....[47]....
        /*02ac*/ 	.word	0x00007f20


	//   ....[48]....
        /*02b0*/ 	.word	0x000080d0


	//   ....[49]....
        /*02b4*/ 	.word	0x000081d0


	//   ....[50]....
        /*02b8*/ 	.word	0x00009ea0


	//   ....[51]....
        /*02bc*/ 	.word	0x00009ec0


	//   ....[52]....
        /*02c0*/ 	.word	0x00009ee0


	//   ....[53]....
        /*02c4*/ 	.word	0x00009ef0


	//   ....[54]....
        /*02c8*/ 	.word	0x00009f00


	//   ....[55]....
        /*02cc*/ 	.word	0x00009f10


	//   ....[56]....
        /*02d0*/ 	.word	0x0000aa80


	//   ....[57]....
        /*02d4*/ 	.word	0x0000aaa0


	//   ....[58]....
        /*02d8*/ 	.word	0x0000aac0


	//   ....[59]....
        /*02dc*/ 	.word	0x0000aad0


	//   ....[60]....
        /*02e0*/ 	.word	0x0000aae0


	//   ....[61]....
        /*02e4*/ 	.word	0x0000aaf0


	//   ....[62]....
        /*02e8*/ 	.word	0x0000af60


	//   ....[63]....
        /*02ec*/ 	.word	0x0000af80


	//   ....[64]....
        /*02f0*/ 	.word	0x0000afc0


	//   ....[65]....
        /*02f4*/ 	.word	0x0000afd0


	//   ....[66]....
        /*02f8*/ 	.word	0x0000cad0


	//   ....[67]....
        /*02fc*/ 	.word	0x0000cb10


	//   ....[68]....
        /*0300*/ 	.word	0x0000cb30


	//   ....[69]....
        /*0304*/ 	.word	0x0000cb50


	//   ....[70]....
        /*0308*/ 	.word	0x0000cb70


	//   ....[71]....
        /*030c*/ 	.word	0x0000cbc0


	//   ....[72]....
        /*0310*/ 	.word	0x0000d650


	//   ....[73]....
        /*0314*/ 	.word	0x0000d660


	//   ....[74]....
        /*0318*/ 	.word	0x0000d670


	//   ....[75]....
        /*031c*/ 	.word	0x0000d680


	//   ....[76]....
        /*0320*/ 	.word	0x0000d690


	//   ....[77]....
        /*0324*/ 	.word	0x0000d6a0


	//   ....[78]....
        /*0328*/ 	.word	0x0000d8b0


	//   ....[79]....
        /*032c*/ 	.word	0x0000dca0


	//   ....[80]....
        /*0330*/ 	.word	0x0000ea60


	//   ....[81]....
        /*0334*/ 	.word	0x0000ecc0


	//   ....[82]....
        /*0338*/ 	.word	0x0000ee60


	//   ....[83]....
        /*033c*/ 	.word	0x0000ef80


	//   ....[84]....
        /*0340*/ 	.word	0x00010750


	//   ....[85]....
        /*0344*/ 	.word	0x00010780


	//   ....[86]....
        /*0348*/ 	.word	0x000107c0


	//   ....[87]....
        /*034c*/ 	.word	0x000107d0


	//   ....[88]....
        /*0350*/ 	.word	0x00011950


	//   ....[89]....
        /*0354*/ 	.word	0x00011960


	//   ....[90]....
        /*0358*/ 	.word	0x00011980


	//   ....[91]....
        /*035c*/ 	.word	0x000119a0


	//   ....[92]....
        /*0360*/ 	.word	0x000119c0


	//   ....[93]....
        /*0364*/ 	.word	0x000119e0


	//   ....[94]....
        /*0368*/ 	.word	0x00011b60


	//   ....[95]....
        /*036c*/ 	.word	0x00011b90


	//   ....[96]....
        /*0370*/ 	.word	0x00011c60


	//   ....[97]....
        /*0374*/ 	.word	0x00011c90


	//   ....[98]....
        /*0378*/ 	.word	0x00011d60


	//   ....[99]....
        /*037c*/ 	.word	0x00011d80


	//   ....[100]....
        /*0380*/ 	.word	0x000123b0


	//   ....[101]....
        /*0384*/ 	.word	0x000123e0


	//   ....[102]....
        /*0388*/ 	.word	0x000124b0


	//   ....[103]....
        /*038c*/ 	.word	0x000124e0


	//   ....[104]....
        /*0390*/ 	.word	0x000125b0


	//   ....[105]....
        /*0394*/ 	.word	0x000125e0


	//   ....[106]....
        /*0398*/ 	.word	0x000126b0


	//   ....[107]....
        /*039c*/ 	.word	0x000126d0


	//----- nvinfo : EIATTR_EXIT_INSTR_OFFSETS
	.align		4
.L_190:
        /*03a0*/ 	.byte	0x04, 0x1c
        /*03a2*/ 	.short	(.L_192 - .L_191)


	//   ....[0]....
.L_191:
        /*03a4*/ 	.word	0x00000030


	//   ....[1]....
        /*03a8*/ 	.word	0x00011d90


	//   ....[2]....
        /*03ac*/ 	.word	0x00011de0


	//   ....[3]....
        /*03b0*/ 	.word	0x00011e40


	//   ....[4]....
        /*03b4*/ 	.word	0x000126e0


	//   ....[5]....
        /*03b8*/ 	.word	0x00012730


	//   ....[6]....
        /*03bc*/ 	.word	0x00012790


	//----- nvinfo : EIATTR_CTAIDZ_USED
	.align		4
.L_192:
        /*03c0*/ 	.byte	0x01, 0x04
	.zero		2


	//----- nvinfo : EIATTR_MAX_THREADS
	.align		4
        /*03c4*/ 	.byte	0x04, 0x05
        /*03c6*/ 	.short	(.L_194 - .L_193)
.L_193:
        /*03c8*/ 	.word	0x00000100
        /*03cc*/ 	.word	0x00000001
        /*03d0*/ 	.word	0x00000001


	//----- nvinfo : EIATTR_CRS_STACK_SIZE
	.align		4
.L_194:
        /*03d4*/ 	.byte	0x04, 0x1e
        /*03d6*/ 	.short	(.L_196 - .L_195)
.L_195:
        /*03d8*/ 	.word	0x00000000
.L_196:


//--------------------- .nv.info._ZN7cutlass13device_kernelIN5flash19enable_sm80_to_sm89INS1_16FlashAttnFwdSm80INS1_25CollectiveMainloopFwdSm80ILi8ELi1ELb1EN4cute5tupleIJNS5_1CILi128EEENS7_ILi96EEES8_EEELi128ENS_6half_tEfNS_4arch4Sm80ELb0ELb1ELb0ELb1ELb1ELb0ELb1ELb0EEENS1_21CollectiveEpilogueFwdINS6_IJS8_S8_S9_EEENS6_IJNS7_ILi1EEESH_SH_EEESB_SD_Li256ELb1ELb1ELb0ELb0EEENS1_19SingleTileSchedulerILb1ELb0ELb1ELi128EEEEEEEEEvNT_6ParamsE --------------------------
	.section	.nv.info._ZN7cutlass13device_kernelIN5flash19enable_sm80_to_sm89INS1_16FlashAttnFwdSm80INS1_25CollectiveMainloopFwdSm80ILi8ELi1ELb1EN4cute5tupleIJNS5_1CILi128EEENS7_ILi96EEES8_EEELi128ENS_6half_tEfNS_4arch4Sm80ELb0ELb1ELb0ELb1ELb1ELb0ELb1ELb0EEENS1_21CollectiveEpilogueFwdINS6_IJS8_S8_S9_EEENS6_IJNS7_ILi1EEESH_SH_EEESB_SD_Li256ELb1ELb1ELb0ELb0EEENS1_19SingleTileSchedulerILb1ELb0ELb1ELi128EEEEEEEEEvNT_6ParamsE,"",@"SHT_CUDA_INFO"
	.sectionflags	@""
	.align	4


	//----- nvinfo : EIATTR_CUDA_API_VERSION
	.align		4
        /*0000*/ 	.byte	0x04, 0x37
        /*0002*/ 	.short	(.L_198 - .L_197)
.L_197:
        /*0004*/ 	.word	0x00000082


	//----- nvinfo : EIATTR_SW2861232_WAR
	.align		4
.L_198:
        /*0008*/ 	.byte	0x01, 0x35
	.zero		2


	//----- nvinfo : EIATTR_PARAM_CBANK
	.align		4
        /*000c*/ 	.byte	0x04, 0x0a
        /*000e*/ 	.short	(.L_200 - .L_199)
	.align		4
.L_199:
        /*0010*/ 	.word	index@(.nv.constant0._ZN7cutlass13device_kernelIN5flash19enable_sm80_to_sm89INS1_16FlashAttnFwdSm80INS1_25CollectiveMainloopFwdSm80ILi8ELi1ELb1EN4cute5tupleIJNS5_1CILi128EEENS7_ILi96EEES8_EEELi128ENS_6half_tEfNS_4arch4Sm80ELb0ELb1ELb0ELb1ELb1ELb0ELb1ELb0EEENS1_21CollectiveEpilogueFwdINS6_IJS8_S8_S9_EEENS6_IJNS7_ILi1EEESH_SH_EEESB_SD_Li256ELb1ELb1ELb0ELb0EEENS1_19SingleTileSchedulerILb1ELb0ELb1ELi128EEEEEEEEEvNT_6ParamsE)
        /*0014*/ 	.short	0x0160
        /*0016*/ 	.short	0x0418


	//----- nvinfo : EIATTR_CBANK_PARAM_SIZE
	.align		4
.L_200:
        /*0018*/ 	.byte	0x03, 0x19
        /*001a*/ 	.short	0x0418


	//----- nvinfo : EIATTR_KPARAM_INFO
	.align		4
        /*001c*/ 	.byte	0x04, 0x17
        /*001e*/ 	.short	(.L_202 - .L_201)
.L_201:
        /*0020*/ 	.word	0x00000000
        /*0024*/ 	.short	0x0000
        /*0026*/ 	.short	0x0000
        /*0028*/ 	.byte	0x00, 0xf0, 0x61, 0x10


	//----- nvinfo : EIATTR_MAXREG_COUNT
	.align		4
.L_202:
        /*002c*/ 	.byte	0x03, 0x1b
        /*002e*/ 	.short	0x00ff


	//----- nvinfo : EIATTR_NUM_BARRIERS
	.align		4
        /*0030*/ 	.byte	0x02, 0x4c
        /*0032*/ 	.byte	0x02
	.zero		1


	//----- nvinfo : EIATTR_MERCURY_ISA_VERSION
	.align		4
        /*0034*/ 	.byte	0x03, 0x5f
        /*0036*/ 	.short	0x0000


	//----- nvinfo : EIATTR_COOP_GROUP_MASK_REGIDS
	.align		4
        /*0038*/ 	.byte	0x04, 0x29
        /*003a*/ 	.short	(.L_204 - .L_203)


	//   ....[0]....
.L_203:
        /*003c*/ 	.word	0xffffffff


	//   ....[1]....
        /*0040*/ 	.word	0xffffffff


	//   ....[2]....
        /*0044*/ 	.word	0xffffffff


	//   ....[3]....
        /*0048*/ 	.word	0xffffffff


	//   ....[4]....
        /*004c*/ 	.word	0xffffffff


	//   ....[5]....
        /*0050*/ 	.word	0xffffffff


	//   ....[6]....
        /*0054*/ 	.word	0xffffffff


	//   ....[7]....
        /*0058*/ 	.word	0xffffffff


	//   ....[8]....
        /*005c*/ 	.word	0xffffffff


	//   ....[9]....
        /*0060*/ 	.word	0xffffffff


	//   ....[10]....
        /*0064*/ 	.word	0xffffffff


	//   ....[11]....
        /*0068*/ 	.word	0xffffffff


	//   ....[12]....
        /*006c*/ 	.word	0xffffffff


	//   ....[13]....
        /*0070*/ 	.word	0xffffffff


	//   ....[14]....
        /*0074*/ 	.word	0xffffffff


	//   ....[15]....
        /*0078*/ 	.word	0xffffffff


	//   ....[16]....
        /*007c*/ 	.word	0xffffffff


	//   ....[17]....
        /*0080*/ 	.word	0xffffffff


	//   ....[18]....
        /*0084*/ 	.word	0xffffffff


	//   ....[19]....
        /*0088*/ 	.word	0xffffffff


	//   ....[20]....
        /*008c*/ 	.word	0xffffffff


	//   ....[21]....
        /*0090*/ 	.word	0xffffffff


	//   ....[22]....
        /*0094*/ 	.word	0xffffffff


	//   ....[23]....
        /*0098*/ 	.word	0xffffffff


	//   ....[24]....
        /*009c*/ 	.word	0xffffffff


	//   ....[25]....
        /*00a0*/ 	.word	0xffffffff


	//   ....[26]....
        /*00a4*/ 	.word	0xffffffff


	//   ....[27]....
        /*00a8*/ 	.word	0xffffffff


	//   ....[28]....
        /*00ac*/ 	.word	0xffffffff


	//   ....[29]....
        /*00b0*/ 	.word	0xffffffff


	//   ....[30]....
        /*00b4*/ 	.word	0xffffffff


	//   ....[31]....
        /*00b8*/ 	.word	0xffffffff


	//   ....[32]....
        /*00bc*/ 	.word	0xffffffff


	//   ....[33]....
        /*00c0*/ 	.word	0xffffffff


	//   ....[34]....
        /*00c4*/ 	.word	0xffffffff


	//   ....[35]....
        /*00c8*/ 	.word	0xffffffff


	//   ....[36]....
        /*00cc*/ 	.word	0xffffffff


	//   ....[37]....
        /*00d0*/ 	.word	0xffffffff


	//   ....[38]....
        /*00d4*/ 	.word	0xffffffff


	//   ....[39]....
        /*00d8*/ 	.word	0xffffffff


	//   ....[40]....
        /*00dc*/ 	.word	0xffffffff


	//   ....[41]....
        /*00e0*/ 	.word	0xffffffff


	//   ....[42]....
        /*00e4*/ 	.word	0xffffffff


	//   ....[43]....
        /*00e8*/ 	.word	0xffffffff


	//   ....[44]....
        /*00ec*/ 	.word	0xffffffff


	//   ....[45]....
        /*00f0*/ 	.word	0xffffffff


	//   ....[46]....
        /*00f4*/ 	.word	0xffffffff


	//   ....[47]....
        /*00f8*/ 	.word	0xffffffff


	//   ....[48]....
        /*00fc*/ 	.word	0xffffffff


	//   ....[49]....
        /*0100*/ 	.word	0xffffffff


	//   ....[50]....
        /*0104*/ 	.word	0xffffffff


	//   ....[51]....
        /*0108*/ 	.word	0xffffffff


	//   ....[52]....
        /*010c*/ 	.word	0xffffffff


	//   ....[53]....
        /*0110*/ 	.word	0xffffffff


	//   ....[54]....
        /*0114*/ 	.word	0xffffffff


	//   ....[55]....
        /*0118*/ 	.word	0xffffffff


	//   ....[56]....
        /*011c*/ 	.word	0xffffffff


	//   ....[57]....
        /*0120*/ 	.word	0xffffffff


	//   ....[58]....
        /*0124*/ 	.word	0xffffffff


	//   ....[59]....
        /*0128*/ 	.word	0xffffffff


	//   ....[60]....
        /*012c*/ 	.word	0xffffffff


	//   ....[61]....
        /*0130*/ 	.word	0xffffffff


	//   ....[62]....
        /*0134*/ 	.word	0xffffffff


	//   ....[63]....
        /*0138*/ 	.word	0xffffffff


	//   ....[64]....
        /*013c*/ 	.word	0xffffffff


	//   ....[65]....
        /*0140*/ 	.word	0xffffffff


	//   ....[66]....
        /*0144*/ 	.word	0xffffffff


	//   ....[67]....
        /*0148*/ 	.word	0xffffffff


	//   ....[68]....
        /*014c*/ 	.word	0xffffffff


	//   ....[69]....
        /*0150*/ 	.word	0xffffffff


	//   ....[70]....
        /*0154*/ 	.word	0xffffffff


	//   ....[71]....
        /*0158*/ 	.word	0xffffffff


	//   ....[72]....
        /*015c*/ 	.word	0xffffffff


	//   ....[73]....
        /*0160*/ 	.word	0xffffffff


	//   ....[74]....
        /*0164*/ 	.word	0xffffffff


	//   ....[75]....
        /*0168*/ 	.word	0xffffffff


	//   ....[76]....
        /*016c*/ 	.word	0xffffffff


	//   ....[77]....
        /*0170*/ 	.word	0xffffffff


	//   ....[78]....
        /*0174*/ 	.word	0xffffffff


	//   ....[79]....
        /*0178*/ 	.word	0xffffffff


	//   ....[80]....
        /*017c*/ 	.word	0xffffffff


	//   ....[81]....
        /*0180*/ 	.word	0xffffffff


	//   ....[82]....
        /*0184*/ 	.word	0xffffffff


	//   ....[83]....
        /*0188*/ 	.word	0xffffffff


	//   ....[84]....
        /*018c*/ 	.word	0xffffffff


	//   ....[85]....
        /*0190*/ 	.word	0xffffffff


	//   ....[86]....
        /*0194*/ 	.word	0xffffffff


	//   ....[87]....
        /*0198*/ 	.word	0xffffffff


	//   ....[88]....
        /*019c*/ 	.word	0xffffffff


	//   ....[89]....
        /*01a0*/ 	.word	0xffffffff


	//   ....[90]....
        /*01a4*/ 	.word	0xffffffff


	//   ....[91]....
        /*01a8*/ 	.word	0xffffffff


	//   ....[92]....
        /*01ac*/ 	.word	0xffffffff


	//   ....[93]....
        /*01b0*/ 	.word	0xffffffff


	//   ....[94]....
        /*01b4*/ 	.word	0xffffffff


	//   ....[95]....
        /*01b8*/ 	.word	0xffffffff


	//   ....[96]....
        /*01bc*/ 	.word	0xffffffff


	//   ....[97]....
        /*01c0*/ 	.word	0xffffffff


	//   ....[98]....
        /*01c4*/ 	.word	0xffffffff


	//   ....[99]....
        /*01c8*/ 	.word	0xffffffff


	//   ....[100]....
        /*01cc*/ 	.word	0xffffffff


	//   ....[101]....
        /*01d0*/ 	.word	0xffffffff


	//   ....[102]....
        /*01d4*/ 	.word	0xffffffff


	//   ....[103]....
        /*01d8*/ 	.word	0xffffffff


	//   ....[104]....
        /*01dc*/ 	.word	0xffffffff


	//   ....[105]....
        /*01e0*/ 	.word	0xffffffff


	//   ....[106]....
        /*01e4*/ 	.word	0xffffffff


	//   ....[107]....
        /*01e8*/ 	.word	0xffffffff


	//   ....[108]....
        /*01ec*/ 	.word	0xffffffff


	//----- nvinfo : EIATTR_COOP_GROUP_INSTR_OFFSETS
	.align		4
.L_204:
        /*01f0*/ 	.byte	0x04, 0x28
        /*01f2*/ 	.short	(.L_206 - .L_205)


	//   ....[0]....
.L_205:
        /*01f4*/ 	.word	0x00000080


	//   ....[1]....
        /*01f8*/ 	.word	0x000010c0


	//   ....[2]....
        /*01fc*/ 	.word	0x000010f0


	//   ....[3]....
        /*0200*/ 	.word	0x00001130


	//   ....[4]....
        /*0204*/ 	.word	0x00001170


	//   ....[5]....
        /*0208*/ 	.word	0x000011b0


	//   ....[6]....
        /*020c*/ 	.word	0x00001360


	//   ....[7]....
        /*0210*/ 	.word	0x000013a0


	//   ....[8]....
        /*0214*/ 	.word	0x000013d0


	//   ....[9]....
        /*0218*/ 	.word	0x000014e0


	//   ....[10]....
        /*021c*/ 	.word	0x00001500


	//   ....[11]....
        /*0220*/ 	.word	0x00001670


	//   ....[12]....
        /*0224*/ 	.word	0x00001690


	//   ....[13]....
        /*0228*/ 	.word	0x00001770


	//   ....[14]....
        /*022c*/ 	.word	0x000017e0


	//   ....[15]....
        /*0230*/ 	.word	0x00001810


	//   ....[16]....
        /*0234*/ 	.word	0x00001860


	//   ....[17]....
        /*0238*/ 	.word	0x00001870


	//   ....[18]....
        /*023c*/ 	.word	0x00001880


	//   ....[19]....
        /*0240*/ 	.word	0x00001890


	//   ....[20]....
        /*0244*/ 	.word	0x000018a0


	//   ....[21]....
        /*0248*/ 	.word	0x00002a50


	//   ....[22]....
        /*024c*/ 	.word	0x00002a70


	//   ....[23]....
        /*0250*/ 	.word	0x00002a80


	//   ....[24]....
        /*0254*/ 	.word	0x00002ac0


	//   ....[25]....
        /*0258*/ 	.word	0x00002ae0


	//   ....[26]....
        /*025c*/ 	.word	0x00002b00


	//   ....[27]....
        /*0260*/ 	.word	0x00002db0


	//   ....[28]....
        /*0264*/ 	.word	0x00002fb0


	//   ....[29]....
        /*0268*/ 	.word	0x00004020


	//   ....[30]....
        /*026c*/ 	.word	0x00004280


	//   ....[31]....
        /*0270*/ 	.word	0x00004290


	//   ....[32]....
        /*0274*/ 	.word	0x000042e0


	//   ....[33]....
        /*0278*/ 	.word	0x00005a20


	//   ....[34]....
        /*027c*/ 	.word	0x00005a30


	//   ....[35]....
        /*0280*/ 	.word	0x00005a40


	//   ....[36]....
        /*0284*/ 	.word	0x00005a50


	//   ....[37]....
        /*0288*/ 	.word	0x00005a60


	//   ....[38]....
        /*028c*/ 	.word	0x00005a70


	//   ....[39]....
        /*0290*/ 	.word	0x00006610


	//   ....[40]....
        /*0294*/ 	.word	0x00006620


	//   ....[41]....
        /*0298*/ 	.word	0x00006630


	//   ....[42]....
        /*029c*/ 	.word	0x00006640


	//   ....[43]....
        /*02a0*/ 	.word	0x00006650


	//   ....[44]....
        /*02a4*/ 	.word	0x00006660


	//   ....[45]....
        /*02a8*/ 	.word	0x00006800


	//   ....[46]....
        /*02ac*/ 	.word	0x00006b70


	//   ....[47]....
        /*02b0*/ 	.word	0x00007bd0


	//   ....[48]....
        /*02b4*/ 	.word	0x00007c60


	//   ....[49]....
        /*02b8*/ 	.word	0x00007c90


	//   ....[50]....
        /*02bc*/ 	.word	0x00007d00


	//   ....[51]....
        /*02c0*/ 	.word	0x00009a40


	//   ....[52]....
        /*02c4*/ 	.word	0x00009a50


	//   ....[53]....
        /*02c8*/ 	.word	0x00009a60


	//   ....[54]....
        /*02cc*/ 	.word	0x00009a70


	//   ....[55]....
        /*02d0*/ 	.word	0x00009a80


	//   ....[56]....
        /*02d4*/ 	.word	0x00009a90


	//   ....[57]....
        /*02d8*/ 	.word	0x0000a630


	//   ....[58]....
        /*02dc*/ 	.word	0x0000a640


	//   ....[59]....
        /*02e0*/ 	.word	0x0000a650


	//   ....[60]....
        /*02e4*/ 	.word	0x0000a660


	//   ....[61]....
        /*02e8*/ 	.word	0x0000a670


	//   ....[62]....
        /*02ec*/ 	.word	0x0000a680


	//   ....[63]....
        /*02f0*/ 	.word	0x0000ab20


	//   ....[64]....
        /*02f4*/ 	.word	0x0000ab50


	//   ....[65]....
        /*02f8*/ 	.word	0x0000ab80


	//   ....[66]....
        /*02fc*/ 	.word	0x0000ab90


	//   ....[67]....
        /*0300*/ 	.word	0x0000c600


	//   ....[68]....
        /*0304*/ 	.word	0x0000c620


	//   ....[69]....
        /*0308*/ 	.word	0x0000c640


	//   ....[70]....
        /*030c*/ 	.word	0x0000c650


	//   ....[71]....
        /*0310*/ 	.word	0x0000c670


	//   ....[72]....
        /*0314*/ 	.word	0x0000c6a0


	//   ....[73]....
        /*0318*/ 	.word	0x0000d200


	//   ....[74]....
        /*031c*/ 	.word	0x0000d210


	//   ....[75]....
        /*0320*/ 	.word	0x0000d220


	//   ....[76]....
        /*0324*/ 	.word	0x0000d230


	//   ....[77]....
        /*0328*/ 	.word	0x0000d240


	//   ....[78]....
        /*032c*/ 	.word	0x0000d250


	//   ....[79]....
        /*0330*/ 	.word	0x0000d3d0


	//   ....[80]....
        /*0334*/ 	.word	0x0000d8d0


	//   ....[81]....
        /*0338*/ 	.word	0x0000e780


	//   ....[82]....
        /*033c*/ 	.word	0x0000e810


	//   ....[83]....
        /*0340*/ 	.word	0x0000e830


	//   ....[84]....
        /*0344*/ 	.word	0x0000e8a0


	//   ....[85]....
        /*0348*/ 	.word	0x00010120


	//   ....[86]....
        /*034c*/ 	.word	0x00010150


	//   ....[87]....
        /*0350*/ 	.word	0x00010190


	//   ....[88]....
        /*0354*/ 	.word	0x000101a0


	//   ....[89]....
        /*0358*/ 	.word	0x000112d0


	//   ....[90]....
        /*035c*/ 	.word	0x00011310


	//   ....[91]....
        /*0360*/ 	.word	0x00011350


	//   ....[92]....
        /*0364*/ 	.word	0x00011390


	//   ....[93]....
        /*0368*/ 	.word	0x00011550


	//   ....[94]....
        /*036c*/ 	.word	0x00011560


	//   ....[95]....
        /*0370*/ 	.word	0x00011650


	//   ....[96]....
        /*0374*/ 	.word	0x00011680


	//   ....[97]....
        /*0378*/ 	.word	0x00011750


	//   ....[98]....
        /*037c*/ 	.word	0x00011780


	//   ....[99]....
        /*0380*/ 	.word	0x00011850


	//   ....[100]....
        /*0384*/ 	.word	0x00011870


	//   ....[101]....
        /*0388*/ 	.word	0x00011fc0


	//   ....[102]....
        /*038c*/ 	.word	0x00011fe0


	//   ....[103]....
        /*0390*/ 	.word	0x000120b0


	//   ....[104]....
        /*0394*/ 	.word	0x000120e0


	//   ....[105]....
        /*0398*/ 	.word	0x000121b0


	//   ....[106]....
        /*039c*/ 	.word	0x000121e0


	//   ....[107]....
        /*03a0*/ 	.word	0x000122b0


	//   ....[108]....
        /*03a4*/ 	.word	0x000122d0


	//----- nvinfo : EIATTR_EXIT_INSTR_OFFSETS
	.align		4
.L_206:
        /*03a8*/ 	.byte	0x04, 0x1c
        /*03aa*/ 	.short	(.L_208 - .L_207)


	//   ....[0]....
.L_207:
        /*03ac*/ 	.word	0x00000330


	//   ....[1]....
        /*03b0*/ 	.word	0x00011880


	//   ....[2]....
        /*03b4*/ 	.word	0x000118d0


	//   ....[3]....
        /*03b8*/ 	.word	0x00011930


	//   ....[4]....
        /*03bc*/ 	.word	0x000122e0


	//   ....[5]....
        /*03c0*/ 	.word	0x00012330


	//   ....[6]....
        /*03c4*/ 	.word	0x00012390


	//----- nvinfo : EIATTR_CTAIDZ_USED
	.align		4
.L_208:
        /*03c8*/ 	.byte	0x01, 0x04
	.zero		2


	//----- nvinfo : EIATTR_MAX_THREADS
	.align		4
        /*03cc*/ 	.byte	0x04, 0x05
        /*03ce*/ 	.short	(.L_210 - .L_209)
.L_209:
        /*03d0*/ 	.word	0x00000100
        /*03d4*/ 	.word	0x00000001
        /*03d8*/ 	.word	0x00000001


	//----- nvinfo : EIATTR_CRS_STACK_SIZE
	.align		4
.L_210:
        /*03dc*/ 	.byte	0x04, 0x1e
        /*03de*/ 	.short	(.L_212 - .L_211)
.L_211:
        /*03e0*/ 	.word	0x00000000
.L_212:


//--------------------- .nv.info._ZN7cutlass13device_kernelIN5flash19enable_sm80_to_sm89INS1_16FlashAttnFwdSm80INS1_25CollectiveMainloopFwdSm80ILi8ELi1ELb1EN4cute5tupleIJNS5_1CILi128EEENS7_ILi96EEES8_EEELi128ENS_6half_tEfNS_4arch4Sm80ELb0ELb1ELb0ELb1ELb1ELb1ELb1ELb0EEENS1_21CollectiveEpilogueFwdINS6_IJS8_S8_S9_EEENS6_IJNS7_ILi1EEESH_SH_EEESB_SD_Li256ELb1ELb1ELb0ELb0EEENS1_19SingleTileSchedulerILb1ELb0ELb1ELi128EEEEEEEEEvNT_6ParamsE --------------------------
	.section	.nv.info._ZN7cutlass13device_kernelIN5flash19enable_sm80_to_sm89INS1_16FlashAttnFwdSm80INS1_25CollectiveMainloopFwdSm80ILi8ELi1ELb1EN4cute5tupleIJNS5_1CILi128EEENS7_ILi96EEES8_EEELi128ENS_6half_tEfNS_4arch4Sm80ELb0ELb1ELb0ELb1ELb1ELb1ELb1ELb0EEENS1_21CollectiveEpilogueFwdINS6_IJS8_S8_S9_EEENS6_IJNS7_ILi1EEESH_SH_EEESB_SD_Li256ELb1ELb1ELb0ELb0EEENS1_19SingleTileSchedulerILb1ELb0ELb1ELi128EEEEEEEEEvNT_6ParamsE,"",@"SHT_CUDA_INFO"
	.sectionflags	@""
	.align	4


	//----- nvinfo : EIATTR_CUDA_API_VERSION
	.align		4
        /*0000*/ 	.byte	0x04, 0x37
        /*0002*/ 	.short	(.L_214 - .L_213)
.L_213:
        /*0004*/ 	.word	0x00000082


	//----- nvinfo : EIATTR_SW2861232_WAR
	.align		4
.L_214:
        /*0008*/ 	.byte	0x01, 0x35
	.zero		2


	//----- nvinfo : EIATTR_PARAM_CBANK
	.align		4
        /*000c*/ 	.byte	0x04, 0x0a
        /*000e*/ 	.short	(.L_216 - .L_215)
	.align		4
.L_215:
        /*0010*/ 	.word	index@(.nv.constant0._ZN7cutlass13device_kernelIN5flash19enable_sm80_to_sm89INS1_16FlashAttnFwdSm80INS1_25CollectiveMainloopFwdSm80ILi8ELi1ELb1EN4cute5tupleIJNS5_1CILi128EEENS7_ILi96EEES8_EEELi128ENS_6half_tEfNS_4arch4Sm80ELb0ELb1ELb0ELb1ELb1ELb1ELb1ELb0EEENS1_21CollectiveEpilogueFwdINS6_IJS8_S8_S9_EEENS6_IJNS7_ILi1EEESH_SH_EEESB_SD_Li256ELb1ELb1ELb0ELb0EEENS1_19SingleTileSchedulerILb1ELb0ELb1ELi128EEEEEEEEEvNT_6ParamsE)
        /*0014*/ 	.short	0x0160
        /*0016*/ 	.short	0x0418


	//----- nvinfo : EIATTR_CBANK_PARAM_SIZE
	.align		4
.L_216:
        /*0018*/ 	.byte	0x03, 0x19
        /*001a*/ 	.short	0x0418


	//----- nvinfo : EIATTR_KPARAM_INFO
	.align		4
        /*001c*/ 	.byte	0x04, 0x17
        /*001e*/ 	.short	(.L_218 - .L_217)
.L_217:
        /*0020*/ 	.word	0x00000000
        /*0024*/ 	.short	0x0000
        /*0026*/ 	.short	0x0000
        /*0028*/ 	.byte	0x00, 0xf0, 0x61, 0x10


	//----- nvinfo : EIATTR_MAXREG_COUNT
	.align		4
.L_218:
        /*002c*/ 	.byte	0x03, 0x1b
        /*002e*/ 	.short	0x00ff


	//----- nvinfo : EIATTR_NUM_BARRIERS
	.align		4
        /*0030*/ 	.byte	0x02, 0x4c
        /*0032*/ 	.byte	0x02
	.zero		1


	//----- nvinfo : EIATTR_MERCURY_ISA_VERSION
	.align		4
        /*0034*/ 	.byte	0x03, 0x5f
        /*0036*/ 	.short	0x0000


	//----- nvinfo : EIATTR_COOP_GROUP_MASK_REGIDS
	.align		4
        /*0038*/ 	.byte	0x04, 0x29
        /*003a*/ 	.short	(.L_220 - .L_219)


	//   ....[0]....
.L_219:
        /*003c*/ 	.word	0xffffffff


	//   ....[1]....
        /*0040*/ 	.word	0xffffffff


	//   ....[2]....
        /*0044*/ 	.word	0xffffffff


	//   ....[3]....
        /*0048*/ 	.word	0xffffffff


	//   ....[4]....
        /*004c*/ 	.word	0xffffffff


	//   ....[5]....
        /*0050*/ 	.word	0xffffffff


	//   ....[6]....
        /*0054*/ 	.word	0xffffffff


	//   ....[7]....
        /*0058*/ 	.word	0xffffffff


	//   ....[8]....
        /*005c*/ 	.word	0xffffffff


	//   ....[9]....
        /*0060*/ 	.word	0xffffffff


	//   ....[10]....
        /*0064*/ 	.word	0xffffffff


	//   ....[11]....
        /*0068*/ 	.word	0xffffffff


	//   ....[12]....
        /*006c*/ 	.word	0xffffffff


	//   ....[13]....
        /*0070*/ 	.word	0xffffffff


	//   ....[14]....
        /*0074*/ 	.word	0xffffffff


	//   ....[15]....
        /*0078*/ 	.word	0xffffffff


	//   ....[16]....
        /*007c*/ 	.word	0xffffffff


	//   ....[17]....
        /*0080*/ 	.word	0xffffffff


	//   ....[18]....
        /*0084*/ 	.word	0xffffffff


	//   ....[19]....
        /*0088*/ 	.word	0xffffffff


	//   ....[20]....
        /*008c*/ 	.word	0xffffffff


	//   ....[21]....
        /*0090*/ 	.word	0xffffffff


	//   ....[22]....
        /*0094*/ 	.word	0xffffffff


	//   ....[23]....
        /*0098*/ 	.word	0xffffffff


	//   ....[24]....
        /*009c*/ 	.word	0xffffffff


	//   ....[25]....
        /*00a0*/ 	.word	0xffffffff


	//   ....[26]....
        /*00a4*/ 	.word	0xffffffff


	//   ....[27]....
        /*00a8*/ 	.word	0xffffffff


	//   ....[28]....
        /*00ac*/ 	.word	0xffffffff


	//   ....[29]....
        /*00b0*/ 	.word	0xffffffff


	//   ....[30]....
        /*00b4*/ 	.word	0xffffffff


	//   ....[31]....
        /*00b8*/ 	.word	0xffffffff


	//   ....[32]....
        /*00bc*/ 	.word	0xffffffff


	//   ....[33]....
        /*00c0*/ 	.word	0xffffffff


	//   ....[34]....
        /*00c4*/ 	.word	0xffffffff


	//   ....[35]....
        /*00c8*/ 	.word	0xffffffff


	//   ....[36]....
        /*00cc*/ 	.word	0xffffffff


	//   ....[37]....
        /*00d0*/ 	.word	0xffffffff


	//   ....[38]....
        /*00d4*/ 	.word	0xffffffff


	//   ....[39]....
        /*00d8*/ 	.word	0xffffffff


	//   ....[40]....
        /*00dc*/ 	.word	0xffffffff


	//   ....[41]....
        /*00e0*/ 	.word	0xffffffff


	//   ....[42]....
        /*00e4*/ 	.word	0xffffffff


	//   ....[43]....
        /*00e8*/ 	.word	0xffffffff


	//   ....[44]....
        /*00ec*/ 	.word	0xffffffff


	//   ....[45]....
        /*00f0*/ 	.word	0xffffffff


	//   ....[46]....
        /*00f4*/ 	.word	0xffffffff


	//   ....[47]....
        /*00f8*/ 	.word	0xffffffff


	//   ....[48]....
        /*00fc*/ 	.word	0xffffffff


	//   ....[49]....
        /*0100*/ 	.word	0xffffffff


	//   ....[50]....
        /*0104*/ 	.word	0xffffffff


	//   ....[51]....
        /*0108*/ 	.word	0xffffffff


	//   ....[52]....
        /*010c*/ 	.word	0xffffffff


	//   ....[53]....
        /*0110*/ 	.word	0xffffffff


	//   ....[54]....
        /*0114*/ 	.word	0xffffffff


	//   ....[55]....
        /*0118*/ 	.word	0xffffffff


	//   ....[56]....
        /*011c*/ 	.word	0xffffffff


	//   ....[57]....
        /*0120*/ 	.word	0xffffffff


	//   ....[58]....
        /*0124*/ 	.word	0xffffffff


	//   ....[59]....
        /*0128*/ 	.word	0xffffffff


	//   ....[60]....
        /*012c*/ 	.word	0xffffffff


	//   ....[61]....
        /*0130*/ 	.word	0xffffffff


	//   ....[62]....
        /*0134*/ 	.word	0xffffffff


	//   ....[63]....
        /*0138*/ 	.word	0xffffffff


	//   ....[64]....
        /*013c*/ 	.word	0xffffffff


	//   ....[65]....
        /*0140*/ 	.word	0xffffffff


	//   ....[66]....
        /*0144*/ 	.word	0xffffffff


	//   ....[67]....
        /*0148*/ 	.word	0xffffffff


	//   ....[68]....
        /*014c*/ 	.word	0xffffffff


	//   ....[69]....
        /*0150*/ 	.word	0xffffffff


	//   ....[70]....
        /*0154*/ 	.word	0xffffffff


	//   ....[71]....
        /*0158*/ 	.word	0xffffffff


	//   ....[72]....
        /*015c*/ 	.word	0xffffffff


	//   ....[73]....
        /*0160*/ 	.word	0xffffffff


	//   ....[74]....
        /*0164*/ 	.word	0xffffffff


	//   ....[75]....
        /*0168*/ 	.word	0xffffffff


	//   ....[76]....
        /*016c*/ 	.word	0xffffffff


	//   ....[77]....
        /*0170*/ 	.word	0xffffffff


	//   ....[78]....
        /*0174*/ 	.word	0xffffffff


	//   ....[79]....
        /*0178*/ 	.word	0xffffffff


	//   ....[80]....
        /*017c*/ 	.word	0xffffffff


	//   ....[81]....
        /*0180*/ 	.word	0xffffffff


	//   ....[82]....
        /*0184*/ 	.word	0xffffffff


	//   ....[83]....
        /*0188*/ 	.word	0xffffffff


	//   ....[84]....
        /*018c*/ 	.word	0xffffffff


	//   ....[85]....
        /*0190*/ 	.word	0xffffffff


	//   ....[86]....
        /*0194*/ 	.word	0xffffffff


	//   ....[87]....
        /*0198*/ 	.word	0xffffffff


	//   ....[88]....
        /*019c*/ 	.word	0xffffffff


	//   ....[89]....
        /*01a0*/ 	.word	0xffffffff


	//   ....[90]....
        /*01a4*/ 	.word	0xffffffff


	//   ....[91]....
        /*01a8*/ 	.word	0xffffffff


	//   ....[92]....
        /*01ac*/ 	.word	0xffffffff


	//   ....[93]....
        /*01b0*/ 	.word	0xffffffff


	//   ....[94]....
        /*01b4*/ 	.word	0xffffffff


	//   ....[95]....
        /*01b8*/ 	.word	0xffffffff


	//   ....[96]....
        /*01bc*/ 	.word	0xffffffff


	//   ....[97]....
        /*01c0*/ 	.word	0xffffffff


	//   ....[98]....
        /*01c4*/ 	.word	0xffffffff


	//   ....[99]....
        /*01c8*/ 	.word	0xffffffff


	//   ....[100]....
        /*01cc*/ 	.word	0xffffffff


	//   ....[101]....
        /*01d0*/ 	.word	0xffffffff


	//   ....[102]....
        /*01d4*/ 	.word	0xffffffff


	//   ....[103]....
        /*01d8*/ 	.word	0xffffffff


	//   ....[104]....
        /*01dc*/ 	.word	0xffffffff


	//   ....[105]....
        /*01e0*/ 	.word	0xffffffff


	//   ....[106]....
        /*01e4*/ 	.word	0xffffffff


	//   ....[107]....
        /*01e8*/ 	.word	0xffffffff


	//   ....[108]....
        /*01ec*/ 	.word	0xffffffff


	//   ....[109]....
        /*01f0*/ 	.word	0xffffffff


	//   ....[110]....
        /*01f4*/ 	.word	0xffffffff


	//   ....[111]....
        /*01f8*/ 	.word	0xffffffff


	//   ....[112]....
        /*01fc*/ 	.word	0xffffffff


	//   ....[113]....
        /*0200*/ 	.word	0xffffffff


	//   ....[114]....
        /*0204*/ 	.word	0xffffffff


	//   ....[115]....
        /*0208*/ 	.word	0xffffffff


	//   ....[116]....
        /*020c*/ 	.word	0xffffffff


	//   ....[117]....
        /*0210*/ 	.word	0xffffffff


	//   ....[118]....
        /*0214*/ 	.word	0xffffffff


	//   ....[119]....
        /*0218*/ 	.word	0xffffffff


	//   ....[120]....
        /*021c*/ 	.word	0xffffffff


	//   ....[121]....
        /*0220*/ 	.word	0xffffffff


	//   ....[122]....
        /*0224*/ 	.word	0xffffffff


	//   ....[123]....
        /*0228*/ 	.word	0xffffffff


	//   ....[124]....
        /*022c*/ 	.word	0xffffffff


	//   ....[125]....
        /*0230*/ 	.word	0xffffffff


	//   ....[126]....
        /*0234*/ 	.word	0xffffffff


	//   ....[127]....
        /*0238*/ 	.word	0xffffffff


	//   ....[128]....
        /*023c*/ 	.word	0xffffffff


	//   ....[129]....
        /*0240*/ 	.word	0xffffffff


	//   ....[130]....
        /*0244*/ 	.word	0xffffffff


	//   ....[131]....
        /*0248*/ 	.word	0xffffffff


	//   ....[132]....
        /*024c*/ 	.word	0xffffffff


	//   ....[133]....
        /*0250*/ 	.word	0xffffffff


	//   ....[134]....
        /*0254*/ 	.word	0xffffffff


	//   ....[135]....
        /*0258*/ 	.word	0xffffffff


	//   ....[136]....
        /*025c*/ 	.word	0xffffffff


	//   ....[137]....
        /*0260*/ 	.word	0xffffffff


	//   ....[138]....
        /*0264*/ 	.word	0xffffffff


	//   ....[139]....
        /*0268*/ 	.word	0xffffffff


	//   ....[140]....
        /*026c*/ 	.word	0xffffffff


	//   ....[141]....
        /*0270*/ 	.word	0xffffffff


	//   ....[142]....
        /*0274*/ 	.word	0xffffffff


	//   ....[143]....
        /*0278*/ 	.word	0xffffffff


	//   ....[144]....
        /*027c*/ 	.word	0xffffffff


	//   ....[145]....
        /*0280*/ 	.word	0xffffffff


	//   ....[146]....
        /*0284*/ 	.word	0xffffffff


	//   ....[147]....
        /*0288*/ 	.word	0xffffffff


	//   ....[148]....
        /*028c*/ 	.word	0xffffffff


	//   ....[149]....
        /*0290*/ 	.word	0xffffffff


	//   ....[150]....
        /*0294*/ 	.word	0xffffffff


	//   ....[151]....
        /*0298*/ 	.word	0xffffffff


	//   ....[152]....
        /*029c*/ 	.word	0xffffffff


	//   ....[153]....
        /*02a0*/ 	.word	0xffffffff


	//   ....[154]....
        /*02a4*/ 	.word	0xffffffff


	//   ....[155]....
        /*02a8*/ 	.word	0xffffffff


	//   ....[156]....
        /*02ac*/ 	.word	0xffffffff


	//   ....[157]....
        /*02b0*/ 	.word	0xffffffff


	//   ....[158]....
        /*02b4*/ 	.word	0xffffffff


	//   ....[159]....
        /*02b8*/ 	.word	0xffffffff


	//   ....[160]....
        /*02bc*/ 	.word	0xffffffff


	//   ....[161]....
        /*02c0*/ 	.word	0xffffffff


	//   ....[162]....
        /*02c4*/ 	.word	0xffffffff


	//   ....[163]....
        /*02c8*/ 	.word	0xffffffff


	//   ....[164]....
        /*02cc*/ 	.word	0xffffffff


	//----- nvinfo : EIATTR_COOP_GROUP_INSTR_OFFSETS
	.align		4
.L_220:
        /*02d0*/ 	.byte	0x04, 0x28
        /*02d2*/ 	.short	(.L_222 - .L_221)


	//   ....[0]....
.L_221:
        /*02d4*/ 	.word	0x00000060


	//   ....[1]....
        /*02d8*/ 	.word	0x000022e0


	//   ....[2]....
        /*02dc*/ 	.word	0x00002330


	//   ....[3]....
        /*02e0*/ 	.word	0x00002b00


	//   ....[4]....
        /*02e4*/ 	.word	0x00002b20


	//   ....[5]....
        /*02e8*/ 	.word	0x00003270


	//   ....[6]....
        /*02ec*/ 	.word	0x00003280


	//   ....[7]....
        /*02f0*/ 	.word	0x00003a70


	//   ....[8]....
        /*02f4*/ 	.word	0x00003aa0


	//   ....[9]....
        /*02f8*/ 	.word	0x000046c0


	//   ....[10]....
        /*02fc*/ 	.word	0x000046f0


	//   ....[11]....
        /*0300*/ 	.word	0x00004e70


	//   ....[12]....
        /*0304*/ 	.word	0x00004e90


	//   ....[13]....
        /*0308*/ 	.word	0x00005630


	//   ....[14]....
        /*030c*/ 	.word	0x00005660


	//   ....[15]....
        /*0310*/ 	.word	0x00005770


	//   ....[16]....
        /*0314*/ 	.word	0x000057a0


	//   ....[17]....
        /*0318*/ 	.word	0x00005870


	//   ....[18]....
        /*031c*/ 	.word	0x00005890


	//   ....[19]....
        /*0320*/ 	.word	0x00005c50


	//   ....[20]....
        /*0324*/ 	.word	0x00005d60


	//   ....[21]....
        /*0328*/ 	.word	0x00005e50


	//   ....[22]....
        /*032c*/ 	.word	0x00005e80


	//   ....[23]....
        /*0330*/ 	.word	0x00005f50


	//   ....[24]....
        /*0334*/ 	.word	0x00005f80


	//   ....[25]....
        /*0338*/ 	.word	0x00006e10


	//   ....[26]....
        /*033c*/ 	.word	0x00006e50


	//   ....[27]....
        /*0340*/ 	.word	0x00006e90


	//   ....[28]....
        /*0344*/ 	.word	0x00006ed0


	//   ....[29]....
        /*0348*/ 	.word	0x00007170


	//   ....[30]....
        /*034c*/ 	.word	0x00007180


	//   ....[31]....
        /*0350*/ 	.word	0x000071a0


	//   ....[32]....
        /*0354*/ 	.word	0x000071c0


	//   ....[33]....
        /*0358*/ 	.word	0x00007350


	//   ....[34]....
        /*035c*/ 	.word	0x00007380


	//   ....[35]....
        /*0360*/ 	.word	0x000073a0


	//   ....[36]....
        /*0364*/ 	.word	0x000074a0


	//   ....[37]....
        /*0368*/ 	.word	0x00007570


	//   ....[38]....
        /*036c*/ 	.word	0x00007580


	//   ....[39]....
        /*0370*/ 	.word	0x00007950


	//   ....[40]....
        /*0374*/ 	.word	0x00007980


	//   ....[41]....
        /*0378*/ 	.word	0x000079a0


	//   ....[42]....
        /*037c*/ 	.word	0x000079b0


	//   ....[43]....
        /*0380*/ 	.word	0x00007b30


	//   ....[44]....
        /*0384*/ 	.word	0x00007bc0


	//   ....[45]....
        /*0388*/ 	.word	0x00007c00


	//   ....[46]....
        /*038c*/ 	.word	0x00007c30


	//   ....[47]....
        /*0390*/ 	.word	0x00007db0


	//   ....[48]....
        /*0394*/ 	.word	0x00007e40


	//   ....[49]....
        /*0398*/ 	.word	0x00007e80


	//   ....[50]....
        /*039c*/ 	.word	0x00007ec0


	//   ....[51]....
        /*03a0*/ 	.word	0x00008020


	//   ....[52]....
        /*03a4*/ 	.word	0x00008060


	//   ....[53]....
        /*03a8*/ 	.word	0x000080a0


	//   ....[54]....
        /*03ac*/ 	.word	0x000080e0


	//   ....[55]....
        /*03b0*/ 	.word	0x00009cb0


	//   ....[56]....
        /*03b4*/ 	.word	0x00009cf0


	//   ....[57]....
        /*03b8*/ 	.word	0x00009d10


	//   ....[58]....
        /*03bc*/ 	.word	0x00009d60


	//   ....[59]....
        /*03c0*/ 	.word	0x00009e90


	//   ....[60]....
        /*03c4*/ 	.word	0x00009ea0


	//   ....[61]....
        /*03c8*/ 	.word	0x00009eb0


	//   ....[62]....
        /*03cc*/ 	.word	0x00009ec0


	//   ....[63]....
        /*03d0*/ 	.word	0x0000a010


	//   ....[64]....
        /*03d4*/ 	.word	0x0000a050


	//   ....[65]....
        /*03d8*/ 	.word	0x0000a090


	//   ....[66]....
        /*03dc*/ 	.word	0x0000a0b0


	//   ....[67]....
        /*03e0*/ 	.word	0x0000a1e0


	//   ....[68]....
        /*03e4*/ 	.word	0x0000a200


	//   ....[69]....
        /*03e8*/ 	.word	0x0000a220


	//   ....[70]....
        /*03ec*/ 	.word	0x0000a240


	//   ....[71]....
        /*03f0*/ 	.word	0x0000c180


	//   ....[72]....
        /*03f4*/ 	.word	0x0000c1c0


	//   ....[73]....
        /*03f8*/ 	.word	0x0000c200


	//   ....[74]....
        /*03fc*/ 	.word	0x0000c250


	//   ....[75]....
        /*0400*/ 	.word	0x0000c290


	//   ....[76]....
        /*0404*/ 	.word	0x0000c2c0


	//   ....[77]....
        /*0408*/ 	.word	0x0000d220


	//   ....[78]....
        /*040c*/ 	.word	0x0000d250


	//   ....[79]....
        /*0410*/ 	.word	0x0000d290


	//   ....[80]....
        /*0414*/ 	.word	0x0000d2b0


	//   ....[81]....
        /*0418*/ 	.word	0x0000d2c0


	//   ....[82]....
        /*041c*/ 	.word	0x0000d2d0


	//   ....[83]....
        /*0420*/ 	.word	0x0000d570


	//   ....[84]....
        /*0424*/ 	.word	0x0000de60


	//   ....[85]....
        /*0428*/ 	.word	0x0000e8a0


	//   ....[86]....
        /*042c*/ 	.word	0x0000e9b0


	//   ....[87]....
        /*0430*/ 	.word	0x0000e9f0


	//   ....[88]....
        /*0434*/ 	.word	0x0000ea70


	//   ....[89]....
        /*0438*/ 	.word	0x000101c0


	//   ....[90]....
        /*043c*/ 	.word	0x000101e0


	//   ....[91]....
        /*0440*/ 	.word	0x000101f0


	//   ....[92]....
        /*0444*/ 	.word	0x00010200


	//   ....[93]....
        /*0448*/ 	.word	0x00010210


	//   ....[94]....
        /*044c*/ 	.word	0x00010220


	//   ....[95]....
        /*0450*/ 	.word	0x00010e00


	//   ....[96]....
        /*0454*/ 	.word	0x00010e20


	//   ....[97]....
        /*0458*/ 	.word	0x00010e30


	//   ....[98]....
        /*045c*/ 	.word	0x00010e40


	//   ....[99]....
        /*0460*/ 	.word	0x00010e50


	//   ....[100]....
        /*0464*/ 	.word	0x00010e60


	//   ....[101]....
        /*0468*/ 	.word	0x00011020


	//   ....[102]....
        /*046c*/ 	.word	0x000112f0


	//   ....[103]....
        /*0470*/ 	.word	0x000121f0


	//   ....[104]....
        /*0474*/ 	.word	0x000122b0


	//   ....[105]....
        /*0478*/ 	.word	0x00012560


	//   ....[106]....
        /*047c*/ 	.word	0x00012660


	//   ....[107]....
        /*0480*/ 	.word	0x00014380


	//   ....[108]....
        /*0484*/ 	.word	0x000143a0


	//   ....[109]....
        /*0488*/ 	.word	0x000143b0


	//   ....[110]....
        /*048c*/ 	.word	0x000143c0


	//   ....[111]....
        /*0490*/ 	.word	0x000143d0


	//   ....[112]....
        /*0494*/ 	.word	0x000143e0


	//   ....[113]....
        /*0498*/ 	.word	0x00014fc0


	//   ....[114]....
        /*049c*/ 	.word	0x00014fe0


	//   ....[115]....
        /*04a0*/ 	.word	0x00014ff0


	//   ....[116]....
        /*04a4*/ 	.word	0x00015000


	//   ....[117]....
        /*04a8*/ 	.word	0x00015010


	//   ....[118]....
        /*04ac*/ 	.word	0x00015020


	//   ....[119]....
        /*04b0*/ 	.word	0x000154b0


	//   ....[120]....
        /*04b4*/ 	.word	0x000154e0


	//   ....[121]....
        /*04b8*/ 	.word	0x00015510


	//   ....[122]....
        /*04bc*/ 	.word	0x00015520


	//   ....[123]....
        /*04c0*/ 	.word	0x00016fb0


	//   ....[124]....
        /*04c4*/ 	.word	0x00016fd0


	//   ....[125]....
        /*04c8*/ 	.word	0x00016ff0


	//   ....[126]....
        /*04cc*/ 	.word	0x00017000


	//   ....[127]....
        /*04d0*/ 	.word	0x00017020


	//   ....[128]....
        /*04d4*/ 	.word	0x00017050


	//   ....[129]....
        /*04d8*/ 	.word	0x00017bd0


	//   ....[130]....
        /*04dc*/ 	.word	0x00017bf0


	//   ....[131]....
        /*04e0*/ 	.word	0x00017c00


	//   ....[132]....
        /*04e4*/ 	.word	0x00017c10


	//   ....[133]....
        /*04e8*/ 	.word	0x00017c20


	//   ....[134]....
        /*04ec*/ 	.word	0x00017c30


	//   ....[135]....
        /*04f0*/ 	.word	0x00017e20


	//   ....[136]....
        /*04f4*/ 	.word	0x000187d0


	//   ....[137]....
        /*04f8*/ 	.word	0x00018fc0


	//   ....[138]....
        /*04fc*/ 	.word	0x00019220


	//   ....[139]....
        /*0500*/ 	.word	0x00019300


	//   ....[140]....
        /*0504*/ 	.word	0x000193f0


	//   ....[141]....
        /*0508*/ 	.word	0x0001abd0


	//   ....[142]....
        /*050c*/ 	.word	0x0001ac00


	//   ....[143]....
        /*0510*/ 	.word	0x0001ac50


	//   ....[144]....
        /*0514*/ 	.word	0x0001ac60


	//   ....[145]....
        /*0518*/ 	.word	0x0001be10


	//   ....[146]....
        /*051c*/ 	.word	0x0001be50


	//   ....[147]....
        /*0520*/ 	.word	0x0001be80


	//   ....[148]....
        /*0524*/ 	.word	0x0001beb0


	//   ....[149]....
        /*0528*/ 	.word	0x0001c010


	//   ....[150]....
        /*052c*/ 	.word	0x0001c020


	//   ....[151]....
        /*0530*/ 	.word	0x0001c110


	//   ....[152]....
        /*0534*/ 	.word	0x0001c140


	//   ....[153]....
        /*0538*/ 	.word	0x0001c210


	//   ....[154]....
        /*053c*/ 	.word	0x0001c240


	//   ....[155]....
        /*0540*/ 	.word	0x0001c310


	//   ....[156]....
        /*0544*/ 	.word	0x0001c330


	//   ....[157]....
        /*0548*/ 	.word	0x0001ca80


	//   ....[158]....
        /*054c*/ 	.word	0x0001ca90


	//   ....[159]....
        /*0550*/ 	.word	0x0001cb60


	//   ....[160]....
        /*0554*/ 	.word	0x0001cb90


	//   ....[161]....
        /*0558*/ 	.word	0x0001cc60


	//   ....[162]....
        /*055c*/ 	.word	0x0001cc90


	//   ....[163]....
        /*0560*/ 	.word	0x0001cd60


	//   ....[164]....
        /*0564*/ 	.word	0x0001cd80


	//----- nvinfo : EIATTR_EXIT_INSTR_OFFSETS
	.align		4
.L_222:
        /*0568*/ 	.byte	0x04, 0x1c
        /*056a*/ 	.short	(.L_224 - .L_223)


	//   ....[0]....
.L_223:
        /*056c*/ 	.word	0x00000330


	//   ....[1]....
        /*0570*/ 	.word	0x0001c340


	//   ....[2]....
        /*0574*/ 	.word	0x0001c390


	//   ....[3]....
        /*0578*/ 	.word	0x0001c3f0


	//   ....[4]....
        /*057c*/ 	.word	0x0001cd90


	//   ....[5]....
        /*0580*/ 	.word	0x0001cde0


	//   ....[6]....
        /*0584*/ 	.word	0x0001ce40


	//----- nvinfo : EIATTR_CTAIDZ_USED
	.align		4
.L_224:
        /*0588*/ 	.byte	0x01, 0x04
	.zero		2


	//----- nvinfo : EIATTR_MAX_THREADS
	.align		4
        /*058c*/ 	.byte	0x04, 0x05
        /*058e*/ 	.short	(.L_226 - .L_225)
.L_225:
        /*0590*/ 	.word	0x00000100
        /*0594*/ 	.word	0x00000001
        /*0598*/ 	.word	0x00000001


	//----- nvinfo : EIATTR_CRS_STACK_SIZE
	.align		4
.L_226:
        /*059c*/ 	.byte	0x04, 0x1e
        /*059e*/ 	.short	(.L_228 - .L_227)
.L_227:
        /*05a0*/ 	.word	0x00000000
.L_228:


//--------------------- .nv.info._ZN7cutlass13device_kernelIN5flash19enable_sm80_to_sm89INS1_16FlashAttnFwdSm80INS1_25CollectiveMainloopFwdSm80ILi8ELi1ELb1EN4cute5tupleIJNS5_1CILi128EEES8_S8_EEELi128ENS_6half_tEfNS_4arch4Sm80ELb1ELb0ELb0ELb0ELb1ELb0ELb1ELb0EEENS1_21CollectiveEpilogueFwdIS9_NS6_IJNS7_ILi1EEESF_SF_EEESA_SC_Li256ELb0ELb1ELb0ELb0EEENS1_30DynamicPersistentTileSchedulerILi256ELi256ELb0ELb1ELb0EEEEEEEEEvNT_6ParamsE --------------------------
	.section	.nv.info._ZN7cutlass13device_kernelIN5flash19enable_sm80_to_sm89INS1_16FlashAttnFwdSm80INS1_25CollectiveMainloopFwdSm80ILi8ELi1ELb1EN4cute5tupleIJNS5_1CILi128EEES8_S8_EEELi128ENS_6half_tEfNS_4arch4Sm80ELb1ELb0ELb0ELb0ELb1ELb0ELb1ELb0EEENS1_21CollectiveEpilogueFwdIS9_NS6_IJNS7_ILi1EEESF_SF_EEESA_SC_Li256ELb0ELb1ELb0ELb0EEENS1_30DynamicPersistentTileSchedulerILi256ELi256ELb0ELb1ELb0EEEEEEEEEvNT_6ParamsE,"",@"SHT_CUDA_INFO"
	.sectionflags	@""
	.align	4


	//----- nvinfo : EIATTR_CUDA_API_VERSION
	.align		4
        /*0000*/ 	.byte	0x04, 0x37
        /*0002*/ 	.short	(.L_230 - .L_229)
.L_229:
        /*0004*/ 	.word	0x00000082


	//----- nvinfo : EIATTR_SW2861232_WAR
	.align		4
.L_230:
        /*0008*/ 	.byte	0x01, 0x35
	.zero		2


	//----- nvinfo : EIATTR_PARAM_CBANK
	.align		4
        /*000c*/ 	.byte	0x04, 0x0a
        /*000e*/ 	.short	(.L_232 - .L_231)
	.align		4
.L_231:
        /*0010*/ 	.word	index@(.nv.constant0._ZN7cutlass13device_kernelIN5flash19enable_sm80_to_sm89INS1_16FlashAttnFwdSm80INS1_25CollectiveMainloopFwdSm80ILi8ELi1ELb1EN4cute5tupleIJNS5_1CILi128EEES8_S8_EEELi128ENS_6half_tEfNS_4arch4Sm80ELb1ELb0ELb0ELb0ELb1ELb0ELb1ELb0EEENS1_21CollectiveEpilogueFwdIS9_NS6_IJNS7_ILi1EEESF_SF_EEESA_SC_Li256ELb0ELb1ELb0ELb0EEENS1_30DynamicPersistentTileSchedulerILi256ELi256ELb0ELb1ELb0EEEEEEEEEvNT_6ParamsE)
        /*0014*/ 	.short	0x0160
        /*0016*/ 	.short	0x0428


	//----- nvinfo : EIATTR_CBANK_PARAM_SIZE
	.align		4
.L_232:
        /*0018*/ 	.byte	0x03, 0x19
        /*001a*/ 	.short	0x0428


	//----- nvinfo : EIATTR_KPARAM_INFO
	.align		4
        /*001c*/ 	.byte	0x04, 0x17
        /*001e*/ 	.short	(.L_234 - .L_233)
.L_233:
        /*0020*/ 	.word	0x00000000
        /*0024*/ 	.short	0x0000
        /*0026*/ 	.short	0x0000
        /*0028*/ 	.byte	0x00, 0xf0, 0xa1, 0x10


	//----- nvinfo : EIATTR_MAXREG_COUNT
	.align		4
.L_234:
        /*002c*/ 	.byte	0x03, 0x1b
        /*002e*/ 	.short	0x00ff


	//----- nvinfo : EIATTR_NUM_BARRIERS
	.align		4
        /*0030*/ 	.byte	0x02, 0x4c
        /*0032*/ 	.byte	0x06
	.zero		1


	//----- nvinfo : EIATTR_ANNOTATIONS
	.align		4
        /*0034*/ 	.byte	0x04, 0x55
        /*0036*/ 	.short	(.L_236 - .L_235)


	//   ....[0]....
.L_235:
        /*0038*/ 	.word	0x00000001
        /*003c*/ 	.byte	0x70, 0x00, 0x00, 0x00, 0x01, 0x00, 0x00, 0x00, 0xf0, 0x04, 0x00, 0x00, 0x01, 0x00, 0x00, 0x00
        /* <DEDUP_REMOVED lines=44> */
        /*030c*/ 	.byte	0xf0, 0x27, 0x01, 0x00, 0x01, 0x00, 0x00, 0x00, 0x40, 0x28, 0x01, 0x00


	//----- nvinfo : EIATTR_MERCURY_ISA_VERSION
	.align		4
.L_236:
        /*0318*/ 	.byte	0x03, 0x5f
        /*031a*/ 	.short	0x0000


	//----- nvinfo : EIATTR_INT_WARP_WIDE_INSTR_OFFSETS
	.align		4
        /*031c*/ 	.byte	0x04, 0x31
        /*031e*/ 	.short	(.L_238 - .L_237)


	//   ....[0]....
.L_237:
        /*0320*/ 	.word	0x0000e110


	//   ....[1]....
        /*0324*/ 	.word	0x0000e190


	//----- nvinfo : EIATTR_COOP_GROUP_MASK_REGIDS
	.align		4
.L_238:
        /*0328*/ 	.byte	0x04, 0x29
        /*032a*/ 	.short	(.L_240 - .L_239)


	//   ....[0]....
.L_239:
        /*032c*/ 	.word	0xffffffff


	//   ....[1]....
        /*0330*/ 	.word	0xffffffff


	//   ....[2]....
        /*0334*/ 	.word	0xffffffff


	//   ....[3]....
        /*0338*/ 	.word	0xffffffff


	//   ....[4]....
        /*033c*/ 	.word	0xffffffff


	//   ....[5]....
        /*0340*/ 	.word	0xffffffff


	//   ....[6]....
        /*0344*/ 	.word	0xffffffff


	//   ....[7]....
        /*0348*/ 	.word	0xffffffff


	//   ....[8]....
        /*034c*/ 	.word	0xffffffff


	//   ....[9]....
        /*0350*/ 	.word	0xffffffff


	//   ....[10]....
        /*0354*/ 	.word	0xffffffff


	//   ....[11]....
        /*0358*/ 	.word	0xffffffff


	//   ....[12]....
        /*035c*/ 	.word	0xffffffff


	//   ....[13]....
        /*0360*/ 	.word	0xffffffff


	//   ....[14]....
        /*0364*/ 	.word	0xffffffff


	//   ....[15]....
        /*0368*/ 	.word	0xffffffff


	//   ....[16]....
        /*036c*/ 	.word	0xffffffff


	//   ....[17]....
        /*0370*/ 	.word	0xffffffff


	//   ....[18]....
        /*0374*/ 	.word	0xffffffff


	//   ....[19]....
        /*0378*/ 	.word	0xffffffff


	//   ....[20]....
        /*037c*/ 	.word	0xffffffff


	//   ....[21]....
        /*0380*/ 	.word	0xffffffff


	//   ....[22]....
        /*0384*/ 	.word	0xffffffff


	//   ....[23]....
        /*0388*/ 	.word	0xffffffff


	//   ....[24]....
        /*038c*/ 	.word	0xffffffff


	//   ....[25]....
        /*0390*/ 	.word	0xffffffff


	//   ....[26]....
        /*0394*/ 	.word	0xffffffff


	//   ....[27]....
        /*0398*/ 	.word	0xffffffff


	//   ....[28]....
        /*039c*/ 	.word	0xffffffff


	//   ....[29]....
        /*03a0*/ 	.word	0xffffffff


	//   ....[30]....
        /*03a4*/ 	.word	0xffffffff


	//   ....[31]....
        /*03a8*/ 	.word	0xffffffff


	//   ....[32]....
        /*03ac*/ 	.word	0xffffffff


	//   ....[33]....
        /*03b0*/ 	.word	0xffffffff


	//   ....[34]....
        /*03b4*/ 	.word	0xffffffff


	//   ....[35]....
        /*03b8*/ 	.word	0xffffffff


	//   ....[36]....
        /*03bc*/ 	.word	0xffffffff


	//   ....[37]....
        /*03c0*/ 	.word	0xffffffff


	//   ....[38]....
        /*03c4*/ 	.word	0xffffffff


	//   ....[39]....
        /*03c8*/ 	.word	0xffffffff


	//   ....[40]....
        /*03cc*/ 	.word	0xffffffff


	//   ....[41]....
        /*03d0*/ 	.word	0xffffffff


	//   ....[42]....
        /*03d4*/ 	.word	0xffffffff


	//   ....[43]....
        /*03d8*/ 	.word	0xffffffff


	//   ....[44]....
        /*03dc*/ 	.word	0xffffffff


	//   ....[45]....
        /*03e0*/ 	.word	0xffffffff


	//   ....[46]....
        /*03e4*/ 	.word	0xffffffff


	//   ....[47]....
        /*03e8*/ 	.word	0xffffffff


	//   ....[48]....
        /*03ec*/ 	.word	0xffffffff


	//   ....[49]....
        /*03f0*/ 	.word	0xffffffff


	//   ....[50]....
        /*03f4*/ 	.word	0xffffffff


	//   ....[51]....
        /*03f8*/ 	.word	0xffffffff


	//   ....[52]....
        /*03fc*/ 	.word	0xffffffff


	//   ....[53]....
        /*0400*/ 	.word	0xffffffff


	//   ....[54]....
        /*0404*/ 	.word	0xffffffff


	//   ....[55]....
        /*0408*/ 	.word	0xffffffff


	//   ....[56]....
        /*040c*/ 	.word	0xffffffff


	//   ....[57]....
        /*0410*/ 	.word	0xffffffff


	//   ....[58]....
        /*0414*/ 	.word	0xffffffff


	//   ....[59]....
        /*0418*/ 	.word	0xffffffff


	//   ....[60]....
        /*041c*/ 	.word	0xffffffff


	//   ....[61]....
        /*0420*/ 	.word	0xffffffff


	//   ....[62]....
        /*0424*/ 	.word	0xffffffff


	//   ....[63]....
        /*0428*/ 	.word	0xffffffff


	//   ....[64]....
        /*042c*/ 	.word	0xffffffff


	//   ....[65]....
        /*0430*/ 	.word	0xffffffff


	//   ....[66]....
        /*0434*/ 	.word	0xffffffff


	//   ....[67]....
        /*0438*/ 	.word	0xffffffff


	//   ....[68]....
        /*043c*/ 	.word	0xffffffff


	//   ....[69]....
        /*0440*/ 	.word	0xffffffff


	//   ....[70]....
        /*0444*/ 	.word	0xffffffff


	//   ....[71]....
        /*0448*/ 	.word	0xffffffff


	//   ....[72]....
        /*044c*/ 	.word	0xffffffff


	//   ....[73]....
        /*0450*/ 	.word	0xffffffff


	//   ....[74]....
        /*0454*/ 	.word	0xffffffff


	//   ....[75]....
        /*0458*/ 	.word	0xffffffff


	//   ....[76]....
        /*045c*/ 	.word	0xffffffff


	//   ....[77]....
        /*0460*/ 	.word	0xffffffff


	//   ....[78]....
        /*0464*/ 	.word	0xffffffff


	//   ....[79]....
        /*0468*/ 	.word	0xffffffff


	//   ....[80]....
        /*046c*/ 	.word	0xffffffff


	//   ....[81]....
        /*0470*/ 	.word	0xffffffff


	//   ....[82]....
        /*0474*/ 	.word	0xffffffff


	//   ....[83]....
        /*0478*/ 	.word	0xffffffff


	//   ....[84]....
        /*047c*/ 	.word	0xffffffff


	//   ....[85]....
        /*0480*/ 	.word	0xffffffff


	//   ....[86]....
        /*0484*/ 	.word	0xffffffff


	//   ....[87]....
        /*0488*/ 	.word	0xffffffff


	//   ....[88]....
        /*048c*/ 	.word	0xffffffff


	//   ....[89]....
        /*0490*/ 	.word	0xffffffff


	//   ....[90]....
        /*0494*/ 	.word	0xffffffff


	//   ....[91]....
        /*0498*/ 	.word	0xffffffff


	//   ....[92]....
        /*049c*/ 	.word	0xffffffff


	//   ....[93]....
        /*04a0*/ 	.word	0xffffffff


	//   ....[94]....
        /*04a4*/ 	.word	0xffffffff


	//   ....[95]....
        /*04a8*/ 	.word	0xffffffff


	//   ....[96]....
        /*04ac*/ 	.word	0xffffffff


	//   ....[97]....
        /*04b0*/ 	.word	0xffffffff


	//   ....[98]....
        /*04b4*/ 	.word	0xffffffff


	//   ....[99]....
        /*04b8*/ 	.word	0xffffffff


	//   ....[100]....
        /*04bc*/ 	.word	0xffffffff


	//   ....[101]....
        /*04c0*/ 	.word	0xffffffff


	//   ....[102]....
        /*04c4*/ 	.word	0xffffffff


	//   ....[103]....
        /*04c8*/ 	.word	0xffffffff


	//   ....[104]....
        /*04cc*/ 	.word	0xffffffff


	//   ....[105]....
        /*04d0*/ 	.word	0xffffffff


	//   ....[106]....
        /*04d4*/ 	.word	0xffffffff


	//   ....[107]....
        /*04d8*/ 	.word	0xffffffff


	//   ....[108]....
        /*04dc*/ 	.word	0xffffffff


	//   ....[109]....
        /*04e0*/ 	.word	0xffffffff


	//   ....[110]....
        /*04e4*/ 	.word	0xffffffff


	//   ....[111]....
        /*04e8*/ 	.word	0xffffffff


	//   ....[112]....
        /*04ec*/ 	.word	0xffffffff


	//   ....[113]....
        /*04f0*/ 	.word	0xffffffff


	//   ....[114]....
        /*04f4*/ 	.word	0xffffffff


	//   ....[115]....
        /*04f8*/ 	.word	0xffffffff


	//   ....[116]....
        /*04fc*/ 	.word	0xffffffff


	//   ....[117]....
        /*0500*/ 	.word	0xffffffff


	//   ....[118]....
        /*0504*/ 	.word	0xffffffff


	//   ....[119]....
        /*0508*/ 	.word	0xffffffff


	//   ....[120]....
        /*050c*/ 	.word	0xffffffff


	//   ....[121]....
        /*0510*/ 	.word	0xffffffff


	//   ....[122]....
        /*0514*/ 	.word	0xffffffff


	//   ....[123]....
        /*0518*/ 	.word	0xffffffff


	//   ....[124]....
        /*051c*/ 	.word	0xffffffff


	//   ....[125]....
        /*0520*/ 	.word	0xffffffff


	//   ....[126]....
        /*0524*/ 	.word	0xffffffff


	//   ....[127]....
        /*0528*/ 	.word	0xffffffff


	//   ....[128]....
        /*052c*/ 	.word	0xffffffff


	//   ....[129]....
        /*0530*/ 	.word	0xffffffff


	//   ....[130]....
        /*0534*/ 	.word	0xffffffff


	//   ....[131]....
        /*0538*/ 	.word	0xffffffff


	//   ....[132]....
        /*053c*/ 	.word	0xffffffff


	//   ....[133]....
        /*0540*/ 	.word	0xffffffff


	//   ....[134]....
        /*0544*/ 	.word	0xffffffff


	//   ....[135]....
        /*0548*/ 	.word	0xffffffff


	//   ....[136]....
        /*054c*/ 	.word	0xffffffff


	//   ....[137]....
        /*0550*/ 	.word	0xffffffff


	//   ....[138]....
        /*0554*/ 	.word	0xffffffff


	//   ....[139]....
        /*0558*/ 	.word	0xffffffff


	//   ....[140]....
        /*055c*/ 	.word	0xffffffff


	//   ....[141]....
        /*0560*/ 	.word	0xffffffff


	//   ....[142]....
        /*0564*/ 	.word	0xffffffff


	//   ....[143]....
        /*0568*/ 	.word	0xffffffff


	//   ....[144]....
        /*056c*/ 	.word	0xffffffff


	//   ....[145]....
        /*0570*/ 	.word	0xffffffff


	//   ....[146]....
        /*0574*/ 	.word	0xffffffff


	//   ....[147]....
        /*0578*/ 	.word	0xffffffff


	//   ....[148]....
        /*057c*/ 	.word	0xffffffff


	//   ....[149]....
        /*0580*/ 	.word	0xffffffff


	//   ....[150]....
        /*0584*/ 	.word	0xffffffff


	//   ....[151]....
        /*0588*/ 	.word	0xffffffff


	//   ....[152]....
        /*058c*/ 	.word	0xffffffff


	//   ....[153]....
        /*0590*/ 	.word	0xffffffff


	//   ....[154]....
        /*0594*/ 	.word	0xffffffff


	//   ....[155]....
        /*0598*/ 	.word	0xffffffff


	//   ....[156]....
        /*059c*/ 	.word	0xffffffff


	//   ....[157]....
        /*05a0*/ 	.word	0xffffffff


	//   ....[158]....
        /*05a4*/ 	.word	0xffffffff


	//   ....[159]....
        /*05a8*/ 	.word	0xffffffff


	//   ....[160]....
        /*05ac*/ 	.word	0xffffffff


	//   ....[161]....
        /*05b0*/ 	.word	0xffffffff


	//   ....[162]....
        /*05b4*/ 	.word	0xffffffff


	//   ....[163]....
        /*05b8*/ 	.word	0xffffffff


	//   ....[164]....
        /*05bc*/ 	.word	0xffffffff


	//   ....[165]....
        /*05c0*/ 	.word	0xffffffff


	//   ....[166]....
        /*05c4*/ 	.word	0xffffffff


	//   ....[167]....
        /*05c8*/ 	.word	0xffffffff


	//   ....[168]....
        /*05cc*/ 	.word	0xffffffff


	//----- nvinfo : EIATTR_COOP_GROUP_INSTR_OFFSETS
	.align		4
.L_240:
        /*05d0*/ 	.byte	0x04, 0x28
        /*05d2*/ 	.short	(.L_242 - .L_241)


	//   ....[0]....
.L_241:
        /*05d4*/ 	.word	0x00000050


	//   ....[1]....
        /*05d8*/ 	.word	0x00001500


	//   ....[2]....
        /*05dc*/ 	.word	0x00001530


	//   ....[3]....
        /*05e0*/ 	.word	0x00001550


	//   ....[4]....
        /*05e4*/ 	.word	0x00001560


	//   ....[5]....
        /*05e8*/ 	.word	0x00001570


	//   ....[6]....
        /*05ec*/ 	.word	0x00001580


	//   ....[7]....
        /*05f0*/ 	.word	0x000015b0


	//   ....[8]....
        /*05f4*/ 	.word	0x000015d0


	//   ....[9]....
        /*05f8*/ 	.word	0x00001820


	//   ....[10]....
        /*05fc*/ 	.word	0x00001840


	//   ....[11]....
        /*0600*/ 	.word	0x00001850


	//   ....[12]....
        /*0604*/ 	.word	0x00001880


	//   ....[13]....
        /*0608*/ 	.word	0x00001890


	//   ....[14]....
        /*060c*/ 	.word	0x000018e0


	//   ....[15]....
        /*0610*/ 	.word	0x00001940


	//   ....[16]....
        /*0614*/ 	.word	0x00001990


	//   ....[17]....
        /*0618*/ 	.word	0x00001f30


	//   ....[18]....
        /*061c*/ 	.word	0x00001f40


	//   ....[19]....
        /*0620*/ 	.word	0x00001f60


	//   ....[20]....
        /*0624*/ 	.word	0x00001f70


	//   ....[21]....
        /*0628*/ 	.word	0x00001fa0


	//   ....[22]....
        /*062c*/ 	.word	0x00001fb0


	//   ....[23]....
        /*0630*/ 	.word	0x00002000


	//   ....[24]....
        /*0634*/ 	.word	0x00002030


	//   ....[25]....
        /*0638*/ 	.word	0x00002f10


	//   ....[26]....
        /*063c*/ 	.word	0x00002f30


	//   ....[27]....
        /*0640*/ 	.word	0x00002f60


	//   ....[28]....
        /*0644*/ 	.word	0x00002f70


	//   ....[29]....
        /*0648*/ 	.word	0x00002f80


	//   ....[30]....
        /*064c*/ 	.word	0x00002f90


	//   ....[31]....
        /*0650*/ 	.word	0x00002fa0


	//   ....[32]....
        /*0654*/ 	.word	0x000030e0


	//   ....[33]....
        /*0658*/ 	.word	0x000032f0


	//   ....[34]....
        /*065c*/ 	.word	0x00003730


	//   ....[35]....
        /*0660*/ 	.word	0x00003f30


	//   ....[36]....
        /*0664*/ 	.word	0x00003f50


	//   ....[37]....
        /*0668*/ 	.word	0x00003f70


	//   ....[38]....
        /*066c*/ 	.word	0x00003f90


	//   ....[39]....
        /*0670*/ 	.word	0x00005e70


	//   ....[40]....
        /*0674*/ 	.word	0x00005e90


	//   ....[41]....
        /*0678*/ 	.word	0x00005ec0


	//   ....[42]....
        /*067c*/ 	.word	0x00005ed0


	//   ....[43]....
        /*0680*/ 	.word	0x00005ee0


	//   ....[44]....
        /*0684*/ 	.word	0x00005ef0


	//   ....[45]....
        /*0688*/ 	.word	0x00006020


	//   ....[46]....
        /*068c*/ 	.word	0x00006030


	//   ....[47]....
        /*0690*/ 	.word	0x00006f50


	//   ....[48]....
        /*0694*/ 	.word	0x00006f70


	//   ....[49]....
        /*0698*/ 	.word	0x00006fa0


	//   ....[50]....
        /*069c*/ 	.word	0x00006fb0


	//   ....[51]....
        /*06a0*/ 	.word	0x00006fc0


	//   ....[52]....
        /*06a4*/ 	.word	0x00006fd0


	//   ....[53]....
        /*06a8*/ 	.word	0x00007100


	//   ....[54]....
        /*06ac*/ 	.word	0x00007110


	//   ....[55]....
        /*06b0*/ 	.word	0x00007320


	//   ....[56]....
        /*06b4*/ 	.word	0x00007760


	//   ....[57]....
        /*06b8*/ 	.word	0x00007f60


	//   ....[58]....
        /*06bc*/ 	.word	0x00007f80


	//   ....[59]....
        /*06c0*/ 	.word	0x00007fa0


	//   ....[60]....
        /*06c4*/ 	.word	0x00007fc0


	//   ....[61]....
        /*06c8*/ 	.word	0x0000a390


	//   ....[62]....
        /*06cc*/ 	.word	0x0000a3b0


	//   ....[63]....
        /*06d0*/ 	.word	0x0000a410


	//   ....[64]....
        /*06d4*/ 	.word	0x0000a450


	//   ....[65]....
        /*06d8*/ 	.word	0x0000a470


	//   ....[66]....
        /*06dc*/ 	.word	0x0000a490


	//   ....[67]....
        /*06e0*/ 	.word	0x0000a4b0


	//   ....[68]....
        /*06e4*/ 	.word	0x0000a4c0


	//   ....[69]....
        /*06e8*/ 	.word	0x0000b410


	//   ....[70]....
        /*06ec*/ 	.word	0x0000b430


	//   ....[71]....
        /*06f0*/ 	.word	0x0000b460


	//   ....[72]....
        /*06f4*/ 	.word	0x0000b480


	//   ....[73]....
        /*06f8*/ 	.word	0x0000b490


	//   ....[74]....
        /*06fc*/ 	.word	0x0000b4a0


	//   ....[75]....
        /*0700*/ 	.word	0x0000b4b0


	//   ....[76]....
        /*0704*/ 	.word	0x0000b4c0


	//   ....[77]....
        /*0708*/ 	.word	0x0000bae0


	//   ....[78]....
        /*070c*/ 	.word	0x0000baf0


	//   ....[79]....
        /*0710*/ 	.word	0x0000bb20


	//   ....[80]....
        /*0714*/ 	.word	0x0000bb30


	//   ....[81]....
        /*0718*/ 	.word	0x0000dac0


	//   ....[82]....
        /*071c*/ 	.word	0x0000db10


	//   ....[83]....
        /*0720*/ 	.word	0x0000db30


	//   ....[84]....
        /*0724*/ 	.word	0x0000db50


	//   ....[85]....
        /*0728*/ 	.word	0x0000e770


	//   ....[86]....
        /*072c*/ 	.word	0x0000eae0


	//   ....[87]....
        /*0730*/ 	.word	0x0000eb10


	//   ....[88]....
        /*0734*/ 	.word	0x0000eb20


	//   ....[89]....
        /*0738*/ 	.word	0x0000eb30


	//   ....[90]....
        /*073c*/ 	.word	0x0000ed60


	//   ....[91]....
        /*0740*/ 	.word	0x0000ed70


	//   ....[92]....
        /*0744*/ 	.word	0x0000ee50


	//   ....[93]....
        /*0748*/ 	.word	0x0000ee80


	//   ....[94]....
        /*074c*/ 	.word	0x0000ef40


	//   ....[95]....
        /*0750*/ 	.word	0x0000ef70


	//   ....[96]....
        /*0754*/ 	.word	0x0000f030


	//   ....[97]....
        /*0758*/ 	.word	0x0000f050


	//   ....[98]....
        /*075c*/ 	.word	0x0000f5a0


	//   ....[99]....
        /*0760*/ 	.word	0x0000f5c0


	//   ....[100]....
        /*0764*/ 	.word	0x0000f740


	//   ....[101]....
        /*0768*/ 	.word	0x0000f750


	//   ....[102]....
        /*076c*/ 	.word	0x0000f860


	//   ....[103]....
        /*0770*/ 	.word	0x0000f880


	//   ....[104]....
        /*0774*/ 	.word	0x0000f990


	//   ....[105]....
        /*0778*/ 	.word	0x0000f9a0


	//   ....[106]....
        /*077c*/ 	.word	0x0000fb20


	//   ....[107]....
        /*0780*/ 	.word	0x0000fc10


	//   ....[108]....
        /*0784*/ 	.word	0x0000fc80


	//   ....[109]....
        /*0788*/ 	.word	0x0000fda0


	//   ....[110]....
        /*078c*/ 	.word	0x0000fe00


	//   ....[111]....
        /*0790*/ 	.word	0x0000ff40


	//   ....[112]....
        /*0794*/ 	.word	0x0000ffa0


	//   ....[113]....
        /*0798*/ 	.word	0x000100e0


	//   ....[114]....
        /*079c*/ 	.word	0x00010140


	//   ....[115]....
        /*07a0*/ 	.word	0x000101b0


	//   ....[116]....
        /*07a4*/ 	.word	0x00010220


	//   ....[117]....
        /*07a8*/ 	.word	0x00010a60


	//   ....[118]....
        /*07ac*/ 	.word	0x00010ab0


	//   ....[119]....
        /*07b0*/ 	.word	0x00010b00


	//   ....[120]....
        /*07b4*/ 	.word	0x00010b50


	//   ....[121]....
        /*07b8*/ 	.word	0x00010bc0


	//   ....[122]....
        /*07bc*/ 	.word	0x00010c30


	//   ....[123]....
        /*07c0*/ 	.word	0x00010d50


	//   ....[124]....
        /*07c4*/ 	.word	0x00010db0


	//   ....[125]....
        /*07c8*/ 	.word	0x00010ef0


	//   ....[126]....
        /*07cc*/ 	.word	0x00010f50


	//   ....[127]....
        /*07d0*/ 	.word	0x00011090


	//   ....[128]....
        /*07d4*/ 	.word	0x000110f0


	//   ....[129]....
        /*07d8*/ 	.word	0x00011160


	//   ....[130]....
        /*07dc*/ 	.word	0x000111d0


	//   ....[131]....
        /*07e0*/ 	.word	0x000112f0


	//   ....[132]....
        /*07e4*/ 	.word	0x00011350


	//   ....[133]....
        /*07e8*/ 	.word	0x00011490


	//   ....[134]....
        /*07ec*/ 	.word	0x000114f0


	//   ....[135]....
        /*07f0*/ 	.word	0x00011630


	//   ....[136]....
        /*07f4*/ 	.word	0x00011690


	//   ....[137]....
        /*07f8*/ 	.word	0x00011700


	//   ....[138]....
        /*07fc*/ 	.word	0x00011770


	//   ....[139]....
        /*0800*/ 	.word	0x00011fb0


	//   ....[140]....
        /*0804*/ 	.word	0x00011ff0


	//   ....[141]....
        /*0808*/ 	.word	0x00012040


	//   ....[142]....
        /*080c*/ 	.word	0x00012080


	//   ....[143]....
        /*0810*/ 	.word	0x000120e0


	//   ....[144]....
        /*0814*/ 	.word	0x00012150


	//   ....[145]....
        /*0818*/ 	.word	0x000121c0


	//   ....[146]....
        /*081c*/ 	.word	0x000122d0


	//   ....[147]....
        /*0820*/ 	.word	0x00012330


	//   ....[148]....
        /*0824*/ 	.word	0x00012440


	//   ....[149]....
        /*0828*/ 	.word	0x000124a0


	//   ....[150]....
        /*082c*/ 	.word	0x000125b0


	//   ....[151]....
        /*0830*/ 	.word	0x00012610


	//   ....[152]....
        /*0834*/ 	.word	0x00012660


	//   ....[153]....
        /*0838*/ 	.word	0x000126a0


	//   ....[154]....
        /*083c*/ 	.word	0x000126f0


	//   ....[155]....
        /*0840*/ 	.word	0x00012730


	//   ....[156]....
        /*0844*/ 	.word	0x00012780


	//   ....[157]....
        /*0848*/ 	.word	0x000127e0


	//   ....[158]....
        /*084c*/ 	.word	0x00012830


	//   ....[159]....
        /*0850*/ 	.word	0x00012890


	//   ....[160]....
        /*0854*/ 	.word	0x00012900


	//   ....[161]....
        /*0858*/ 	.word	0x00012970


	//   ....[162]....
        /*085c*/ 	.word	0x000129e0


	//   ....[163]....
        /*0860*/ 	.word	0x00012a40


	//   ....[164]....
        /*0864*/ 	.word	0x00012ab0


	//   ....[165]....
        /*0868*/ 	.word	0x00012b20


	//   ....[166]....
        /*086c*/ 	.word	0x00012b90


	//   ....[167]....
        /*0870*/ 	.word	0x00012bf0


	//   ....[168]....
        /*0874*/ 	.word	0x00012c60


	//----- nvinfo : EIATTR_EXIT_INSTR_OFFSETS
	.align		4
.L_242:
        /*0878*/ 	.byte	0x04, 0x1c
        /*087a*/ 	.short	(.L_244 - .L_243)


	//   ....[0]....
.L_243:
        /*087c*/ 	.word	0x000000a0


	//   ....[1]....
        /*0880*/ 	.word	0x0000fbc0


	//----- nvinfo : EIATTR_MAX_THREADS
	.align		4
.L_244:
        /*0884*/ 	.byte	0x04, 0x05
        /*0886*/ 	.short	(.L_246 - .L_245)
.L_245:
        /*0888*/ 	.word	0x00000100
        /*088c*/ 	.word	0x00000001
        /*0890*/ 	.word	0x00000001


	//----- nvinfo : EIATTR_CRS_STACK_SIZE
	.align		4
.L_246:
        /*0894*/ 	.byte	0x04, 0x1e
        /*0896*/ 	.short	(.L_248 - .L_247)
.L_247:
        /*0898*/ 	.word	0x00000000
.L_248:


//--------------------- .nv.info._ZN7cutlass13device_kernelIN5flash19enable_sm80_to_sm89INS1_16FlashAttnFwdSm80INS1_25CollectiveMainloopFwdSm80ILi8ELi1ELb1EN4cute5tupleIJNS5_1CILi128EEES8_S8_EEELi128ENS_6half_tEfNS_4arch4Sm80ELb1ELb0ELb0ELb1ELb1ELb0ELb1ELb0EEENS1_21CollectiveEpilogueFwdIS9_NS6_IJNS7_ILi1EEESF_SF_EEESA_SC_Li256ELb1ELb1ELb0ELb0EEENS1_19SingleTileSchedulerILb1ELb0ELb1ELi128EEEEEEEEEvNT_6ParamsE --------------------------
	.section	.nv.info._ZN7cutlass13device_kernelIN5flash19enable_sm80_to_sm89INS1_16FlashAttnFwdSm80INS1_25CollectiveMainloopFwdSm80ILi8ELi1ELb1EN4cute5tupleIJNS5_1CILi128EEES8_S8_EEELi128ENS_6half_tEfNS_4arch4Sm80ELb1ELb0ELb0ELb1ELb1ELb0ELb1ELb0EEENS1_21CollectiveEpilogueFwdIS9_NS6_IJNS7_ILi1EEESF_SF_EEESA_SC_Li256ELb1ELb1ELb0ELb0EEENS1_19SingleTileSchedulerILb1ELb0ELb1ELi128EEEEEEEEEvNT_6ParamsE,"",@"SHT_CUDA_INFO"
	.sectionflags	@""
	.align	4


	//----- nvinfo : EIATTR_CUDA_API_VERSION
	.align		4
        /*0000*/ 	.byte	0x04, 0x37
        /*0002*/ 	.short	(.L_250 - .L_249)
.L_249:
        /*0004*/ 	.word	0x00000082


	//----- nvinfo : EIATTR_SW2861232_WAR
	.align		4
.L_250:
        /*0008*/ 	.byte	0x01, 0x35
	.zero		2


	//----- nvinfo : EIATTR_PARAM_CBANK
	.align		4
        /*000c*/ 	.byte	0x04, 0x0a
        /*000e*/ 	.short	(.L_252 - .L_251)
	.align		4
.L_251:
        /*0010*/ 	.word	index@(.nv.constant0._ZN7cutlass13device_kernelIN5flash19enable_sm80_to_sm89INS1_16FlashAttnFwdSm80INS1_25CollectiveMainloopFwdSm80ILi8ELi1ELb1EN4cute5tupleIJNS5_1CILi128EEES8_S8_EEELi128ENS_6half_tEfNS_4arch4Sm80ELb1ELb0ELb0ELb1ELb1ELb0ELb1ELb0EEENS1_21CollectiveEpilogueFwdIS9_NS6_IJNS7_ILi1EEESF_SF_EEESA_SC_Li256ELb1ELb1ELb0ELb0EEENS1_19SingleTileSchedulerILb1ELb0ELb1ELi128EEEEEEEEEvNT_6ParamsE)
        /*0014*/ 	.short	0x0160
        /*0016*/ 	.short	0x0418


	//----- nvinfo : EIATTR_CBANK_PARAM_SIZE
	.align		4
.L_252:
        /*0018*/ 	.byte	0x03, 0x19
        /*001a*/ 	.short	0x0418


	//----- nvinfo : EIATTR_KPARAM_INFO
	.align		4
        /*001c*/ 	.byte	0x04, 0x17
        /*001e*/ 	.short	(.L_254 - .L_253)
.L_253:
        /*0020*/ 	.word	0x00000000
        /*0024*/ 	.short	0x0000
        /*0026*/ 	.short	0x0000
        /*0028*/ 	.byte	0x00, 0xf0, 0x61, 0x10


	//----- nvinfo : EIATTR_MAXREG_COUNT
	.align		4
.L_254:
        /*002c*/ 	.byte	0x03, 0x1b
        /*002e*/ 	.short	0x00ff


	//----- nvinfo : EIATTR_NUM_BARRIERS
	.align		4
        /*0030*/ 	.byte	0x02, 0x4c
        /*0032*/ 	.byte	0x02
	.zero		1


	//----- nvinfo : EIATTR_MERCURY_ISA_VERSION
	.align		4
        /*0034*/ 	.byte	0x03, 0x5f
        /*0036*/ 	.short	0x0000


	//----- nvinfo : EIATTR_COOP_GROUP_MASK_REGIDS
	.align		4
        /*0038*/ 	.byte	0x04, 0x29
        /*003a*/ 	.short	(.L_256 - .L_255)


	//   ....[0]....
.L_255:
        /*003c*/ 	.word	0xffffffff


	//   ....[1]....
        /*0040*/ 	.word	0xffffffff


	//   ....[2]....
        /*0044*/ 	.word	0xffffffff


	//   ....[3]....
        /*0048*/ 	.word	0xffffffff


	//   ....[4]....
        /*004c*/ 	.word	0xffffffff


	//   ....[5]....
        /*0050*/ 	.word	0xffffffff


	//   ....[6]....
        /*0054*/ 	.word	0xffffffff


	//   ....[7]....
        /*0058*/ 	.word	0xffffffff


	//   ....[8]....
        /*005c*/ 	.word	0xffffffff


	//   ....[9]....
        /*0060*/ 	.word	0xffffffff


	//   ....[10]....
        /*0064*/ 	.word	0xffffffff


	//   ....[11]....
        /*0068*/ 	.word	0xffffffff


	//   ....[12]....
        /*006c*/ 	.word	0xffffffff


	//   ....[13]....
        /*0070*/ 	.word	0xffffffff


	//   ....[14]....
        /*0074*/ 	.word	0xffffffff


	//   ....[15]....
        /*0078*/ 	.word	0xffffffff


	//   ....[16]....
        /*007c*/ 	.word	0xffffffff


	//   ....[17]....
        /*0080*/ 	.word	0xffffffff


	//   ....[18]....
        /*0084*/ 	.word	0xffffffff


	//   ....[19]....
        /*0088*/ 	.word	0xffffffff


	//   ....[20]....
        /*008c*/ 	.word	0xffffffff


	//   ....[21]....
        /*0090*/ 	.word	0xffffffff


	//   ....[22]....
        /*0094*/ 	.word	0xffffffff


	//   ....[23]....
        /*0098*/ 	.word	0xffffffff


	//   ....[24]....
        /*009c*/ 	.word	0xffffffff


	//   ....[25]....
        /*00a0*/ 	.word	0xffffffff


	//   ....[26]....
        /*00a4*/ 	.word	0xffffffff


	//   ....[27]....
        /*00a8*/ 	.word	0xffffffff


	//   ....[28]....
        /*00ac*/ 	.word	0xffffffff


	//   ....[29]....
        /*00b0*/ 	.word	0xffffffff


	//   ....[30]....
        /*00b4*/ 	.word	0xffffffff


	//   ....[31]....
        /*00b8*/ 	.word	0xffffffff


	//   ....[32]....
        /*00bc*/ 	.word	0xffffffff


	//   ....[33]....
        /*00c0*/ 	.word	0xffffffff


	//   ....[34]....
        /*00c4*/ 	.word	0xffffffff


	//   ....[35]....
        /*00c8*/ 	.word	0xffffffff


	//   ....[36]....
        /*00cc*/ 	.word	0xffffffff


	//   ....[37]....
        /*00d0*/ 	.word	0xffffffff


	//   ....[38]....
        /*00d4*/ 	.word	0xffffffff


	//   ....[39]....
        /*00d8*/ 	.word	0xffffffff


	//   ....[40]....
        /*00dc*/ 	.word	0xffffffff


	//   ....[41]....
        /*00e0*/ 	.word	0xffffffff


	//   ....[42]....
        /*00e4*/ 	.word	0xffffffff


	//   ....[43]....
        /*00e8*/ 	.word	0xffffffff


	//   ....[44]....
        /*00ec*/ 	.word	0xffffffff


	//   ....[45]....
        /*00f0*/ 	.word	0xffffffff


	//   ....[46]....
        /*00f4*/ 	.word	0xffffffff


	//   ....[47]....
        /*00f8*/ 	.word	0xffffffff


	//   ....[48]....
        /*00fc*/ 	.word	0xffffffff


	//   ....[49]....
        /*0100*/ 	.word	0xffffffff


	//   ....[50]....
        /*0104*/ 	.word	0xffffffff


	//   ....[51]....
        /*0108*/ 	.word	0xffffffff


	//   ....[52]....
        /*010c*/ 	.word	0xffffffff


	//   ....[53]....
        /*0110*/ 	.word	0xffffffff


	//   ....[54]....
        /*0114*/ 	.word	0xffffffff


	//   ....[55]....
        /*0118*/ 	.word	0xffffffff


	//   ....[56]....
        /*011c*/ 	.word	0xffffffff


	//   ....[57]....
        /*0120*/ 	.word	0xffffffff


	//   ....[58]....
        /*0124*/ 	.word	0xffffffff


	//   ....[59]....
        /*0128*/ 	.word	0xffffffff


	//   ....[60]....
        /*012c*/ 	.word	0xffffffff


	//   ....[61]....
        /*0130*/ 	.word	0xffffffff


	//   ....[62]....
        /*0134*/ 	.word	0xffffffff


	//   ....[63]....
        /*0138*/ 	.word	0xffffffff


	//   ....[64]....
        /*013c*/ 	.word	0xffffffff


	//   ....[65]....
        /*0140*/ 	.word	0xffffffff


	//   ....[66]....
        /*0144*/ 	.word	0xffffffff


	//   ....[67]....
        /*0148*/ 	.word	0xffffffff


	//   ....[68]....
        /*014c*/ 	.word	0xffffffff


	//   ....[69]....
        /*0150*/ 	.word	0xffffffff


	//   ....[70]....
        /*0154*/ 	.word	0xffffffff


	//   ....[71]....
        /*0158*/ 	.word	0xffffffff


	//   ....[72]....
        /*015c*/ 	.word	0xffffffff


	//   ....[73]....
        /*0160*/ 	.word	0xffffffff


	//   ....[74]....
        /*0164*/ 	.word	0xffffffff


	//   ....[75]....
        /*0168*/ 	.word	0xffffffff


	//   ....[76]....
        /*016c*/ 	.word	0xffffffff


	//   ....[77]....
        /*0170*/ 	.word	0xffffffff


	//   ....[78]....
        /*0174*/ 	.word	0xffffffff


	//   ....[79]....
        /*0178*/ 	.word	0xffffffff


	//   ....[80]....
        /*017c*/ 	.word	0xffffffff


	//   ....[81]....
        /*0180*/ 	.word	0xffffffff


	//   ....[82]....
        /*0184*/ 	.word	0xffffffff


	//   ....[83]....
        /*0188*/ 	.word	0xffffffff


	//   ....[84]....
        /*018c*/ 	.word	0xffffffff


	//   ....[85]....
        /*0190*/ 	.word	0xffffffff


	//   ....[86]....
        /*0194*/ 	.word	0xffffffff


	//   ....[87]....
        /*0198*/ 	.word	0xffffffff


	//   ....[88]....
        /*019c*/ 	.word	0xffffffff


	//   ....[89]....
        /*01a0*/ 	.word	0xffffffff


	//   ....[90]....
        /*01a4*/ 	.word	0xffffffff


	//   ....[91]....
        /*01a8*/ 	.word	0xffffffff


	//   ....[92]....
        /*01ac*/ 	.word	0xffffffff


	//   ....[93]....
        /*01b0*/ 	.word	0xffffffff


	//   ....[94]....
        /*01b4*/ 	.word	0xffffffff


	//   ....[95]....
        /*01b8*/ 	.word	0xffffffff


	//   ....[96]....
        /*01bc*/ 	.word	0xffffffff


	//   ....[97]....
        /*01c0*/ 	.word	0xffffffff


	//   ....[98]....
        /*01c4*/ 	.word	0xffffffff


	//   ....[99]....
        /*01c8*/ 	.word	0xffffffff


	//   ....[100]....
        /*01cc*/ 	.word	0xffffffff


	//   ....[101]....
        /*01d0*/ 	.word	0xffffffff


	//   ....[102]....
        /*01d4*/ 	.word	0xffffffff


	//   ....[103]....
        /*01d8*/ 	.word	0xffffffff


	//   ....[104]....
        /*01dc*/ 	.word	0xffffffff


	//----- nvinfo : EIATTR_COOP_GROUP_INSTR_OFFSETS
	.align		4
.L_256:
        /*01e0*/ 	.byte	0x04, 0x28
        /*01e2*/ 	.short	(.L_258 - .L_257)


	//   ....[0]....
.L_257:
        /*01e4*/ 	.word	0x00000090


	//   ....[1]....
        /*01e8*/ 	.word	0x000012f0


	//   ....[2]....
        /*01ec*/ 	.word	0x00001320


	//   ....[3]....
        /*01f0*/ 	.word	0x00001470


	//   ....[4]....
        /*01f4*/ 	.word	0x000014b0


	//   ....[5]....
        /*01f8*/ 	.word	0x00001530


	//   ....[6]....
        /*01fc*/ 	.word	0x00001640


	//   ....[7]....
        /*0200*/ 	.word	0x00001650


	//   ....[8]....
        /*0204*/ 	.word	0x00001660


	//   ....[9]....
        /*0208*/ 	.word	0x00001780


	//   ....[10]....
        /*020c*/ 	.word	0x000017a0


	//   ....[11]....
        /*0210*/ 	.word	0x000017b0


	//   ....[12]....
        /*0214*/ 	.word	0x000017c0


	//   ....[13]....
        /*0218*/ 	.word	0x00001850


	//   ....[14]....
        /*021c*/ 	.word	0x000018f0


	//   ....[15]....
        /*0220*/ 	.word	0x00001900


	//   ....[16]....
        /*0224*/ 	.word	0x00001920


	//   ....[17]....
        /*0228*/ 	.word	0x00001fb0


	//   ....[18]....
        /*022c*/ 	.word	0x00001fd0


	//   ....[19]....
        /*0230*/ 	.word	0x00001fe0


	//   ....[20]....
        /*0234*/ 	.word	0x00002000


	//   ....[21]....
        /*0238*/ 	.word	0x00002010


	//   ....[22]....
        /*023c*/ 	.word	0x00002030


	//   ....[23]....
        /*0240*/ 	.word	0x00002040


	//   ....[24]....
        /*0244*/ 	.word	0x00002070


	//   ....[25]....
        /*0248*/ 	.word	0x00002fe0


	//   ....[26]....
        /*024c*/ 	.word	0x00003000


	//   ....[27]....
        /*0250*/ 	.word	0x00003010


	//   ....[28]....
        /*0254*/ 	.word	0x00003020


	//   ....[29]....
        /*0258*/ 	.word	0x00003030


	//   ....[30]....
        /*025c*/ 	.word	0x00003040


	//   ....[31]....
        /*0260*/ 	.word	0x00003050


	//   ....[32]....
        /*0264*/ 	.word	0x00003080


	//   ....[33]....
        /*0268*/ 	.word	0x00003480


	//   ....[34]....
        /*026c*/ 	.word	0x000034a0


	//   ....[35]....
        /*0270*/ 	.word	0x00004120


	//   ....[36]....
        /*0274*/ 	.word	0x00004240


	//   ....[37]....
        /*0278*/ 	.word	0x00004250


	//   ....[38]....
        /*027c*/ 	.word	0x00004280


	//   ....[39]....
        /*0280*/ 	.word	0x00005f00


	//   ....[40]....
        /*0284*/ 	.word	0x00005f20


	//   ....[41]....
        /*0288*/ 	.word	0x00005f40


	//   ....[42]....
        /*028c*/ 	.word	0x00005f50


	//   ....[43]....
        /*0290*/ 	.word	0x00005f60


	//   ....[44]....
        /*0294*/ 	.word	0x00005f70


	//   ....[45]....
        /*0298*/ 	.word	0x00005f80


	//   ....[46]....
        /*029c*/ 	.word	0x00005f90


	//   ....[47]....
        /*02a0*/ 	.word	0x00006e40


	//   ....[48]....
        /*02a4*/ 	.word	0x00006e60


	//   ....[49]....
        /*02a8*/ 	.word	0x00006e80


	//   ....[50]....
        /*02ac*/ 	.word	0x00006e90


	//   ....[51]....
        /*02b0*/ 	.word	0x00006ea0


	//   ....[52]....
        /*02b4*/ 	.word	0x00006eb0


	//   ....[53]....
        /*02b8*/ 	.word	0x00006ec0


	//   ....[54]....
        /*02bc*/ 	.word	0x00006ef0


	//   ....[55]....
        /*02c0*/ 	.word	0x000070e0


	//   ....[56]....
        /*02c4*/ 	.word	0x000070f0


	//   ....[57]....
        /*02c8*/ 	.word	0x00007d60


	//   ....[58]....
        /*02cc*/ 	.word	0x00007eb0


	//   ....[59]....
        /*02d0*/ 	.word	0x00007ef0


	//   ....[60]....
        /*02d4*/ 	.word	0x00007f60


	//   ....[61]....
        /*02d8*/ 	.word	0x0000a5e0


	//   ....[62]....
        /*02dc*/ 	.word	0x0000a5f0


	//   ....[63]....
        /*02e0*/ 	.word	0x0000a600


	//   ....[64]....
        /*02e4*/ 	.word	0x0000a610


	//   ....[65]....
        /*02e8*/ 	.word	0x0000a620


	//   ....[66]....
        /*02ec*/ 	.word	0x0000a630


	//   ....[67]....
        /*02f0*/ 	.word	0x0000a640


	//   ....[68]....
        /*02f4*/ 	.word	0x0000a670


	//   ....[69]....
        /*02f8*/ 	.word	0x0000aad0


	//   ....[70]....
        /*02fc*/ 	.word	0x0000ab00


	//   ....[71]....
        /*0300*/ 	.word	0x0000ab10


	//   ....[72]....
        /*0304*/ 	.word	0x0000ab30


	//   ....[73]....
        /*0308*/ 	.word	0x0000abf0


	//   ....[74]....
        /*030c*/ 	.word	0x0000ac20


	//   ....[75]....
        /*0310*/ 	.word	0x0000ad00


	//   ....[76]....
        /*0314*/ 	.word	0x0000ad20


	//   ....[77]....
        /*0318*/ 	.word	0x0000bbc0


	//   ....[78]....
        /*031c*/ 	.word	0x0000bbe0


	//   ....[79]....
        /*0320*/ 	.word	0x0000bc10


	//   ....[80]....
        /*0324*/ 	.word	0x0000bc20


	//   ....[81]....
        /*0328*/ 	.word	0x0000dad0


	//   ....[82]....
        /*032c*/ 	.word	0x0000db00


	//   ....[83]....
        /*0330*/ 	.word	0x0000db50


	//   ....[84]....
        /*0334*/ 	.word	0x0000db60


	//   ....[85]....
        /*0338*/ 	.word	0x0000ee00


	//   ....[86]....
        /*033c*/ 	.word	0x0000ee40


	//   ....[87]....
        /*0340*/ 	.word	0x0000ee80


	//   ....[88]....
        /*0344*/ 	.word	0x0000eec0


	//   ....[89]....
        /*0348*/ 	.word	0x0000f090


	//   ....[90]....
        /*034c*/ 	.word	0x0000f0a0


	//   ....[91]....
        /*0350*/ 	.word	0x0000f190


	//   ....[92]....
        /*0354*/ 	.word	0x0000f1c0


	//   ....[93]....
        /*0358*/ 	.word	0x0000f290


	//   ....[94]....
        /*035c*/ 	.word	0x0000f2c0


	//   ....[95]....
        /*0360*/ 	.word	0x0000f390


	//   ....[96]....
        /*0364*/ 	.word	0x0000f3b0


	//   ....[97]....
        /*0368*/ 	.word	0x0000fc60


	//   ....[98]....
        /*036c*/ 	.word	0x0000fc70


	//   ....[99]....
        /*0370*/ 	.word	0x0000fd40


	//   ....[100]....
        /*0374*/ 	.word	0x0000fd70


	//   ....[101]....
        /*0378*/ 	.word	0x0000fe40


	//   ....[102]....
        /*037c*/ 	.word	0x0000fe70


	//   ....[103]....
        /*0380*/ 	.word	0x0000ff40


	//   ....[104]....
        /*0384*/ 	.word	0x0000ff60


	//----- nvinfo : EIATTR_EXIT_INSTR_OFFSETS
	.align		4
.L_258:
        /*0388*/ 	.byte	0x04, 0x1c
        /*038a*/ 	.short	(.L_260 - .L_259)


	//   ....[0]....
.L_259:
        /*038c*/ 	.word	0x00000440


	//   ....[1]....
        /*0390*/ 	.word	0x0000f3c0


	//   ....[2]....
        /*0394*/ 	.word	0x0000f410


	//   ....[3]....
        /*0398*/ 	.word	0x0000f470


	//   ....[4]....
        /*039c*/ 	.word	0x0000ff70


	//   ....[5]....
        /*03a0*/ 	.word	0x0000ffc0


	//   ....[6]....
        /*03a4*/ 	.word	0x00010020


	//----- nvinfo : EIATTR_CTAIDZ_USED
	.align		4
.L_260:
        /*03a8*/ 	.byte	0x01, 0x04
	.zero		2


	//----- nvinfo : EIATTR_MAX_THREADS
	.align		4
        /*03ac*/ 	.byte	0x04, 0x05
        /*03ae*/ 	.short	(.L_262 - .L_261)
.L_261:
        /*03b0*/ 	.word	0x00000100
        /*03b4*/ 	.word	0x00000001
        /*03b8*/ 	.word	0x00000001


	//----- nvinfo : EIATTR_CRS_STACK_SIZE
	.align		4
.L_262:
        /*03bc*/ 	.byte	0x04, 0x1e
        /*03be*/ 	.short	(.L_264 - .L_263)
.L_263:
        /*03c0*/ 	.word	0x00000000
.L_264:


//--------------------- .nv.info._ZN7cutlass13device_kernelIN5flash19enable_sm80_to_sm89INS1_16FlashAttnFwdSm80INS1_25CollectiveMainloopFwdSm80ILi8ELi1ELb1EN4cute5tupleIJNS5_1CILi128EEES8_S8_EEELi128ENS_6half_tEfNS_4arch4Sm80ELb1ELb0ELb0ELb1ELb1ELb1ELb1ELb0EEENS1_21CollectiveEpilogueFwdIS9_NS6_IJNS7_ILi1EEESF_SF_EEESA_SC_Li256ELb1ELb1ELb0ELb0EEENS1_19SingleTileSchedulerILb1ELb0ELb1ELi128EEEEEEEEEvNT_6ParamsE --------------------------
	.section	.nv.info._ZN7cutlass13device_kernelIN5flash19enable_sm80_to_sm89INS1_16FlashAttnFwdSm80INS1_25CollectiveMainloopFwdSm80ILi8ELi1ELb1EN4cute5tupleIJNS5_1CILi128EEES8_S8_EEELi128ENS_6half_tEfNS_4arch4Sm80ELb1ELb0ELb0ELb1ELb1ELb1ELb1ELb0EEENS1_21CollectiveEpilogueFwdIS9_NS6_IJNS7_ILi1EEESF_SF_EEESA_SC_Li256ELb1ELb1ELb0ELb0EEENS1_19SingleTileSchedulerILb1ELb0ELb1ELi128EEEEEEEEEvNT_6ParamsE,"",@"SHT_CUDA_INFO"
	.sectionflags	@""
	.align	4


	//----- nvinfo : EIATTR_CUDA_API_VERSION
	.align		4
        /*0000*/ 	.byte	0x04, 0x37
        /*0002*/ 	.short	(.L_266 - .L_265)
.L_265:
        /*0004*/ 	.word	0x00000082


	//----- nvinfo : EIATTR_SW2861232_WAR
	.align		4
.L_266:
        /*0008*/ 	.byte	0x01, 0x35
	.zero		2


	//----- nvinfo : EIATTR_PARAM_CBANK
	.align		4
        /*000c*/ 	.byte	0x04, 0x0a
        /*000e*/ 	.short	(.L_268 - .L_267)
	.align		4
.L_267:
        /*0010*/ 	.word	index@(.nv.constant0._ZN7cutlass13device_kernelIN5flash19enable_sm80_to_sm89INS1_16FlashAttnFwdSm80INS1_25CollectiveMainloopFwdSm80ILi8ELi1ELb1EN4cute5tupleIJNS5_1CILi128EEES8_S8_EEELi128ENS_6half_tEfNS_4arch4Sm80ELb1ELb0ELb0ELb1ELb1ELb1ELb1ELb0EEENS1_21CollectiveEpilogueFwdIS9_NS6_IJNS7_ILi1EEESF_SF_EEESA_SC_Li256ELb1ELb1ELb0ELb0EEENS1_19SingleTileSchedulerILb1ELb0ELb1ELi128EEEEEEEEEvNT_6ParamsE)
        /*0014*/ 	.short	0x0160
        /*0016*/ 	.short	0x0418


	//----- nvinfo : EIATTR_CBANK_PARAM_SIZE
	.align		4
.L_268:
        /*0018*/ 	.byte	0x03, 0x19
        /*001a*/ 	.short	0x0418


	//----- nvinfo : EIATTR_KPARAM_INFO
	.align		4
        /*001c*/ 	.byte	0x04, 0x17
        /*001e*/ 	.short	(.L_270 - .L_269)
.L_269:
        /*0020*/ 	.word	0x00000000
        /*0024*/ 	.short	0x0000
        /*0026*/ 	.short	0x0000
        /*0028*/ 	.byte	0x00, 0xf0, 0x61, 0x10


	//----- nvinfo : EIATTR_MAXREG_COUNT
	.align		4
.L_270:
        /*002c*/ 	.byte	0x03, 0x1b
        /*002e*/ 	.short	0x00ff


	//----- nvinfo : EIATTR_NUM_BARRIERS
	.align		4
        /*0030*/ 	.byte	0x02, 0x4c
        /*0032*/ 	.byte	0x02
	.zero		1


	//----- nvinfo : EIATTR_ANNOTATIONS
	.align		4
        /*0034*/ 	.byte	0x04, 0x55
        /*0036*/ 	.short	(.L_272 - .L_271)


	//   ....[0]....
.L_271:
        /*0038*/ 	.word	0x00000001
        /*003c*/ 	.byte	0xb0, 0x62, 0x01, 0x00, 0x01, 0x00, 0x00, 0x00, 0x80, 0x63, 0x01, 0x00, 0x01, 0x00, 0x00, 0x00
        /*004c*/ 	.byte	0x90, 0x67, 0x01, 0x00


	//----- nvinfo : EIATTR_MERCURY_ISA_VERSION
	.align		4
.L_272:
        /*0050*/ 	.byte	0x03, 0x5f
        /*0052*/ 	.short	0x0000


	//----- nvinfo : EIATTR_COOP_GROUP_MASK_REGIDS
	.align		4
        /*0054*/ 	.byte	0x04, 0x29
        /*0056*/ 	.short	(.L_274 - .L_273)


	//   ....[0]....
.L_273:
        /*0058*/ 	.word	0xffffffff


	//   ....[1]....
        /*005c*/ 	.word	0xffffffff


	//   ....[2]....
        /*0060*/ 	.word	0xffffffff


	//   ....[3]....
        /*0064*/ 	.word	0xffffffff


	//   ....[4]....
        /*0068*/ 	.word	0xffffffff


	//   ....[5]....
        /*006c*/ 	.word	0xffffffff


	//   ....[6]....
        /*0070*/ 	.word	0xffffffff


	//   ....[7]....
        /*0074*/ 	.word	0xffffffff


	//   ....[8]....
        /*0078*/ 	.word	0xffffffff


	//   ....[9]....
        /*007c*/ 	.word	0xffffffff


	//   ....[10]....
        /*0080*/ 	.word	0xffffffff


	//   ....[11]....
        /*0084*/ 	.word	0xffffffff


	//   ....[12]....
        /*0088*/ 	.word	0xffffffff


	//   ....[13]....
        /*008c*/ 	.word	0xffffffff


	//   ....[14]....
        /*0090*/ 	.word	0xffffffff


	//   ....[15]....
        /*0094*/ 	.word	0xffffffff


	//   ....[16]....
        /*0098*/ 	.word	0xffffffff


	//   ....[17]....
        /*009c*/ 	.word	0xffffffff


	//   ....[18]....
        /*00a0*/ 	.word	0xffffffff


	//   ....[19]....
        /*00a4*/ 	.word	0xffffffff


	//   ....[20]....
        /*00a8*/ 	.word	0xffffffff


	//   ....[21]....
        /*00ac*/ 	.word	0xffffffff


	//   ....[22]....
        /*00b0*/ 	.word	0xffffffff


	//   ....[23]....
        /*00b4*/ 	.word	0xffffffff


	//   ....[24]....
        /*00b8*/ 	.word	0xffffffff


	//   ....[25]....
        /*00bc*/ 	.word	0xffffffff


	//   ....[26]....
        /*00c0*/ 	.word	0xffffffff


	//   ....[27]....
        /*00c4*/ 	.word	0xffffffff


	//   ....[28]....
        /*00c8*/ 	.word	0xffffffff


	//   ....[29]....
        /*00cc*/ 	.word	0xffffffff


	//   ....[30]....
        /*00d0*/ 	.word	0xffffffff


	//   ....[31]....
        /*00d4*/ 	.word	0xffffffff


	//   ....[32]....
        /*00d8*/ 	.word	0xffffffff


	//   ....[33]....
        /*00dc*/ 	.word	0xffffffff


	//   ....[34]....
        /*00e0*/ 	.word	0xffffffff


	//   ....[35]....
        /*00e4*/ 	.word	0xffffffff


	//   ....[36]....
        /*00e8*/ 	.word	0xffffffff


	//   ....[37]....
        /*00ec*/ 	.word	0xffffffff


	//   ....[38]....
        /*00f0*/ 	.word	0xffffffff


	//   ....[39]....
        /*00f4*/ 	.word	0xffffffff


	//   ....[40]....
        /*00f8*/ 	.word	0xffffffff


	//   ....[41]....
        /*00fc*/ 	.word	0xffffffff


	//   ....[42]....
        /*0100*/ 	.word	0xffffffff


	//   ....[43]....
        /*0104*/ 	.word	0xffffffff


	//   ....[44]....
        /*0108*/ 	.word	0xffffffff


	//   ....[45]....
        /*010c*/ 	.word	0xffffffff


	//   ....[46]....
        /*0110*/ 	.word	0xffffffff


	//   ....[47]....
        /*0114*/ 	.word	0xffffffff


	//   ....[48]....
        /*0118*/ 	.word	0xffffffff


	//   ....[49]....
        /*011c*/ 	.word	0xffffffff


	//   ....[50]....
        /*0120*/ 	.word	0xffffffff


	//   ....[51]....
        /*0124*/ 	.word	0xffffffff


	//   ....[52]....
        /*0128*/ 	.word	0xffffffff


	//   ....[53]....
        /*012c*/ 	.word	0xffffffff


	//   ....[54]....
        /*0130*/ 	.word	0xffffffff


	//   ....[55]....
        /*0134*/ 	.word	0xffffffff


	//   ....[56]....
        /*0138*/ 	.word	0xffffffff


	//   ....[57]....
        /*013c*/ 	.word	0xffffffff


	//   ....[58]....
        /*0140*/ 	.word	0xffffffff


	//   ....[59]....
        /*0144*/ 	.word	0xffffffff


	//   ....[60]....
        /*0148*/ 	.word	0xffffffff


	//   ....[61]....
        /*014c*/ 	.word	0xffffffff


	//   ....[62]....
        /*0150*/ 	.word	0xffffffff


	//   ....[63]....
        /*0154*/ 	.word	0xffffffff


	//   ....[64]....
        /*0158*/ 	.word	0xffffffff


	//   ....[65]....
        /*015c*/ 	.word	0xffffffff


	//   ....[66]....
        /*0160*/ 	.word	0xffffffff


	//   ....[67]....
        /*0164*/ 	.word	0xffffffff


	//   ....[68]....
        /*0168*/ 	.word	0xffffffff


	//   ....[69]....
        /*016c*/ 	.word	0xffffffff


	//   ....[70]....
        /*0170*/ 	.word	0xffffffff


	//   ....[71]....
        /*0174*/ 	.word	0xffffffff


	//   ....[72]....
        /*0178*/ 	.word	0xffffffff


	//   ....[73]....
        /*017c*/ 	.word	0xffffffff


	//   ....[74]....
        /*0180*/ 	.word	0xffffffff


	//   ....[75]....
        /*0184*/ 	.word	0xffffffff


	//   ....[76]....
        /*0188*/ 	.word	0xffffffff


	//   ....[77]....
        /*018c*/ 	.word	0xffffffff


	//   ....[78]....
        /*0190*/ 	.word	0xffffffff


	//   ....[79]....
        /*0194*/ 	.word	0xffffffff


	//   ....[80]....
        /*0198*/ 	.word	0xffffffff


	//   ....[81]....
        /*019c*/ 	.word	0xffffffff


	//   ....[82]....
        /*01a0*/ 	.word	0xffffffff


	//   ....[83]....
        /*01a4*/ 	.word	0xffffffff


	//   ....[84]....
        /*01a8*/ 	.word	0xffffffff


	//   ....[85]....
        /*01ac*/ 	.word	0xffffffff


	//   ....[86]....
        /*01b0*/ 	.word	0xffffffff


	//   ....[87]....
        /*01b4*/ 	.word	0xffffffff


	//   ....[88]....
        /*01b8*/ 	.word	0xffffffff


	//   ....[89]....
        /*01bc*/ 	.word	0xffffffff


	//   ....[90]....
        /*01c0*/ 	.word	0xffffffff


	//   ....[91]....
        /*01c4*/ 	.word	0xffffffff


	//   ....[92]....
        /*01c8*/ 	.word	0xffffffff


	//   ....[93]....
        /*01cc*/ 	.word	0xffffffff


	//   ....[94]....
        /*01d0*/ 	.word	0xffffffff


	//   ....[95]....
        /*01d4*/ 	.word	0xffffffff


	//   ....[96]....
        /*01d8*/ 	.word	0xffffffff


	//   ....[97]....
        /*01dc*/ 	.word	0xffffffff


	//   ....[98]....
        /*01e0*/ 	.word	0xffffffff


	//   ....[99]....
        /*01e4*/ 	.word	0xffffffff


	//   ....[100]....
        /*01e8*/ 	.word	0xffffffff


	//   ....[101]....
        /*01ec*/ 	.word	0xffffffff


	//   ....[102]....
        /*01f0*/ 	.word	0xffffffff


	//   ....[103]....
        /*01f4*/ 	.word	0xffffffff


	//   ....[104]....
        /*01f8*/ 	.word	0xffffffff


	//   ....[105]....
        /*01fc*/ 	.word	0xffffffff


	//   ....[106]....
        /*0200*/ 	.word	0xffffffff


	//   ....[107]....
        /*0204*/ 	.word	0xffffffff


	//   ....[108]....
        /*0208*/ 	.word	0xffffffff


	//   ....[109]....
        /*020c*/ 	.word	0xffffffff


	//   ....[110]....
        /*0210*/ 	.word	0xffffffff


	//   ....[111]....
        /*0214*/ 	.word	0xffffffff


	//   ....[112]....
        /*0218*/ 	.word	0xffffffff


	//   ....[113]....
        /*021c*/ 	.word	0xffffffff


	//   ....[114]....
        /*0220*/ 	.word	0xffffffff


	//   ....[115]....
        /*0224*/ 	.word	0xffffffff


	//   ....[116]....
        /*0228*/ 	.word	0xffffffff


	//   ....[117]....
        /*022c*/ 	.word	0xffffffff


	//   ....[118]....
        /*0230*/ 	.word	0xffffffff


	//   ....[119]....
        /*0234*/ 	.word	0xffffffff


	//   ....[120]....
        /*0238*/ 	.word	0xffffffff


	//   ....[121]....
        /*023c*/ 	.word	0xffffffff


	//   ....[122]....
        /*0240*/ 	.word	0xffffffff


	//   ....[123]....
        /*0244*/ 	.word	0xffffffff


	//   ....[124]....
        /*0248*/ 	.word	0xffffffff


	//   ....[125]....
        /*024c*/ 	.word	0xffffffff


	//   ....[126]....
        /*0250*/ 	.word	0xffffffff


	//   ....[127]....
        /*0254*/ 	.word	0xffffffff


	//   ....[128]....
        /*0258*/ 	.word	0xffffffff


	//   ....[129]....
        /*025c*/ 	.word	0xffffffff


	//   ....[130]....
        /*0260*/ 	.word	0xffffffff


	//   ....[131]....
        /*0264*/ 	.word	0xffffffff


	//   ....[132]....
        /*0268*/ 	.word	0xffffffff


	//   ....[133]....
        /*026c*/ 	.word	0xffffffff


	//   ....[134]....
        /*0270*/ 	.word	0xffffffff


	//   ....[135]....
        /*0274*/ 	.word	0xffffffff


	//   ....[136]....
        /*0278*/ 	.word	0xffffffff


	//   ....[137]....
        /*027c*/ 	.word	0xffffffff


	//   ....[138]....
        /*0280*/ 	.word	0xffffffff


	//   ....[139]....
        /*0284*/ 	.word	0xffffffff


	//   ....[140]....
        /*0288*/ 	.word	0xffffffff


	//   ....[141]....
        /*028c*/ 	.word	0xffffffff


	//   ....[142]....
        /*0290*/ 	.word	0xffffffff


	//   ....[143]....
        /*0294*/ 	.word	0xffffffff


	//   ....[144]....
        /*0298*/ 	.word	0xffffffff


	//   ....[145]....
        /*029c*/ 	.word	0xffffffff


	//   ....[146]....
        /*02a0*/ 	.word	0xffffffff


	//   ....[147]....
        /*02a4*/ 	.word	0xffffffff


	//   ....[148]....
        /*02a8*/ 	.word	0xffffffff


	//   ....[149]....
        /*02ac*/ 	.word	0xffffffff


	//   ....[150]....
        /*02b0*/ 	.word	0xffffffff


	//   ....[151]....
        /*02b4*/ 	.word	0xffffffff


	//   ....[152]....
        /*02b8*/ 	.word	0xffffffff


	//   ....[153]....
        /*02bc*/ 	.word	0xffffffff


	//   ....[154]....
        /*02c0*/ 	.word	0xffffffff


	//   ....[155]....
        /*02c4*/ 	.word	0xffffffff


	//   ....[156]....
        /*02c8*/ 	.word	0xffffffff


	//   ....[157]....
        /*02cc*/ 	.word	0xffffffff


	//   ....[158]....
        /*02d0*/ 	.word	0xffffffff


	//   ....[159]....
        /*02d4*/ 	.word	0xffffffff


	//   ....[160]....
        /*02d8*/ 	.word	0xffffffff


	//   ....[161]....
        /*02dc*/ 	.word	0xffffffff


	//   ....[162]....
        /*02e0*/ 	.word	0xffffffff


	//   ....[163]....
        /*02e4*/ 	.word	0xffffffff


	//   ....[164]....
        /*02e8*/ 	.word	0xffffffff


	//   ....[165]....
        /*02ec*/ 	.word	0xffffffff


	//   ....[166]....
        /*02f0*/ 	.word	0xffffffff


	//   ....[167]....
        /*02f4*/ 	.word	0xffffffff


	//   ....[168]....
        /*02f8*/ 	.word	0xffffffff


	//----- nvinfo : EIATTR_COOP_GROUP_INSTR_OFFSETS
	.align		4
.L_274:
        /*02fc*/ 	.byte	0x04, 0x28
        /*02fe*/ 	.short	(.L_276 - .L_275)


	//   ....[0]....
.L_275:
        /*0300*/ 	.word	0x000000a0


	//   ....[1]....
        /*0304*/ 	.word	0x00002980


	//   ....[2]....
        /*0308*/ 	.word	0x000029d0


	//   ....[3]....
        /*030c*/ 	.word	0x000031a0


	//   ....[4]....
        /*0310*/ 	.word	0x000031c0


	//   ....[5]....
        /*0314*/ 	.word	0x00003910


	//   ....[6]....
        /*0318*/ 	.word	0x00003930


	//   ....[7]....
        /*031c*/ 	.word	0x00004080


	//   ....[8]....
        /*0320*/ 	.word	0x00004090


	//   ....[9]....
        /*0324*/ 	.word	0x000048c0


	//   ....[10]....
        /*0328*/ 	.word	0x00004900


	//   ....[11]....
        /*032c*/ 	.word	0x000056a0


	//   ....[12]....
        /*0330*/ 	.word	0x000056d0


	//   ....[13]....
        /*0334*/ 	.word	0x00005e50


	//   ....[14]....
        /*0338*/ 	.word	0x00005e80


	//   ....[15]....
        /*033c*/ 	.word	0x00006600


	//   ....[16]....
        /*0340*/ 	.word	0x00006620


	//   ....[17]....
        /*0344*/ 	.word	0x00006dc0


	//   ....[18]....
        /*0348*/ 	.word	0x00006df0


	//   ....[19]....
        /*034c*/ 	.word	0x00006f00


	//   ....[20]....
        /*0350*/ 	.word	0x00006f30


	//   ....[21]....
        /*0354*/ 	.word	0x00007000


	//   ....[22]....
        /*0358*/ 	.word	0x00007030


	//   ....[23]....
        /*035c*/ 	.word	0x00007100


	//   ....[24]....
        /*0360*/ 	.word	0x00007120


	//   ....[25]....
        /*0364*/ 	.word	0x000076a0


	//   ....[26]....
        /*0368*/ 	.word	0x000076c0


	//   ....[27]....
        /*036c*/ 	.word	0x00007790


	//   ....[28]....
        /*0370*/ 	.word	0x000077c0


	//   ....[29]....
        /*0374*/ 	.word	0x00007890


	//   ....[30]....
        /*0378*/ 	.word	0x000078c0


	//   ....[31]....
        /*037c*/ 	.word	0x00007990


	//   ....[32]....
        /*0380*/ 	.word	0x000079c0


	//   ....[33]....
        /*0384*/ 	.word	0x00008730


	//   ....[34]....
        /*0388*/ 	.word	0x00008770


	//   ....[35]....
        /*038c*/ 	.word	0x000087b0


	//   ....[36]....
        /*0390*/ 	.word	0x000087f0


	//   ....[37]....
        /*0394*/ 	.word	0x00008830


	//   ....[38]....
        /*0398*/ 	.word	0x00008870


	//   ....[39]....
        /*039c*/ 	.word	0x000088b0


	//   ....[40]....
        /*03a0*/ 	.word	0x000089c0


	//   ....[41]....
        /*03a4*/ 	.word	0x00008be0


	//   ....[42]....
        /*03a8*/ 	.word	0x00008c10


	//   ....[43]....
        /*03ac*/ 	.word	0x00008d80


	//   ....[44]....
        /*03b0*/ 	.word	0x00008da0


	//   ....[45]....
        /*03b4*/ 	.word	0x00008e30


	//   ....[46]....
        /*03b8*/ 	.word	0x00008e50


	//   ....[47]....
        /*03bc*/ 	.word	0x00008ee0


	//   ....[48]....
        /*03c0*/ 	.word	0x00008f00


	//   ....[49]....
        /*03c4*/ 	.word	0x000092e0


	//   ....[50]....
        /*03c8*/ 	.word	0x00009300


	//   ....[51]....
        /*03cc*/ 	.word	0x00009360


	//   ....[52]....
        /*03d0*/ 	.word	0x00009370


	//   ....[53]....
        /*03d4*/ 	.word	0x000094f0


	//   ....[54]....
        /*03d8*/ 	.word	0x00009580


	//   ....[55]....
        /*03dc*/ 	.word	0x000095c0


	//   ....[56]....
        /*03e0*/ 	.word	0x000095f0


	//   ....[57]....
        /*03e4*/ 	.word	0x00009780


	//   ....[58]....
        /*03e8*/ 	.word	0x00009810


	//   ....[59]....
        /*03ec*/ 	.word	0x00009850


	//   ....[60]....
        /*03f0*/ 	.word	0x00009890


	//   ....[61]....
        /*03f4*/ 	.word	0x00009a00


	//   ....[62]....
        /*03f8*/ 	.word	0x00009a40


	//   ....[63]....
        /*03fc*/ 	.word	0x00009a80


	//   ....[64]....
        /*0400*/ 	.word	0x00009ac0


	//   ....[65]....
        /*0404*/ 	.word	0x0000b6f0


	//   ....[66]....
        /*0408*/ 	.word	0x0000b750


	//   ....[67]....
        /*040c*/ 	.word	0x0000b770


	//   ....[68]....
        /*0410*/ 	.word	0x0000b7c0


	//   ....[69]....
        /*0414*/ 	.word	0x0000b8f0


	//   ....[70]....
        /*0418*/ 	.word	0x0000b900


	//   ....[71]....
        /*041c*/ 	.word	0x0000b910


	//   ....[72]....
        /*0420*/ 	.word	0x0000b920


	//   ....[73]....
        /*0424*/ 	.word	0x0000ba80


	//   ....[74]....
        /*0428*/ 	.word	0x0000bac0


	//   ....[75]....
        /*042c*/ 	.word	0x0000bb10


	//   ....[76]....
        /*0430*/ 	.word	0x0000bb30


	//   ....[77]....
        /*0434*/ 	.word	0x0000bc60


	//   ....[78]....
        /*0438*/ 	.word	0x0000bc70


	//   ....[79]....
        /*043c*/ 	.word	0x0000bc90


	//   ....[80]....
        /*0440*/ 	.word	0x0000bcb0


	//   ....[81]....
        /*0444*/ 	.word	0x0000dc60


	//   ....[82]....
        /*0448*/ 	.word	0x0000de30


	//   ....[83]....
        /*044c*/ 	.word	0x0000de60


	//   ....[84]....
        /*0450*/ 	.word	0x0000de90


	//   ....[85]....
        /*0454*/ 	.word	0x0000dec0


	//   ....[86]....
        /*0458*/ 	.word	0x0000dee0


	//   ....[87]....
        /*045c*/ 	.word	0x0000df00


	//   ....[88]....
        /*0460*/ 	.word	0x0000df40


	//   ....[89]....
        /*0464*/ 	.word	0x0000f030


	//   ....[90]....
        /*0468*/ 	.word	0x0000f060


	//   ....[91]....
        /*046c*/ 	.word	0x0000f080


	//   ....[92]....
        /*0470*/ 	.word	0x0000f090


	//   ....[93]....
        /*0474*/ 	.word	0x0000f0a0


	//   ....[94]....
        /*0478*/ 	.word	0x0000f0b0


	//   ....[95]....
        /*047c*/ 	.word	0x0000f0c0


	//   ....[96]....
        /*0480*/ 	.word	0x0000f0e0


	//   ....[97]....
        /*0484*/ 	.word	0x0000f500


	//   ....[98]....
        /*0488*/ 	.word	0x0000f520


	//   ....[99]....
        /*048c*/ 	.word	0x00010150


	//   ....[100]....
        /*0490*/ 	.word	0x00010280


	//   ....[101]....
        /*0494*/ 	.word	0x00010290


	//   ....[102]....
        /*0498*/ 	.word	0x000102c0


	//   ....[103]....
        /*049c*/ 	.word	0x00011fb0


	//   ....[104]....
        /*04a0*/ 	.word	0x00011fd0


	//   ....[105]....
        /*04a4*/ 	.word	0x00012000


	//   ....[106]....
        /*04a8*/ 	.word	0x00012010


	//   ....[107]....
        /*04ac*/ 	.word	0x00012020


	//   ....[108]....
        /*04b0*/ 	.word	0x00012030


	//   ....[109]....
        /*04b4*/ 	.word	0x00012040


	//   ....[110]....
        /*04b8*/ 	.word	0x00012050


	//   ....[111]....
        /*04bc*/ 	.word	0x00012fa0


	//   ....[112]....
        /*04c0*/ 	.word	0x00012fd0


	//   ....[113]....
        /*04c4*/ 	.word	0x00012fe0


	//   ....[114]....
        /*04c8*/ 	.word	0x00012ff0


	//   ....[115]....
        /*04cc*/ 	.word	0x00013000


	//   ....[116]....
        /*04d0*/ 	.word	0x00013010


	//   ....[117]....
        /*04d4*/ 	.word	0x00013020


	//   ....[118]....
        /*04d8*/ 	.word	0x00013050


	//   ....[119]....
        /*04dc*/ 	.word	0x00013240


	//   ....[120]....
        /*04e0*/ 	.word	0x00013250


	//   ....[121]....
        /*04e4*/ 	.word	0x00013f00


	//   ....[122]....
        /*04e8*/ 	.word	0x00014050


	//   ....[123]....
        /*04ec*/ 	.word	0x00014060


	//   ....[124]....
        /*04f0*/ 	.word	0x000140d0


	//   ....[125]....
        /*04f4*/ 	.word	0x00016570


	//   ....[126]....
        /*04f8*/ 	.word	0x00016590


	//   ....[127]....
        /*04fc*/ 	.word	0x000165a0


	//   ....[128]....
        /*0500*/ 	.word	0x000165b0


	//   ....[129]....
        /*0504*/ 	.word	0x000165c0


	//   ....[130]....
        /*0508*/ 	.word	0x000165d0


	//   ....[131]....
        /*050c*/ 	.word	0x000165e0


	//   ....[132]....
        /*0510*/ 	.word	0x00016610


	//   ....[133]....
        /*0514*/ 	.word	0x000169b0


	//   ....[134]....
        /*0518*/ 	.word	0x000169d0


	//   ....[135]....
        /*051c*/ 	.word	0x000169e0


	//   ....[136]....
        /*0520*/ 	.word	0x00016a00


	//   ....[137]....
        /*0524*/ 	.word	0x00016a20


	//   ....[138]....
        /*0528*/ 	.word	0x00016a40


	//   ....[139]....
        /*052c*/ 	.word	0x00016b40


	//   ....[140]....
        /*0530*/ 	.word	0x00016b50


	//   ....[141]....
        /*0534*/ 	.word	0x00017b70


	//   ....[142]....
        /*0538*/ 	.word	0x00017b90


	//   ....[143]....
        /*053c*/ 	.word	0x00017bc0


	//   ....[144]....
        /*0540*/ 	.word	0x00017bd0


	//   ....[145]....
        /*0544*/ 	.word	0x00019a80


	//   ....[146]....
        /*0548*/ 	.word	0x00019ab0


	//   ....[147]....
        /*054c*/ 	.word	0x00019b00


	//   ....[148]....
        /*0550*/ 	.word	0x00019b10


	//   ....[149]....
        /*0554*/ 	.word	0x0001adb0


	//   ....[150]....
        /*0558*/ 	.word	0x0001adf0


	//   ....[151]....
        /*055c*/ 	.word	0x0001ae30


	//   ....[152]....
        /*0560*/ 	.word	0x0001ae70


	//   ....[153]....
        /*0564*/ 	.word	0x0001b040


	//   ....[154]....
        /*0568*/ 	.word	0x0001b050


	//   ....[155]....
        /*056c*/ 	.word	0x0001b140


	//   ....[156]....
        /*0570*/ 	.word	0x0001b170


	//   ....[157]....
        /*0574*/ 	.word	0x0001b240


	//   ....[158]....
        /*0578*/ 	.word	0x0001b270


	//   ....[159]....
        /*057c*/ 	.word	0x0001b340


	//   ....[160]....
        /*0580*/ 	.word	0x0001b360


	//   ....[161]....
        /*0584*/ 	.word	0x0001bc10


	//   ....[162]....
        /*0588*/ 	.word	0x0001bc20


	//   ....[163]....
        /*058c*/ 	.word	0x0001bcf0


	//   ....[164]....
        /*0590*/ 	.word	0x0001bd20


	//   ....[165]....
        /*0594*/ 	.word	0x0001bdf0


	//   ....[166]....
        /*0598*/ 	.word	0x0001be20


	//   ....[167]....
        /*059c*/ 	.word	0x0001bef0


	//   ....[168]....
        /*05a0*/ 	.word	0x0001bf10


	//----- nvinfo : EIATTR_EXIT_INSTR_OFFSETS
	.align		4
.L_276:
        /*05a4*/ 	.byte	0x04, 0x1c
        /*05a6*/ 	.short	(.L_278 - .L_277)


	//   ....[0]....
.L_277:
        /*05a8*/ 	.word	0x00000450


	//   ....[1]....
        /*05ac*/ 	.word	0x0001b370


	//   ....[2]....
        /*05b0*/ 	.word	0x0001b3c0


	//   ....[3]....
        /*05b4*/ 	.word	0x0001b420


	//   ....[4]....
        /*05b8*/ 	.word	0x0001bf20


	//   ....[5]....
        /*05bc*/ 	.word	0x0001bf70


	//   ....[6]....
        /*05c0*/ 	.word	0x0001bfd0


	//----- nvinfo : EIATTR_CTAIDZ_USED
	.align		4
.L_278:
        /*05c4*/ 	.byte	0x01, 0x04
	.zero		2


	//----- nvinfo : EIATTR_MAX_THREADS
	.align		4
        /*05c8*/ 	.byte	0x04, 0x05
        /*05ca*/ 	.short	(.L_280 - .L_279)
.L_279:
        /*05cc*/ 	.word	0x00000100
        /*05d0*/ 	.word	0x00000001
        /*05d4*/ 	.word	0x00000001


	//----- nvinfo : EIATTR_CRS_STACK_SIZE
	.align		4
.L_280:
        /*05d8*/ 	.byte	0x04, 0x1e
        /*05da*/ 	.short	(.L_282 - .L_281)
.L_281:
        /*05dc*/ 	.word	0x00000000
.L_282:


//--------------------- .nv.info._ZN7cutlass13device_kernelIN5flash19enable_sm80_to_sm89INS1_16FlashAttnFwdSm80INS1_25CollectiveMainloopFwdSm80ILi4ELi1ELb0EN4cute5tupleIJNS5_1CILi128EEENS7_ILi64EEES8_EEELi128ENS_6half_tEfNS_4arch4Sm80ELb0ELb0ELb0ELb0ELb1ELb0ELb1ELb0EEENS1_21CollectiveEpilogueFwdINS6_IJS8_S8_S9_EEENS6_IJNS7_ILi1EEESH_SH_EEESB_SD_Li128ELb0ELb1ELb0ELb0EEENS1_19SingleTileSchedulerILb0ELb0ELb1ELi128EEEEEEEEEvNT_6ParamsE --------------------------
	.section	.nv.info._ZN7cutlass13device_kernelIN5flash19enable_sm80_to_sm89INS1_16FlashAttnFwdSm80INS1_25CollectiveMainloopFwdSm80ILi4ELi1ELb0EN4cute5tupleIJNS5_1CILi128EEENS7_ILi64EEES8_EEELi128ENS_6half_tEfNS_4arch4Sm80ELb0ELb0ELb0ELb0ELb1ELb0ELb1ELb0EEENS1_21CollectiveEpilogueFwdINS6_IJS8_S8_S9_EEENS6_IJNS7_ILi1EEESH_SH_EEESB_SD_Li128ELb0ELb1ELb0ELb0EEENS1_19SingleTileSchedulerILb0ELb0ELb1ELi128EEEEEEEEEvNT_6ParamsE,"",@"SHT_CUDA_INFO"
	.sectionflags	@""
	.align	4


	//----- nvinfo : EIATTR_CUDA_API_VERSION
	.align		4
        /*0000*/ 	.byte	0x04, 0x37
        /*0002*/ 	.short	(.L_284 - .L_283)
.L_283:
        /*0004*/ 	.word	0x00000082


	//----- nvinfo : EIATTR_SW2861232_WAR
	.align		4
.L_284:
        /*0008*/ 	.byte	0x01, 0x35
	.zero		2


	//----- nvinfo : EIATTR_PARAM_CBANK
	.align		4
        /*000c*/ 	.byte	0x04, 0x0a
        /*000e*/ 	.short	(.L_286 - .L_285)
	.align		4
.L_285:
        /*0010*/ 	.word	index@(.nv.constant0._ZN7cutlass13device_kernelIN5flash19enable_sm80_to_sm89INS1_16FlashAttnFwdSm80INS1_25CollectiveMainloopFwdSm80ILi4ELi1ELb0EN4cute5tupleIJNS5_1CILi128EEENS7_ILi64EEES8_EEELi128ENS_6half_tEfNS_4arch4Sm80ELb0ELb0ELb0ELb0ELb1ELb0ELb1ELb0EEENS1_21CollectiveEpilogueFwdINS6_IJS8_S8_S9_EEENS6_IJNS7_ILi1EEESH_SH_EEESB_SD_Li128ELb0ELb1ELb0ELb0EEENS1_19SingleTileSchedulerILb0ELb0ELb1ELi128EEEEEEEEEvNT_6ParamsE)
        /*0014*/ 	.short	0x0160
        /*0016*/ 	.short	0x0418


	//----- nvinfo : EIATTR_CBANK_PARAM_SIZE
	.align		4
.L_286:
        /*0018*/ 	.byte	0x03, 0x19
        /*001a*/ 	.short	0x0418


	//----- nvinfo : EIATTR_KPARAM_INFO
	.align		4
        /*001c*/ 	.byte	0x04, 0x17
        /*001e*/ 	.short	(.L_288 - .L_287)
.L_287:
        /*0020*/ 	.word	0x00000000
        /*0024*/ 	.short	0x0000
        /*0026*/ 	.short	0x0000
        /*0028*/ 	.byte	0x00, 0xf0, 0x61, 0x10


	//----- nvinfo : EIATTR_MAXREG_COUNT
	.align		4
.L_288:
        /*002c*/ 	.byte	0x03, 0x1b
        /*002e*/ 	.short	0x00ff


	//----- nvinfo : EIATTR_NUM_BARRIERS
	.align		4
        /*0030*/ 	.byte	0x02, 0x4c
        /*0032*/ 	.byte	0x02
	.zero		1


	//----- nvinfo : EIATTR_ANNOTATIONS
	.align		4
        /*0034*/ 	.byte	0x04, 0x55
        /*0036*/ 	.short	(.L_290 - .L_289)


	//   ....[0]....
.L_289:
        /* <DEDUP_REMOVED lines=38> */


	//----- nvinfo : EIATTR_MERCURY_ISA_VERSION
	.align		4
.L_290:
        /*0288*/ 	.byte	0x03, 0x5f
        /*028a*/ 	.short	0x0000


	//----- nvinfo : EIATTR_COOP_GROUP_MASK_REGIDS
	.align		4
        /*028c*/ 	.byte	0x04, 0x29
        /*028e*/ 	.short	(.L_292 - .L_291)


	//   ....[0]....
.L_291:
        /*0290*/ 	.word	0xffffffff


	//   ....[1]....
        /*0294*/ 	.word	0xffffffff


	//   ....[2]....
        /*0298*/ 	.word	0xffffffff


	//   ....[3]....
        /*029c*/ 	.word	0xffffffff


	//   ....[4]....
        /*02a0*/ 	.word	0xffffffff


	//   ....[5]....
        /*02a4*/ 	.word	0xffffffff


	//   ....[6]....
        /*02a8*/ 	.word	0xffffffff


	//   ....[7]....
        /*02ac*/ 	.word	0xffffffff


	//   ....[8]....
        /*02b0*/ 	.word	0xffffffff


	//   ....[9]....
        /*02b4*/ 	.word	0xffffffff


	//   ....[10]....
        /*02b8*/ 	.word	0xffffffff


	//   ....[11]....
        /*02bc*/ 	.word	0xffffffff


	//   ....[12]....
        /*02c0*/ 	.word	0xffffffff


	//   ....[13]....
        /*02c4*/ 	.word	0xffffffff


	//   ....[14]....
        /*02c8*/ 	.word	0xffffffff


	//   ....[15]....
        /*02cc*/ 	.word	0xffffffff


	//   ....[16]....
        /*02d0*/ 	.word	0xffffffff


	//   ....[17]....
        /*02d4*/ 	.word	0xffffffff


	//   ....[18]....
        /*02d8*/ 	.word	0xffffffff


	//   ....[19]....
        /*02dc*/ 	.word	0xffffffff


	//   ....[20]....
        /*02e0*/ 	.word	0xffffffff


	//   ....[21]....
        /*02e4*/ 	.word	0xffffffff


	//   ....[22]....
        /*02e8*/ 	.word	0xffffffff


	//   ....[23]....
        /*02ec*/ 	.word	0xffffffff


	//   ....[24]....
        /*02f0*/ 	.word	0xffffffff


	//   ....[25]....
        /*02f4*/ 	.word	0xffffffff


	//   ....[26]....
        /*02f8*/ 	.word	0xffffffff


	//   ....[27]....
        /*02fc*/ 	.word	0xffffffff


	//   ....[28]....
        /*0300*/ 	.word	0xffffffff


	//   ....[29]....
        /*0304*/ 	.word	0xffffffff


	//   ....[30]....
        /*0308*/ 	.word	0xffffffff


	//   ....[31]....
        /*030c*/ 	.word	0xffffffff


	//   ....[32]....
        /*0310*/ 	.word	0xffffffff


	//   ....[33]....
        /*0314*/ 	.word	0xffffffff


	//   ....[34]....
        /*0318*/ 	.word	0xffffffff


	//   ....[35]....
        /*031c*/ 	.word	0xffffffff


	//   ....[36]....
        /*0320*/ 	.word	0xffffffff


	//   ....[37]....
        /*0324*/ 	.word	0xffffffff


	//   ....[38]....
        /*0328*/ 	.word	0xffffffff


	//   ....[39]....
        /*032c*/ 	.word	0xffffffff


	//   ....[40]....
        /*0330*/ 	.word	0xffffffff


	//   ....[41]....
        /*0334*/ 	.word	0xffffffff


	//   ....[42]....
        /*0338*/ 	.word	0xffffffff


	//   ....[43]....
        /*033c*/ 	.word	0xffffffff


	//   ....[44]....
        /*0340*/ 	.word	0xffffffff


	//   ....[45]....
        /*0344*/ 	.word	0xffffffff


	//   ....[46]....
        /*0348*/ 	.word	0xffffffff


	//   ....[47]....
        /*034c*/ 	.word	0xffffffff


	//   ....[48]....
        /*0350*/ 	.word	0xffffffff


	//   ....[49]....
        /*0354*/ 	.word	0xffffffff


	//   ....[50]....
        /*0358*/ 	.word	0xffffffff


	//   ....[51]....
        /*035c*/ 	.word	0xffffffff


	//   ....[52]....
        /*0360*/ 	.word	0xffffffff


	//   ....[53]....
        /*0364*/ 	.word	0xffffffff


	//   ....[54]....
        /*0368*/ 	.word	0xffffffff


	//   ....[55]....
        /*036c*/ 	.word	0xffffffff


	//   ....[56]....
        /*0370*/ 	.word	0xffffffff


	//   ....[57]....
        /*0374*/ 	.word	0xffffffff


	//   ....[58]....
        /*0378*/ 	.word	0xffffffff


	//   ....[59]....
        /*037c*/ 	.word	0xffffffff


	//   ....[60]....
        /*0380*/ 	.word	0xffffffff


	//   ....[61]....
        /*0384*/ 	.word	0xffffffff


	//   ....[62]....
        /*0388*/ 	.word	0xffffffff


	//   ....[63]....
        /*038c*/ 	.word	0xffffffff


	//   ....[64]....
        /*0390*/ 	.word	0xffffffff


	//   ....[65]....
        /*0394*/ 	.word	0xffffffff


	//   ....[66]....
        /*0398*/ 	.word	0xffffffff


	//   ....[67]....
        /*039c*/ 	.word	0xffffffff


	//   ....[68]....
        /*03a0*/ 	.word	0xffffffff


	//   ....[69]....
        /*03a4*/ 	.word	0xffffffff


	//   ....[70]....
        /*03a8*/ 	.word	0xffffffff


	//   ....[71]....
        /*03ac*/ 	.word	0xffffffff


	//   ....[72]....
        /*03b0*/ 	.word	0xffffffff


	//   ....[73]....
        /*03b4*/ 	.word	0xffffffff


	//   ....[74]....
        /*03b8*/ 	.word	0xffffffff


	//   ....[75]....
        /*03bc*/ 	.word	0xffffffff


	//   ....[76]....
        /*03c0*/ 	.word	0xffffffff


	//   ....[77]....
        /*03c4*/ 	.word	0xffffffff


	//   ....[78]....
        /*03c8*/ 	.word	0xffffffff


	//   ....[79]....
        /*03cc*/ 	.word	0xffffffff


	//   ....[80]....
        /*03d0*/ 	.word	0xffffffff


	//   ....[81]....
        /*03d4*/ 	.word	0xffffffff


	//   ....[82]....
        /*03d8*/ 	.word	0xffffffff


	//   ....[83]....
        /*03dc*/ 	.word	0xffffffff


	//   ....[84]....
        /*03e0*/ 	.word	0xffffffff


	//   ....[85]....
        /*03e4*/ 	.word	0xffffffff


	//   ....[86]....
        /*03e8*/ 	.word	0xffffffff


	//   ....[87]....
        /*03ec*/ 	.word	0xffffffff


	//   ....[88]....
        /*03f0*/ 	.word	0xffffffff


	//   ....[89]....
        /*03f4*/ 	.word	0xffffffff


	//   ....[90]....
        /*03f8*/ 	.word	0xffffffff


	//   ....[91]....
        /*03fc*/ 	.word	0xffffffff


	//   ....[92]....
        /*0400*/ 	.word	0xffffffff


	//   ....[93]....
        /*0404*/ 	.word	0xffffffff


	//   ....[94]....
        /*0408*/ 	.word	0xffffffff


	//   ....[95]....
        /*040c*/ 	.word	0xffffffff


	//   ....[96]....
        /*0410*/ 	.word	0xffffffff


	//   ....[97]....
        /*0414*/ 	.word	0xffffffff


	//   ....[98]....
        /*0418*/ 	.word	0xffffffff


	//   ....[99]....
        /*041c*/ 	.word	0xffffffff


	//   ....[100]....
        /*0420*/ 	.word	0xffffffff


	//   ....[101]....
        /*0424*/ 	.word	0xffffffff


	//   ....[102]....
        /*0428*/ 	.word	0xffffffff


	//   ....[103]....
        /*042c*/ 	.word	0xffffffff


	//----- nvinfo : EIATTR_COOP_GROUP_INSTR_OFFSETS
	.align		4
.L_292:
        /*0430*/ 	.byte	0x04, 0x28
        /*0432*/ 	.short	(.L_294 - .L_293)


	//   ....[0]....
.L_293:
        /*0434*/ 	.word	0x00000530


	//   ....[1]....
        /*0438*/ 	.word	0x00000560


	//   ....[2]....
        /*043c*/ 	.word	0x00000580


	//   ....[3]....
        /*0440*/ 	.word	0x000005a0


	//   ....[4]....
        /*0444*/ 	.word	0x00000820


	//   ....[5]....
        /*0448*/ 	.word	0x00000840


	//   ....[6]....
        /*044c*/ 	.word	0x00000860


	//   ....[7]....
        /*0450*/ 	.word	0x00000870


	//   ....[8]....
        /*0454*/ 	.word	0x00000910


	//   ....[9]....
        /*0458*/ 	.word	0x00000930


	//   ....[10]....
        /*045c*/ 	.word	0x000009a0


	//   ....[11]....
        /*0460*/ 	.word	0x000009b0


	//   ....[12]....
        /*0464*/ 	.word	0x00000b40


	//   ....[13]....
        /*0468*/ 	.word	0x00000b50


	//   ....[14]....
        /*046c*/ 	.word	0x00000b60


	//   ....[15]....
        /*0470*/ 	.word	0x00000b70


	//   ....[16]....
        /*0474*/ 	.word	0x000011d0


	//   ....[17]....
        /*0478*/ 	.word	0x000011e0


	//   ....[18]....
        /*047c*/ 	.word	0x000011f0


	//   ....[19]....
        /*0480*/ 	.word	0x00001200


	//   ....[20]....
        /*0484*/ 	.word	0x00001220


	//   ....[21]....
        /*0488*/ 	.word	0x00001230


	//   ....[22]....
        /*048c*/ 	.word	0x00001240


	//   ....[23]....
        /*0490*/ 	.word	0x00001250


	//   ....[24]....
        /*0494*/ 	.word	0x00001810


	//   ....[25]....
        /*0498*/ 	.word	0x00001830


	//   ....[26]....
        /*049c*/ 	.word	0x00001850


	//   ....[27]....
        /*04a0*/ 	.word	0x00001880


	//   ....[28]....
        /*04a4*/ 	.word	0x000018a0


	//   ....[29]....
        /*04a8*/ 	.word	0x000018b0


	//   ....[30]....
        /*04ac*/ 	.word	0x00001910


	//   ....[31]....
        /*04b0*/ 	.word	0x00001940


	//   ....[32]....
        /*04b4*/ 	.word	0x00002840


	//   ....[33]....
        /*04b8*/ 	.word	0x00002870


	//   ....[34]....
        /*04bc*/ 	.word	0x00002890


	//   ....[35]....
        /*04c0*/ 	.word	0x000028a0


	//   ....[36]....
        /*04c4*/ 	.word	0x000028b0


	//   ....[37]....
        /*04c8*/ 	.word	0x000028c0


	//   ....[38]....
        /*04cc*/ 	.word	0x000028d0


	//   ....[39]....
        /*04d0*/ 	.word	0x000028f0


	//   ....[40]....
        /*04d4*/ 	.word	0x00003260


	//   ....[41]....
        /*04d8*/ 	.word	0x00003330


	//   ....[42]....
        /*04dc*/ 	.word	0x000034d0


	//   ....[43]....
        /*04e0*/ 	.word	0x000034f0


	//   ....[44]....
        /*04e4*/ 	.word	0x00003800


	//   ....[45]....
        /*04e8*/ 	.word	0x000039b0


	//   ....[46]....
        /*04ec*/ 	.word	0x00003a20


	//   ....[47]....
        /*04f0*/ 	.word	0x00003ae0


	//   ....[48]....
        /*04f4*/ 	.word	0x00006050


	//   ....[49]....
        /*04f8*/ 	.word	0x00006060


	//   ....[50]....
        /*04fc*/ 	.word	0x00006070


	//   ....[51]....
        /*0500*/ 	.word	0x00006080


	//   ....[52]....
        /*0504*/ 	.word	0x00006090


	//   ....[53]....
        /*0508*/ 	.word	0x000060a0


	//   ....[54]....
        /*050c*/ 	.word	0x000060b0


	//   ....[55]....
        /*0510*/ 	.word	0x000060f0


	//   ....[56]....
        /*0514*/ 	.word	0x000064c0


	//   ....[57]....
        /*0518*/ 	.word	0x000064e0


	//   ....[58]....
        /*051c*/ 	.word	0x000064f0


	//   ....[59]....
        /*0520*/ 	.word	0x00006500


	//   ....[60]....
        /*0524*/ 	.word	0x00006510


	//   ....[61]....
        /*0528*/ 	.word	0x00006520


	//   ....[62]....
        /*052c*/ 	.word	0x00006540


	//   ....[63]....
        /*0530*/ 	.word	0x00006570


	//   ....[64]....
        /*0534*/ 	.word	0x00007390


	//   ....[65]....
        /*0538*/ 	.word	0x00007490


	//   ....[66]....
        /*053c*/ 	.word	0x000074f0


	//   ....[67]....
        /*0540*/ 	.word	0x00007520


	//   ....[68]....
        /*0544*/ 	.word	0x000075e0


	//   ....[69]....
        /*0548*/ 	.word	0x00007650


	//   ....[70]....
        /*054c*/ 	.word	0x000078f0


	//   ....[71]....
        /*0550*/ 	.word	0x00007e50


	//   ....[72]....
        /*0554*/ 	.word	0x00009df0


	//   ....[73]....
        /*0558*/ 	.word	0x00009e00


	//   ....[74]....
        /*055c*/ 	.word	0x00009e10


	//   ....[75]....
        /*0560*/ 	.word	0x00009e20


	//   ....[76]....
        /*0564*/ 	.word	0x00009e50


	//   ....[77]....
        /*0568*/ 	.word	0x00009e80


	//   ....[78]....
        /*056c*/ 	.word	0x00009eb0


	//   ....[79]....
        /*0570*/ 	.word	0x00009ee0


	//   ....[80]....
        /*0574*/ 	.word	0x0000b840


	//   ....[81]....
        /*0578*/ 	.word	0x0000b850


	//   ....[82]....
        /*057c*/ 	.word	0x0000b870


	//   ....[83]....
        /*0580*/ 	.word	0x0000b880


	//   ....[84]....
        /*0584*/ 	.word	0x0000b890


	//   ....[85]....
        /*0588*/ 	.word	0x0000b8a0


	//   ....[86]....
        /*058c*/ 	.word	0x0000b8b0


	//   ....[87]....
        /*0590*/ 	.word	0x0000b8c0


	//   ....[88]....
        /*0594*/ 	.word	0x0000ba40


	//   ....[89]....
        /*0598*/ 	.word	0x0000ba60


	//   ....[90]....
        /*059c*/ 	.word	0x0000bb50


	//   ....[91]....
        /*05a0*/ 	.word	0x0000bb80


	//   ....[92]....
        /*05a4*/ 	.word	0x0000bc50


	//   ....[93]....
        /*05a8*/ 	.word	0x0000bc80


	//   ....[94]....
        /*05ac*/ 	.word	0x0000bd50


	//   ....[95]....
        /*05b0*/ 	.word	0x0000bd80


	//   ....[96]....
        /*05b4*/ 	.word	0x0000be50


	//   ....[97]....
        /*05b8*/ 	.word	0x0000be80


	//   ....[98]....
        /*05bc*/ 	.word	0x0000bf50


	//   ....[99]....
        /*05c0*/ 	.word	0x0000bf80


	//   ....[100]....
        /*05c4*/ 	.word	0x0000c050


	//   ....[101]....
        /*05c8*/ 	.word	0x0000c080


	//   ....[102]....
        /*05cc*/ 	.word	0x0000c150


	//   ....[103]....
        /*05d0*/ 	.word	0x0000c170


	//----- nvinfo : EIATTR_EXIT_INSTR_OFFSETS
	.align		4
.L_294:
        /*05d4*/ 	.byte	0x04, 0x1c
        /*05d6*/ 	.short	(.L_296 - .L_295)


	//   ....[0]....
.L_295:
        /*05d8*/ 	.word	0x00000040


	//   ....[1]....
        /*05dc*/ 	.word	0x0000c180


	//   ....[2]....
        /*05e0*/ 	.word	0x0000c1d0


	//   ....[3]....
        /*05e4*/ 	.word	0x0000c230


	//----- nvinfo : EIATTR_CTAIDZ_USED
	.align		4
.L_296:
        /*05e8*/ 	.byte	0x01, 0x04
	.zero		2


	//----- nvinfo : EIATTR_MAX_THREADS
	.align		4
        /*05ec*/ 	.byte	0x04, 0x05
        /*05ee*/ 	.short	(.L_298 - .L_297)
.L_297:
        /*05f0*/ 	.word	0x00000080
        /*05f4*/ 	.word	0x00000001
        /*05f8*/ 	.word	0x00000001


	//----- nvinfo : EIATTR_CRS_STACK_SIZE
	.align		4
.L_298:
        /*05fc*/ 	.byte	0x04, 0x1e
        /*05fe*/ 	.short	(.L_300 - .L_299)
.L_299:
        /*0600*/ 	.word	0x00000000
.L_300:


//--------------------- .nv.info._ZN7cutlass13device_kernelIN5flash19enable_sm80_to_sm89INS1_16FlashAttnFwdSm80INS1_25CollectiveMainloopFwdSm80ILi4ELi1ELb0EN4cute5tupleIJNS5_1CILi128EEENS7_ILi64EEES8_EEELi128ENS_6half_tEfNS_4arch4Sm80ELb0ELb0ELb0ELb1ELb1ELb0ELb1ELb0EEENS1_21CollectiveEpilogueFwdINS6_IJS8_S8_S9_EEENS6_IJNS7_ILi1EEESH_SH_EEESB_SD_Li128ELb1ELb1ELb0ELb0EEENS1_19SingleTileSchedulerILb1ELb0ELb1ELi128EEEEEEEEEvNT_6ParamsE --------------------------
	.section	.nv.info._ZN7cutlass13device_kernelIN5flash19enable_sm80_to_sm89INS1_16FlashAttnFwdSm80INS1_25CollectiveMainloopFwdSm80ILi4ELi1ELb0EN4cute5tupleIJNS5_1CILi128EEENS7_ILi64EEES8_EEELi128ENS_6half_tEfNS_4arch4Sm80ELb0ELb0ELb0ELb1ELb1ELb0ELb1ELb0EEENS1_21CollectiveEpilogueFwdINS6_IJS8_S8_S9_EEENS6_IJNS7_ILi1EEESH_SH_EEESB_SD_Li128ELb1ELb1ELb0ELb0EEENS1_19SingleTileSchedulerILb1ELb0ELb1ELi128EEEEEEEEEvNT_6ParamsE,"",@"SHT_CUDA_INFO"
	.sectionflags	@""
	.align	4


	//----- nvinfo : EIATTR_CUDA_API_VERSION
	.align		4
        /*0000*/ 	.byte	0x04, 0x37
        /*0002*/ 	.short	(.L_302 - .L_301)
.L_301:
        /*0004*/ 	.word	0x00000082


	//----- nvinfo : EIATTR_SW2861232_WAR
	.align		4
.L_302:
        /*0008*/ 	.byte	0x01, 0x35
	.zero		2


	//----- nvinfo : EIATTR_PARAM_CBANK
	.align		4
        /*000c*/ 	.byte	0x04, 0x0a
        /*000e*/ 	.short	(.L_304 - .L_303)
	.align		4
.L_303:
        /*0010*/ 	.word	index@(.nv.constant0._ZN7cutlass13device_kernelIN5flash19enable_sm80_to_sm89INS1_16FlashAttnFwdSm80INS1_25CollectiveMainloopFwdSm80ILi4ELi1ELb0EN4cute5tupleIJNS5_1CILi128EEENS7_ILi64EEES8_EEELi128ENS_6half_tEfNS_4arch4Sm80ELb0ELb0ELb0ELb1ELb1ELb0ELb1ELb0EEENS1_21CollectiveEpilogueFwdINS6_IJS8_S8_S9_EEENS6_IJNS7_ILi1EEESH_SH_EEESB_SD_Li128ELb1ELb1ELb0ELb0EEENS1_19SingleTileSchedulerILb1ELb0ELb1ELi128EEEEEEEEEvNT_6ParamsE)
        /*0014*/ 	.short	0x0160
        /*0016*/ 	.short	0x0418


	//----- nvinfo : EIATTR_CBANK_PARAM_SIZE
	.align		4
.L_304:
        /*0018*/ 	.byte	0x03, 0x19
        /*001a*/ 	.short	0x0418


	//----- nvinfo : EIATTR_KPARAM_INFO
	.align		4
        /*001c*/ 	.byte	0x04, 0x17
        /*001e*/ 	.short	(.L_306 - .L_305)
.L_305:
        /*0020*/ 	.word	0x00000000
        /*0024*/ 	.short	0x0000
        /*0026*/ 	.short	0x0000
        /*0028*/ 	.byte	0x00, 0xf0, 0x61, 0x10


	//----- nvinfo : EIATTR_MAXREG_COUNT
	.align		4
.L_306:
        /*002c*/ 	.byte	0x03, 0x1b
        /*002e*/ 	.short	0x00ff


	//----- nvinfo : EIATTR_NUM_BARRIERS
	.align		4
        /*0030*/ 	.byte	0x02, 0x4c
        /*0032*/ 	.byte	0x02
	.zero		1


	//----- nvinfo : EIATTR_ANNOTATIONS
	.align		4
        /*0034*/ 	.byte	0x04, 0x55
        /*0036*/ 	.short	(.L_308 - .L_307)


	//   ....[0]....
.L_307:
        /* <DEDUP_REMOVED lines=16> */


	//----- nvinfo : EIATTR_MERCURY_ISA_VERSION
	.align		4
.L_308:
        /*0128*/ 	.byte	0x03, 0x5f
        /*012a*/ 	.short	0x0000


	//----- nvinfo : EIATTR_COOP_GROUP_MASK_REGIDS
	.align		4
        /*012c*/ 	.byte	0x04, 0x29
        /*012e*/ 	.short	(.L_310 - .L_309)


	//   ....[0]....
.L_309:
        /*0130*/ 	.word	0xffffffff


	//   ....[1]....
        /*0134*/ 	.word	0xffffffff


	//   ....[2]....
        /*0138*/ 	.word	0xffffffff


	//   ....[3]....
        /*013c*/ 	.word	0xffffffff


	//   ....[4]....
        /*0140*/ 	.word	0xffffffff


	//   ....[5]....
        /*0144*/ 	.word	0xffffffff


	//   ....[6]....
        /*0148*/ 	.word	0xffffffff


	//   ....[7]....
        /*014c*/ 	.word	0xffffffff


	//   ....[8]....
        /*0150*/ 	.word	0xffffffff


	//   ....[9]....
        /*0154*/ 	.word	0xffffffff


	//   ....[10]....
        /*0158*/ 	.word	0xffffffff


	//   ....[11]....
        /*015c*/ 	.word	0xffffffff


	//   ....[12]....
        /*0160*/ 	.word	0xffffffff


	//   ....[13]....
        /*0164*/ 	.word	0xffffffff


	//   ....[14]....
        /*0168*/ 	.word	0xffffffff


	//   ....[15]....
        /*016c*/ 	.word	0xffffffff


	//   ....[16]....
        /*0170*/ 	.word	0xffffffff


	//   ....[17]....
        /*0174*/ 	.word	0xffffffff


	//   ....[18]....
        /*0178*/ 	.word	0xffffffff


	//   ....[19]....
        /*017c*/ 	.word	0xffffffff


	//   ....[20]....
        /*0180*/ 	.word	0xffffffff


	//   ....[21]....
        /*0184*/ 	.word	0xffffffff


	//   ....[22]....
        /*0188*/ 	.word	0xffffffff


	//   ....[23]....
        /*018c*/ 	.word	0xffffffff


	//   ....[24]....
        /*0190*/ 	.word	0xffffffff


	//   ....[25]....
        /*0194*/ 	.word	0xffffffff


	//   ....[26]....
        /*0198*/ 	.word	0xffffffff


	//   ....[27]....
        /*019c*/ 	.word	0xffffffff


	//   ....[28]....
        /*01a0*/ 	.word	0xffffffff


	//   ....[29]....
        /*01a4*/ 	.word	0xffffffff


	//   ....[30]....
        /*01a8*/ 	.word	0xffffffff


	//   ....[31]....
        /*01ac*/ 	.word	0xffffffff


	//   ....[32]....
        /*01b0*/ 	.word	0xffffffff


	//   ....[33]....
        /*01b4*/ 	.word	0xffffffff


	//   ....[34]....
        /*01b8*/ 	.word	0xffffffff


	//   ....[35]....
        /*01bc*/ 	.word	0xffffffff


	//   ....[36]....
        /*01c0*/ 	.word	0xffffffff


	//   ....[37]....
        /*01c4*/ 	.word	0xffffffff


	//   ....[38]....
        /*01c8*/ 	.word	0xffffffff


	//   ....[39]....
        /*01cc*/ 	.word	0xffffffff


	//   ....[40]....
        /*01d0*/ 	.word	0xffffffff


	//   ....[41]....
        /*01d4*/ 	.word	0xffffffff


	//   ....[42]....
        /*01d8*/ 	.word	0xffffffff


	//   ....[43]....
        /*01dc*/ 	.word	0xffffffff


	//   ....[44]....
        /*01e0*/ 	.word	0xffffffff


	//   ....[45]....
        /*01e4*/ 	.word	0xffffffff


	//   ....[46]....
        /*01e8*/ 	.word	0xffffffff


	//   ....[47]....
        /*01ec*/ 	.word	0xffffffff


	//   ....[48]....
        /*01f0*/ 	.word	0xffffffff


	//   ....[49]....
        /*01f4*/ 	.word	0xffffffff


	//   ....[50]....
        /*01f8*/ 	.word	0xffffffff


	//   ....[51]....
        /*01fc*/ 	.word	0xffffffff


	//   ....[52]....
        /*0200*/ 	.word	0xffffffff


	//   ....[53]....
        /*0204*/ 	.word	0xffffffff


	//   ....[54]....
        /*0208*/ 	.word	0xffffffff


	//   ....[55]....
        /*020c*/ 	.word	0xffffffff


	//   ....[56]....
        /*0210*/ 	.word	0xffffffff


	//   ....[57]....
        /*0214*/ 	.word	0xffffffff


	//   ....[58]....
        /*0218*/ 	.word	0xffffffff


	//   ....[59]....
        /*021c*/ 	.word	0xffffffff


	//   ....[60]....
        /*0220*/ 	.word	0xffffffff


	//   ....[61]....
        /*0224*/ 	.word	0xffffffff


	//   ....[62]....
        /*0228*/ 	.word	0xffffffff


	//   ....[63]....
        /*022c*/ 	.word	0xffffffff


	//   ....[64]....
        /*0230*/ 	.word	0xffffffff


	//   ....[65]....
        /*0234*/ 	.word	0xffffffff


	//   ....[66]....
        /*0238*/ 	.word	0xffffffff


	//   ....[67]....
        /*023c*/ 	.word	0xffffffff


	//   ....[68]....
        /*0240*/ 	.word	0xffffffff


	//   ....[69]....
        /*0244*/ 	.word	0xffffffff


	//   ....[70]....
        /*0248*/ 	.word	0xffffffff


	//   ....[71]....
        /*024c*/ 	.word	0xffffffff


	//   ....[72]....
        /*0250*/ 	.word	0xffffffff


	//   ....[73]....
        /*0254*/ 	.word	0xffffffff


	//   ....[74]....
        /*0258*/ 	.word	0xffffffff


	//   ....[75]....
        /*025c*/ 	.word	0xffffffff


	//   ....[76]....
        /*0260*/ 	.word	0xffffffff


	//   ....[77]....
        /*0264*/ 	.word	0xffffffff


	//   ....[78]....
        /*0268*/ 	.word	0xffffffff


	//   ....[79]....
        /*026c*/ 	.word	0xffffffff


	//   ....[80]....
        /*0270*/ 	.word	0xffffffff


	//   ....[81]....
        /*0274*/ 	.word	0xffffffff


	//   ....[82]....
        /*0278*/ 	.word	0xffffffff


	//   ....[83]....
        /*027c*/ 	.word	0xffffffff


	//   ....[84]....
        /*0280*/ 	.word	0xffffffff


	//   ....[85]....
        /*0284*/ 	.word	0xffffffff


	//   ....[86]....
        /*0288*/ 	.word	0xffffffff


	//   ....[87]....
        /*028c*/ 	.word	0xffffffff


	//   ....[88]....
        /*0290*/ 	.word	0xffffffff


	//   ....[89]....
        /*0294*/ 	.word	0xffffffff


	//   ....[90]....
        /*0298*/ 	.word	0xffffffff


	//   ....[91]....
        /*029c*/ 	.word	0xffffffff


	//   ....[92]....
        /*02a0*/ 	.word	0xffffffff


	//   ....[93]....
        /*02a4*/ 	.word	0xffffffff


	//   ....[94]....
        /*02a8*/ 	.word	0xffffffff


	//   ....[95]....
        /*02ac*/ 	.word	0xffffffff


	//   ....[96]....
        /*02b0*/ 	.word	0xffffffff


	//   ....[97]....
        /*02b4*/ 	.word	0xffffffff


	//   ....[98]....
        /*02b8*/ 	.word	0xffffffff


	//   ....[99]....
        /*02bc*/ 	.word	0xffffffff


	//   ....[100]....
        /*02c0*/ 	.word	0xffffffff


	//   ....[101]....
        /*02c4*/ 	.word	0xffffffff


	//   ....[102]....
        /*02c8*/ 	.word	0xffffffff


	//   ....[103]....
        /*02cc*/ 	.word	0xffffffff


	//   ....[104]....
        /*02d0*/ 	.word	0xffffffff


	//   ....[105]....
        /*02d4*/ 	.word	0xffffffff


	//   ....[106]....
        /*02d8*/ 	.word	0xffffffff


	//   ....[107]....
        /*02dc*/ 	.word	0xffffffff


	//   ....[108]....
        /*02e0*/ 	.word	0xffffffff


	//   ....[109]....
        /*02e4*/ 	.word	0xffffffff


	//   ....[110]....
        /*02e8*/ 	.word	0xffffffff


	//   ....[111]....
        /*02ec*/ 	.word	0xffffffff


	//   ....[112]....
        /*02f0*/ 	.word	0xffffffff


	//   ....[113]....
        /*02f4*/ 	.word	0xffffffff


	//   ....[114]....
        /*02f8*/ 	.word	0xffffffff


	//   ....[115]....
        /*02fc*/ 	.word	0xffffffff


	//   ....[116]....
        /*0300*/ 	.word	0xffffffff


	//   ....[117]....
        /*0304*/ 	.word	0xffffffff


	//   ....[118]....
        /*0308*/ 	.word	0xffffffff


	//   ....[119]....
        /*030c*/ 	.word	0xffffffff


	//   ....[120]....
        /*0310*/ 	.word	0xffffffff


	//----- nvinfo : EIATTR_COOP_GROUP_INSTR_OFFSETS
	.align		4
.L_310:
        /*0314*/ 	.byte	0x04, 0x28
        /*0316*/ 	.short	(.L_312 - .L_311)


	//   ....[0]....
.L_311:
        /*0318*/ 	.word	0x000000a0


	//   ....[1]....
        /*031c*/ 	.word	0x000011f0


	//   ....[2]....
        /*0320*/ 	.word	0x00001210


	//   ....[3]....
        /*0324*/ 	.word	0x000013c0


	//   ....[4]....
        /*0328*/ 	.word	0x000013f0


	//   ....[5]....
        /*032c*/ 	.word	0x000014c0


	//   ....[6]....
        /*0330*/ 	.word	0x000014f0


	//   ....[7]....
        /*0334*/ 	.word	0x000015c0


	//   ....[8]....
        /*0338*/ 	.word	0x000015f0


	//   ....[9]....
        /*033c*/ 	.word	0x000016c0


	//   ....[10]....
        /*0340*/ 	.word	0x000016f0


	//   ....[11]....
        /*0344*/ 	.word	0x000017c0


	//   ....[12]....
        /*0348*/ 	.word	0x000017f0


	//   ....[13]....
        /*034c*/ 	.word	0x000018c0


	//   ....[14]....
        /*0350*/ 	.word	0x000018f0


	//   ....[15]....
        /*0354*/ 	.word	0x000019b0


	//   ....[16]....
        /*0358*/ 	.word	0x000019f0


	//   ....[17]....
        /*035c*/ 	.word	0x00001ea0


	//   ....[18]....
        /*0360*/ 	.word	0x00001ec0


	//   ....[19]....
        /*0364*/ 	.word	0x00001ef0


	//   ....[20]....
        /*0368*/ 	.word	0x00001f20


	//   ....[21]....
        /*036c*/ 	.word	0x00001f30


	//   ....[22]....
        /*0370*/ 	.word	0x00001f40


	//   ....[23]....
        /*0374*/ 	.word	0x00001f50


	//   ....[24]....
        /*0378*/ 	.word	0x00001f60


	//   ....[25]....
        /*037c*/ 	.word	0x000022e0


	//   ....[26]....
        /*0380*/ 	.word	0x00002310


	//   ....[27]....
        /*0384*/ 	.word	0x00002320


	//   ....[28]....
        /*0388*/ 	.word	0x00002330


	//   ....[29]....
        /*038c*/ 	.word	0x00002360


	//   ....[30]....
        /*0390*/ 	.word	0x00002380


	//   ....[31]....
        /*0394*/ 	.word	0x000023b0


	//   ....[32]....
        /*0398*/ 	.word	0x000023e0


	//   ....[33]....
        /*039c*/ 	.word	0x00003460


	//   ....[34]....
        /*03a0*/ 	.word	0x00003480


	//   ....[35]....
        /*03a4*/ 	.word	0x00003490


	//   ....[36]....
        /*03a8*/ 	.word	0x000034a0


	//   ....[37]....
        /*03ac*/ 	.word	0x000034b0


	//   ....[38]....
        /*03b0*/ 	.word	0x000034c0


	//   ....[39]....
        /*03b4*/ 	.word	0x000034d0


	//   ....[40]....
        /*03b8*/ 	.word	0x000034f0


	//   ....[41]....
        /*03bc*/ 	.word	0x00003d90


	//   ....[42]....
        /*03c0*/ 	.word	0x00003e90


	//   ....[43]....
        /*03c4*/ 	.word	0x00004210


	//   ....[44]....
        /*03c8*/ 	.word	0x000042c0


	//   ....[45]....
        /*03cc*/ 	.word	0x000044a0


	//   ....[46]....
        /*03d0*/ 	.word	0x00004580


	//   ....[47]....
        /*03d4*/ 	.word	0x00004660


	//   ....[48]....
        /*03d8*/ 	.word	0x000047a0


	//   ....[49]....
        /*03dc*/ 	.word	0x00005ef0


	//   ....[50]....
        /*03e0*/ 	.word	0x00005f00


	//   ....[51]....
        /*03e4*/ 	.word	0x00005f10


	//   ....[52]....
        /*03e8*/ 	.word	0x00005f20


	//   ....[53]....
        /*03ec*/ 	.word	0x00005f30


	//   ....[54]....
        /*03f0*/ 	.word	0x00005f40


	//   ....[55]....
        /*03f4*/ 	.word	0x00005f50


	//   ....[56]....
        /*03f8*/ 	.word	0x00005f80


	//   ....[57]....
        /*03fc*/ 	.word	0x00006290


	//   ....[58]....
        /*0400*/ 	.word	0x000062e0


	//   ....[59]....
        /*0404*/ 	.word	0x00006300


	//   ....[60]....
        /*0408*/ 	.word	0x00006330


	//   ....[61]....
        /*040c*/ 	.word	0x000063c0


	//   ....[62]....
        /*0410*/ 	.word	0x000063e0


	//   ....[63]....
        /*0414*/ 	.word	0x000063f0


	//   ....[64]....
        /*0418*/ 	.word	0x00006400


	//   ....[65]....
        /*041c*/ 	.word	0x000071c0


	//   ....[66]....
        /*0420*/ 	.word	0x00007300


	//   ....[67]....
        /*0424*/ 	.word	0x000073c0


	//   ....[68]....
        /*0428*/ 	.word	0x00007420


	//   ....[69]....
        /*042c*/ 	.word	0x00007460


	//   ....[70]....
        /*0430*/ 	.word	0x000074f0


	//   ....[71]....
        /*0434*/ 	.word	0x00007520


	//   ....[72]....
        /*0438*/ 	.word	0x00007560


	//   ....[73]....
        /*043c*/ 	.word	0x00009910


	//   ....[74]....
        /*0440*/ 	.word	0x00009920


	//   ....[75]....
        /*0444*/ 	.word	0x00009930


	//   ....[76]....
        /*0448*/ 	.word	0x00009940


	//   ....[77]....
        /*044c*/ 	.word	0x00009970


	//   ....[78]....
        /*0450*/ 	.word	0x00009990


	//   ....[79]....
        /*0454*/ 	.word	0x000099b0


	//   ....[80]....
        /*0458*/ 	.word	0x000099e0


	//   ....[81]....
        /*045c*/ 	.word	0x0000b5b0


	//   ....[82]....
        /*0460*/ 	.word	0x0000b5f0


	//   ....[83]....
        /*0464*/ 	.word	0x0000b630


	//   ....[84]....
        /*0468*/ 	.word	0x0000b670


	//   ....[85]....
        /*046c*/ 	.word	0x0000b6b0


	//   ....[86]....
        /*0470*/ 	.word	0x0000b6f0


	//   ....[87]....
        /*0474*/ 	.word	0x0000b730


	//   ....[88]....
        /*0478*/ 	.word	0x0000b770


	//   ....[89]....
        /*047c*/ 	.word	0x0000b940


	//   ....[90]....
        /*0480*/ 	.word	0x0000b950


	//   ....[91]....
        /*0484*/ 	.word	0x0000ba50


	//   ....[92]....
        /*0488*/ 	.word	0x0000ba80


	//   ....[93]....
        /*048c*/ 	.word	0x0000bb60


	//   ....[94]....
        /*0490*/ 	.word	0x0000bb90


	//   ....[95]....
        /*0494*/ 	.word	0x0000bc70


	//   ....[96]....
        /*0498*/ 	.word	0x0000bca0


	//   ....[97]....
        /*049c*/ 	.word	0x0000bd80


	//   ....[98]....
        /*04a0*/ 	.word	0x0000bdb0


	//   ....[99]....
        /*04a4*/ 	.word	0x0000be90


	//   ....[100]....
        /*04a8*/ 	.word	0x0000bec0


	//   ....[101]....
        /*04ac*/ 	.word	0x0000bfa0


	//   ....[102]....
        /*04b0*/ 	.word	0x0000bfd0


	//   ....[103]....
        /*04b4*/ 	.word	0x0000c0b0


	//   ....[104]....
        /*04b8*/ 	.word	0x0000c0d0


	//   ....[105]....
        /*04bc*/ 	.word	0x0000c990


	//   ....[106]....
        /*04c0*/ 	.word	0x0000c9a0


	//   ....[107]....
        /*04c4*/ 	.word	0x0000ca70


	//   ....[108]....
        /*04c8*/ 	.word	0x0000caa0


	//   ....[109]....
        /*04cc*/ 	.word	0x0000cb70


	//   ....[110]....
        /*04d0*/ 	.word	0x0000cba0


	//   ....[111]....
        /*04d4*/ 	.word	0x0000cc70


	//   ....[112]....
        /*04d8*/ 	.word	0x0000cca0


	//   ....[113]....
        /*04dc*/ 	.word	0x0000cd70


	//   ....[114]....
        /*04e0*/ 	.word	0x0000cda0


	//   ....[115]....
        /*04e4*/ 	.word	0x0000ce70


	//   ....[116]....
        /*04e8*/ 	.word	0x0000cea0


	//   ....[117]....
        /*04ec*/ 	.word	0x0000cf70


	//   ....[118]....
        /*04f0*/ 	.word	0x0000cfa0


	//   ....[119]....
        /*04f4*/ 	.word	0x0000d070


	//   ....[120]....
        /*04f8*/ 	.word	0x0000d090


	//----- nvinfo : EIATTR_EXIT_INSTR_OFFSETS
	.align		4
.L_312:
        /*04fc*/ 	.byte	0x04, 0x1c
        /*04fe*/ 	.short	(.L_314 - .L_313)


	//   ....[0]....
.L_313:
        /*0500*/ 	.word	0x00000450


	//   ....[1]....
        /*0504*/ 	.word	0x0000c0e0


	//   ....[2]....
        /*0508*/ 	.word	0x0000c140


	//   ....[3]....
        /*050c*/ 	.word	0x0000c1a0


	//   ....[4]....
        /*0510*/ 	.word	0x0000d0a0


	//   ....[5]....
        /*0514*/ 	.word	0x0000d0f0


	//   ....[6]....
        /*0518*/ 	.word	0x0000d150


	//----- nvinfo : EIATTR_CTAIDZ_USED
	.align		4
.L_314:
        /*051c*/ 	.byte	0x01, 0x04
	.zero		2


	//----- nvinfo : EIATTR_MAX_THREADS
	.align		4
        /*0520*/ 	.byte	0x04, 0x05
        /*0522*/ 	.short	(.L_316 - .L_315)
.L_315:
        /*0524*/ 	.word	0x00000080
        /*0528*/ 	.word	0x00000001
        /*052c*/ 	.word	0x00000001


	//----- nvinfo : EIATTR_CRS_STACK_SIZE
	.align		4
.L_316:
        /*0530*/ 	.byte	0x04, 0x1e
        /*0532*/ 	.short	(.L_318 - .L_317)
.L_317:
        /*0534*/ 	.word	0x00000000
.L_318:


//--------------------- .nv.info._ZN7cutlass13device_kernelIN5flash19enable_sm80_to_sm89INS1_16FlashAttnFwdSm80INS1_25CollectiveMainloopFwdSm80ILi4ELi1ELb0EN4cute5tupleIJNS5_1CILi128EEENS7_ILi64EEES8_EEELi128ENS_6half_tEfNS_4arch4Sm80ELb0ELb0ELb0ELb1ELb1ELb1ELb1ELb0EEENS1_21CollectiveEpilogueFwdINS6_IJS8_S8_S9_EEENS6_IJNS7_ILi1EEESH_SH_EEESB_SD_Li128ELb1ELb1ELb0ELb0EEENS1_19SingleTileSchedulerILb1ELb0ELb1ELi128EEEEEEEEEvNT_6ParamsE --------------------------
	.section	.nv.info._ZN7cutlass13device_kernelIN5flash19enable_sm80_to_sm89INS1_16FlashAttnFwdSm80INS1_25CollectiveMainloopFwdSm80ILi4ELi1ELb0EN4cute5tupleIJNS5_1CILi128EEENS7_ILi64EEES8_EEELi128ENS_6half_tEfNS_4arch4Sm80ELb0ELb0ELb0ELb1ELb1ELb1ELb1ELb0EEENS1_21CollectiveEpilogueFwdINS6_IJS8_S8_S9_EEENS6_IJNS7_ILi1EEESH_SH_EEESB_SD_Li128ELb1ELb1ELb0ELb0EEENS1_19SingleTileSchedulerILb1ELb0ELb1ELi128EEEEEEEEEvNT_6ParamsE,"",@"SHT_CUDA_INFO"
	.sectionflags	@""
	.align	4


	//----- nvinfo : EIATTR_CUDA_API_VERSION
	.align		4
        /*0000*/ 	.byte	0x04, 0x37
        /*0002*/ 	.short	(.L_320 - .L_319)
.L_319:
        /*0004*/ 	.word	0x00000082


	//----- nvinfo : EIATTR_SW2861232_WAR
	.align		4
.L_320:
        /*0008*/ 	.byte	0x01, 0x35
	.zero		2


	//----- nvinfo : EIATTR_PARAM_CBANK
	.align		4
        /*000c*/ 	.byte	0x04, 0x0a
        /*000e*/ 	.short	(.L_322 - .L_321)
	.align		4
.L_321:
        /*0010*/ 	.word	index@(.nv.constant0._ZN7cutlass13device_kernelIN5flash19enable_sm80_to_sm89INS1_16FlashAttnFwdSm80INS1_25CollectiveMainloopFwdSm80ILi4ELi1ELb0EN4cute5tupleIJNS5_1CILi128EEENS7_ILi64EEES8_EEELi128ENS_6half_tEfNS_4arch4Sm80ELb0ELb0ELb0ELb1ELb1ELb1ELb1ELb0EEENS1_21CollectiveEpilogueFwdINS6_IJS8_S8_S9_EEENS6_IJNS7_ILi1EEESH_SH_EEESB_SD_Li128ELb1ELb1ELb0ELb0EEENS1_19SingleTileSchedulerILb1ELb0ELb1ELi128EEEEEEEEEvNT_6ParamsE)
        /*0014*/ 	.short	0x0160
        /*0016*/ 	.short	0x0418


	//----- nvinfo : EIATTR_CBANK_PARAM_SIZE
	.align		4
.L_322:
        /*0018*/ 	.byte	0x03, 0x19
        /*001a*/ 	.short	0x0418


	//----- nvinfo : EIATTR_KPARAM_INFO
	.align		4
        /*001c*/ 	.byte	0x04, 0x17
        /*001e*/ 	.short	(.L_324 - .L_323)
.L_323:
        /*0020*/ 	.word	0x00000000
        /*0024*/ 	.short	0x0000
        /*0026*/ 	.short	0x0000
        /*0028*/ 	.byte	0x00, 0xf0, 0x61, 0x10


	//----- nvinfo : EIATTR_MAXREG_COUNT
	.align		4
.L_324:
        /*002c*/ 	.byte	0x03, 0x1b
        /*002e*/ 	.short	0x00ff


	//----- nvinfo : EIATTR_NUM_BARRIERS
	.align		4
        /*0030*/ 	.byte	0x02, 0x4c
        /*0032*/ 	.byte	0x02
	.zero		1


	//----- nvinfo : EIATTR_ANNOTATIONS
	.align		4
        /*0034*/ 	.byte	0x04, 0x55
        /*0036*/ 	.short	(.L_326 - .L_325)


	//   ....[0]....
.L_325:
        /* <DEDUP_REMOVED lines=32> */


	//----- nvinfo : EIATTR_MERCURY_ISA_VERSION
	.align		4
.L_326:
        /*0228*/ 	.byte	0x03, 0x5f
        /*022a*/ 	.short	0x0000


	//----- nvinfo : EIATTR_INT_WARP_WIDE_INSTR_OFFSETS
	.align		4
        /*022c*/ 	.byte	0x04, 0x31
        /*022e*/ 	.short	(.L_328 - .L_327)


	//   ....[0]....
.L_327:
        /*0230*/ 	.word	0x00001250


	//----- nvinfo : EIATTR_COOP_GROUP_MASK_REGIDS
	.align		4
.L_328:
        /*0234*/ 	.byte	0x04, 0x29
        /*0236*/ 	.short	(.L_330 - .L_329)


	//   ....[0]....
.L_329:
        /*0238*/ 	.word	0xffffffff


	//   ....[1]....
        /*023c*/ 	.word	0xffffffff


	//   ....[2]....
        /*0240*/ 	.word	0xffffffff


	//   ....[3]....
        /*0244*/ 	.word	0xffffffff


	//   ....[4]....
        /*0248*/ 	.word	0xffffffff


	//   ....[5]....
        /*024c*/ 	.word	0xffffffff


	//   ....[6]....
        /*0250*/ 	.word	0xffffffff


	//   ....[7]....
        /*0254*/ 	.word	0xffffffff


	//   ....[8]....
        /*0258*/ 	.word	0xffffffff


	//   ....[9]....
        /*025c*/ 	.word	0xffffffff


	//   ....[10]....
        /*0260*/ 	.word	0xffffffff


	//   ....[11]....
        /*0264*/ 	.word	0xffffffff


	//   ....[12]....
        /*0268*/ 	.word	0xffffffff


	//   ....[13]....
        /*026c*/ 	.word	0xffffffff


	//   ....[14]....
        /*0270*/ 	.word	0xffffffff


	//   ....[15]....
        /*0274*/ 	.word	0xffffffff


	//   ....[16]....
        /*0278*/ 	.word	0xffffffff


	//   ....[17]....
        /*027c*/ 	.word	0xffffffff


	//   ....[18]....
        /*0280*/ 	.word	0xffffffff


	//   ....[19]....
        /*0284*/ 	.word	0xffffffff


	//   ....[20]....
        /*0288*/ 	.word	0xffffffff


	//   ....[21]....
        /*028c*/ 	.word	0xffffffff


	//   ....[22]....
        /*0290*/ 	.word	0xffffffff


	//   ....[23]....
        /*0294*/ 	.word	0xffffffff


	//   ....[24]....
        /*0298*/ 	.word	0xffffffff


	//   ....[25]....
        /*029c*/ 	.word	0xffffffff


	//   ....[26]....
        /*02a0*/ 	.word	0xffffffff


	//   ....[27]....
        /*02a4*/ 	.word	0xffffffff


	//   ....[28]....
        /*02a8*/ 	.word	0xffffffff


	//   ....[29]....
        /*02ac*/ 	.word	0xffffffff


	//   ....[30]....
        /*02b0*/ 	.word	0xffffffff


	//   ....[31]....
        /*02b4*/ 	.word	0xffffffff


	//   ....[32]....
        /*02b8*/ 	.word	0xffffffff


	//   ....[33]....
        /*02bc*/ 	.word	0xffffffff


	//   ....[34]....
        /*02c0*/ 	.word	0xffffffff


	//   ....[35]....
        /*02c4*/ 	.word	0xffffffff


	//   ....[36]....
        /*02c8*/ 	.word	0xffffffff


	//   ....[37]....
        /*02cc*/ 	.word	0xffffffff


	//   ....[38]....
        /*02d0*/ 	.word	0xffffffff


	//   ....[39]....
        /*02d4*/ 	.word	0xffffffff


	//   ....[40]....
        /*02d8*/ 	.word	0xffffffff


	//   ....[41]....
        /*02dc*/ 	.word	0xffffffff


	//   ....[42]....
        /*02e0*/ 	.word	0xffffffff


	//   ....[43]....
        /*02e4*/ 	.word	0xffffffff


	//   ....[44]....
        /*02e8*/ 	.word	0xffffffff


	//   ....[45]....
        /*02ec*/ 	.word	0xffffffff


	//   ....[46]....
        /*02f0*/ 	.word	0xffffffff


	//   ....[47]....
        /*02f4*/ 	.word	0xffffffff


	//   ....[48]....
        /*02f8*/ 	.word	0xffffffff


	//   ....[49]....
        /*02fc*/ 	.word	0xffffffff


	//   ....[50]....
        /*0300*/ 	.word	0xffffffff


	//   ....[51]....
        /*0304*/ 	.word	0xffffffff


	//   ....[52]....
        /*0308*/ 	.word	0xffffffff


	//   ....[53]....
        /*030c*/ 	.word	0xffffffff


	//   ....[54]....
        /*0310*/ 	.word	0xffffffff


	//   ....[55]....
        /*0314*/ 	.word	0xffffffff


	//   ....[56]....
        /*0318*/ 	.word	0xffffffff


	//   ....[57]....
        /*031c*/ 	.word	0xffffffff


	//   ....[58]....
        /*0320*/ 	.word	0xffffffff


	//   ....[59]....
        /*0324*/ 	.word	0xffffffff


	//   ....[60]....
        /*0328*/ 	.word	0xffffffff


	//   ....[61]....
        /*032c*/ 	.word	0xffffffff


	//   ....[62]....
        /*0330*/ 	.word	0xffffffff


	//   ....[63]....
        /*0334*/ 	.word	0xffffffff


	//   ....[64]....
        /*0338*/ 	.word	0xffffffff


	//   ....[65]....
        /*033c*/ 	.word	0xffffffff


	//   ....[66]....
        /*0340*/ 	.word	0xffffffff


	//   ....[67]....
        /*0344*/ 	.word	0xffffffff


	//   ....[68]....
        /*0348*/ 	.word	0xffffffff


	//   ....[69]....
        /*034c*/ 	.word	0xffffffff


	//   ....[70]....
        /*0350*/ 	.word	0xffffffff


	//   ....[71]....
        /*0354*/ 	.word	0xffffffff


	//   ....[72]....
        /*0358*/ 	.word	0xffffffff


	//   ....[73]....
        /*035c*/ 	.word	0xffffffff


	//   ....[74]....
        /*0360*/ 	.word	0xffffffff


	//   ....[75]....
        /*0364*/ 	.word	0xffffffff


	//   ....[76]....
        /*0368*/ 	.word	0xffffffff


	//   ....[77]....
        /*036c*/ 	.word	0xffffffff


	//   ....[78]....
        /*0370*/ 	.word	0xffffffff


	//   ....[79]....
        /*0374*/ 	.word	0xffffffff


	//   ....[80]....
        /*0378*/ 	.word	0xffffffff


	//   ....[81]....
        /*037c*/ 	.word	0xffffffff


	//   ....[82]....
        /*0380*/ 	.word	0xffffffff


	//   ....[83]....
        /*0384*/ 	.word	0xffffffff


	//   ....[84]....
        /*0388*/ 	.word	0xffffffff


	//   ....[85]....
        /*038c*/ 	.word	0xffffffff


	//   ....[86]....
        /*0390*/ 	.word	0xffffffff


	//   ....[87]....
        /*0394*/ 	.word	0xffffffff


	//   ....[88]....
        /*0398*/ 	.word	0xffffffff


	//   ....[89]....
        /*039c*/ 	.word	0xffffffff


	//   ....[90]....
        /*03a0*/ 	.word	0xffffffff


	//   ....[91]....
        /*03a4*/ 	.word	0xffffffff


	//   ....[92]....
        /*03a8*/ 	.word	0xffffffff


	//   ....[93]....
        /*03ac*/ 	.word	0xffffffff


	//   ....[94]....
        /*03b0*/ 	.word	0xffffffff


	//   ....[95]....
        /*03b4*/ 	.word	0xffffffff


	//   ....[96]....
        /*03b8*/ 	.word	0xffffffff


	//   ....[97]....
        /*03bc*/ 	.word	0xffffffff


	//   ....[98]....
        /*03c0*/ 	.word	0xffffffff


	//   ....[99]....
        /*03c4*/ 	.word	0xffffffff


	//   ....[100]....
        /*03c8*/ 	.word	0xffffffff


	//   ....[101]....
        /*03cc*/ 	.word	0xffffffff


	//   ....[102]....
        /*03d0*/ 	.word	0xffffffff


	//   ....[103]....
        /*03d4*/ 	.word	0xffffffff


	//   ....[104]....
        /*03d8*/ 	.word	0xffffffff


	//   ....[105]....
        /*03dc*/ 	.word	0xffffffff


	//   ....[106]....
        /*03e0*/ 	.word	0xffffffff


	//   ....[107]....
        /*03e4*/ 	.word	0xffffffff


	//   ....[108]....
        /*03e8*/ 	.word	0xffffffff


	//   ....[109]....
        /*03ec*/ 	.word	0xffffffff


	//   ....[110]....
        /*03f0*/ 	.word	0xffffffff


	//   ....[111]....
        /*03f4*/ 	.word	0xffffffff


	//   ....[112]....
        /*03f8*/ 	.word	0xffffffff


	//   ....[113]....
        /*03fc*/ 	.word	0xffffffff


	//   ....[114]....
        /*0400*/ 	.word	0xffffffff


	//   ....[115]....
        /*0404*/ 	.word	0xffffffff


	//   ....[116]....
        /*0408*/ 	.word	0xffffffff


	//   ....[117]....
        /*040c*/ 	.word	0xffffffff


	//   ....[118]....
        /*0410*/ 	.word	0xffffffff


	//   ....[119]....
        /*0414*/ 	.word	0xffffffff


	//   ....[120]....
        /*0418*/ 	.word	0xffffffff


	//   ....[121]....
        /*041c*/ 	.word	0xffffffff


	//   ....[122]....
        /*0420*/ 	.word	0xffffffff


	//   ....[123]....
        /*0424*/ 	.word	0xffffffff


	//   ....[124]....
        /*0428*/ 	.word	0xffffffff


	//   ....[125]....
        /*042c*/ 	.word	0xffffffff


	//   ....[126]....
        /*0430*/ 	.word	0xffffffff


	//   ....[127]....
        /*0434*/ 	.word	0xffffffff


	//   ....[128]....
        /*0438*/ 	.word	0xffffffff


	//   ....[129]....
        /*043c*/ 	.word	0xffffffff


	//   ....[130]....
        /*0440*/ 	.word	0xffffffff


	//   ....[131]....
        /*0444*/ 	.word	0xffffffff


	//   ....[132]....
        /*0448*/ 	.word	0xffffffff


	//   ....[133]....
        /*044c*/ 	.word	0xffffffff


	//   ....[134]....
        /*0450*/ 	.word	0xffffffff


	//   ....[135]....
        /*0454*/ 	.word	0xffffffff


	//   ....[136]....
        /*0458*/ 	.word	0xffffffff


	//   ....[137]....
        /*045c*/ 	.word	0xffffffff


	//   ....[138]....
        /*0460*/ 	.word	0xffffffff


	//   ....[139]....
        /*0464*/ 	.word	0xffffffff


	//   ....[140]....
        /*0468*/ 	.word	0xffffffff


	//   ....[141]....
        /*046c*/ 	.word	0xffffffff


	//   ....[142]....
        /*0470*/ 	.word	0xffffffff


	//   ....[143]....
        /*0474*/ 	.word	0xffffffff


	//   ....[144]....
        /*0478*/ 	.word	0xffffffff


	//   ....[145]....
        /*047c*/ 	.word	0xffffffff


	//   ....[146]....
        /*0480*/ 	.word	0xffffffff


	//   ....[147]....
        /*0484*/ 	.word	0xffffffff


	//   ....[148]....
        /*0488*/ 	.word	0xffffffff


	//   ....[149]....
        /*048c*/ 	.word	0xffffffff


	//   ....[150]....
        /*0490*/ 	.word	0xffffffff


	//   ....[151]....
        /*0494*/ 	.word	0xffffffff


	//   ....[152]....
        /*0498*/ 	.word	0xffffffff


	//----- nvinfo : EIATTR_COOP_GROUP_INSTR_OFFSETS
	.align		4
.L_330:
        /*049c*/ 	.byte	0x04, 0x28
        /*049e*/ 	.short	(.L_332 - .L_331)


	//   ....[0]....
.L_331:
        /*04a0*/ 	.word	0x000000a0


	//   ....[1]....
        /*04a4*/ 	.word	0x00002890


	//   ....[2]....
        /*04a8*/ 	.word	0x000028e0


	//   ....[3]....
        /*04ac*/ 	.word	0x000030b0


	//   ....[4]....
        /*04b0*/ 	.word	0x000030d0


	//   ....[5]....
        /*04b4*/ 	.word	0x00003820


	//   ....[6]....
        /*04b8*/ 	.word	0x00003840


	//   ....[7]....
        /*04bc*/ 	.word	0x00003f90


	//   ....[8]....
        /*04c0*/ 	.word	0x00003fa0


	//   ....[9]....
        /*04c4*/ 	.word	0x00004820


	//   ....[10]....
        /*04c8*/ 	.word	0x00004870


	//   ....[11]....
        /*04cc*/ 	.word	0x000055b0


	//   ....[12]....
        /*04d0*/ 	.word	0x000055e0


	//   ....[13]....
        /*04d4*/ 	.word	0x00005d60


	//   ....[14]....
        /*04d8*/ 	.word	0x00005d90


	//   ....[15]....
        /*04dc*/ 	.word	0x00006510


	//   ....[16]....
        /*04e0*/ 	.word	0x00006530


	//   ....[17]....
        /*04e4*/ 	.word	0x00006cd0


	//   ....[18]....
        /*04e8*/ 	.word	0x00006d00


	//   ....[19]....
        /*04ec*/ 	.word	0x00006e10


	//   ....[20]....
        /*04f0*/ 	.word	0x00006e40


	//   ....[21]....
        /*04f4*/ 	.word	0x00006f10


	//   ....[22]....
        /*04f8*/ 	.word	0x00006f40


	//   ....[23]....
        /*04fc*/ 	.word	0x00007010


	//   ....[24]....
        /*0500*/ 	.word	0x00007030


	//   ....[25]....
        /*0504*/ 	.word	0x000075c0


	//   ....[26]....
        /*0508*/ 	.word	0x000075e0


	//   ....[27]....
        /*050c*/ 	.word	0x000076b0


	//   ....[28]....
        /*0510*/ 	.word	0x000076e0


	//   ....[29]....
        /*0514*/ 	.word	0x000077b0


	//   ....[30]....
        /*0518*/ 	.word	0x000077e0


	//   ....[31]....
        /*051c*/ 	.word	0x000078b0


	//   ....[32]....
        /*0520*/ 	.word	0x000078e0


	//   ....[33]....
        /*0524*/ 	.word	0x000086e0


	//   ....[34]....
        /*0528*/ 	.word	0x00008730


	//   ....[35]....
        /*052c*/ 	.word	0x00008760


	//   ....[36]....
        /*0530*/ 	.word	0x00008790


	//   ....[37]....
        /*0534*/ 	.word	0x000087c0


	//   ....[38]....
        /*0538*/ 	.word	0x000087f0


	//   ....[39]....
        /*053c*/ 	.word	0x00008840


	//   ....[40]....
        /*0540*/ 	.word	0x00008970


	//   ....[41]....
        /*0544*/ 	.word	0x00008a40


	//   ....[42]....
        /*0548*/ 	.word	0x00008a80


	//   ....[43]....
        /*054c*/ 	.word	0x00008ab0


	//   ....[44]....
        /*0550*/ 	.word	0x00008ad0


	//   ....[45]....
        /*0554*/ 	.word	0x00008bc0


	//   ....[46]....
        /*0558*/ 	.word	0x00008c00


	//   ....[47]....
        /*055c*/ 	.word	0x00008d10


	//   ....[48]....
        /*0560*/ 	.word	0x00008d40


	//   ....[49]....
        /*0564*/ 	.word	0x000090b0


	//   ....[50]....
        /*0568*/ 	.word	0x000090f0


	//   ....[51]....
        /*056c*/ 	.word	0x00009100


	//   ....[52]....
        /*0570*/ 	.word	0x00009110


	//   ....[53]....
        /*0574*/ 	.word	0x000091f0


	//   ....[54]....
        /*0578*/ 	.word	0x00009200


	//   ....[55]....
        /*057c*/ 	.word	0x00009220


	//   ....[56]....
        /*0580*/ 	.word	0x00009240


	//   ....[57]....
        /*0584*/ 	.word	0x0000fb50


	//   ....[58]....
        /*0588*/ 	.word	0x0000fb80


	//   ....[59]....
        /*058c*/ 	.word	0x0000fb90


	//   ....[60]....
        /*0590*/ 	.word	0x0000fba0


	//   ....[61]....
        /*0594*/ 	.word	0x0000fbb0


	//   ....[62]....
        /*0598*/ 	.word	0x0000fbc0


	//   ....[63]....
        /*059c*/ 	.word	0x0000fbd0


	//   ....[64]....
        /*05a0*/ 	.word	0x0000fbe0


	//   ....[65]....
        /*05a4*/ 	.word	0x00010e80


	//   ....[66]....
        /*05a8*/ 	.word	0x00010ea0


	//   ....[67]....
        /*05ac*/ 	.word	0x00010eb0


	//   ....[68]....
        /*05b0*/ 	.word	0x00010ec0


	//   ....[69]....
        /*05b4*/ 	.word	0x00010ed0


	//   ....[70]....
        /*05b8*/ 	.word	0x00010ee0


	//   ....[71]....
        /*05bc*/ 	.word	0x00010ef0


	//   ....[72]....
        /*05c0*/ 	.word	0x00010f00


	//   ....[73]....
        /*05c4*/ 	.word	0x00011870


	//   ....[74]....
        /*05c8*/ 	.word	0x00011950


	//   ....[75]....
        /*05cc*/ 	.word	0x00011af0


	//   ....[76]....
        /*05d0*/ 	.word	0x00011b10


	//   ....[77]....
        /*05d4*/ 	.word	0x00011f10


	//   ....[78]....
        /*05d8*/ 	.word	0x00011f50


	//   ....[79]....
        /*05dc*/ 	.word	0x00011fd0


	//   ....[80]....
        /*05e0*/ 	.word	0x000120f0


	//   ....[81]....
        /*05e4*/ 	.word	0x00014a70


	//   ....[82]....
        /*05e8*/ 	.word	0x00014a80


	//   ....[83]....
        /*05ec*/ 	.word	0x00014a90


	//   ....[84]....
        /*05f0*/ 	.word	0x00014aa0


	//   ....[85]....
        /*05f4*/ 	.word	0x00014ab0


	//   ....[86]....
        /*05f8*/ 	.word	0x00014ac0


	//   ....[87]....
        /*05fc*/ 	.word	0x00014ad0


	//   ....[88]....
        /*0600*/ 	.word	0x00014b00


	//   ....[89]....
        /*0604*/ 	.word	0x00014ec0


	//   ....[90]....
        /*0608*/ 	.word	0x00014ee0


	//   ....[91]....
        /*060c*/ 	.word	0x00014f00


	//   ....[92]....
        /*0610*/ 	.word	0x00014f20


	//   ....[93]....
        /*0614*/ 	.word	0x00014f50


	//   ....[94]....
        /*0618*/ 	.word	0x00014f80


	//   ....[95]....
        /*061c*/ 	.word	0x00015010


	//   ....[96]....
        /*0620*/ 	.word	0x000150b0


	//   ....[97]....
        /*0624*/ 	.word	0x00015d90


	//   ....[98]....
        /*0628*/ 	.word	0x00015df0


	//   ....[99]....
        /*062c*/ 	.word	0x00015ef0


	//   ....[100]....
        /*0630*/ 	.word	0x00015f50


	//   ....[101]....
        /*0634*/ 	.word	0x00015f80


	//   ....[102]....
        /*0638*/ 	.word	0x00016090


	//   ....[103]....
        /*063c*/ 	.word	0x00016150


	//   ....[104]....
        /*0640*/ 	.word	0x00016480


	//   ....[105]....
        /*0644*/ 	.word	0x000185f0


	//   ....[106]....
        /*0648*/ 	.word	0x00018600


	//   ....[107]....
        /*064c*/ 	.word	0x00018610


	//   ....[108]....
        /*0650*/ 	.word	0x00018630


	//   ....[109]....
        /*0654*/ 	.word	0x00018650


	//   ....[110]....
        /*0658*/ 	.word	0x00018670


	//   ....[111]....
        /*065c*/ 	.word	0x00018680


	//   ....[112]....
        /*0660*/ 	.word	0x000186b0


	//   ....[113]....
        /*0664*/ 	.word	0x0001a320


	//   ....[114]....
        /*0668*/ 	.word	0x0001a360


	//   ....[115]....
        /*066c*/ 	.word	0x0001a390


	//   ....[116]....
        /*0670*/ 	.word	0x0001a3c0


	//   ....[117]....
        /*0674*/ 	.word	0x0001a400


	//   ....[118]....
        /*0678*/ 	.word	0x0001a440


	//   ....[119]....
        /*067c*/ 	.word	0x0001a460


	//   ....[120]....
        /*0680*/ 	.word	0x0001a470


	//   ....[121]....
        /*0684*/ 	.word	0x0001a630


	//   ....[122]....
        /*0688*/ 	.word	0x0001a640


	//   ....[123]....
        /*068c*/ 	.word	0x0001a740


	//   ....[124]....
        /*0690*/ 	.word	0x0001a770


	//   ....[125]....
        /*0694*/ 	.word	0x0001a850


	//   ....[126]....
        /*0698*/ 	.word	0x0001a880


	//   ....[127]....
        /*069c*/ 	.word	0x0001a960


	//   ....[128]....
        /*06a0*/ 	.word	0x0001a990


	//   ....[129]....
        /*06a4*/ 	.word	0x0001aa70


	//   ....[130]....
        /*06a8*/ 	.word	0x0001aaa0


	//   ....[131]....
        /*06ac*/ 	.word	0x0001ab80


	//   ....[132]....
        /*06b0*/ 	.word	0x0001abb0


	//   ....[133]....
        /*06b4*/ 	.word	0x0001ac90


	//   ....[134]....
        /*06b8*/ 	.word	0x0001acc0


	//   ....[135]....
        /*06bc*/ 	.word	0x0001ada0


	//   ....[136]....
        /*06c0*/ 	.word	0x0001adc0


	//   ....[137]....
        /*06c4*/ 	.word	0x0001b680


	//   ....[138]....
        /*06c8*/ 	.word	0x0001b690


	//   ....[139]....
        /*06cc*/ 	.word	0x0001b760


	//   ....[140]....
        /*06d0*/ 	.word	0x0001b790


	//   ....[141]....
        /*06d4*/ 	.word	0x0001b860


	//   ....[142]....
        /*06d8*/ 	.word	0x0001b890


	//   ....[143]....
        /*06dc*/ 	.word	0x0001b960


	//   ....[144]....
        /*06e0*/ 	.word	0x0001b990


	//   ....[145]....
        /*06e4*/ 	.word	0x0001ba60


	//   ....[146]....
        /*06e8*/ 	.word	0x0001ba90


	//   ....[147]....
        /*06ec*/ 	.word	0x0001bb60


	//   ....[148]....
        /*06f0*/ 	.word	0x0001bb90


	//   ....[149]....
        /*06f4*/ 	.word	0x0001bc60


	//   ....[150]....
        /*06f8*/ 	.word	0x0001bc90


	//   ....[151]....
        /*06fc*/ 	.word	0x0001bd60


	//   ....[152]....
        /*0700*/ 	.word	0x0001bd80


	//----- nvinfo : EIATTR_EXIT_INSTR_OFFSETS
	.align		4
.L_332:
        /*0704*/ 	.byte	0x04, 0x1c
        /*0706*/ 	.short	(.L_334 - .L_333)


	//   ....[0]....
.L_333:
        /*0708*/ 	.word	0x00000450


	//   ....[1]....
        /*070c*/ 	.word	0x0001add0


	//   ....[2]....
        /*0710*/ 	.word	0x0001ae30


	//   ....[3]....
        /*0714*/ 	.word	0x0001ae90


	//   ....[4]....
        /*0718*/ 	.word	0x0001bd90


	//   ....[5]....
        /*071c*/ 	.word	0x0001bde0


	//   ....[6]....
        /*0720*/ 	.word	0x0001be40


	//----- nvinfo : EIATTR_CTAIDZ_USED
	.align		4
.L_334:
        /*0724*/ 	.byte	0x01, 0x04
	.zero		2


	//----- nvinfo : EIATTR_MAX_THREADS
	.align		4
        /*0728*/ 	.byte	0x04, 0x05
        /*072a*/ 	.short	(.L_336 - .L_335)
.L_335:
        /*072c*/ 	.word	0x00000080
        /*0730*/ 	.word	0x00000001
        /*0734*/ 	.word	0x00000001


	//----- nvinfo : EIATTR_CRS_STACK_SIZE
	.align		4
.L_336:
        /*0738*/ 	.byte	0x04, 0x1e
        /*073a*/ 	.short	(.L_338 - .L_337)
.L_337:
        /*073c*/ 	.word	0x00000000
.L_338:


//--------------------- .nv.info._ZN7cutlass13device_kernelIN5flash19enable_sm80_to_sm89INS1_16FlashAttnFwdSm80INS1_25CollectiveMainloopFwdSm80ILi4ELi1ELb0EN4cute5tupleIJNS5_1CILi128EEENS7_ILi48EEES8_EEELi128ENS_6half_tEfNS_4arch4Sm80ELb0ELb1ELb0ELb0ELb1ELb0ELb1ELb0EEENS1_21CollectiveEpilogueFwdINS6_IJS8_S8_S9_EEENS6_IJNS7_ILi1EEESH_SH_EEESB_SD_Li128ELb0ELb1ELb0ELb0EEENS1_19SingleTileSchedulerILb0ELb0ELb1ELi128EEEEEEEEEvNT_6ParamsE --------------------------
	.section	.nv.info._ZN7cutlass13device_kernelIN5flash19enable_sm80_to_sm89INS1_16FlashAttnFwdSm80INS1_25CollectiveMainloopFwdSm80ILi4ELi1ELb0EN4cute5tupleIJNS5_1CILi128EEENS7_ILi48EEES8_EEELi128ENS_6half_tEfNS_4arch4Sm80ELb0ELb1ELb0ELb0ELb1ELb0ELb1ELb0EEENS1_21CollectiveEpilogueFwdINS6_IJS8_S8_S9_EEENS6_IJNS7_ILi1EEESH_SH_EEESB_SD_Li128ELb0ELb1ELb0ELb0EEENS1_19SingleTileSchedulerILb0ELb0ELb1ELi128EEEEEEEEEvNT_6ParamsE,"",@"SHT_CUDA_INFO"
	.sectionflags	@""
	.align	4


	//----- nvinfo : EIATTR_CUDA_API_VERSION
	.align		4
        /*0000*/ 	.byte	0x04, 0x37
        /*0002*/ 	.short	(.L_340 - .L_339)
.L_339:
        /*0004*/ 	.word	0x00000082


	//----- nvinfo : EIATTR_SW2861232_WAR
	.align		4
.L_340:
        /*0008*/ 	.byte	0x01, 0x35
	.zero		2


	//----- nvinfo : EIATTR_PARAM_CBANK
	.align		4
        /*000c*/ 	.byte	0x04, 0x0a
        /*000e*/ 	.short	(.L_342 - .L_341)
	.align		4
.L_341:
        /*0010*/ 	.word	index@(.nv.constant0._ZN7cutlass13device_kernelIN5flash19enable_sm80_to_sm89INS1_16FlashAttnFwdSm80INS1_25CollectiveMainloopFwdSm80ILi4ELi1ELb0EN4cute5tupleIJNS5_1CILi128EEENS7_ILi48EEES8_EEELi128ENS_6half_tEfNS_4arch4Sm80ELb0ELb1ELb0ELb0ELb1ELb0ELb1ELb0EEENS1_21CollectiveEpilogueFwdINS6_IJS8_S8_S9_EEENS6_IJNS7_ILi1EEESH_SH_EEESB_SD_Li128ELb0ELb1ELb0ELb0EEENS1_19SingleTileSchedulerILb0ELb0ELb1ELi128EEEEEEEEEvNT_6ParamsE)
        /*0014*/ 	.short	0x0160
        /*0016*/ 	.short	0x0418


	//----- nvinfo : EIATTR_CBANK_PARAM_SIZE
	.align		4
.L_342:
        /*0018*/ 	.byte	0x03, 0x19
        /*001a*/ 	.short	0x0418


	//----- nvinfo : EIATTR_KPARAM_INFO
	.align		4
        /*001c*/ 	.byte	0x04, 0x17
        /*001e*/ 	.short	(.L_344 - .L_343)
.L_343:
        /*0020*/ 	.word	0x00000000
        /*0024*/ 	.short	0x0000
        /*0026*/ 	.short	0x0000
        /*0028*/ 	.byte	0x00, 0xf0, 0x61, 0x10


	//----- nvinfo : EIATTR_MAXREG_COUNT
	.align		4
.L_344:
        /*002c*/ 	.byte	0x03, 0x1b
        /*002e*/ 	.short	0x00ff


	//----- nvinfo : EIATTR_NUM_BARRIERS
	.align		4
        /*0030*/ 	.byte	0x02, 0x4c
        /*0032*/ 	.byte	0x02
	.zero		1


	//----- nvinfo : EIATTR_ANNOTATIONS
	.align		4
        /*0034*/ 	.byte	0x04, 0x55
        /*0036*/ 	.short	(.L_346 - .L_345)


	//   ....[0]....
.L_345:
        /* <DEDUP_REMOVED lines=45> */


	//----- nvinfo : EIATTR_MERCURY_ISA_VERSION
	.align		4
.L_346:
        /*02f8*/ 	.byte	0x03, 0x5f
        /*02fa*/ 	.short	0x0000


	//----- nvinfo : EIATTR_COOP_GROUP_MASK_REGIDS
	.align		4
        /*02fc*/ 	.byte	0x04, 0x29
        /*02fe*/ 	.short	(.L_348 - .L_347)


	//   ....[0]....
.L_347:
        /*0300*/ 	.word	0xffffffff


	//   ....[1]....
        /*0304*/ 	.word	0xffffffff


	//   ....[2]....
        /*0308*/ 	.word	0xffffffff


	//   ....[3]....
        /*030c*/ 	.word	0xffffffff


	//   ....[4]....
        /*0310*/ 	.word	0xffffffff


	//   ....[5]....
        /*0314*/ 	.word	0xffffffff


	//   ....[6]....
        /*0318*/ 	.word	0xffffffff


	//   ....[7]....
        /*031c*/ 	.word	0xffffffff


	//   ....[8]....
        /*0320*/ 	.word	0xffffffff


	//   ....[9]....
        /*0324*/ 	.word	0xffffffff


	//   ....[10]....
        /*0328*/ 	.word	0xffffffff


	//   ....[11]....
        /*032c*/ 	.word	0xffffffff


	//   ....[12]....
        /*0330*/ 	.word	0xffffffff


	//   ....[13]....
        /*0334*/ 	.word	0xffffffff


	//   ....[14]....
        /*0338*/ 	.word	0xffffffff


	//   ....[15]....
        /*033c*/ 	.word	0xffffffff


	//   ....[16]....
        /*0340*/ 	.word	0xffffffff


	//   ....[17]....
        /*0344*/ 	.word	0xffffffff


	//   ....[18]....
        /*0348*/ 	.word	0xffffffff


	//   ....[19]....
        /*034c*/ 	.word	0xffffffff


	//   ....[20]....
        /*0350*/ 	.word	0xffffffff


	//   ....[21]....
        /*0354*/ 	.word	0xffffffff


	//   ....[22]....
        /*0358*/ 	.word	0xffffffff


	//   ....[23]....
        /*035c*/ 	.word	0xffffffff


	//   ....[24]....
        /*0360*/ 	.word	0xffffffff


	//   ....[25]....
        /*0364*/ 	.word	0xffffffff


	//   ....[26]....
        /*0368*/ 	.word	0xffffffff


	//   ....[27]....
        /*036c*/ 	.word	0xffffffff


	//   ....[28]....
        /*0370*/ 	.word	0xffffffff


	//   ....[29]....
        /*0374*/ 	.word	0xffffffff


	//   ....[30]....
        /*0378*/ 	.word	0xffffffff


	//   ....[31]....
        /*037c*/ 	.word	0xffffffff


	//   ....[32]....
        /*0380*/ 	.word	0xffffffff


	//   ....[33]....
        /*0384*/ 	.word	0xffffffff


	//   ....[34]....
        /*0388*/ 	.word	0xffffffff


	//   ....[35]....
        /*038c*/ 	.word	0xffffffff


	//   ....[36]....
        /*0390*/ 	.word	0xffffffff


	//   ....[37]....
        /*0394*/ 	.word	0xffffffff


	//   ....[38]....
        /*0398*/ 	.word	0xffffffff


	//   ....[39]....
        /*039c*/ 	.word	0xffffffff


	//   ....[40]....
        /*03a0*/ 	.word	0xffffffff


	//   ....[41]....
        /*03a4*/ 	.word	0xffffffff


	//   ....[42]....
        /*03a8*/ 	.word	0xffffffff


	//   ....[43]....
        /*03ac*/ 	.word	0xffffffff


	//   ....[44]....
        /*03b0*/ 	.word	0xffffffff


	//   ....[45]....
        /*03b4*/ 	.word	0xffffffff


	//   ....[46]....
        /*03b8*/ 	.word	0xffffffff


	//   ....[47]....
        /*03bc*/ 	.word	0xffffffff


	//   ....[48]....
        /*03c0*/ 	.word	0xffffffff


	//   ....[49]....
        /*03c4*/ 	.word	0xffffffff


	//   ....[50]....
        /*03c8*/ 	.word	0xffffffff


	//   ....[51]....
        /*03cc*/ 	.word	0xffffffff


	//   ....[52]....
        /*03d0*/ 	.word	0xffffffff


	//   ....[53]....
        /*03d4*/ 	.word	0xffffffff


	//   ....[54]....
        /*03d8*/ 	.word	0xffffffff


	//   ....[55]....
        /*03dc*/ 	.word	0xffffffff


	//   ....[56]....
        /*03e0*/ 	.word	0xffffffff


	//   ....[57]....
        /*03e4*/ 	.word	0xffffffff


	//   ....[58]....
        /*03e8*/ 	.word	0xffffffff


	//   ....[59]....
        /*03ec*/ 	.word	0xffffffff


	//   ....[60]....
        /*03f0*/ 	.word	0xffffffff


	//   ....[61]....
        /*03f4*/ 	.word	0xffffffff


	//   ....[62]....
        /*03f8*/ 	.word	0xffffffff


	//   ....[63]....
        /*03fc*/ 	.word	0xffffffff


	//   ....[64]....
        /*0400*/ 	.word	0xffffffff


	//   ....[65]....
        /*0404*/ 	.word	0xffffffff


	//   ....[66]....
        /*0408*/ 	.word	0xffffffff


	//   ....[67]....
        /*040c*/ 	.word	0xffffffff


	//   ....[68]....
        /*0410*/ 	.word	0xffffffff


	//   ....[69]....
        /*0414*/ 	.word	0xffffffff


	//   ....[70]....
        /*0418*/ 	.word	0xffffffff


	//   ....[71]....
        /*041c*/ 	.word	0xffffffff


	//   ....[72]....
        /*0420*/ 	.word	0xffffffff


	//   ....[73]....
        /*0424*/ 	.word	0xffffffff


	//   ....[74]....
        /*0428*/ 	.word	0xffffffff


	//   ....[75]....
        /*042c*/ 	.word	0xffffffff


	//   ....[76]....
        /*0430*/ 	.word	0xffffffff


	//   ....[77]....
        /*0434*/ 	.word	0xffffffff


	//   ....[78]....
        /*0438*/ 	.word	0xffffffff


	//   ....[79]....
        /*043c*/ 	.word	0xffffffff


	//   ....[80]....
        /*0440*/ 	.word	0xffffffff


	//   ....[81]....
        /*0444*/ 	.word	0xffffffff


	//   ....[82]....
        /*0448*/ 	.word	0xffffffff


	//   ....[83]....
        /*044c*/ 	.word	0xffffffff


	//   ....[84]....
        /*0450*/ 	.word	0xffffffff


	//   ....[85]....
        /*0454*/ 	.word	0xffffffff


	//   ....[86]....
        /*0458*/ 	.word	0xffffffff


	//   ....[87]....
        /*045c*/ 	.word	0xffffffff


	//   ....[88]....
        /*0460*/ 	.word	0xffffffff


	//   ....[89]....
        /*0464*/ 	.word	0xffffffff


	//   ....[90]....
        /*0468*/ 	.word	0xffffffff


	//   ....[91]....
        /*046c*/ 	.word	0xffffffff


	//   ....[92]....
        /*0470*/ 	.word	0xffffffff


	//   ....[93]....
        /*0474*/ 	.word	0xffffffff


	//   ....[94]....
        /*0478*/ 	.word	0xffffffff


	//   ....[95]....
        /*047c*/ 	.word	0xffffffff


	//   ....[96]....
        /*0480*/ 	.word	0xffffffff


	//   ....[97]....
        /*0484*/ 	.word	0xffffffff


	//   ....[98]....
        /*0488*/ 	.word	0xffffffff


	//   ....[99]....
        /*048c*/ 	.word	0xffffffff


	//   ....[100]....
        /*0490*/ 	.word	0xffffffff


	//   ....[101]....
        /*0494*/ 	.word	0xffffffff


	//   ....[102]....
        /*0498*/ 	.word	0xffffffff


	//   ....[103]....
        /*049c*/ 	.word	0xffffffff


	//   ....[104]....
        /*04a0*/ 	.word	0xffffffff


	//   ....[105]....
        /*04a4*/ 	.word	0xffffffff


	//   ....[106]....
        /*04a8*/ 	.word	0xffffffff


	//   ....[107]....
        /*04ac*/ 	.word	0xffffffff


	//   ....[108]....
        /*04b0*/ 	.word	0xffffffff


	//   ....[109]....
        /*04b4*/ 	.word	0xffffffff


	//   ....[110]....
        /*04b8*/ 	.word	0xffffffff


	//   ....[111]....
        /*04bc*/ 	.word	0xffffffff


	//   ....[112]....
        /*04c0*/ 	.word	0xffffffff


	//   ....[113]....
        /*04c4*/ 	.word	0xffffffff


	//   ....[114]....
        /*04c8*/ 	.word	0xffffffff


	//   ....[115]....
        /*04cc*/ 	.word	0xffffffff


	//   ....[116]....
        /*04d0*/ 	.word	0xffffffff


	//   ....[117]....
        /*04d4*/ 	.word	0xffffffff


	//   ....[118]....
        /*04d8*/ 	.word	0xffffffff


	//   ....[119]....
        /*04dc*/ 	.word	0xffffffff


	//   ....[120]....
        /*04e0*/ 	.word	0xffffffff


	//   ....[121]....
        /*04e4*/ 	.word	0xffffffff


	//   ....[122]....
        /*04e8*/ 	.word	0xffffffff


	//   ....[123]....
        /*04ec*/ 	.word	0xffffffff


	//   ....[124]....
        /*04f0*/ 	.word	0xffffffff


	//   ....[125]....
        /*04f4*/ 	.word	0xffffffff


	//   ....[126]....
        /*04f8*/ 	.word	0xffffffff


	//   ....[127]....
        /*04fc*/ 	.word	0xffffffff


	//   ....[128]....
        /*0500*/ 	.word	0xffffffff


	//   ....[129]....
        /*0504*/ 	.word	0xffffffff


	//   ....[130]....
        /*0508*/ 	.word	0xffffffff


	//   ....[131]....
        /*050c*/ 	.word	0xffffffff


	//   ....[132]....
        /*0510*/ 	.word	0xffffffff


	//   ....[133]....
        /*0514*/ 	.word	0xffffffff


	//   ....[134]....
        /*0518*/ 	.word	0xffffffff


	//   ....[135]....
        /*051c*/ 	.word	0xffffffff


	//   ....[136]....
        /*0520*/ 	.word	0xffffffff


	//   ....[137]....
        /*0524*/ 	.word	0xffffffff


	//   ....[138]....
        /*0528*/ 	.word	0xffffffff


	//   ....[139]....
        /*052c*/ 	.word	0xffffffff


	//   ....[140]....
        /*0530*/ 	.word	0xffffffff


	//   ....[141]....
        /*0534*/ 	.word	0xffffffff


	//   ....[142]....
        /*0538*/ 	.word	0xffffffff


	//   ....[143]....
        /*053c*/ 	.word	0xffffffff


	//   ....[144]....
        /*0540*/ 	.word	0xffffffff


	//   ....[145]....
        /*0544*/ 	.word	0xffffffff


	//   ....[146]....
        /*0548*/ 	.word	0xffffffff


	//   ....[147]....
        /*054c*/ 	.word	0xffffffff


	//   ....[148]....
        /*0550*/ 	.word	0xffffffff


	//   ....[149]....
        /*0554*/ 	.word	0xffffffff


	//   ....[150]....
        /*0558*/ 	.word	0xffffffff


	//   ....[151]....
        /*055c*/ 	.word	0xffffffff


	//   ....[152]....
        /*0560*/ 	.word	0xffffffff


	//   ....[153]....
        /*0564*/ 	.word	0xffffffff


	//   ....[154]....
        /*0568*/ 	.word	0xffffffff


	//   ....[155]....
        /*056c*/ 	.word	0xffffffff


	//   ....[156]....
        /*0570*/ 	.word	0xffffffff


	//   ....[157]....
        /*0574*/ 	.word	0xffffffff


	//   ....[158]....
        /*0578*/ 	.word	0xffffffff


	//   ....[159]....
        /*057c*/ 	.word	0xffffffff


	//   ....[160]....
        /*0580*/ 	.word	0xffffffff


	//   ....[161]....
        /*0584*/ 	.word	0xffffffff


	//----- nvinfo : EIATTR_COOP_GROUP_INSTR_OFFSETS
	.align		4
.L_348:
        /*0588*/ 	.byte	0x04, 0x28
        /*058a*/ 	.short	(.L_350 - .L_349)


	//   ....[0]....
.L_349:
        /*058c*/ 	.word	0x000011e0


	//   ....[1]....
        /*0590*/ 	.word	0x00001220


	//   ....[2]....
        /*0594*/ 	.word	0x00001250


	//   ....[3]....
        /*0598*/ 	.word	0x00001280


	//   ....[4]....
        /*059c*/ 	.word	0x000012c0


	//   ....[5]....
        /*05a0*/ 	.word	0x000012e0


	//   ....[6]....
        /*05a4*/ 	.word	0x00001300


	//   ....[7]....
        /*05a8*/ 	.word	0x00001320


	//   ....[8]....
        /*05ac*/ 	.word	0x00001330


	//   ....[9]....
        /*05b0*/ 	.word	0x00001350


	//   ....[10]....
        /*05b4*/ 	.word	0x000014c0


	//   ....[11]....
        /*05b8*/ 	.word	0x000014e0


	//   ....[12]....
        /*05bc*/ 	.word	0x000015c0


	//   ....[13]....
        /*05c0*/ 	.word	0x000015d0


	//   ....[14]....
        /*05c4*/ 	.word	0x000015f0


	//   ....[15]....
        /*05c8*/ 	.word	0x00001610


	//   ....[16]....
        /*05cc*/ 	.word	0x00001a50


	//   ....[17]....
        /*05d0*/ 	.word	0x00001a70


	//   ....[18]....
        /*05d4*/ 	.word	0x00001a90


	//   ....[19]....
        /*05d8*/ 	.word	0x00001aa0


	//   ....[20]....
        /*05dc*/ 	.word	0x00001ab0


	//   ....[21]....
        /*05e0*/ 	.word	0x00001ac0


	//   ....[22]....
        /*05e4*/ 	.word	0x00001dc0


	//   ....[23]....
        /*05e8*/ 	.word	0x00001df0


	//   ....[24]....
        /*05ec*/ 	.word	0x00001e20


	//   ....[25]....
        /*05f0*/ 	.word	0x00001e40


	//   ....[26]....
        /*05f4*/ 	.word	0x00001e70


	//   ....[27]....
        /*05f8*/ 	.word	0x00001ea0


	//   ....[28]....
        /*05fc*/ 	.word	0x00002c30


	//   ....[29]....
        /*0600*/ 	.word	0x00002c50


	//   ....[30]....
        /*0604*/ 	.word	0x00002c60


	//   ....[31]....
        /*0608*/ 	.word	0x00002c70


	//   ....[32]....
        /*060c*/ 	.word	0x00002c80


	//   ....[33]....
        /*0610*/ 	.word	0x00002c90


	//   ....[34]....
        /*0614*/ 	.word	0x00003060


	//   ....[35]....
        /*0618*/ 	.word	0x000032b0


	//   ....[36]....
        /*061c*/ 	.word	0x00003480


	//   ....[37]....
        /*0620*/ 	.word	0x00003a70


	//   ....[38]....
        /*0624*/ 	.word	0x00004600


	//   ....[39]....
        /*0628*/ 	.word	0x00004640


	//   ....[40]....
        /*062c*/ 	.word	0x000047c0


	//   ....[41]....
        /*0630*/ 	.word	0x000047f0


	//   ....[42]....
        /*0634*/ 	.word	0x00004c30


	//   ....[43]....
        /*0638*/ 	.word	0x00004d30


	//   ....[44]....
        /*063c*/ 	.word	0x00004dc0


	//   ....[45]....
        /*0640*/ 	.word	0x00004ed0


	//   ....[46]....
        /*0644*/ 	.word	0x00006ff0


	//   ....[47]....
        /*0648*/ 	.word	0x00007000


	//   ....[48]....
        /*064c*/ 	.word	0x00007010


	//   ....[49]....
        /*0650*/ 	.word	0x00007020


	//   ....[50]....
        /*0654*/ 	.word	0x00007030


	//   ....[51]....
        /*0658*/ 	.word	0x00007040


	//   ....[52]....
        /*065c*/ 	.word	0x00007ba0


	//   ....[53]....
        /*0660*/ 	.word	0x00007bb0


	//   ....[54]....
        /*0664*/ 	.word	0x00007bc0


	//   ....[55]....
        /*0668*/ 	.word	0x00007bd0


	//   ....[56]....
        /*066c*/ 	.word	0x00007be0


	//   ....[57]....
        /*0670*/ 	.word	0x00007bf0


	//   ....[58]....
        /*0674*/ 	.word	0x00007e10


	//   ....[59]....
        /*0678*/ 	.word	0x00008040


	//   ....[60]....
        /*067c*/ 	.word	0x00008240


	//   ....[61]....
        /*0680*/ 	.word	0x00008b40


	//   ....[62]....
        /*0684*/ 	.word	0x000093a0


	//   ....[63]....
        /*0688*/ 	.word	0x000094a0


	//   ....[64]....
        /*068c*/ 	.word	0x000094f0


	//   ....[65]....
        /*0690*/ 	.word	0x000095d0


	//   ....[66]....
        /*0694*/ 	.word	0x000096b0


	//   ....[67]....
        /*0698*/ 	.word	0x00009900


	//   ....[68]....
        /*069c*/ 	.word	0x00009b80


	//   ....[69]....
        /*06a0*/ 	.word	0x00009c00


	//   ....[70]....
        /*06a4*/ 	.word	0x0000bfe0


	//   ....[71]....
        /*06a8*/ 	.word	0x0000bff0


	//   ....[72]....
        /*06ac*/ 	.word	0x0000c000


	//   ....[73]....
        /*06b0*/ 	.word	0x0000c010


	//   ....[74]....
        /*06b4*/ 	.word	0x0000c020


	//   ....[75]....
        /*06b8*/ 	.word	0x0000c030


	//   ....[76]....
        /*06bc*/ 	.word	0x0000cb90


	//   ....[77]....
        /*06c0*/ 	.word	0x0000cba0


	//   ....[78]....
        /*06c4*/ 	.word	0x0000cbb0


	//   ....[79]....
        /*06c8*/ 	.word	0x0000cbc0


	//   ....[80]....
        /*06cc*/ 	.word	0x0000cbd0


	//   ....[81]....
        /*06d0*/ 	.word	0x0000cbe0


	//   ....[82]....
        /*06d4*/ 	.word	0x0000cf30


	//   ....[83]....
        /*06d8*/ 	.word	0x0000cf70


	//   ....[84]....
        /*06dc*/ 	.word	0x0000d010


	//   ....[85]....
        /*06e0*/ 	.word	0x0000d050


	//   ....[86]....
        /*06e4*/ 	.word	0x0000d080


	//   ....[87]....
        /*06e8*/ 	.word	0x0000d0d0


	//   ....[88]....
        /*06ec*/ 	.word	0x0000d1d0


	//   ....[89]....
        /*06f0*/ 	.word	0x0000d5b0


	//   ....[90]....
        /*06f4*/ 	.word	0x0000ef80


	//   ....[91]....
        /*06f8*/ 	.word	0x0000ef90


	//   ....[92]....
        /*06fc*/ 	.word	0x0000efa0


	//   ....[93]....
        /*0700*/ 	.word	0x0000efb0


	//   ....[94]....
        /*0704*/ 	.word	0x0000f000


	//   ....[95]....
        /*0708*/ 	.word	0x0000f160


	//   ....[96]....
        /*070c*/ 	.word	0x0000fb80


	//   ....[97]....
        /*0710*/ 	.word	0x0000fb90


	//   ....[98]....
        /*0714*/ 	.word	0x0000fba0


	//   ....[99]....
        /*0718*/ 	.word	0x0000fbb0


	//   ....[100]....
        /*071c*/ 	.word	0x0000fbc0


	//   ....[101]....
        /*0720*/ 	.word	0x0000fbd0


	//   ....[102]....
        /*0724*/ 	.word	0x0000fdf0


	//   ....[103]....
        /*0728*/ 	.word	0x00010000


	//   ....[104]....
        /*072c*/ 	.word	0x00010370


	//   ....[105]....
        /*0730*/ 	.word	0x00010ca0


	//   ....[106]....
        /*0734*/ 	.word	0x00011440


	//   ....[107]....
        /*0738*/ 	.word	0x00011540


	//   ....[108]....
        /*073c*/ 	.word	0x00011590


	//   ....[109]....
        /*0740*/ 	.word	0x00011670


	//   ....[110]....
        /*0744*/ 	.word	0x000116e0


	//   ....[111]....
        /*0748*/ 	.word	0x00011a00


	//   ....[112]....
        /*074c*/ 	.word	0x00011c30


	//   ....[113]....
        /*0750*/ 	.word	0x00011ce0


	//   ....[114]....
        /*0754*/ 	.word	0x00013900


	//   ....[115]....
        /*0758*/ 	.word	0x00013910


	//   ....[116]....
        /*075c*/ 	.word	0x00013920


	//   ....[117]....
        /*0760*/ 	.word	0x00013930


	//   ....[118]....
        /*0764*/ 	.word	0x00013960


	//   ....[119]....
        /*0768*/ 	.word	0x00013980


	//   ....[120]....
        /*076c*/ 	.word	0x000139a0


	//   ....[121]....
        /*0770*/ 	.word	0x000139b0


	//   ....[122]....
        /*0774*/ 	.word	0x00015510


	//   ....[123]....
        /*0778*/ 	.word	0x00015520


	//   ....[124]....
        /*077c*/ 	.word	0x00015540


	//   ....[125]....
        /*0780*/ 	.word	0x00015550


	//   ....[126]....
        /*0784*/ 	.word	0x00015560


	//   ....[127]....
        /*0788*/ 	.word	0x00015570


	//   ....[128]....
        /*078c*/ 	.word	0x00015580


	//   ....[129]....
        /*0790*/ 	.word	0x00015590


	//   ....[130]....
        /*0794*/ 	.word	0x000156f0


	//   ....[131]....
        /*0798*/ 	.word	0x00015700


	//   ....[132]....
        /*079c*/ 	.word	0x00015800


	//   ....[133]....
        /*07a0*/ 	.word	0x00015830


	//   ....[134]....
        /*07a4*/ 	.word	0x00015910


	//   ....[135]....
        /*07a8*/ 	.word	0x00015940


	//   ....[136]....
        /*07ac*/ 	.word	0x00015a20


	//   ....[137]....
        /*07b0*/ 	.word	0x00015a50


	//   ....[138]....
        /*07b4*/ 	.word	0x00015b30


	//   ....[139]....
        /*07b8*/ 	.word	0x00015b60


	//   ....[140]....
        /*07bc*/ 	.word	0x00015c40


	//   ....[141]....
        /*07c0*/ 	.word	0x00015c70


	//   ....[142]....
        /*07c4*/ 	.word	0x00015d50


	//   ....[143]....
        /*07c8*/ 	.word	0x00015d80


	//   ....[144]....
        /*07cc*/ 	.word	0x00015e60


	//   ....[145]....
        /*07d0*/ 	.word	0x00015e80


	//   ....[146]....
        /*07d4*/ 	.word	0x000164d0


	//   ....[147]....
        /*07d8*/ 	.word	0x000164e0


	//   ....[148]....
        /*07dc*/ 	.word	0x000165b0


	//   ....[149]....
        /*07e0*/ 	.word	0x000165e0


	//   ....[150]....
        /*07e4*/ 	.word	0x000166b0


	//   ....[151]....
        /*07e8*/ 	.word	0x000166e0


	//   ....[152]....
        /*07ec*/ 	.word	0x000167b0


	//   ....[153]....
        /*07f0*/ 	.word	0x000167e0


	//   ....[154]....
        /*07f4*/ 	.word	0x000168b0


	//   ....[155]....
        /*07f8*/ 	.word	0x000168e0


	//   ....[156]....
        /*07fc*/ 	.word	0x000169b0


	//   ....[157]....
        /*0800*/ 	.word	0x000169e0


	//   ....[158]....
        /*0804*/ 	.word	0x00016ab0


	//   ....[159]....
        /*0808*/ 	.word	0x00016ae0


	//   ....[160]....
        /*080c*/ 	.word	0x00016bb0


	//   ....[161]....
        /*0810*/ 	.word	0x00016bd0


	//----- nvinfo : EIATTR_EXIT_INSTR_OFFSETS
	.align		4
.L_350:
        /*0814*/ 	.byte	0x04, 0x1c
        /*0816*/ 	.short	(.L_352 - .L_351)


	//   ....[0]....
.L_351:
        /*0818*/ 	.word	0x00000040


	//   ....[1]....
        /*081c*/ 	.word	0x00015e90


	//   ....[2]....
        /*0820*/ 	.word	0x00015ef0


	//   ....[3]....
        /*0824*/ 	.word	0x00015f50


	//   ....[4]....
        /*0828*/ 	.word	0x00016be0


	//   ....[5]....
        /*082c*/ 	.word	0x00016c30


	//   ....[6]....
        /*0830*/ 	.word	0x00016c90


	//----- nvinfo : EIATTR_CTAIDZ_USED
	.align		4
.L_352:
        /*0834*/ 	.byte	0x01, 0x04
	.zero		2


	//----- nvinfo : EIATTR_MAX_THREADS
	.align		4
        /*0838*/ 	.byte	0x04, 0x05
        /*083a*/ 	.short	(.L_354 - .L_353)
.L_353:
        /*083c*/ 	.word	0x00000080
        /*0840*/ 	.word	0x00000001
        /*0844*/ 	.word	0x00000001


	//----- nvinfo : EIATTR_CRS_STACK_SIZE
	.align		4
.L_354:
        /*0848*/ 	.byte	0x04, 0x1e
        /*084a*/ 	.short	(.L_356 - .L_355)
.L_355:
        /*084c*/ 	.word	0x00000000
.L_356:


//--------------------- .nv.info._ZN7cutlass13device_kernelIN5flash19enable_sm80_to_sm89INS1_16FlashAttnFwdSm80INS1_25CollectiveMainloopFwdSm80ILi4ELi1ELb0EN4cute5tupleIJNS5_1CILi128EEENS7_ILi48EEES8_EEELi128ENS_6half_tEfNS_4arch4Sm80ELb0ELb1ELb0ELb1ELb1ELb0ELb1ELb0EEENS1_21CollectiveEpilogueFwdINS6_IJS8_S8_S9_EEENS6_IJNS7_ILi1EEESH_SH_EEESB_SD_Li128ELb1ELb1ELb0ELb0EEENS1_19SingleTileSchedulerILb1ELb0ELb1ELi128EEEEEEEEEvNT_6ParamsE --------------------------
	.section	.nv.info._ZN7cutlass13device_kernelIN5flash19enable_sm80_to_sm89INS1_16FlashAttnFwdSm80INS1_25CollectiveMainloopFwdSm80ILi4ELi1ELb0EN4cute5tupleIJNS5_1CILi128EEENS7_ILi48EEES8_EEELi128ENS_6half_tEfNS_4arch4Sm80ELb0ELb1ELb0ELb1ELb1ELb0ELb1ELb0EEENS1_21CollectiveEpilogueFwdINS6_IJS8_S8_S9_EEENS6_IJNS7_ILi1EEESH_SH_EEESB_SD_Li128ELb1ELb1ELb0ELb0EEENS1_19SingleTileSchedulerILb1ELb0ELb1ELi128EEEEEEEEEvNT_6ParamsE,"",@"SHT_CUDA_INFO"
	.sectionflags	@""
	.align	4


	//----- nvinfo : EIATTR_CUDA_API_VERSION
	.align		4
        /*0000*/ 	.byte	0x04, 0x37
        /*0002*/ 	.short	(.L_358 - .L_357)
.L_357:
        /*0004*/ 	.word	0x00000082


	//----- nvinfo : EIATTR_SW2861232_WAR
	.align		4
.L_358:
        /*0008*/ 	.byte	0x01, 0x35
	.zero		2


	//----- nvinfo : EIATTR_PARAM_CBANK
	.align		4
        /*000c*/ 	.byte	0x04, 0x0a
        /*000e*/ 	.short	(.L_360 - .L_359)
	.align		4
.L_359:
        /*0010*/ 	.word	index@(.nv.constant0._ZN7cutlass13device_kernelIN5flash19enable_sm80_to_sm89INS1_16FlashAttnFwdSm80INS1_25CollectiveMainloopFwdSm80ILi4ELi1ELb0EN4cute5tupleIJNS5_1CILi128EEENS7_ILi48EEES8_EEELi128ENS_6half_tEfNS_4arch4Sm80ELb0ELb1ELb0ELb1ELb1ELb0ELb1ELb0EEENS1_21CollectiveEpilogueFwdINS6_IJS8_S8_S9_EEENS6_IJNS7_ILi1EEESH_SH_EEESB_SD_Li128ELb1ELb1ELb0ELb0EEENS1_19SingleTileSchedulerILb1ELb0ELb1ELi128EEEEEEEEEvNT_6ParamsE)
        /*0014*/ 	.short	0x0160
        /*0016*/ 	.short	0x0418


	//----- nvinfo : EIATTR_CBANK_PARAM_SIZE
	.align		4
.L_360:
        /*0018*/ 	.byte	0x03, 0x19
        /*001a*/ 	.short	0x0418


	//----- nvinfo : EIATTR_KPARAM_INFO
	.align		4
        /*001c*/ 	.byte	0x04, 0x17
        /*001e*/ 	.short	(.L_362 - .L_361)
.L_361:
        /*0020*/ 	.word	0x00000000
        /*0024*/ 	.short	0x0000
        /*0026*/ 	.short	0x0000
        /*0028*/ 	.byte	0x00, 0xf0, 0x61, 0x10


	//----- nvinfo : EIATTR_MAXREG_COUNT
	.align		4
.L_362:
        /*002c*/ 	.byte	0x03, 0x1b
        /*002e*/ 	.short	0x00ff


	//----- nvinfo : EIATTR_NUM_BARRIERS
	.align		4
        /*0030*/ 	.byte	0x02, 0x4c
        /*0032*/ 	.byte	0x02
	.zero		1


	//----- nvinfo : EIATTR_ANNOTATIONS
	.align		4
        /*0034*/ 	.byte	0x04, 0x55
        /*0036*/ 	.short	(.L_364 - .L_363)


	//   ....[0]....
.L_363:
        /* <DEDUP_REMOVED lines=45> */


	//----- nvinfo : EIATTR_MERCURY_ISA_VERSION
	.align		4
.L_364:
        /*02f8*/ 	.byte	0x03, 0x5f
        /*02fa*/ 	.short	0x0000


	//----- nvinfo : EIATTR_COOP_GROUP_MASK_REGIDS
	.align		4
        /*02fc*/ 	.byte	0x04, 0x29
        /*02fe*/ 	.short	(.L_366 - .L_365)


	//   ....[0]....
.L_365:
        /*0300*/ 	.word	0xffffffff


	//   ....[1]....
        /*0304*/ 	.word	0xffffffff


	//   ....[2]....
        /*0308*/ 	.word	0xffffffff


	//   ....[3]....
        /*030c*/ 	.word	0xffffffff


	//   ....[4]....
        /*0310*/ 	.word	0xffffffff


	//   ....[5]....
        /*0314*/ 	.word	0xffffffff


	//   ....[6]....
        /*0318*/ 	.word	0xffffffff


	//   ....[7]....
        /*031c*/ 	.word	0xffffffff


	//   ....[8]....
        /*0320*/ 	.word	0xffffffff


	//   ....[9]....
        /*0324*/ 	.word	0xffffffff


	//   ....[10]....
        /*0328*/ 	.word	0xffffffff


	//   ....[11]....
        /*032c*/ 	.word	0xffffffff


	//   ....[12]....
        /*0330*/ 	.word	0xffffffff


	//   ....[13]....
        /*0334*/ 	.word	0xffffffff


	//   ....[14]....
        /*0338*/ 	.word	0xffffffff


	//   ....[15]....
        /*033c*/ 	.word	0xffffffff


	//   ....[16]....
        /*0340*/ 	.word	0xffffffff


	//   ....[17]....
        /*0344*/ 	.word	0xffffffff


	//   ....[18]....
        /*0348*/ 	.word	0xffffffff


	//   ....[19]....
        /*034c*/ 	.word	0xffffffff


	//   ....[20]....
        /*0350*/ 	.word	0xffffffff


	//   ....[21]....
        /*0354*/ 	.word	0xffffffff


	//   ....[22]....
        /*0358*/ 	.word	0xffffffff


	//   ....[23]....
        /*035c*/ 	.word	0xffffffff


	//   ....[24]....
        /*0360*/ 	.word	0xffffffff


	//   ....[25]....
        /*0364*/ 	.word	0xffffffff


	//   ....[26]....
        /*0368*/ 	.word	0xffffffff


	//   ....[27]....
        /*036c*/ 	.word	0xffffffff


	//   ....[28]....
        /*0370*/ 	.word	0xffffffff


	//   ....[29]....
        /*0374*/ 	.word	0xffffffff


	//   ....[30]....
        /*0378*/ 	.word	0xffffffff


	//   ....[31]....
        /*037c*/ 	.word	0xffffffff


	//   ....[32]....
        /*0380*/ 	.word	0xffffffff


	//   ....[33]....
        /*0384*/ 	.word	0xffffffff


	//   ....[34]....
        /*0388*/ 	.word	0xffffffff


	//   ....[35]....
        /*038c*/ 	.word	0xffffffff


	//   ....[36]....
        /*0390*/ 	.word	0xffffffff


	//   ....[37]....
        /*0394*/ 	.word	0xffffffff


	//   ....[38]....
        /*0398*/ 	.word	0xffffffff


	//   ....[39]....
        /*039c*/ 	.word	0xffffffff


	//   ....[40]....
        /*03a0*/ 	.word	0xffffffff


	//   ....[41]....
        /*03a4*/ 	.word	0xffffffff


	//   ....[42]....
        /*03a8*/ 	.word	0xffffffff


	//   ....[43]....
        /*03ac*/ 	.word	0xffffffff


	//   ....[44]....
        /*03b0*/ 	.word	0xffffffff


	//   ....[45]....
        /*03b4*/ 	.word	0xffffffff


	//   ....[46]....
        /*03b8*/ 	.word	0xffffffff


	//   ....[47]....
        /*03bc*/ 	.word	0xffffffff


	//   ....[48]....
        /*03c0*/ 	.word	0xffffffff


	//   ....[49]....
        /*03c4*/ 	.word	0xffffffff


	//   ....[50]....
        /*03c8*/ 	.word	0xffffffff


	//   ....[51]....
        /*03cc*/ 	.word	0xffffffff


	//   ....[52]....
        /*03d0*/ 	.word	0xffffffff


	//   ....[53]....
        /*03d4*/ 	.word	0xffffffff


	//   ....[54]....
        /*03d8*/ 	.word	0xffffffff


	//   ....[55]....
        /*03dc*/ 	.word	0xffffffff


	//   ....[56]....
        /*03e0*/ 	.word	0xffffffff


	//   ....[57]....
        /*03e4*/ 	.word	0xffffffff


	//   ....[58]....
        /*03e8*/ 	.word	0xffffffff


	//   ....[59]....
        /*03ec*/ 	.word	0xffffffff


	//   ....[60]....
        /*03f0*/ 	.word	0xffffffff


	//   ....[61]....
        /*03f4*/ 	.word	0xffffffff


	//   ....[62]....
        /*03f8*/ 	.word	0xffffffff


	//   ....[63]....
        /*03fc*/ 	.word	0xffffffff


	//   ....[64]....
        /*0400*/ 	.word	0xffffffff


	//   ....[65]....
        /*0404*/ 	.word	0xffffffff


	//   ....[66]....
        /*0408*/ 	.word	0xffffffff


	//   ....[67]....
        /*040c*/ 	.word	0xffffffff


	//   ....[68]....
        /*0410*/ 	.word	0xffffffff


	//   ....[69]....
        /*0414*/ 	.word	0xffffffff


	//   ....[70]....
        /*0418*/ 	.word	0xffffffff


	//   ....[71]....
        /*041c*/ 	.word	0xffffffff


	//   ....[72]....
        /*0420*/ 	.word	0xffffffff


	//   ....[73]....
        /*0424*/ 	.word	0xffffffff


	//   ....[74]....
        /*0428*/ 	.word	0xffffffff


	//   ....[75]....
        /*042c*/ 	.word	0xffffffff


	//   ....[76]....
        /*0430*/ 	.word	0xffffffff


	//   ....[77]....
        /*0434*/ 	.word	0xffffffff


	//   ....[78]....
        /*0438*/ 	.word	0xffffffff


	//   ....[79]....
        /*043c*/ 	.word	0xffffffff


	//   ....[80]....
        /*0440*/ 	.word	0xffffffff


	//   ....[81]....
        /*0444*/ 	.word	0xffffffff


	//   ....[82]....
        /*0448*/ 	.word	0xffffffff


	//   ....[83]....
        /*044c*/ 	.word	0xffffffff


	//   ....[84]....
        /*0450*/ 	.word	0xffffffff


	//   ....[85]....
        /*0454*/ 	.word	0xffffffff


	//   ....[86]....
        /*0458*/ 	.word	0xffffffff


	//   ....[87]....
        /*045c*/ 	.word	0xffffffff


	//   ....[88]....
        /*0460*/ 	.word	0xffffffff


	//   ....[89]....
        /*0464*/ 	.word	0xffffffff


	//   ....[90]....
        /*0468*/ 	.word	0xffffffff


	//   ....[91]....
        /*046c*/ 	.word	0xffffffff


	//   ....[92]....
        /*0470*/ 	.word	0xffffffff


	//   ....[93]....
        /*0474*/ 	.word	0xffffffff


	//   ....[94]....
        /*0478*/ 	.word	0xffffffff


	//   ....[95]....
        /*047c*/ 	.word	0xffffffff


	//   ....[96]....
        /*0480*/ 	.word	0xffffffff


	//   ....[97]....
        /*0484*/ 	.word	0xffffffff


	//   ....[98]....
        /*0488*/ 	.word	0xffffffff


	//   ....[99]....
        /*048c*/ 	.word	0xffffffff


	//   ....[100]....
        /*0490*/ 	.word	0xffffffff


	//   ....[101]....
        /*0494*/ 	.word	0xffffffff


	//   ....[102]....
        /*0498*/ 	.word	0xffffffff


	//   ....[103]....
        /*049c*/ 	.word	0xffffffff


	//   ....[104]....
        /*04a0*/ 	.word	0xffffffff


	//   ....[105]....
        /*04a4*/ 	.word	0xffffffff


	//   ....[106]....
        /*04a8*/ 	.word	0xffffffff


	//   ....[107]....
        /*04ac*/ 	.word	0xffffffff


	//   ....[108]....
        /*04b0*/ 	.word	0xffffffff


	//   ....[109]....
        /*04b4*/ 	.word	0xffffffff


	//   ....[110]....
        /*04b8*/ 	.word	0xffffffff


	//   ....[111]....
        /*04bc*/ 	.word	0xffffffff


	//   ....[112]....
        /*04c0*/ 	.word	0xffffffff


	//   ....[113]....
        /*04c4*/ 	.word	0xffffffff


	//   ....[114]....
        /*04c8*/ 	.word	0xffffffff


	//   ....[115]....
        /*04cc*/ 	.word	0xffffffff


	//   ....[116]....
        /*04d0*/ 	.word	0xffffffff


	//   ....[117]....
        /*04d4*/ 	.word	0xffffffff


	//   ....[118]....
        /*04d8*/ 	.word	0xffffffff


	//   ....[119]....
        /*04dc*/ 	.word	0xffffffff


	//   ....[120]....
        /*04e0*/ 	.word	0xffffffff


	//   ....[121]....
        /*04e4*/ 	.word	0xffffffff


	//   ....[122]....
        /*04e8*/ 	.word	0xffffffff


	//   ....[123]....
        /*04ec*/ 	.word	0xffffffff


	//   ....[124]....
        /*04f0*/ 	.word	0xffffffff


	//   ....[125]....
        /*04f4*/ 	.word	0xffffffff


	//   ....[126]....
        /*04f8*/ 	.word	0xffffffff


	//   ....[127]....
        /*04fc*/ 	.word	0xffffffff


	//   ....[128]....
        /*0500*/ 	.word	0xffffffff


	//   ....[129]....
        /*0504*/ 	.word	0xffffffff


	//   ....[130]....
        /*0508*/ 	.word	0xffffffff


	//   ....[131]....
        /*050c*/ 	.word	0xffffffff


	//   ....[132]....
        /*0510*/ 	.word	0xffffffff


	//   ....[133]....
        /*0514*/ 	.word	0xffffffff


	//   ....[134]....
        /*0518*/ 	.word	0xffffffff


	//   ....[135]....
        /*051c*/ 	.word	0xffffffff


	//   ....[136]....
        /*0520*/ 	.word	0xffffffff


	//   ....[137]....
        /*0524*/ 	.word	0xffffffff


	//   ....[138]....
        /*0528*/ 	.word	0xffffffff


	//   ....[139]....
        /*052c*/ 	.word	0xffffffff


	//   ....[140]....
        /*0530*/ 	.word	0xffffffff


	//   ....[141]....
        /*0534*/ 	.word	0xffffffff


	//   ....[142]....
        /*0538*/ 	.word	0xffffffff


	//   ....[143]....
        /*053c*/ 	.word	0xffffffff


	//   ....[144]....
        /*0540*/ 	.word	0xffffffff


	//   ....[145]....
        /*0544*/ 	.word	0xffffffff


	//   ....[146]....
        /*0548*/ 	.word	0xffffffff


	//   ....[147]....
        /*054c*/ 	.word	0xffffffff


	//   ....[148]....
        /*0550*/ 	.word	0xffffffff


	//   ....[149]....
        /*0554*/ 	.word	0xffffffff


	//   ....[150]....
        /*0558*/ 	.word	0xffffffff


	//   ....[151]....
        /*055c*/ 	.word	0xffffffff


	//   ....[152]....
        /*0560*/ 	.word	0xffffffff


	//   ....[153]....
        /*0564*/ 	.word	0xffffffff


	//   ....[154]....
        /*0568*/ 	.word	0xffffffff


	//   ....[155]....
        /*056c*/ 	.word	0xffffffff


	//   ....[156]....
        /*0570*/ 	.word	0xffffffff


	//   ....[157]....
        /*0574*/ 	.word	0xffffffff


	//   ....[158]....
        /*0578*/ 	.word	0xffffffff


	//   ....[159]....
        /*057c*/ 	.word	0xffffffff


	//   ....[160]....
        /*0580*/ 	.word	0xffffffff


	//   ....[161]....
        /*0584*/ 	.word	0xffffffff


	//   ....[162]....
        /*0588*/ 	.word	0xffffffff


	//----- nvinfo : EIATTR_COOP_GROUP_INSTR_OFFSETS
	.align		4
.L_366:
        /*058c*/ 	.byte	0x04, 0x28
        /*058e*/ 	.short	(.L_368 - .L_367)


	//   ....[0]....
.L_367:
        /*0590*/ 	.word	0x000000a0


	//   ....[1]....
        /*0594*/ 	.word	0x000017e0


	//   ....[2]....
        /*0598*/ 	.word	0x00001810


	//   ....[3]....
        /*059c*/ 	.word	0x000019d0


	//   ....[4]....
        /*05a0*/ 	.word	0x00001a00


	//   ....[5]....
        /*05a4*/ 	.word	0x00001ad0


	//   ....[6]....
        /*05a8*/ 	.word	0x00001b00


	//   ....[7]....
        /*05ac*/ 	.word	0x00001bd0


	//   ....[8]....
        /*05b0*/ 	.word	0x00001c00


	//   ....[9]....
        /*05b4*/ 	.word	0x00001cd0


	//   ....[10]....
        /*05b8*/ 	.word	0x00001d00


	//   ....[11]....
        /*05bc*/ 	.word	0x00001dd0


	//   ....[12]....
        /*05c0*/ 	.word	0x00001e00


	//   ....[13]....
        /*05c4*/ 	.word	0x00001ed0


	//   ....[14]....
        /*05c8*/ 	.word	0x00001f00


	//   ....[15]....
        /*05cc*/ 	.word	0x00001fe0


	//   ....[16]....
        /*05d0*/ 	.word	0x00002030


	//   ....[17]....
        /*05d4*/ 	.word	0x00002520


	//   ....[18]....
        /*05d8*/ 	.word	0x00002540


	//   ....[19]....
        /*05dc*/ 	.word	0x00002560


	//   ....[20]....
        /*05e0*/ 	.word	0x00002570


	//   ....[21]....
        /*05e4*/ 	.word	0x00002580


	//   ....[22]....
        /*05e8*/ 	.word	0x00002590


	//   ....[23]....
        /*05ec*/ 	.word	0x00002a00


	//   ....[24]....
        /*05f0*/ 	.word	0x00002a30


	//   ....[25]....
        /*05f4*/ 	.word	0x00002a70


	//   ....[26]....
        /*05f8*/ 	.word	0x00002aa0


	//   ....[27]....
        /*05fc*/ 	.word	0x00002ac0


	//   ....[28]....
        /*0600*/ 	.word	0x00002ad0


	//   ....[29]....
        /*0604*/ 	.word	0x000036e0


	//   ....[30]....
        /*0608*/ 	.word	0x00003700


	//   ....[31]....
        /*060c*/ 	.word	0x00003710


	//   ....[32]....
        /*0610*/ 	.word	0x00003720


	//   ....[33]....
        /*0614*/ 	.word	0x00003730


	//   ....[34]....
        /*0618*/ 	.word	0x00003740


	//   ....[35]....
        /*061c*/ 	.word	0x00003af0


	//   ....[36]....
        /*0620*/ 	.word	0x00003d50


	//   ....[37]....
        /*0624*/ 	.word	0x00003f20


	//   ....[38]....
        /*0628*/ 	.word	0x00004510


	//   ....[39]....
        /*062c*/ 	.word	0x000050a0


	//   ....[40]....
        /*0630*/ 	.word	0x000050e0


	//   ....[41]....
        /*0634*/ 	.word	0x00005260


	//   ....[42]....
        /*0638*/ 	.word	0x00005290


	//   ....[43]....
        /*063c*/ 	.word	0x000056d0


	//   ....[44]....
        /*0640*/ 	.word	0x000057d0


	//   ....[45]....
        /*0644*/ 	.word	0x00005860


	//   ....[46]....
        /*0648*/ 	.word	0x00005970


	//   ....[47]....
        /*064c*/ 	.word	0x00007ad0


	//   ....[48]....
        /*0650*/ 	.word	0x00007ae0


	//   ....[49]....
        /*0654*/ 	.word	0x00007af0


	//   ....[50]....
        /*0658*/ 	.word	0x00007b00


	//   ....[51]....
        /*065c*/ 	.word	0x00007b10


	//   ....[52]....
        /*0660*/ 	.word	0x00007b20


	//   ....[53]....
        /*0664*/ 	.word	0x00008680


	//   ....[54]....
        /*0668*/ 	.word	0x00008690


	//   ....[55]....
        /*066c*/ 	.word	0x000086a0


	//   ....[56]....
        /*0670*/ 	.word	0x000086b0


	//   ....[57]....
        /*0674*/ 	.word	0x000086c0


	//   ....[58]....
        /*0678*/ 	.word	0x000086d0


	//   ....[59]....
        /*067c*/ 	.word	0x000088f0


	//   ....[60]....
        /*0680*/ 	.word	0x00008b00


	//   ....[61]....
        /*0684*/ 	.word	0x00008cf0


	//   ....[62]....
        /*0688*/ 	.word	0x000095e0


	//   ....[63]....
        /*068c*/ 	.word	0x00009e30


	//   ....[64]....
        /*0690*/ 	.word	0x00009e90


	//   ....[65]....
        /*0694*/ 	.word	0x00009fb0


	//   ....[66]....
        /*0698*/ 	.word	0x0000a020


	//   ....[67]....
        /*069c*/ 	.word	0x0000a160


	//   ....[68]....
        /*06a0*/ 	.word	0x0000a290


	//   ....[69]....
        /*06a4*/ 	.word	0x0000a640


	//   ....[70]....
        /*06a8*/ 	.word	0x0000a690


	//   ....[71]....
        /*06ac*/ 	.word	0x0000ca80


	//   ....[72]....
        /*06b0*/ 	.word	0x0000ca90


	//   ....[73]....
        /*06b4*/ 	.word	0x0000caa0


	//   ....[74]....
        /*06b8*/ 	.word	0x0000cab0


	//   ....[75]....
        /*06bc*/ 	.word	0x0000cac0


	//   ....[76]....
        /*06c0*/ 	.word	0x0000cad0


	//   ....[77]....
        /*06c4*/ 	.word	0x0000d630


	//   ....[78]....
        /*06c8*/ 	.word	0x0000d640


	//   ....[79]....
        /*06cc*/ 	.word	0x0000d650


	//   ....[80]....
        /*06d0*/ 	.word	0x0000d660


	//   ....[81]....
        /*06d4*/ 	.word	0x0000d670


	//   ....[82]....
        /*06d8*/ 	.word	0x0000d680


	//   ....[83]....
        /*06dc*/ 	.word	0x0000d9d0


	//   ....[84]....
        /*06e0*/ 	.word	0x0000da90


	//   ....[85]....
        /*06e4*/ 	.word	0x0000dab0


	//   ....[86]....
        /*06e8*/ 	.word	0x0000daf0


	//   ....[87]....
        /*06ec*/ 	.word	0x0000db40


	//   ....[88]....
        /*06f0*/ 	.word	0x0000db80


	//   ....[89]....
        /*06f4*/ 	.word	0x0000dc40


	//   ....[90]....
        /*06f8*/ 	.word	0x0000dff0


	//   ....[91]....
        /*06fc*/ 	.word	0x0000fa20


	//   ....[92]....
        /*0700*/ 	.word	0x0000fa30


	//   ....[93]....
        /*0704*/ 	.word	0x0000fa40


	//   ....[94]....
        /*0708*/ 	.word	0x0000fa50


	//   ....[95]....
        /*070c*/ 	.word	0x0000faa0


	//   ....[96]....
        /*0710*/ 	.word	0x0000fc00


	//   ....[97]....
        /*0714*/ 	.word	0x00010620


	//   ....[98]....
        /*0718*/ 	.word	0x00010630


	//   ....[99]....
        /*071c*/ 	.word	0x00010640


	//   ....[100]....
        /*0720*/ 	.word	0x00010650


	//   ....[101]....
        /*0724*/ 	.word	0x00010660


	//   ....[102]....
        /*0728*/ 	.word	0x00010670


	//   ....[103]....
        /*072c*/ 	.word	0x00010890


	//   ....[104]....
        /*0730*/ 	.word	0x00010a90


	//   ....[105]....
        /*0734*/ 	.word	0x00010df0


	//   ....[106]....
        /*0738*/ 	.word	0x00011710


	//   ....[107]....
        /*073c*/ 	.word	0x00011eb0


	//   ....[108]....
        /*0740*/ 	.word	0x00011f00


	//   ....[109]....
        /*0744*/ 	.word	0x00012020


	//   ....[110]....
        /*0748*/ 	.word	0x00012070


	//   ....[111]....
        /*074c*/ 	.word	0x000120e0


	//   ....[112]....
        /*0750*/ 	.word	0x000122c0


	//   ....[113]....
        /*0754*/ 	.word	0x000126e0


	//   ....[114]....
        /*0758*/ 	.word	0x00012760


	//   ....[115]....
        /*075c*/ 	.word	0x00014320


	//   ....[116]....
        /*0760*/ 	.word	0x00014330


	//   ....[117]....
        /*0764*/ 	.word	0x00014340


	//   ....[118]....
        /*0768*/ 	.word	0x00014350


	//   ....[119]....
        /*076c*/ 	.word	0x00014380


	//   ....[120]....
        /*0770*/ 	.word	0x000143a0


	//   ....[121]....
        /*0774*/ 	.word	0x000143c0


	//   ....[122]....
        /*0778*/ 	.word	0x000143d0


	//   ....[123]....
        /*077c*/ 	.word	0x00016090


	//   ....[124]....
        /*0780*/ 	.word	0x000160d0


	//   ....[125]....
        /*0784*/ 	.word	0x00016100


	//   ....[126]....
        /*0788*/ 	.word	0x00016130


	//   ....[127]....
        /*078c*/ 	.word	0x00016170


	//   ....[128]....
        /*0790*/ 	.word	0x000161b0


	//   ....[129]....
        /*0794*/ 	.word	0x000161d0


	//   ....[130]....
        /*0798*/ 	.word	0x000161e0


	//   ....[131]....
        /*079c*/ 	.word	0x000163a0


	//   ....[132]....
        /*07a0*/ 	.word	0x000163b0


	//   ....[133]....
        /*07a4*/ 	.word	0x000164b0


	//   ....[134]....
        /*07a8*/ 	.word	0x000164e0


	//   ....[135]....
        /*07ac*/ 	.word	0x000165c0


	//   ....[136]....
        /*07b0*/ 	.word	0x000165f0


	//   ....[137]....
        /*07b4*/ 	.word	0x000166d0


	//   ....[138]....
        /*07b8*/ 	.word	0x00016700


	//   ....[139]....
        /*07bc*/ 	.word	0x000167e0


	//   ....[140]....
        /*07c0*/ 	.word	0x00016810


	//   ....[141]....
        /*07c4*/ 	.word	0x000168f0


	//   ....[142]....
        /*07c8*/ 	.word	0x00016920


	//   ....[143]....
        /*07cc*/ 	.word	0x00016a00


	//   ....[144]....
        /*07d0*/ 	.word	0x00016a30


	//   ....[145]....
        /*07d4*/ 	.word	0x00016b10


	//   ....[146]....
        /*07d8*/ 	.word	0x00016b30


	//   ....[147]....
        /*07dc*/ 	.word	0x000173f0


	//   ....[148]....
        /*07e0*/ 	.word	0x00017400


	//   ....[149]....
        /*07e4*/ 	.word	0x000174d0


	//   ....[150]....
        /*07e8*/ 	.word	0x00017500


	//   ....[151]....
        /*07ec*/ 	.word	0x000175d0


	//   ....[152]....
        /*07f0*/ 	.word	0x00017600


	//   ....[153]....
        /*07f4*/ 	.word	0x000176d0


	//   ....[154]....
        /*07f8*/ 	.word	0x00017700


	//   ....[155]....
        /*07fc*/ 	.word	0x000177d0


	//   ....[156]....
        /*0800*/ 	.word	0x00017800


	//   ....[157]....
        /*0804*/ 	.word	0x000178d0


	//   ....[158]....
        /*0808*/ 	.word	0x00017900


	//   ....[159]....
        /*080c*/ 	.word	0x000179d0


	//   ....[160]....
        /*0810*/ 	.word	0x00017a00


	//   ....[161]....
        /*0814*/ 	.word	0x00017ad0


	//   ....[162]....
        /*0818*/ 	.word	0x00017af0


	//----- nvinfo : EIATTR_EXIT_INSTR_OFFSETS
	.align		4
.L_368:
        /*081c*/ 	.byte	0x04, 0x1c
        /*081e*/ 	.short	(.L_370 - .L_369)


	//   ....[0]....
.L_369:
        /*0820*/ 	.word	0x00000450


	//   ....[1]....
        /*0824*/ 	.word	0x00016b40


	//   ....[2]....
        /*0828*/ 	.word	0x00016ba0


	//   ....[3]....
        /*082c*/ 	.word	0x00016c00


	//   ....[4]....
        /*0830*/ 	.word	0x00017b00


	//   ....[5]....
        /*0834*/ 	.word	0x00017b50


	//   ....[6]....
        /*0838*/ 	.word	0x00017bb0


	//----- nvinfo : EIATTR_CTAIDZ_USED
	.align		4
.L_370:
        /*083c*/ 	.byte	0x01, 0x04
	.zero		2


	//----- nvinfo : EIATTR_MAX_THREADS
	.align		4
        /*0840*/ 	.byte	0x04, 0x05
        /*0842*/ 	.short	(.L_372 - .L_371)
.L_371:
        /*0844*/ 	.word	0x00000080
        /*0848*/ 	.word	0x00000001
        /*084c*/ 	.word	0x00000001


	//----- nvinfo : EIATTR_CRS_STACK_SIZE
	.align		4
.L_372:
        /*0850*/ 	.byte	0x04, 0x1e
        /*0852*/ 	.short	(.L_374 - .L_373)
.L_373:
        /*0854*/ 	.word	0x00000000
.L_374:


//--------------------- .nv.info._ZN7cutlass13device_kernelIN5flash19enable_sm80_to_sm89INS1_16FlashAttnFwdSm80INS1_25CollectiveMainloopFwdSm80ILi4ELi1ELb0EN4cute5tupleIJNS5_1CILi128EEENS7_ILi48EEES8_EEELi128ENS_6half_tEfNS_4arch4Sm80ELb0ELb1ELb0ELb1ELb1ELb1ELb1ELb0EEENS1_21CollectiveEpilogueFwdINS6_IJS8_S8_S9_EEENS6_IJNS7_ILi1EEESH_SH_EEESB_SD_Li128ELb1ELb1ELb0ELb0EEENS1_19SingleTileSchedulerILb1ELb0ELb1ELi128EEEEEEEEEvNT_6ParamsE --------------------------
	.section	.nv.info._ZN7cutlass13device_kernelIN5flash19enable_sm80_to_sm89INS1_16FlashAttnFwdSm80INS1_25CollectiveMainloopFwdSm80ILi4ELi1ELb0EN4cute5tupleIJNS5_1CILi128EEENS7_ILi48EEES8_EEELi128ENS_6half_tEfNS_4arch4Sm80ELb0ELb1ELb0ELb1ELb1ELb1ELb1ELb0EEENS1_21CollectiveEpilogueFwdINS6_IJS8_S8_S9_EEENS6_IJNS7_ILi1EEESH_SH_EEESB_SD_Li128ELb1ELb1ELb0ELb0EEENS1_19SingleTileSchedulerILb1ELb0ELb1ELi128EEEEEEEEEvNT_6ParamsE,"",@"SHT_CUDA_INFO"
	.sectionflags	@""
	.align	4


	//----- nvinfo : EIATTR_CUDA_API_VERSION
	.align		4
        /*0000*/ 	.byte	0x04, 0x37
        /*0002*/ 	.short	(.L_376 - .L_375)
.L_375:
        /*0004*/ 	.word	0x00000082


	//----- nvinfo : EIATTR_SW2861232_WAR
	.align		4
.L_376:
        /*0008*/ 	.byte	0x01, 0x35
	.zero		2


	//----- nvinfo : EIATTR_PARAM_CBANK
	.align		4
        /*000c*/ 	.byte	0x04, 0x0a
        /*000e*/ 	.short	(.L_378 - .L_377)
	.align		4
.L_377:
        /*0010*/ 	.word	index@(.nv.constant0._ZN7cutlass13device_kernelIN5flash19enable_sm80_to_sm89INS1_16FlashAttnFwdSm80INS1_25CollectiveMainloopFwdSm80ILi4ELi1ELb0EN4cute5tupleIJNS5_1CILi128EEENS7_ILi48EEES8_EEELi128ENS_6half_tEfNS_4arch4Sm80ELb0ELb1ELb0ELb1ELb1ELb1ELb1ELb0EEENS1_21CollectiveEpilogueFwdINS6_IJS8_S8_S9_EEENS6_IJNS7_ILi1EEESH_SH_EEESB_SD_Li128ELb1ELb1ELb0ELb0EEENS1_19SingleTileSchedulerILb1ELb0ELb1ELi128EEEEEEEEEvNT_6ParamsE)
        /*0014*/ 	.short	0x0160
        /*0016*/ 	.short	0x0418


	//----- nvinfo : EIATTR_CBANK_PARAM_SIZE
	.align		4
.L_378:
        /*0018*/ 	.byte	0x03, 0x19
        /*001a*/ 	.short	0x0418


	//----- nvinfo : EIATTR_KPARAM_INFO
	.align		4
        /*001c*/ 	.byte	0x04, 0x17
        /*001e*/ 	.short	(.L_380 - .L_379)
.L_379:
        /*0020*/ 	.word	0x00000000
        /*0024*/ 	.short	0x0000
        /*0026*/ 	.short	0x0000
        /*0028*/ 	.byte	0x00, 0xf0, 0x61, 0x10


	//----- nvinfo : EIATTR_MAXREG_COUNT
	.align		4
.L_380:
        /*002c*/ 	.byte	0x03, 0x1b
        /*002e*/ 	.short	0x00ff


	//----- nvinfo : EIATTR_NUM_BARRIERS
	.align		4
        /*0030*/ 	.byte	0x02, 0x4c
        /*0032*/ 	.byte	0x02
	.zero		1


	//----- nvinfo : EIATTR_ANNOTATIONS
	.align		4
        /*0034*/ 	.byte	0x04, 0x55
        /*0036*/ 	.short	(.L_382 - .L_381)


	//   ....[0]....
.L_381:
        /* <DEDUP_REMOVED lines=94> */


	//----- nvinfo : EIATTR_MERCURY_ISA_VERSION
	.align		4
.L_382:
        /*0608*/ 	.byte	0x03, 0x5f
        /*060a*/ 	.short	0x0000


	//----- nvinfo : EIATTR_COOP_GROUP_MASK_REGIDS
	.align		4
        /*060c*/ 	.byte	0x04, 0x29
        /*060e*/ 	.short	(.L_384 - .L_383)


	//   ....[0]....
.L_383:
        /*0610*/ 	.word	0xffffffff


	//   ....[1]....
        /*0614*/ 	.word	0xffffffff


	//   ....[2]....
        /*0618*/ 	.word	0xffffffff


	//   ....[3]....
        /*061c*/ 	.word	0xffffffff


	//   ....[4]....
        /*0620*/ 	.word	0xffffffff


	//   ....[5]....
        /*0624*/ 	.word	0xffffffff


	//   ....[6]....
        /*0628*/ 	.word	0xffffffff


	//   ....[7]....
        /*062c*/ 	.word	0xffffffff


	//   ....[8]....
        /*0630*/ 	.word	0xffffffff


	//   ....[9]....
        /*0634*/ 	.word	0xffffffff


	//   ....[10]....
        /*0638*/ 	.word	0xffffffff


	//   ....[11]....
        /*063c*/ 	.word	0xffffffff


	//   ....[12]....
        /*0640*/ 	.word	0xffffffff


	//   ....[13]....
        /*0644*/ 	.word	0xffffffff


	//   ....[14]....
        /*0648*/ 	.word	0xffffffff


	//   ....[15]....
        /*064c*/ 	.word	0xffffffff


	//   ....[16]....
        /*0650*/ 	.word	0xffffffff


	//   ....[17]....
        /*0654*/ 	.word	0xffffffff


	//   ....[18]....
        /*0658*/ 	.word	0xffffffff


	//   ....[19]....
        /*065c*/ 	.word	0xffffffff


	//   ....[20]....
        /*0660*/ 	.word	0xffffffff


	//   ....[21]....
        /*0664*/ 	.word	0xffffffff


	//   ....[22]....
        /*0668*/ 	.word	0xffffffff


	//   ....[23]....
        /*066c*/ 	.word	0xffffffff


	//   ....[24]....
        /*0670*/ 	.word	0xffffffff


	//   ....[25]....
        /*0674*/ 	.word	0xffffffff


	//   ....[26]....
        /*0678*/ 	.word	0xffffffff


	//   ....[27]....
        /*067c*/ 	.word	0xffffffff


	//   ....[28]....
        /*0680*/ 	.word	0xffffffff


	//   ....[29]....
        /*0684*/ 	.word	0xffffffff


	//   ....[30]....
        /*0688*/ 	.word	0xffffffff


	//   ....[31]....
        /*068c*/ 	.word	0xffffffff


	//   ....[32]....
        /*0690*/ 	.word	0xffffffff


	//   ....[33]....
        /*0694*/ 	.word	0xffffffff


	//   ....[34]....
        /*0698*/ 	.word	0xffffffff


	//   ....[35]....
        /*069c*/ 	.word	0xffffffff


	//   ....[36]....
        /*06a0*/ 	.word	0xffffffff


	//   ....[37]....
        /*06a4*/ 	.word	0xffffffff


	//   ....[38]....
        /*06a8*/ 	.word	0xffffffff


	//   ....[39]....
        /*06ac*/ 	.word	0xffffffff


	//   ....[40]....
        /*06b0*/ 	.word	0xffffffff


	//   ....[41]....
        /*06b4*/ 	.word	0xffffffff


	//   ....[42]....
        /*06b8*/ 	.word	0xffffffff


	//   ....[43]....
        /*06bc*/ 	.word	0xffffffff


	//   ....[44]....
        /*06c0*/ 	.word	0xffffffff


	//   ....[45]....
        /*06c4*/ 	.word	0xffffffff


	//   ....[46]....
        /*06c8*/ 	.word	0xffffffff


	//   ....[47]....
        /*06cc*/ 	.word	0xffffffff


	//   ....[48]....
        /*06d0*/ 	.word	0xffffffff


	//   ....[49]....
        /*06d4*/ 	.word	0xffffffff


	//   ....[50]....
        /*06d8*/ 	.word	0xffffffff


	//   ....[51]....
        /*06dc*/ 	.word	0xffffffff


	//   ....[52]....
        /*06e0*/ 	.word	0xffffffff


	//   ....[53]....
        /*06e4*/ 	.word	0xffffffff


	//   ....[54]....
        /*06e8*/ 	.word	0xffffffff


	//   ....[55]....
        /*06ec*/ 	.word	0xffffffff


	//   ....[56]....
        /*06f0*/ 	.word	0xffffffff


	//   ....[57]....
        /*06f4*/ 	.word	0xffffffff


	//   ....[58]....
        /*06f8*/ 	.word	0xffffffff


	//   ....[59]....
        /*06fc*/ 	.word	0xffffffff


	//   ....[60]....
        /*0700*/ 	.word	0xffffffff


	//   ....[61]....
        /*0704*/ 	.word	0xffffffff


	//   ....[62]....
        /*0708*/ 	.word	0xffffffff


	//   ....[63]....
        /*070c*/ 	.word	0xffffffff


	//   ....[64]....
        /*0710*/ 	.word	0xffffffff


	//   ....[65]....
        /*0714*/ 	.word	0xffffffff


	//   ....[66]....
        /*0718*/ 	.word	0xffffffff


	//   ....[67]....
        /*071c*/ 	.word	0xffffffff


	//   ....[68]....
        /*0720*/ 	.word	0xffffffff


	//   ....[69]....
        /*0724*/ 	.word	0xffffffff


	//   ....[70]....
        /*0728*/ 	.word	0xffffffff


	//   ....[71]....
        /*072c*/ 	.word	0xffffffff


	//   ....[72]....
        /*0730*/ 	.word	0xffffffff


	//   ....[73]....
        /*0734*/ 	.word	0xffffffff


	//   ....[74]....
        /*0738*/ 	.word	0xffffffff


	//   ....[75]....
        /*073c*/ 	.word	0xffffffff


	//   ....[76]....
        /*0740*/ 	.word	0xffffffff


	//   ....[77]....
        /*0744*/ 	.word	0xffffffff


	//   ....[78]....
        /*0748*/ 	.word	0xffffffff


	//   ....[79]....
        /*074c*/ 	.word	0xffffffff


	//   ....[80]....
        /*0750*/ 	.word	0xffffffff


	//   ....[81]....
        /*0754*/ 	.word	0xffffffff


	//   ....[82]....
        /*0758*/ 	.word	0xffffffff


	//   ....[83]....
        /*075c*/ 	.word	0xffffffff


	//   ....[84]....
        /*0760*/ 	.word	0xffffffff


	//   ....[85]....
        /*0764*/ 	.word	0xffffffff


	//   ....[86]....
        /*0768*/ 	.word	0xffffffff


	//   ....[87]....
        /*076c*/ 	.word	0xffffffff


	//   ....[88]....
        /*0770*/ 	.word	0xffffffff


	//   ....[89]....
        /*0774*/ 	.word	0xffffffff


	//   ....[90]....
        /*0778*/ 	.word	0xffffffff


	//   ....[91]....
        /*077c*/ 	.word	0xffffffff


	//   ....[92]....
        /*0780*/ 	.word	0xffffffff


	//   ....[93]....
        /*0784*/ 	.word	0xffffffff


	//   ....[94]....
        /*0788*/ 	.word	0xffffffff


	//   ....[95]....
        /*078c*/ 	.word	0xffffffff


	//   ....[96]....
        /*0790*/ 	.word	0xffffffff


	//   ....[97]....
        /*0794*/ 	.word	0xffffffff


	//   ....[98]....
        /*0798*/ 	.word	0xffffffff


	//   ....[99]....
        /*079c*/ 	.word	0xffffffff


	//   ....[100]....
        /*07a0*/ 	.word	0xffffffff


	//   ....[101]....
        /*07a4*/ 	.word	0xffffffff


	//   ....[102]....
        /*07a8*/ 	.word	0xffffffff


	//   ....[103]....
        /*07ac*/ 	.word	0xffffffff


	//   ....[104]....
        /*07b0*/ 	.word	0xffffffff


	//   ....[105]....
        /*07b4*/ 	.word	0xffffffff


	//   ....[106]....
        /*07b8*/ 	.word	0xffffffff


	//   ....[107]....
        /*07bc*/ 	.word	0xffffffff


	//   ....[108]....
        /*07c0*/ 	.word	0xffffffff


	//   ....[109]....
        /*07c4*/ 	.word	0xffffffff


	//   ....[110]....
        /*07c8*/ 	.word	0xffffffff


	//   ....[111]....
        /*07cc*/ 	.word	0xffffffff


	//   ....[112]....
        /*07d0*/ 	.word	0xffffffff


	//   ....[113]....
        /*07d4*/ 	.word	0xffffffff


	//   ....[114]....
        /*07d8*/ 	.word	0xffffffff


	//   ....[115]....
        /*07dc*/ 	.word	0xffffffff


	//   ....[116]....
        /*07e0*/ 	.word	0xffffffff


	//   ....[117]....
        /*07e4*/ 	.word	0xffffffff


	//   ....[118]....
        /*07e8*/ 	.word	0xffffffff


	//   ....[119]....
        /*07ec*/ 	.word	0xffffffff


	//   ....[120]....
        /*07f0*/ 	.word	0xffffffff


	//   ....[121]....
        /*07f4*/ 	.word	0xffffffff


	//   ....[122]....
        /*07f8*/ 	.word	0xffffffff


	//   ....[123]....
        /*07fc*/ 	.word	0xffffffff


	//   ....[124]....
        /*0800*/ 	.word	0xffffffff


	//   ....[125]....
        /*0804*/ 	.word	0xffffffff


	//   ....[126]....
        /*0808*/ 	.word	0xffffffff


	//   ....[127]....
        /*080c*/ 	.word	0xffffffff


	//   ....[128]....
        /*0810*/ 	.word	0xffffffff


	//   ....[129]....
        /*0814*/ 	.word	0xffffffff


	//   ....[130]....
        /*0818*/ 	.word	0xffffffff


	//   ....[131]....
        /*081c*/ 	.word	0xffffffff


	//   ....[132]....
        /*0820*/ 	.word	0xffffffff


	//   ....[133]....
        /*0824*/ 	.word	0xffffffff


	//   ....[134]....
        /*0828*/ 	.word	0xffffffff


	//   ....[135]....
        /*082c*/ 	.word	0xffffffff


	//   ....[136]....
        /*0830*/ 	.word	0xffffffff


	//   ....[137]....
        /*0834*/ 	.word	0xffffffff


	//   ....[138]....
        /*0838*/ 	.word	0xffffffff


	//   ....[139]....
        /*083c*/ 	.word	0xffffffff


	//   ....[140]....
        /*0840*/ 	.word	0xffffffff


	//   ....[141]....
        /*0844*/ 	.word	0xffffffff


	//   ....[142]....
        /*0848*/ 	.word	0xffffffff


	//   ....[143]....
        /*084c*/ 	.word	0xffffffff


	//   ....[144]....
        /*0850*/ 	.word	0xffffffff


	//   ....[145]....
        /*0854*/ 	.word	0xffffffff


	//   ....[146]....
        /*0858*/ 	.word	0xffffffff


	//   ....[147]....
        /*085c*/ 	.word	0xffffffff


	//   ....[148]....
        /*0860*/ 	.word	0xffffffff


	//   ....[149]....
        /*0864*/ 	.word	0xffffffff


	//   ....[150]....
        /*0868*/ 	.word	0xffffffff


	//   ....[151]....
        /*086c*/ 	.word	0xffffffff


	//   ....[152]....
        /*0870*/ 	.word	0xffffffff


	//   ....[153]....
        /*0874*/ 	.word	0xffffffff


	//   ....[154]....
        /*0878*/ 	.word	0xffffffff


	//   ....[155]....
        /*087c*/ 	.word	0xffffffff


	//   ....[156]....
        /*0880*/ 	.word	0xffffffff


	//   ....[157]....
        /*0884*/ 	.word	0xffffffff


	//   ....[158]....
        /*0888*/ 	.word	0xffffffff


	//   ....[159]....
        /*088c*/ 	.word	0xffffffff


	//   ....[160]....
        /*0890*/ 	.word	0xffffffff


	//   ....[161]....
        /*0894*/ 	.word	0xffffffff


	//   ....[162]....
        /*0898*/ 	.word	0xffffffff


	//   ....[163]....
        /*089c*/ 	.word	0xffffffff


	//   ....[164]....
        /*08a0*/ 	.word	0xffffffff


	//   ....[165]....
        /*08a4*/ 	.word	0xffffffff


	//   ....[166]....
        /*08a8*/ 	.word	0xffffffff


	//   ....[167]....
        /*08ac*/ 	.word	0xffffffff


	//   ....[168]....
        /*08b0*/ 	.word	0xffffffff


	//   ....[169]....
        /*08b4*/ 	.word	0xffffffff


	//   ....[170]....
        /*08b8*/ 	.word	0xffffffff


	//   ....[171]....
        /*08bc*/ 	.word	0xffffffff


	//   ....[172]....
        /*08c0*/ 	.word	0xffffffff


	//   ....[173]....
        /*08c4*/ 	.word	0xffffffff


	//   ....[174]....
        /*08c8*/ 	.word	0xffffffff


	//   ....[175]....
        /*08cc*/ 	.word	0xffffffff


	//   ....[176]....
        /*08d0*/ 	.word	0xffffffff


	//   ....[177]....
        /*08d4*/ 	.word	0xffffffff


	//   ....[178]....
        /*08d8*/ 	.word	0xffffffff


	//   ....[179]....
        /*08dc*/ 	.word	0xffffffff


	//   ....[180]....
        /*08e0*/ 	.word	0xffffffff


	//   ....[181]....
        /*08e4*/ 	.word	0xffffffff


	//   ....[182]....
        /*08e8*/ 	.word	0xffffffff


	//   ....[183]....
        /*08ec*/ 	.word	0xffffffff


	//   ....[184]....
        /*08f0*/ 	.word	0xffffffff


	//   ....[185]....
        /*08f4*/ 	.word	0xffffffff


	//   ....[186]....
        /*08f8*/ 	.word	0xffffffff


	//   ....[187]....
        /*08fc*/ 	.word	0xffffffff


	//   ....[188]....
        /*0900*/ 	.word	0xffffffff


	//   ....[189]....
        /*0904*/ 	.word	0xffffffff


	//   ....[190]....
        /*0908*/ 	.word	0xffffffff


	//   ....[191]....
        /*090c*/ 	.word	0xffffffff


	//   ....[192]....
        /*0910*/ 	.word	0xffffffff


	//   ....[193]....
        /*0914*/ 	.word	0xffffffff


	//   ....[194]....
        /*0918*/ 	.word	0xffffffff


	//   ....[195]....
        /*091c*/ 	.word	0xffffffff


	//   ....[196]....
        /*0920*/ 	.word	0xffffffff


	//   ....[197]....
        /*0924*/ 	.word	0xffffffff


	//   ....[198]....
        /*0928*/ 	.word	0xffffffff


	//   ....[199]....
        /*092c*/ 	.word	0xffffffff


	//   ....[200]....
        /*0930*/ 	.word	0xffffffff


	//   ....[201]....
        /*0934*/ 	.word	0xffffffff


	//   ....[202]....
        /*0938*/ 	.word	0xffffffff


	//   ....[203]....
        /*093c*/ 	.word	0xffffffff


	//   ....[204]....
        /*0940*/ 	.word	0xffffffff


	//   ....[205]....
        /*0944*/ 	.word	0xffffffff


	//   ....[206]....
        /*0948*/ 	.word	0xffffffff


	//   ....[207]....
        /*094c*/ 	.word	0xffffffff


	//   ....[208]....
        /*0950*/ 	.word	0xffffffff


	//   ....[209]....
        /*0954*/ 	.word	0xffffffff


	//   ....[210]....
        /*0958*/ 	.word	0xffffffff


	//   ....[211]....
        /*095c*/ 	.word	0xffffffff


	//   ....[212]....
        /*0960*/ 	.word	0xffffffff


	//   ....[213]....
        /*0964*/ 	.word	0xffffffff


	//   ....[214]....
        /*0968*/ 	.word	0xffffffff


	//   ....[215]....
        /*096c*/ 	.word	0xffffffff


	//   ....[216]....
        /*0970*/ 	.word	0xffffffff


	//   ....[217]....
        /*0974*/ 	.word	0xffffffff


	//   ....[218]....
        /*0978*/ 	.word	0xffffffff


	//   ....[219]....
        /*097c*/ 	.word	0xffffffff


	//   ....[220]....
        /*0980*/ 	.word	0xffffffff


	//   ....[221]....
        /*0984*/ 	.word	0xffffffff


	//   ....[222]....
        /*0988*/ 	.word	0xffffffff


	//   ....[223]....
        /*098c*/ 	.word	0xffffffff


	//   ....[224]....
        /*0990*/ 	.word	0xffffffff


	//   ....[225]....
        /*0994*/ 	.word	0xffffffff


	//   ....[226]....
        /*0998*/ 	.word	0xffffffff


	//   ....[227]....
        /*099c*/ 	.word	0xffffffff


	//   ....[228]....
        /*09a0*/ 	.word	0xffffffff


	//   ....[229]....
        /*09a4*/ 	.word	0xffffffff


	//   ....[230]....
        /*09a8*/ 	.word	0xffffffff


	//   ....[231]....
        /*09ac*/ 	.word	0xffffffff


	//   ....[232]....
        /*09b0*/ 	.word	0xffffffff


	//   ....[233]....
        /*09b4*/ 	.word	0xffffffff


	//   ....[234]....
        /*09b8*/ 	.word	0xffffffff


	//   ....[235]....
        /*09bc*/ 	.word	0xffffffff


	//   ....[236]....
        /*09c0*/ 	.word	0xffffffff


	//   ....[237]....
        /*09c4*/ 	.word	0xffffffff


	//   ....[238]....
        /*09c8*/ 	.word	0xffffffff


	//   ....[239]....
        /*09cc*/ 	.word	0xffffffff


	//   ....[240]....
        /*09d0*/ 	.word	0xffffffff


	//   ....[241]....
        /*09d4*/ 	.word	0xffffffff


	//   ....[242]....
        /*09d8*/ 	.word	0xffffffff


	//   ....[243]....
        /*09dc*/ 	.word	0xffffffff


	//   ....[244]....
        /*09e0*/ 	.word	0xffffffff


	//   ....[245]....
        /*09e4*/ 	.word	0xffffffff


	//   ....[246]....
        /*09e8*/ 	.word	0xffffffff


	//   ....[247]....
        /*09ec*/ 	.word	0xffffffff


	//   ....[248]....
        /*09f0*/ 	.word	0xffffffff


	//   ....[249]....
        /*09f4*/ 	.word	0xffffffff


	//   ....[250]....
        /*09f8*/ 	.word	0xffffffff


	//   ....[251]....
        /*09fc*/ 	.word	0xffffffff


	//   ....[252]....
        /*0a00*/ 	.word	0xffffffff


	//   ....[253]....
        /*0a04*/ 	.word	0xffffffff


	//   ....[254]....
        /*0a08*/ 	.word	0xffffffff


	//   ....[255]....
        /*0a0c*/ 	.word	0xffffffff


	//   ....[0]....
        /*0a10*/ 	.word	0xffffffff


	//   ....[1]....
        /*0a14*/ 	.word	0xffffffff


	//   ....[2]....
        /*0a18*/ 	.word	0xffffffff


	//   ....[3]....
        /*0a1c*/ 	.word	0xffffffff


	//   ....[4]....
        /*0a20*/ 	.word	0xffffffff


	//   ....[5]....
        /*0a24*/ 	.word	0xffffffff


	//   ....[6]....
        /*0a28*/ 	.word	0xffffffff


	//   ....[7]....
        /*0a2c*/ 	.word	0xffffffff


	//   ....[8]....
        /*0a30*/ 	.word	0xffffffff


	//   ....[9]....
        /*0a34*/ 	.word	0xffffffff


	//   ....[10]....
        /*0a38*/ 	.word	0xffffffff


	//   ....[11]....
        /*0a3c*/ 	.word	0xffffffff


	//   ....[12]....
        /*0a40*/ 	.word	0xffffffff


	//   ....[13]....
        /*0a44*/ 	.word	0xffffffff


	//   ....[14]....
        /*0a48*/ 	.word	0xffffffff


	//   ....[15]....
        /*0a4c*/ 	.word	0xffffffff


	//   ....[16]....
        /*0a50*/ 	.word	0xffffffff


	//   ....[17]....
        /*0a54*/ 	.word	0xffffffff


	//   ....[18]....
        /*0a58*/ 	.word	0xffffffff


	//   ....[19]....
        /*0a5c*/ 	.word	0xffffffff


	//   ....[20]....
        /*0a60*/ 	.word	0xffffffff


	//   ....[21]....
        /*0a64*/ 	.word	0xffffffff


	//   ....[22]....
        /*0a68*/ 	.word	0xffffffff


	//   ....[23]....
        /*0a6c*/ 	.word	0xffffffff


	//   ....[24]....
        /*0a70*/ 	.word	0xffffffff


	//   ....[25]....
        /*0a74*/ 	.word	0xffffffff


	//   ....[26]....
        /*0a78*/ 	.word	0xffffffff


	//   ....[27]....
        /*0a7c*/ 	.word	0xffffffff


	//   ....[28]....
        /*0a80*/ 	.word	0xffffffff


	//   ....[29]....
        /*0a84*/ 	.word	0xffffffff


	//   ....[30]....
        /*0a88*/ 	.word	0xffffffff


	//   ....[31]....
        /*0a8c*/ 	.word	0xffffffff


	//   ....[32]....
        /*0a90*/ 	.word	0xffffffff


	//   ....[33]....
        /*0a94*/ 	.word	0xffffffff


	//   ....[34]....
        /*0a98*/ 	.word	0xffffffff


	//   ....[35]....
        /*0a9c*/ 	.word	0xffffffff


	//   ....[36]....
        /*0aa0*/ 	.word	0xffffffff


	//   ....[37]....
        /*0aa4*/ 	.word	0xffffffff


	//   ....[38]....
        /*0aa8*/ 	.word	0xffffffff


	//   ....[39]....
        /*0aac*/ 	.word	0xffffffff


	//   ....[40]....
        /*0ab0*/ 	.word	0xffffffff


	//   ....[41]....
        /*0ab4*/ 	.word	0xffffffff


	//   ....[42]....
        /*0ab8*/ 	.word	0xffffffff


	//   ....[43]....
        /*0abc*/ 	.word	0xffffffff


	//   ....[44]....
        /*0ac0*/ 	.word	0xffffffff


	//   ....[45]....
        /*0ac4*/ 	.word	0xffffffff


	//   ....[46]....
        /*0ac8*/ 	.word	0xffffffff


	//   ....[47]....
        /*0acc*/ 	.word	0xffffffff


	//   ....[48]....
        /*0ad0*/ 	.word	0xffffffff


	//   ....[49]....
        /*0ad4*/ 	.word	0xffffffff


	//   ....[50]....
        /*0ad8*/ 	.word	0xffffffff


	//   ....[51]....
        /*0adc*/ 	.word	0xffffffff


	//   ....[52]....
        /*0ae0*/ 	.word	0xffffffff


	//   ....[53]....
        /*0ae4*/ 	.word	0xffffffff


	//   ....[54]....
        /*0ae8*/ 	.word	0xffffffff


	//   ....[55]....
        /*0aec*/ 	.word	0xffffffff


	//   ....[56]....
        /*0af0*/ 	.word	0xffffffff


	//   ....[57]....
        /*0af4*/ 	.word	0xffffffff


	//   ....[58]....
        /*0af8*/ 	.word	0xffffffff


	//   ....[59]....
        /*0afc*/ 	.word	0xffffffff


	//   ....[60]....
        /*0b00*/ 	.word	0xffffffff


	//   ....[61]....
        /*0b04*/ 	.word	0xffffffff


	//   ....[62]....
        /*0b08*/ 	.word	0xffffffff


	//   ....[63]....
        /*0b0c*/ 	.word	0xffffffff


	//   ....[64]....
        /*0b10*/ 	.word	0xffffffff


	//   ....[65]....
        /*0b14*/ 	.word	0xffffffff


	//   ....[66]....
        /*0b18*/ 	.word	0xffffffff


	//   ....[67]....
        /*0b1c*/ 	.word	0xffffffff


	//   ....[68]....
        /*0b20*/ 	.word	0xffffffff


	//   ....[69]....
        /*0b24*/ 	.word	0xffffffff


	//   ....[70]....
        /*0b28*/ 	.word	0xffffffff


	//   ....[71]....
        /*0b2c*/ 	.word	0xffffffff


	//   ....[72]....
        /*0b30*/ 	.word	0xffffffff


	//   ....[73]....
        /*0b34*/ 	.word	0xffffffff


	//   ....[74]....
        /*0b38*/ 	.word	0xffffffff


	//   ....[75]....
        /*0b3c*/ 	.word	0xffffffff


	//   ....[76]....
        /*0b40*/ 	.word	0xffffffff


	//   ....[77]....
        /*0b44*/ 	.word	0xffffffff


	//   ....[78]....
        /*0b48*/ 	.word	0xffffffff


	//   ....[79]....
        /*0b4c*/ 	.word	0xffffffff


	//   ....[80]....
        /*0b50*/ 	.word	0xffffffff


	//   ....[81]....
        /*0b54*/ 	.word	0xffffffff


	//   ....[82]....
        /*0b58*/ 	.word	0xffffffff


	//   ....[83]....
        /*0b5c*/ 	.word	0xffffffff


	//   ....[84]....
        /*0b60*/ 	.word	0xffffffff


	//   ....[85]....
        /*0b64*/ 	.word	0xffffffff


	//   ....[86]....
        /*0b68*/ 	.word	0xffffffff


	//   ....[87]....
        /*0b6c*/ 	.word	0xffffffff


	//   ....[88]....
        /*0b70*/ 	.word	0xffffffff


	//   ....[89]....
        /*0b74*/ 	.word	0xffffffff


	//   ....[90]....
        /*0b78*/ 	.word	0xffffffff


	//   ....[91]....
        /*0b7c*/ 	.word	0xffffffff


	//   ....[92]....
        /*0b80*/ 	.word	0xffffffff


	//   ....[93]....
        /*0b84*/ 	.word	0xffffffff


	//   ....[94]....
        /*0b88*/ 	.word	0xffffffff


	//   ....[95]....
        /*0b8c*/ 	.word	0xffffffff


	//   ....[96]....
        /*0b90*/ 	.word	0xffffffff


	//   ....[97]....
        /*0b94*/ 	.word	0xffffffff


	//   ....[98]....
        /*0b98*/ 	.word	0xffffffff


	//   ....[99]....
        /*0b9c*/ 	.word	0xffffffff


	//   ....[100]....
        /*0ba0*/ 	.word	0xffffffff


	//   ....[101]....
        /*0ba4*/ 	.word	0xffffffff


	//   ....[102]....
        /*0ba8*/ 	.word	0xffffffff


	//   ....[103]....
        /*0bac*/ 	.word	0xffffffff


	//   ....[104]....
        /*0bb0*/ 	.word	0xffffffff


	//   ....[105]....
        /*0bb4*/ 	.word	0xffffffff


	//   ....[106]....
        /*0bb8*/ 	.word	0xffffffff


	//   ....[107]....
        /*0bbc*/ 	.word	0xffffffff


	//   ....[108]....
        /*0bc0*/ 	.word	0xffffffff


	//   ....[109]....
        /*0bc4*/ 	.word	0xffffffff


	//   ....[110]....
        /*0bc8*/ 	.word	0xffffffff


	//   ....[111]....
        /*0bcc*/ 	.word	0xffffffff


	//   ....[112]....
        /*0bd0*/ 	.word	0xffffffff


	//   ....[113]....
        /*0bd4*/ 	.word	0xffffffff


	//   ....[114]....
        /*0bd8*/ 	.word	0xffffffff


	//   ....[115]....
        /*0bdc*/ 	.word	0xffffffff


	//   ....[116]....
        /*0be0*/ 	.word	0xffffffff


	//   ....[117]....
        /*0be4*/ 	.word	0xffffffff


	//   ....[118]....
        /*0be8*/ 	.word	0xffffffff


	//   ....[119]....
        /*0bec*/ 	.word	0xffffffff


	//   ....[120]....
        /*0bf0*/ 	.word	0xffffffff


	//   ....[121]....
        /*0bf4*/ 	.word	0xffffffff


	//   ....[122]....
        /*0bf8*/ 	.word	0xffffffff


	//   ....[123]....
        /*0bfc*/ 	.word	0xffffffff


	//   ....[124]....
        /*0c00*/ 	.word	0xffffffff


	//   ....[125]....
        /*0c04*/ 	.word	0xffffffff


	//   ....[126]....
        /*0c08*/ 	.word	0xffffffff


	//   ....[127]....
        /*0c0c*/ 	.word	0xffffffff


	//   ....[128]....
        /*0c10*/ 	.word	0xffffffff


	//   ....[129]....
        /*0c14*/ 	.word	0xffffffff


	//   ....[130]....
        /*0c18*/ 	.word	0xffffffff


	//   ....[131]....
        /*0c1c*/ 	.word	0xffffffff


	//   ....[132]....
        /*0c20*/ 	.word	0xffffffff


	//   ....[133]....
        /*0c24*/ 	.word	0xffffffff


	//   ....[134]....
        /*0c28*/ 	.word	0xffffffff


	//   ....[135]....
        /*0c2c*/ 	.word	0xffffffff


	//   ....[136]....
        /*0c30*/ 	.word	0xffffffff


	//   ....[137]....
        /*0c34*/ 	.word	0xffffffff


	//   ....[138]....
        /*0c38*/ 	.word	0xffffffff


	//   ....[139]....
        /*0c3c*/ 	.word	0xffffffff


	//   ....[140]....
        /*0c40*/ 	.word	0xffffffff


	//   ....[141]....
        /*0c44*/ 	.word	0xffffffff


	//   ....[142]....
        /*0c48*/ 	.word	0xffffffff


	//   ....[143]....
        /*0c4c*/ 	.word	0xffffffff


	//   ....[144]....
        /*0c50*/ 	.word	0xffffffff


	//   ....[145]....
        /*0c54*/ 	.word	0xffffffff


	//   ....[146]....
        /*0c58*/ 	.word	0xffffffff


	//   ....[147]....
        /*0c5c*/ 	.word	0xffffffff


	//   ....[148]....
        /*0c60*/ 	.word	0xffffffff


	//   ....[149]....
        /*0c64*/ 	.word	0xffffffff


	//   ....[150]....
        /*0c68*/ 	.word	0xffffffff


	//   ....[151]....
        /*0c6c*/ 	.word	0xffffffff


	//   ....[152]....
        /*0c70*/ 	.word	0xffffffff


	//   ....[153]....
        /*0c74*/ 	.word	0xffffffff


	//   ....[154]....
        /*0c78*/ 	.word	0xffffffff


	//   ....[155]....
        /*0c7c*/ 	.word	0xffffffff


	//   ....[156]....
        /*0c80*/ 	.word	0xffffffff


	//   ....[157]....
        /*0c84*/ 	.word	0xffffffff


	//   ....[158]....
        /*0c88*/ 	.word	0xffffffff


	//   ....[159]....
        /*0c8c*/ 	.word	0xffffffff


	//   ....[160]....
        /*0c90*/ 	.word	0xffffffff


	//   ....[161]....
        /*0c94*/ 	.word	0xffffffff


	//   ....[162]....
        /*0c98*/ 	.word	0xffffffff


	//   ....[163]....
        /*0c9c*/ 	.word	0xffffffff


	//   ....[164]....
        /*0ca0*/ 	.word	0xffffffff


	//   ....[165]....
        /*0ca4*/ 	.word	0xffffffff


	//   ....[166]....
        /*0ca8*/ 	.word	0xffffffff


	//   ....[167]....
        /*0cac*/ 	.word	0xffffffff


	//   ....[168]....
        /*0cb0*/ 	.word	0xffffffff


	//   ....[169]....
        /*0cb4*/ 	.word	0xffffffff


	//   ....[170]....
        /*0cb8*/ 	.word	0xffffffff


	//   ....[171]....
        /*0cbc*/ 	.word	0xffffffff


	//   ....[172]....
        /*0cc0*/ 	.word	0xffffffff


	//   ....[173]....
        /*0cc4*/ 	.word	0xffffffff


	//   ....[174]....
        /*0cc8*/ 	.word	0xffffffff


	//   ....[175]....
        /*0ccc*/ 	.word	0xffffffff


	//   ....[176]....
        /*0cd0*/ 	.word	0xffffffff


	//   ....[177]....
        /*0cd4*/ 	.word	0xffffffff


	//   ....[178]....
        /*0cd8*/ 	.word	0xffffffff


	//   ....[179]....
        /*0cdc*/ 	.word	0xffffffff


	//   ....[180]....
        /*0ce0*/ 	.word	0xffffffff


	//   ....[181]....
        /*0ce4*/ 	.word	0xffffffff


	//   ....[182]....
        /*0ce8*/ 	.word	0xffffffff


	//   ....[183]....
        /*0cec*/ 	.word	0xffffffff


	//   ....[184]....
        /*0cf0*/ 	.word	0xffffffff


	//   ....[185]....
        /*0cf4*/ 	.word	0xffffffff


	//----- nvinfo : EIATTR_COOP_GROUP_INSTR_OFFSETS
	.align		4
.L_384:
        /*0cf8*/ 	.byte	0x04, 0x28
        /*0cfa*/ 	.short	(.L_386 - .L_385)


	//   ....[0]....
.L_385:
        /*0cfc*/ 	.word	0x00000090


	//   ....[1]....
        /*0d00*/ 	.word	0x00002310


	//   ....[2]....
        /*0d04*/ 	.word	0x00002360


	//   ....[3]....
        /*0d08*/ 	.word	0x00002b30


	//   ....[4]....
        /*0d0c*/ 	.word	0x00002b50


	//   ....[5]....
        /*0d10*/ 	.word	0x000032a0


	//   ....[6]....
        /*0d14*/ 	.word	0x000032b0


	//   ....[7]....
        /*0d18*/ 	.word	0x00003ac0


	//   ....[8]....
        /*0d1c*/ 	.word	0x00003af0


	//   ....[9]....
        /*0d20*/ 	.word	0x000046e0


	//   ....[10]....
        /*0d24*/ 	.word	0x00004710


	//   ....[11]....
        /*0d28*/ 	.word	0x00004e90


	//   ....[12]....
        /*0d2c*/ 	.word	0x00004eb0


	//   ....[13]....
        /*0d30*/ 	.word	0x00005650


	//   ....[14]....
        /*0d34*/ 	.word	0x00005680


	//   ....[15]....
        /*0d38*/ 	.word	0x00005790


	//   ....[16]....
        /*0d3c*/ 	.word	0x000057c0


	//   ....[17]....
        /*0d40*/ 	.word	0x00005890


	//   ....[18]....
        /*0d44*/ 	.word	0x000058b0


	//   ....[19]....
        /*0d48*/ 	.word	0x00005d50


	//   ....[20]....
        /*0d4c*/ 	.word	0x00005d70


	//   ....[21]....
        /*0d50*/ 	.word	0x00005ea0


	//   ....[22]....
        /*0d54*/ 	.word	0x00005ed0


	//   ....[23]....
        /*0d58*/ 	.word	0x00005fa0


	//   ....[24]....
        /*0d5c*/ 	.word	0x00005fd0


	//   ....[25]....
        /*0d60*/ 	.word	0x000071a0


	//   ....[26]....
        /*0d64*/ 	.word	0x000071c0


	//   ....[27]....
        /*0d68*/ 	.word	0x00007300


	//   ....[28]....
        /*0d6c*/ 	.word	0x00007310


	//   ....[29]....
        /*0d70*/ 	.word	0x00007440


	//   ....[30]....
        /*0d74*/ 	.word	0x00007460


	//   ....[31]....
        /*0d78*/ 	.word	0x00007590


	//   ....[32]....
        /*0d7c*/ 	.word	0x000075a0


	//   ....[33]....
        /*0d80*/ 	.word	0x000076d0


	//   ....[34]....
        /*0d84*/ 	.word	0x000076f0


	//   ....[35]....
        /*0d88*/ 	.word	0x00007820


	//   ....[36]....
        /*0d8c*/ 	.word	0x00007830


	//   ....[37]....
        /*0d90*/ 	.word	0x00007960


	//   ....[38]....
        /*0d94*/ 	.word	0x00007980


	//   ....[39]....
        /*0d98*/ 	.word	0x00007ab0


	//   ....[40]....
        /*0d9c*/ 	.word	0x00007ac0


	//   ....[41]....
        /*0da0*/ 	.word	0x00008390


	//   ....[42]....
        /*0da4*/ 	.word	0x000083c0


	//   ....[43]....
        /*0da8*/ 	.word	0x000083f0


	//   ....[44]....
        /*0dac*/ 	.word	0x00008410


	//   ....[45]....
        /*0db0*/ 	.word	0x00008430


	//   ....[46]....
        /*0db4*/ 	.word	0x00008450


	//   ....[47]....
        /*0db8*/ 	.word	0x00008980


	//   ....[48]....
        /*0dbc*/ 	.word	0x00008990


	//   ....[49]....
        /*0dc0*/ 	.word	0x000089a0


	//   ....[50]....
        /*0dc4*/ 	.word	0x000089b0


	//   ....[51]....
        /*0dc8*/ 	.word	0x00008b20


	//   ....[52]....
        /*0dcc*/ 	.word	0x00008b30


	//   ....[53]....
        /*0dd0*/ 	.word	0x000097c0


	//   ....[54]....
        /*0dd4*/ 	.word	0x00009830


	//   ....[55]....
        /*0dd8*/ 	.word	0x00009840


	//   ....[56]....
        /*0ddc*/ 	.word	0x00009850


	//   ....[57]....
        /*0de0*/ 	.word	0x00009970


	//   ....[58]....
        /*0de4*/ 	.word	0x00009980


	//   ....[59]....
        /*0de8*/ 	.word	0x00009e10


	//   ....[60]....
        /*0dec*/ 	.word	0x00009fe0


	//   ....[61]....
        /*0df0*/ 	.word	0x0000a560


	//   ....[62]....
        /*0df4*/ 	.word	0x0000ac70


	//   ....[63]....
        /*0df8*/ 	.word	0x0000b390


	//   ....[64]....
        /*0dfc*/ 	.word	0x0000b3c0


	//   ....[65]....
        /*0e00*/ 	.word	0x0000b3d0


	//   ....[66]....
        /*0e04*/ 	.word	0x0000b3e0


	//   ....[67]....
        /*0e08*/ 	.word	0x0000b400


	//   ....[68]....
        /*0e0c*/ 	.word	0x0000b420


	//   ....[69]....
        /*0e10*/ 	.word	0x0000b440


	//   ....[70]....
        /*0e14*/ 	.word	0x0000b450


	//   ....[71]....
        /*0e18*/ 	.word	0x0000cd40


	//   ....[72]....
        /*0e1c*/ 	.word	0x0000cd80


	//   ....[73]....
        /*0e20*/ 	.word	0x0000cd90


	//   ....[74]....
        /*0e24*/ 	.word	0x0000cda0


	//   ....[75]....
        /*0e28*/ 	.word	0x0000cdb0


	//   ....[76]....
        /*0e2c*/ 	.word	0x0000ceb0


	//   ....[77]....
        /*0e30*/ 	.word	0x0000dac0


	//   ....[78]....
        /*0e34*/ 	.word	0x0000db00


	//   ....[79]....
        /*0e38*/ 	.word	0x0000db10


	//   ....[80]....
        /*0e3c*/ 	.word	0x0000db20


	//   ....[81]....
        /*0e40*/ 	.word	0x0000db30


	//   ....[82]....
        /*0e44*/ 	.word	0x0000dc30


	//   ....[83]....
        /*0e48*/ 	.word	0x0000de70


	//   ....[84]....
        /*0e4c*/ 	.word	0x0000e0b0


	//   ....[85]....
        /*0e50*/ 	.word	0x0000e2d0


	//   ....[86]....
        /*0e54*/ 	.word	0x0000ed90


	//   ....[87]....
        /*0e58*/ 	.word	0x0000f550


	//   ....[88]....
        /*0e5c*/ 	.word	0x0000f580


	//   ....[89]....
        /*0e60*/ 	.word	0x0000f590


	//   ....[90]....
        /*0e64*/ 	.word	0x0000f5a0


	//   ....[91]....
        /*0e68*/ 	.word	0x0000f5b0


	//   ....[92]....
        /*0e6c*/ 	.word	0x0000f600


	//   ....[93]....
        /*0e70*/ 	.word	0x0000f610


	//   ....[94]....
        /*0e74*/ 	.word	0x0000f620


	//   ....[95]....
        /*0e78*/ 	.word	0x00011ad0


	//   ....[96]....
        /*0e7c*/ 	.word	0x00011b00


	//   ....[97]....
        /*0e80*/ 	.word	0x00011b10


	//   ....[98]....
        /*0e84*/ 	.word	0x00011b20


	//   ....[99]....
        /*0e88*/ 	.word	0x00011b30


	//   ....[100]....
        /*0e8c*/ 	.word	0x00011c20


	//   ....[101]....
        /*0e90*/ 	.word	0x00012800


	//   ....[102]....
        /*0e94*/ 	.word	0x00012830


	//   ....[103]....
        /*0e98*/ 	.word	0x00012840


	//   ....[104]....
        /*0e9c*/ 	.word	0x00012850


	//   ....[105]....
        /*0ea0*/ 	.word	0x00012860


	//   ....[106]....
        /*0ea4*/ 	.word	0x00012950


	//   ....[107]....
        /*0ea8*/ 	.word	0x00012d50


	//   ....[108]....
        /*0eac*/ 	.word	0x00012d80


	//   ....[109]....
        /*0eb0*/ 	.word	0x00012d90


	//   ....[110]....
        /*0eb4*/ 	.word	0x00012da0


	//   ....[111]....
        /*0eb8*/ 	.word	0x00012de0


	//   ....[112]....
        /*0ebc*/ 	.word	0x00012df0


	//   ....[113]....
        /*0ec0*/ 	.word	0x00012e00


	//   ....[114]....
        /*0ec4*/ 	.word	0x00012e10


	//   ....[115]....
        /*0ec8*/ 	.word	0x00014d70


	//   ....[116]....
        /*0ecc*/ 	.word	0x00014e20


	//   ....[117]....
        /*0ed0*/ 	.word	0x00014e30


	//   ....[118]....
        /*0ed4*/ 	.word	0x00014e40


	//   ....[119]....
        /*0ed8*/ 	.word	0x00014e50


	//   ....[120]....
        /*0edc*/ 	.word	0x00014e60


	//   ....[121]....
        /*0ee0*/ 	.word	0x00015a90


	//   ....[122]....
        /*0ee4*/ 	.word	0x00015ad0


	//   ....[123]....
        /*0ee8*/ 	.word	0x00015ae0


	//   ....[124]....
        /*0eec*/ 	.word	0x00015af0


	//   ....[125]....
        /*0ef0*/ 	.word	0x00015b00


	//   ....[126]....
        /*0ef4*/ 	.word	0x00015b10


	//   ....[127]....
        /*0ef8*/ 	.word	0x00015e60


	//   ....[128]....
        /*0efc*/ 	.word	0x00016060


	//   ....[129]....
        /*0f00*/ 	.word	0x00016630


	//   ....[130]....
        /*0f04*/ 	.word	0x00016d70


	//   ....[131]....
        /*0f08*/ 	.word	0x00017510


	//   ....[132]....
        /*0f0c*/ 	.word	0x00017540


	//   ....[133]....
        /*0f10*/ 	.word	0x00017550


	//   ....[134]....
        /*0f14*/ 	.word	0x00017560


	//   ....[135]....
        /*0f18*/ 	.word	0x00017590


	//   ....[136]....
        /*0f1c*/ 	.word	0x000175b0


	//   ....[137]....
        /*0f20*/ 	.word	0x000175c0


	//   ....[138]....
        /*0f24*/ 	.word	0x000175d0


	//   ....[139]....
        /*0f28*/ 	.word	0x00019520


	//   ....[140]....
        /*0f2c*/ 	.word	0x00019590


	//   ....[141]....
        /*0f30*/ 	.word	0x000195a0


	//   ....[142]....
        /*0f34*/ 	.word	0x000195b0


	//   ....[143]....
        /*0f38*/ 	.word	0x000195e0


	//   ....[144]....
        /*0f3c*/ 	.word	0x00019600


	//   ....[145]....
        /*0f40*/ 	.word	0x00019610


	//   ....[146]....
        /*0f44*/ 	.word	0x00019620


	//   ....[147]....
        /*0f48*/ 	.word	0x0001b180


	//   ....[148]....
        /*0f4c*/ 	.word	0x0001b1c0


	//   ....[149]....
        /*0f50*/ 	.word	0x0001b1f0


	//   ....[150]....
        /*0f54*/ 	.word	0x0001b210


	//   ....[151]....
        /*0f58*/ 	.word	0x0001b230


	//   ....[152]....
        /*0f5c*/ 	.word	0x0001b250


	//   ....[153]....
        /*0f60*/ 	.word	0x0001b260


	//   ....[154]....
        /*0f64*/ 	.word	0x0001b270


	//   ....[155]....
        /*0f68*/ 	.word	0x0001b4b0


	//   ....[156]....
        /*0f6c*/ 	.word	0x0001b4c0


	//   ....[157]....
        /*0f70*/ 	.word	0x0001b5c0


	//   ....[158]....
        /*0f74*/ 	.word	0x0001b5f0


	//   ....[159]....
        /*0f78*/ 	.word	0x0001b6d0


	//   ....[160]....
        /*0f7c*/ 	.word	0x0001b700


	//   ....[161]....
        /*0f80*/ 	.word	0x0001b7e0


	//   ....[162]....
        /*0f84*/ 	.word	0x0001b810


	//   ....[163]....
        /*0f88*/ 	.word	0x0001b8f0


	//   ....[164]....
        /*0f8c*/ 	.word	0x0001b920


	//   ....[165]....
        /*0f90*/ 	.word	0x0001ba00


	//   ....[166]....
        /*0f94*/ 	.word	0x0001ba30


	//   ....[167]....
        /*0f98*/ 	.word	0x0001bb10


	//   ....[168]....
        /*0f9c*/ 	.word	0x0001bb40


	//   ....[169]....
        /*0fa0*/ 	.word	0x0001bc20


	//   ....[170]....
        /*0fa4*/ 	.word	0x0001bc40


	//   ....[171]....
        /*0fa8*/ 	.word	0x0001c3c0


	//   ....[172]....
        /*0fac*/ 	.word	0x0001c3e0


	//   ....[173]....
        /*0fb0*/ 	.word	0x0001c4f0


	//   ....[174]....
        /*0fb4*/ 	.word	0x0001c500


	//   ....[175]....
        /*0fb8*/ 	.word	0x0001c610


	//   ....[176]....
        /*0fbc*/ 	.word	0x0001c630


	//   ....[177]....
        /*0fc0*/ 	.word	0x0001c740


	//   ....[178]....
        /*0fc4*/ 	.word	0x0001c750


	//   ....[179]....
        /*0fc8*/ 	.word	0x0001c860


	//   ....[180]....
        /*0fcc*/ 	.word	0x0001c880


	//   ....[181]....
        /*0fd0*/ 	.word	0x0001c990


	//   ....[182]....
        /*0fd4*/ 	.word	0x0001c9a0


	//   ....[183]....
        /*0fd8*/ 	.word	0x0001cab0


	//   ....[184]....
        /*0fdc*/ 	.word	0x0001cad0


	//   ....[185]....
        /*0fe0*/ 	.word	0x0001cbe0


	//   ....[186]....
        /*0fe4*/ 	.word	0x0001cbf0


	//   ....[187]....
        /*0fe8*/ 	.word	0x0001cd40


	//   ....[188]....
        /*0fec*/ 	.word	0x0001cdc0


	//   ....[189]....
        /*0ff0*/ 	.word	0x0001ce40


	//   ....[190]....
        /*0ff4*/ 	.word	0x0001ceb0


	//   ....[191]....
        /*0ff8*/ 	.word	0x0001cf30


	//   ....[192]....
        /*0ffc*/ 	.word	0x0001cfb0


	//   ....[193]....
        /*1000*/ 	.word	0x0001d030


	//   ....[194]....
        /*1004*/ 	.word	0x0001d0a0


	//   ....[195]....
        /*1008*/ 	.word	0x0001d120


	//   ....[196]....
        /*100c*/ 	.word	0x0001d1a0


	//   ....[197]....
        /*1010*/ 	.word	0x0001d220


	//   ....[198]....
        /*1014*/ 	.word	0x0001d290


	//   ....[199]....
        /*1018*/ 	.word	0x0001d310


	//   ....[200]....
        /*101c*/ 	.word	0x0001d390


	//   ....[201]....
        /*1020*/ 	.word	0x0001d410


	//   ....[202]....
        /*1024*/ 	.word	0x0001d480


	//   ....[203]....
        /*1028*/ 	.word	0x0001d500


	//   ....[204]....
        /*102c*/ 	.word	0x0001d570


	//   ....[205]....
        /*1030*/ 	.word	0x0001d780


	//   ....[206]....
        /*1034*/ 	.word	0x0001d7f0


	//   ....[207]....
        /*1038*/ 	.word	0x0001d900


	//   ....[208]....
        /*103c*/ 	.word	0x0001d970


	//   ....[209]....
        /*1040*/ 	.word	0x0001d9f0


	//   ....[210]....
        /*1044*/ 	.word	0x0001da70


	//   ....[211]....
        /*1048*/ 	.word	0x0001dc30


	//   ....[212]....
        /*104c*/ 	.word	0x0001dca0


	//   ....[213]....
        /*1050*/ 	.word	0x0001ddf0


	//   ....[214]....
        /*1054*/ 	.word	0x0001de60


	//   ....[215]....
        /*1058*/ 	.word	0x0001dee0


	//   ....[216]....
        /*105c*/ 	.word	0x0001df60


	//   ....[217]....
        /*1060*/ 	.word	0x0001dfe0


	//   ....[218]....
        /*1064*/ 	.word	0x0001e060


	//   ....[219]....
        /*1068*/ 	.word	0x0001e0c0


	//   ....[220]....
        /*106c*/ 	.word	0x0001e120


	//   ....[221]....
        /*1070*/ 	.word	0x0001e170


	//   ....[222]....
        /*1074*/ 	.word	0x0001e1c0


	//   ....[223]....
        /*1078*/ 	.word	0x0001e210


	//   ....[224]....
        /*107c*/ 	.word	0x0001e260


	//   ....[225]....
        /*1080*/ 	.word	0x0001e2b0


	//   ....[226]....
        /*1084*/ 	.word	0x0001e300


	//   ....[227]....
        /*1088*/ 	.word	0x0001e380


	//   ....[228]....
        /*108c*/ 	.word	0x0001e400


	//   ....[229]....
        /*1090*/ 	.word	0x0001e540


	//   ....[230]....
        /*1094*/ 	.word	0x0001e5b0


	//   ....[231]....
        /*1098*/ 	.word	0x0001e700


	//   ....[232]....
        /*109c*/ 	.word	0x0001e770


	//   ....[233]....
        /*10a0*/ 	.word	0x0001e7f0


	//   ....[234]....
        /*10a4*/ 	.word	0x0001e870


	//   ....[235]....
        /*10a8*/ 	.word	0x0001e9b0


	//   ....[236]....
        /*10ac*/ 	.word	0x0001ea20


	//   ....[237]....
        /*10b0*/ 	.word	0x0001eb70


	//   ....[238]....
        /*10b4*/ 	.word	0x0001ebe0


	//   ....[239]....
        /*10b8*/ 	.word	0x0001ec60


	//   ....[240]....
        /*10bc*/ 	.word	0x0001ece0


	//   ....[241]....
        /*10c0*/ 	.word	0x0001ed60


	//   ....[242]....
        /*10c4*/ 	.word	0x0001ede0


	//   ....[243]....
        /*10c8*/ 	.word	0x0001ee30


	//   ....[244]....
        /*10cc*/ 	.word	0x0001ee80


	//   ....[245]....
        /*10d0*/ 	.word	0x0001eed0


	//   ....[246]....
        /*10d4*/ 	.word	0x0001ef10


	//   ....[247]....
        /*10d8*/ 	.word	0x0001ef60


	//   ....[248]....
        /*10dc*/ 	.word	0x0001efa0


	//   ....[249]....
        /*10e0*/ 	.word	0x0001eff0


	//   ....[250]....
        /*10e4*/ 	.word	0x0001f040


	//   ....[251]....
        /*10e8*/ 	.word	0x0001f0c0


	//   ....[252]....
        /*10ec*/ 	.word	0x0001f140


	//   ....[253]....
        /*10f0*/ 	.word	0x0001f260


	//   ....[254]....
        /*10f4*/ 	.word	0x0001f2d0


	//   ....[255]....
        /*10f8*/ 	.word	0x0001f400


	//   ....[0]....
        /*10fc*/ 	.word	0x0001f470


	//   ....[1]....
        /*1100*/ 	.word	0x0001f4f0


	//   ....[2]....
        /*1104*/ 	.word	0x0001f570


	//   ....[3]....
        /*1108*/ 	.word	0x0001f690


	//   ....[4]....
        /*110c*/ 	.word	0x0001f700


	//   ....[5]....
        /*1110*/ 	.word	0x0001f830


	//   ....[6]....
        /*1114*/ 	.word	0x0001f8a0


	//   ....[7]....
        /*1118*/ 	.word	0x0001f8f0


	//   ....[8]....
        /*111c*/ 	.word	0x0001f950


	//   ....[9]....
        /*1120*/ 	.word	0x0001f9a0


	//   ....[10]....
        /*1124*/ 	.word	0x0001f9e0


	//   ....[11]....
        /*1128*/ 	.word	0x0001fa30


	//   ....[12]....
        /*112c*/ 	.word	0x0001fa70


	//   ....[13]....
        /*1130*/ 	.word	0x0001fac0


	//   ....[14]....
        /*1134*/ 	.word	0x0001fb00


	//   ....[15]....
        /*1138*/ 	.word	0x0001fb80


	//   ....[16]....
        /*113c*/ 	.word	0x0001fc00


	//   ....[17]....
        /*1140*/ 	.word	0x0001fc80


	//   ....[18]....
        /*1144*/ 	.word	0x0001fdb0


	//   ....[19]....
        /*1148*/ 	.word	0x0001fe20


	//   ....[20]....
        /*114c*/ 	.word	0x0001ff50


	//   ....[21]....
        /*1150*/ 	.word	0x0001ffc0


	//   ....[22]....
        /*1154*/ 	.word	0x00020040


	//   ....[23]....
        /*1158*/ 	.word	0x000200c0


	//   ....[24]....
        /*115c*/ 	.word	0x00020140


	//   ....[25]....
        /*1160*/ 	.word	0x000201c0


	//   ....[26]....
        /*1164*/ 	.word	0x00020210


	//   ....[27]....
        /*1168*/ 	.word	0x00020270


	//   ....[28]....
        /*116c*/ 	.word	0x000202c0


	//   ....[29]....
        /*1170*/ 	.word	0x00020300


	//   ....[30]....
        /*1174*/ 	.word	0x00020350


	//   ....[31]....
        /*1178*/ 	.word	0x00020390


	//   ....[32]....
        /*117c*/ 	.word	0x000203e0


	//   ....[33]....
        /*1180*/ 	.word	0x00020420


	//   ....[34]....
        /*1184*/ 	.word	0x00020480


	//   ....[35]....
        /*1188*/ 	.word	0x000204e0


	//   ....[36]....
        /*118c*/ 	.word	0x00020530


	//   ....[37]....
        /*1190*/ 	.word	0x00020590


	//   ....[38]....
        /*1194*/ 	.word	0x000205e0


	//   ....[39]....
        /*1198*/ 	.word	0x00020640


	//   ....[40]....
        /*119c*/ 	.word	0x00020690


	//   ....[41]....
        /*11a0*/ 	.word	0x000206f0


	//   ....[42]....
        /*11a4*/ 	.word	0x00020760


	//   ....[43]....
        /*11a8*/ 	.word	0x000207e0


	//   ....[44]....
        /*11ac*/ 	.word	0x00020860


	//   ....[45]....
        /*11b0*/ 	.word	0x000208d0


	//   ....[46]....
        /*11b4*/ 	.word	0x00020950


	//   ....[47]....
        /*11b8*/ 	.word	0x000209d0


	//   ....[48]....
        /*11bc*/ 	.word	0x00020a50


	//   ....[49]....
        /*11c0*/ 	.word	0x00020ac0


	//   ....[50]....
        /*11c4*/ 	.word	0x00020b40


	//   ....[51]....
        /*11c8*/ 	.word	0x00020bc0


	//   ....[52]....
        /*11cc*/ 	.word	0x00020c40


	//   ....[53]....
        /*11d0*/ 	.word	0x00020cb0


	//   ....[54]....
        /*11d4*/ 	.word	0x00020d30


	//   ....[55]....
        /*11d8*/ 	.word	0x00020db0


	//   ....[56]....
        /*11dc*/ 	.word	0x00020e30


	//   ....[57]....
        /*11e0*/ 	.word	0x00020ea0


	//   ....[58]....
        /*11e4*/ 	.word	0x00021370


	//   ....[59]....
        /*11e8*/ 	.word	0x00021390


	//   ....[60]....
        /*11ec*/ 	.word	0x000213b0


	//   ....[61]....
        /*11f0*/ 	.word	0x000213c0


	//   ....[62]....
        /*11f4*/ 	.word	0x000216b0


	//   ....[63]....
        /*11f8*/ 	.word	0x000216c0


	//   ....[64]....
        /*11fc*/ 	.word	0x000216d0


	//   ....[65]....
        /*1200*/ 	.word	0x000216e0


	//   ....[66]....
        /*1204*/ 	.word	0x000219b0


	//   ....[67]....
        /*1208*/ 	.word	0x000219d0


	//   ....[68]....
        /*120c*/ 	.word	0x000219f0


	//   ....[69]....
        /*1210*/ 	.word	0x00021a00


	//   ....[70]....
        /*1214*/ 	.word	0x00021cf0


	//   ....[71]....
        /*1218*/ 	.word	0x00021d00


	//   ....[72]....
        /*121c*/ 	.word	0x00021d10


	//   ....[73]....
        /*1220*/ 	.word	0x00021d20


	//   ....[74]....
        /*1224*/ 	.word	0x00021ff0


	//   ....[75]....
        /*1228*/ 	.word	0x00022010


	//   ....[76]....
        /*122c*/ 	.word	0x00022030


	//   ....[77]....
        /*1230*/ 	.word	0x00022040


	//   ....[78]....
        /*1234*/ 	.word	0x00022340


	//   ....[79]....
        /*1238*/ 	.word	0x00022360


	//   ....[80]....
        /*123c*/ 	.word	0x00022380


	//   ....[81]....
        /*1240*/ 	.word	0x00022390


	//   ....[82]....
        /*1244*/ 	.word	0x00022670


	//   ....[83]....
        /*1248*/ 	.word	0x000226d0


	//   ....[84]....
        /*124c*/ 	.word	0x000226e0


	//   ....[85]....
        /*1250*/ 	.word	0x000226f0


	//   ....[86]....
        /*1254*/ 	.word	0x000229f0


	//   ....[87]....
        /*1258*/ 	.word	0x00022a50


	//   ....[88]....
        /*125c*/ 	.word	0x00022a60


	//   ....[89]....
        /*1260*/ 	.word	0x00022a70


	//   ....[90]....
        /*1264*/ 	.word	0x000260a0


	//   ....[91]....
        /*1268*/ 	.word	0x000260c0


	//   ....[92]....
        /*126c*/ 	.word	0x000260e0


	//   ....[93]....
        /*1270*/ 	.word	0x000260f0


	//   ....[94]....
        /*1274*/ 	.word	0x00026320


	//   ....[95]....
        /*1278*/ 	.word	0x00026330


	//   ....[96]....
        /*127c*/ 	.word	0x00026340


	//   ....[97]....
        /*1280*/ 	.word	0x00026350


	//   ....[98]....
        /*1284*/ 	.word	0x000265c0


	//   ....[99]....
        /*1288*/ 	.word	0x000265e0


	//   ....[100]....
        /*128c*/ 	.word	0x00026600


	//   ....[101]....
        /*1290*/ 	.word	0x00026610


	//   ....[102]....
        /*1294*/ 	.word	0x00026830


	//   ....[103]....
        /*1298*/ 	.word	0x00026840


	//   ....[104]....
        /*129c*/ 	.word	0x00026850


	//   ....[105]....
        /*12a0*/ 	.word	0x00026860


	//   ....[106]....
        /*12a4*/ 	.word	0x00026ad0


	//   ....[107]....
        /*12a8*/ 	.word	0x00026af0


	//   ....[108]....
        /*12ac*/ 	.word	0x00026b10


	//   ....[109]....
        /*12b0*/ 	.word	0x00026b20


	//   ....[110]....
        /*12b4*/ 	.word	0x00026d40


	//   ....[111]....
        /*12b8*/ 	.word	0x00026d50


	//   ....[112]....
        /*12bc*/ 	.word	0x00026d60


	//   ....[113]....
        /*12c0*/ 	.word	0x00026d70


	//   ....[114]....
        /*12c4*/ 	.word	0x00026fe0


	//   ....[115]....
        /*12c8*/ 	.word	0x00027000


	//   ....[116]....
        /*12cc*/ 	.word	0x00027020


	//   ....[117]....
        /*12d0*/ 	.word	0x00027030


	//   ....[118]....
        /*12d4*/ 	.word	0x000272b0


	//   ....[119]....
        /*12d8*/ 	.word	0x000272c0


	//   ....[120]....
        /*12dc*/ 	.word	0x000272d0


	//   ....[121]....
        /*12e0*/ 	.word	0x000272e0


	//   ....[122]....
        /*12e4*/ 	.word	0x0002acd0


	//   ....[123]....
        /*12e8*/ 	.word	0x0002ad50


	//   ....[124]....
        /*12ec*/ 	.word	0x0002add0


	//   ....[125]....
        /*12f0*/ 	.word	0x0002ae40


	//   ....[126]....
        /*12f4*/ 	.word	0x0002aec0


	//   ....[127]....
        /*12f8*/ 	.word	0x0002af30


	//   ....[128]....
        /*12fc*/ 	.word	0x0002afb0


	//   ....[129]....
        /*1300*/ 	.word	0x0002b020


	//   ....[130]....
        /*1304*/ 	.word	0x0002b0a0


	//   ....[131]....
        /*1308*/ 	.word	0x0002b120


	//   ....[132]....
        /*130c*/ 	.word	0x0002b1a0


	//   ....[133]....
        /*1310*/ 	.word	0x0002b210


	//   ....[134]....
        /*1314*/ 	.word	0x0002b290


	//   ....[135]....
        /*1318*/ 	.word	0x0002b300


	//   ....[136]....
        /*131c*/ 	.word	0x0002b380


	//   ....[137]....
        /*1320*/ 	.word	0x0002b3f0


	//   ....[138]....
        /*1324*/ 	.word	0x0002b470


	//   ....[139]....
        /*1328*/ 	.word	0x0002b4f0


	//   ....[140]....
        /*132c*/ 	.word	0x0002b570


	//   ....[141]....
        /*1330*/ 	.word	0x0002b5e0


	//   ....[142]....
        /*1334*/ 	.word	0x0002b660


	//   ....[143]....
        /*1338*/ 	.word	0x0002b6e0


	//   ....[144]....
        /*133c*/ 	.word	0x0002b760


	//   ....[145]....
        /*1340*/ 	.word	0x0002b7d0


	//   ....[146]....
        /*1344*/ 	.word	0x0002b850


	//   ....[147]....
        /*1348*/ 	.word	0x0002b8d0


	//   ....[148]....
        /*134c*/ 	.word	0x0002b940


	//   ....[149]....
        /*1350*/ 	.word	0x0002b9b0


	//   ....[150]....
        /*1354*/ 	.word	0x0002ba30


	//   ....[151]....
        /*1358*/ 	.word	0x0002bab0


	//   ....[152]....
        /*135c*/ 	.word	0x0002bb20


	//   ....[153]....
        /*1360*/ 	.word	0x0002bb90


	//   ....[154]....
        /*1364*/ 	.word	0x0002bc10


	//   ....[155]....
        /*1368*/ 	.word	0x0002bc90


	//   ....[156]....
        /*136c*/ 	.word	0x0002bd10


	//   ....[157]....
        /*1370*/ 	.word	0x0002bd80


	//   ....[158]....
        /*1374*/ 	.word	0x0002be00


	//   ....[159]....
        /*1378*/ 	.word	0x0002be70


	//   ....[160]....
        /*137c*/ 	.word	0x0002bef0


	//   ....[161]....
        /*1380*/ 	.word	0x0002bf60


	//   ....[162]....
        /*1384*/ 	.word	0x0002bfe0


	//   ....[163]....
        /*1388*/ 	.word	0x0002c060


	//   ....[164]....
        /*138c*/ 	.word	0x0002c0e0


	//   ....[165]....
        /*1390*/ 	.word	0x0002c150


	//   ....[166]....
        /*1394*/ 	.word	0x0002c1d0


	//   ....[167]....
        /*1398*/ 	.word	0x0002c240


	//   ....[168]....
        /*139c*/ 	.word	0x0002c2c0


	//   ....[169]....
        /*13a0*/ 	.word	0x0002c330


	//   ....[170]....
        /*13a4*/ 	.word	0x0002c3b0


	//   ....[171]....
        /*13a8*/ 	.word	0x0002c430


	//   ....[172]....
        /*13ac*/ 	.word	0x0002c4b0


	//   ....[173]....
        /*13b0*/ 	.word	0x0002c520


	//   ....[174]....
        /*13b4*/ 	.word	0x0002c5a0


	//   ....[175]....
        /*13b8*/ 	.word	0x0002c610


	//   ....[176]....
        /*13bc*/ 	.word	0x0002c690


	//   ....[177]....
        /*13c0*/ 	.word	0x0002c700


	//   ....[178]....
        /*13c4*/ 	.word	0x0002c780


	//   ....[179]....
        /*13c8*/ 	.word	0x0002c800


	//   ....[180]....
        /*13cc*/ 	.word	0x0002c880


	//   ....[181]....
        /*13d0*/ 	.word	0x0002c8f0


	//   ....[182]....
        /*13d4*/ 	.word	0x0002c970


	//   ....[183]....
        /*13d8*/ 	.word	0x0002c9e0


	//   ....[184]....
        /*13dc*/ 	.word	0x0002ca50


	//   ....[185]....
        /*13e0*/ 	.word	0x0002cac0


	//----- nvinfo : EIATTR_EXIT_INSTR_OFFSETS
	.align		4
.L_386:
        /*13e4*/ 	.byte	0x04, 0x1c
        /*13e6*/ 	.short	(.L_388 - .L_387)


	//   ....[0]....
.L_387:
        /*13e8*/ 	.word	0x00000350


	//   ....[1]....
        /*13ec*/ 	.word	0x0001bc50


	//   ....[2]....
        /*13f0*/ 	.word	0x0001bcb0


	//   ....[3]....
        /*13f4*/ 	.word	0x0001bd10


	//   ....[4]....
        /*13f8*/ 	.word	0x0001cc30


	//   ....[5]....
        /*13fc*/ 	.word	0x0001cc80


	//   ....[6]....
        /*1400*/ 	.word	0x0001cce0


	//----- nvinfo : EIATTR_CTAIDZ_USED
	.align		4
.L_388:
        /*1404*/ 	.byte	0x01, 0x04
	.zero		2


	//----- nvinfo : EIATTR_MAX_THREADS
	.align		4
        /*1408*/ 	.byte	0x04, 0x05
        /*140a*/ 	.short	(.L_390 - .L_389)
.L_389:
        /*140c*/ 	.word	0x00000080
        /*1410*/ 	.word	0x00000001
        /*1414*/ 	.word	0x00000001


	//----- nvinfo : EIATTR_CRS_STACK_SIZE
	.align		4
.L_390:
        /*1418*/ 	.byte	0x04, 0x1e
        /*141a*/ 	.short	(.L_392 - .L_391)
.L_391:
        /*141c*/ 	.word	0x00000000
.L_392:


//--------------------- .nv.info._ZN7cutlass13device_kernelIN5flash19enable_sm80_to_sm89INS1_16FlashAttnFwdSm80INS1_25CollectiveMainloopFwdSm80ILi4ELi1ELb0EN4cute5tupleIJNS5_1CILi128EEENS7_ILi64EEES8_EEELi128ENS_6half_tEfNS_4arch4Sm80ELb1ELb0ELb0ELb0ELb1ELb0ELb1ELb0EEENS1_21CollectiveEpilogueFwdINS6_IJS8_S8_S9_EEENS6_IJNS7_ILi1EEESH_SH_EEESB_SD_Li128ELb0ELb1ELb0ELb0EEENS1_30DynamicPersistentTileSchedulerILi128ELi128ELb0ELb1ELb0EEEEEEEEEvNT_6ParamsE --------------------------
	.section	.nv.info._ZN7cutlass13device_kernelIN5flash19enable_sm80_to_sm89INS1_16FlashAttnFwdSm80INS1_25CollectiveMainloopFwdSm80ILi4ELi1ELb0EN4cute5tupleIJNS5_1CILi128EEENS7_ILi64EEES8_EEELi128ENS_6half_tEfNS_4arch4Sm80ELb1ELb0ELb0ELb0ELb1ELb0ELb1ELb0EEENS1_21CollectiveEpilogueFwdINS6_IJS8_S8_S9_EEENS6_IJNS7_ILi1EEESH_SH_EEESB_SD_Li128ELb0ELb1ELb0ELb0EEENS1_30DynamicPersistentTileSchedulerILi128ELi128ELb0ELb1ELb0EEEEEEEEEvNT_6ParamsE,"",@"SHT_CUDA_INFO"
	.sectionflags	@""
	.align	4


	//----- nvinfo : EIATTR_CUDA_API_VERSION
	.align		4
        /*0000*/ 	.byte	0x04, 0x37
        /*0002*/ 	.short	(.L_394 - .L_393)
.L_393:
        /*0004*/ 	.word	0x00000082


	//----- nvinfo : EIATTR_SW2861232_WAR
	.align		4
.L_394:
        /*0008*/ 	.byte	0x01, 0x35
	.zero		2


	//----- nvinfo : EIATTR_PARAM_CBANK
	.align		4
        /*000c*/ 	.byte	0x04, 0x0a
        /*000e*/ 	.short	(.L_396 - .L_395)
	.align		4
.L_395:
        /*0010*/ 	.word	index@(.nv.constant0._ZN7cutlass13device_kernelIN5flash19enable_sm80_to_sm89INS1_16FlashAttnFwdSm80INS1_25CollectiveMainloopFwdSm80ILi4ELi1ELb0EN4cute5tupleIJNS5_1CILi128EEENS7_ILi64EEES8_EEELi128ENS_6half_tEfNS_4arch4Sm80ELb1ELb0ELb0ELb0ELb1ELb0ELb1ELb0EEENS1_21CollectiveEpilogueFwdINS6_IJS8_S8_S9_EEENS6_IJNS7_ILi1EEESH_SH_EEESB_SD_Li128ELb0ELb1ELb0ELb0EEENS1_30DynamicPersistentTileSchedulerILi128ELi128ELb0ELb1ELb0EEEEEEEEEvNT_6ParamsE)
        /*0014*/ 	.short	0x0160
        /*0016*/ 	.short	0x0428


	//----- nvinfo : EIATTR_CBANK_PARAM_SIZE
	.align		4
.L_396:
        /*0018*/ 	.byte	0x03, 0x19
        /*001a*/ 	.short	0x0428


	//----- nvinfo : EIATTR_KPARAM_INFO
	.align		4
        /*001c*/ 	.byte	0x04, 0x17
        /*001e*/ 	.short	(.L_398 - .L_397)
.L_397:
        /*0020*/ 	.word	0x00000000
        /*0024*/ 	.short	0x0000
        /*0026*/ 	.short	0x0000
        /*0028*/ 	.byte	0x00, 0xf0, 0xa1, 0x10


	//----- nvinfo : EIATTR_MAXREG_COUNT
	.align		4
.L_398:
        /*002c*/ 	.byte	0x03, 0x1b
        /*002e*/ 	.short	0x00ff


	//----- nvinfo : EIATTR_NUM_BARRIERS
	.align		4
        /*0030*/ 	.byte	0x02, 0x4c
        /*0032*/ 	.byte	0x06
	.zero		1


	//----- nvinfo : EIATTR_ANNOTATIONS
	.align		4
        /*0034*/ 	.byte	0x04, 0x55
        /*0036*/ 	.short	(.L_400 - .L_399)


	//   ....[0]....
.L_399:
        /* <DEDUP_REMOVED lines=58> */


	//----- nvinfo : EIATTR_MERCURY_ISA_VERSION
	.align		4
.L_400:
        /*03c8*/ 	.byte	0x03, 0x5f
        /*03ca*/ 	.short	0x0000


	//----- nvinfo : EIATTR_INT_WARP_WIDE_INSTR_OFFSETS
	.align		4
        /*03cc*/ 	.byte	0x04, 0x31
        /*03ce*/ 	.short	(.L_402 - .L_401)


	//   ....[0]....
.L_401:
        /*03d0*/ 	.word	0x0000ff30


	//   ....[1]....
        /*03d4*/ 	.word	0x0000ffb0


	//----- nvinfo : EIATTR_COOP_GROUP_MASK_REGIDS
	.align		4
.L_402:
        /*03d8*/ 	.byte	0x04, 0x29
        /*03da*/ 	.short	(.L_404 - .L_403)


	//   ....[0]....
.L_403:
        /*03dc*/ 	.word	0xffffffff


	//   ....[1]....
        /*03e0*/ 	.word	0xffffffff


	//   ....[2]....
        /*03e4*/ 	.word	0xffffffff


	//   ....[3]....
        /*03e8*/ 	.word	0xffffffff


	//   ....[4]....
        /*03ec*/ 	.word	0xffffffff


	//   ....[5]....
        /*03f0*/ 	.word	0xffffffff


	//   ....[6]....
        /*03f4*/ 	.word	0xffffffff


	//   ....[7]....
        /*03f8*/ 	.word	0xffffffff


	//   ....[8]....
        /*03fc*/ 	.word	0xffffffff


	//   ....[9]....
        /*0400*/ 	.word	0xffffffff


	//   ....[10]....
        /*0404*/ 	.word	0xffffffff


	//   ....[11]....
        /*0408*/ 	.word	0xffffffff


	//   ....[12]....
        /*040c*/ 	.word	0xffffffff


	//   ....[13]....
        /*0410*/ 	.word	0xffffffff


	//   ....[14]....
        /*0414*/ 	.word	0xffffffff


	//   ....[15]....
        /*0418*/ 	.word	0xffffffff


	//   ....[16]....
        /*041c*/ 	.word	0xffffffff


	//   ....[17]....
        /*0420*/ 	.word	0xffffffff


	//   ....[18]....
        /*0424*/ 	.word	0xffffffff


	//   ....[19]....
        /*0428*/ 	.word	0xffffffff


	//   ....[20]....
        /*042c*/ 	.word	0xffffffff


	//   ....[21]....
        /*0430*/ 	.word	0xffffffff


	//   ....[22]....
        /*0434*/ 	.word	0xffffffff


	//   ....[23]....
        /*0438*/ 	.word	0xffffffff


	//   ....[24]....
        /*043c*/ 	.word	0xffffffff


	//   ....[25]....
        /*0440*/ 	.word	0xffffffff


	//   ....[26]....
        /*0444*/ 	.word	0xffffffff


	//   ....[27]....
        /*0448*/ 	.word	0xffffffff


	//   ....[28]....
        /*044c*/ 	.word	0xffffffff


	//   ....[29]....
        /*0450*/ 	.word	0xffffffff


	//   ....[30]....
        /*0454*/ 	.word	0xffffffff


	//   ....[31]....
        /*0458*/ 	.word	0xffffffff


	//   ....[32]....
        /*045c*/ 	.word	0xffffffff


	//   ....[33]....
        /*0460*/ 	.word	0xffffffff


	//   ....[34]....
        /*0464*/ 	.word	0xffffffff


	//   ....[35]....
        /*0468*/ 	.word	0xffffffff


	//   ....[36]....
        /*046c*/ 	.word	0xffffffff


	//   ....[37]....
        /*0470*/ 	.word	0xffffffff


	//   ....[38]....
        /*0474*/ 	.word	0xffffffff


	//   ....[39]....
        /*0478*/ 	.word	0xffffffff


	//   ....[40]....
        /*047c*/ 	.word	0xffffffff


	//   ....[41]....
        /*0480*/ 	.word	0xffffffff


	//   ....[42]....
        /*0484*/ 	.word	0xffffffff


	//   ....[43]....
        /*0488*/ 	.word	0xffffffff


	//   ....[44]....
        /*048c*/ 	.word	0xffffffff


	//   ....[45]....
        /*0490*/ 	.word	0xffffffff


	//   ....[46]....
        /*0494*/ 	.word	0xffffffff


	//   ....[47]....
        /*0498*/ 	.word	0xffffffff


	//   ....[48]....
        /*049c*/ 	.word	0xffffffff


	//   ....[49]....
        /*04a0*/ 	.word	0xffffffff


	//   ....[50]....
        /*04a4*/ 	.word	0xffffffff


	//   ....[51]....
        /*04a8*/ 	.word	0xffffffff


	//   ....[52]....
        /*04ac*/ 	.word	0xffffffff


	//   ....[53]....
        /*04b0*/ 	.word	0xffffffff


	//   ....[54]....
        /*04b4*/ 	.word	0xffffffff


	//   ....[55]....
        /*04b8*/ 	.word	0xffffffff


	//   ....[56]....
        /*04bc*/ 	.word	0xffffffff


	//   ....[57]....
        /*04c0*/ 	.word	0xffffffff


	//   ....[58]....
        /*04c4*/ 	.word	0xffffffff


	//   ....[59]....
        /*04c8*/ 	.word	0xffffffff


	//   ....[60]....
        /*04cc*/ 	.word	0xffffffff


	//   ....[61]....
        /*04d0*/ 	.word	0xffffffff


	//   ....[62]....
        /*04d4*/ 	.word	0xffffffff


	//   ....[63]....
        /*04d8*/ 	.word	0xffffffff


	//   ....[64]....
        /*04dc*/ 	.word	0xffffffff


	//   ....[65]....
        /*04e0*/ 	.word	0xffffffff


	//   ....[66]....
        /*04e4*/ 	.word	0xffffffff


	//   ....[67]....
        /*04e8*/ 	.word	0xffffffff


	//   ....[68]....
        /*04ec*/ 	.word	0xffffffff


	//   ....[69]....
        /*04f0*/ 	.word	0xffffffff


	//   ....[70]....
        /*04f4*/ 	.word	0xffffffff


	//   ....[71]....
        /*04f8*/ 	.word	0xffffffff


	//   ....[72]....
        /*04fc*/ 	.word	0xffffffff


	//   ....[73]....
        /*0500*/ 	.word	0xffffffff


	//   ....[74]....
        /*0504*/ 	.word	0xffffffff


	//   ....[75]....
        /*0508*/ 	.word	0xffffffff


	//   ....[76]....
        /*050c*/ 	.word	0xffffffff


	//   ....[77]....
        /*0510*/ 	.word	0xffffffff


	//   ....[78]....
        /*0514*/ 	.word	0xffffffff


	//   ....[79]....
        /*0518*/ 	.word	0xffffffff


	//   ....[80]....
        /*051c*/ 	.word	0xffffffff


	//   ....[81]....
        /*0520*/ 	.word	0xffffffff


	//   ....[82]....
        /*0524*/ 	.word	0xffffffff


	//   ....[83]....
        /*0528*/ 	.word	0xffffffff


	//   ....[84]....
        /*052c*/ 	.word	0xffffffff


	//   ....[85]....
        /*0530*/ 	.word	0xffffffff


	//   ....[86]....
        /*0534*/ 	.word	0xffffffff


	//   ....[87]....
        /*0538*/ 	.word	0xffffffff


	//   ....[88]....
        /*053c*/ 	.word	0xffffffff


	//   ....[89]....
        /*0540*/ 	.word	0xffffffff


	//   ....[90]....
        /*0544*/ 	.word	0xffffffff


	//   ....[91]....
        /*0548*/ 	.word	0xffffffff


	//   ....[92]....
        /*054c*/ 	.word	0xffffffff


	//   ....[93]....
        /*0550*/ 	.word	0xffffffff


	//   ....[94]....
        /*0554*/ 	.word	0xffffffff


	//   ....[95]....
        /*0558*/ 	.word	0xffffffff


	//   ....[96]....
        /*055c*/ 	.word	0xffffffff


	//   ....[97]....
        /*0560*/ 	.word	0xffffffff


	//   ....[98]....
        /*0564*/ 	.word	0xffffffff


	//   ....[99]....
        /*0568*/ 	.word	0xffffffff


	//   ....[100]....
        /*056c*/ 	.word	0xffffffff


	//   ....[101]....
        /*0570*/ 	.word	0xffffffff


	//   ....[102]....
        /*0574*/ 	.word	0xffffffff


	//   ....[103]....
        /*0578*/ 	.word	0xffffffff


	//   ....[104]....
        /*057c*/ 	.word	0xffffffff


	//   ....[105]....
        /*0580*/ 	.word	0xffffffff


	//   ....[106]....
        /*0584*/ 	.word	0xffffffff


	//   ....[107]....
        /*0588*/ 	.word	0xffffffff


	//   ....[108]....
        /*058c*/ 	.word	0xffffffff


	//   ....[109]....
        /*0590*/ 	.word	0xffffffff


	//   ....[110]....
        /*0594*/ 	.word	0xffffffff


	//   ....[111]....
        /*0598*/ 	.word	0xffffffff


	//   ....[112]....
        /*059c*/ 	.word	0xffffffff


	//   ....[113]....
        /*05a0*/ 	.word	0xffffffff


	//   ....[114]....
        /*05a4*/ 	.word	0xffffffff


	//   ....[115]....
        /*05a8*/ 	.word	0xffffffff


	//   ....[116]....
        /*05ac*/ 	.word	0xffffffff


	//   ....[117]....
        /*05b0*/ 	.word	0xffffffff


	//   ....[118]....
        /*05b4*/ 	.word	0xffffffff


	//   ....[119]....
        /*05b8*/ 	.word	0xffffffff


	//   ....[120]....
        /*05bc*/ 	.word	0xffffffff


	//   ....[121]....
        /*05c0*/ 	.word	0xffffffff


	//   ....[122]....
        /*05c4*/ 	.word	0xffffffff


	//   ....[123]....
        /*05c8*/ 	.word	0xffffffff


	//   ....[124]....
        /*05cc*/ 	.word	0xffffffff


	//   ....[125]....
        /*05d0*/ 	.word	0xffffffff


	//   ....[126]....
        /*05d4*/ 	.word	0xffffffff


	//   ....[127]....
        /*05d8*/ 	.word	0xffffffff


	//   ....[128]....
        /*05dc*/ 	.word	0xffffffff


	//   ....[129]....
        /*05e0*/ 	.word	0xffffffff


	//   ....[130]....
        /*05e4*/ 	.word	0xffffffff


	//   ....[131]....
        /*05e8*/ 	.word	0xffffffff


	//   ....[132]....
        /*05ec*/ 	.word	0xffffffff


	//   ....[133]....
        /*05f0*/ 	.word	0xffffffff


	//   ....[134]....
        /*05f4*/ 	.word	0xffffffff


	//   ....[135]....
        /*05f8*/ 	.word	0xffffffff


	//   ....[136]....
        /*05fc*/ 	.word	0xffffffff


	//   ....[137]....
        /*0600*/ 	.word	0xffffffff


	//   ....[138]....
        /*0604*/ 	.word	0xffffffff


	//   ....[139]....
        /*0608*/ 	.word	0xffffffff


	//   ....[140]....
        /*060c*/ 	.word	0xffffffff


	//   ....[141]....
        /*0610*/ 	.word	0xffffffff


	//   ....[142]....
        /*0614*/ 	.word	0xffffffff


	//   ....[143]....
        /*0618*/ 	.word	0xffffffff


	//   ....[144]....
        /*061c*/ 	.word	0xffffffff


	//   ....[145]....
        /*0620*/ 	.word	0xffffffff


	//   ....[146]....
        /*0624*/ 	.word	0xffffffff


	//   ....[147]....
        /*0628*/ 	.word	0xffffffff


	//   ....[148]....
        /*062c*/ 	.word	0xffffffff


	//   ....[149]....
        /*0630*/ 	.word	0xffffffff


	//   ....[150]....
        /*0634*/ 	.word	0xffffffff


	//   ....[151]....
        /*0638*/ 	.word	0xffffffff


	//   ....[152]....
        /*063c*/ 	.word	0xffffffff


	//   ....[153]....
        /*0640*/ 	.word	0xffffffff


	//   ....[154]....
        /*0644*/ 	.word	0xffffffff


	//   ....[155]....
        /*0648*/ 	.word	0xffffffff


	//   ....[156]....
        /*064c*/ 	.word	0xffffffff


	//   ....[157]....
        /*0650*/ 	.word	0xffffffff


	//   ....[158]....
        /*0654*/ 	.word	0xffffffff


	//   ....[159]....
        /*0658*/ 	.word	0xffffffff


	//   ....[160]....
        /*065c*/ 	.word	0xffffffff


	//   ....[161]....
        /*0660*/ 	.word	0xffffffff


	//   ....[162]....
        /*0664*/ 	.word	0xffffffff


	//   ....[163]....
        /*0668*/ 	.word	0xffffffff


	//   ....[164]....
        /*066c*/ 	.word	0xffffffff


	//   ....[165]....
        /*0670*/ 	.word	0xffffffff


	//   ....[166]....
        /*0674*/ 	.word	0xffffffff


	//   ....[167]....
        /*0678*/ 	.word	0xffffffff


	//   ....[168]....
        /*067c*/ 	.word	0xffffffff


	//   ....[169]....
        /*0680*/ 	.word	0xffffffff


	//   ....[170]....
        /*0684*/ 	.word	0xffffffff


	//   ....[171]....
        /*0688*/ 	.word	0xffffffff


	//   ....[172]....
        /*068c*/ 	.word	0xffffffff


	//   ....[173]....
        /*0690*/ 	.word	0xffffffff


	//   ....[174]....
        /*0694*/ 	.word	0xffffffff


	//   ....[175]....
        /*0698*/ 	.word	0xffffffff


	//   ....[176]....
        /*069c*/ 	.word	0xffffffff


	//   ....[177]....
        /*06a0*/ 	.word	0xffffffff


	//   ....[178]....
        /*06a4*/ 	.word	0xffffffff


	//   ....[179]....
        /*06a8*/ 	.word	0xffffffff


	//   ....[180]....
        /*06ac*/ 	.word	0xffffffff


	//   ....[181]....
        /*06b0*/ 	.word	0xffffffff


	//   ....[182]....
        /*06b4*/ 	.word	0xffffffff


	//   ....[183]....
        /*06b8*/ 	.word	0xffffffff


	//   ....[184]....
        /*06bc*/ 	.word	0xffffffff


	//   ....[185]....
        /*06c0*/ 	.word	0xffffffff


	//   ....[186]....
        /*06c4*/ 	.word	0xffffffff


	//   ....[187]....
        /*06c8*/ 	.word	0xffffffff


	//   ....[188]....
        /*06cc*/ 	.word	0xffffffff


	//   ....[189]....
        /*06d0*/ 	.word	0xffffffff


	//   ....[190]....
        /*06d4*/ 	.word	0xffffffff


	//   ....[191]....
        /*06d8*/ 	.word	0xffffffff


	//   ....[192]....
        /*06dc*/ 	.word	0xffffffff


	//   ....[193]....
        /*06e0*/ 	.word	0xffffffff


	//   ....[194]....
        /*06e4*/ 	.word	0xffffffff


	//   ....[195]....
        /*06e8*/ 	.word	0xffffffff


	//   ....[196]....
        /*06ec*/ 	.word	0xffffffff


	//   ....[197]....
        /*06f0*/ 	.word	0xffffffff


	//   ....[198]....
        /*06f4*/ 	.word	0xffffffff


	//   ....[199]....
        /*06f8*/ 	.word	0xffffffff


	//   ....[200]....
        /*06fc*/ 	.word	0xffffffff


	//   ....[201]....
        /*0700*/ 	.word	0xffffffff


	//   ....[202]....
        /*0704*/ 	.word	0xffffffff


	//   ....[203]....
        /*0708*/ 	.word	0xffffffff


	//   ....[204]....
        /*070c*/ 	.word	0xffffffff


	//   ....[205]....
        /*0710*/ 	.word	0xffffffff


	//   ....[206]....
        /*0714*/ 	.word	0xffffffff


	//   ....[207]....
        /*0718*/ 	.word	0xffffffff


	//   ....[208]....
        /*071c*/ 	.word	0xffffffff


	//   ....[209]....
        /*0720*/ 	.word	0xffffffff


	//   ....[210]....
        /*0724*/ 	.word	0xffffffff


	//   ....[211]....
        /*0728*/ 	.word	0xffffffff


	//   ....[212]....
        /*072c*/ 	.word	0xffffffff


	//   ....[213]....
        /*0730*/ 	.word	0xffffffff


	//   ....[214]....
        /*0734*/ 	.word	0xffffffff


	//   ....[215]....
        /*0738*/ 	.word	0xffffffff


	//   ....[216]....
        /*073c*/ 	.word	0xffffffff


	//   ....[217]....
        /*0740*/ 	.word	0xffffffff


	//   ....[218]....
        /*0744*/ 	.word	0xffffffff


	//   ....[219]....
        /*0748*/ 	.word	0xffffffff


	//   ....[220]....
        /*074c*/ 	.word	0xffffffff


	//   ....[221]....
        /*0750*/ 	.word	0xffffffff


	//   ....[222]....
        /*0754*/ 	.word	0xffffffff


	//   ....[223]....
        /*0758*/ 	.word	0xffffffff


	//   ....[224]....
        /*075c*/ 	.word	0xffffffff


	//   ....[225]....
        /*0760*/ 	.word	0xffffffff


	//   ....[226]....
        /*0764*/ 	.word	0xffffffff


	//   ....[227]....
        /*0768*/ 	.word	0xffffffff


	//   ....[228]....
        /*076c*/ 	.word	0xffffffff


	//   ....[229]....
        /*0770*/ 	.word	0xffffffff


	//   ....[230]....
        /*0774*/ 	.word	0xffffffff


	//   ....[231]....
        /*0778*/ 	.word	0xffffffff


	//   ....[232]....
        /*077c*/ 	.word	0xffffffff


	//   ....[233]....
        /*0780*/ 	.word	0xffffffff


	//   ....[234]....
        /*0784*/ 	.word	0xffffffff


	//   ....[235]....
        /*0788*/ 	.word	0xffffffff


	//   ....[236]....
        /*078c*/ 	.word	0xffffffff


	//   ....[237]....
        /*0790*/ 	.word	0xffffffff


	//   ....[238]....
        /*0794*/ 	.word	0xffffffff


	//   ....[239]....
        /*0798*/ 	.word	0xffffffff


	//   ....[240]....
        /*079c*/ 	.word	0xffffffff


	//   ....[241]....
        /*07a0*/ 	.word	0xffffffff


	//   ....[242]....
        /*07a4*/ 	.word	0xffffffff


	//   ....[243]....
        /*07a8*/ 	.word	0xffffffff


	//   ....[244]....
        /*07ac*/ 	.word	0xffffffff


	//   ....[245]....
        /*07b0*/ 	.word	0xffffffff


	//   ....[246]....
        /*07b4*/ 	.word	0xffffffff


	//   ....[247]....
        /*07b8*/ 	.word	0xffffffff


	//   ....[248]....
        /*07bc*/ 	.word	0xffffffff


	//   ....[249]....
        /*07c0*/ 	.word	0xffffffff


	//   ....[250]....
        /*07c4*/ 	.word	0xffffffff


	//   ....[251]....
        /*07c8*/ 	.word	0xffffffff


	//   ....[252]....
        /*07cc*/ 	.word	0xffffffff


	//   ....[253]....
        /*07d0*/ 	.word	0xffffffff


	//   ....[254]....
        /*07d4*/ 	.word	0xffffffff


	//   ....[255]....
        /*07d8*/ 	.word	0xffffffff


	//   ....[0]....
        /*07dc*/ 	.word	0xffffffff


	//   ....[1]....
        /*07e0*/ 	.word	0xffffffff


	//   ....[2]....
        /*07e4*/ 	.word	0xffffffff


	//   ....[3]....
        /*07e8*/ 	.word	0xffffffff


	//   ....[4]....
        /*07ec*/ 	.word	0xffffffff


	//----- nvinfo : EIATTR_COOP_GROUP_INSTR_OFFSETS
	.align		4
.L_404:
        /*07f0*/ 	.byte	0x04, 0x28
        /*07f2*/ 	.short	(.L_406 - .L_405)


	//   ....[0]....
.L_405:
        /*07f4*/ 	.word	0x00000050


	//   ....[1]....
        /*07f8*/ 	.word	0x00001530


	//   ....[2]....
        /*07fc*/ 	.word	0x00001550


	//   ....[3]....
        /*0800*/ 	.word	0x000016e0


	//   ....[4]....
        /*0804*/ 	.word	0x000016f0


	//   ....[5]....
        /*0808*/ 	.word	0x00001810


	//   ....[6]....
        /*080c*/ 	.word	0x00001830


	//   ....[7]....
        /*0810*/ 	.word	0x00001950


	//   ....[8]....
        /*0814*/ 	.word	0x00001960


	//   ....[9]....
        /*0818*/ 	.word	0x00001a80


	//   ....[10]....
        /*081c*/ 	.word	0x00001aa0


	//   ....[11]....
        /*0820*/ 	.word	0x00001bc0


	//   ....[12]....
        /*0824*/ 	.word	0x00001bd0


	//   ....[13]....
        /*0828*/ 	.word	0x00001cf0


	//   ....[14]....
        /*082c*/ 	.word	0x00001d10


	//   ....[15]....
        /*0830*/ 	.word	0x00001e30


	//   ....[16]....
        /*0834*/ 	.word	0x00001e40


	//   ....[17]....
        /*0838*/ 	.word	0x00002330


	//   ....[18]....
        /*083c*/ 	.word	0x00002350


	//   ....[19]....
        /*0840*/ 	.word	0x00002370


	//   ....[20]....
        /*0844*/ 	.word	0x00002380


	//   ....[21]....
        /*0848*/ 	.word	0x000023c0


	//   ....[22]....
        /*084c*/ 	.word	0x000023e0


	//   ....[23]....
        /*0850*/ 	.word	0x00002420


	//   ....[24]....
        /*0854*/ 	.word	0x00002430


	//   ....[25]....
        /*0858*/ 	.word	0x000027b0


	//   ....[26]....
        /*085c*/ 	.word	0x000027d0


	//   ....[27]....
        /*0860*/ 	.word	0x000027f0


	//   ....[28]....
        /*0864*/ 	.word	0x00002820


	//   ....[29]....
        /*0868*/ 	.word	0x00002830


	//   ....[30]....
        /*086c*/ 	.word	0x00002840


	//   ....[31]....
        /*0870*/ 	.word	0x00002850


	//   ....[32]....
        /*0874*/ 	.word	0x00002870


	//   ....[33]....
        /*0878*/ 	.word	0x000037f0


	//   ....[34]....
        /*087c*/ 	.word	0x00003810


	//   ....[35]....
        /*0880*/ 	.word	0x00003840


	//   ....[36]....
        /*0884*/ 	.word	0x00003850


	//   ....[37]....
        /*0888*/ 	.word	0x00003860


	//   ....[38]....
        /*088c*/ 	.word	0x00003870


	//   ....[39]....
        /*0890*/ 	.word	0x00003990


	//   ....[40]....
        /*0894*/ 	.word	0x000039a0


	//   ....[41]....
        /*0898*/ 	.word	0x00003bc0


	//   ....[42]....
        /*089c*/ 	.word	0x00003e00


	//   ....[43]....
        /*08a0*/ 	.word	0x00003e10


	//   ....[44]....
        /*08a4*/ 	.word	0x00003e20


	//   ....[45]....
        /*08a8*/ 	.word	0x00004820


	//   ....[46]....
        /*08ac*/ 	.word	0x00004850


	//   ....[47]....
        /*08b0*/ 	.word	0x00004870


	//   ....[48]....
        /*08b4*/ 	.word	0x00004880


	//   ....[49]....
        /*08b8*/ 	.word	0x000048b0


	//   ....[50]....
        /*08bc*/ 	.word	0x000048d0


	//   ....[51]....
        /*08c0*/ 	.word	0x000048f0


	//   ....[52]....
        /*08c4*/ 	.word	0x00004900


	//   ....[53]....
        /*08c8*/ 	.word	0x00006a70


	//   ....[54]....
        /*08cc*/ 	.word	0x00006a90


	//   ....[55]....
        /*08d0*/ 	.word	0x00006b00


	//   ....[56]....
        /*08d4*/ 	.word	0x00006b40


	//   ....[57]....
        /*08d8*/ 	.word	0x00006b50


	//   ....[58]....
        /*08dc*/ 	.word	0x00006bc0


	//   ....[59]....
        /*08e0*/ 	.word	0x00006bd0


	//   ....[60]....
        /*08e4*/ 	.word	0x00006bf0


	//   ....[61]....
        /*08e8*/ 	.word	0x00007aa0


	//   ....[62]....
        /*08ec*/ 	.word	0x00007ac0


	//   ....[63]....
        /*08f0*/ 	.word	0x00007ae0


	//   ....[64]....
        /*08f4*/ 	.word	0x00007b40


	//   ....[65]....
        /*08f8*/ 	.word	0x00007b70


	//   ....[66]....
        /*08fc*/ 	.word	0x00007b80


	//   ....[67]....
        /*0900*/ 	.word	0x00007b90


	//   ....[68]....
        /*0904*/ 	.word	0x00007ba0


	//   ....[69]....
        /*0908*/ 	.word	0x00007e70


	//   ....[70]....
        /*090c*/ 	.word	0x000080b0


	//   ....[71]....
        /*0910*/ 	.word	0x000080e0


	//   ....[72]....
        /*0914*/ 	.word	0x00008110


	//   ....[73]....
        /*0918*/ 	.word	0x00008770


	//   ....[74]....
        /*091c*/ 	.word	0x00008870


	//   ....[75]....
        /*0920*/ 	.word	0x00008960


	//   ....[76]....
        /*0924*/ 	.word	0x00008a60


	//   ....[77]....
        /*0928*/ 	.word	0x00008a80


	//   ....[78]....
        /*092c*/ 	.word	0x00008aa0


	//   ....[79]....
        /*0930*/ 	.word	0x00008bc0


	//   ....[80]....
        /*0934*/ 	.word	0x00008be0


	//   ....[81]....
        /*0938*/ 	.word	0x0000b590


	//   ....[82]....
        /*093c*/ 	.word	0x0000b5b0


	//   ....[83]....
        /*0940*/ 	.word	0x0000b610


	//   ....[84]....
        /*0944*/ 	.word	0x0000b660


	//   ....[85]....
        /*0948*/ 	.word	0x0000b690


	//   ....[86]....
        /*094c*/ 	.word	0x0000b6b0


	//   ....[87]....
        /*0950*/ 	.word	0x0000b6d0


	//   ....[88]....
        /*0954*/ 	.word	0x0000b6e0


	//   ....[89]....
        /*0958*/ 	.word	0x0000c550


	//   ....[90]....
        /*095c*/ 	.word	0x0000c570


	//   ....[91]....
        /*0960*/ 	.word	0x0000c5a0


	//   ....[92]....
        /*0964*/ 	.word	0x0000c5c0


	//   ....[93]....
        /*0968*/ 	.word	0x0000c620


	//   ....[94]....
        /*096c*/ 	.word	0x0000c640


	//   ....[95]....
        /*0970*/ 	.word	0x0000c6a0


	//   ....[96]....
        /*0974*/ 	.word	0x0000c6c0


	//   ....[97]....
        /*0978*/ 	.word	0x0000cc20


	//   ....[98]....
        /*097c*/ 	.word	0x0000cc40


	//   ....[99]....
        /*0980*/ 	.word	0x0000cc50


	//   ....[100]....
        /*0984*/ 	.word	0x0000cc80


	//   ....[101]....
        /*0988*/ 	.word	0x0000cc90


	//   ....[102]....
        /*098c*/ 	.word	0x0000ccb0


	//   ....[103]....
        /*0990*/ 	.word	0x0000cce0


	//   ....[104]....
        /*0994*/ 	.word	0x0000cd00


	//   ....[105]....
        /*0998*/ 	.word	0x0000f330


	//   ....[106]....
        /*099c*/ 	.word	0x0000f3a0


	//   ....[107]....
        /*09a0*/ 	.word	0x0000f3b0


	//   ....[108]....
        /*09a4*/ 	.word	0x0000f3c0


	//   ....[109]....
        /*09a8*/ 	.word	0x0000f3f0


	//   ....[110]....
        /*09ac*/ 	.word	0x0000f410


	//   ....[111]....
        /*09b0*/ 	.word	0x0000f420


	//   ....[112]....
        /*09b4*/ 	.word	0x0000f430


	//   ....[113]....
        /*09b8*/ 	.word	0x00010990


	//   ....[114]....
        /*09bc*/ 	.word	0x00010da0


	//   ....[115]....
        /*09c0*/ 	.word	0x00010dc0


	//   ....[116]....
        /*09c4*/ 	.word	0x00010dd0


	//   ....[117]....
        /*09c8*/ 	.word	0x00010de0


	//   ....[118]....
        /*09cc*/ 	.word	0x00010df0


	//   ....[119]....
        /*09d0*/ 	.word	0x00010e00


	//   ....[120]....
        /*09d4*/ 	.word	0x00010e10


	//   ....[121]....
        /*09d8*/ 	.word	0x00010e20


	//   ....[122]....
        /*09dc*/ 	.word	0x000110b0


	//   ....[123]....
        /*09e0*/ 	.word	0x000110c0


	//   ....[124]....
        /*09e4*/ 	.word	0x000111a0


	//   ....[125]....
        /*09e8*/ 	.word	0x000111d0


	//   ....[126]....
        /*09ec*/ 	.word	0x00011290


	//   ....[127]....
        /*09f0*/ 	.word	0x000112c0


	//   ....[128]....
        /*09f4*/ 	.word	0x00011380


	//   ....[129]....
        /*09f8*/ 	.word	0x000113b0


	//   ....[130]....
        /*09fc*/ 	.word	0x00011470


	//   ....[131]....
        /*0a00*/ 	.word	0x000114a0


	//   ....[132]....
        /*0a04*/ 	.word	0x00011560


	//   ....[133]....
        /*0a08*/ 	.word	0x00011590


	//   ....[134]....
        /*0a0c*/ 	.word	0x00011650


	//   ....[135]....
        /*0a10*/ 	.word	0x00011680


	//   ....[136]....
        /*0a14*/ 	.word	0x00011740


	//   ....[137]....
        /*0a18*/ 	.word	0x00011760


	//   ....[138]....
        /*0a1c*/ 	.word	0x00011cb0


	//   ....[139]....
        /*0a20*/ 	.word	0x00011cd0


	//   ....[140]....
        /*0a24*/ 	.word	0x00011e50


	//   ....[141]....
        /*0a28*/ 	.word	0x00011e60


	//   ....[142]....
        /*0a2c*/ 	.word	0x00011f70


	//   ....[143]....
        /*0a30*/ 	.word	0x00011f90


	//   ....[144]....
        /*0a34*/ 	.word	0x000120a0


	//   ....[145]....
        /*0a38*/ 	.word	0x000120b0


	//   ....[146]....
        /*0a3c*/ 	.word	0x000121c0


	//   ....[147]....
        /*0a40*/ 	.word	0x000121e0


	//   ....[148]....
        /*0a44*/ 	.word	0x000122f0


	//   ....[149]....
        /*0a48*/ 	.word	0x00012300


	//   ....[150]....
        /*0a4c*/ 	.word	0x00012410


	//   ....[151]....
        /*0a50*/ 	.word	0x00012430


	//   ....[152]....
        /*0a54*/ 	.word	0x00012540


	//   ....[153]....
        /*0a58*/ 	.word	0x00012550


	//   ....[154]....
        /*0a5c*/ 	.word	0x000126d0


	//   ....[155]....
        /*0a60*/ 	.word	0x000127c0


	//   ....[156]....
        /*0a64*/ 	.word	0x00012830


	//   ....[157]....
        /*0a68*/ 	.word	0x000128a0


	//   ....[158]....
        /*0a6c*/ 	.word	0x00012900


	//   ....[159]....
        /*0a70*/ 	.word	0x00012970


	//   ....[160]....
        /*0a74*/ 	.word	0x000129e0


	//   ....[161]....
        /*0a78*/ 	.word	0x00012a50


	//   ....[162]....
        /*0a7c*/ 	.word	0x00012ab0


	//   ....[163]....
        /*0a80*/ 	.word	0x00012b20


	//   ....[164]....
        /*0a84*/ 	.word	0x00012b90


	//   ....[165]....
        /*0a88*/ 	.word	0x00012c00


	//   ....[166]....
        /*0a8c*/ 	.word	0x00012c60


	//   ....[167]....
        /*0a90*/ 	.word	0x00012cd0


	//   ....[168]....
        /*0a94*/ 	.word	0x00012d40


	//   ....[169]....
        /*0a98*/ 	.word	0x00012db0


	//   ....[170]....
        /*0a9c*/ 	.word	0x00012e10


	//   ....[171]....
        /*0aa0*/ 	.word	0x00012e80


	//   ....[172]....
        /*0aa4*/ 	.word	0x00012ef0


	//   ....[173]....
        /*0aa8*/ 	.word	0x00013010


	//   ....[174]....
        /*0aac*/ 	.word	0x00013070


	//   ....[175]....
        /*0ab0*/ 	.word	0x000131b0


	//   ....[176]....
        /*0ab4*/ 	.word	0x00013210


	//   ....[177]....
        /*0ab8*/ 	.word	0x00013350


	//   ....[178]....
        /*0abc*/ 	.word	0x000133b0


	//   ....[179]....
        /*0ac0*/ 	.word	0x00013420


	//   ....[180]....
        /*0ac4*/ 	.word	0x00013490


	//   ....[181]....
        /*0ac8*/ 	.word	0x00013700


	//   ....[182]....
        /*0acc*/ 	.word	0x00013970


	//   ....[183]....
        /*0ad0*/ 	.word	0x00013f90


	//   ....[184]....
        /*0ad4*/ 	.word	0x00013fe0


	//   ....[185]....
        /*0ad8*/ 	.word	0x00014030


	//   ....[186]....
        /*0adc*/ 	.word	0x00014080


	//   ....[187]....
        /*0ae0*/ 	.word	0x000140d0


	//   ....[188]....
        /*0ae4*/ 	.word	0x00014120


	//   ....[189]....
        /*0ae8*/ 	.word	0x00014170


	//   ....[190]....
        /*0aec*/ 	.word	0x000141c0


	//   ....[191]....
        /*0af0*/ 	.word	0x00014230


	//   ....[192]....
        /*0af4*/ 	.word	0x000142a0


	//   ....[193]....
        /*0af8*/ 	.word	0x000143c0


	//   ....[194]....
        /*0afc*/ 	.word	0x00014420


	//   ....[195]....
        /*0b00*/ 	.word	0x00014560


	//   ....[196]....
        /*0b04*/ 	.word	0x000145c0


	//   ....[197]....
        /*0b08*/ 	.word	0x00014700


	//   ....[198]....
        /*0b0c*/ 	.word	0x00014760


	//   ....[199]....
        /*0b10*/ 	.word	0x000147d0


	//   ....[200]....
        /*0b14*/ 	.word	0x00014840


	//   ....[201]....
        /*0b18*/ 	.word	0x00014960


	//   ....[202]....
        /*0b1c*/ 	.word	0x000149c0


	//   ....[203]....
        /*0b20*/ 	.word	0x00014b00


	//   ....[204]....
        /*0b24*/ 	.word	0x00014b60


	//   ....[205]....
        /*0b28*/ 	.word	0x00014ca0


	//   ....[206]....
        /*0b2c*/ 	.word	0x00014d00


	//   ....[207]....
        /*0b30*/ 	.word	0x00014d70


	//   ....[208]....
        /*0b34*/ 	.word	0x00014de0


	//   ....[209]....
        /*0b38*/ 	.word	0x00015040


	//   ....[210]....
        /*0b3c*/ 	.word	0x000152a0


	//   ....[211]....
        /*0b40*/ 	.word	0x000158e0


	//   ....[212]....
        /*0b44*/ 	.word	0x00015920


	//   ....[213]....
        /*0b48*/ 	.word	0x00015970


	//   ....[214]....
        /*0b4c*/ 	.word	0x000159b0


	//   ....[215]....
        /*0b50*/ 	.word	0x00015a00


	//   ....[216]....
        /*0b54*/ 	.word	0x00015a40


	//   ....[217]....
        /*0b58*/ 	.word	0x00015a90


	//   ....[218]....
        /*0b5c*/ 	.word	0x00015ad0


	//   ....[219]....
        /*0b60*/ 	.word	0x00015b30


	//   ....[220]....
        /*0b64*/ 	.word	0x00015ba0


	//   ....[221]....
        /*0b68*/ 	.word	0x00015c10


	//   ....[222]....
        /*0b6c*/ 	.word	0x00015d20


	//   ....[223]....
        /*0b70*/ 	.word	0x00015d80


	//   ....[224]....
        /*0b74*/ 	.word	0x00015e90


	//   ....[225]....
        /*0b78*/ 	.word	0x00015ef0


	//   ....[226]....
        /*0b7c*/ 	.word	0x00016000


	//   ....[227]....
        /*0b80*/ 	.word	0x00016060


	//   ....[228]....
        /*0b84*/ 	.word	0x000160b0


	//   ....[229]....
        /*0b88*/ 	.word	0x000160f0


	//   ....[230]....
        /*0b8c*/ 	.word	0x00016140


	//   ....[231]....
        /*0b90*/ 	.word	0x00016180


	//   ....[232]....
        /*0b94*/ 	.word	0x000161d0


	//   ....[233]....
        /*0b98*/ 	.word	0x00016210


	//   ....[234]....
        /*0b9c*/ 	.word	0x00016260


	//   ....[235]....
        /*0ba0*/ 	.word	0x000162a0


	//   ....[236]....
        /*0ba4*/ 	.word	0x000162f0


	//   ....[237]....
        /*0ba8*/ 	.word	0x00016350


	//   ....[238]....
        /*0bac*/ 	.word	0x000163a0


	//   ....[239]....
        /*0bb0*/ 	.word	0x00016400


	//   ....[240]....
        /*0bb4*/ 	.word	0x00016450


	//   ....[241]....
        /*0bb8*/ 	.word	0x000164b0


	//   ....[242]....
        /*0bbc*/ 	.word	0x00016500


	//   ....[243]....
        /*0bc0*/ 	.word	0x00016560


	//   ....[244]....
        /*0bc4*/ 	.word	0x000165d0


	//   ....[245]....
        /*0bc8*/ 	.word	0x00016640


	//   ....[246]....
        /*0bcc*/ 	.word	0x000166b0


	//   ....[247]....
        /*0bd0*/ 	.word	0x00016710


	//   ....[248]....
        /*0bd4*/ 	.word	0x00016780


	//   ....[249]....
        /*0bd8*/ 	.word	0x000167f0


	//   ....[250]....
        /*0bdc*/ 	.word	0x00016860


	//   ....[251]....
        /*0be0*/ 	.word	0x000168c0


	//   ....[252]....
        /*0be4*/ 	.word	0x00016930


	//   ....[253]....
        /*0be8*/ 	.word	0x000169a0


	//   ....[254]....
        /*0bec*/ 	.word	0x00016a10


	//   ....[255]....
        /*0bf0*/ 	.word	0x00016a70


	//   ....[0]....
        /*0bf4*/ 	.word	0x00016ae0


	//   ....[1]....
        /*0bf8*/ 	.word	0x00016b50


	//   ....[2]....
        /*0bfc*/ 	.word	0x00016bc0


	//   ....[3]....
        /*0c00*/ 	.word	0x00016c20


	//   ....[4]....
        /*0c04*/ 	.word	0x00016c90


	//----- nvinfo : EIATTR_EXIT_INSTR_OFFSETS
	.align		4
.L_406:
        /*0c08*/ 	.byte	0x04, 0x1c
        /*0c0a*/ 	.short	(.L_408 - .L_407)


	//   ....[0]....
.L_407:
        /*0c0c*/ 	.word	0x000000a0


	//   ....[1]....
        /*0c10*/ 	.word	0x00012770


	//----- nvinfo : EIATTR_MAX_THREADS
	.align		4
.L_408:
        /*0c14*/ 	.byte	0x04, 0x05
        /*0c16*/ 	.short	(.L_410 - .L_409)
.L_409:
        /*0c18*/ 	.word	0x00000080
        /*0c1c*/ 	.word	0x00000001
        /*0c20*/ 	.word	0x00000001


	//----- nvinfo : EIATTR_CRS_STACK_SIZE
	.align		4
.L_410:
        /*0c24*/ 	.byte	0x04, 0x1e
        /*0c26*/ 	.short	(.L_412 - .L_411)
.L_411:
        /*0c28*/ 	.word	0x00000000
.L_412:


//--------------------- .nv.info._ZN7cutlass13device_kernelIN5flash19enable_sm80_to_sm89INS1_16FlashAttnFwdSm80INS1_25CollectiveMainloopFwdSm80ILi4ELi1ELb0EN4cute5tupleIJNS5_1CILi128EEENS7_ILi64EEES8_EEELi128ENS_6half_tEfNS_4arch4Sm80ELb1ELb0ELb0ELb1ELb1ELb0ELb1ELb0EEENS1_21CollectiveEpilogueFwdINS6_IJS8_S8_S9_EEENS6_IJNS7_ILi1EEESH_SH_EEESB_SD_Li128ELb1ELb1ELb0ELb0EEENS1_19SingleTileSchedulerILb1ELb0ELb1ELi128EEEEEEEEEvNT_6ParamsE --------------------------
	.section	.nv.info._ZN7cutlass13device_kernelIN5flash19enable_sm80_to_sm89INS1_16FlashAttnFwdSm80INS1_25CollectiveMainloopFwdSm80ILi4ELi1ELb0EN4cute5tupleIJNS5_1CILi128EEENS7_ILi64EEES8_EEELi128ENS_6half_tEfNS_4arch4Sm80ELb1ELb0ELb0ELb1ELb1ELb0ELb1ELb0EEENS1_21CollectiveEpilogueFwdINS6_IJS8_S8_S9_EEENS6_IJNS7_ILi1EEESH_SH_EEESB_SD_Li128ELb1ELb1ELb0ELb0EEENS1_19SingleTileSchedulerILb1ELb0ELb1ELi128EEEEEEEEEvNT_6ParamsE,"",@"SHT_CUDA_INFO"
	.sectionflags	@""
	.align	4


	//----- nvinfo : EIATTR_CUDA_API_VERSION
	.align		4
        /*0000*/ 	.byte	0x04, 0x37
        /*0002*/ 	.short	(.L_414 - .L_413)
.L_413:
        /*0004*/ 	.word	0x00000082


	//----- nvinfo : EIATTR_SW2861232_WAR
	.align		4
.L_414:
        /*0008*/ 	.byte	0x01, 0x35
	.zero		2


	//----- nvinfo : EIATTR_PARAM_CBANK
	.align		4
        /*000c*/ 	.byte	0x04, 0x0a
        /*000e*/ 	.short	(.L_416 - .L_415)
	.align		4
.L_415:
        /*0010*/ 	.word	index@(.nv.constant0._ZN7cutlass13device_kernelIN5flash19enable_sm80_to_sm89INS1_16FlashAttnFwdSm80INS1_25CollectiveMainloopFwdSm80ILi4ELi1ELb0EN4cute5tupleIJNS5_1CILi128EEENS7_ILi64EEES8_EEELi128ENS_6half_tEfNS_4arch4Sm80ELb1ELb0ELb0ELb1ELb1ELb0ELb1ELb0EEENS1_21CollectiveEpilogueFwdINS6_IJS8_S8_S9_EEENS6_IJNS7_ILi1EEESH_SH_EEESB_SD_Li128ELb1ELb1ELb0ELb0EEENS1_19SingleTileSchedulerILb1ELb0ELb1ELi128EEEEEEEEEvNT_6ParamsE)
        /*0014*/ 	.short	0x0160
        /*0016*/ 	.short	0x0418


	//----- nvinfo : EIATTR_CBANK_PARAM_SIZE
	.align		4
.L_416:
        /*0018*/ 	.byte	0x03, 0x19
        /*001a*/ 	.short	0x0418


	//----- nvinfo : EIATTR_KPARAM_INFO
	.align		4
        /*001c*/ 	.byte	0x04, 0x17
        /*001e*/ 	.short	(.L_418 - .L_417)
.L_417:
        /*0020*/ 	.word	0x00000000
        /*0024*/ 	.short	0x0000
        /*0026*/ 	.short	0x0000
        /*0028*/ 	.byte	0x00, 0xf0, 0x61, 0x10


	//----- nvinfo : EIATTR_MAXREG_COUNT
	.align		4
.L_418:
        /*002c*/ 	.byte	0x03, 0x1b
        /*002e*/ 	.short	0x00ff


	//----- nvinfo : EIATTR_NUM_BARRIERS
	.align		4
        /*0030*/ 	.byte	0x02, 0x4c
        /*0032*/ 	.byte	0x02
	.zero		1


	//----- nvinfo : EIATTR_ANNOTATIONS
	.align		4
        /*0034*/ 	.byte	0x04, 0x55
        /*0036*/ 	.short	(.L_420 - .L_419)


	//   ....[0]....
.L_419:
        /* <DEDUP_REMOVED lines=49> */
        /*033c*/ 	.byte	0xa0, 0xf9, 0x00, 0x00


	//----- nvinfo : EIATTR_MERCURY_ISA_VERSION
	.align		4
.L_420:
        /*0340*/ 	.byte	0x03, 0x5f
        /*0342*/ 	.short	0x0000


	//----- nvinfo : EIATTR_COOP_GROUP_MASK_REGIDS
	.align		4
        /*0344*/ 	.byte	0x04, 0x29
        /*0346*/ 	.short	(.L_422 - .L_421)


	//   ....[0]....
.L_421:
        /*0348*/ 	.word	0xffffffff


	//   ....[1]....
        /*034c*/ 	.word	0xffffffff


	//   ....[2]....
        /*0350*/ 	.word	0xffffffff


	//   ....[3]....
        /*0354*/ 	.word	0xffffffff


	//   ....[4]....
        /*0358*/ 	.word	0xffffffff


	//   ....[5]....
        /*035c*/ 	.word	0xffffffff


	//   ....[6]....
        /*0360*/ 	.word	0xffffffff


	//   ....[7]....
        /*0364*/ 	.word	0xffffffff


	//   ....[8]....
        /*0368*/ 	.word	0xffffffff


	//   ....[9]....
        /*036c*/ 	.word	0xffffffff


	//   ....[10]....
        /*0370*/ 	.word	0xffffffff


	//   ....[11]....
        /*0374*/ 	.word	0xffffffff


	//   ....[12]....
        /*0378*/ 	.word	0xffffffff


	//   ....[13]....
        /*037c*/ 	.word	0xffffffff


	//   ....[14]....
        /*0380*/ 	.word	0xffffffff


	//   ....[15]....
        /*0384*/ 	.word	0xffffffff


	//   ....[16]....
        /*0388*/ 	.word	0xffffffff


	//   ....[17]....
        /*038c*/ 	.word	0xffffffff


	//   ....[18]....
        /*0390*/ 	.word	0xffffffff


	//   ....[19]....
        /*0394*/ 	.word	0xffffffff


	//   ....[20]....
        /*0398*/ 	.word	0xffffffff


	//   ....[21]....
        /*039c*/ 	.word	0xffffffff


	//   ....[22]....
        /*03a0*/ 	.word	0xffffffff


	//   ....[23]....
        /*03a4*/ 	.word	0xffffffff


	//   ....[24]....
        /*03a8*/ 	.word	0xffffffff


	//   ....[25]....
        /*03ac*/ 	.word	0xffffffff


	//   ....[26]....
        /*03b0*/ 	.word	0xffffffff


	//   ....[27]....
        /*03b4*/ 	.word	0xffffffff


	//   ....[28]....
        /*03b8*/ 	.word	0xffffffff


	//   ....[29]....
        /*03bc*/ 	.word	0xffffffff


	//   ....[30]....
        /*03c0*/ 	.word	0xffffffff


	//   ....[31]....
        /*03c4*/ 	.word	0xffffffff


	//   ....[32]....
        /*03c8*/ 	.word	0xffffffff


	//   ....[33]....
        /*03cc*/ 	.word	0xffffffff


	//   ....[34]....
        /*03d0*/ 	.word	0xffffffff


	//   ....[35]....
        /*03d4*/ 	.word	0xffffffff


	//   ....[36]....
        /*03d8*/ 	.word	0xffffffff


	//   ....[37]....
        /*03dc*/ 	.word	0xffffffff


	//   ....[38]....
        /*03e0*/ 	.word	0xffffffff


	//   ....[39]....
        /*03e4*/ 	.word	0xffffffff


	//   ....[40]....
        /*03e8*/ 	.word	0xffffffff


	//   ....[41]....
        /*03ec*/ 	.word	0xffffffff


	//   ....[42]....
        /*03f0*/ 	.word	0xffffffff


	//   ....[43]....
        /*03f4*/ 	.word	0xffffffff


	//   ....[44]....
        /*03f8*/ 	.word	0xffffffff


	//   ....[45]....
        /*03fc*/ 	.word	0xffffffff


	//   ....[46]....
        /*0400*/ 	.word	0xffffffff


	//   ....[47]....
        /*0404*/ 	.word	0xffffffff


	//   ....[48]....
        /*0408*/ 	.word	0xffffffff


	//   ....[49]....
        /*040c*/ 	.word	0xffffffff


	//   ....[50]....
        /*0410*/ 	.word	0xffffffff


	//   ....[51]....
        /*0414*/ 	.word	0xffffffff


	//   ....[52]....
        /*0418*/ 	.word	0xffffffff


	//   ....[53]....
        /*041c*/ 	.word	0xffffffff


	//   ....[54]....
        /*0420*/ 	.word	0xffffffff


	//   ....[55]....
        /*0424*/ 	.word	0xffffffff


	//   ....[56]....
        /*0428*/ 	.word	0xffffffff


	//   ....[57]....
        /*042c*/ 	.word	0xffffffff


	//   ....[58]....
        /*0430*/ 	.word	0xffffffff


	//   ....[59]....
        /*0434*/ 	.word	0xffffffff


	//   ....[60]....
        /*0438*/ 	.word	0xffffffff


	//   ....[61]....
        /*043c*/ 	.word	0xffffffff


	//   ....[62]....
        /*0440*/ 	.word	0xffffffff


	//   ....[63]....
        /*0444*/ 	.word	0xffffffff


	//   ....[64]....
        /*0448*/ 	.word	0xffffffff


	//   ....[65]....
        /*044c*/ 	.word	0xffffffff


	//   ....[66]....
        /*0450*/ 	.word	0xffffffff


	//   ....[67]....
        /*0454*/ 	.word	0xffffffff


	//   ....[68]....
        /*0458*/ 	.word	0xffffffff


	//   ....[69]....
        /*045c*/ 	.word	0xffffffff


	//   ....[70]....
        /*0460*/ 	.word	0xffffffff


	//   ....[71]....
        /*0464*/ 	.word	0xffffffff


	//   ....[72]....
        /*0468*/ 	.word	0xffffffff


	//   ....[73]....
        /*046c*/ 	.word	0xffffffff


	//   ....[74]....
        /*0470*/ 	.word	0xffffffff


	//   ....[75]....
        /*0474*/ 	.word	0xffffffff


	//   ....[76]....
        /*0478*/ 	.word	0xffffffff


	//   ....[77]....
        /*047c*/ 	.word	0xffffffff


	//   ....[78]....
        /*0480*/ 	.word	0xffffffff


	//   ....[79]....
        /*0484*/ 	.word	0xffffffff


	//   ....[80]....
        /*0488*/ 	.word	0xffffffff


	//   ....[81]....
        /*048c*/ 	.word	0xffffffff


	//   ....[82]....
        /*0490*/ 	.word	0xffffffff


	//   ....[83]....
        /*0494*/ 	.word	0xffffffff


	//   ....[84]....
        /*0498*/ 	.word	0xffffffff


	//   ....[85]....
        /*049c*/ 	.word	0xffffffff


	//   ....[86]....
        /*04a0*/ 	.word	0xffffffff


	//   ....[87]....
        /*04a4*/ 	.word	0xffffffff


	//   ....[88]....
        /*04a8*/ 	.word	0xffffffff


	//   ....[89]....
        /*04ac*/ 	.word	0xffffffff


	//   ....[90]....
        /*04b0*/ 	.word	0xffffffff


	//   ....[91]....
        /*04b4*/ 	.word	0xffffffff


	//   ....[92]....
        /*04b8*/ 	.word	0xffffffff


	//   ....[93]....
        /*04bc*/ 	.word	0xffffffff


	//   ....[94]....
        /*04c0*/ 	.word	0xffffffff


	//   ....[95]....
        /*04c4*/ 	.word	0xffffffff


	//   ....[96]....
        /*04c8*/ 	.word	0xffffffff


	//   ....[97]....
        /*04cc*/ 	.word	0xffffffff


	//   ....[98]....
        /*04d0*/ 	.word	0xffffffff


	//   ....[99]....
        /*04d4*/ 	.word	0xffffffff


	//   ....[100]....
        /*04d8*/ 	.word	0xffffffff


	//   ....[101]....
        /*04dc*/ 	.word	0xffffffff


	//   ....[102]....
        /*04e0*/ 	.word	0xffffffff


	//   ....[103]....
        /*04e4*/ 	.word	0xffffffff


	//   ....[104]....
        /*04e8*/ 	.word	0xffffffff


	//   ....[105]....
        /*04ec*/ 	.word	0xffffffff


	//   ....[106]....
        /*04f0*/ 	.word	0xffffffff


	//   ....[107]....
        /*04f4*/ 	.word	0xffffffff


	//   ....[108]....
        /*04f8*/ 	.word	0xffffffff


	//   ....[109]....
        /*04fc*/ 	.word	0xffffffff


	//   ....[110]....
        /*0500*/ 	.word	0xffffffff


	//   ....[111]....
        /*0504*/ 	.word	0xffffffff


	//   ....[112]....
        /*0508*/ 	.word	0xffffffff


	//   ....[113]....
        /*050c*/ 	.word	0xffffffff


	//   ....[114]....
        /*0510*/ 	.word	0xffffffff


	//   ....[115]....
        /*0514*/ 	.word	0xffffffff


	//   ....[116]....
        /*0518*/ 	.word	0xffffffff


	//   ....[117]....
        /*051c*/ 	.word	0xffffffff


	//   ....[118]....
        /*0520*/ 	.word	0xffffffff


	//   ....[119]....
        /*0524*/ 	.word	0xffffffff


	//   ....[120]....
        /*0528*/ 	.word	0xffffffff


	//   ....[121]....
        /*052c*/ 	.word	0xffffffff


	//   ....[122]....
        /*0530*/ 	.word	0xffffffff


	//   ....[123]....
        /*0534*/ 	.word	0xffffffff


	//   ....[124]....
        /*0538*/ 	.word	0xffffffff


	//   ....[125]....
        /*053c*/ 	.word	0xffffffff


	//   ....[126]....
        /*0540*/ 	.word	0xffffffff


	//   ....[127]....
        /*0544*/ 	.word	0xffffffff


	//   ....[128]....
        /*0548*/ 	.word	0xffffffff


	//   ....[129]....
        /*054c*/ 	.word	0xffffffff


	//   ....[130]....
        /*0550*/ 	.word	0xffffffff


	//   ....[131]....
        /*0554*/ 	.word	0xffffffff


	//   ....[132]....
        /*0558*/ 	.word	0xffffffff


	//   ....[133]....
        /*055c*/ 	.word	0xffffffff


	//   ....[134]....
        /*0560*/ 	.word	0xffffffff


	//   ....[135]....
        /*0564*/ 	.word	0xffffffff


	//   ....[136]....
        /*0568*/ 	.word	0xffffffff


	//   ....[137]....
        /*056c*/ 	.word	0xffffffff


	//   ....[138]....
        /*0570*/ 	.word	0xffffffff


	//   ....[139]....
        /*0574*/ 	.word	0xffffffff


	//   ....[140]....
        /*0578*/ 	.word	0xffffffff


	//   ....[141]....
        /*057c*/ 	.word	0xffffffff


	//   ....[142]....
        /*0580*/ 	.word	0xffffffff


	//   ....[143]....
        /*0584*/ 	.word	0xffffffff


	//   ....[144]....
        /*0588*/ 	.word	0xffffffff


	//   ....[145]....
        /*058c*/ 	.word	0xffffffff


	//   ....[146]....
        /*0590*/ 	.word	0xffffffff


	//   ....[147]....
        /*0594*/ 	.word	0xffffffff


	//   ....[148]....
        /*0598*/ 	.word	0xffffffff


	//   ....[149]....
        /*059c*/ 	.word	0xffffffff


	//   ....[150]....
        /*05a0*/ 	.word	0xffffffff


	//   ....[151]....
        /*05a4*/ 	.word	0xffffffff


	//   ....[152]....
        /*05a8*/ 	.word	0xffffffff


	//----- nvinfo : EIATTR_COOP_GROUP_INSTR_OFFSETS
	.align		4
.L_422:
        /*05ac*/ 	.byte	0x04, 0x28
        /*05ae*/ 	.short	(.L_424 - .L_423)


	//   ....[0]....
.L_423:
        /*05b0*/ 	.word	0x000000a0


	//   ....[1]....
        /*05b4*/ 	.word	0x00001410


	//   ....[2]....
        /*05b8*/ 	.word	0x00001570


	//   ....[3]....
        /*05bc*/ 	.word	0x00001640


	//   ....[4]....
        /*05c0*/ 	.word	0x00001670


	//   ....[5]....
        /*05c4*/ 	.word	0x00001740


	//   ....[6]....
        /*05c8*/ 	.word	0x00001770


	//   ....[7]....
        /*05cc*/ 	.word	0x00001840


	//   ....[8]....
        /*05d0*/ 	.word	0x00001870


	//   ....[9]....
        /*05d4*/ 	.word	0x00001940


	//   ....[10]....
        /*05d8*/ 	.word	0x00001970


	//   ....[11]....
        /*05dc*/ 	.word	0x00001a40


	//   ....[12]....
        /*05e0*/ 	.word	0x00001a70


	//   ....[13]....
        /*05e4*/ 	.word	0x00001b40


	//   ....[14]....
        /*05e8*/ 	.word	0x00001b70


	//   ....[15]....
        /*05ec*/ 	.word	0x00001c40


	//   ....[16]....
        /*05f0*/ 	.word	0x00001c80


	//   ....[17]....
        /*05f4*/ 	.word	0x00002180


	//   ....[18]....
        /*05f8*/ 	.word	0x000021b0


	//   ....[19]....
        /*05fc*/ 	.word	0x000021c0


	//   ....[20]....
        /*0600*/ 	.word	0x000021d0


	//   ....[21]....
        /*0604*/ 	.word	0x000021e0


	//   ....[22]....
        /*0608*/ 	.word	0x000021f0


	//   ....[23]....
        /*060c*/ 	.word	0x00002200


	//   ....[24]....
        /*0610*/ 	.word	0x00002210


	//   ....[25]....
        /*0614*/ 	.word	0x00002610


	//   ....[26]....
        /*0618*/ 	.word	0x00002620


	//   ....[27]....
        /*061c*/ 	.word	0x00002630


	//   ....[28]....
        /*0620*/ 	.word	0x00002640


	//   ....[29]....
        /*0624*/ 	.word	0x00002650


	//   ....[30]....
        /*0628*/ 	.word	0x00002660


	//   ....[31]....
        /*062c*/ 	.word	0x00002680


	//   ....[32]....
        /*0630*/ 	.word	0x00002690


	//   ....[33]....
        /*0634*/ 	.word	0x00003760


	//   ....[34]....
        /*0638*/ 	.word	0x00003780


	//   ....[35]....
        /*063c*/ 	.word	0x00003790


	//   ....[36]....
        /*0640*/ 	.word	0x000037a0


	//   ....[37]....
        /*0644*/ 	.word	0x000037b0


	//   ....[38]....
        /*0648*/ 	.word	0x000037c0


	//   ....[39]....
        /*064c*/ 	.word	0x000037d0


	//   ....[40]....
        /*0650*/ 	.word	0x000037f0


	//   ....[41]....
        /*0654*/ 	.word	0x00003c00


	//   ....[42]....
        /*0658*/ 	.word	0x00003c10


	//   ....[43]....
        /*065c*/ 	.word	0x00003c20


	//   ....[44]....
        /*0660*/ 	.word	0x00003c30


	//   ....[45]....
        /*0664*/ 	.word	0x00004240


	//   ....[46]....
        /*0668*/ 	.word	0x000043a0


	//   ....[47]....
        /*066c*/ 	.word	0x000046d0


	//   ....[48]....
        /*0670*/ 	.word	0x000048c0


	//   ....[49]....
        /*0674*/ 	.word	0x00004ac0


	//   ....[50]....
        /*0678*/ 	.word	0x00004c00


	//   ....[51]....
        /*067c*/ 	.word	0x00004c40


	//   ....[52]....
        /*0680*/ 	.word	0x00004ce0


	//   ....[53]....
        /*0684*/ 	.word	0x00007290


	//   ....[54]....
        /*0688*/ 	.word	0x000072a0


	//   ....[55]....
        /*068c*/ 	.word	0x000072b0


	//   ....[56]....
        /*0690*/ 	.word	0x000072c0


	//   ....[57]....
        /*0694*/ 	.word	0x000072d0


	//   ....[58]....
        /*0698*/ 	.word	0x000072e0


	//   ....[59]....
        /*069c*/ 	.word	0x000072f0


	//   ....[60]....
        /*06a0*/ 	.word	0x00007310


	//   ....[61]....
        /*06a4*/ 	.word	0x000081b0


	//   ....[62]....
        /*06a8*/ 	.word	0x000081c0


	//   ....[63]....
        /*06ac*/ 	.word	0x000081d0


	//   ....[64]....
        /*06b0*/ 	.word	0x000081e0


	//   ....[65]....
        /*06b4*/ 	.word	0x000081f0


	//   ....[66]....
        /*06b8*/ 	.word	0x00008200


	//   ....[67]....
        /*06bc*/ 	.word	0x00008210


	//   ....[68]....
        /*06c0*/ 	.word	0x00008220


	//   ....[69]....
        /*06c4*/ 	.word	0x000084c0


	//   ....[70]....
        /*06c8*/ 	.word	0x000084d0


	//   ....[71]....
        /*06cc*/ 	.word	0x000084e0


	//   ....[72]....
        /*06d0*/ 	.word	0x000084f0


	//   ....[73]....
        /*06d4*/ 	.word	0x00008b50


	//   ....[74]....
        /*06d8*/ 	.word	0x00008de0


	//   ....[75]....
        /*06dc*/ 	.word	0x00008f20


	//   ....[76]....
        /*06e0*/ 	.word	0x00009060


	//   ....[77]....
        /*06e4*/ 	.word	0x000090c0


	//   ....[78]....
        /*06e8*/ 	.word	0x00009250


	//   ....[79]....
        /*06ec*/ 	.word	0x00009540


	//   ....[80]....
        /*06f0*/ 	.word	0x00009650


	//   ....[81]....
        /*06f4*/ 	.word	0x0000bf40


	//   ....[82]....
        /*06f8*/ 	.word	0x0000bf50


	//   ....[83]....
        /*06fc*/ 	.word	0x0000bf60


	//   ....[84]....
        /*0700*/ 	.word	0x0000bf70


	//   ....[85]....
        /*0704*/ 	.word	0x0000bf80


	//   ....[86]....
        /*0708*/ 	.word	0x0000bf90


	//   ....[87]....
        /*070c*/ 	.word	0x0000bfa0


	//   ....[88]....
        /*0710*/ 	.word	0x0000bfd0


	//   ....[89]....
        /*0714*/ 	.word	0x0000c3a0


	//   ....[90]....
        /*0718*/ 	.word	0x0000c3c0


	//   ....[91]....
        /*071c*/ 	.word	0x0000c3e0


	//   ....[92]....
        /*0720*/ 	.word	0x0000c400


	//   ....[93]....
        /*0724*/ 	.word	0x0000c430


	//   ....[94]....
        /*0728*/ 	.word	0x0000c460


	//   ....[95]....
        /*072c*/ 	.word	0x0000c4f0


	//   ....[96]....
        /*0730*/ 	.word	0x0000c590


	//   ....[97]....
        /*0734*/ 	.word	0x0000d280


	//   ....[98]....
        /*0738*/ 	.word	0x0000d2f0


	//   ....[99]....
        /*073c*/ 	.word	0x0000d3f0


	//   ....[100]....
        /*0740*/ 	.word	0x0000d440


	//   ....[101]....
        /*0744*/ 	.word	0x0000d470


	//   ....[102]....
        /*0748*/ 	.word	0x0000d550


	//   ....[103]....
        /*074c*/ 	.word	0x0000d610


	//   ....[104]....
        /*0750*/ 	.word	0x0000d940


	//   ....[105]....
        /*0754*/ 	.word	0x0000fa00


	//   ....[106]....
        /*0758*/ 	.word	0x0000fa10


	//   ....[107]....
        /*075c*/ 	.word	0x0000fa20


	//   ....[108]....
        /*0760*/ 	.word	0x0000fa40


	//   ....[109]....
        /*0764*/ 	.word	0x0000fa60


	//   ....[110]....
        /*0768*/ 	.word	0x0000fa80


	//   ....[111]....
        /*076c*/ 	.word	0x0000faa0


	//   ....[112]....
        /*0770*/ 	.word	0x0000fad0


	//   ....[113]....
        /*0774*/ 	.word	0x00011720


	//   ....[114]....
        /*0778*/ 	.word	0x00011760


	//   ....[115]....
        /*077c*/ 	.word	0x00011790


	//   ....[116]....
        /*0780*/ 	.word	0x000117c0


	//   ....[117]....
        /*0784*/ 	.word	0x00011800


	//   ....[118]....
        /*0788*/ 	.word	0x00011840


	//   ....[119]....
        /*078c*/ 	.word	0x00011860


	//   ....[120]....
        /*0790*/ 	.word	0x00011870


	//   ....[121]....
        /*0794*/ 	.word	0x00011a30


	//   ....[122]....
        /*0798*/ 	.word	0x00011a40


	//   ....[123]....
        /*079c*/ 	.word	0x00011b40


	//   ....[124]....
        /*07a0*/ 	.word	0x00011b70


	//   ....[125]....
        /*07a4*/ 	.word	0x00011c50


	//   ....[126]....
        /*07a8*/ 	.word	0x00011c80


	//   ....[127]....
        /*07ac*/ 	.word	0x00011d60


	//   ....[128]....
        /*07b0*/ 	.word	0x00011d90


	//   ....[129]....
        /*07b4*/ 	.word	0x00011e70


	//   ....[130]....
        /*07b8*/ 	.word	0x00011ea0


	//   ....[131]....
        /*07bc*/ 	.word	0x00011f80


	//   ....[132]....
        /*07c0*/ 	.word	0x00011fb0


	//   ....[133]....
        /*07c4*/ 	.word	0x00012090


	//   ....[134]....
        /*07c8*/ 	.word	0x000120c0


	//   ....[135]....
        /*07cc*/ 	.word	0x000121a0


	//   ....[136]....
        /*07d0*/ 	.word	0x000121c0


	//   ....[137]....
        /*07d4*/ 	.word	0x00012a80


	//   ....[138]....
        /*07d8*/ 	.word	0x00012a90


	//   ....[139]....
        /*07dc*/ 	.word	0x00012b60


	//   ....[140]....
        /*07e0*/ 	.word	0x00012b90


	//   ....[141]....
        /*07e4*/ 	.word	0x00012c60


	//   ....[142]....
        /*07e8*/ 	.word	0x00012c90


	//   ....[143]....
        /*07ec*/ 	.word	0x00012d60


	//   ....[144]....
        /*07f0*/ 	.word	0x00012d90


	//   ....[145]....
        /*07f4*/ 	.word	0x00012e60


	//   ....[146]....
        /*07f8*/ 	.word	0x00012e90


	//   ....[147]....
        /*07fc*/ 	.word	0x00012f60


	//   ....[148]....
        /*0800*/ 	.word	0x00012f90


	//   ....[149]....
        /*0804*/ 	.word	0x00013060


	//   ....[150]....
        /*0808*/ 	.word	0x00013090


	//   ....[151]....
        /*080c*/ 	.word	0x00013160


	//   ....[152]....
        /*0810*/ 	.word	0x00013180


	//----- nvinfo : EIATTR_EXIT_INSTR_OFFSETS
	.align		4
.L_424:
        /*0814*/ 	.byte	0x04, 0x1c
        /*0816*/ 	.short	(.L_426 - .L_425)


	//   ....[0]....
.L_425:
        /*0818*/ 	.word	0x00000450


	//   ....[1]....
        /*081c*/ 	.word	0x000121d0


	//   ....[2]....
        /*0820*/ 	.word	0x00012230


	//   ....[3]....
        /*0824*/ 	.word	0x00012290


	//   ....[4]....
        /*0828*/ 	.word	0x00013190


	//   ....[5]....
        /*082c*/ 	.word	0x000131e0


	//   ....[6]....
        /*0830*/ 	.word	0x00013240


	//----- nvinfo : EIATTR_CTAIDZ_USED
	.align		4
.L_426:
        /*0834*/ 	.byte	0x01, 0x04
	.zero		2


	//----- nvinfo : EIATTR_MAX_THREADS
	.align		4
        /*0838*/ 	.byte	0x04, 0x05
        /*083a*/ 	.short	(.L_428 - .L_427)
.L_427:
        /*083c*/ 	.word	0x00000080
        /*0840*/ 	.word	0x00000001
        /*0844*/ 	.word	0x00000001


	//----- nvinfo : EIATTR_CRS_STACK_SIZE
	.align		4
.L_428:
        /*0848*/ 	.byte	0x04, 0x1e
        /*084a*/ 	.short	(.L_430 - .L_429)
.L_429:
        /*084c*/ 	.word	0x00000000
.L_430:


//--------------------- .nv.info._ZN7cutlass13device_kernelIN5flash19enable_sm80_to_sm89INS1_16FlashAttnFwdSm80INS1_25CollectiveMainloopFwdSm80ILi4ELi1ELb0EN4cute5tupleIJNS5_1CILi128EEENS7_ILi64EEES8_EEELi128ENS_6half_tEfNS_4arch4Sm80ELb1ELb0ELb0ELb1ELb1ELb1ELb1ELb0EEENS1_21CollectiveEpilogueFwdINS6_IJS8_S8_S9_EEENS6_IJNS7_ILi1EEESH_SH_EEESB_SD_Li128ELb1ELb1ELb0ELb0EEENS1_19SingleTileSchedulerILb1ELb0ELb1ELi128EEEEEEEEEvNT_6ParamsE --------------------------
	.section	.nv.info._ZN7cutlass13device_kernelIN5flash19enable_sm80_to_sm89INS1_16FlashAttnFwdSm80INS1_25CollectiveMainloopFwdSm80ILi4ELi1ELb0EN4cute5tupleIJNS5_1CILi128EEENS7_ILi64EEES8_EEELi128ENS_6half_tEfNS_4arch4Sm80ELb1ELb0ELb0ELb1ELb1ELb1ELb1ELb0EEENS1_21CollectiveEpilogueFwdINS6_IJS8_S8_S9_EEENS6_IJNS7_ILi1EEESH_SH_EEESB_SD_Li128ELb1ELb1ELb0ELb0EEENS1_19SingleTileSchedulerILb1ELb0ELb1ELi128EEEEEEEEEvNT_6ParamsE,"",@"SHT_CUDA_INFO"
	.sectionflags	@""
	.align	4


	//----- nvinfo : EIATTR_CUDA_API_VERSION
	.align		4
        /*0000*/ 	.byte	0x04, 0x37
        /*0002*/ 	.short	(.L_432 - .L_431)
.L_431:
        /*0004*/ 	.word	0x00000082


	//----- nvinfo : EIATTR_SW2861232_WAR
	.align		4
.L_432:
        /*0008*/ 	.byte	0x01, 0x35
	.zero		2


	//----- nvinfo : EIATTR_PARAM_CBANK
	.align		4
        /*000c*/ 	.byte	0x04, 0x0a
        /*000e*/ 	.short	(.L_434 - .L_433)
	.align		4
.L_433:
        /*0010*/ 	.word	index@(.nv.constant0._ZN7cutlass13device_kernelIN5flash19enable_sm80_to_sm89INS1_16FlashAttnFwdSm80INS1_25CollectiveMainloopFwdSm80ILi4ELi1ELb0EN4cute5tupleIJNS5_1CILi128EEENS7_ILi64EEES8_EEELi128ENS_6half_tEfNS_4arch4Sm80ELb1ELb0ELb0ELb1ELb1ELb1ELb1ELb0EEENS1_21CollectiveEpilogueFwdINS6_IJS8_S8_S9_EEENS6_IJNS7_ILi1EEESH_SH_EEESB_SD_Li128ELb1ELb1ELb0ELb0EEENS1_19SingleTileSchedulerILb1ELb0ELb1ELi128EEEEEEEEEvNT_6ParamsE)
        /*0014*/ 	.short	0x0160
        /*0016*/ 	.short	0x0418


	//----- nvinfo : EIATTR_CBANK_PARAM_SIZE
	.align		4
.L_434:
        /*0018*/ 	.byte	0x03, 0x19
        /*001a*/ 	.short	0x0418


	//----- nvinfo : EIATTR_KPARAM_INFO
	.align		4
        /*001c*/ 	.byte	0x04, 0x17
        /*001e*/ 	.short	(.L_436 - .L_435)
.L_435:
        /*0020*/ 	.word	0x00000000
        /*0024*/ 	.short	0x0000
        /*0026*/ 	.short	0x0000
        /*0028*/ 	.byte	0x00, 0xf0, 0x61, 0x10


	//----- nvinfo : EIATTR_MAXREG_COUNT
	.align		4
.L_436:
        /*002c*/ 	.byte	0x03, 0x1b
        /*002e*/ 	.short	0x00ff


	//----- nvinfo : EIATTR_NUM_BARRIERS
	.align		4
        /*0030*/ 	.byte	0x02, 0x4c
        /*0032*/ 	.byte	0x02
	.zero		1


	//----- nvinfo : EIATTR_ANNOTATIONS
	.align		4
        /*0034*/ 	.byte	0x04, 0x55
        /*0036*/ 	.short	(.L_438 - .L_437)


	//   ....[0]....
.L_437:
        /* <DEDUP_REMOVED lines=77> */


	//----- nvinfo : EIATTR_MERCURY_ISA_VERSION
	.align		4
.L_438:
        /*04f0*/ 	.byte	0x03, 0x5f
        /*04f2*/ 	.short	0x0000


	//----- nvinfo : EIATTR_INT_WARP_WIDE_INSTR_OFFSETS
	.align		4
        /*04f4*/ 	.byte	0x04, 0x31
        /*04f6*/ 	.short	(.L_440 - .L_439)


	//   ....[0]....
.L_439:
        /*04f8*/ 	.word	0x00001330


	//----- nvinfo : EIATTR_COOP_GROUP_MASK_REGIDS
	.align		4
.L_440:
        /*04fc*/ 	.byte	0x04, 0x29
        /*04fe*/ 	.short	(.L_442 - .L_441)


	//   ....[0]....
.L_441:
        /*0500*/ 	.word	0xffffffff


	//   ....[1]....
        /*0504*/ 	.word	0xffffffff


	//   ....[2]....
        /*0508*/ 	.word	0xffffffff


	//   ....[3]....
        /*050c*/ 	.word	0xffffffff


	//   ....[4]....
        /*0510*/ 	.word	0xffffffff


	//   ....[5]....
        /*0514*/ 	.word	0xffffffff


	//   ....[6]....
        /*0518*/ 	.word	0xffffffff


	//   ....[7]....
        /*051c*/ 	.word	0xffffffff


	//   ....[8]....
        /*0520*/ 	.word	0xffffffff


	//   ....[9]....
        /*0524*/ 	.word	0xffffffff


	//   ....[10]....
        /*0528*/ 	.word	0xffffffff


	//   ....[11]....
        /*052c*/ 	.word	0xffffffff


	//   ....[12]....
        /*0530*/ 	.word	0xffffffff


	//   ....[13]....
        /*0534*/ 	.word	0xffffffff


	//   ....[14]....
        /*0538*/ 	.word	0xffffffff


	//   ....[15]....
        /*053c*/ 	.word	0xffffffff


	//   ....[16]....
        /*0540*/ 	.word	0xffffffff


	//   ....[17]....
        /*0544*/ 	.word	0xffffffff


	//   ....[18]....
        /*0548*/ 	.word	0xffffffff


	//   ....[19]....
        /*054c*/ 	.word	0xffffffff


	//   ....[20]....
        /*0550*/ 	.word	0xffffffff


	//   ....[21]....
        /*0554*/ 	.word	0xffffffff


	//   ....[22]....
        /*0558*/ 	.word	0xffffffff


	//   ....[23]....
        /*055c*/ 	.word	0xffffffff


	//   ....[24]....
        /*0560*/ 	.word	0xffffffff


	//   ....[25]....
        /*0564*/ 	.word	0xffffffff


	//   ....[26]....
        /*0568*/ 	.word	0xffffffff


	//   ....[27]....
        /*056c*/ 	.word	0xffffffff


	//   ....[28]....
        /*0570*/ 	.word	0xffffffff


	//   ....[29]....
        /*0574*/ 	.word	0xffffffff


	//   ....[30]....
        /*0578*/ 	.word	0xffffffff


	//   ....[31]....
        /*057c*/ 	.word	0xffffffff


	//   ....[32]....
        /*0580*/ 	.word	0xffffffff


	//   ....[33]....
        /*0584*/ 	.word	0xffffffff


	//   ....[34]....
        /*0588*/ 	.word	0xffffffff


	//   ....[35]....
        /*058c*/ 	.word	0xffffffff


	//   ....[36]....
        /*0590*/ 	.word	0xffffffff


	//   ....[37]....
        /*0594*/ 	.word	0xffffffff


	//   ....[38]....
        /*0598*/ 	.word	0xffffffff


	//   ....[39]....
        /*059c*/ 	.word	0xffffffff


	//   ....[40]....
        /*05a0*/ 	.word	0xffffffff


	//   ....[41]....
        /*05a4*/ 	.word	0xffffffff


	//   ....[42]....
        /*05a8*/ 	.word	0xffffffff


	//   ....[43]....
        /*05ac*/ 	.word	0xffffffff


	//   ....[44]....
        /*05b0*/ 	.word	0xffffffff


	//   ....[45]....
        /*05b4*/ 	.word	0xffffffff


	//   ....[46]....
        /*05b8*/ 	.word	0xffffffff


	//   ....[47]....
        /*05bc*/ 	.word	0xffffffff


	//   ....[48]....
        /*05c0*/ 	.word	0xffffffff


	//   ....[49]....
        /*05c4*/ 	.word	0xffffffff


	//   ....[50]....
        /*05c8*/ 	.word	0xffffffff


	//   ....[51]....
        /*05cc*/ 	.word	0xffffffff


	//   ....[52]....
        /*05d0*/ 	.word	0xffffffff


	//   ....[53]....
        /*05d4*/ 	.word	0xffffffff


	//   ....[54]....
        /*05d8*/ 	.word	0xffffffff


	//   ....[55]....
        /*05dc*/ 	.word	0xffffffff


	//   ....[56]....
        /*05e0*/ 	.word	0xffffffff


	//   ....[57]....
        /*05e4*/ 	.word	0xffffffff


	//   ....[58]....
        /*05e8*/ 	.word	0xffffffff


	//   ....[59]....
        /*05ec*/ 	.word	0xffffffff


	//   ....[60]....
        /*05f0*/ 	.word	0xffffffff


	//   ....[61]....
        /*05f4*/ 	.word	0xffffffff


	//   ....[62]....
        /*05f8*/ 	.word	0xffffffff


	//   ....[63]....
        /*05fc*/ 	.word	0xffffffff


	//   ....[64]....
        /*0600*/ 	.word	0xffffffff


	//   ....[65]....
        /*0604*/ 	.word	0xffffffff


	//   ....[66]....
        /*0608*/ 	.word	0xffffffff


	//   ....[67]....
        /*060c*/ 	.word	0xffffffff


	//   ....[68]....
        /*0610*/ 	.word	0xffffffff


	//   ....[69]....
        /*0614*/ 	.word	0xffffffff


	//   ....[70]....
        /*0618*/ 	.word	0xffffffff


	//   ....[71]....
        /*061c*/ 	.word	0xffffffff


	//   ....[72]....
        /*0620*/ 	.word	0xffffffff


	//   ....[73]....
        /*0624*/ 	.word	0xffffffff


	//   ....[74]....
        /*0628*/ 	.word	0xffffffff


	//   ....[75]....
        /*062c*/ 	.word	0xffffffff


	//   ....[76]....
        /*0630*/ 	.word	0xffffffff


	//   ....[77]....
        /*0634*/ 	.word	0xffffffff


	//   ....[78]....
        /*0638*/ 	.word	0xffffffff


	//   ....[79]....
        /*063c*/ 	.word	0xffffffff


	//   ....[80]....
        /*0640*/ 	.word	0xffffffff


	//   ....[81]....
        /*0644*/ 	.word	0xffffffff


	//   ....[82]....
        /*0648*/ 	.word	0xffffffff


	//   ....[83]....
        /*064c*/ 	.word	0xffffffff


	//   ....[84]....
        /*0650*/ 	.word	0xffffffff


	//   ....[85]....
        /*0654*/ 	.word	0xffffffff


	//   ....[86]....
        /*0658*/ 	.word	0xffffffff


	//   ....[87]....
        /*065c*/ 	.word	0xffffffff


	//   ....[88]....
        /*0660*/ 	.word	0xffffffff


	//   ....[89]....
        /*0664*/ 	.word	0xffffffff


	//   ....[90]....
        /*0668*/ 	.word	0xffffffff


	//   ....[91]....
        /*066c*/ 	.word	0xffffffff


	//   ....[92]....
        /*0670*/ 	.word	0xffffffff


	//   ....[93]....
        /*0674*/ 	.word	0xffffffff


	//   ....[94]....
        /*0678*/ 	.word	0xffffffff


	//   ....[95]....
        /*067c*/ 	.word	0xffffffff


	//   ....[96]....
        /*0680*/ 	.word	0xffffffff


	//   ....[97]....
        /*0684*/ 	.word	0xffffffff


	//   ....[98]....
        /*0688*/ 	.word	0xffffffff


	//   ....[99]....
        /*068c*/ 	.word	0xffffffff


	//   ....[100]....
        /*0690*/ 	.word	0xffffffff


	//   ....[101]....
        /*0694*/ 	.word	0xffffffff


	//   ....[102]....
        /*0698*/ 	.word	0xffffffff


	//   ....[103]....
        /*069c*/ 	.word	0xffffffff


	//   ....[104]....
        /*06a0*/ 	.word	0xffffffff


	//   ....[105]....
        /*06a4*/ 	.word	0xffffffff


	//   ....[106]....
        /*06a8*/ 	.word	0xffffffff


	//   ....[107]....
        /*06ac*/ 	.word	0xffffffff


	//   ....[108]....
        /*06b0*/ 	.word	0xffffffff


	//   ....[109]....
        /*06b4*/ 	.word	0xffffffff


	//   ....[110]....
        /*06b8*/ 	.word	0xffffffff


	//   ....[111]....
        /*06bc*/ 	.word	0xffffffff


	//   ....[112]....
        /*06c0*/ 	.word	0xffffffff


	//   ....[113]....
        /*06c4*/ 	.word	0xffffffff


	//   ....[114]....
        /*06c8*/ 	.word	0xffffffff


	//   ....[115]....
        /*06cc*/ 	.word	0xffffffff


	//   ....[116]....
        /*06d0*/ 	.word	0xffffffff


	//   ....[117]....
        /*06d4*/ 	.word	0xffffffff


	//   ....[118]....
        /*06d8*/ 	.word	0xffffffff


	//   ....[119]....
        /*06dc*/ 	.word	0xffffffff


	//   ....[120]....
        /*06e0*/ 	.word	0xffffffff


	//   ....[121]....
        /*06e4*/ 	.word	0xffffffff


	//   ....[122]....
        /*06e8*/ 	.word	0xffffffff


	//   ....[123]....
        /*06ec*/ 	.word	0xffffffff


	//   ....[124]....
        /*06f0*/ 	.word	0xffffffff


	//   ....[125]....
        /*06f4*/ 	.word	0xffffffff


	//   ....[126]....
        /*06f8*/ 	.word	0xffffffff


	//   ....[127]....
        /*06fc*/ 	.word	0xffffffff


	//   ....[128]....
        /*0700*/ 	.word	0xffffffff


	//   ....[129]....
        /*0704*/ 	.word	0xffffffff


	//   ....[130]....
        /*0708*/ 	.word	0xffffffff


	//   ....[131]....
        /*070c*/ 	.word	0xffffffff


	//   ....[132]....
        /*0710*/ 	.word	0xffffffff


	//   ....[133]....
        /*0714*/ 	.word	0xffffffff


	//   ....[134]....
        /*0718*/ 	.word	0xffffffff


	//   ....[135]....
        /*071c*/ 	.word	0xffffffff


	//   ....[136]....
        /*0720*/ 	.word	0xffffffff


	//   ....[137]....
        /*0724*/ 	.word	0xffffffff


	//   ....[138]....
        /*0728*/ 	.word	0xffffffff


	//   ....[139]....
        /*072c*/ 	.word	0xffffffff


	//   ....[140]....
        /*0730*/ 	.word	0xffffffff


	//   ....[141]....
        /*0734*/ 	.word	0xffffffff


	//   ....[142]....
        /*0738*/ 	.word	0xffffffff


	//   ....[143]....
        /*073c*/ 	.word	0xffffffff


	//   ....[144]....
        /*0740*/ 	.word	0xffffffff


	//   ....[145]....
        /*0744*/ 	.word	0xffffffff


	//   ....[146]....
        /*0748*/ 	.word	0xffffffff


	//   ....[147]....
        /*074c*/ 	.word	0xffffffff


	//   ....[148]....
        /*0750*/ 	.word	0xffffffff


	//   ....[149]....
        /*0754*/ 	.word	0xffffffff


	//   ....[150]....
        /*0758*/ 	.word	0xffffffff


	//   ....[151]....
        /*075c*/ 	.word	0xffffffff


	//   ....[152]....
        /*0760*/ 	.word	0xffffffff


	//   ....[153]....
        /*0764*/ 	.word	0xffffffff


	//   ....[154]....
        /*0768*/ 	.word	0xffffffff


	//   ....[155]....
        /*076c*/ 	.word	0xffffffff


	//   ....[156]....
        /*0770*/ 	.word	0xffffffff


	//   ....[157]....
        /*0774*/ 	.word	0xffffffff


	//   ....[158]....
        /*0778*/ 	.word	0xffffffff


	//   ....[159]....
        /*077c*/ 	.word	0xffffffff


	//   ....[160]....
        /*0780*/ 	.word	0xffffffff


	//   ....[161]....
        /*0784*/ 	.word	0xffffffff


	//   ....[162]....
        /*0788*/ 	.word	0xffffffff


	//   ....[163]....
        /*078c*/ 	.word	0xffffffff


	//   ....[164]....
        /*0790*/ 	.word	0xffffffff


	//   ....[165]....
        /*0794*/ 	.word	0xffffffff


	//   ....[166]....
        /*0798*/ 	.word	0xffffffff


	//   ....[167]....
        /*079c*/ 	.word	0xffffffff


	//   ....[168]....
        /*07a0*/ 	.word	0xffffffff


	//   ....[169]....
        /*07a4*/ 	.word	0xffffffff


	//   ....[170]....
        /*07a8*/ 	.word	0xffffffff


	//   ....[171]....
        /*07ac*/ 	.word	0xffffffff


	//   ....[172]....
        /*07b0*/ 	.word	0xffffffff


	//   ....[173]....
        /*07b4*/ 	.word	0xffffffff


	//   ....[174]....
        /*07b8*/ 	.word	0xffffffff


	//   ....[175]....
        /*07bc*/ 	.word	0xffffffff


	//   ....[176]....
        /*07c0*/ 	.word	0xffffffff


	//   ....[177]....
        /*07c4*/ 	.word	0xffffffff


	//   ....[178]....
        /*07c8*/ 	.word	0xffffffff


	//   ....[179]....
        /*07cc*/ 	.word	0xffffffff


	//   ....[180]....
        /*07d0*/ 	.word	0xffffffff


	//   ....[181]....
        /*07d4*/ 	.word	0xffffffff


	//   ....[182]....
        /*07d8*/ 	.word	0xffffffff


	//   ....[183]....
        /*07dc*/ 	.word	0xffffffff


	//   ....[184]....
        /*07e0*/ 	.word	0xffffffff


	//   ....[185]....
        /*07e4*/ 	.word	0xffffffff


	//   ....[186]....
        /*07e8*/ 	.word	0xffffffff


	//   ....[187]....
        /*07ec*/ 	.word	0xffffffff


	//   ....[188]....
        /*07f0*/ 	.word	0xffffffff


	//   ....[189]....
        /*07f4*/ 	.word	0xffffffff


	//   ....[190]....
        /*07f8*/ 	.word	0xffffffff


	//   ....[191]....
        /*07fc*/ 	.word	0xffffffff


	//   ....[192]....
        /*0800*/ 	.word	0xffffffff


	//   ....[193]....
        /*0804*/ 	.word	0xffffffff


	//   ....[194]....
        /*0808*/ 	.word	0xffffffff


	//   ....[195]....
        /*080c*/ 	.word	0xffffffff


	//   ....[196]....
        /*0810*/ 	.word	0xffffffff


	//   ....[197]....
        /*0814*/ 	.word	0xffffffff


	//   ....[198]....
        /*0818*/ 	.word	0xffffffff


	//   ....[199]....
        /*081c*/ 	.word	0xffffffff


	//   ....[200]....
        /*0820*/ 	.word	0xffffffff


	//   ....[201]....
        /*0824*/ 	.word	0xffffffff


	//   ....[202]....
        /*0828*/ 	.word	0xffffffff


	//   ....[203]....
        /*082c*/ 	.word	0xffffffff


	//   ....[204]....
        /*0830*/ 	.word	0xffffffff


	//   ....[205]....
        /*0834*/ 	.word	0xffffffff


	//   ....[206]....
        /*0838*/ 	.word	0xffffffff


	//   ....[207]....
        /*083c*/ 	.word	0xffffffff


	//   ....[208]....
        /*0840*/ 	.word	0xffffffff


	//   ....[209]....
        /*0844*/ 	.word	0xffffffff


	//   ....[210]....
        /*0848*/ 	.word	0xffffffff


	//   ....[211]....
        /*084c*/ 	.word	0xffffffff


	//   ....[212]....
        /*0850*/ 	.word	0xffffffff


	//   ....[213]....
        /*0854*/ 	.word	0xffffffff


	//   ....[214]....
        /*0858*/ 	.word	0xffffffff


	//   ....[215]....
        /*085c*/ 	.word	0xffffffff


	//   ....[216]....
        /*0860*/ 	.word	0xffffffff


	//   ....[217]....
        /*0864*/ 	.word	0xffffffff


	//   ....[218]....
        /*0868*/ 	.word	0xffffffff


	//   ....[219]....
        /*086c*/ 	.word	0xffffffff


	//   ....[220]....
        /*0870*/ 	.word	0xffffffff


	//   ....[221]....
        /*0874*/ 	.word	0xffffffff


	//   ....[222]....
        /*0878*/ 	.word	0xffffffff


	//   ....[223]....
        /*087c*/ 	.word	0xffffffff


	//   ....[224]....
        /*0880*/ 	.word	0xffffffff


	//   ....[225]....
        /*0884*/ 	.word	0xffffffff


	//   ....[226]....
        /*0888*/ 	.word	0xffffffff


	//   ....[227]....
        /*088c*/ 	.word	0xffffffff


	//   ....[228]....
        /*0890*/ 	.word	0xffffffff


	//   ....[229]....
        /*0894*/ 	.word	0xffffffff


	//   ....[230]....
        /*0898*/ 	.word	0xffffffff


	//   ....[231]....
        /*089c*/ 	.word	0xffffffff


	//   ....[232]....
        /*08a0*/ 	.word	0xffffffff


	//   ....[233]....
        /*08a4*/ 	.word	0xffffffff


	//   ....[234]....
        /*08a8*/ 	.word	0xffffffff


	//   ....[235]....
        /*08ac*/ 	.word	0xffffffff


	//   ....[236]....
        /*08b0*/ 	.word	0xffffffff


	//   ....[237]....
        /*08b4*/ 	.word	0xffffffff


	//   ....[238]....
        /*08b8*/ 	.word	0xffffffff


	//   ....[239]....
        /*08bc*/ 	.word	0xffffffff


	//   ....[240]....
        /*08c0*/ 	.word	0xffffffff


	//   ....[241]....
        /*08c4*/ 	.word	0xffffffff


	//   ....[242]....
        /*08c8*/ 	.word	0xffffffff


	//   ....[243]....
        /*08cc*/ 	.word	0xffffffff


	//   ....[244]....
        /*08d0*/ 	.word	0xffffffff


	//   ....[245]....
        /*08d4*/ 	.word	0xffffffff


	//   ....[246]....
        /*08d8*/ 	.word	0xffffffff


	//   ....[247]....
        /*08dc*/ 	.word	0xffffffff


	//   ....[248]....
        /*08e0*/ 	.word	0xffffffff


	//----- nvinfo : EIATTR_COOP_GROUP_INSTR_OFFSETS
	.align		4
.L_442:
        /*08e4*/ 	.byte	0x04, 0x28
        /*08e6*/ 	.short	(.L_444 - .L_443)


	//   ....[0]....
.L_443:
        /*08e8*/ 	.word	0x000000a0


	//   ....[1]....
        /*08ec*/ 	.word	0x00002970


	//   ....[2]....
        /*08f0*/ 	.word	0x000029c0


	//   ....[3]....
        /*08f4*/ 	.word	0x00003190


	//   ....[4]....
        /*08f8*/ 	.word	0x000031b0


	//   ....[5]....
        /*08fc*/ 	.word	0x00003900


	//   ....[6]....
        /*0900*/ 	.word	0x00003920


	//   ....[7]....
        /*0904*/ 	.word	0x00004070


	//   ....[8]....
        /*0908*/ 	.word	0x00004080


	//   ....[9]....
        /*090c*/ 	.word	0x00004900


	//   ....[10]....
        /*0910*/ 	.word	0x00004950


	//   ....[11]....
        /*0914*/ 	.word	0x00005690


	//   ....[12]....
        /*0918*/ 	.word	0x000056c0


	//   ....[13]....
        /*091c*/ 	.word	0x00005e40


	//   ....[14]....
        /*0920*/ 	.word	0x00005e70


	//   ....[15]....
        /*0924*/ 	.word	0x000065f0


	//   ....[16]....
        /*0928*/ 	.word	0x00006610


	//   ....[17]....
        /*092c*/ 	.word	0x00006db0


	//   ....[18]....
        /*0930*/ 	.word	0x00006de0


	//   ....[19]....
        /*0934*/ 	.word	0x00006ef0


	//   ....[20]....
        /*0938*/ 	.word	0x00006f20


	//   ....[21]....
        /*093c*/ 	.word	0x00006ff0


	//   ....[22]....
        /*0940*/ 	.word	0x00007020


	//   ....[23]....
        /*0944*/ 	.word	0x000070f0


	//   ....[24]....
        /*0948*/ 	.word	0x00007110


	//   ....[25]....
        /*094c*/ 	.word	0x000076a0


	//   ....[26]....
        /*0950*/ 	.word	0x000076c0


	//   ....[27]....
        /*0954*/ 	.word	0x00007790


	//   ....[28]....
        /*0958*/ 	.word	0x000077c0


	//   ....[29]....
        /*095c*/ 	.word	0x00007890


	//   ....[30]....
        /*0960*/ 	.word	0x000078c0


	//   ....[31]....
        /*0964*/ 	.word	0x00007990


	//   ....[32]....
        /*0968*/ 	.word	0x000079c0


	//   ....[33]....
        /*096c*/ 	.word	0x000088a0


	//   ....[34]....
        /*0970*/ 	.word	0x000088f0


	//   ....[35]....
        /*0974*/ 	.word	0x00008a60


	//   ....[36]....
        /*0978*/ 	.word	0x00008a90


	//   ....[37]....
        /*097c*/ 	.word	0x00008b60


	//   ....[38]....
        /*0980*/ 	.word	0x00008b90


	//   ....[39]....
        /*0984*/ 	.word	0x00008c70


	//   ....[40]....
        /*0988*/ 	.word	0x00008ca0


	//   ....[41]....
        /*098c*/ 	.word	0x00008d80


	//   ....[42]....
        /*0990*/ 	.word	0x00008db0


	//   ....[43]....
        /*0994*/ 	.word	0x00008e90


	//   ....[44]....
        /*0998*/ 	.word	0x00008ec0


	//   ....[45]....
        /*099c*/ 	.word	0x00008fa0


	//   ....[46]....
        /*09a0*/ 	.word	0x00008fd0


	//   ....[47]....
        /*09a4*/ 	.word	0x000090b0


	//   ....[48]....
        /*09a8*/ 	.word	0x000090f0


	//   ....[49]....
        /*09ac*/ 	.word	0x00009560


	//   ....[50]....
        /*09b0*/ 	.word	0x00009570


	//   ....[51]....
        /*09b4*/ 	.word	0x00009640


	//   ....[52]....
        /*09b8*/ 	.word	0x00009650


	//   ....[53]....
        /*09bc*/ 	.word	0x000096d0


	//   ....[54]....
        /*09c0*/ 	.word	0x000096f0


	//   ....[55]....
        /*09c4*/ 	.word	0x00009780


	//   ....[56]....
        /*09c8*/ 	.word	0x000097a0


	//   ....[57]....
        /*09cc*/ 	.word	0x00009af0


	//   ....[58]....
        /*09d0*/ 	.word	0x00009b30


	//   ....[59]....
        /*09d4*/ 	.word	0x00009b70


	//   ....[60]....
        /*09d8*/ 	.word	0x00009b90


	//   ....[61]....
        /*09dc*/ 	.word	0x00009d10


	//   ....[62]....
        /*09e0*/ 	.word	0x00009dd0


	//   ....[63]....
        /*09e4*/ 	.word	0x00009e10


	//   ....[64]....
        /*09e8*/ 	.word	0x00009e50


	//   ....[65]....
        /*09ec*/ 	.word	0x00009fe0


	//   ....[66]....
        /*09f0*/ 	.word	0x0000a0a0


	//   ....[67]....
        /*09f4*/ 	.word	0x0000a0e0


	//   ....[68]....
        /*09f8*/ 	.word	0x0000a120


	//   ....[69]....
        /*09fc*/ 	.word	0x0000a2d0


	//   ....[70]....
        /*0a00*/ 	.word	0x0000a390


	//   ....[71]....
        /*0a04*/ 	.word	0x0000a3d0


	//   ....[72]....
        /*0a08*/ 	.word	0x0000a410


	//   ....[73]....
        /*0a0c*/ 	.word	0x0000a5a0


	//   ....[74]....
        /*0a10*/ 	.word	0x0000a660


	//   ....[75]....
        /*0a14*/ 	.word	0x0000a6a0


	//   ....[76]....
        /*0a18*/ 	.word	0x0000a6e0


	//   ....[77]....
        /*0a1c*/ 	.word	0x0000a890


	//   ....[78]....
        /*0a20*/ 	.word	0x0000a950


	//   ....[79]....
        /*0a24*/ 	.word	0x0000a990


	//   ....[80]....
        /*0a28*/ 	.word	0x0000a9d0


	//   ....[81]....
        /*0a2c*/ 	.word	0x0000ab60


	//   ....[82]....
        /*0a30*/ 	.word	0x0000ac20


	//   ....[83]....
        /*0a34*/ 	.word	0x0000ac60


	//   ....[84]....
        /*0a38*/ 	.word	0x0000aca0


	//   ....[85]....
        /*0a3c*/ 	.word	0x0000ae50


	//   ....[86]....
        /*0a40*/ 	.word	0x0000af10


	//   ....[87]....
        /*0a44*/ 	.word	0x0000af50


	//   ....[88]....
        /*0a48*/ 	.word	0x0000af90


	//   ....[89]....
        /*0a4c*/ 	.word	0x0000e2d0


	//   ....[90]....
        /*0a50*/ 	.word	0x0000e320


	//   ....[91]....
        /*0a54*/ 	.word	0x0000e350


	//   ....[92]....
        /*0a58*/ 	.word	0x0000e3a0


	//   ....[93]....
        /*0a5c*/ 	.word	0x0000e420


	//   ....[94]....
        /*0a60*/ 	.word	0x0000e440


	//   ....[95]....
        /*0a64*/ 	.word	0x0000e460


	//   ....[96]....
        /*0a68*/ 	.word	0x0000e480


	//   ....[97]....
        /*0a6c*/ 	.word	0x0000e670


	//   ....[98]....
        /*0a70*/ 	.word	0x0000e6b0


	//   ....[99]....
        /*0a74*/ 	.word	0x0000e6e0


	//   ....[100]....
        /*0a78*/ 	.word	0x0000e730


	//   ....[101]....
        /*0a7c*/ 	.word	0x0000e8a0


	//   ....[102]....
        /*0a80*/ 	.word	0x0000e8c0


	//   ....[103]....
        /*0a84*/ 	.word	0x0000e8e0


	//   ....[104]....
        /*0a88*/ 	.word	0x0000e900


	//   ....[105]....
        /*0a8c*/ 	.word	0x0000eb10


	//   ....[106]....
        /*0a90*/ 	.word	0x0000eb50


	//   ....[107]....
        /*0a94*/ 	.word	0x0000eb80


	//   ....[108]....
        /*0a98*/ 	.word	0x0000ebd0


	//   ....[109]....
        /*0a9c*/ 	.word	0x0000ed40


	//   ....[110]....
        /*0aa0*/ 	.word	0x0000ed60


	//   ....[111]....
        /*0aa4*/ 	.word	0x0000ed80


	//   ....[112]....
        /*0aa8*/ 	.word	0x0000eda0


	//   ....[113]....
        /*0aac*/ 	.word	0x0000efb0


	//   ....[114]....
        /*0ab0*/ 	.word	0x0000eff0


	//   ....[115]....
        /*0ab4*/ 	.word	0x0000f020


	//   ....[116]....
        /*0ab8*/ 	.word	0x0000f070


	//   ....[117]....
        /*0abc*/ 	.word	0x0000f1e0


	//   ....[118]....
        /*0ac0*/ 	.word	0x0000f200


	//   ....[119]....
        /*0ac4*/ 	.word	0x0000f220


	//   ....[120]....
        /*0ac8*/ 	.word	0x0000f240


	//   ....[121]....
        /*0acc*/ 	.word	0x00012d50


	//   ....[122]....
        /*0ad0*/ 	.word	0x00012d80


	//   ....[123]....
        /*0ad4*/ 	.word	0x00012da0


	//   ....[124]....
        /*0ad8*/ 	.word	0x00012db0


	//   ....[125]....
        /*0adc*/ 	.word	0x00012dc0


	//   ....[126]....
        /*0ae0*/ 	.word	0x00012dd0


	//   ....[127]....
        /*0ae4*/ 	.word	0x00012de0


	//   ....[128]....
        /*0ae8*/ 	.word	0x00012e00


	//   ....[129]....
        /*0aec*/ 	.word	0x000140a0


	//   ....[130]....
        /*0af0*/ 	.word	0x000140c0


	//   ....[131]....
        /*0af4*/ 	.word	0x000140d0


	//   ....[132]....
        /*0af8*/ 	.word	0x000140e0


	//   ....[133]....
        /*0afc*/ 	.word	0x000140f0


	//   ....[134]....
        /*0b00*/ 	.word	0x00014100


	//   ....[135]....
        /*0b04*/ 	.word	0x00014110


	//   ....[136]....
        /*0b08*/ 	.word	0x00014130


	//   ....[137]....
        /*0b0c*/ 	.word	0x000145d0


	//   ....[138]....
        /*0b10*/ 	.word	0x000145f0


	//   ....[139]....
        /*0b14*/ 	.word	0x000146a0


	//   ....[140]....
        /*0b18*/ 	.word	0x000146b0


	//   ....[141]....
        /*0b1c*/ 	.word	0x00014d20


	//   ....[142]....
        /*0b20*/ 	.word	0x00014e70


	//   ....[143]....
        /*0b24*/ 	.word	0x00014e80


	//   ....[144]....
        /*0b28*/ 	.word	0x00014eb0


	//   ....[145]....
        /*0b2c*/ 	.word	0x000156f0


	//   ....[146]....
        /*0b30*/ 	.word	0x000158f0


	//   ....[147]....
        /*0b34*/ 	.word	0x00015ab0


	//   ....[148]....
        /*0b38*/ 	.word	0x00015ba0


	//   ....[149]....
        /*0b3c*/ 	.word	0x00017dd0


	//   ....[150]....
        /*0b40*/ 	.word	0x00017de0


	//   ....[151]....
        /*0b44*/ 	.word	0x00017df0


	//   ....[152]....
        /*0b48*/ 	.word	0x00017e00


	//   ....[153]....
        /*0b4c*/ 	.word	0x00017e10


	//   ....[154]....
        /*0b50*/ 	.word	0x00017e20


	//   ....[155]....
        /*0b54*/ 	.word	0x00017e30


	//   ....[156]....
        /*0b58*/ 	.word	0x00017e60


	//   ....[157]....
        /*0b5c*/ 	.word	0x00018d20


	//   ....[158]....
        /*0b60*/ 	.word	0x00018d30


	//   ....[159]....
        /*0b64*/ 	.word	0x00018d40


	//   ....[160]....
        /*0b68*/ 	.word	0x00018d50


	//   ....[161]....
        /*0b6c*/ 	.word	0x00018d60


	//   ....[162]....
        /*0b70*/ 	.word	0x00018d70


	//   ....[163]....
        /*0b74*/ 	.word	0x00018d80


	//   ....[164]....
        /*0b78*/ 	.word	0x00018d90


	//   ....[165]....
        /*0b7c*/ 	.word	0x00019040


	//   ....[166]....
        /*0b80*/ 	.word	0x00019050


	//   ....[167]....
        /*0b84*/ 	.word	0x00019060


	//   ....[168]....
        /*0b88*/ 	.word	0x00019070


	//   ....[169]....
        /*0b8c*/ 	.word	0x000196c0


	//   ....[170]....
        /*0b90*/ 	.word	0x00019850


	//   ....[171]....
        /*0b94*/ 	.word	0x00019ae0


	//   ....[172]....
        /*0b98*/ 	.word	0x00019e30


	//   ....[173]....
        /*0b9c*/ 	.word	0x00019e80


	//   ....[174]....
        /*0ba0*/ 	.word	0x00019f00


	//   ....[175]....
        /*0ba4*/ 	.word	0x0001a090


	//   ....[176]....
        /*0ba8*/ 	.word	0x0001a220


	//   ....[177]....
        /*0bac*/ 	.word	0x0001cd20


	//   ....[178]....
        /*0bb0*/ 	.word	0x0001cd30


	//   ....[179]....
        /*0bb4*/ 	.word	0x0001cd40


	//   ....[180]....
        /*0bb8*/ 	.word	0x0001cd50


	//   ....[181]....
        /*0bbc*/ 	.word	0x0001cd60


	//   ....[182]....
        /*0bc0*/ 	.word	0x0001cd70


	//   ....[183]....
        /*0bc4*/ 	.word	0x0001cd80


	//   ....[184]....
        /*0bc8*/ 	.word	0x0001cdb0


	//   ....[185]....
        /*0bcc*/ 	.word	0x0001d170


	//   ....[186]....
        /*0bd0*/ 	.word	0x0001d190


	//   ....[187]....
        /*0bd4*/ 	.word	0x0001d1b0


	//   ....[188]....
        /*0bd8*/ 	.word	0x0001d1d0


	//   ....[189]....
        /*0bdc*/ 	.word	0x0001d200


	//   ....[190]....
        /*0be0*/ 	.word	0x0001d230


	//   ....[191]....
        /*0be4*/ 	.word	0x0001d2c0


	//   ....[192]....
        /*0be8*/ 	.word	0x0001d360


	//   ....[193]....
        /*0bec*/ 	.word	0x0001e070


	//   ....[194]....
        /*0bf0*/ 	.word	0x0001e0e0


	//   ....[195]....
        /*0bf4*/ 	.word	0x0001e1e0


	//   ....[196]....
        /*0bf8*/ 	.word	0x0001e230


	//   ....[197]....
        /*0bfc*/ 	.word	0x0001e260


	//   ....[198]....
        /*0c00*/ 	.word	0x0001e340


	//   ....[199]....
        /*0c04*/ 	.word	0x0001e400


	//   ....[200]....
        /*0c08*/ 	.word	0x0001e730


	//   ....[201]....
        /*0c0c*/ 	.word	0x00020800


	//   ....[202]....
        /*0c10*/ 	.word	0x00020810


	//   ....[203]....
        /*0c14*/ 	.word	0x00020820


	//   ....[204]....
        /*0c18*/ 	.word	0x00020840


	//   ....[205]....
        /*0c1c*/ 	.word	0x00020860


	//   ....[206]....
        /*0c20*/ 	.word	0x00020880


	//   ....[207]....
        /*0c24*/ 	.word	0x000208a0


	//   ....[208]....
        /*0c28*/ 	.word	0x000208d0


	//   ....[209]....
        /*0c2c*/ 	.word	0x00022520


	//   ....[210]....
        /*0c30*/ 	.word	0x00022560


	//   ....[211]....
        /*0c34*/ 	.word	0x00022590


	//   ....[212]....
        /*0c38*/ 	.word	0x000225c0


	//   ....[213]....
        /*0c3c*/ 	.word	0x00022600


	//   ....[214]....
        /*0c40*/ 	.word	0x00022640


	//   ....[215]....
        /*0c44*/ 	.word	0x00022660


	//   ....[216]....
        /*0c48*/ 	.word	0x00022670


	//   ....[217]....
        /*0c4c*/ 	.word	0x00022830


	//   ....[218]....
        /*0c50*/ 	.word	0x00022840


	//   ....[219]....
        /*0c54*/ 	.word	0x00022940


	//   ....[220]....
        /*0c58*/ 	.word	0x00022970


	//   ....[221]....
        /*0c5c*/ 	.word	0x00022a50


	//   ....[222]....
        /*0c60*/ 	.word	0x00022a80


	//   ....[223]....
        /*0c64*/ 	.word	0x00022b60


	//   ....[224]....
        /*0c68*/ 	.word	0x00022b90


	//   ....[225]....
        /*0c6c*/ 	.word	0x00022c70


	//   ....[226]....
        /*0c70*/ 	.word	0x00022ca0


	//   ....[227]....
        /*0c74*/ 	.word	0x00022d80


	//   ....[228]....
        /*0c78*/ 	.word	0x00022db0


	//   ....[229]....
        /*0c7c*/ 	.word	0x00022e90


	//   ....[230]....
        /*0c80*/ 	.word	0x00022ec0


	//   ....[231]....
        /*0c84*/ 	.word	0x00022fa0


	//   ....[232]....
        /*0c88*/ 	.word	0x00022fc0


	//   ....[233]....
        /*0c8c*/ 	.word	0x00023880


	//   ....[234]....
        /*0c90*/ 	.word	0x00023890


	//   ....[235]....
        /*0c94*/ 	.word	0x00023960


	//   ....[236]....
        /*0c98*/ 	.word	0x00023990


	//   ....[237]....
        /*0c9c*/ 	.word	0x00023a60


	//   ....[238]....
        /*0ca0*/ 	.word	0x00023a90


	//   ....[239]....
        /*0ca4*/ 	.word	0x00023b60


	//   ....[240]....
        /*0ca8*/ 	.word	0x00023b90


	//   ....[241]....
        /*0cac*/ 	.word	0x00023c60


	//   ....[242]....
        /*0cb0*/ 	.word	0x00023c90


	//   ....[243]....
        /*0cb4*/ 	.word	0x00023d60


	//   ....[244]....
        /*0cb8*/ 	.word	0x00023d90


	//   ....[245]....
        /*0cbc*/ 	.word	0x00023e60


	//   ....[246]....
        /*0cc0*/ 	.word	0x00023e90


	//   ....[247]....
        /*0cc4*/ 	.word	0x00023f60


	//   ....[248]....
        /*0cc8*/ 	.word	0x00023f80


	//----- nvinfo : EIATTR_EXIT_INSTR_OFFSETS
	.align		4
.L_444:
        /*0ccc*/ 	.byte	0x04, 0x1c
        /*0cce*/ 	.short	(.L_446 - .L_445)


	//   ....[0]....
.L_445:
        /*0cd0*/ 	.word	0x00000450


	//   ....[1]....
        /*0cd4*/ 	.word	0x00022fd0


	//   ....[2]....
        /*0cd8*/ 	.word	0x00023030


	//   ....[3]....
        /*0cdc*/ 	.word	0x00023090


	//   ....[4]....
        /*0ce0*/ 	.word	0x00023f90


	//   ....[5]....
        /*0ce4*/ 	.word	0x00023fe0


	//   ....[6]....
        /*0ce8*/ 	.word	0x00024040


	//----- nvinfo : EIATTR_CTAIDZ_USED
	.align		4
.L_446:
        /*0cec*/ 	.byte	0x01, 0x04
	.zero		2


	//----- nvinfo : EIATTR_MAX_THREADS
	.align		4
        /*0cf0*/ 	.byte	0x04, 0x05
        /*0cf2*/ 	.short	(.L_448 - .L_447)
.L_447:
        /*0cf4*/ 	.word	0x00000080
        /*0cf8*/ 	.word	0x00000001
        /*0cfc*/ 	.word	0x00000001


	//----- nvinfo : EIATTR_CRS_STACK_SIZE
	.align		4
.L_448:
        /*0d00*/ 	.byte	0x04, 0x1e
        /*0d02*/ 	.short	(.L_450 - .L_449)
.L_449:
        /*0d04*/ 	.word	0x00000000
.L_450:


//--------------------- .nv.callgraph             --------------------------
	.section	.nv.callgraph,"",@"SHT_CUDA_CALLGRAPH"
	.align	4
	.sectionentsize	8
	.align		4
        /*0000*/ 	.word	0x00000000
	.align		4
        /*0004*/ 	.word	0xffffffff
	.align		4
        /*0008*/ 	.word	0x00000000
	.align		4
        /*000c*/ 	.word	0xfffffffe
	.align		4
        /*0010*/ 	.word	0x00000000
	.align		4
        /*0014*/ 	.word	0xfffffffd
	.align		4
        /*0018*/ 	.word	0x00000000
	.align		4
        /*001c*/ 	.word	0xfffffffc


//--------------------- .nv.rel.action            --------------------------
	.section	.nv.rel.action,"",@"SHT_CUDA_RELOCINFO"
	.align	8
	.sectionentsize	8
        /*0000*/ 	.byte	0x73, 0x00, 0x00, 0x00, 0x00, 0x00, 0x00, 0x00, 0x00, 0x00, 0x00, 0x11, 0x25, 0x00, 0x05, 0x36


//--------------------- .nv.constant4             --------------------------
	.section	.nv.constant4,"a",@progbits
	.align	8
	.align		8
.nv.constant4:
        /*0000*/ 	.dword	_ZN72_INTERNAL_084a2e7e_36_flash_fwd_hdim128_fp16_paged_sm80_cu_cf07d2ef_32164cuda3std3__45__cpo5beginE
	.align		8
        /*0008*/ 	.dword	_ZN72_INTERNAL_084a2e7e_36_flash_fwd_hdim128_fp16_paged_sm80_cu_cf07d2ef_32164cuda3std3__45__cpo3endE
	.align		8
        /*0010*/ 	.dword	_ZN72_INTERNAL_084a2e7e_36_flash_fwd_hdim128_fp16_paged_sm80_cu_cf07d2ef_32164cuda3std3__45__cpo6cbeginE
	.align		8
        /*0018*/ 	.dword	_ZN72_INTERNAL_084a2e7e_36_flash_fwd_hdim128_fp16_paged_sm80_cu_cf07d2ef_32164cuda3std3__45__cpo4cendE
	.align		8
        /*0020*/ 	.dword	_ZN72_INTERNAL_084a2e7e_36_flash_fwd_hdim128_fp16_paged_sm80_cu_cf07d2ef_32164cuda3std3__474_GLOBAL__N__084a2e7e_36_flash_fwd_hdim128_fp16_paged_sm80_cu_cf07d2ef_32166ignoreE
	.align		8
        /*0028*/ 	.dword	_ZN72_INTERNAL_084a2e7e_36_flash_fwd_hdim128_fp16_paged_sm80_cu_cf07d2ef_32164cuda3std3__419piecewise_constructE
	.align		8
        /*0030*/ 	.dword	_ZN72_INTERNAL_084a2e7e_36_flash_fwd_hdim128_fp16_paged_sm80_cu_cf07d2ef_32164cuda3std3__48in_placeE
	.align		8
        /*0038*/ 	.dword	_ZN72_INTERNAL_084a2e7e_36_flash_fwd_hdim128_fp16_paged_sm80_cu_cf07d2ef_32164cuda3std6ranges3__45__cpo4swapE
	.align		8
        /*0040*/ 	.dword	_ZN72_INTERNAL_084a2e7e_36_flash_fwd_hdim128_fp16_paged_sm80_cu_cf07d2ef_32164cuda3std6ranges3__45__cpo9iter_moveE
	.align		8
        /*0048*/ 	.dword	_ZN72_INTERNAL_084a2e7e_36_flash_fwd_hdim128_fp16_paged_sm80_cu_cf07d2ef_32164cute7productE
	.align		8
        /*0050*/ 	.dword	_ZN72_INTERNAL_084a2e7e_36_flash_fwd_hdim128_fp16_paged_sm80_cu_cf07d2ef_32164cute1_E


//--------------------- .nv.constant0._ZN7cutlass13device_kernelIN5flash19enable_sm80_to_sm89INS1_16FlashAttnFwdSm80INS1_25CollectiveMainloopFwdSm80ILi8ELi1ELb1EN4cute5tupleIJNS5_1CILi128EEES8_S8_EEELi128ENS_6half_tEfNS_4arch4Sm80ELb0ELb0ELb0ELb0ELb1ELb0ELb1ELb0EEENS1_21CollectiveEpilogueFwdIS9_NS6_IJNS7_ILi1EEESF_SF_EEESA_SC_Li256ELb0ELb1ELb0ELb0EEENS1_19SingleTileSchedulerILb0ELb0ELb1ELi128EEEEEEEEEvNT_6ParamsE --------------------------
	.section	.nv.constant0._ZN7cutlass13device_kernelIN5flash19enable_sm80_to_sm89INS1_16FlashAttnFwdSm80INS1_25CollectiveMainloopFwdSm80ILi8ELi1ELb1EN4cute5tupleIJNS5_1CILi128EEES8_S8_EEELi128ENS_6half_tEfNS_4arch4Sm80ELb0ELb0ELb0ELb0ELb1ELb0ELb1ELb0EEENS1_21CollectiveEpilogueFwdIS9_NS6_IJNS7_ILi1EEESF_SF_EEESA_SC_Li256ELb0ELb1ELb0ELb0EEENS1_19SingleTileSchedulerILb0ELb0ELb1ELi128EEEEEEEEEvNT_6ParamsE,"a",@progbits
	.sectionflags	@""
	.align	4
.nv.constant0._ZN7cutlass13device_kernelIN5flash19enable_sm80_to_sm89INS1_16FlashAttnFwdSm80INS1_25CollectiveMainloopFwdSm80ILi8ELi1ELb1EN4cute5tupleIJNS5_1CILi128EEES8_S8_EEELi128ENS_6half_tEfNS_4arch4Sm80ELb0ELb0ELb0ELb0ELb1ELb0ELb1ELb0EEENS1_21CollectiveEpilogueFwdIS9_NS6_IJNS7_ILi1EEESF_SF_EEESA_SC_Li256ELb0ELb1ELb0ELb0EEENS1_19SingleTileSchedulerILb0ELb0ELb1ELi128EEEEEEEEEvNT_6ParamsE:
	.zero		1400


//--------------------- .nv.constant0._ZN7cutlass13device_kernelIN5flash19enable_sm80_to_sm89INS1_16FlashAttnFwdSm80INS1_25CollectiveMainloopFwdSm80ILi8ELi1ELb1EN4cute5tupleIJNS5_1CILi128EEES8_S8_EEELi128ENS_6half_tEfNS_4arch4Sm80ELb0ELb0ELb0ELb1ELb1ELb0ELb1ELb0EEENS1_21CollectiveEpilogueFwdIS9_NS6_IJNS7_ILi1EEESF_SF_EEESA_SC_Li256ELb1ELb1ELb0ELb0EEENS1_19SingleTileSchedulerILb1ELb0ELb1ELi128EEEEEEEEEvNT_6ParamsE --------------------------
	.section	.nv.constant0._ZN7cutlass13device_kernelIN5flash19enable_sm80_to_sm89INS1_16FlashAttnFwdSm80INS1_25CollectiveMainloopFwdSm80ILi8ELi1ELb1EN4cute5tupleIJNS5_1CILi128EEES8_S8_EEELi128ENS_6half_tEfNS_4arch4Sm80ELb0ELb0ELb0ELb1ELb1ELb0ELb1ELb0EEENS1_21CollectiveEpilogueFwdIS9_NS6_IJNS7_ILi1EEESF_SF_EEESA_SC_Li256ELb1ELb1ELb0ELb0EEENS1_19SingleTileSchedulerILb1ELb0ELb1ELi128EEEEEEEEEvNT_6ParamsE,"a",@progbits
	.sectionflags	@""
	.align	4
.nv.constant0._ZN7cutlass13device_kernelIN5flash19enable_sm80_to_sm89INS1_16FlashAttnFwdSm80INS1_25CollectiveMainloopFwdSm80ILi8ELi1ELb1EN4cute5tupleIJNS5_1CILi128EEES8_S8_EEELi128ENS_6half_tEfNS_4arch4Sm80ELb0ELb0ELb0ELb1ELb1ELb0ELb1ELb0EEENS1_21CollectiveEpilogueFwdIS9_NS6_IJNS7_ILi1EEESF_SF_EEESA_SC_Li256ELb1ELb1ELb0ELb0EEENS1_19SingleTileSchedulerILb1ELb0ELb1ELi128EEEEEEEEEvNT_6ParamsE:
	.zero		1400


//--------------------- .nv.constant0._ZN7cutlass13device_kernelIN5flash19enable_sm80_to_sm89INS1_16FlashAttnFwdSm80INS1_25CollectiveMainloopFwdSm80ILi8ELi1ELb1EN4cute5tupleIJNS5_1CILi128EEES8_S8_EEELi128ENS_6half_tEfNS_4arch4Sm80ELb0ELb0ELb0ELb1ELb1ELb1ELb1ELb0EEENS1_21CollectiveEpilogueFwdIS9_NS6_IJNS7_ILi1EEESF_SF_EEESA_SC_Li256ELb1ELb1ELb0ELb0EEENS1_19SingleTileSchedulerILb1ELb0ELb1ELi128EEEEEEEEEvNT_6ParamsE --------------------------
	.section	.nv.constant0._ZN7cutlass13device_kernelIN5flash19enable_sm80_to_sm89INS1_16FlashAttnFwdSm80INS1_25CollectiveMainloopFwdSm80ILi8ELi1ELb1EN4cute5tupleIJNS5_1CILi128EEES8_S8_EEELi128ENS_6half_tEfNS_4arch4Sm80ELb0ELb0ELb0ELb1ELb1ELb1ELb1ELb0EEENS1_21CollectiveEpilogueFwdIS9_NS6_IJNS7_ILi1EEESF_SF_EEESA_SC_Li256ELb1ELb1ELb0ELb0EEENS1_19SingleTileSchedulerILb1ELb0ELb1ELi128EEEEEEEEEvNT_6ParamsE,"a",@progbits
	.sectionflags	@""
	.align	4
.nv.constant0._ZN7cutlass13device_kernelIN5flash19enable_sm80_to_sm89INS1_16FlashAttnFwdSm80INS1_25CollectiveMainloopFwdSm80ILi8ELi1ELb1EN4cute5tupleIJNS5_1CILi128EEES8_S8_EEELi128ENS_6half_tEfNS_4arch4Sm80ELb0ELb0ELb0ELb1ELb1ELb1ELb1ELb0EEENS1_21CollectiveEpilogueFwdIS9_NS6_IJNS7_ILi1EEESF_SF_EEESA_SC_Li256ELb1ELb1ELb0ELb0EEENS1_19SingleTileSchedulerILb1ELb0ELb1ELi128EEEEEEEEEvNT_6ParamsE:
	.zero		1400


//--------------------- .nv.constant0._ZN7cutlass13device_kernelIN5flash19enable_sm80_to_sm89INS1_16FlashAttnFwdSm80INS1_25CollectiveMainloopFwdSm80ILi8ELi1ELb1EN4cute5tupleIJNS5_1CILi128EEENS7_ILi96EEES8_EEELi128ENS_6half_tEfNS_4arch4Sm80ELb0ELb1ELb0ELb0ELb1ELb0ELb1ELb0EEENS1_21CollectiveEpilogueFwdINS6_IJS8_S8_S9_EEENS6_IJNS7_ILi1EEESH_SH_EEESB_SD_Li256ELb0ELb1ELb0ELb0EEENS1_19SingleTileSchedulerILb0ELb0ELb1ELi128EEEEEEEEEvNT_6ParamsE --------------------------
	.section	.nv.constant0._ZN7cutlass13device_kernelIN5flash19enable_sm80_to_sm89INS1_16FlashAttnFwdSm80INS1_25CollectiveMainloopFwdSm80ILi8ELi1ELb1EN4cute5tupleIJNS5_1CILi128EEENS7_ILi96EEES8_EEELi128ENS_6half_tEfNS_4arch4Sm80ELb0ELb1ELb0ELb0ELb1ELb0ELb1ELb0EEENS1_21CollectiveEpilogueFwdINS6_IJS8_S8_S9_EEENS6_IJNS7_ILi1EEESH_SH_EEESB_SD_Li256ELb0ELb1ELb0ELb0EEENS1_19SingleTileSchedulerILb0ELb0ELb1ELi128EEEEEEEEEvNT_6ParamsE,"a",@progbits
	.sectionflags	@""
	.align	4
.nv.constant0._ZN7cutlass13device_kernelIN5flash19enable_sm80_to_sm89INS1_16FlashAttnFwdSm80INS1_25CollectiveMainloopFwdSm80ILi8ELi1ELb1EN4cute5tupleIJNS5_1CILi128EEENS7_ILi96EEES8_EEELi128ENS_6half_tEfNS_4arch4Sm80ELb0ELb1ELb0ELb0ELb1ELb0ELb1ELb0EEENS1_21CollectiveEpilogueFwdINS6_IJS8_S8_S9_EEENS6_IJNS7_ILi1EEESH_SH_EEESB_SD_Li256ELb0ELb1ELb0ELb0EEENS1_19SingleTileSchedulerILb0ELb0ELb1ELi128EEEEEEEEEvNT_6ParamsE:
	.zero		1400


//--------------------- .nv.constant0._ZN7cutlass13device_kernelIN5flash19enable_sm80_to_sm89INS1_16FlashAttnFwdSm80INS1_25CollectiveMainloopFwdSm80ILi8ELi1ELb1EN4cute5tupleIJNS5_1CILi128EEENS7_ILi96EEES8_EEELi128ENS_6half_tEfNS_4arch4Sm80ELb0ELb1ELb0ELb1ELb1ELb0ELb1ELb0EEENS1_21CollectiveEpilogueFwdINS6_IJS8_S8_S9_EEENS6_IJNS7_ILi1EEESH_SH_EEESB_SD_Li256ELb1ELb1ELb0ELb0EEENS1_19SingleTileSchedulerILb1ELb0ELb1ELi128EEEEEEEEEvNT_6ParamsE --------------------------
	.section	.nv.constant0._ZN7cutlass13device_kernelIN5flash19enable_sm80_to_sm89INS1_16FlashAttnFwdSm80INS1_25CollectiveMainloopFwdSm80ILi8ELi1ELb1EN4cute5tupleIJNS5_1CILi128EEENS7_ILi96EEES8_EEELi128ENS_6half_tEfNS_4arch4Sm80ELb0ELb1ELb0ELb1ELb1ELb0ELb1ELb0EEENS1_21CollectiveEpilogueFwdINS6_IJS8_S8_S9_EEENS6_IJNS7_ILi1EEESH_SH_EEESB_SD_Li256ELb1ELb1ELb0ELb0EEENS1_19SingleTileSchedulerILb1ELb0ELb1ELi128EEEEEEEEEvNT_6ParamsE,"a",@progbits
	.sectionflags	@""
	.align	4
.nv.constant0._ZN7cutlass13device_kernelIN5flash19enable_sm80_to_sm89INS1_16FlashAttnFwdSm80INS1_25CollectiveMainloopFwdSm80ILi8ELi1ELb1EN4cute5tupleIJNS5_1CILi128EEENS7_ILi96EEES8_EEELi128ENS_6half_tEfNS_4arch4Sm80ELb0ELb1ELb0ELb1ELb1ELb0ELb1ELb0EEENS1_21CollectiveEpilogueFwdINS6_IJS8_S8_S9_EEENS6_IJNS7_ILi1EEESH_SH_EEESB_SD_Li256ELb1ELb1ELb0ELb0EEENS1_19SingleTileSchedulerILb1ELb0ELb1ELi128EEEEEEEEEvNT_6ParamsE:
	.zero		1400


//--------------------- .nv.constant0._ZN7cutlass13device_kernelIN5flash19enable_sm80_to_sm89INS1_16FlashAttnFwdSm80INS1_25CollectiveMainloopFwdSm80ILi8ELi1ELb1EN4cute5tupleIJNS5_1CILi128EEENS7_ILi96EEES8_EEELi128ENS_6half_tEfNS_4arch4Sm80ELb0ELb1ELb0ELb1ELb1ELb1ELb1ELb0EEENS1_21CollectiveEpilogueFwdINS6_IJS8_S8_S9_EEENS6_IJNS7_ILi1EEESH_SH_EEESB_SD_Li256ELb1ELb1ELb0ELb0EEENS1_19SingleTileSchedulerILb1ELb0ELb1ELi128EEEEEEEEEvNT_6ParamsE --------------------------
	.section	.nv.constant0._ZN7cutlass13device_kernelIN5flash19enable_sm80_to_sm89INS1_16FlashAttnFwdSm80INS1_25CollectiveMainloopFwdSm80ILi8ELi1ELb1EN4cute5tupleIJNS5_1CILi128EEENS7_ILi96EEES8_EEELi128ENS_6half_tEfNS_4arch4Sm80ELb0ELb1ELb0ELb1ELb1ELb1ELb1ELb0EEENS1_21CollectiveEpilogueFwdINS6_IJS8_S8_S9_EEENS6_IJNS7_ILi1EEESH_SH_EEESB_SD_Li256ELb1ELb1ELb0ELb0EEENS1_19SingleTileSchedulerILb1ELb0ELb1ELi128EEEEEEEEEvNT_6ParamsE,"a",@progbits
	.sectionflags	@""
	.align	4
.nv.constant0._ZN7cutlass13device_kernelIN5flash19enable_sm80_to_sm89INS1_16FlashAttnFwdSm80INS1_25CollectiveMainloopFwdSm80ILi8ELi1ELb1EN4cute5tupleIJNS5_1CILi128EEENS7_ILi96EEES8_EEELi128ENS_6half_tEfNS_4arch4Sm80ELb0ELb1ELb0ELb1ELb1ELb1ELb1ELb0EEENS1_21CollectiveEpilogueFwdINS6_IJS8_S8_S9_EEENS6_IJNS7_ILi1EEESH_SH_EEESB_SD_Li256ELb1ELb1ELb0ELb0EEENS1_19SingleTileSchedulerILb1ELb0ELb1ELi128EEEEEEEEEvNT_6ParamsE:
	.zero		1400


//--------------------- .nv.constant0._ZN7cutlass13device_kernelIN5flash19enable_sm80_to_sm89INS1_16FlashAttnFwdSm80INS1_25CollectiveMainloopFwdSm80ILi8ELi1ELb1EN4cute5tupleIJNS5_1CILi128EEES8_S8_EEELi128ENS_6half_tEfNS_4arch4Sm80ELb1ELb0ELb0ELb0ELb1ELb0ELb1ELb0EEENS1_21CollectiveEpilogueFwdIS9_NS6_IJNS7_ILi1EEESF_SF_EEESA_SC_Li256ELb0ELb1ELb0ELb0EEENS1_30DynamicPersistentTileSchedulerILi256ELi256ELb0ELb1ELb0EEEEEEEEEvNT_6ParamsE --------------------------
	.section	.nv.constant0._ZN7cutlass13device_kernelIN5flash19enable_sm80_to_sm89INS1_16FlashAttnFwdSm80INS1_25CollectiveMainloopFwdSm80ILi8ELi1ELb1EN4cute5tupleIJNS5_1CILi128EEES8_S8_EEELi128ENS_6half_tEfNS_4arch4Sm80ELb1ELb0ELb0ELb0ELb1ELb0ELb1ELb0EEENS1_21CollectiveEpilogueFwdIS9_NS6_IJNS7_ILi1EEESF_SF_EEESA_SC_Li256ELb0ELb1ELb0ELb0EEENS1_30DynamicPersistentTileSchedulerILi256ELi256ELb0ELb1ELb0EEEEEEEEEvNT_6ParamsE,"a",@progbits
	.sectionflags	@""
	.align	4
.nv.constant0._ZN7cutlass13device_kernelIN5flash19enable_sm80_to_sm89INS1_16FlashAttnFwdSm80INS1_25CollectiveMainloopFwdSm80ILi8ELi1ELb1EN4cute5tupleIJNS5_1CILi128EEES8_S8_EEELi128ENS_6half_tEfNS_4arch4Sm80ELb1ELb0ELb0ELb0ELb1ELb0ELb1ELb0EEENS1_21CollectiveEpilogueFwdIS9_NS6_IJNS7_ILi1EEESF_SF_EEESA_SC_Li256ELb0ELb1ELb0ELb0EEENS1_30DynamicPersistentTileSchedulerILi256ELi256ELb0ELb1ELb0EEEEEEEEEvNT_6ParamsE:
	.zero		1416


//--------------------- .nv.constant0._ZN7cutlass13device_kernelIN5flash19enable_sm80_to_sm89INS1_16FlashAttnFwdSm80INS1_25CollectiveMainloopFwdSm80ILi8ELi1ELb1EN4cute5tupleIJNS5_1CILi128EEES8_S8_EEELi128ENS_6half_tEfNS_4arch4Sm80ELb1ELb0ELb0ELb1ELb1ELb0ELb1ELb0EEENS1_21CollectiveEpilogueFwdIS9_NS6_IJNS7_ILi1EEESF_SF_EEESA_SC_Li256ELb1ELb1ELb0ELb0EEENS1_19SingleTileSchedulerILb1ELb0ELb1ELi128EEEEEEEEEvNT_6ParamsE --------------------------
	.section	.nv.constant0._ZN7cutlass13device_kernelIN5flash19enable_sm80_to_sm89INS1_16FlashAttnFwdSm80INS1_25CollectiveMainloopFwdSm80ILi8ELi1ELb1EN4cute5tupleIJNS5_1CILi128EEES8_S8_EEELi128ENS_6half_tEfNS_4arch4Sm80ELb1ELb0ELb0ELb1ELb1ELb0ELb1ELb0EEENS1_21CollectiveEpilogueFwdIS9_NS6_IJNS7_ILi1EEESF_SF_EEESA_SC_Li256ELb1ELb1ELb0ELb0EEENS1_19SingleTileSchedulerILb1ELb0ELb1ELi128EEEEEEEEEvNT_6ParamsE,"a",@progbits
	.sectionflags	@""
	.align	4
.nv.constant0._ZN7cutlass13device_kernelIN5flash19enable_sm80_to_sm89INS1_16FlashAttnFwdSm80INS1_25CollectiveMainloopFwdSm80ILi8ELi1ELb1EN4cute5tupleIJNS5_1CILi128EEES8_S8_EEELi128ENS_6half_tEfNS_4arch4Sm80ELb1ELb0ELb0ELb1ELb1ELb0ELb1ELb0EEENS1_21CollectiveEpilogueFwdIS9_NS6_IJNS7_ILi1EEESF_SF_EEESA_SC_Li256ELb1ELb1ELb0ELb0EEENS1_19SingleTileSchedulerILb1ELb0ELb1ELi128EEEEEEEEEvNT_6ParamsE:
	.zero		1400


//--------------------- .nv.constant0._ZN7cutlass13device_kernelIN5flash19enable_sm80_to_sm89INS1_16FlashAttnFwdSm80INS1_25CollectiveMainloopFwdSm80ILi8ELi1ELb1EN4cute5tupleIJNS5_1CILi128EEES8_S8_EEELi128ENS_6half_tEfNS_4arch4Sm80ELb1ELb0ELb0ELb1ELb1ELb1ELb1ELb0EEENS1_21CollectiveEpilogueFwdIS9_NS6_IJNS7_ILi1EEESF_SF_EEESA_SC_Li256ELb1ELb1ELb0ELb0EEENS1_19SingleTileSchedulerILb1ELb0ELb1ELi128EEEEEEEEEvNT_6ParamsE --------------------------
	.section	.nv.constant0._ZN7cutlass13device_kernelIN5flash19enable_sm80_to_sm89INS1_16FlashAttnFwdSm80INS1_25CollectiveMainloopFwdSm80ILi8ELi1ELb1EN4cute5tupleIJNS5_1CILi128EEES8_S8_EEELi128ENS_6half_tEfNS_4arch4Sm80ELb1ELb0ELb0ELb1ELb1ELb1ELb1ELb0EEENS1_21CollectiveEpilogueFwdIS9_NS6_IJNS7_ILi1EEESF_SF_EEESA_SC_Li256ELb1ELb1ELb0ELb0EEENS1_19SingleTileSchedulerILb1ELb0ELb1ELi128EEEEEEEEEvNT_6ParamsE,"a",@progbits
	.sectionflags	@""
	.align	4
.nv.constant0._ZN7cutlass13device_kernelIN5flash19enable_sm80_to_sm89INS1_16FlashAttnFwdSm80INS1_25CollectiveMainloopFwdSm80ILi8ELi1ELb1EN4cute5tupleIJNS5_1CILi128EEES8_S8_EEELi128ENS_6half_tEfNS_4arch4Sm80ELb1ELb0ELb0ELb1ELb1ELb1ELb1ELb0EEENS1_21CollectiveEpilogueFwdIS9_NS6_IJNS7_ILi1EEESF_SF_EEESA_SC_Li256ELb1ELb1ELb0ELb0EEENS1_19SingleTileSchedulerILb1ELb0ELb1ELi128EEEEEEEEEvNT_6ParamsE:
	.zero		1400


//--------------------- .nv.constant0._ZN7cutlass13device_kernelIN5flash19enable_sm80_to_sm89INS1_16FlashAttnFwdSm80INS1_25CollectiveMainloopFwdSm80ILi4ELi1ELb0EN4cute5tupleIJNS5_1CILi128EEENS7_ILi64EEES8_EEELi128ENS_6half_tEfNS_4arch4Sm80ELb0ELb0ELb0ELb0ELb1ELb0ELb1ELb0EEENS1_21CollectiveEpilogueFwdINS6_IJS8_S8_S9_EEENS6_IJNS7_ILi1EEESH_SH_EEESB_SD_Li128ELb0ELb1ELb0ELb0EEENS1_19SingleTileSchedulerILb0ELb0ELb1ELi128EEEEEEEEEvNT_6ParamsE --------------------------
	.section	.nv.constant0._ZN7cutlass13device_kernelIN5flash19enable_sm80_to_sm89INS1_16FlashAttnFwdSm80INS1_25CollectiveMainloopFwdSm80ILi4ELi1ELb0EN4cute5tupleIJNS5_1CILi128EEENS7_ILi64EEES8_EEELi128ENS_6half_tEfNS_4arch4Sm80ELb0ELb0ELb0ELb0ELb1ELb0ELb1ELb0EEENS1_21CollectiveEpilogueFwdINS6_IJS8_S8_S9_EEENS6_IJNS7_ILi1EEESH_SH_EEESB_SD_Li128ELb0ELb1ELb0ELb0EEENS1_19SingleTileSchedulerILb0ELb0ELb1ELi128EEEEEEEEEvNT_6ParamsE,"a",@progbits
	.sectionflags	@""
	.align	4
.nv.constant0._ZN7cutlass13device_kernelIN5flash19enable_sm80_to_sm89INS1_16FlashAttnFwdSm80INS1_25CollectiveMainloopFwdSm80ILi4ELi1ELb0EN4cute5tupleIJNS5_1CILi128EEENS7_ILi64EEES8_EEELi128ENS_6half_tEfNS_4arch4Sm80ELb0ELb0ELb0ELb0ELb1ELb0ELb1ELb0EEENS1_21CollectiveEpilogueFwdINS6_IJS8_S8_S9_EEENS6_IJNS7_ILi1EEESH_SH_EEESB_SD_Li128ELb0ELb1ELb0ELb0EEENS1_19SingleTileSchedulerILb0ELb0ELb1ELi128EEEEEEEEEvNT_6ParamsE:
	.zero		1400


//--------------------- .nv.constant0._ZN7cutlass13device_kernelIN5flash19enable_sm80_to_sm89INS1_16FlashAttnFwdSm80INS1_25CollectiveMainloopFwdSm80ILi4ELi1ELb0EN4cute5tupleIJNS5_1CILi128EEENS7_ILi64EEES8_EEELi128ENS_6half_tEfNS_4arch4Sm80ELb0ELb0ELb0ELb1ELb1ELb0ELb1ELb0EEENS1_21CollectiveEpilogueFwdINS6_IJS8_S8_S9_EEENS6_IJNS7_ILi1EEESH_SH_EEESB_SD_Li128ELb1ELb1ELb0ELb0EEENS1_19SingleTileSchedulerILb1ELb0ELb1ELi128EEEEEEEEEvNT_6ParamsE --------------------------
	.section	.nv.constant0._ZN7cutlass13device_kernelIN5flash19enable_sm80_to_sm89INS1_16FlashAttnFwdSm80INS1_25CollectiveMainloopFwdSm80ILi4ELi1ELb0EN4cute5tupleIJNS5_1CILi128EEENS7_ILi64EEES8_EEELi128ENS_6half_tEfNS_4arch4Sm80ELb0ELb0ELb0ELb1ELb1ELb0ELb1ELb0EEENS1_21CollectiveEpilogueFwdINS6_IJS8_S8_S9_EEENS6_IJNS7_ILi1EEESH_SH_EEESB_SD_Li128ELb1ELb1ELb0ELb0EEENS1_19SingleTileSchedulerILb1ELb0ELb1ELi128EEEEEEEEEvNT_6ParamsE,"a",@progbits
	.sectionflags	@""
	.align	4
.nv.constant0._ZN7cutlass13device_kernelIN5flash19enable_sm80_to_sm89INS1_16FlashAttnFwdSm80INS1_25CollectiveMainloopFwdSm80ILi4ELi1ELb0EN4cute5tupleIJNS5_1CILi128EEENS7_ILi64EEES8_EEELi128ENS_6half_tEfNS_4arch4Sm80ELb0ELb0ELb0ELb1ELb1ELb0ELb1ELb0EEENS1_21CollectiveEpilogueFwdINS6_IJS8_S8_S9_EEENS6_IJNS7_ILi1EEESH_SH_EEESB_SD_Li128ELb1ELb1ELb0ELb0EEENS1_19SingleTileSchedulerILb1ELb0ELb1ELi128EEEEEEEEEvNT_6ParamsE:
	.zero		1400


//--------------------- .nv.constant0._ZN7cutlass13device_kernelIN5flash19enable_sm80_to_sm89INS1_16FlashAttnFwdSm80INS1_25CollectiveMainloopFwdSm80ILi4ELi1ELb0EN4cute5tupleIJNS5_1CILi128EEENS7_ILi64EEES8_EEELi128ENS_6half_tEfNS_4arch4Sm80ELb0ELb0ELb0ELb1ELb1ELb1ELb1ELb0EEENS1_21CollectiveEpilogueFwdINS6_IJS8_S8_S9_EEENS6_IJNS7_ILi1EEESH_SH_EEESB_SD_Li128ELb1ELb1ELb0ELb0EEENS1_19SingleTileSchedulerILb1ELb0ELb1ELi128EEEEEEEEEvNT_6ParamsE --------------------------
	.section	.nv.constant0._ZN7cutlass13device_kernelIN5flash19enable_sm80_to_sm89INS1_16FlashAttnFwdSm80INS1_25CollectiveMainloopFwdSm80ILi4ELi1ELb0EN4cute5tupleIJNS5_1CILi128EEENS7_ILi64EEES8_EEELi128ENS_6half_tEfNS_4arch4Sm80ELb0ELb0ELb0ELb1ELb1ELb1ELb1ELb0EEENS1_21CollectiveEpilogueFwdINS6_IJS8_S8_S9_EEENS6_IJNS7_ILi1EEESH_SH_EEESB_SD_Li128ELb1ELb1ELb0ELb0EEENS1_19SingleTileSchedulerILb1ELb0ELb1ELi128EEEEEEEEEvNT_6ParamsE,"a",@progbits
	.sectionflags	@""
	.align	4
.nv.constant0._ZN7cutlass13device_kernelIN5flash19enable_sm80_to_sm89INS1_16FlashAttnFwdSm80INS1_25CollectiveMainloopFwdSm80ILi4ELi1ELb0EN4cute5tupleIJNS5_1CILi128EEENS7_ILi64EEES8_EEELi128ENS_6half_tEfNS_4arch4Sm80ELb0ELb0ELb0ELb1ELb1ELb1ELb1ELb0EEENS1_21CollectiveEpilogueFwdINS6_IJS8_S8_S9_EEENS6_IJNS7_ILi1EEESH_SH_EEESB_SD_Li128ELb1ELb1ELb0ELb0EEENS1_19SingleTileSchedulerILb1ELb0ELb1ELi128EEEEEEEEEvNT_6ParamsE:
	.zero		1400


//--------------------- .nv.constant0._ZN7cutlass13device_kernelIN5flash19enable_sm80_to_sm89INS1_16FlashAttnFwdSm80INS1_25CollectiveMainloopFwdSm80ILi4ELi1ELb0EN4cute5tupleIJNS5_1CILi128EEENS7_ILi48EEES8_EEELi128ENS_6half_tEfNS_4arch4Sm80ELb0ELb1ELb0ELb0ELb1ELb0ELb1ELb0EEENS1_21CollectiveEpilogueFwdINS6_IJS8_S8_S9_EEENS6_IJNS7_ILi1EEESH_SH_EEESB_SD_Li128ELb0ELb1ELb0ELb0EEENS1_19SingleTileSchedulerILb0ELb0ELb1ELi128EEEEEEEEEvNT_6ParamsE --------------------------
	.section	.nv.constant0._ZN7cutlass13device_kernelIN5flash19enable_sm80_to_sm89INS1_16FlashAttnFwdSm80INS1_25CollectiveMainloopFwdSm80ILi4ELi1ELb0EN4cute5tupleIJNS5_1CILi128EEENS7_ILi48EEES8_EEELi128ENS_6half_tEfNS_4arch4Sm80ELb0ELb1ELb0ELb0ELb1ELb0ELb1ELb0EEENS1_21CollectiveEpilogueFwdINS6_IJS8_S8_S9_EEENS6_IJNS7_ILi1EEESH_SH_EEESB_SD_Li128ELb0ELb1ELb0ELb0EEENS1_19SingleTileSchedulerILb0ELb0ELb1ELi128EEEEEEEEEvNT_6ParamsE,"a",@progbits
	.sectionflags	@""
	.align	4
.nv.constant0._ZN7cutlass13device_kernelIN5flash19enable_sm80_to_sm89INS1_16FlashAttnFwdSm80INS1_25CollectiveMainloopFwdSm80ILi4ELi1ELb0EN4cute5tupleIJNS5_1CILi128EEENS7_ILi48EEES8_EEELi128ENS_6half_tEfNS_4arch4Sm80ELb0ELb1ELb0ELb0ELb1ELb0ELb1ELb0EEENS1_21CollectiveEpilogueFwdINS6_IJS8_S8_S9_EEENS6_IJNS7_ILi1EEESH_SH_EEESB_SD_Li128ELb0ELb1ELb0ELb0EEENS1_19SingleTileSchedulerILb0ELb0ELb1ELi128EEEEEEEEEvNT_6ParamsE:
	.zero		1400


//--------------------- .nv.constant0._ZN7cutlass13device_kernelIN5flash19enable_sm80_to_sm89INS1_16FlashAttnFwdSm80INS1_25CollectiveMainloopFwdSm80ILi4ELi1ELb0EN4cute5tupleIJNS5_1CILi128EEENS7_ILi48EEES8_EEELi128ENS_6half_tEfNS_4arch4Sm80ELb0ELb1ELb0ELb1ELb1ELb0ELb1ELb0EEENS1_21CollectiveEpilogueFwdINS6_IJS8_S8_S9_EEENS6_IJNS7_ILi1EEESH_SH_EEESB_SD_Li128ELb1ELb1ELb0ELb0EEENS1_19SingleTileSchedulerILb1ELb0ELb1ELi128EEEEEEEEEvNT_6ParamsE --------------------------
	.section	.nv.constant0._ZN7cutlass13device_kernelIN5flash19enable_sm80_to_sm89INS1_16FlashAttnFwdSm80INS1_25CollectiveMainloopFwdSm80ILi4ELi1ELb0EN4cute5tupleIJNS5_1CILi128EEENS7_ILi48EEES8_EEELi128ENS_6half_tEfNS_4arch4Sm80ELb0ELb1ELb0ELb1ELb1ELb0ELb1ELb0EEENS1_21CollectiveEpilogueFwdINS6_IJS8_S8_S9_EEENS6_IJNS7_ILi1EEESH_SH_EEESB_SD_Li128ELb1ELb1ELb0ELb0EEENS1_19SingleTileSchedulerILb1ELb0ELb1ELi128EEEEEEEEEvNT_6ParamsE,"a",@progbits
	.sectionflags	@""
	.align	4
.nv.constant0._ZN7cutlass13device_kernelIN5flash19enable_sm80_to_sm89INS1_16FlashAttnFwdSm80INS1_25CollectiveMainloopFwdSm80ILi4ELi1ELb0EN4cute5tupleIJNS5_1CILi128EEENS7_ILi48EEES8_EEELi128ENS_6half_tEfNS_4arch4Sm80ELb0ELb1ELb0ELb1ELb1ELb0ELb1ELb0EEENS1_21CollectiveEpilogueFwdINS6_IJS8_S8_S9_EEENS6_IJNS7_ILi1EEESH_SH_EEESB_SD_Li128ELb1ELb1ELb0ELb0EEENS1_19SingleTileSchedulerILb1ELb0ELb1ELi128EEEEEEEEEvNT_6ParamsE:
	.zero		1400


//--------------------- .nv.constant0._ZN7cutlass13device_kernelIN5flash19enable_sm80_to_sm89INS1_16FlashAttnFwdSm80INS1_25CollectiveMainloopFwdSm80ILi4ELi1ELb0EN4cute5tupleIJNS5_1CILi128EEENS7_ILi48EEES8_EEELi128ENS_6half_tEfNS_4arch4Sm80ELb0ELb1ELb0ELb1ELb1ELb1ELb1ELb0EEENS1_21CollectiveEpilogueFwdINS6_IJS8_S8_S9_EEENS6_IJNS7_ILi1EEESH_SH_EEESB_SD_Li128ELb1ELb1ELb0ELb0EEENS1_19SingleTileSchedulerILb1ELb0ELb1ELi128EEEEEEEEEvNT_6ParamsE --------------------------
	.section	.nv.constant0._ZN7cutlass13device_kernelIN5flash19enable_sm80_to_sm89INS1_16FlashAttnFwdSm80INS1_25CollectiveMainloopFwdSm80ILi4ELi1ELb0EN4cute5tupleIJNS5_1CILi128EEENS7_ILi48EEES8_EEELi128ENS_6half_tEfNS_4arch4Sm80ELb0ELb1ELb0ELb1ELb1ELb1ELb1ELb0EEENS1_21CollectiveEpilogueFwdINS6_IJS8_S8_S9_EEENS6_IJNS7_ILi1EEESH_SH_EEESB_SD_Li128ELb1ELb1ELb0ELb0EEENS1_19SingleTileSchedulerILb1ELb0ELb1ELi128EEEEEEEEEvNT_6ParamsE,"a",@progbits
	.sectionflags	@""
	.align	4
.nv.constant0._ZN7cutlass13device_kernelIN5flash19enable_sm80_to_sm89INS1_16FlashAttnFwdSm80INS1_25CollectiveMainloopFwdSm80ILi4ELi1ELb0EN4cute5tupleIJNS5_1CILi128EEENS7_ILi48EEES8_EEELi128ENS_6half_tEfNS_4arch4Sm80ELb0ELb1ELb0ELb1ELb1ELb1ELb1ELb0EEENS1_21CollectiveEpilogueFwdINS6_IJS8_S8_S9_EEENS6_IJNS7_ILi1EEESH_SH_EEESB_SD_Li128ELb1ELb1ELb0ELb0EEENS1_19SingleTileSchedulerILb1ELb0ELb1ELi128EEEEEEEEEvNT_6ParamsE:
	.zero		1400


//--------------------- .nv.constant0._ZN7cutlass13device_kernelIN5flash19enable_sm80_to_sm89INS1_16FlashAttnFwdSm80INS1_25CollectiveMainloopFwdSm80ILi4ELi1ELb0EN4cute5tupleIJNS5_1CILi128EEENS7_ILi64EEES8_EEELi128ENS_6half_tEfNS_4arch4Sm80ELb1ELb0ELb0ELb0ELb1ELb0ELb1ELb0EEENS1_21CollectiveEpilogueFwdINS6_IJS8_S8_S9_EEENS6_IJNS7_ILi1EEESH_SH_EEESB_SD_Li128ELb0ELb1ELb0ELb0EEENS1_30DynamicPersistentTileSchedulerILi128ELi128ELb0ELb1ELb0EEEEEEEEEvNT_6ParamsE --------------------------
	.section	.nv.constant0._ZN7cutlass13device_kernelIN5flash19enable_sm80_to_sm89INS1_16FlashAttnFwdSm80INS1_25CollectiveMainloopFwdSm80ILi4ELi1ELb0EN4cute5tupleIJNS5_1CILi128EEENS7_ILi64EEES8_EEELi128ENS_6half_tEfNS_4arch4Sm80ELb1ELb0ELb0ELb0ELb1ELb0ELb1ELb0EEENS1_21CollectiveEpilogueFwdINS6_IJS8_S8_S9_EEENS6_IJNS7_ILi1EEESH_SH_EEESB_SD_Li128ELb0ELb1ELb0ELb0EEENS1_30DynamicPersistentTileSchedulerILi128ELi128ELb0ELb1ELb0EEEEEEEEEvNT_6ParamsE,"a",@progbits
	.sectionflags	@""
	.align	4
.nv.constant0._ZN7cutlass13device_kernelIN5flash19enable_sm80_to_sm89INS1_16FlashAttnFwdSm80INS1_25CollectiveMainloopFwdSm80ILi4ELi1ELb0EN4cute5tupleIJNS5_1CILi128EEENS7_ILi64EEES8_EEELi128ENS_6half_tEfNS_4arch4Sm80ELb1ELb0ELb0ELb0ELb1ELb0ELb1ELb0EEENS1_21CollectiveEpilogueFwdINS6_IJS8_S8_S9_EEENS6_IJNS7_ILi1EEESH_SH_EEESB_SD_Li128ELb0ELb1ELb0ELb0EEENS1_30DynamicPersistentTileSchedulerILi128ELi128ELb0ELb1ELb0EEEEEEEEEvNT_6ParamsE:
	.zero		1416


//--------------------- .nv.constant0._ZN7cutlass13device_kernelIN5flash19enable_sm80_to_sm89INS1_16FlashAttnFwdSm80INS1_25CollectiveMainloopFwdSm80ILi4ELi1ELb0EN4cute5tupleIJNS5_1CILi128EEENS7_ILi64EEES8_EEELi128ENS_6half_tEfNS_4arch4Sm80ELb1ELb0ELb0ELb1ELb1ELb0ELb1ELb0EEENS1_21CollectiveEpilogueFwdINS6_IJS8_S8_S9_EEENS6_IJNS7_ILi1EEESH_SH_EEESB_SD_Li128ELb1ELb1ELb0ELb0EEENS1_19SingleTileSchedulerILb1ELb0ELb1ELi128EEEEEEEEEvNT_6ParamsE --------------------------
	.section	.nv.constant0._ZN7cutlass13device_kernelIN5flash19enable_sm80_to_sm89INS1_16FlashAttnFwdSm80INS1_25CollectiveMainloopFwdSm80ILi4ELi1ELb0EN4cute5tupleIJNS5_1CILi128EEENS7_ILi64EEES8_EEELi128ENS_6half_tEfNS_4arch4Sm80ELb1ELb0ELb0ELb1ELb1ELb0ELb1ELb0EEENS1_21CollectiveEpilogueFwdINS6_IJS8_S8_S9_EEENS6_IJNS7_ILi1EEESH_SH_EEESB_SD_Li128ELb1ELb1ELb0ELb0EEENS1_19SingleTileSchedulerILb1ELb0ELb1ELi128EEEEEEEEEvNT_6ParamsE,"a",@progbits
	.sectionflags	@""
	.align	4
.nv.constant0._ZN7cutlass13device_kernelIN5flash19enable_sm80_to_sm89INS1_16FlashAttnFwdSm80INS1_25CollectiveMainloopFwdSm80ILi4ELi1ELb0EN4cute5tupleIJNS5_1CILi128EEENS7_ILi64EEES8_EEELi128ENS_6half_tEfNS_4arch4Sm80ELb1ELb0ELb0ELb1ELb1ELb0ELb1ELb0EEENS1_21CollectiveEpilogueFwdINS6_IJS8_S8_S9_EEENS6_IJNS7_ILi1EEESH_SH_EEESB_SD_Li128ELb1ELb1ELb0ELb0EEENS1_19SingleTileSchedulerILb1ELb0ELb1ELi128EEEEEEEEEvNT_6ParamsE:
	.zero		1400


//--------------------- .nv.constant0._ZN7cutlass13device_kernelIN5flash19enable_sm80_to_sm89INS1_16FlashAttnFwdSm80INS1_25CollectiveMainloopFwdSm80ILi4ELi1ELb0EN4cute5tupleIJNS5_1CILi128EEENS7_ILi64EEES8_EEELi128ENS_6half_tEfNS_4arch4Sm80ELb1ELb0ELb0ELb1ELb1ELb1ELb1ELb0EEENS1_21CollectiveEpilogueFwdINS6_IJS8_S8_S9_EEENS6_IJNS7_ILi1EEESH_SH_EEESB_SD_Li128ELb1ELb1ELb0ELb0EEENS1_19SingleTileSchedulerILb1ELb0ELb1ELi128EEEEEEEEEvNT_6ParamsE --------------------------
	.section	.nv.constant0._ZN7cutlass13device_kernelIN5flash19enable_sm80_to_sm89INS1_16FlashAttnFwdSm80INS1_25CollectiveMainloopFwdSm80ILi4ELi1ELb0EN4cute5tupleIJNS5_1CILi128EEENS7_ILi64EEES8_EEELi128ENS_6half_tEfNS_4arch4Sm80ELb1ELb0ELb0ELb1ELb1ELb1ELb1ELb0EEENS1_21CollectiveEpilogueFwdINS6_IJS8_S8_S9_EEENS6_IJNS7_ILi1EEESH_SH_EEESB_SD_Li128ELb1ELb1ELb0ELb0EEENS1_19SingleTileSchedulerILb1ELb0ELb1ELi128EEEEEEEEEvNT_6ParamsE,"a",@progbits
	.sectionflags	@""
	.align	4
.nv.constant0._ZN7cutlass13device_kernelIN5flash19enable_sm80_to_sm89INS1_16FlashAttnFwdSm80INS1_25CollectiveMainloopFwdSm80ILi4ELi1ELb0EN4cute5tupleIJNS5_1CILi128EEENS7_ILi64EEES8_EEELi128ENS_6half_tEfNS_4arch4Sm80ELb1ELb0ELb0ELb1ELb1ELb1ELb1ELb0EEENS1_21CollectiveEpilogueFwdINS6_IJS8_S8_S9_EEENS6_IJNS7_ILi1EEESH_SH_EEESB_SD_Li128ELb1ELb1ELb0ELb0EEENS1_19SingleTileSchedulerILb1ELb0ELb1ELi128EEEEEEEEEvNT_6ParamsE:
	.zero		1400


//--------------------- .text._ZN7cutlass13device_kernelIN5flash19enable_sm80_to_sm89INS1_16FlashAttnFwdSm80INS1_25CollectiveMainloopFwdSm80ILi8ELi1ELb1EN4cute5tupleIJNS5_1CILi128EEES8_S8_EEELi128ENS_6half_tEfNS_4arch4Sm80ELb0ELb0ELb0ELb0ELb1ELb0ELb1ELb0EEENS1_21CollectiveEpilogueFwdIS9_NS6_IJNS7_ILi1EEESF_SF_EEESA_SC_Li256ELb0ELb1ELb0ELb0EEENS1_19SingleTileSchedulerILb0ELb0ELb1ELi128EEEEEEEEEvNT_6ParamsE --------------------------
	.section	.text._ZN7cutlass13device_kernelIN5flash19enable_sm80_to_sm89INS1_16FlashAttnFwdSm80INS1_25CollectiveMainloopFwdSm80ILi8ELi1ELb1EN4cute5tupleIJNS5_1CILi128EEES8_S8_EEELi128ENS_6half_tEfNS_4arch4Sm80ELb0ELb0ELb0ELb0ELb1ELb0ELb1ELb0EEENS1_21CollectiveEpilogueFwdIS9_NS6_IJNS7_ILi1EEESF_SF_EEESA_SC_Li256ELb0ELb1ELb0ELb0EEENS1_19SingleTileSchedulerILb0ELb0ELb1ELi128EEEEEEEEEvNT_6ParamsE,"ax",@progbits
	.sectioninfo	@"SHI_REGISTERS=254"
	.align	128
.text._ZN7cutlass13device_kernelIN5flash19enable_sm80_to_sm89INS1_16FlashAttnFwdSm80INS1_25CollectiveMainloopFwdSm80ILi8ELi1ELb1EN4cute5tupleIJNS5_1CILi128EEES8_S8_EEELi128ENS_6half_tEfNS_4arch4Sm80ELb0ELb0ELb0ELb0ELb1ELb0ELb1ELb0EEENS1_21CollectiveEpilogueFwdIS9_NS6_IJNS7_ILi1EEESF_SF_EEESA_SC_Li256ELb0ELb1ELb0ELb0EEENS1_19SingleTileSchedulerILb0ELb0ELb1ELi128EEEEEEEEEvNT_6ParamsE:
        .type           _ZN7cutlass13device_kernelIN5flash19enable_sm80_to_sm89INS1_16FlashAttnFwdSm80INS1_25CollectiveMainloopFwdSm80ILi8ELi1ELb1EN4cute5tupleIJNS5_1CILi128EEES8_S8_EEELi128ENS_6half_tEfNS_4arch4Sm80ELb0ELb0ELb0ELb0ELb1ELb0ELb1ELb0EEENS1_21CollectiveEpilogueFwdIS9_NS6_IJNS7_ILi1EEESF_SF_EEESA_SC_Li256ELb0ELb1ELb0ELb0EEENS1_19SingleTileSchedulerILb0ELb0ELb1ELi128EEEEEEEEEvNT_6ParamsE,@function
        .size           _ZN7cutlass13device_kernelIN5flash19enable_sm80_to_sm89INS1_16FlashAttnFwdSm80INS1_25CollectiveMainloopFwdSm80ILi8ELi1ELb1EN4cute5tupleIJNS5_1CILi128EEES8_S8_EEELi128ENS_6half_tEfNS_4arch4Sm80ELb0ELb0ELb0ELb0ELb1ELb0ELb1ELb0EEENS1_21CollectiveEpilogueFwdIS9_NS6_IJNS7_ILi1EEESF_SF_EEESA_SC_Li256ELb0ELb1ELb0ELb0EEENS1_19SingleTileSchedulerILb0ELb0ELb1ELi128EEEEEEEEEvNT_6ParamsE,(.L_x_2023 - _ZN7cutlass13device_kernelIN5flash19enable_sm80_to_sm89INS1_16FlashAttnFwdSm80INS1_25CollectiveMainloopFwdSm80ILi8ELi1ELb1EN4cute5tupleIJNS5_1CILi128EEES8_S8_EEELi128ENS_6half_tEfNS_4arch4Sm80ELb0ELb0ELb0ELb0ELb1ELb0ELb1ELb0EEENS1_21CollectiveEpilogueFwdIS9_NS6_IJNS7_ILi1EEESF_SF_EEESA_SC_Li256ELb0ELb1ELb0ELb0EEENS1_19SingleTileSchedulerILb0ELb0ELb1ELi128EEEEEEEEEvNT_6ParamsE)
        .other          _ZN7cutlass13device_kernelIN5flash19enable_sm80_to_sm89INS1_16FlashAttnFwdSm80INS1_25CollectiveMainloopFwdSm80ILi8ELi1ELb1EN4cute5tupleIJNS5_1CILi128EEES8_S8_EEELi128ENS_6half_tEfNS_4arch4Sm80ELb0ELb0ELb0ELb0ELb1ELb0ELb1ELb0EEENS1_21CollectiveEpilogueFwdIS9_NS6_IJNS7_ILi1EEESF_SF_EEESA_SC_Li256ELb0ELb1ELb0ELb0EEENS1_19SingleTileSchedulerILb0ELb0ELb1ELi128EEEEEEEEEvNT_6ParamsE,@"STO_CUDA_ENTRY STV_DEFAULT"
_ZN7cutlass13device_kernelIN5flash19enable_sm80_to_sm89INS1_16FlashAttnFwdSm80INS1_25CollectiveMainloopFwdSm80ILi8ELi1ELb1EN4cute5tupleIJNS5_1CILi128EEES8_S8_EEELi128ENS_6half_tEfNS_4arch4Sm80ELb0ELb0ELb0ELb0ELb1ELb0ELb1ELb0EEENS1_21CollectiveEpilogueFwdIS9_NS6_IJNS7_ILi1EEESF_SF_EEESA_SC_Li256ELb0ELb1ELb0ELb0EEENS1_19SingleTileSchedulerILb0ELb0ELb1ELi128EEEEEEEEEvNT_6ParamsE:
[----:B------:R-:W-:Y:S02]  /*0000*/  MOV R1, c[0x0][0x28] ;  /* 0x00000a0000017a02 */ /* 0x000fe40000000f00 */
[----:B------:R-:W1:Y:S02]  /*0010*/  S2UR UR16, SR_CTAID.Z ;  /* 0x00000000001079c3 */ /* 0x000e640000002700 */
[----:B-1----:R-:W-:-:S13]  /*0020*/  ISETP.LE.AND P0, PT, RZ, UR16, PT ;  /* 0x00000010ff007c0c */ /* 0x002fda000bf03270 */
[----:B------:R-:W-:Y:S05]  /*0030*/  @!P0 EXIT ;  /* 0x000000000000894d */ /* 0x000fea0003800000 */
[----:B------:R-:W-:Y:S02]  /*0040*/  ULDC.64 UR6, c[0x0][0x370] ;  /* 0x0000dc0000067ab9 */ /* 0x000fe40000000a00 */
[----:B------:R-:W-:Y:S02]  /*0050*/  UISETP.NE.U32.AND UP1, UPT, URZ, UR6, UPT ;  /* 0x000000063f00728c */ /* 0x000fe4000bf25070 */
[----:B------:R-:W-:Y:S02]  /*0060*/  ULDC.64 UR4, c[0x0][0x340] ;  /* 0x0000d00000047ab9 */ /* 0x000fe40000000a00 */
[----:B------:R-:W-:Y:S02]  /*0070*/  UISETP.NE.AND.EX UP1, UPT, URZ, UR7, UPT, UP1 ;  /* 0x000000073f00728c */ /* 0x000fe4000bf25310 */
[----:B------:R-:W-:Y:S02]  /*0080*/  UISETP.NE.U32.AND UP0, UPT, URZ, UR4, UPT ;  /* 0x000000043f00728c */ /* 0x000fe4000bf05070 */
[----:B------:R-:W-:-:S02]  /*0090*/  ULDC.64 UR8, c[0x0][0x370] ;  /* 0x0000dc0000087ab9 */ /* 0x000fc40000000a00 */
[----:B------:R-:W-:Y:S01]  /*00a0*/  UISETP.NE.AND.EX UP0, UPT, URZ, UR5, UPT, UP0 ;  /* 0x000000053f00728c */ /* 0x000fe2000bf05300 */
[----:B------:R-:W-:Y:S01]  /*00b0*/  PLOP3.LUT P1, PT, PT, PT, UP1, 0x80, 0x0 ;  /* 0x000000000000781c */ /* 0x000fe20003f2f018 */
[----:B------:R-:W-:Y:S02]  /*00c0*/  ULDC.64 UR6, c[0x0][0x340] ;  /* 0x0000d00000067ab9 */ /* 0x000fe40000000a00 */
[----:B------:R-:W-:Y:S02]  /*00d0*/  ULDC.64 UR14, c[0x0][0x118] ;  /* 0x00004600000e7ab9 */ /* 0x000fe40000000a00 */
[----:B------:R-:W-:Y:S01]  /*00e0*/  @UP1 UMOV UR5, 0x4 ;  /* 0x0000000400051882 */ /* 0x000fe20000000000 */
[----:B------:R-:W-:Y:S01]  /*00f0*/  PLOP3.LUT P0, PT, PT, PT, UP0, 0x80, 0x0 ;  /* 0x000000000000781c */ /* 0x000fe20003f0f008 */
[----:B------:R-:W-:-:S03]  /*0100*/  @UP1 UIMAD.WIDE UR8, UR16, UR5, UR8 ;  /* 0x00000005100812a5 */ /* 0x000fc6000f8e0208 */
[----:B------:R-:W-:Y:S02]  /*0110*/  @UP0 UMOV UR4, 0x4 ;  /* 0x0000000400040882 */ /* 0x000fe40000000000 */
[----:B------:R-:W-:Y:S01]  /*0120*/  @UP0 UIMAD.WIDE UR4, UR16, UR4, UR6 ;  /* 0x00000004100402a5 */ /* 0x000fe2000f8e0206 */
[----:B------:R-:W-:Y:S02]  /*0130*/  IMAD.U32 R2, RZ, RZ, UR8 ;  /* 0x00000008ff027e24 */ /* 0x000fe4000f8e00ff */
[----:B------:R-:W-:-:S03]  /*0140*/  IMAD.U32 R3, RZ, RZ, UR9 ;  /* 0x00000009ff037e24 */ /* 0x000fc6000f8e00ff */
[----:B------:R-:W-:Y:S01]  /*0150*/  IMAD.U32 R4, RZ, RZ, UR4 ;  /* 0x00000004ff047e24 */ /* 0x000fe2000f8e00ff */
[----:B------:R-:W-:Y:S01]  /*0160*/  ULDC UR4, c[0x0][0x2ac] ;  /* 0x0000ab0000047ab9 */ /* 0x000fe20000000800 */
[----:B------:R-:W2:Y:S01]  /*0170*/  @P1 LDG.E R2, [R2.64] ;  /* 0x0000000e02021981 */ /* 0x000ea2000c1e1900 */
[----:B------:R-:W-:-:S05]  /*0180*/  IMAD.U32 R5, RZ, RZ, UR5 ;  /* 0x00000005ff057e24 */ /* 0x000fca000f8e00ff */
[----:B------:R1:W3:Y:S01]  /*0190*/  @P0 LDG.E R0, [R4.64] ;  /* 0x0000000e04000981 */ /* 0x0002e2000c1e1900 */
[----:B------:R-:W-:-:S03]  /*01a0*/  ULDC UR6, c[0x0][0x1d0] ;  /* 0x0000740000067ab9 */ /* 0x000fc60000000800 */
[----:B-1----:R-:W1:Y:S01]  /*01b0*/  S2R R5, SR_TID.X ;  /* 0x0000000000057919 */ /* 0x002e620000002100 */
[----:B------:R-:W-:Y:S02]  /*01c0*/  UIMAD UR6, UR4, UR6, 0x7f ;  /* 0x0000007f040674a4 */ /* 0x000fe4000f8e0206 */
[----:B------:R-:W-:Y:S02]  /*01d0*/  UMOV UR11, URZ ;  /* 0x0000003f000b7c82 */ /* 0x000fe40008000000 */
[----:B------:R-:W-:-:S04]  /*01e0*/  USHF.R.S32.HI UR5, URZ, 0x1f, UR6 ;  /* 0x0000001f3f057899 */ /* 0x000fc80008011406 */
[----:B------:R-:W-:-:S04]  /*01f0*/  ULEA.HI UR5, UR5, UR6, URZ, 0x7 ;  /* 0x0000000605057291 */ /* 0x000fc8000f8f383f */
[----:B------:R-:W-:Y:S01]  /*0200*/  USHF.R.S32.HI UR8, URZ, 0x7, UR5 ;  /* 0x000000073f087899 */ /* 0x000fe20008011405 */
[----:B-1----:R-:W-:-:S04]  /*0210*/  SHF.R.S32.HI R16, RZ, 0x1f, R5 ;  /* 0x0000001fff107819 */ /* 0x002fc80000011405 */
[----:B------:R-:W-:-:S04]  /*0220*/  LEA.HI R9, R16, R5, RZ, 0x3 ;  /* 0x0000000510097211 */ /* 0x000fc800078f18ff */
[----:B------:R-:W-:Y:S02]  /*0230*/  LOP3.LUT R6, R9, 0xfffffff8, RZ, 0xc0, !PT ;  /* 0xfffffff809067812 */ /* 0x000fe400078ec0ff */
[----:B------:R-:W-:-:S03]  /*0240*/  SHF.R.S32.HI R9, RZ, 0x3, R9 ;  /* 0x00000003ff097819 */ /* 0x000fc60000011409 */
[----:B------:R-:W-:Y:S01]  /*0250*/  IMAD.IADD R6, R5, 0x1, -R6 ;  /* 0x0000000105067824 */ /* 0x000fe200078e0a06 */
[----:B------:R-:W-:-:S03]  /*0260*/  ULDC UR5, c[0x0][0x2b8] ;  /* 0x0000ae0000057ab9 */ /* 0x000fc60000000800 */
[----:B------:R-:W-:Y:S01]  /*0270*/  IMAD R240, R6, 0x20, R9 ;  /* 0x0000002006f07824 */ /* 0x000fe200078e0209 */
[----:B------:R-:W-:Y:S02]  /*0280*/  UISETP.NE.AND UP1, UPT, UR5, 0x1, UPT ;  /* 0x000000010500788c */ /* 0x000fe4000bf25270 */
[----:B------:R-:W-:Y:S02]  /*0290*/  ULDC UR10, c[0x0][0x1d0] ;  /* 0x00007400000a7ab9 */ /* 0x000fe40000000800 */
[----:B------:R-:W-:-:S03]  /*02a0*/  UIMAD UR10, UR4, UR10, URZ ;  /* 0x0000000a040a72a4 */ /* 0x000fc6000f8e023f */
[----:B------:R-:W-:Y:S01]  /*02b0*/  ULDC.64 UR4, c[0x0][0x2b0] ;  /* 0x0000ac0000047ab9 */ /* 0x000fe20000000a00 */
[----:B------:R-:W-:Y:S01]  /*02c0*/  IMAD.MOV.U32 R235, RZ, RZ, RZ ;  /* 0x000000ffffeb7224 */ /* 0x000fe200078e00ff */
[----:B------:R-:W-:Y:S06]  /*02d0*/  BAR.SYNC.DEFER_BLOCKING 0x0 ;  /* 0x0000000000007b1d */ /* 0x000fec0000010000 */
[----:B--2---:R-:W1:Y:S08]  /*02e0*/  @P1 R2UR UR11, R2 ;  /* 0x00000000020b13c2 */ /* 0x004e7000000e0000 */
[----:B---3--:R2:W3:Y:S01]  /*02f0*/  @P0 R2UR UR7, R0 ;  /* 0x00000000000703c2 */ /* 0x0084e200000e0000 */
[----:B------:R-:W-:Y:S01]  /*0300*/  PLOP3.LUT P1, PT, PT, PT, UP1, 0x80, 0x0 ;  /* 0x000000000000781c */ /* 0x000fe20003f2f018 */
[----:B---3--:R-:W-:Y:S01]  /*0310*/  @!UP0 UMOV UR7, UR16 ;  /* 0x0000001000078c82 */ /* 0x008fe20008000000 */
[----:B------:R-:W-:Y:S01]  /*0320*/  PLOP3.LUT P0, PT, PT, PT, UP1, 0x80, 0x0 ;  /* 0x000000000000781c */ /* 0x000fe20003f0f018 */
[----:B------:R-:W-:Y:S01]  /*0330*/  USHF.R.S32.HI UR6, URZ, 0x1f, UR7 ;  /* 0x0000001f3f067899 */ /* 0x000fe20008011407 */
[----:B--2---:R-:W-:-:S04]  /*0340*/  IMAD.U32 R0, RZ, RZ, UR8 ;  /* 0x00000008ff007e24 */ /* 0x004fc8000f8e00ff */
[----:B------:R-:W-:-:S05]  /*0350*/  IMAD R0, R0, 0x80, R240 ;  /* 0x0000008000007824 */ /* 0x000fca00078e02f0 */
[----:B------:R-:W-:-:S04]  /*0360*/  IADD3 R236, R0, -0x80, RZ ;  /* 0xffffff8000ec7810 */ /* 0x000fc80007ffe0ff */
[C---:B------:R-:W-:Y:S02]  /*0370*/  ISETP.GE.AND P2, PT, R236.reuse, UR10, PT ;  /* 0x0000000aec007c0c */ /* 0x040fe4000bf46270 */
[----:B-1----:R-:W-:Y:S02]  /*0380*/  IADD3 R236, R236, UR11, RZ ;  /* 0x0000000becec7c10 */ /* 0x002fe4000fffe0ff */
[----:B------:R-:W-:Y:S01]  /*0390*/  ISETP.GT.OR P2, PT, R240, 0x7f, P2 ;  /* 0x0000007ff000780c */ /* 0x000fe20001744670 */
[----:B------:R-:W-:Y:S02]  /*03a0*/  UIMAD UR6, UR6, UR4, URZ ;  /* 0x00000004060672a4 */ /* 0x000fe4000f8e023f */
[----:B------:R-:W-:Y:S01]  /*03b0*/  @P1 IMAD.HI.U32 R0, R236, c[0x0][0x2bc], RZ ;  /* 0x0000af00ec001a27 */ /* 0x000fe200078e00ff */
[----:B------:R-:W-:Y:S02]  /*03c0*/  UIMAD.WIDE.U32 UR12, UR7, UR4, URZ ;  /* 0x00000004070c72a5 */ /* 0x000fe4000f8e003f */
[----:B------:R-:W-:Y:S01]  /*03d0*/  UIMAD UR6, UR7, UR5, UR6 ;  /* 0x00000005070672a4 */ /* 0x000fe2000f8e0206 */
[----:B------:R-:W-:Y:S01]  /*03e0*/  IMAD.MOV.U32 R3, RZ, RZ, R236 ;  /* 0x000000ffff037224 */ /* 0x000fe200078e00ec */
[----:B------:R-:W-:Y:S01]  /*03f0*/  @P0 SHF.R.U32.HI R3, RZ, c[0x0][0x2c0], R0 ;  /* 0x0000b000ff030a19 */ /* 0x000fe20000011600 */
[----:B------:R-:W1:Y:S01]  /*0400*/  S2UR UR9, SR_CTAID.Y ;  /* 0x00000000000979c3 */ /* 0x000e620000002600 */
[----:B------:R-:W-:Y:S01]  /*0410*/  UIADD3 UR6, UR13, UR6, URZ ;  /* 0x000000060d067290 */ /* 0x000fe2000fffe03f */
[----:B------:R-:W2:Y:S01]  /*0420*/  S2R R239, SR_CTAID.X ;  /* 0x0000000000ef7919 */ /* 0x000ea20000002500 */
[----:B------:R-:W-:Y:S01]  /*0430*/  IMAD.MOV.U32 R7, RZ, RZ, c[0x0][0x2c4] ;  /* 0x0000b100ff077624 */ /* 0x000fe200078e00ff */
[----:B------:R-:W-:Y:S01]  /*0440*/  @!P2 IADD3 R2, P1, R3, UR12, RZ ;  /* 0x0000000c0302ac10 */ /* 0x000fe2000ff3e0ff */
[----:B------:R-:W-:-:S03]  /*0450*/  ULDC.64 UR4, c[0x0][0x1b8] ;  /* 0x00006e0000047ab9 */ /* 0x000fc60000000a00 */
[----:B------:R-:W-:Y:S02]  /*0460*/  @!P2 LEA R10, P0, R2, c[0x0][0x2a0], 0x2 ;  /* 0x0000a800020aaa11 */ /* 0x000fe400078010ff */
[----:B------:R-:W-:-:S04]  /*0470*/  @!P2 LEA.HI.X.SX32 R0, R3, UR6, 0x1, P1 ;  /* 0x000000060300ac11 */ /* 0x000fc800088f0eff */
[----:B------:R-:W-:-:S05]  /*0480*/  @!P2 LEA.HI.X R11, R2, c[0x0][0x2a4], R0, 0x2, P0 ;  /* 0x0000a900020baa11 */ /* 0x000fca00000f1400 */
[----:B------:R3:W4:Y:S01]  /*0490*/  @!P2 LDG.E R235, [R10.64] ;  /* 0x0000000e0aeba981 */ /* 0x000722000c1e1900 */
[----:B------:R-:W-:Y:S01]  /*04a0*/  ISETP.NE.AND P0, PT, R7, 0x1, PT ;  /* 0x000000010700780c */ /* 0x000fe20003f05270 */
[----:B-1----:R-:W-:-:S04]  /*04b0*/  USHF.R.S32.HI UR7, URZ, 0x1f, UR9 ;  /* 0x0000001f3f077899 */ /* 0x002fc80008011409 */
[----:B------:R-:W-:Y:S01]  /*04c0*/  UIMAD UR18, UR7, UR4, URZ ;  /* 0x00000004071272a4 */ /* 0x000fe2000f8e023f */
[C---:B--2---:R-:W-:Y:S01]  /*04d0*/  IMAD R237, R239.reuse, 0x80, R9 ;  /* 0x00000080efed7824 */ /* 0x044fe200078e0209 */
[----:B------:R-:W-:Y:S01]  /*04e0*/  UIMAD.WIDE.U32 UR20, UR9, UR4, URZ ;  /* 0x00000004091472a5 */ /* 0x000fe2000f8e003f */
[----:B------:R-:W-:Y:S01]  /*04f0*/  IMAD R239, R239, 0x80, R240 ;  /* 0x00000080efef7824 */ /* 0x000fe200078e02f0 */
[----:B------:R-:W-:Y:S02]  /*0500*/  UIMAD UR18, UR9, UR5, UR18 ;  /* 0x00000005091272a4 */ /* 0x000fe4000f8e0212 */
[----:B------:R-:W-:Y:S02]  /*0510*/  USHF.R.S32.HI UR17, URZ, 0x1f, UR16 ;  /* 0x0000001f3f117899 */ /* 0x000fe40008011410 */
[----:B------:R-:W-:Y:S01]  /*0520*/  ULDC.64 UR4, c[0x0][0x1c0] ;  /* 0x0000700000047ab9 */ /* 0x000fe20000000a00 */
[----:B------:R-:W-:Y:S01]  /*0530*/  @P0 IMAD.HI.U32 R4, R239, c[0x0][0x2c8], RZ ;  /* 0x0000b200ef040a27 */ /* 0x000fe200078e00ff */
[----:B------:R-:W-:-:S02]  /*0540*/  UIMAD UR17, UR17, UR4, URZ ;  /* 0x00000004111172a4 */ /* 0x000fc4000f8e023f */
[----:B------:R-:W-:Y:S01]  /*0550*/  UIADD3 UR19, UR21, UR18, URZ ;  /* 0x0000001215137290 */ /* 0x000fe2000fffe03f */
[----:B------:R-:W-:Y:S01]  /*0560*/  IMAD.MOV.U32 R2, RZ, RZ, R239 ;  /* 0x000000ffff027224 */ /* 0x000fe200078e00ef */
[----:B------:R-:W-:Y:S02]  /*0570*/  UIMAD UR5, UR16, UR5, UR17 ;  /* 0x00000005100572a4 */ /* 0x000fe4000f8e0211 */
[----:B------:R-:W-:Y:S01]  /*0580*/  UMOV UR18, UR20 ;  /* 0x0000001400127c82 */ /* 0x000fe20008000000 */
[----:B------:R-:W-:Y:S01]  /*0590*/  @P0 SHF.R.U32.HI R2, RZ, c[0x0][0x2cc], R4 ;  /* 0x0000b300ff020a19 */ /* 0x000fe20000011604 */
[----:B------:R-:W-:-:S03]  /*05a0*/  UIMAD.WIDE.U32 UR16, UR16, UR4, UR18 ;  /* 0x00000004101072a5 */ /* 0x000fc6000f8e0012 */
[--C-:B------:R-:W-:Y:S01]  /*05b0*/  SHF.R.S32.HI R14, RZ, 0x1f, R2.reuse ;  /* 0x0000001fff0e7819 */ /* 0x100fe20000011402 */
[----:B------:R-:W-:Y:S01]  /*05c0*/  UIADD3 UR5, UR17, UR5, URZ ;  /* 0x0000000511057290 */ /* 0x000fe2000fffe03f */
[----:B------:R-:W-:Y:S02]  /*05d0*/  IMAD.MOV R8, RZ, RZ, -R2 ;  /* 0x000000ffff087224 */ /* 0x000fe400078e0a02 */
[----:B------:R-:W-:Y:S02]  /*05e0*/  IMAD.U32 R13, RZ, RZ, UR17 ;  /* 0x00000011ff0d7e24 */ /* 0x000fe4000f8e00ff */
[----:B------:R-:W-:Y:S02]  /*05f0*/  IMAD.U32 R12, RZ, RZ, UR16 ;  /* 0x00000010ff0c7e24 */ /* 0x000fe4000f8e00ff */
[----:B------:R-:W-:Y:S01]  /*0600*/  IMAD.U32 R13, RZ, RZ, UR5 ;  /* 0x00000005ff0d7e24 */ /* 0x000fe2000f8e00ff */
[----:B------:R-:W-:Y:S01]  /*0610*/  IADD3 R0, R237, 0x20, RZ ;  /* 0x00000020ed007810 */ /* 0x000fe20007ffe0ff */
[----:B------:R-:W-:-:S02]  /*0620*/  IMAD R14, R14, c[0x0][0x1b0], RZ ;  /* 0x00006c000e0e7a24 */ /* 0x000fc400078e02ff */
[----:B------:R-:W-:Y:S01]  /*0630*/  IMAD R7, R7, c[0x0][0x168], RZ ;  /* 0x00005a0007077a24 */ /* 0x000fe200078e02ff */
[----:B------:R-:W-:Y:S01]  /*0640*/  IADD3 R4, R237, 0x60, RZ ;  /* 0x00000060ed047810 */ /* 0x000fe20007ffe0ff */
[----:B------:R-:W-:Y:S01]  /*0650*/  IMAD R8, R8, c[0x0][0x2c4], R239 ;  /* 0x0000b10008087a24 */ /* 0x000fe200078e02ef */
[----:B------:R-:W-:Y:S01]  /*0660*/  LEA.HI R238, R16, R5, RZ, 0x6 ;  /* 0x0000000510ee7211 */ /* 0x000fe200078f30ff */
[----:B------:R-:W-:Y:S01]  /*0670*/  IMAD.WIDE.U32 R12, R2, c[0x0][0x1b0], R12 ;  /* 0x00006c00020c7a25 */ /* 0x000fe200078e000c */
[----:B------:R-:W-:-:S03]  /*0680*/  ULDC.64 UR4, c[0x0][0x1e8] ;  /* 0x00007a0000047ab9 */ /* 0x000fc60000000a00 */
[----:B------:R-:W-:Y:S01]  /*0690*/  IMAD R14, R2, c[0x0][0x1b4], R14 ;  /* 0x00006d00020e7a24 */ /* 0x000fe200078e020e */
[----:B------:R-:W-:Y:S02]  /*06a0*/  SHF.R.S32.HI R2, RZ, 0x1f, R8 ;  /* 0x0000001fff027819 */ /* 0x000fe40000011408 */
[-C--:B------:R-:W-:Y:S01]  /*06b0*/  ISETP.GE.AND P5, PT, R0, R7.reuse, PT ;  /* 0x000000070000720c */ /* 0x080fe20003fa6270 */
[----:B------:R-:W-:Y:S02]  /*06c0*/  IMAD.IADD R13, R13, 0x1, R14 ;  /* 0x000000010d0d7824 */ /* 0x000fe400078e020e */
[----:B------:R-:W-:Y:S01]  /*06d0*/  IMAD R2, R2, c[0x0][0x1a8], RZ ;  /* 0x00006a0002027a24 */ /* 0x000fe200078e02ff */
[----:B------:R-:W-:Y:S01]  /*06e0*/  IADD3 R0, R237, 0x40, RZ ;  /* 0x00000040ed007810 */ /* 0x000fe20007ffe0ff */
[----:B------:R-:W-:Y:S01]  /*06f0*/  IMAD.WIDE.U32 R12, R8, c[0x0][0x1a8], R12 ;  /* 0x00006a00080c7a25 */ /* 0x000fe200078e000c */
[----:B------:R-:W-:-:S03]  /*0700*/  ISETP.GE.AND P0, PT, R4, R7, PT ;  /* 0x000000070400720c */ /* 0x000fc60003f06270 */
[----:B------:R-:W-:Y:S01]  /*0710*/  IMAD R2, R8, c[0x0][0x1ac], R2 ;  /* 0x00006b0008027a24 */ /* 0x000fe200078e0202 */
[----:B------:R-:W-:Y:S01]  /*0720*/  ISETP.GE.AND P4, PT, R0, R7, PT ;  /* 0x000000070000720c */ /* 0x000fe20003f86270 */
[----:B------:R-:W-:Y:S01]  /*0730*/  IMAD.MOV R4, RZ, RZ, -R3 ;  /* 0x000000ffff047224 */ /* 0x000fe200078e0a03 */
[----:B------:R-:W-:Y:S01]  /*0740*/  LEA.HI R0, R16, R5, RZ, 0x4 ;  /* 0x0000000510007211 */ /* 0x000fe200078f20ff */
[----:B------:R-:W-:Y:S01]  /*0750*/  IMAD.IADD R2, R13, 0x1, R2 ;  /* 0x000000010d027824 */ /* 0x000fe200078e0202 */
[----:B------:R-:W-:Y:S01]  /*0760*/  LEA R14, P1, R12, c[0x0][0x160], 0x1 ;  /* 0x000058000c0e7a11 */ /* 0x000fe200078208ff */
[----:B------:R-:W-:Y:S01]  /*0770*/  IMAD R236, R4, c[0x0][0x2b8], R236 ;  /* 0x0000ae0004ec7a24 */ /* 0x000fe200078e02ec */
[----:B---3--:R-:W-:Y:S02]  /*0780*/  SHF.R.S32.HI R11, RZ, 0x4, R0 ;  /* 0x00000004ff0b7819 */ /* 0x008fe40000011400 */
[----:B------:R-:W-:Y:S02]  /*0790*/  LEA.HI.X R4, R12, c[0x0][0x164], R2, 0x1, P1 ;  /* 0x000059000c047a11 */ /* 0x000fe400008f0c02 */
[----:B------:R-:W-:-:S02]  /*07a0*/  LEA.HI R10, R0, R11, RZ, 0x1 ;  /* 0x0000000b000a7211 */ /* 0x000fc400078f08ff */
[----:B------:R-:W-:Y:S01]  /*07b0*/  ISETP.GE.AND P3, PT, R237, R7, PT ;  /* 0x00000007ed00720c */ /* 0x000fe20003f66270 */
[----:B------:R-:W-:Y:S01]  /*07c0*/  SHFL.IDX PT, R20, R14, RZ, 0x181f ;  /* 0x00181fff0e147589 */ /* 0x000fe200000e0000 */
[----:B------:R-:W-:Y:S01]  /*07d0*/  LOP3.LUT R10, R10, 0xfffffffe, RZ, 0xc0, !PT ;  /* 0xfffffffe0a0a7812 */ /* 0x000fe200078ec0ff */
[----:B------:R-:W-:Y:S02]  /*07e0*/  IMAD.SHL.U32 R7, R9, 0x40, RZ ;  /* 0x0000004009077824 */ /* 0x000fe400078e00ff */
[----:B------:R-:W1:Y:S01]  /*07f0*/  SHFL.IDX PT, R21, R4, RZ, 0x181f ;  /* 0x00181fff04157589 */ /* 0x000e6200000e0000 */
[----:B------:R-:W-:Y:S01]  /*0800*/  IMAD.SHL.U32 R32, R6, 0x8, RZ ;  /* 0x0000000806207824 */ /* 0x000fe200078e00ff */
[----:B------:R-:W-:Y:S01]  /*0810*/  SHF.R.S32.HI R13, RZ, 0x1f, R236 ;  /* 0x0000001fff0d7819 */ /* 0x000fe200000114ec */
[----:B------:R-:W-:Y:S01]  /*0820*/  IMAD.IADD R3, R11, 0x1, -R10 ;  /* 0x000000010b037824 */ /* 0x000fe200078e0a0a */
[----:B------:R-:W-:Y:S01]  /*0830*/  LOP3.LUT R7, R7, 0x1c0, RZ, 0xc0, !PT ;  /* 0x000001c007077812 */ /* 0x000fe200078ec0ff */
[----:B------:R-:W-:Y:S01]  /*0840*/  SHFL.IDX PT, R10, R14, 0x1, 0x181f ;  /* 0x00381f000e0a7f89 */ /* 0x000fe200000e0000 */
[----:B------:R-:W-:-:S02]  /*0850*/  IADD3 R241, R32, 0x40, RZ ;  /* 0x0000004020f17810 */ /* 0x000fc40007ffe0ff */
[----:B------:R-:W-:Y:S01]  /*0860*/  LOP3.LUT R8, R0, 0xfffffff0, RZ, 0xc0, !PT ;  /* 0xfffffff000087812 */ /* 0x000fe200078ec0ff */
[----:B------:R-:W2:Y:S01]  /*0870*/  SHFL.IDX PT, R11, R4, 0x1, 0x181f ;  /* 0x00381f00040b7f89 */ /* 0x000ea200000e0000 */
[----:B------:R-:W-:Y:S01]  /*0880*/  SHF.R.U32.HI R0, RZ, 0x3, R7 ;  /* 0x00000003ff007819 */ /* 0x000fe20000011607 */
[----:B------:R-:W-:Y:S01]  /*0890*/  IMAD R18, R13, c[0x0][0x1e0], RZ ;  /* 0x000078000d127a24 */ /* 0x000fe200078e02ff */
[----:B------:R-:W-:Y:S02]  /*08a0*/  LOP3.LUT R12, R7, 0x38, R32, 0xf8, !PT ;  /* 0x00000038070c7812 */ /* 0x000fe400078ef820 */
[----:B------:R-:W-:Y:S01]  /*08b0*/  @!P3 SHF.R.S32.HI R7, RZ, 0x1f, R241 ;  /* 0x0000001fff07b819 */ /* 0x000fe200000114f1 */
[----:B------:R-:W-:Y:S02]  /*08c0*/  IMAD.IADD R8, R5, 0x1, -R8 ;  /* 0x0000000105087824 */ /* 0x000fe400078e0a08 */
[----:B------:R-:W-:Y:S01]  /*08d0*/  IMAD.WIDE.U32 R22, R236, c[0x0][0x1e0], RZ ;  /* 0x00007800ec167a25 */ /* 0x000fe200078e00ff */
[----:B------:R-:W-:-:S03]  /*08e0*/  @!P3 LEA.HI R7, R7, R241, RZ, 0x3 ;  /* 0x000000f10707b211 */ /* 0x000fc600078f18ff */
[----:B------:R-:W-:Y:S01]  /*08f0*/  IMAD R18, R236, c[0x0][0x1e4], R18 ;  /* 0x00007900ec127a24 */ /* 0x000fe200078e0212 */
[----:B------:R-:W-:Y:S01]  /*0900*/  LOP3.LUT R12, R12, R0, RZ, 0x3c, !PT ;  /* 0x000000000c0c7212 */ /* 0x000fe200078e3cff */
[----:B------:R-:W-:Y:S01]  /*0910*/  IMAD.SHL.U32 R238, R238, 0x8, RZ ;  /* 0x00000008eeee7824 */ /* 0x000fe200078e00ff */
[----:B------:R-:W-:Y:S01]  /*0920*/  ISETP.GE.AND P2, PT, R32, c[0x0][0x198], PT ;  /* 0x0000660020007a0c */ /* 0x000fe20003f46270 */
[----:B------:R-:W-:Y:S01]  /*0930*/  IMAD.IADD R19, R23, 0x1, R18 ;  /* 0x0000000117137824 */ /* 0x000fe200078e0212 */
[----:B------:R-:W-:Y:S01]  /*0940*/  SHF.R.S32.HI R2, RZ, 0x1f, R8 ;  /* 0x0000001fff027819 */ /* 0x000fe20000011408 */
[----:B------:R-:W-:Y:S01]  /*0950*/  IMAD.MOV.U32 R18, RZ, RZ, R22 ;  /* 0x000000ffff127224 */ /* 0x000fe200078e0016 */
[----:B------:R-:W-:Y:S01]  /*0960*/  @!P5 SHF.R.S32.HI R24, RZ, 0x1f, R241 ;  /* 0x0000001fff18d819 */ /* 0x000fe200000114f1 */
[----:B------:R-:W-:Y:S01]  /*0970*/  SHFL.IDX PT, R22, R14, 0x2, 0x181f ;  /* 0x00581f000e167f89 */ /* 0x000fe200000e0000 */
[----:B------:R-:W-:Y:S02]  /*0980*/  @!P3 LOP3.LUT R26, R7, 0xfffffff8, RZ, 0xc0, !PT ;  /* 0xfffffff8071ab812 */ /* 0x000fe400078ec0ff */
[----:B------:R-:W-:Y:S01]  /*0990*/  LOP3.LUT R238, R12, 0xfffffe00, R238, 0xf8, !PT ;  /* 0xfffffe000cee7812 */ /* 0x000fe200078ef8ee */
[----:B------:R-:W3:Y:S01]  /*09a0*/  SHFL.IDX PT, R23, R4, 0x2, 0x181f ;  /* 0x00581f0004177f89 */ /* 0x000ee200000e0000 */
[----:B------:R-:W-:-:S02]  /*09b0*/  LEA.HI R2, R2, R8, RZ, 0x3 ;  /* 0x0000000802027211 */ /* 0x000fc400078f18ff */
[----:B------:R-:W-:Y:S01]  /*09c0*/  @!P5 LEA.HI R24, R24, R241, RZ, 0x3 ;  /* 0x000000f11818d211 */ /* 0x000fe200078f18ff */
[--C-:B-1----:R-:W-:Y:S01]  /*09d0*/  @!P3 IMAD.WIDE R26, R26, 0x2, R20.reuse ;  /* 0x000000021a1ab825 */ /* 0x102fe200078e0214 */
[----:B------:R-:W-:Y:S02]  /*09e0*/  ISETP.GE.AND P1, PT, R241, c[0x0][0x198], PT ;  /* 0x00006600f1007a0c */ /* 0x000fe40003f26270 */
[----:B------:R-:W-:Y:S01]  /*09f0*/  LOP3.LUT R0, R2, 0xfffffff8, RZ, 0xc0, !PT ;  /* 0xfffffff802007812 */ /* 0x000fe200078ec0ff */
[----:B------:R-:W-:Y:S01]  /*0a00*/  @!P3 IMAD.SHL.U32 R7, R238, 0x2, RZ ;  /* 0x00000002ee07b824 */ /* 0x000fe200078e00ff */
[----:B------:R-:W-:Y:S01]  /*0a10*/  @!P5 LOP3.LUT R24, R24, 0xfffffff8, RZ, 0xc0, !PT ;  /* 0xfffffff81818d812 */ /* 0x000fe200078ec0ff */
[----:B------:R-:W-:Y:S01]  /*0a20*/  @!P3 IMAD.WIDE R20, R32, 0x2, R20 ;  /* 0x000000022014b825 */ /* 0x000fe200078e0214 */
[----:B------:R-:W-:-:S03]  /*0a30*/  UIMAD UR16, UR7, UR4, URZ ;  /* 0x00000004071072a4 */ /* 0x000fc6000f8e023f */
[----:B------:R-:W-:Y:S01]  /*0a40*/  IMAD.IADD R0, R8, 0x1, -R0 ;  /* 0x0000000108007824 */ /* 0x000fe200078e0a00 */
[----:B------:R1:W-:Y:S01]  /*0a50*/  @!P3 LDGSTS.E.BYPASS.LTC128B.128 [R7+0x100], [R20.64], !P2 ;  /* 0x001000001407bfae */ /* 0x0003e2000d101d4e */
[--C-:B--2---:R-:W-:Y:S01]  /*0a60*/  @!P5 IMAD.WIDE R24, R24, 0x2, R10.reuse ;  /* 0x000000021818d825 */ /* 0x104fe200078e020a */
[----:B------:R-:W-:Y:S02]  /*0a70*/  UIMAD.WIDE.U32 UR18, UR9, UR4, URZ ;  /* 0x00000004091272a5 */ /* 0x000fe4000f8e003f */
[----:B------:R2:W-:Y:S01]  /*0a80*/  @!P3 LDGSTS.E.BYPASS.LTC128B.128 [R7+0x4100], [R26.64], !P1 ;  /* 0x041000001a07bfae */ /* 0x0005e2000c901d4e */
[----:B------:R-:W-:Y:S02]  /*0a90*/  @!P5 IMAD.SHL.U32 R8, R238, 0x2, RZ ;  /* 0x00000002ee08d824 */ /* 0x000fe400078e00ff */
[----:B------:R-:W-:Y:S01]  /*0aa0*/  @!P5 IMAD.WIDE R10, R32, 0x2, R10 ;  /* 0x00000002200ad825 */ /* 0x000fe200078e020a */
[----:B------:R-:W-:Y:S01]  /*0ab0*/  UIMAD UR16, UR9, UR5, UR16 ;  /* 0x00000005091072a4 */ /* 0x000fe2000f8e0210 */
[----:B------:R-:W-:Y:S04]  /*0ac0*/  SHFL.IDX PT, R14, R14, 0x3, 0x181f ;  /* 0x00781f000e0e7f89 */ /* 0x000fe800000e0000 */
[----:B------:R5:W3:Y:S04]  /*0ad0*/  SHFL.IDX PT, R15, R4, 0x3, 0x181f ;  /* 0x00781f00040f7f89 */ /* 0x000ae800000e0000 */
[----:B------:R3:W-:Y:S01]  /*0ae0*/  @!P5 LDGSTS.E.BYPASS.LTC128B.128 [R8+0x1100], [R10.64], !P2 ;  /* 0x011000000a08dfae */ /* 0x0007e2000d101d4e */
[----:B-1----:R-:W-:Y:S01]  /*0af0*/  @!P4 SHF.R.S32.HI R20, RZ, 0x1f, R241 ;  /* 0x0000001fff14c819 */ /* 0x002fe200000114f1 */
[----:B------:R-:W-:-:S02]  /*0b00*/  UIADD3 UR16, UR19, UR16, URZ ;  /* 0x0000001013107290 */ /* 0x000fc4000fffe03f */
[----:B------:R1:W-:Y:S01]  /*0b10*/  @!P5 LDGSTS.E.BYPASS.LTC128B.128 [R8+0x5100], [R24.64], !P1 ;  /* 0x051000001808dfae */ /* 0x0003e2000c901d4e */
[----:B------:R-:W-:Y:S01]  /*0b20*/  ULEA UR17, UR8, 0xffffff80, 0x7 ;  /* 0xffffff8008117891 */ /* 0x000fe2000f8e383f */
[----:B------:R-:W-:Y:S01]  /*0b30*/  @!P4 LEA.HI R20, R20, R241, RZ, 0x3 ;  /* 0x000000f11414c211 */ /* 0x000fe200078f18ff */
[----:B------:R-:W-:Y:S01]  /*0b40*/  IMAD.SHL.U32 R234, R9, 0x8, RZ ;  /* 0x0000000809ea7824 */ /* 0x000fe200078e00ff */
[----:B--2---:R-:W-:Y:S01]  /*0b50*/  @!P0 SHF.R.S32.HI R7, RZ, 0x1f, R241 ;  /* 0x0000001fff078819 */ /* 0x004fe200000114f1 */
[----:B------:R-:W-:Y:S01]  /*0b60*/  IMAD.SHL.U32 R2, R2, 0x40, RZ ;  /* 0x0000004002027824 */ /* 0x000fe200078e00ff */
[----:B------:R-:W-:Y:S01]  /*0b70*/  @!P4 LOP3.LUT R20, R20, 0xfffffff8, RZ, 0xc0, !PT ;  /* 0xfffffff81414c812 */ /* 0x000fe200078ec0ff */
[----:B-----5:R-:W-:Y:S01]  /*0b80*/  @!P4 IMAD.SHL.U32 R4, R238, 0x2, RZ ;  /* 0x00000002ee04c824 */ /* 0x020fe200078e00ff */
[----:B------:R-:W-:Y:S02]  /*0b90*/  UISETP.GE.AND UP0, UPT, UR10, 0x1, UPT ;  /* 0x000000010a00788c */ /* 0x000fe4000bf06270 */
[----:B------:R-:W-:Y:S01]  /*0ba0*/  ULDC.64 UR4, c[0x0][0x210] ;  /* 0x0000840000047ab9 */ /* 0x000fe20000000a00 */
[----:B---3--:R-:W-:-:S04]  /*0bb0*/  @!P4 IMAD.WIDE R20, R20, 0x2, R22 ;  /* 0x000000021414c825 */ /* 0x008fc800078e0216 */
[----:B------:R-:W-:Y:S01]  /*0bc0*/  @!P4 IMAD.WIDE R22, R32, 0x2, R22 ;  /* 0x000000022016c825 */ /* 0x000fe200078e0216 */
[----:B------:R-:W-:Y:S01]  /*0bd0*/  UIADD3 UR17, UR10, -UR17, URZ ;  /* 0x800000110a117290 */ /* 0x000fe2000fffe03f */
[----:B------:R-:W-:-:S03]  /*0be0*/  @!P0 LEA.HI R7, R7, R241, RZ, 0x3 ;  /* 0x000000f107078211 */ /* 0x000fc600078f18ff */
[----:B------:R2:W-:Y:S01]  /*0bf0*/  @!P4 LDGSTS.E.BYPASS.LTC128B.128 [R4+0x2100], [R22.64], !P2 ;  /* 0x021000001604cfae */ /* 0x0005e2000d101d4e */
[----:B------:R-:W-:-:S03]  /*0c00*/  @!P0 LOP3.LUT R17, R7, 0xfffffff8, RZ, 0xc0, !PT ;  /* 0xfffffff807118812 */ /* 0x000fc600078ec0ff */
[----:B------:R3:W-:Y:S01]  /*0c10*/  @!P4 LDGSTS.E.BYPASS.LTC128B.128 [R4+0x6100], [R20.64], !P1 ;  /* 0x061000001404cfae */ /* 0x0007e2000c901d4e */
[----:B------:R-:W-:-:S04]  /*0c20*/  IADD3 R7, -R9, UR17, RZ ;  /* 0x0000001109077c10 */ /* 0x000fc8000fffe1ff */
[C---:B------:R-:W-:Y:S01]  /*0c30*/  ISETP.GE.AND P5, PT, R7.reuse, 0x1, PT ;  /* 0x000000010700780c */ /* 0x040fe20003fa6270 */
[----:B-1----:R-:W-:Y:S01]  /*0c40*/  @!P0 IMAD.SHL.U32 R8, R238, 0x2, RZ ;  /* 0x00000002ee088824 */ /* 0x002fe200078e00ff */
[----:B------:R-:W-:Y:S01]  /*0c50*/  ISETP.GE.AND P4, PT, R7, 0x21, PT ;  /* 0x000000210700780c */ /* 0x000fe20003f86270 */
[----:B------:R-:W-:Y:S02]  /*0c60*/  IMAD.SHL.U32 R9, R3, 0x8, RZ ;  /* 0x0000000803097824 */ /* 0x000fe400078e00ff */
[----:B--2---:R-:W-:-:S04]  /*0c70*/  @!P0 IMAD.WIDE R22, R17, 0x2, R14 ;  /* 0x0000000211168825 */ /* 0x004fc800078e020e */
[----:B------:R-:W-:-:S05]  /*0c80*/  @!P0 IMAD.WIDE R14, R32, 0x2, R14 ;  /* 0x00000002200e8825 */ /* 0x000fca00078e020e */
[----:B------:R1:W-:Y:S04]  /*0c90*/  @!P0 LDGSTS.E.BYPASS.LTC128B.128 [R8+0x3100], [R14.64], !P2 ;  /* 0x031000000e088fae */ /* 0x0003e8000d101d4e */
[----:B------:R2:W-:Y:S01]  /*0ca0*/  @!P0 LDGSTS.E.BYPASS.LTC128B.128 [R8+0x7100], [R22.64], !P1 ;  /* 0x0710000016088fae */ /* 0x0005e2000c901d4e */
[----:B------:R-:W-:Y:S02]  /*0cb0*/  ISETP.GE.AND P0, PT, R32, c[0x0][0x1d4], PT ;  /* 0x0000750020007a0c */ /* 0x000fe40003f06270 */
[C---:B------:R-:W-:Y:S01]  /*0cc0*/  ISETP.GE.AND P2, PT, R7.reuse, 0x41, PT ;  /* 0x000000410700780c */ /* 0x040fe20003f46270 */
[----:B------:R-:W0:Y:S01]  /*0cd0*/  LDGDEPBAR ;  /* 0x00000000000079af */ /* 0x000e220000000000 */
[----:B------:R-:W-:Y:S01]  /*0ce0*/  ISETP.GE.AND P1, PT, R7, 0x61, PT ;  /* 0x000000610700780c */ /* 0x000fe20003f26270 */
[----:B-1----:R-:W-:-:S05]  /*0cf0*/  IMAD.SHL.U32 R14, R0, 0x40, RZ ;  /* 0x00000040000e7824 */ /* 0x002fca00078e00ff */
[----:B------:R-:W-:Y:S01]  /*0d00*/  LOP3.LUT R14, R14, 0x1c0, RZ, 0xc0, !PT ;  /* 0x000001c00e0e7812 */ /* 0x000fe200078ec0ff */
[----:B--2---:R-:W-:-:S03]  /*0d10*/  @P5 IMAD.SHL.U32 R8, R238, 0x2, RZ ;  /* 0x00000002ee085824 */ /* 0x004fc600078e00ff */
[----:B------:R-:W-:Y:S02]  /*0d20*/  LOP3.LUT R9, R14, 0x8, R9, 0xf8, !PT ;  /* 0x000000080e097812 */ /* 0x000fe400078ef809 */
[----:B----4-:R-:W-:Y:S01]  /*0d30*/  SHF.R.S32.HI R12, RZ, 0x1f, R235 ;  /* 0x0000001fff0c7819 */ /* 0x010fe200000114eb */
[----:B------:R-:W-:-:S04]  /*0d40*/  IMAD.WIDE.U32 R18, R235, c[0x0][0x1f0], R18 ;  /* 0x00007c00eb127a25 */ /* 0x000fc800078e0012 */
[----:B------:R-:W-:Y:S01]  /*0d50*/  IMAD R11, R12, c[0x0][0x1f0], RZ ;  /* 0x00007c000c0b7a24 */ /* 0x000fe200078e02ff */
[----:B------:R-:W-:-:S03]  /*0d60*/  IADD3 R10, P3, R18, UR18, RZ ;  /* 0x00000012120a7c10 */ /* 0x000fc6000ff7e0ff */
[----:B------:R-:W-:-:S05]  /*0d70*/  IMAD R11, R235, c[0x0][0x1f4], R11 ;  /* 0x00007d00eb0b7a24 */ /* 0x000fca00078e020b */
[----:B------:R-:W-:Y:S02]  /*0d80*/  IADD3.X R11, R19, UR16, R11, P3, !PT ;  /* 0x00000010130b7c10 */ /* 0x000fe40009ffe40b */
[----:B------:R-:W-:-:S04]  /*0d90*/  LEA R18, P3, R10, c[0x0][0x1c8], 0x1 ;  /* 0x000072000a127a11 */ /* 0x000fc800078608ff */
[----:B---3--:R-:W-:Y:S01]  /*0da0*/  LEA.HI.X R4, R10, c[0x0][0x1cc], R11, 0x1, P3 ;  /* 0x000073000a047a11 */ /* 0x008fe200018f0c0b */
[----:B------:R-:W-:Y:S04]  /*0db0*/  SHFL.IDX PT, R24, R18, RZ, 0x181f ;  /* 0x00181fff12187589 */ /* 0x000fe800000e0000 */
[----:B------:R-:W1:Y:S01]  /*0dc0*/  SHFL.IDX PT, R25, R4, RZ, 0x181f ;  /* 0x00181fff04197589 */ /* 0x000e6200000e0000 */
[----:B------:R-:W-:Y:S02]  /*0dd0*/  @P5 SHF.R.S32.HI R10, RZ, 0x1f, R241 ;  /* 0x0000001fff0a5819 */ /* 0x000fe400000114f1 */
[----:B------:R-:W-:Y:S01]  /*0de0*/  ISETP.GE.AND P3, PT, R241, c[0x0][0x1d4], PT ;  /* 0x00007500f1007a0c */ /* 0x000fe20003f66270 */
[----:B------:R-:W-:Y:S01]  /*0df0*/  SHFL.IDX PT, R22, R18, 0x1, 0x181f ;  /* 0x00381f0012167f89 */ /* 0x000fe200000e0000 */
[----:B------:R-:W-:-:S03]  /*0e00*/  @P5 LEA.HI R10, R10, R241, RZ, 0x3 ;  /* 0x000000f10a0a5211 */ /* 0x000fc600078f18ff */
[----:B------:R-:W2:Y:S01]  /*0e10*/  SHFL.IDX PT, R23, R4, 0x1, 0x181f ;  /* 0x00381f0004177f89 */ /* 0x000ea200000e0000 */
[----:B------:R-:W-:-:S03]  /*0e20*/  @P5 LOP3.LUT R10, R10, 0xfffffff8, RZ, 0xc0, !PT ;  /* 0xfffffff80a0a5812 */ /* 0x000fc600078ec0ff */
[----:B------:R-:W-:Y:S04]  /*0e30*/  SHFL.IDX PT, R20, R18, 0x2, 0x181f ;  /* 0x00581f0012147f89 */ /* 0x000fe800000e0000 */
[----:B------:R-:W3:Y:S04]  /*0e40*/  SHFL.IDX PT, R21, R4, 0x2, 0x181f ;  /* 0x00581f0004157f89 */ /* 0x000ee800000e0000 */
[----:B------:R4:W-:Y:S04]  /*0e50*/  SHFL.IDX PT, R19, R4, 0x3, 0x181f ;  /* 0x00781f0004137f89 */ /* 0x0009e800000e0000 */
[----:B------:R-:W5:Y:S01]  /*0e60*/  SHFL.IDX PT, R18, R18, 0x3, 0x181f ;  /* 0x00781f0012127f89 */ /* 0x000f6200000e0000 */
[----:B------:R-:W-:-:S05]  /*0e70*/  IMAD.SHL.U32 R11, R6, 0x40, RZ ;  /* 0x00000040060b7824 */ /* 0x000fca00078e00ff */
[----:B------:R-:W-:Y:S02]  /*0e80*/  LOP3.LUT R11, R11, 0x1c0, RZ, 0xc0, !PT ;  /* 0x000001c00b0b7812 */ /* 0x000fe400078ec0ff */
[----:B----4-:R-:W-:Y:S01]  /*0e90*/  SHF.R.U32.HI R4, RZ, 0x3, R14 ;  /* 0x00000003ff047819 */ /* 0x010fe2000001160e */
[----:B-1----:R-:W-:-:S04]  /*0ea0*/  @P5 IMAD.WIDE R14, R32, 0x2, R24 ;  /* 0x00000002200e5825 */ /* 0x002fc800078e0218 */
[----:B------:R-:W-:Y:S01]  /*0eb0*/  @P5 IMAD.WIDE R24, R10, 0x2, R24 ;  /* 0x000000020a185825 */ /* 0x000fe200078e0218 */
[----:B------:R1:W-:Y:S01]  /*0ec0*/  @P5 LDGSTS.E.BYPASS.LTC128B.128 [R8+0x8100], [R14.64], !P0 ;  /* 0x081000000e085fae */ /* 0x0003e2000c101d4e */
[----:B------:R-:W-:-:S03]  /*0ed0*/  @P2 SHF.R.S32.HI R10, RZ, 0x1f, R241 ;  /* 0x0000001fff0a2819 */ /* 0x000fc600000114f1 */
[----:B------:R4:W-:Y:S01]  /*0ee0*/  @P5 LDGSTS.E.BYPASS.LTC128B.128 [R8+0xc100], [R24.64], !P3 ;  /* 0x0c10000018085fae */ /* 0x0009e2000d901d4e */
[----:B------:R-:W-:Y:S02]  /*0ef0*/  @P2 LEA.HI R10, R10, R241, RZ, 0x3 ;  /* 0x000000f10a0a2211 */ /* 0x000fe400078f18ff */
[----:B------:R-:W-:Y:S02]  /*0f00*/  LOP3.LUT R234, R11, 0x8, R234, 0xf8, !PT ;  /* 0x000000080bea7812 */ /* 0x000fe400078ef8ea */
[----:B------:R-:W-:Y:S02]  /*0f10*/  @P2 LOP3.LUT R10, R10, 0xfffffff8, RZ, 0xc0, !PT ;  /* 0xfffffff80a0a2812 */ /* 0x000fe400078ec0ff */
[----:B------:R-:W-:Y:S02]  /*0f20*/  SHF.R.U32.HI R11, RZ, 0x3, R11 ;  /* 0x00000003ff0b7819 */ /* 0x000fe4000001160b */
[--C-:B-1----:R-:W-:Y:S02]  /*0f30*/  @P4 SHF.R.S32.HI R14, RZ, 0x1f, R241.reuse ;  /* 0x0000001fff0e4819 */ /* 0x102fe400000114f1 */
[----:B----4-:R-:W-:-:S02]  /*0f40*/  @P1 SHF.R.S32.HI R8, RZ, 0x1f, R241 ;  /* 0x0000001fff081819 */ /* 0x010fc400000114f1 */
[-C--:B------:R-:W-:Y:S02]  /*0f50*/  @P4 LEA.HI R14, R14, R241.reuse, RZ, 0x3 ;  /* 0x000000f10e0e4211 */ /* 0x080fe400078f18ff */
[----:B------:R-:W-:Y:S02]  /*0f60*/  @P1 LEA.HI R8, R8, R241, RZ, 0x3 ;  /* 0x000000f108081211 */ /* 0x000fe400078f18ff */
[----:B------:R-:W-:Y:S02]  /*0f70*/  @P4 LOP3.LUT R14, R14, 0xfffffff8, RZ, 0xc0, !PT ;  /* 0xfffffff80e0e4812 */ /* 0x000fe400078ec0ff */
[----:B------:R-:W-:Y:S01]  /*0f80*/  @P1 LOP3.LUT R8, R8, 0xfffffff8, RZ, 0xc0, !PT ;  /* 0xfffffff808081812 */ /* 0x000fe200078ec0ff */
[----:B------:R-:W-:Y:S02]  /*0f90*/  @P4 IMAD.SHL.U32 R15, R238, 0x2, RZ ;  /* 0x00000002ee0f4824 */ /* 0x000fe400078e00ff */
[----:B--2---:R-:W-:Y:S01]  /*0fa0*/  @P4 IMAD.WIDE R24, R14, 0x2, R22 ;  /* 0x000000020e184825 */ /* 0x004fe200078e0216 */
[----:B------:R-:W-:-:S03]  /*0fb0*/  LOP3.LUT R234, R234, R11, RZ, 0x3c, !PT ;  /* 0x0000000beaea7212 */ /* 0x000fc600078e3cff */
[----:B------:R-:W-:Y:S01]  /*0fc0*/  @P4 IMAD.WIDE R22, R32, 0x2, R22 ;  /* 0x0000000220164825 */ /* 0x000fe200078e0216 */
[----:B------:R-:W-:-:S03]  /*0fd0*/  LOP3.LUT R4, R9, R4, RZ, 0x3c, !PT ;  /* 0x0000000409047212 */ /* 0x000fc600078e3cff */
[--C-:B---3--:R-:W-:Y:S01]  /*0fe0*/  @P2 IMAD.WIDE R26, R10, 0x2, R20.reuse ;  /* 0x000000020a1a2825 */ /* 0x108fe200078e0214 */
[----:B------:R1:W-:Y:S03]  /*0ff0*/  @P4 LDGSTS.E.BYPASS.LTC128B.128 [R15+0x9100], [R22.64], !P0 ;  /* 0x09100000160f4fae */ /* 0x0003e6000c101d4e */
[----:B------:R-:W-:Y:S01]  /*1000*/  @P2 IMAD.SHL.U32 R11, R238, 0x2, RZ ;  /* 0x00000002ee0b2824 */ /* 0x000fe200078e00ff */
[----:B------:R2:W-:Y:S01]  /*1010*/  @P4 LDGSTS.E.BYPASS.LTC128B.128 [R15+0xd100], [R24.64], !P3 ;  /* 0x0d100000180f4fae */ /* 0x0005e2000d901d4e */
[----:B------:R-:W-:-:S04]  /*1020*/  @P2 IMAD.WIDE R20, R32, 0x2, R20 ;  /* 0x0000000220142825 */ /* 0x000fc800078e0214 */
[--C-:B-----5:R-:W-:Y:S01]  /*1030*/  @P1 IMAD.WIDE R28, R8, 0x2, R18.reuse ;  /* 0x00000002081c1825 */ /* 0x120fe200078e0212 */
[----:B------:R3:W-:Y:S03]  /*1040*/  @P2 LDGSTS.E.BYPASS.LTC128B.128 [R11+0xa100], [R20.64], !P0 ;  /* 0x0a100000140b2fae */ /* 0x0007e6000c101d4e */
[----:B------:R-:W-:Y:S01]  /*1050*/  @P1 IMAD.SHL.U32 R9, R238, 0x2, RZ ;  /* 0x00000002ee091824 */ /* 0x000fe200078e00ff */
[----:B------:R2:W-:Y:S01]  /*1060*/  @P2 LDGSTS.E.BYPASS.LTC128B.128 [R11+0xe100], [R26.64], !P3 ;  /* 0x0e1000001a0b2fae */ /* 0x0005e2000d901d4e */
[----:B------:R-:W-:-:S05]  /*1070*/  @P1 IMAD.WIDE R18, R32, 0x2, R18 ;  /* 0x0000000220121825 */ /* 0x000fca00078e0212 */
[----:B------:R4:W-:Y:S04]  /*1080*/  @P1 LDGSTS.E.BYPASS.LTC128B.128 [R9+0xb100], [R18.64], !P0 ;  /* 0x0b10000012091fae */ /* 0x0009e8000c101d4e */
[----:B------:R3:W-:Y:S04]  /*1090*/  @P1 LDGSTS.E.BYPASS.LTC128B.128 [R9+0xf100], [R28.64], !P3 ;  /* 0x0f1000001c091fae */ /* 0x0007e8000d901d4e */
[----:B------:R-:W0:Y:S01]  /*10a0*/  LDGDEPBAR ;  /* 0x00000000000079af */ /* 0x000e220000000000 */
[----:B------:R-:W-:Y:S02]  /*10b0*/  LEA.HI R14, R16, R5, RZ, 0x5 ;  /* 0x00000005100e7211 */ /* 0x000fe400078f28ff */
[----:B------:R-:W-:-:S02]  /*10c0*/  LOP3.LUT P4, RZ, R6, 0x2, RZ, 0xc0, !PT ;  /* 0x0000000206ff7812 */ /* 0x000fc4000788c0ff */
[----:B------:R-:W-:Y:S02]  /*10d0*/  LOP3.LUT R4, R4, 0xfffffe00, R2, 0xf8, !PT ;  /* 0xfffffe0004047812 */ /* 0x000fe400078ef802 */
[----:B------:R-:W-:Y:S01]  /*10e0*/  SHF.R.S32.HI R176, RZ, 0x5, R14 ;  /* 0x00000005ffb07819 */ /* 0x000fe2000001140e */
[----:B------:R-:W-:Y:S01]  /*10f0*/  IMAD.MOV.U32 R2, RZ, RZ, 0x10 ;  /* 0x00000010ff027424 */ /* 0x000fe200078e00ff */
[----:B------:R-:W-:Y:S01]  /*1100*/  R2P PR, R0, 0x6 ;  /* 0x0000000600007804 */ /* 0x000fe20000000000 */
[----:B------:R-:W-:Y:S02]  /*1110*/  IMAD R234, R3, 0x200, R234 ;  /* 0x0000020003ea7824 */ /* 0x000fe400078e02ea */
[----:B------:R-:W-:Y:S02]  /*1120*/  IMAD R176, R176, 0x400, R4 ;  /* 0x00000400b0b07824 */ /* 0x000fe400078e0204 */
[----:B------:R-:W-:Y:S01]  /*1130*/  IMAD.MOV.U32 R3, RZ, RZ, 0x20 ;  /* 0x00000020ff037424 */ /* 0x000fe200078e00ff */
[----:B------:R-:W-:-:S04]  /*1140*/  DEPBAR.LE SB0, 0x1 ;  /* 0x000080400000791a */ /* 0x000fc80000000000 */
[----:B------:R-:W-:Y:S01]  /*1150*/  SEL R2, R2, 0xfffffff0, !P1 ;  /* 0xfffffff002027807 */ /* 0x000fe20004800000 */
[----:B------:R-:W-:Y:S01]  /*1160*/  IMAD.SHL.U32 R176, R176, 0x2, RZ ;  /* 0x00000002b0b07824 */ /* 0x000fe200078e00ff */
[----:B------:R-:W-:Y:S01]  /*1170*/  BAR.SYNC.DEFER_BLOCKING 0x0 ;  /* 0x0000000000007b1d */ /* 0x000fe20000010000 */
[----:B------:R-:W-:Y:S02]  /*1180*/  SEL R0, R3, 0xffffffe0, !P2 ;  /* 0xffffffe003007807 */ /* 0x000fe40005000000 */
[----:B------:R-:W-:-:S03]  /*1190*/  IMAD R180, R2, 0x2, R176 ;  /* 0x0000000202b47824 */ /* 0x000fc600078e02b0 */
[C---:B------:R-:W-:Y:S02]  /*11a0*/  IMAD R184, R0.reuse, 0x2, R176 ;  /* 0x0000000200b87824 */ /* 0x040fe400078e02b0 */
[----:B------:R-:W-:Y:S01]  /*11b0*/  IMAD R188, R0, 0x2, R180 ;  /* 0x0000000200bc7824 */ /* 0x000fe200078e02b4 */
[----:B------:R1:W1:Y:S04]  /*11c0*/  LDSM.16.M88.4 R136, [R176+0x100] ;  /* 0x00010000b088783b */ /* 0x0002680000000200 */
[----:B------:R1:W1:Y:S04]  /*11d0*/  LDSM.16.M88.4 R140, [R180+0x100] ;  /* 0x00010000b48c783b */ /* 0x0002680000000200 */
[----:B------:R1:W1:Y:S04]  /*11e0*/  LDSM.16.M88.4 R168, [R184+0x100] ;  /* 0x00010000b8a8783b */ /* 0x0002680000000200 */
[----:B------:R1:W1:Y:S04]  /*11f0*/  LDSM.16.M88.4 R172, [R188+0x100] ;  /* 0x00010000bcac783b */ /* 0x0002680000000200 */
[----:B------:R-:W1:Y:S04]  /*1200*/  LDSM.16.M88.4 R176, [R176+0x4100] ;  /* 0x00410000b0b0783b */ /* 0x000e680000000200 */
[----:B------:R-:W1:Y:S04]  /*1210*/  LDSM.16.M88.4 R180, [R180+0x4100] ;  /* 0x00410000b4b4783b */ /* 0x000e680000000200 */
[----:B------:R-:W1:Y:S04]  /*1220*/  LDSM.16.M88.4 R184, [R184+0x4100] ;  /* 0x00410000b8b8783b */ /* 0x000e680000000200 */
[----:B------:R-:W1:Y:S04]  /*1230*/  LDSM.16.M88.4 R188, [R188+0x4100] ;  /* 0x00410000bcbc783b */ /* 0x000e680000000200 */
[----:B------:R-:W-:Y:S01]  /*1240*/  BAR.SYNC.DEFER_BLOCKING 0x0 ;  /* 0x0000000000007b1d */ /* 0x000fe20000010000 */
[----:B------:R-:W-:Y:S01]  /*1250*/  IMAD.SHL.U32 R234, R234, 0x2, RZ ;  /* 0x00000002eaea7824 */ /* 0x000fe200078e00ff */
[----:B------:R-:W-:Y:S01]  /*1260*/  PLOP3.LUT P1, PT, PT, PT, UP0, 0x80, 0x0 ;  /* 0x000000000000781c */ /* 0x000fe20003f2f008 */
[----:B------:R-:W-:-:S02]  /*1270*/  UIMAD.WIDE.U32 UR20, UR9, UR4, URZ ;  /* 0x00000004091472a5 */ /* 0x000fc4000f8e003f */
[----:B------:R-:W-:Y:S01]  /*1280*/  UIMAD UR4, UR7, UR4, URZ ;  /* 0x00000004070472a4 */ /* 0x000fe2000f8e023f */
[----:B------:R-:W-:Y:S01]  /*1290*/  IADD3 R8, R234, 0x8100, RZ ;  /* 0x00008100ea087810 */ /* 0x000fe20007ffe0ff */
[----:B------:R-:W-:-:S04]  /*12a0*/  DEPBAR.LE SB0, 0x0 ;  /* 0x000080000000791a */ /* 0x000fc80000000000 */
[----:B------:R-:W-:Y:S01]  /*12b0*/  BAR.SYNC.DEFER_BLOCKING 0x0 ;  /* 0x0000000000007b1d */ /* 0x000fe20000010000 */
[----:B------:R-:W-:Y:S01]  /*12c0*/  IADD3 R233, R234, 0x8120, RZ ;  /* 0x00008120eae97810 */ /* 0x000fe20007ffe0ff */
[----:B------:R-:W-:Y:S01]  /*12d0*/  UIMAD UR4, UR9, UR5, UR4 ;  /* 0x00000005090472a4 */ /* 0x000fe2000f8e0204 */
[----:B------:R-:W-:Y:S02]  /*12e0*/  @P4 IADD3 R233, R8, -0x20, RZ ;  /* 0xffffffe008e94810 */ /* 0x000fe40007ffe0ff */
[----:B------:R-:W-:Y:S01]  /*12f0*/  LOP3.LUT R14, R14, 0xffffffe0, RZ, 0xc0, !PT ;  /* 0xffffffe00e0e7812 */ /* 0x000fe200078ec0ff */
[----:B------:R-:W-:Y:S01]  /*1300*/  UIADD3 UR4, UR21, UR4, URZ ;  /* 0x0000000415047290 */ /* 0x000fe2000fffe03f */
[----:B------:R-:W-:Y:S02]  /*1310*/  LOP3.LUT P2, RZ, R6, 0x4, RZ, 0xc0, !PT ;  /* 0x0000000406ff7812 */ /* 0x000fe4000784c0ff */
[----:B------:R-:W-:Y:S01]  /*1320*/  ISETP.GT.AND P6, PT, R240, 0x7f, PT ;  /* 0x0000007ff000780c */ /* 0x000fe20003fc4270 */
[----:B------:R-:W-:Y:S01]  /*1330*/  IMAD.IADD R5, R5, 0x1, -R14 ;  /* 0x0000000105057824 */ /* 0x000fe200078e0a0e */
[----:B------:R-:W-:-:S02]  /*1340*/  SEL R3, R3, 0xffffffe0, !P2 ;  /* 0xffffffe003037807 */ /* 0x000fc40005000000 */
[----:B------:R-:W-:Y:S02]  /*1350*/  SEL R6, RZ, 0x10, P3 ;  /* 0x00000010ff067807 */ /* 0x000fe40001800000 */
[C---:B------:R-:W-:Y:S02]  /*1360*/  IADD3 R227, R233.reuse, 0x800, RZ ;  /* 0x00000800e9e37810 */ /* 0x040fe40007ffe0ff */
[C---:B------:R-:W-:Y:S02]  /*1370*/  IADD3 R226, R233.reuse, 0x1000, RZ ;  /* 0x00001000e9e27810 */ /* 0x040fe40007ffe0ff */
[C---:B------:R-:W-:Y:S02]  /*1380*/  IADD3 R225, R233.reuse, 0x1800, RZ ;  /* 0x00001800e9e17810 */ /* 0x040fe40007ffe0ff */
[C---:B------:R-:W-:Y:S01]  /*1390*/  IADD3 R224, R233.reuse, 0x2000, RZ ;  /* 0x00002000e9e07810 */ /* 0x040fe20007ffe0ff */
[----:B--2---:R2:W1:Y:S01]  /*13a0*/  LDSM.16.M88.4 R24, [R234+0x8100] ;  /* 0x00810000ea18783b */ /* 0x0044620000000200 */
[----:B------:R-:W-:-:S03]  /*13b0*/  IADD3 R223, R233, 0x2800, RZ ;  /* 0x00002800e9df7810 */ /* 0x000fc60007ffe0ff */
[----:B----4-:R2:W4:Y:S01]  /*13c0*/  LDSM.16.M88.4 R16, [R234+0x8900] ;  /* 0x00890000ea10783b */ /* 0x0105220000000200 */
[----:B------:R-:W-:-:S03]  /*13d0*/  IADD3 R222, R233, 0x3000, RZ ;  /* 0x00003000e9de7810 */ /* 0x000fc60007ffe0ff */
[----:B---3--:R2:W3:Y:S01]  /*13e0*/  LDSM.16.M88.4 R8, [R234+0x9100] ;  /* 0x00910000ea08783b */ /* 0x0084e20000000200 */
[----:B------:R-:W-:-:S03]  /*13f0*/  IADD3 R221, R233, 0x3800, RZ ;  /* 0x00003800e9dd7810 */ /* 0x000fc60007ffe0ff */
[----:B------:R2:W1:Y:S04]  /*1400*/  LDSM.16.M88.4 R100, [R234+0x9900] ;  /* 0x00990000ea64783b */ /* 0x0004680000000200 */
[----:B------:R2:W1:Y:S04]  /*1410*/  LDSM.16.M88.4 R92, [R234+0xa100] ;  /* 0x00a10000ea5c783b */ /* 0x0004680000000200 */
[----:B------:R2:W1:Y:S04]  /*1420*/  LDSM.16.M88.4 R84, [R234+0xa900] ;  /* 0x00a90000ea54783b */ /* 0x0004680000000200 */
[----:B------:R2:W1:Y:S04]  /*1430*/  LDSM.16.M88.4 R76, [R234+0xb100] ;  /* 0x00b10000ea4c783b */ /* 0x0004680000000200 */
[----:B------:R2:W1:Y:S04]  /*1440*/  LDSM.16.M88.4 R68, [R234+0xb900] ;  /* 0x00b90000ea44783b */ /* 0x0004680000000200 */
[----:B------:R2:W1:Y:S04]  /*1450*/  LDSM.16.M88.4 R64, [R233] ;  /* 0x00000000e940783b */ /* 0x0004680000000200 */
[----:B------:R2:W1:Y:S04]  /*1460*/  LDSM.16.M88.4 R60, [R233+0x800] ;  /* 0x00080000e93c783b */ /* 0x0004680000000200 */
[----:B------:R2:W1:Y:S04]  /*1470*/  LDSM.16.M88.4 R56, [R233+0x1000] ;  /* 0x00100000e938783b */ /* 0x0004680000000200 */
[----:B------:R2:W1:Y:S04]  /*1480*/  LDSM.16.M88.4 R48, [R233+0x1800] ;  /* 0x00180000e930783b */ /* 0x0004680000000200 */
[----:B------:R2:W1:Y:S04]  /*1490*/  LDSM.16.M88.4 R44, [R233+0x2000] ;  /* 0x00200000e92c783b */ /* 0x0004680000000200 */
[----:B------:R2:W1:Y:S04]  /*14a0*/  LDSM.16.M88.4 R52, [R233+0x2800] ;  /* 0x00280000e934783b */ /* 0x0004680000000200 */
[----:B------:R2:W1:Y:S04]  /*14b0*/  LDSM.16.M88.4 R40, [R233+0x3000] ;  /* 0x00300000e928783b */ /* 0x0004680000000200 */
[----:B------:R2:W1:Y:S01]  /*14c0*/  LDSM.16.M88.4 R36, [R233+0x3800] ;  /* 0x00380000e924783b */ /* 0x0004620000000200 */
[----:B------:R-:W-:Y:S05]  /*14d0*/  @!P1 BRA `(.L_x_0) ;  /* 0x000003b000009947 */ /* 0x000fea0003800000 */
[----:B---34-:R-:W-:Y:S01]  /*14e0*/  IMAD R13, R13, c[0x0][0x208], RZ ;  /* 0x000082000d0d7a24 */ /* 0x018fe200078e02ff */
[----:B------:R-:W-:Y:S01]  /*14f0*/  ISETP.GE.AND P4, PT, R32, c[0x0][0x1d4], PT ;  /* 0x0000750020007a0c */ /* 0x000fe20003f86270 */
[----:B-1----:R-:W-:Y:S01]  /*1500*/  IMAD.WIDE.U32 R14, R236, c[0x0][0x208], RZ ;  /* 0x00008200ec0e7a25 */ /* 0x002fe200078e00ff */
[----:B------:R-:W-:-:S02]  /*1510*/  ISETP.GE.AND P2, PT, R241, c[0x0][0x1d4], PT ;  /* 0x00007500f1007a0c */ /* 0x000fc40003f46270 */
[----:B------:R-:W-:Y:S01]  /*1520*/  ISETP.LT.OR P5, PT, R7, 0x1, P4 ;  /* 0x000000010700780c */ /* 0x000fe200027a1670 */
[----:B------:R-:W-:Y:S02]  /*1530*/  IMAD R13, R236, c[0x0][0x20c], R13 ;  /* 0x00008300ec0d7a24 */ /* 0x000fe400078e020d */
[----:B------:R-:W-:Y:S02]  /*1540*/  IMAD R12, R12, c[0x0][0x218], RZ ;  /* 0x000086000c0c7a24 */ /* 0x000fe400078e02ff */
[----:B------:R-:W-:Y:S02]  /*1550*/  IMAD.IADD R15, R15, 0x1, R13 ;  /* 0x000000010f0f7824 */ /* 0x000fe400078e020d */
[C---:B------:R-:W-:Y:S02]  /*1560*/  IMAD R12, R235.reuse, c[0x0][0x21c], R12 ;  /* 0x00008700eb0c7a24 */ /* 0x040fe400078e020c */
[----:B------:R-:W-:-:S04]  /*1570*/  IMAD.WIDE.U32 R14, R235, c[0x0][0x218], R14 ;  /* 0x00008600eb0e7a25 */ /* 0x000fc800078e000e */
[----:B------:R-:W-:Y:S01]  /*1580*/  IMAD.WIDE R30, R32, 0x2, RZ ;  /* 0x00000002201e7825 */ /* 0x000fe200078e02ff */
[----:B------:R-:W-:-:S03]  /*1590*/  IADD3 R14, P1, R14, UR20, RZ ;  /* 0x000000140e0e7c10 */ /* 0x000fc6000ff3e0ff */
[----:B------:R-:W-:Y:S01]  /*15a0*/  IMAD.SHL.U32 R13, R238, 0x2, RZ ;  /* 0x00000002ee0d7824 */ /* 0x000fe200078e00ff */
[----:B------:R-:W-:Y:S02]  /*15b0*/  IADD3.X R12, R15, UR4, R12, P1, !PT ;  /* 0x000000040f0c7c10 */ /* 0x000fe40008ffe40c */
[----:B------:R-:W-:-:S04]  /*15c0*/  LEA R15, P1, R14, c[0x0][0x1f8], 0x1 ;  /* 0x00007e000e0f7a11 */ /* 0x000fc800078208ff */
[----:B------:R-:W-:Y:S01]  /*15d0*/  LEA.HI.X R14, R14, c[0x0][0x1fc], R12, 0x1, P1 ;  /* 0x00007f000e0e7a11 */ /* 0x000fe200008f0c0c */
[----:B------:R-:W1:Y:S01]  /*15e0*/  SHFL.IDX PT, R22, R15, RZ, 0x181f ;  /* 0x00181fff0f167589 */ /* 0x000e6200000e0000 */
[----:B------:R-:W-:-:S03]  /*15f0*/  SHF.R.S32.HI R12, RZ, 0x1f, R241 ;  /* 0x0000001fff0c7819 */ /* 0x000fc600000114f1 */
[----:B------:R-:W3:Y:S01]  /*1600*/  SHFL.IDX PT, R23, R14, RZ, 0x181f ;  /* 0x00181fff0e177589 */ /* 0x000ee200000e0000 */
[----:B------:R-:W-:-:S03]  /*1610*/  LEA.HI R12, R12, R241, RZ, 0x3 ;  /* 0x000000f10c0c7211 */ /* 0x000fc600078f18ff */
[----:B------:R-:W4:Y:S01]  /*1620*/  SHFL.IDX PT, R20, R15, 0x1, 0x181f ;  /* 0x00381f000f147f89 */ /* 0x000f2200000e0000 */
[----:B------:R-:W-:-:S03]  /*1630*/  LOP3.LUT R12, R12, 0xfffffff8, RZ, 0xc0, !PT ;  /* 0xfffffff80c0c7812 */ /* 0x000fc600078ec0ff */
[----:B------:R-:W5:Y:S02]  /*1640*/  SHFL.IDX PT, R21, R14, 0x1, 0x181f ;  /* 0x00381f000e157f89 */ /* 0x000f6400000e0000 */
[----:B------:R-:W-:Y:S02]  /*1650*/  IMAD.WIDE R34, R12, 0x2, RZ ;  /* 0x000000020c227825 */ /* 0x000fe400078e02ff */
[----:B------:R-:W2:Y:S04]  /*1660*/  SHFL.IDX PT, R12, R15, 0x2, 0x181f ;  /* 0x00581f000f0c7f89 */ /* 0x000ea800000e0000 */
[----:B------:R-:W-:Y:S01]  /*1670*/  SHFL.IDX PT, R15, R15, 0x3, 0x181f ;  /* 0x00781f000f0f7f89 */ /* 0x000fe200000e0000 */
[----:B-1----:R-:W-:-:S05]  /*1680*/  IADD3 R28, P1, R22, R30, RZ ;  /* 0x0000001e161c7210 */ /* 0x002fca0007f3e0ff */
[----:B---3--:R-:W-:Y:S01]  /*1690*/  IMAD.X R29, R23, 0x1, R31, P1 ;  /* 0x00000001171d7824 */ /* 0x008fe200008e061f */
[----:B------:R-:W-:-:S04]  /*16a0*/  ISETP.LT.OR P1, PT, R7, 0x1, P2 ;  /* 0x000000010700780c */ /* 0x000fc80001721670 */
[----:B------:R4:W-:Y:S01]  /*16b0*/  LDGSTS.E.BYPASS.LTC128B.128 [R13+0x100], [R28.64], !P5 ;  /* 0x001000001c0d7fae */ /* 0x0009e2000e901d4e */
[----:B------:R-:W-:-:S05]  /*16c0*/  IADD3 R22, P5, R22, R34, RZ ;  /* 0x0000002216167210 */ /* 0x000fca0007fbe0ff */
[----:B------:R-:W-:Y:S01]  /*16d0*/  IMAD.X R23, R23, 0x1, R35, P5 ;  /* 0x0000000117177824 */ /* 0x000fe200028e0623 */
[----:B------:R-:W-:-:S04]  /*16e0*/  ISETP.LT.OR P5, PT, R7, 0x21, P4 ;  /* 0x000000210700780c */ /* 0x000fc800027a1670 */
[----:B------:R1:W-:Y:S01]  /*16f0*/  LDGSTS.E.BYPASS.LTC128B.128 [R13+0x4100], [R22.64], !P1 ;  /* 0x04100000160d7fae */ /* 0x0003e2000c901d4e */
[----:B----4-:R-:W-:-:S05]  /*1700*/  IADD3 R28, P1, R30, R20, RZ ;  /* 0x000000141e1c7210 */ /* 0x010fca0007f3e0ff */
[----:B-----5:R-:W-:Y:S01]  /*1710*/  IMAD.X R29, R31, 0x1, R21, P1 ;  /* 0x000000011f1d7824 */ /* 0x020fe200008e0615 */
[----:B------:R-:W-:-:S04]  /*1720*/  ISETP.LT.OR P1, PT, R7, 0x21, P2 ;  /* 0x000000210700780c */ /* 0x000fc80001721670 */
[----:B------:R3:W-:Y:S01]  /*1730*/  LDGSTS.E.BYPASS.LTC128B.128 [R13+0x1100], [R28.64], !P5 ;  /* 0x011000001c0d7fae */ /* 0x0007e2000e901d4e */
[----:B------:R-:W-:-:S03]  /*1740*/  IADD3 R20, P5, R34, R20, RZ ;  /* 0x0000001422147210 */ /* 0x000fc60007fbe0ff */
[----:B-1----:R-:W1:Y:S02]  /*1750*/  SHFL.IDX PT, R22, R14, 0x2, 0x181f ;  /* 0x00581f000e167f89 */ /* 0x002e6400000e0000 */
[----:B------:R-:W-:Y:S01]  /*1760*/  IMAD.X R21, R35, 0x1, R21, P5 ;  /* 0x0000000123157824 */ /* 0x000fe200028e0615 */
[C---:B------:R-:W-:Y:S01]  /*1770*/  ISETP.LT.OR P5, PT, R7.reuse, 0x41, P4 ;  /* 0x000000410700780c */ /* 0x040fe200027a1670 */
[----:B------:R-:W4:Y:S01]  /*1780*/  SHFL.IDX PT, R14, R14, 0x3, 0x181f ;  /* 0x00781f000e0e7f89 */ /* 0x000f2200000e0000 */
[----:B------:R-:W-:-:S03]  /*1790*/  ISETP.LT.OR P4, PT, R7, 0x61, P4 ;  /* 0x000000610700780c */ /* 0x000fc60002781670 */
[----:B------:R2:W-:Y:S02]  /*17a0*/  LDGSTS.E.BYPASS.LTC128B.128 [R13+0x5100], [R20.64], !P1 ;  /* 0x05100000140d7fae */ /* 0x0005e4000c901d4e */
[----:B--2---:R-:W-:-:S05]  /*17b0*/  IADD3 R20, P1, R30, R12, RZ ;  /* 0x0000000c1e147210 */ /* 0x004fca0007f3e0ff */
[----:B-1----:R-:W-:Y:S01]  /*17c0*/  IMAD.X R21, R31, 0x1, R22, P1 ;  /* 0x000000011f157824 */ /* 0x002fe200008e0616 */
[----:B---3--:R-:W-:-:S04]  /*17d0*/  IADD3 R28, P1, R34, R12, RZ ;  /* 0x0000000c221c7210 */ /* 0x008fc80007f3e0ff */
[----:B------:R1:W-:Y:S01]  /*17e0*/  LDGSTS.E.BYPASS.LTC128B.128 [R13+0x2100], [R20.64], !P5 ;  /* 0x02100000140d7fae */ /* 0x0003e2000e901d4e */
[----:B------:R-:W-:Y:S01]  /*17f0*/  IMAD.X R29, R35, 0x1, R22, P1 ;  /* 0x00000001231d7824 */ /* 0x000fe200008e0616 */
[C---:B------:R-:W-:Y:S02]  /*1800*/  ISETP.LT.OR P5, PT, R7.reuse, 0x41, P2 ;  /* 0x000000410700780c */ /* 0x040fe400017a1670 */
[----:B------:R-:W-:-:S11]  /*1810*/  ISETP.LT.OR P2, PT, R7, 0x61, P2 ;  /* 0x000000610700780c */ /* 0x000fd60001741670 */
[----:B------:R2:W-:Y:S01]  /*1820*/  LDGSTS.E.BYPASS.LTC128B.128 [R13+0x6100], [R28.64], !P5 ;  /* 0x061000001c0d7fae */ /* 0x0005e2000e901d4e */
[----:B-1----:R-:W-:-:S05]  /*1830*/  IADD3 R20, P1, R30, R15, RZ ;  /* 0x0000000f1e147210 */ /* 0x002fca0007f3e0ff */
[----:B----4-:R-:W-:Y:S01]  /*1840*/  IMAD.X R21, R31, 0x1, R14, P1 ;  /* 0x000000011f157824 */ /* 0x010fe200008e060e */
[----:B------:R-:W-:-:S04]  /*1850*/  IADD3 R22, P1, R34, R15, RZ ;  /* 0x0000000f22167210 */ /* 0x000fc80007f3e0ff */
[----:B------:R2:W-:Y:S01]  /*1860*/  LDGSTS.E.BYPASS.LTC128B.128 [R13+0x3100], [R20.64], !P4 ;  /* 0x03100000140d7fae */ /* 0x0005e2000e101d4e */
[----:B------:R-:W-:-:S05]  /*1870*/  IMAD.X R23, R35, 0x1, R14, P1 ;  /* 0x0000000123177824 */ /* 0x000fca00008e060e */
[----:B------:R2:W-:Y:S03]  /*1880*/  LDGSTS.E.BYPASS.LTC128B.128 [R13+0x7100], [R22.64], !P2 ;  /* 0x07100000160d7fae */ /* 0x0005e6000d101d4e */
.L_x_0:
[C---:B-1-34-:R-:W-:Y:S01]  /*1890*/  HMMA.16816.F32 R104, R136.reuse, R100, RZ ;  /* 0x000000648868723c */ /* 0x05afe200000018ff */
[C---:B------:R-:W-:Y:S01]  /*18a0*/  IMAD R231, R3.reuse, 0x2, R234 ;  /* 0x0000000203e77824 */ /* 0x040fe200078e02ea */
[----:B------:R-:W-:Y:S01]  /*18b0*/  LDSM.16.M88.4 R116, [R234+0xf100] ;  /* 0x00f10000ea74783b */ /* 0x000fe20000000200 */
[----:B------:R-:W-:Y:S01]  /*18c0*/  IMAD R220, R3, 0x2, R233 ;  /* 0x0000000203dc7824 */ /* 0x000fe200078e02e9 */
[----:B------:R-:W-:Y:S01]  /*18d0*/  UISETP.GE.AND UP0, UPT, UR10, 0x81, UPT ;  /* 0x000000810a00788c */ /* 0x000fe2000bf06270 */
[C---:B------:R-:W-:Y:S01]  /*18e0*/  IADD3 R219, R233.reuse, 0x4000, RZ ;  /* 0x00004000e9db7810 */ /* 0x040fe20007ffe0ff */
[----:B------:R-:W-:Y:S01]  /*18f0*/  LDSM.16.M88.4 R112, [R234+0xf900] ;  /* 0x00f90000ea70783b */ /* 0x000fe20000000200 */
[C---:B------:R-:W-:Y:S01]  /*1900*/  IADD3 R218, R233.reuse, 0x4800, RZ ;  /* 0x00004800e9da7810 */ /* 0x040fe20007ffe0ff */
[----:B------:R-:W-:Y:S01]  /*1910*/  HMMA.16816.F32 R100, R136, R102, RZ ;  /* 0x000000668864723c */ /* 0x000fe200000018ff */
[----:B------:R-:W-:Y:S01]  /*1920*/  IADD3 R217, R233, 0x5000, RZ ;  /* 0x00005000e9d97810 */ /* 0x000fe20007ffe0ff */
[----:B------:R-:W-:Y:S01]  /*1930*/  LDSM.16.M88.4 R108, [R233+0x4000] ;  /* 0x00400000e96c783b */ /* 0x000fe20000000200 */
[----:B------:R-:W-:-:S02]  /*1940*/  PLOP3.LUT P1, PT, PT, PT, UP0, 0x40, 0x0 ;  /* 0x000000000000781c */ /* 0x000fc40003f2e808 */
[C---:B------:R-:W-:Y:S01]  /*1950*/  IADD3 R216, R233.reuse, 0x5800, RZ ;  /* 0x00005800e9d87810 */ /* 0x040fe20007ffe0ff */
[----:B------:R-:W-:Y:S01]  /*1960*/  LDSM.16.M88.4 R124, [R231+0xd900] ;  /* 0x00d90000e77c783b */ /* 0x000fe20000000200 */
[C---:B------:R-:W-:Y:S01]  /*1970*/  IADD3 R215, R233.reuse, 0x6000, RZ ;  /* 0x00006000e9d77810 */ /* 0x040fe20007ffe0ff */
[C---:B------:R-:W-:Y:S01]  /*1980*/  HMMA.16816.F32 R96, R136.reuse, R92, RZ ;  /* 0x0000005c8860723c */ /* 0x040fe200000018ff */
[C---:B------:R-:W-:Y:S01]  /*1990*/  IADD3 R214, R233.reuse, 0x6800, RZ ;  /* 0x00006800e9d67810 */ /* 0x040fe20007ffe0ff */
[----:B------:R-:W-:Y:S01]  /*19a0*/  LDSM.16.M88.4 R120, [R231+0xe100] ;  /* 0x00e10000e778783b */ /* 0x000fe20000000200 */
[C---:B------:R-:W-:Y:S02]  /*19b0*/  IADD3 R213, R233.reuse, 0x7000, RZ ;  /* 0x00007000e9d57810 */ /* 0x040fe40007ffe0ff */
[----:B------:R-:W-:Y:S01]  /*19c0*/  IADD3 R212, R233, 0x7800, RZ ;  /* 0x00007800e9d47810 */ /* 0x000fe20007ffe0ff */
[----:B------:R-:W0:Y:S02]  /*19d0*/  LDGDEPBAR ;  /* 0x00000000000079af */ /* 0x000e240000000000 */
[C---:B------:R-:W-:Y:S08]  /*19e0*/  HMMA.16816.F32 R80, R136.reuse, R76, RZ ;  /* 0x0000004c8850723c */ /* 0x040ff000000018ff */
[C---:B------:R-:W-:Y:S08]  /*19f0*/  HMMA.16816.F32 R72, R136.reuse, R68, RZ ;  /* 0x000000448848723c */ /* 0x040ff000000018ff */
[C---:B------:R-:W-:Y:S08]  /*1a00*/  HMMA.16816.F32 R92, R136.reuse, R94, RZ ;  /* 0x0000005e885c723c */ /* 0x040ff000000018ff */
[C---:B------:R-:W-:Y:S08]  /*1a10*/  HMMA.16816.F32 R76, R136.reuse, R78, RZ ;  /* 0x0000004e884c723c */ /* 0x040ff000000018ff */
[C---:B------:R-:W-:Y:S08]  /*1a20*/  HMMA.16816.F32 R68, R136.reuse, R70, RZ ;  /* 0x000000468844723c */ /* 0x040ff000000018ff */
[C---:B--2---:R-:W-:Y:S08]  /*1a30*/  HMMA.16816.F32 R28, R136.reuse, R24, RZ ;  /* 0x00000018881c723c */ /* 0x044ff000000018ff */
[C---:B------:R-:W-:Y:S08]  /*1a40*/  HMMA.16816.F32 R24, R136.reuse, R26, RZ ;  /* 0x0000001a8818723c */ /* 0x040ff000000018ff */
[C---:B------:R-:W-:Y:S08]  /*1a50*/  HMMA.16816.F32 R20, R136.reuse, R16, RZ ;  /* 0x000000108814723c */ /* 0x040ff000000018ff */
[C---:B------:R-:W-:Y:S08]  /*1a60*/  HMMA.16816.F32 R88, R136.reuse, R84, RZ ;  /* 0x000000548858723c */ /* 0x040ff000000018ff */
[----:B------:R-:W-:Y:S08]  /*1a70*/  HMMA.16816.F32 R16, R136, R18, RZ ;  /* 0x000000128810723c */ /* 0x000ff000000018ff */
[C---:B------:R-:W-:Y:S08]  /*1a80*/  HMMA.16816.F32 R104, R140.reuse, R48, R104 ;  /* 0x000000308c68723c */ /* 0x040ff00000001868 */
[----:B------:R-:W-:Y:S01]  /*1a90*/  HMMA.16816.F32 R100, R140, R50, R100 ;  /* 0x000000328c64723c */ /* 0x000fe20000001864 */
[----:B------:R-:W1:Y:S07]  /*1aa0*/  LDSM.16.M88.4 R48, [R231+0x8100] ;  /* 0x00810000e730783b */ /* 0x000e6e0000000200 */
[----:B------:R-:W-:Y:S08]  /*1ab0*/  HMMA.16816.F32 R84, R136, R86, RZ ;  /* 0x000000568854723c */ /* 0x000ff000000018ff */
[C---:B------:R-:W-:Y:S08]  /*1ac0*/  HMMA.16816.F32 R96, R140.reuse, R44, R96 ;  /* 0x0000002c8c60723c */ /* 0x040ff00000001860 */
[C---:B------:R-:W-:Y:S01]  /*1ad0*/  HMMA.16816.F32 R92, R140.reuse, R46, R92 ;  /* 0x0000002e8c5c723c */ /* 0x040fe2000000185c */
[----:B------:R-:W2:Y:S07]  /*1ae0*/  LDSM.16.M88.4 R44, [R231+0x8900] ;  /* 0x00890000e72c783b */ /* 0x000eae0000000200 */
[C---:B------:R-:W-:Y:S08]  /*1af0*/  HMMA.16816.F32 R80, R140.reuse, R40, R80 ;  /* 0x000000288c50723c */ /* 0x040ff00000001850 */
[C---:B------:R-:W-:Y:S01]  /*1b00*/  HMMA.16816.F32 R76, R140.reuse, R42, R76 ;  /* 0x0000002a8c4c723c */ /* 0x040fe2000000184c */
[----:B------:R-:W3:Y:S07]  /*1b10*/  LDSM.16.M88.4 R40, [R231+0x9900] ;  /* 0x00990000e728783b */ /* 0x000eee0000000200 */
[C---:B------:R-:W-:Y:S08]  /*1b20*/  HMMA.16816.F32 R72, R140.reuse, R36, R72 ;  /* 0x000000248c48723c */ /* 0x040ff00000001848 */
[----:B------:R-:W-:Y:S01]  /*1b30*/  HMMA.16816.F32 R68, R140, R38, R68 ;  /* 0x000000268c44723c */ /* 0x000fe20000001844 */
[----:B------:R-:W4:Y:S07]  /*1b40*/  LDSM.16.M88.4 R36, [R231+0xa100] ;  /* 0x00a10000e724783b */ /* 0x000f2e0000000200 */
[C---:B------:R-:W-:Y:S08]  /*1b50*/  HMMA.16816.F32 R12, R136.reuse, R8, RZ ;  /* 0x00000008880c723c */ /* 0x040ff000000018ff */
[----:B------:R-:W-:Y:S08]  /*1b60*/  HMMA.16816.F32 R8, R136, R10, RZ ;  /* 0x0000000a8808723c */ /* 0x000ff000000018ff */
[C---:B------:R-:W-:Y:S08]  /*1b70*/  HMMA.16816.F32 R28, R140.reuse, R64, R28 ;  /* 0x000000408c1c723c */ /* 0x040ff0000000181c */
[C---:B------:R-:W-:Y:S01]  /*1b80*/  HMMA.16816.F32 R24, R140.reuse, R66, R24 ;  /* 0x000000428c18723c */ /* 0x040fe20000001818 */
[----:B------:R-:W-:Y:S07]  /*1b90*/  LDSM.16.M88.4 R64, [R233+0x5800] ;  /* 0x00580000e940783b */ /* 0x000fee0000000200 */
[C---:B------:R-:W-:Y:S08]  /*1ba0*/  HMMA.16816.F32 R20, R140.reuse, R60, R20 ;  /* 0x0000003c8c14723c */ /* 0x040ff00000001814 */
[C---:B------:R-:W-:Y:S01]  /*1bb0*/  HMMA.16816.F32 R16, R140.reuse, R62, R16 ;  /* 0x0000003e8c10723c */ /* 0x040fe20000001810 */
[----:B------:R-:W-:Y:S07]  /*1bc0*/  LDSM.16.M88.4 R60, [R233+0x6000] ;  /* 0x00600000e93c783b */ /* 0x000fee0000000200 */
[C---:B------:R-:W-:Y:S08]  /*1bd0*/  HMMA.16816.F32 R88, R140.reuse, R52, R88 ;  /* 0x000000348c58723c */ /* 0x040ff00000001858 */
[C---:B------:R-:W-:Y:S01]  /*1be0*/  HMMA.16816.F32 R84, R140.reuse, R54, R84 ;  /* 0x000000368c54723c */ /* 0x040fe20000001854 */
[----:B------:R-:W5:Y:S07]  /*1bf0*/  LDSM.16.M88.4 R52, [R231+0x9100] ;  /* 0x00910000e734783b */ /* 0x000f6e0000000200 */
[C---:B------:R-:W-:Y:S08]  /*1c00*/  HMMA.16816.F32 R12, R140.reuse, R56, R12 ;  /* 0x000000388c0c723c */ /* 0x040ff0000000180c */
[----:B------:R-:W-:Y:S01]  /*1c10*/  HMMA.16816.F32 R8, R140, R58, R8 ;  /* 0x0000003a8c08723c */ /* 0x000fe20000001808 */
[----:B------:R-:W-:Y:S07]  /*1c20*/  LDSM.16.M88.4 R56, [R233+0x6800] ;  /* 0x00680000e938783b */ /* 0x000fee0000000200 */
[C---:B-1----:R-:W-:Y:S08]  /*1c30*/  HMMA.16816.F32 R28, R168.reuse, R48, R28 ;  /* 0x00000030a81c723c */ /* 0x042ff0000000181c */
[C---:B------:R-:W-:Y:S01]  /*1c40*/  HMMA.16816.F32 R24, R168.reuse, R50, R24 ;  /* 0x00000032a818723c */ /* 0x040fe20000001818 */
[----:B------:R-:W1:Y:S07]  /*1c50*/  LDSM.16.M88.4 R48, [R231+0xa900] ;  /* 0x00a90000e730783b */ /* 0x000e6e0000000200 */
[C---:B--2---:R-:W-:Y:S08]  /*1c60*/  HMMA.16816.F32 R20, R168.reuse, R44, R20 ;  /* 0x0000002ca814723c */ /* 0x044ff00000001814 */
[C---:B------:R-:W-:Y:S01]  /*1c70*/  HMMA.16816.F32 R16, R168.reuse, R46, R16 ;  /* 0x0000002ea810723c */ /* 0x040fe20000001810 */
[----:B------:R-:W2:Y:S07]  /*1c80*/  LDSM.16.M88.4 R44, [R231+0xb100] ;  /* 0x00b10000e72c783b */ /* 0x000eae0000000200 */
[C---:B---3--:R-:W-:Y:S08]  /*1c90*/  HMMA.16816.F32 R104, R168.reuse, R40, R104 ;  /* 0x00000028a868723c */ /* 0x048ff00000001868 */
[C---:B------:R-:W-:Y:S01]  /*1ca0*/  HMMA.16816.F32 R100, R168.reuse, R42, R100 ;  /* 0x0000002aa864723c */ /* 0x040fe20000001864 */
[----:B------:R-:W3:Y:S07]  /*1cb0*/  LDSM.16.M88.4 R40, [R220] ;  /* 0x00000000dc28783b */ /* 0x000eee0000000200 */
[C---:B----4-:R-:W-:Y:S08]  /*1cc0*/  HMMA.16816.F32 R96, R168.reuse, R36, R96 ;  /* 0x00000024a860723c */ /* 0x050ff00000001860 */
[C---:B------:R-:W-:Y:S01]  /*1cd0*/  HMMA.16816.F32 R92, R168.reuse, R38, R92 ;  /* 0x00000026a85c723c */ /* 0x040fe2000000185c */
[----:B------:R-:W4:Y:S07]  /*1ce0*/  LDSM.16.M88.4 R36, [R220+0x800] ;  /* 0x00080000dc24783b */ /* 0x000f2e0000000200 */
[C---:B-----5:R-:W-:Y:S08]  /*1cf0*/  HMMA.16816.F32 R12, R168.reuse, R52, R12 ;  /* 0x00000034a80c723c */ /* 0x060ff0000000180c */
[C---:B------:R-:W-:Y:S01]  /*1d00*/  HMMA.16816.F32 R8, R168.reuse, R54, R8 ;  /* 0x00000036a808723c */ /* 0x040fe20000001808 */
[----:B------:R-:W5:Y:S07]  /*1d10*/  LDSM.16.M88.4 R52, [R231+0xb900] ;  /* 0x00b90000e734783b */ /* 0x000f6e0000000200 */
[C---:B-1----:R-:W-:Y:S08]  /*1d20*/  HMMA.16816.F32 R88, R168.reuse, R48, R88 ;  /* 0x00000030a858723c */ /* 0x042ff00000001858 */
[C---:B------:R-:W-:Y:S01]  /*1d30*/  HMMA.16816.F32 R84, R168.reuse, R50, R84 ;  /* 0x00000032a854723c */ /* 0x040fe20000001854 */
[----:B------:R-:W1:Y:S07]  /*1d40*/  LDSM.16.M88.4 R48, [R220+0x1000] ;  /* 0x00100000dc30783b */ /* 0x000e6e0000000200 */
[C---:B--2---:R-:W-:Y:S08]  /*1d50*/  HMMA.16816.F32 R80, R168.reuse, R44, R80 ;  /* 0x0000002ca850723c */ /* 0x044ff00000001850 */
[----:B------:R-:W-:Y:S01]  /*1d60*/  HMMA.16816.F32 R76, R168, R46, R76 ;  /* 0x0000002ea84c723c */ /* 0x000fe2000000184c */
[----:B------:R-:W2:Y:S07]  /*1d70*/  LDSM.16.M88.4 R44, [R220+0x1800] ;  /* 0x00180000dc2c783b */ /* 0x000eae0000000200 */
[C---:B---3--:R-:W-:Y:S08]  /*1d80*/  HMMA.16816.F32 R28, R172.reuse, R40, R28 ;  /* 0x00000028ac1c723c */ /* 0x048ff0000000181c */
[C---:B------:R-:W-:Y:S01]  /*1d90*/  HMMA.16816.F32 R24, R172.reuse, R42, R24 ;  /* 0x0000002aac18723c */ /* 0x040fe20000001818 */
[----:B------:R-:W3:Y:S07]  /*1da0*/  LDSM.16.M88.4 R40, [R220+0x2800] ;  /* 0x00280000dc28783b */ /* 0x000eee0000000200 */
[C---:B----4-:R-:W-:Y:S08]  /*1db0*/  HMMA.16816.F32 R20, R172.reuse, R36, R20 ;  /* 0x00000024ac14723c */ /* 0x050ff00000001814 */
[----:B------:R-:W-:Y:S01]  /*1dc0*/  HMMA.16816.F32 R16, R172, R38, R16 ;  /* 0x00000026ac10723c */ /* 0x000fe20000001810 */
[----:B------:R-:W4:Y:S07]  /*1dd0*/  LDSM.16.M88.4 R36, [R220+0x3000] ;  /* 0x00300000dc24783b */ /* 0x000f2e0000000200 */
[C---:B-----5:R-:W-:Y:S08]  /*1de0*/  HMMA.16816.F32 R72, R168.reuse, R52, R72 ;  /* 0x00000034a848723c */ /* 0x060ff00000001848 */
[----:B------:R-:W-:Y:S01]  /*1df0*/  HMMA.16816.F32 R68, R168, R54, R68 ;  /* 0x00000036a844723c */ /* 0x000fe20000001844 */
[----:B------:R-:W5:Y:S07]  /*1e00*/  LDSM.16.M88.4 R52, [R220+0x2000] ;  /* 0x00200000dc34783b */ /* 0x000f6e0000000200 */
        /* <DEDUP_REMOVED lines=8> */
[----:B------:R-:W3:Y:S07]  /*1e90*/  LDSM.16.M88.4 R40, [R234+0xd100] ;  /* 0x00d10000ea28783b */ /* 0x000eee0000000200 */
[C---:B----4-:R-:W-:Y:S08]  /*1ea0*/  HMMA.16816.F32 R80, R172.reuse, R36, R80 ;  /* 0x00000024ac50723c */ /* 0x050ff00000001850 */
[C---:B------:R-:W-:Y:S01]  /*1eb0*/  HMMA.16816.F32 R76, R172.reuse, R38, R76 ;  /* 0x00000026ac4c723c */ /* 0x040fe2000000184c */
[----:B------:R-:W4:Y:S07]  /*1ec0*/  LDSM.16.M88.4 R36, [R234+0xd900] ;  /* 0x00d90000ea24783b */ /* 0x000f2e0000000200 */
[C---:B-----5:R-:W-:Y:S08]  /*1ed0*/  HMMA.16816.F32 R96, R172.reuse, R52, R96 ;  /* 0x00000034ac60723c */ /* 0x060ff00000001860 */
[C---:B------:R-:W-:Y:S01]  /*1ee0*/  HMMA.16816.F32 R92, R172.reuse, R54, R92 ;  /* 0x00000036ac5c723c */ /* 0x040fe2000000185c */
[----:B------:R-:W5:Y:S07]  /*1ef0*/  LDSM.16.M88.4 R52, [R234+0xc900] ;  /* 0x00c90000ea34783b */ /* 0x000f6e0000000200 */
[C---:B-1----:R-:W-:Y:S08]  /*1f00*/  HMMA.16816.F32 R72, R172.reuse, R48, R72 ;  /* 0x00000030ac48723c */ /* 0x042ff00000001848 */
[----:B------:R-:W-:Y:S01]  /*1f10*/  HMMA.16816.F32 R68, R172, R50, R68 ;  /* 0x00000032ac44723c */ /* 0x000fe20000001844 */
        /* <DEDUP_REMOVED lines=25> */
[C---:B------:R-:W-:Y:S08]  /*20b0*/  HMMA.16816.F32 R80, R176.reuse, R116, R80 ;  /* 0x00000074b050723c */ /* 0x040ff00000001850 */
[C---:B------:R-:W-:Y:S01]  /*20c0*/  HMMA.16816.F32 R76, R176.reuse, R118, R76 ;  /* 0x00000076b04c723c */ /* 0x040fe2000000184c */
[----:B------:R-:W1:Y:S07]  /*20d0*/  LDSM.16.M88.4 R116, [R231+0xe900] ;  /* 0x00e90000e774783b */ /* 0x000e6e0000000200 */
[C---:B------:R-:W-:Y:S08]  /*20e0*/  HMMA.16816.F32 R72, R176.reuse, R112, R72 ;  /* 0x00000070b048723c */ /* 0x040ff00000001848 */
[----:B------:R-:W-:Y:S01]  /*20f0*/  HMMA.16816.F32 R68, R176, R114, R68 ;  /* 0x00000072b044723c */ /* 0x000fe20000001844 */
[----:B------:R-:W1:Y:S07]  /*2100*/  LDSM.16.M88.4 R112, [R231+0xf100] ;  /* 0x00f10000e770783b */ /* 0x000e6e0000000200 */
[C---:B------:R-:W-:Y:S08]  /*2110*/  HMMA.16816.F32 R28, R180.reuse, R108, R28 ;  /* 0x0000006cb41c723c */ /* 0x040ff0000000181c */
[C---:B------:R-:W-:Y:S01]  /*2120*/  HMMA.16816.F32 R24, R180.reuse, R110, R24 ;  /* 0x0000006eb418723c */ /* 0x040fe20000001818 */
[----:B------:R-:W1:Y:S07]  /*2130*/  LDSM.16.M88.4 R108, [R231+0xf900] ;  /* 0x00f90000e76c783b */ /* 0x000e6e0000000200 */
[C---:B------:R-:W-:Y:S08]  /*2140*/  HMMA.16816.F32 R104, R180.reuse, R64, R104 ;  /* 0x00000040b468723c */ /* 0x040ff00000001868 */
[C---:B------:R-:W-:Y:S01]  /*2150*/  HMMA.16816.F32 R100, R180.reuse, R66, R100 ;  /* 0x00000042b464723c */ /* 0x040fe20000001864 */
[----:B------:R-:W1:Y:S07]  /*2160*/  LDSM.16.M88.4 R64, [R220+0x4000] ;  /* 0x00400000dc40783b */ /* 0x000e6e0000000200 */
[C---:B------:R-:W-:Y:S08]  /*2170*/  HMMA.16816.F32 R96, R180.reuse, R60, R96 ;  /* 0x0000003cb460723c */ /* 0x040ff00000001860 */
[C---:B------:R-:W-:Y:S01]  /*2180*/  HMMA.16816.F32 R92, R180.reuse, R62, R92 ;  /* 0x0000003eb45c723c */ /* 0x040fe2000000185c */
[----:B------:R-:W2:Y:S07]  /*2190*/  LDSM.16.M88.4 R60, [R220+0x4800] ;  /* 0x00480000dc3c783b */ /* 0x000eae0000000200 */
[C---:B------:R-:W-:Y:S08]  /*21a0*/  HMMA.16816.F32 R88, R180.reuse, R56, R88 ;  /* 0x00000038b458723c */ /* 0x040ff00000001858 */
[C---:B------:R-:W-:Y:S01]  /*21b0*/  HMMA.16816.F32 R84, R180.reuse, R58, R84 ;  /* 0x0000003ab454723c */ /* 0x040fe20000001854 */
[----:B------:R-:W3:Y:S07]  /*21c0*/  LDSM.16.M88.4 R56, [R220+0x5000] ;  /* 0x00500000dc38783b */ /* 0x000eee0000000200 */
        /* <DEDUP_REMOVED lines=13> */
[----:B------:R-:W-:Y:S01]  /*22a0*/  HMMA.16816.F32 R8, R184, R38, R8 ;  /* 0x00000026b808723c */ /* 0x000fe20000001808 */
[----:B------:R-:W4:Y:S01]  /*22b0*/  LDSM.16.M88.4 R36, [R220+0x7800] ;  /* 0x00780000dc24783b */ /* 0x000f220000000200 */
[----:B------:R-:W-:-:S06]  /*22c0*/  DEPBAR.LE SB0, 0x0 ;  /* 0x000080000000791a */ /* 0x000fcc0000000000 */
[C---:B------:R-:W-:Y:S08]  /*22d0*/  HMMA.16816.F32 R104, R184.reuse, R124, R104 ;  /* 0x0000007cb868723c */ /* 0x040ff00000001868 */
        /* <DEDUP_REMOVED lines=8> */
[----:B------:R-:W-:Y:S08]  /*2360*/  HMMA.16816.F32 R68, R184, R110, R68 ;  /* 0x0000006eb844723c */ /* 0x000ff00000001844 */
[C---:B------:R-:W-:Y:S08]  /*2370*/  HMMA.16816.F32 R28, R188.reuse, R64, R28 ;  /* 0x00000040bc1c723c */ /* 0x040ff0000000181c */
[C---:B------:R-:W-:Y:S08]  /*2380*/  HMMA.16816.F32 R24, R188.reuse, R66, R24 ;  /* 0x00000042bc18723c */ /* 0x040ff00000001818 */
[C---:B------:R-:W-:Y:S08]  /*2390*/  HMMA.16816.F32 R20, R188.reuse, R60, R20 ;  /* 0x0000003cbc14723c */ /* 0x040ff00000001814 */
[C---:B------:R-:W-:Y:S08]  /*23a0*/  HMMA.16816.F32 R16, R188.reuse, R62, R16 ;  /* 0x0000003ebc10723c */ /* 0x040ff00000001810 */
[C---:B------:R-:W-:Y:S08]  /*23b0*/  HMMA.16816.F32 R12, R188.reuse, R56, R12 ;  /* 0x00000038bc0c723c */ /* 0x040ff0000000180c */
[C---:B------:R-:W-:Y:S08]  /*23c0*/  HMMA.16816.F32 R8, R188.reuse, R58, R8 ;  /* 0x0000003abc08723c */ /* 0x040ff00000001808 */
[C---:B-----5:R-:W-:Y:S08]  /*23d0*/  HMMA.16816.F32 R104, R188.reuse, R52, R104 ;  /* 0x00000034bc68723c */ /* 0x060ff00000001868 */
[C---:B------:R-:W-:Y:S08]  /*23e0*/  HMMA.16816.F32 R100, R188.reuse, R54, R100 ;  /* 0x00000036bc64723c */ /* 0x040ff00000001864 */
[C---:B-1----:R-:W-:Y:S08]  /*23f0*/  HMMA.16816.F32 R96, R188.reuse, R48, R96 ;  /* 0x00000030bc60723c */ /* 0x042ff00000001860 */
[C---:B------:R-:W-:Y:S08]  /*2400*/  HMMA.16816.F32 R92, R188.reuse, R50, R92 ;  /* 0x00000032bc5c723c */ /* 0x040ff0000000185c */
[C---:B--2---:R-:W-:Y:S08]  /*2410*/  HMMA.16816.F32 R88, R188.reuse, R44, R88 ;  /* 0x0000002cbc58723c */ /* 0x044ff00000001858 */
[C---:B------:R-:W-:Y:S08]  /*2420*/  HMMA.16816.F32 R84, R188.reuse, R46, R84 ;  /* 0x0000002ebc54723c */ /* 0x040ff00000001854 */
[C---:B---3--:R-:W-:Y:S08]  /*2430*/  HMMA.16816.F32 R80, R188.reuse, R40, R80 ;  /* 0x00000028bc50723c */ /* 0x048ff00000001850 */
[C---:B------:R-:W-:Y:S08]  /*2440*/  HMMA.16816.F32 R76, R188.reuse, R42, R76 ;  /* 0x0000002abc4c723c */ /* 0x040ff0000000184c */
[C---:B----4-:R-:W-:Y:S08]  /*2450*/  HMMA.16816.F32 R72, R188.reuse, R36, R72 ;  /* 0x00000024bc48723c */ /* 0x050ff00000001848 */
[----:B------:R-:W-:Y:S01]  /*2460*/  HMMA.16816.F32 R68, R188, R38, R68 ;  /* 0x00000026bc44723c */ /* 0x000fe20000001844 */
[----:B------:R-:W-:Y:S06]  /*2470*/  BAR.SYNC.DEFER_BLOCKING 0x0 ;  /* 0x0000000000007b1d */ /* 0x000fec0000010000 */
[----:B------:R-:W-:Y:S05]  /*2480*/  @P1 BRA `(.L_x_1) ;  /* 0x000004a000001947 */ /* 0x000fea0003800000 */
[----:B------:R-:W-:Y:S01]  /*2490*/  ULEA UR5, UR8, UR11, 0x7 ;  /* 0x0000000b08057291 */ /* 0x000fe2000f8e383f */
[----:B------:R-:W-:Y:S01]  /*24a0*/  PLOP3.LUT P2, PT, PT, PT, UP1, 0x80, 0x0 ;  /* 0x000000000000781c */ /* 0x000fe20003f4f018 */
[----:B------:R-:W-:Y:S01]  /*24b0*/  IMAD.MOV.U32 R235, RZ, RZ, RZ ;  /* 0x000000ffffeb7224 */ /* 0x000fe200078e00ff */
[----:B------:R-:W-:-:S03]  /*24c0*/  PLOP3.LUT P1, PT, PT, PT, UP1, 0x80, 0x0 ;  /* 0x000000000000781c */ /* 0x000fc60003f2f018 */
[----:B------:R-:W-:-:S05]  /*24d0*/  IMAD.U32 R236, RZ, RZ, UR5 ;  /* 0x00000005ffec7e24 */ /* 0x000fca000f8e00ff */
[----:B------:R-:W-:-:S05]  /*24e0*/  IADD3 R236, R236, -0x100, R240 ;  /* 0xffffff00ecec7810 */ /* 0x000fca0007ffe0f0 */
[----:B------:R-:W-:-:S04]  /*24f0*/  @P2 IMAD.HI.U32 R7, R236, c[0x0][0x2bc], RZ ;  /* 0x0000af00ec072a27 */ /* 0x000fc800078e00ff */
[----:B------:R-:W-:Y:S01]  /*2500*/  IMAD.MOV.U32 R3, RZ, RZ, R236 ;  /* 0x000000ffff037224 */ /* 0x000fe200078e00ec */
[----:B------:R-:W-:-:S04]  /*2510*/  @P1 SHF.R.U32.HI R3, RZ, c[0x0][0x2c0], R7 ;  /* 0x0000b000ff031a19 */ /* 0x000fc80000011607 */
[----:B------:R-:W-:-:S04]  /*2520*/  @!P6 IADD3 R33, P1, R3, UR12, RZ ;  /* 0x0000000c0321ec10 */ /* 0x000fc8000ff3e0ff */
[----:B------:R-:W-:Y:S02]  /*2530*/  @!P6 LEA.HI.X.SX32 R7, R3, UR6, 0x1, P1 ;  /* 0x000000060307ec11 */ /* 0x000fe400088f0eff */
[----:B------:R-:W-:-:S04]  /*2540*/  @!P6 LEA R34, P1, R33, c[0x0][0x2a0], 0x2 ;  /* 0x0000a8002122ea11 */ /* 0x000fc800078210ff */
[----:B------:R-:W-:-:S05]  /*2550*/  @!P6 LEA.HI.X R35, R33, c[0x0][0x2a4], R7, 0x2, P1 ;  /* 0x0000a9002123ea11 */ /* 0x000fca00008f1407 */
[----:B------:R1:W2:Y:S01]  /*2560*/  @!P6 LDG.E R235, [R34.64] ;  /* 0x0000000e22ebe981 */ /* 0x0002a2000c1e1900 */
[----:B------:R-:W-:Y:S01]  /*2570*/  IMAD.MOV R3, RZ, RZ, -R3 ;  /* 0x000000ffff037224 */ /* 0x000fe200078e0a03 */
[----:B------:R-:W-:Y:S01]  /*2580*/  SEL R39, RZ, 0x10, P0 ;  /* 0x00000010ff277807 */ /* 0x000fe20000000000 */
[----:B------:R-:W-:Y:S01]  /*2590*/  IMAD.WIDE R42, R32, 0x2, RZ ;  /* 0x00000002202a7825 */ /* 0x000fe200078e02ff */
[C---:B------:R-:W-:Y:S02]  /*25a0*/  ISETP.NE.U32.AND P5, PT, R6.reuse, RZ, PT ;  /* 0x000000ff0600720c */ /* 0x040fe40003fa5070 */
[----:B------:R-:W-:Y:S01]  /*25b0*/  IADD3 R7, -R39, 0x10, RZ ;  /* 0x0000001027077810 */ /* 0x000fe20007ffe1ff */
[----:B------:R-:W-:Y:S01]  /*25c0*/  IMAD R236, R3, c[0x0][0x2b8], R236 ;  /* 0x0000ae0003ec7a24 */ /* 0x000fe200078e02ec */
[----:B------:R-:W-:Y:S02]  /*25d0*/  IADD3 R6, -R6, 0x10, RZ ;  /* 0x0000001006067810 */ /* 0x000fe40007ffe1ff */
[----:B------:R-:W-:-:S02]  /*25e0*/  LOP3.LUT R7, R7, 0xf, RZ, 0xc0, !PT ;  /* 0x0000000f07077812 */ /* 0x000fc400078ec0ff */
[----:B------:R-:W-:Y:S02]  /*25f0*/  SHF.R.S32.HI R3, RZ, 0x1f, R236 ;  /* 0x0000001fff037819 */ /* 0x000fe400000114ec */
[----:B------:R-:W-:-:S03]  /*2600*/  LOP3.LUT R6, R6, 0xf, RZ, 0xc0, !PT ;  /* 0x0000000f06067812 */ /* 0x000fc600078ec0ff */
[----:B------:R-:W-:-:S04]  /*2610*/  IMAD R3, R3, c[0x0][0x1e0], RZ ;  /* 0x0000780003037a24 */ /* 0x000fc800078e02ff */
[C---:B------:R-:W-:Y:S02]  /*2620*/  IMAD R3, R236.reuse, c[0x0][0x1e4], R3 ;  /* 0x00007900ec037a24 */ /* 0x040fe400078e0203 */
[----:B-1----:R-:W-:-:S04]  /*2630*/  IMAD.WIDE.U32 R34, R236, c[0x0][0x1e0], RZ ;  /* 0x00007800ec227a25 */ /* 0x002fc800078e00ff */
[----:B------:R-:W-:Y:S01]  /*2640*/  IMAD.IADD R35, R35, 0x1, R3 ;  /* 0x0000000123237824 */ /* 0x000fe200078e0203 */
[----:B--2---:R-:W-:-:S03]  /*2650*/  SHF.R.S32.HI R3, RZ, 0x1f, R235 ;  /* 0x0000001fff037819 */ /* 0x004fc600000114eb */
[----:B------:R-:W-:-:S04]  /*2660*/  IMAD.WIDE.U32 R34, R235, c[0x0][0x1f0], R34 ;  /* 0x00007c00eb227a25 */ /* 0x000fc800078e0022 */
[----:B------:R-:W-:Y:S01]  /*2670*/  IMAD R3, R3, c[0x0][0x1f0], RZ ;  /* 0x00007c0003037a24 */ /* 0x000fe200078e02ff */
[----:B------:R-:W-:-:S03]  /*2680*/  IADD3 R48, P1, R34, UR18, RZ ;  /* 0x0000001222307c10 */ /* 0x000fc6000ff3e0ff */
[----:B------:R-:W-:-:S05]  /*2690*/  IMAD R3, R235, c[0x0][0x1f4], R3 ;  /* 0x00007d00eb037a24 */ /* 0x000fca00078e0203 */
[----:B------:R-:W-:Y:S02]  /*26a0*/  IADD3.X R3, R35, UR16, R3, P1, !PT ;  /* 0x0000001023037c10 */ /* 0x000fe40008ffe403 */
[----:B------:R-:W-:-:S04]  /*26b0*/  LEA R33, P1, R48, c[0x0][0x1c8], 0x1 ;  /* 0x0000720030217a11 */ /* 0x000fc800078208ff */
[----:B------:R-:W-:Y:S01]  /*26c0*/  LEA.HI.X R48, R48, c[0x0][0x1cc], R3, 0x1, P1 ;  /* 0x0000730030307a11 */ /* 0x000fe200008f0c03 */
[----:B------:R-:W1:Y:S01]  /*26d0*/  SHFL.IDX PT, R35, R33, 0x2, 0x181f ;  /* 0x00581f0021237f89 */ /* 0x000e6200000e0000 */
[----:B------:R-:W-:-:S03]  /*26e0*/  SHF.R.S32.HI R3, RZ, 0x1f, R241 ;  /* 0x0000001fff037819 */ /* 0x000fc600000114f1 */
[----:B------:R-:W2:Y:S01]  /*26f0*/  SHFL.IDX PT, R40, R33, RZ, 0x181f ;  /* 0x00181fff21287589 */ /* 0x000ea200000e0000 */
[----:B------:R-:W-:-:S03]  /*2700*/  LEA.HI R3, R3, R241, RZ, 0x3 ;  /* 0x000000f103037211 */ /* 0x000fc600078f18ff */
[----:B------:R-:W3:Y:S01]  /*2710*/  SHFL.IDX PT, R36, R48, 0x2, 0x181f ;  /* 0x00581f0030247f89 */ /* 0x000ee200000e0000 */
[----:B------:R-:W-:-:S03]  /*2720*/  LOP3.LUT R3, R3, 0xfffffff8, RZ, 0xc0, !PT ;  /* 0xfffffff803037812 */ /* 0x000fc600078ec0ff */
[----:B------:R-:W4:Y:S04]  /*2730*/  SHFL.IDX PT, R37, R33, 0x1, 0x181f ;  /* 0x00381f0021257f89 */ /* 0x000f2800000e0000 */
[----:B------:R-:W5:Y:S04]  /*2740*/  SHFL.IDX PT, R41, R48, RZ, 0x181f ;  /* 0x00181fff30297589 */ /* 0x000f6800000e0000 */
[----:B------:R-:W5:Y:S04]  /*2750*/  SHFL.IDX PT, R38, R48, 0x1, 0x181f ;  /* 0x00381f0030267f89 */ /* 0x000f6800000e0000 */
[----:B------:R-:W5:Y:S01]  /*2760*/  SHFL.IDX PT, R33, R33, 0x3, 0x181f ;  /* 0x00781f0021217f89 */ /* 0x000f6200000e0000 */
[----:B-1----:R-:W-:-:S03]  /*2770*/  IADD3 R50, P4, R42, R35, RZ ;  /* 0x000000232a327210 */ /* 0x002fc60007f9e0ff */
[----:B------:R1:W1:Y:S01]  /*2780*/  SHFL.IDX PT, R34, R48, 0x3, 0x181f ;  /* 0x00781f0030227f89 */ /* 0x00026200000e0000 */
[C---:B--2---:R-:W-:Y:S01]  /*2790*/  IADD3 R46, P2, R42.reuse, R40, RZ ;  /* 0x000000282a2e7210 */ /* 0x044fe20007f5e0ff */
[----:B---3--:R-:W-:Y:S01]  /*27a0*/  IMAD.X R51, R43, 0x1, R36, P4 ;  /* 0x000000012b337824 */ /* 0x008fe200020e0624 */
[----:B----4-:R-:W-:-:S03]  /*27b0*/  IADD3 R44, P1, R42, R37, RZ ;  /* 0x000000252a2c7210 */ /* 0x010fc60007f3e0ff */
[C---:B-----5:R-:W-:Y:S02]  /*27c0*/  IMAD.X R47, R43.reuse, 0x1, R41, P2 ;  /* 0x000000012b2f7824 */ /* 0x060fe400010e0629 */
[----:B------:R-:W-:Y:S01]  /*27d0*/  IMAD.X R45, R43, 0x1, R38, P1 ;  /* 0x000000012b2d7824 */ /* 0x000fe200008e0626 */
[----:B------:R-:W-:Y:S01]  /*27e0*/  IADD3 R42, P2, P1, R7, R33, R42 ;  /* 0x00000021072a7210 */ /* 0x000fe2000795e02a */
[----:B-1----:R-:W-:-:S03]  /*27f0*/  IMAD.WIDE R48, R3, 0x2, RZ ;  /* 0x0000000203307825 */ /* 0x002fc600078e02ff */
[----:B------:R-:W-:Y:S01]  /*2800*/  IADD3.X R43, RZ, R34, R43, P2, P1 ;  /* 0x00000022ff2b7210 */ /* 0x000fe200017e242b */
[----:B------:R-:W-:Y:S01]  /*2810*/  IMAD.SHL.U32 R3, R238, 0x2, RZ ;  /* 0x00000002ee037824 */ /* 0x000fe200078e00ff */
[C---:B------:R-:W-:Y:S02]  /*2820*/  IADD3 R40, P4, R48.reuse, R40, RZ ;  /* 0x0000002830287210 */ /* 0x040fe40007f9e0ff */
[C---:B------:R-:W-:Y:S02]  /*2830*/  IADD3 R52, P1, R48.reuse, R37, RZ ;  /* 0x0000002530347210 */ /* 0x040fe40007f3e0ff */
[----:B------:R1:W-:Y:S01]  /*2840*/  LDGSTS.E.BYPASS.LTC128B.128 [R3+0x8100], [R46.64], !P0 ;  /* 0x081000002e037fae */ /* 0x0003e2000c101d4e */
[C---:B------:R-:W-:Y:S01]  /*2850*/  IMAD.X R41, R49.reuse, 0x1, R41, P4 ;  /* 0x0000000131297824 */ /* 0x040fe200020e0629 */
[----:B------:R-:W-:Y:S01]  /*2860*/  IADD3 R54, P4, R48, R35, RZ ;  /* 0x0000002330367210 */ /* 0x000fe20007f9e0ff */
[----:B------:R-:W-:Y:S01]  /*2870*/  IMAD.X R53, R49, 0x1, R38, P1 ;  /* 0x0000000131357824 */ /* 0x000fe200008e0626 */
[----:B------:R-:W-:-:S02]  /*2880*/  IADD3 R6, P2, P1, R6, R33, R48 ;  /* 0x0000002106067210 */ /* 0x000fc4000795e030 */
[----:B------:R1:W-:Y:S01]  /*2890*/  LDGSTS.E.BYPASS.LTC128B.128 [R3+0xc100], [R40.64], !P3 ;  /* 0x0c10000028037fae */ /* 0x0003e2000d901d4e */
[----:B------:R-:W-:Y:S01]  /*28a0*/  IMAD.X R55, R49, 0x1, R36, P4 ;  /* 0x0000000131377824 */ /* 0x000fe200020e0624 */
[----:B------:R-:W-:Y:S02]  /*28b0*/  ISETP.NE.U32.AND P4, PT, R39, RZ, PT ;  /* 0x000000ff2700720c */ /* 0x000fe40003f85070 */
[----:B------:R-:W-:Y:S01]  /*28c0*/  IADD3.X R7, RZ, R34, R49, P2, P1 ;  /* 0x00000022ff077210 */ /* 0x000fe200017e2431 */
[----:B------:R1:W-:Y:S04]  /*28d0*/  LDGSTS.E.BYPASS.LTC128B.128 [R3+0x9100], [R44.64], !P0 ;  /* 0x091000002c037fae */ /* 0x0003e8000c101d4e */
[----:B------:R1:W-:Y:S04]  /*28e0*/  LDGSTS.E.BYPASS.LTC128B.128 [R3+0xd100], [R52.64], !P3 ;  /* 0x0d10000034037fae */ /* 0x0003e8000d901d4e */
[----:B------:R1:W-:Y:S04]  /*28f0*/  LDGSTS.E.BYPASS.LTC128B.128 [R3+0xa100], [R50.64], !P0 ;  /* 0x0a10000032037fae */ /* 0x0003e8000c101d4e */
[----:B------:R1:W-:Y:S04]  /*2900*/  LDGSTS.E.BYPASS.LTC128B.128 [R3+0xe100], [R54.64], !P3 ;  /* 0x0e10000036037fae */ /* 0x0003e8000d901d4e */
[----:B------:R1:W-:Y:S04]  /*2910*/  LDGSTS.E.BYPASS.LTC128B.128.ZFILL [R3+0xb100], [R42.64], P4 ;  /* 0x0b1000002a037fae */ /* 0x0003e8000a141d4e */
[----:B------:R1:W-:Y:S02]  /*2920*/  LDGSTS.E.BYPASS.LTC128B.128.ZFILL [R3+0xf100], [R6.64], P5 ;  /* 0x0f10000006037fae */ /* 0x0003e4000a941d4e */
.L_x_1:
[----:B------:R-:W-:Y:S01]  /*2930*/  SHF.R.S32.HI R242, RZ, 0x1f, R5 ;  /* 0x0000001ffff27819 */ /* 0x000fe20000011405 */
[----:B------:R-:W-:Y:S01]  /*2940*/  IMAD.MOV.U32 R36, RZ, RZ, -0x2 ;  /* 0xfffffffeff247424 */ /* 0x000fe200078e00ff */
[----:B------:R-:W0:Y:S01]  /*2950*/  LDGDEPBAR ;  /* 0x00000000000079af */ /* 0x000e220000000000 */
[----:B------:R-:W-:Y:S01]  /*2960*/  IMAD.SHL.U32 R232, R4, 0x2, RZ ;  /* 0x0000000204e87824 */ /* 0x000fe200078e00ff */
[----:B------:R-:W-:-:S03]  /*2970*/  LEA.HI R242, R242, R5, RZ, 0x2 ;  /* 0x00000005f2f27211 */ /* 0x000fc600078f10ff */
[--C-:B------:R-:W-:Y:S01]  /*2980*/  IMAD R230, R2, 0x2, R232.reuse ;  /* 0x0000000202e67824 */ /* 0x100fe200078e02e8 */
[----:B-1----:R-:W-:Y:S01]  /*2990*/  LOP3.LUT R3, R242, 0x7ffffffc, RZ, 0xc0, !PT ;  /* 0x7ffffffcf2037812 */ /* 0x002fe200078ec0ff */
[C---:B------:R-:W-:Y:S01]  /*29a0*/  IMAD R229, R0.reuse, 0x2, R232 ;  /* 0x0000000200e57824 */ /* 0x040fe200078e02e8 */
[----:B------:R-:W-:Y:S01]  /*29b0*/  LDSM.16.MT88.4 R124, [R232+0x100] ;  /* 0x00010000e87c783b */ /* 0x000fe20000004200 */
[----:B------:R-:W-:Y:S02]  /*29c0*/  IMAD R228, R0, 0x2, R230 ;  /* 0x0000000200e47824 */ /* 0x000fe400078e02e6 */
[----:B------:R-:W-:Y:S01]  /*29d0*/  IMAD.IADD R3, R5, 0x1, -R3 ;  /* 0x0000000105037824 */ /* 0x000fe200078e0a03 */
[----:B------:R-:W-:Y:S03]  /*29e0*/  LDSM.16.MT88.4 R108, [R229+0x4100] ;  /* 0x00410000e56c783b */ /* 0x000fe60000004200 */
[----:B------:R-:W-:-:S05]  /*29f0*/  IMAD R36, R3, R36, UR17 ;  /* 0x0000001103247e24 */ /* 0x000fca000f8e0224 */
[C---:B------:R-:W-:Y:S02]  /*2a00*/  ISETP.GT.AND P1, PT, R36.reuse, 0x1, PT ;  /* 0x000000012400780c */ /* 0x040fe40003f24270 */
[C---:B------:R-:W-:Y:S02]  /*2a10*/  ISETP.GT.AND P4, PT, R36.reuse, RZ, PT ;  /* 0x000000ff2400720c */ /* 0x040fe40003f84270 */
[----:B------:R-:W-:Y:S02]  /*2a20*/  FSEL R5, R31, -INF , P1 ;  /* 0xff8000001f057808 */ /* 0x000fe40000800000 */
[----:B------:R-:W-:Y:S02]  /*2a30*/  FSEL R7, R29, -INF , P1 ;  /* 0xff8000001d077808 */ /* 0x000fe40000800000 */
[----:B------:R-:W-:Y:S02]  /*2a40*/  ISETP.GT.AND P1, PT, R36, 0x9, PT ;  /* 0x000000092400780c */ /* 0x000fe40003f24270 */
[----:B------:R-:W-:-:S02]  /*2a50*/  FSEL R6, R30, -INF , P4 ;  /* 0xff8000001e067808 */ /* 0x000fc40002000000 */
[----:B------:R-:W-:Y:S02]  /*2a60*/  FSEL R27, R27, -INF , P1 ;  /* 0xff8000001b1b7808 */ /* 0x000fe40000800000 */
[----:B------:R-:W-:Y:S02]  /*2a70*/  FSEL R25, R25, -INF , P1 ;  /* 0xff80000019197808 */ /* 0x000fe40000800000 */
[----:B------:R-:W-:Y:S02]  /*2a80*/  FSEL R3, R28, -INF , P4 ;  /* 0xff8000001c037808 */ /* 0x000fe40002000000 */
[C---:B------:R-:W-:Y:S02]  /*2a90*/  ISETP.GT.AND P1, PT, R36.reuse, 0x11, PT ;  /* 0x000000112400780c */ /* 0x040fe40003f24270 */
[----:B------:R-:W-:Y:S02]  /*2aa0*/  ISETP.GT.AND P4, PT, R36, 0x10, PT ;  /* 0x000000102400780c */ /* 0x000fe40003f84270 */
[----:B------:R-:W-:-:S02]  /*2ab0*/  FSEL R23, R23, -INF , P1 ;  /* 0xff80000017177808 */ /* 0x000fc40000800000 */
[----:B------:R-:W-:Y:S02]  /*2ac0*/  FSEL R21, R21, -INF , P1 ;  /* 0xff80000015157808 */ /* 0x000fe40000800000 */
[----:B------:R-:W-:Y:S02]  /*2ad0*/  FSEL R22, R22, -INF , P4 ;  /* 0xff80000016167808 */ /* 0x000fe40002000000 */
[----:B------:R-:W-:Y:S02]  /*2ae0*/  FSEL R20, R20, -INF , P4 ;  /* 0xff80000014147808 */ /* 0x000fe40002000000 */
[C---:B------:R-:W-:Y:S02]  /*2af0*/  ISETP.GT.AND P1, PT, R36.reuse, 0x19, PT ;  /* 0x000000192400780c */ /* 0x040fe40003f24270 */
[C---:B------:R-:W-:Y:S02]  /*2b00*/  ISETP.GT.AND P4, PT, R36.reuse, 0x20, PT ;  /* 0x000000202400780c */ /* 0x040fe40003f84270 */
[----:B------:R-:W-:-:S02]  /*2b10*/  ISETP.GT.AND P2, PT, R36, 0x8, PT ;  /* 0x000000082400780c */ /* 0x000fc40003f44270 */
[----:B------:R-:W-:Y:S02]  /*2b20*/  FSEL R31, R19, -INF , P1 ;  /* 0xff800000131f7808 */ /* 0x000fe40000800000 */
[----:B------:R-:W-:Y:S02]  /*2b30*/  FSEL R17, R17, -INF , P1 ;  /* 0xff80000011117808 */ /* 0x000fe40000800000 */
[----:B------:R-:W-:Y:S02]  /*2b40*/  ISETP.GT.AND P1, PT, R36, 0x28, PT ;  /* 0x000000282400780c */ /* 0x000fe40003f24270 */
[----:B------:R-:W-:Y:S02]  /*2b50*/  FSEL R30, R12, -INF , P4 ;  /* 0xff8000000c1e7808 */ /* 0x000fe40002000000 */
[----:B------:R-:W-:Y:S02]  /*2b60*/  FSEL R24, R24, -INF , P2 ;  /* 0xff80000018187808 */ /* 0x000fe40001000000 */
[----:B------:R-:W-:-:S02]  /*2b70*/  FMNMX.FTZ R12, R3, R7, !PT ;  /* 0x00000007030c7209 */ /* 0x000fc40007810000 */
[----:B------:R-:W-:Y:S02]  /*2b80*/  FSEL R199, R10, -INF , P1 ;  /* 0xff8000000ac77808 */ /* 0x000fe40000800000 */
[----:B------:R-:W-:Y:S02]  /*2b90*/  FMNMX.FTZ R10, R24, R12, !PT ;  /* 0x0000000c180a7209 */ /* 0x000fe40007810000 */
[----:B------:R-:W-:Y:S02]  /*2ba0*/  FSEL R26, R26, -INF , P2 ;  /* 0xff8000001a1a7808 */ /* 0x000fe40001000000 */
[----:B------:R-:W-:Y:S02]  /*2bb0*/  FSEL R29, R8, -INF , P1 ;  /* 0xff800000081d7808 */ /* 0x000fe40000800000 */
[----:B------:R-:W-:Y:S02]  /*2bc0*/  ISETP.GT.AND P2, PT, R36, 0x18, PT ;  /* 0x000000182400780c */ /* 0x000fe40003f44270 */
[----:B------:R-:W-:-:S02]  /*2bd0*/  FMNMX.FTZ R8, R25, R10, !PT ;  /* 0x0000000a19087209 */ /* 0x000fc40007810000 */
[----:B------:R-:W-:Y:S02]  /*2be0*/  FSEL R35, R18, -INF , P2 ;  /* 0xff80000012237808 */ /* 0x000fe40001000000 */
[----:B------:R-:W-:Y:S02]  /*2bf0*/  FSEL R16, R16, -INF , P2 ;  /* 0xff80000010107808 */ /* 0x000fe40001000000 */
[----:B------:R-:W-:Y:S02]  /*2c00*/  FMNMX.FTZ R8, R20, R8, !PT ;  /* 0x0000000814087209 */ /* 0x000fe40007810000 */
[----:B------:R-:W-:Y:S02]  /*2c10*/  ISETP.GT.AND P2, PT, R36, 0x21, PT ;  /* 0x000000212400780c */ /* 0x000fe40003f44270 */
[----:B------:R-:W-:Y:S02]  /*2c20*/  FMNMX.FTZ R8, R21, R8, !PT ;  /* 0x0000000815087209 */ /* 0x000fe40007810000 */
[----:B------:R-:W-:-:S02]  /*2c30*/  FSEL R200, R15, -INF , P2 ;  /* 0xff8000000fc87808 */ /* 0x000fc40001000000 */
[----:B------:R-:W-:Y:S02]  /*2c40*/  FSEL R28, R13, -INF , P2 ;  /* 0xff8000000d1c7808 */ /* 0x000fe40001000000 */
[----:B------:R-:W-:Y:S02]  /*2c50*/  ISETP.GT.AND P2, PT, R36, 0x29, PT ;  /* 0x000000292400780c */ /* 0x000fe40003f44270 */
[----:B------:R-:W-:Y:S02]  /*2c60*/  FMNMX.FTZ R8, R16, R8, !PT ;  /* 0x0000000810087209 */ /* 0x000fe40007810000 */
[----:B------:R-:W-:Y:S02]  /*2c70*/  FSEL R33, R9, -INF , P2 ;  /* 0xff80000009217808 */ /* 0x000fe40001000000 */
[----:B------:R-:W-:Y:S02]  /*2c80*/  FMNMX.FTZ R9, R6, R5, !PT ;  /* 0x0000000506097209 */ /* 0x000fe40007810000 */
[----:B------:R-:W-:-:S02]  /*2c90*/  FMNMX.FTZ R8, R17, R8, !PT ;  /* 0x0000000811087209 */ /* 0x000fc40007810000 */
[----:B------:R-:W-:Y:S02]  /*2ca0*/  FMNMX.FTZ R9, R26, R9, !PT ;  /* 0x000000091a097209 */ /* 0x000fe40007810000 */
[----:B------:R-:W-:Y:S02]  /*2cb0*/  FMNMX.FTZ R8, R30, R8, !PT ;  /* 0x000000081e087209 */ /* 0x000fe40007810000 */
[----:B------:R-:W-:Y:S02]  /*2cc0*/  FMNMX.FTZ R9, R27, R9, !PT ;  /* 0x000000091b097209 */ /* 0x000fe40007810000 */
[----:B------:R-:W-:Y:S02]  /*2cd0*/  FMNMX.FTZ R8, R28, R8, !PT ;  /* 0x000000081c087209 */ /* 0x000fe40007810000 */
[----:B------:R-:W-:Y:S02]  /*2ce0*/  FSEL R34, R14, -INF , P4 ;  /* 0xff8000000e227808 */ /* 0x000fe40002000000 */
[----:B------:R-:W-:Y:S01]  /*2cf0*/  FMNMX.FTZ R9, R22, R9, !PT ;  /* 0x0000000916097209 */ /* 0x000fe20007810000 */
[----:B------:R-:W-:Y:S01]  /*2d00*/  LDSM.16.MT88.4 R12, [R228+0x900] ;  /* 0x00090000e40c783b */ /* 0x000fe20000004200 */
[----:B------:R-:W-:-:S02]  /*2d10*/  ISETP.GT.AND P4, PT, R36, 0x30, PT ;  /* 0x000000302400780c */ /* 0x000fc40003f84270 */
[----:B------:R-:W-:Y:S02]  /*2d20*/  FMNMX.FTZ R8, R29, R8, !PT ;  /* 0x000000081d087209 */ /* 0x000fe40007810000 */
[----:B------:R-:W-:Y:S02]  /*2d30*/  FSEL R198, R11, -INF , P2 ;  /* 0xff8000000bc67808 */ /* 0x000fe40001000000 */
[----:B------:R-:W-:Y:S02]  /*2d40*/  FMNMX.FTZ R9, R23, R9, !PT ;  /* 0x0000000917097209 */ /* 0x000fe40007810000 */
[----:B------:R-:W-:Y:S02]  /*2d50*/  ISETP.GT.AND P2, PT, R36, 0x31, PT ;  /* 0x000000312400780c */ /* 0x000fe40003f44270 */
[----:B------:R-:W-:Y:S02]  /*2d60*/  FSEL R134, R104, -INF , P4 ;  /* 0xff80000068867808 */ /* 0x000fe40002000000 */
[----:B------:R-:W-:-:S02]  /*2d70*/  FMNMX.FTZ R8, R33, R8, !PT ;  /* 0x0000000821087209 */ /* 0x000fc40007810000 */
[----:B------:R-:W-:Y:S02]  /*2d80*/  FMNMX.FTZ R9, R35, R9, !PT ;  /* 0x0000000923097209 */ /* 0x000fe40007810000 */
[----:B------:R-:W-:Y:S02]  /*2d90*/  ISETP.GT.AND P1, PT, R36, 0x38, PT ;  /* 0x000000382400780c */ /* 0x000fe40003f24270 */
[----:B------:R-:W-:Y:S02]  /*2da0*/  FSEL R135, R105, -INF , P2 ;  /* 0xff80000069877808 */ /* 0x000fe40001000000 */
[----:B------:R-:W-:Y:S02]  /*2db0*/  FMNMX.FTZ R8, R134, R8, !PT ;  /* 0x0000000886087209 */ /* 0x000fe40007810000 */
[----:B------:R-:W-:Y:S02]  /*2dc0*/  FSEL R148, R107, -INF , P2 ;  /* 0xff8000006b947808 */ /* 0x000fe40001000000 */
[----:B------:R-:W-:-:S02]  /*2dd0*/  ISETP.GT.AND P2, PT, R36, 0x39, PT ;  /* 0x000000392400780c */ /* 0x000fc40003f44270 */
[----:B------:R-:W-:Y:S02]  /*2de0*/  FMNMX.FTZ R9, R31, R9, !PT ;  /* 0x000000091f097209 */ /* 0x000fe40007810000 */
[----:B------:R-:W-:Y:S02]  /*2df0*/  FSEL R145, R100, -INF , P1 ;  /* 0xff80000064917808 */ /* 0x000fe40000800000 */
[----:B------:R-:W-:Y:S02]  /*2e00*/  FMNMX.FTZ R8, R135, R8, !PT ;  /* 0x0000000887087209 */ /* 0x000fe40007810000 */
[----:B------:R-:W-:Y:S02]  /*2e10*/  FSEL R196, R103, -INF , P2 ;  /* 0xff80000067c47808 */ /* 0x000fe40001000000 */
[----:B------:R-:W-:Y:S02]  /*2e20*/  FSEL R144, R101, -INF , P2 ;  /* 0xff80000065907808 */ /* 0x000fe40001000000 */
[----:B------:R-:W-:-:S02]  /*2e30*/  FMNMX.FTZ R9, R34, R9, !PT ;  /* 0x0000000922097209 */ /* 0x000fc40007810000 */
[----:B------:R-:W-:Y:S02]  /*2e40*/  ISETP.GT.AND P2, PT, R36, 0x40, PT ;  /* 0x000000402400780c */ /* 0x000fe40003f44270 */
[----:B------:R-:W-:Y:S02]  /*2e50*/  FMNMX.FTZ R8, R145, R8, !PT ;  /* 0x0000000891087209 */ /* 0x000fe40007810000 */
[----:B------:R-:W-:Y:S02]  /*2e60*/  FSEL R197, R102, -INF , P1 ;  /* 0xff80000066c57808 */ /* 0x000fe40000800000 */
[----:B------:R-:W-:Y:S01]  /*2e70*/  FMNMX.FTZ R9, R200, R9, !PT ;  /* 0x00000009c8097209 */ /* 0x000fe20007810000 */
[----:B------:R-:W-:Y:S01]  /*2e80*/  LDSM.16.MT88.4 R100, [R230+0x4100] ;  /* 0x00410000e664783b */ /* 0x000fe20000004200 */
[----:B------:R-:W-:Y:S02]  /*2e90*/  ISETP.GT.AND P1, PT, R36, 0x41, PT ;  /* 0x000000412400780c */ /* 0x000fe40003f24270 */
[----:B------:R-:W-:-:S02]  /*2ea0*/  FSEL R195, R96, -INF , P2 ;  /* 0xff80000060c37808 */ /* 0x000fc40001000000 */
[----:B------:R-:W-:Y:S02]  /*2eb0*/  FMNMX.FTZ R8, R144, R8, !PT ;  /* 0x0000000890087209 */ /* 0x000fe40007810000 */
[----:B------:R-:W-:Y:S02]  /*2ec0*/  FSEL R158, R98, -INF , P2 ;  /* 0xff800000629e7808 */ /* 0x000fe40001000000 */
[----:B------:R-:W-:Y:S02]  /*2ed0*/  FMNMX.FTZ R9, R199, R9, !PT ;  /* 0x00000009c7097209 */ /* 0x000fe40007810000 */
[----:B------:R-:W-:Y:S02]  /*2ee0*/  FSEL R157, R97, -INF , P1 ;  /* 0xff800000619d7808 */ /* 0x000fe40000800000 */
[----:B------:R-:W-:Y:S02]  /*2ef0*/  ISETP.GT.AND P2, PT, R36, 0x48, PT ;  /* 0x000000482400780c */ /* 0x000fe40003f44270 */
[----:B------:R-:W-:-:S02]  /*2f00*/  FMNMX.FTZ R8, R195, R8, !PT ;  /* 0x00000008c3087209 */ /* 0x000fc40007810000 */
[----:B------:R-:W-:Y:S02]  /*2f10*/  FSEL R147, R106, -INF , P4 ;  /* 0xff8000006a937808 */ /* 0x000fe40002000000 */
[----:B------:R-:W-:Y:S02]  /*2f20*/  FSEL R159, R99, -INF , P1 ;  /* 0xff800000639f7808 */ /* 0x000fe40000800000 */
[----:B------:R-:W-:Y:S01]  /*2f30*/  FMNMX.FTZ R9, R198, R9, !PT ;  /* 0x00000009c6097209 */ /* 0x000fe20007810000 */
[----:B------:R-:W-:Y:S01]  /*2f40*/  LDSM.16.MT88.4 R96, [R232+0x4100] ;  /* 0x00410000e860783b */ /* 0x000fe20000004200 */
[----:B------:R-:W-:Y:S02]  /*2f50*/  ISETP.GT.AND P1, PT, R36, 0x49, PT ;  /* 0x000000492400780c */ /* 0x000fe40003f24270 */
[----:B------:R-:W-:Y:S02]  /*2f60*/  FSEL R194, R92, -INF , P2 ;  /* 0xff8000005cc27808 */ /* 0x000fe40001000000 */
[----:B------:R-:W-:-:S02]  /*2f70*/  FMNMX.FTZ R8, R157, R8, !PT ;  /* 0x000000089d087209 */ /* 0x000fc40007810000 */
[----:B------:R-:W-:Y:S02]  /*2f80*/  FSEL R161, R94, -INF , P2 ;  /* 0xff8000005ea17808 */ /* 0x000fe40001000000 */
[----:B------:R-:W-:Y:S02]  /*2f90*/  FMNMX.FTZ R9, R147, R9, !PT ;  /* 0x0000000993097209 */ /* 0x000fe40007810000 */
[----:B------:R-:W-:Y:S02]  /*2fa0*/  FSEL R156, R93, -INF , P1 ;  /* 0xff8000005d9c7808 */ /* 0x000fe40000800000 */
[----:B------:R-:W-:Y:S02]  /*2fb0*/  ISETP.GT.AND P2, PT, R36, 0x50, PT ;  /* 0x000000502400780c */ /* 0x000fe40003f44270 */
[----:B------:R-:W-:Y:S02]  /*2fc0*/  FMNMX.FTZ R8, R194, R8, !PT ;  /* 0x00000008c2087209 */ /* 0x000fe40007810000 */
[----:B------:R-:W-:-:S02]  /*2fd0*/  FSEL R162, R95, -INF , P1 ;  /* 0xff8000005fa27808 */ /* 0x000fc40000800000 */
[----:B------:R-:W-:Y:S02]  /*2fe0*/  FMNMX.FTZ R9, R148, R9, !PT ;  /* 0x0000000994097209 */ /* 0x000fe40007810000 */
[----:B------:R-:W-:Y:S02]  /*2ff0*/  ISETP.GT.AND P1, PT, R36, 0x51, PT ;  /* 0x000000512400780c */ /* 0x000fe40003f24270 */
[----:B------:R-:W-:Y:S02]  /*3000*/  FSEL R193, R88, -INF , P2 ;  /* 0xff80000058c17808 */ /* 0x000fe40001000000 */
[----:B------:R-:W-:Y:S02]  /*3010*/  FMNMX.FTZ R8, R156, R8, !PT ;  /* 0x000000089c087209 */ /* 0x000fe40007810000 */
[----:B------:R-:W-:Y:S02]  /*3020*/  FSEL R165, R90, -INF , P2 ;  /* 0xff8000005aa57808 */ /* 0x000fe40001000000 */
[----:B------:R-:W-:-:S02]  /*3030*/  FMNMX.FTZ R9, R197, R9, !PT ;  /* 0x00000009c5097209 */ /* 0x000fc40007810000 */
[----:B------:R-:W-:Y:S02]  /*3040*/  FSEL R192, R89, -INF , P1 ;  /* 0xff80000059c07808 */ /* 0x000fe40000800000 */
[----:B------:R-:W-:Y:S02]  /*3050*/  ISETP.GT.AND P2, PT, R36, 0x58, PT ;  /* 0x000000582400780c */ /* 0x000fe40003f44270 */
[----:B------:R-:W-:Y:S02]  /*3060*/  FMNMX.FTZ R8, R193, R8, !PT ;  /* 0x00000008c1087209 */ /* 0x000fe40007810000 */
[----:B------:R-:W-:Y:S02]  /*3070*/  FSEL R164, R91, -INF , P1 ;  /* 0xff8000005ba47808 */ /* 0x000fe40000800000 */
[----:B------:R-:W-:Y:S01]  /*3080*/  FMNMX.FTZ R9, R196, R9, !PT ;  /* 0x00000009c4097209 */ /* 0x000fe20007810000 */
[----:B------:R-:W-:Y:S01]  /*3090*/  LDSM.16.MT88.4 R88, [R228+0x100] ;  /* 0x00010000e458783b */ /* 0x000fe20000004200 */
[----:B------:R-:W-:-:S02]  /*30a0*/  ISETP.GT.AND P1, PT, R36, 0x59, PT ;  /* 0x000000592400780c */ /* 0x000fc40003f24270 */
[----:B------:R-:W-:Y:S02]  /*30b0*/  FSEL R167, R84, -INF , P2 ;  /* 0xff80000054a77808 */ /* 0x000fe40001000000 */
[----:B------:R-:W-:Y:S02]  /*30c0*/  FMNMX.FTZ R8, R192, R8, !PT ;  /* 0x00000008c0087209 */ /* 0x000fe40007810000 */
[----:B------:R-:W-:Y:S02]  /*30d0*/  FSEL R163, R86, -INF , P2 ;  /* 0xff80000056a37808 */ /* 0x000fe40001000000 */
[----:B------:R-:W-:Y:S02]  /*30e0*/  FMNMX.FTZ R9, R158, R9, !PT ;  /* 0x000000099e097209 */ /* 0x000fe40007810000 */
[----:B------:R-:W-:Y:S02]  /*30f0*/  FSEL R166, R85, -INF , P1 ;  /* 0xff80000055a67808 */ /* 0x000fe40000800000 */
[----:B------:R-:W-:-:S02]  /*3100*/  ISETP.GT.AND P2, PT, R36, 0x60, PT ;  /* 0x000000602400780c */ /* 0x000fc40003f44270 */
[----:B------:R-:W-:Y:S02]  /*3110*/  FMNMX.FTZ R8, R167, R8, !PT ;  /* 0x00000008a7087209 */ /* 0x000fe40007810000 */
[----:B------:R-:W-:Y:S02]  /*3120*/  FSEL R160, R87, -INF , P1 ;  /* 0xff80000057a07808 */ /* 0x000fe40000800000 */
[----:B------:R-:W-:Y:S02]  /*3130*/  FMNMX.FTZ R9, R159, R9, !PT ;  /* 0x000000099f097209 */ /* 0x000fe40007810000 */
        /* <DEDUP_REMOVED lines=9> */
[----:B------:R-:W-:Y:S01]  /*31d0*/  FMNMX.FTZ R9, R162, R9, !PT ;  /* 0x00000009a2097209 */ /* 0x000fe20007810000 */
[----:B------:R-:W-:Y:S01]  /*31e0*/  LDSM.16.MT88.4 R80, [R229+0x100] ;  /* 0x00010000e550783b */ /* 0x000fe20000004200 */
[----:B------:R-:W-:Y:S02]  /*31f0*/  ISETP.GT.AND P1, PT, R36, 0x69, PT ;  /* 0x000000692400780c */ /* 0x000fe40003f24270 */
[----:B------:R-:W-:Y:S02]  /*3200*/  FSEL R153, R76, -INF , P2 ;  /* 0xff8000004c997808 */ /* 0x000fe40001000000 */
[----:B------:R-:W-:Y:S02]  /*3210*/  FMNMX.FTZ R8, R154, R8, !PT ;  /* 0x000000089a087209 */ /* 0x000fe40007810000 */
[----:B------:R-:W-:Y:S02]  /*3220*/  FMNMX.FTZ R9, R165, R9, !PT ;  /* 0x00000009a5097209 */ /* 0x000fe40007810000 */
[----:B------:R-:W-:-:S02]  /*3230*/  FSEL R152, R77, -INF , P1 ;  /* 0xff8000004d987808 */ /* 0x000fc40000800000 */
[----:B------:R-:W-:Y:S02]  /*3240*/  ISETP.GT.AND P5, PT, R36, 0x70, PT ;  /* 0x000000702400780c */ /* 0x000fe40003fa4270 */
[----:B------:R-:W-:Y:S02]  /*3250*/  FMNMX.FTZ R8, R153, R8, !PT ;  /* 0x0000000899087209 */ /* 0x000fe40007810000 */
[----:B------:R-:W-:Y:S02]  /*3260*/  FMNMX.FTZ R9, R164, R9, !PT ;  /* 0x00000009a4097209 */ /* 0x000fe40007810000 */
[----:B------:R-:W-:Y:S02]  /*3270*/  ISETP.GT.AND P4, PT, R36, 0x71, PT ;  /* 0x000000712400780c */ /* 0x000fe40003f84270 */
[----:B------:R-:W-:Y:S02]  /*3280*/  FSEL R133, R72, -INF , P5 ;  /* 0xff80000048857808 */ /* 0x000fe40002800000 */
[----:B------:R-:W-:-:S02]  /*3290*/  FMNMX.FTZ R8, R152, R8, !PT ;  /* 0x0000000898087209 */ /* 0x000fc40007810000 */
[----:B------:R-:W-:Y:S02]  /*32a0*/  FSEL R149, R78, -INF , P2 ;  /* 0xff8000004e957808 */ /* 0x000fe40001000000 */
[----:B------:R-:W-:Y:S02]  /*32b0*/  FMNMX.FTZ R9, R163, R9, !PT ;  /* 0x00000009a3097209 */ /* 0x000fe40007810000 */
[----:B------:R-:W-:Y:S02]  /*32c0*/  ISETP.GT.AND P2, PT, R36, 0x78, PT ;  /* 0x000000782400780c */ /* 0x000fe40003f44270 */
[----:B------:R-:W-:Y:S02]  /*32d0*/  FSEL R67, R73, -INF , P4 ;  /* 0xff80000049437808 */ /* 0x000fe40002000000 */
[----:B------:R-:W-:Y:S02]  /*32e0*/  FMNMX.FTZ R8, R133, R8, !PT ;  /* 0x0000000885087209 */ /* 0x000fe40007810000 */
[----:B------:R-:W-:-:S02]  /*32f0*/  FSEL R146, R79, -INF , P1 ;  /* 0xff8000004f927808 */ /* 0x000fc40000800000 */
[----:B------:R-:W-:Y:S02]  /*3300*/  FMNMX.FTZ R9, R160, R9, !PT ;  /* 0x00000009a0097209 */ /* 0x000fe40007810000 */
[----:B------:R-:W-:Y:S02]  /*3310*/  ISETP.GT.AND P1, PT, R36, 0x79, PT ;  /* 0x000000792400780c */ /* 0x000fe40003f24270 */
[----:B------:R-:W-:Y:S01]  /*3320*/  FSEL R66, R68, -INF , P2 ;  /* 0xff80000044427808 */ /* 0x000fe20001000000 */
[----:B------:R-:W-:Y:S01]  /*3330*/  LDSM.16.MT88.4 R36, [R230+0x4900] ;  /* 0x00490000e624783b */ /* 0x000fe20000004200 */
[----:B------:R-:W-:Y:S02]  /*3340*/  FMNMX.FTZ R8, R67, R8, !PT ;  /* 0x0000000843087209 */ /* 0x000fe40007810000 */
[----:B------:R-:W-:Y:S02]  /*3350*/  FMNMX.FTZ R9, R151, R9, !PT ;  /* 0x0000000997097209 */ /* 0x000fe40007810000 */
[----:B------:R-:W-:-:S02]  /*3360*/  FSEL R65, R69, -INF , P1 ;  /* 0xff80000045417808 */ /* 0x000fc40000800000 */
[----:B------:R-:W-:Y:S02]  /*3370*/  FMNMX.FTZ R8, R66, R8, !PT ;  /* 0x0000000842087209 */ /* 0x000fe40007810000 */
[----:B------:R-:W-:Y:S02]  /*3380*/  FMNMX.FTZ R10, R150, R9, !PT ;  /* 0x00000009960a7209 */ /* 0x000fe40007810000 */
[----:B------:R-:W-:Y:S02]  /*3390*/  FMNMX.FTZ R9, R65, R8, !PT ;  /* 0x0000000841097209 */ /* 0x000fe40007810000 */
[----:B------:R-:W-:Y:S02]  /*33a0*/  FMNMX.FTZ R10, R149, R10, !PT ;  /* 0x0000000a950a7209 */ /* 0x000fe40007810000 */
[----:B------:R-:W-:Y:S01]  /*33b0*/  FSEL R63, R74, -INF , P5 ;  /* 0xff8000004a3f7808 */ /* 0x000fe20002800000 */
[----:B------:R-:W1:Y:S01]  /*33c0*/  SHFL.BFLY PT, R8, R9, 0x2, 0x1f ;  /* 0x0c401f0009087f89 */ /* 0x000e6200000e0000 */
[----:B------:R-:W-:-:S02]  /*33d0*/  FMNMX.FTZ R10, R146, R10, !PT ;  /* 0x0000000a920a7209 */ /* 0x000fc40007810000 */
[----:B------:R-:W-:Y:S02]  /*33e0*/  FSEL R62, R75, -INF , P4 ;  /* 0xff8000004b3e7808 */ /* 0x000fe40002000000 */
[----:B------:R-:W-:Y:S01]  /*33f0*/  FMNMX.FTZ R10, R63, R10, !PT ;  /* 0x0000000a3f0a7209 */ /* 0x000fe20007810000 */
[----:B------:R-:W-:Y:S01]  /*3400*/  LDSM.16.MT88.4 R72, [R230+0x100] ;  /* 0x00010000e648783b */ /* 0x000fe20000004200 */
[----:B------:R-:W-:Y:S02]  /*3410*/  FSEL R61, R70, -INF , P2 ;  /* 0xff800000463d7808 */ /* 0x000fe40001000000 */
[----:B------:R-:W-:Y:S02]  /*3420*/  FMNMX.FTZ R10, R62, R10, !PT ;  /* 0x0000000a3e0a7209 */ /* 0x000fe40007810000 */
[----:B------:R-:W-:Y:S02]  /*3430*/  FSEL R60, R71, -INF , P1 ;  /* 0xff800000473c7808 */ /* 0x000fe40000800000 */
[----:B------:R-:W-:-:S04]  /*3440*/  FMNMX.FTZ R10, R61, R10, !PT ;  /* 0x0000000a3d0a7209 */ /* 0x000fc80007810000 */
[----:B------:R-:W-:Y:S02]  /*3450*/  FMNMX.FTZ R10, R60, R10, !PT ;  /* 0x0000000a3c0a7209 */ /* 0x000fe40007810000 */
[----:B-1----:R-:W-:-:S03]  /*3460*/  FMNMX.FTZ R8, R9, R8, !PT ;  /* 0x0000000809087209 */ /* 0x002fc60007810000 */
[----:B------:R-:W1:Y:S04]  /*3470*/  SHFL.BFLY PT, R9, R10, 0x2, 0x1f ;  /* 0x0c401f000a097f89 */ /* 0x000e6800000e0000 */
[----:B------:R-:W2:Y:S01]  /*3480*/  SHFL.BFLY PT, R132, R8, 0x1, 0x1f ;  /* 0x0c201f0008847f89 */ /* 0x000ea200000e0000 */
[----:B-1----:R-:W-:Y:S02]  /*3490*/  FMNMX.FTZ R9, R10, R9, !PT ;  /* 0x000000090a097209 */ /* 0x002fe40007810000 */
[----:B--2---:R-:W-:-:S03]  /*34a0*/  FMNMX.FTZ R132, R8, R132, !PT ;  /* 0x0000008408847209 */ /* 0x004fc60007810000 */
[----:B------:R-:W1:Y:S01]  /*34b0*/  SHFL.BFLY PT, R8, R9, 0x1, 0x1f ;  /* 0x0c201f0009087f89 */ /* 0x000e6200000e0000 */
[C---:B------:R-:W-:Y:S01]  /*34c0*/  FSETP.NEU.FTZ.AND P1, PT, R132.reuse, -INF , PT ;  /* 0xff8000008400780b */ /* 0x040fe20003f3d000 */
[----:B------:R-:W-:-:S05]  /*34d0*/  FMUL.FTZ R64, R132, c[0x0][0x2d0] ;  /* 0x0000b40084407a20 */ /* 0x000fca0000410000 */
[----:B------:R-:W-:-:S05]  /*34e0*/  FSEL R64, R64, RZ, P1 ;  /* 0x000000ff40407208 */ /* 0x000fca0000800000 */
[--C-:B------:R-:W-:Y:S02]  /*34f0*/  FFMA.FTZ R56, R3, c[0x0][0x2d0], -R64.reuse ;  /* 0x0000b40003387a23 */ /* 0x100fe40000010840 */
[--C-:B------:R-:W-:Y:S02]  /*3500*/  FFMA.FTZ R55, R7, c[0x0][0x2d0], -R64.reuse ;  /* 0x0000b40007377a23 */ /* 0x100fe40000010840 */
[--C-:B------:R-:W-:Y:S02]  /*3510*/  FFMA.FTZ R54, R24, c[0x0][0x2d0], -R64.reuse ;  /* 0x0000b40018367a23 */ /* 0x100fe40000010840 */
[--C-:B------:R-:W-:Y:S01]  /*3520*/  FFMA.FTZ R50, R25, c[0x0][0x2d0], -R64.reuse ;  /* 0x0000b40019327a23 */ /* 0x100fe20000010840 */
[----:B------:R-:W-:Y:S01]  /*3530*/  MUFU.EX2 R56, R56 ;  /* 0x0000003800387308 */ /* 0x000fe20000000800 */
[--C-:B------:R-:W-:Y:S02]  /*3540*/  FFMA.FTZ R53, R20, c[0x0][0x2d0], -R64.reuse ;  /* 0x0000b40014357a23 */ /* 0x100fe40000010840 */
[--C-:B------:R-:W-:Y:S01]  /*3550*/  FFMA.FTZ R49, R21, c[0x0][0x2d0], -R64.reuse ;  /* 0x0000b40015317a23 */ /* 0x100fe20000010840 */
[----:B-1----:R-:W-:Y:S01]  /*3560*/  FMNMX.FTZ R3, R9, R8, !PT ;  /* 0x0000000809037209 */ /* 0x002fe20007810000 */
[--C-:B------:R-:W-:Y:S01]  /*3570*/  FFMA.FTZ R48, R16, c[0x0][0x2d0], -R64.reuse ;  /* 0x0000b40010307a23 */ /* 0x100fe20000010840 */
[----:B------:R-:W-:Y:S01]  /*3580*/  LDSM.16.MT88.4 R8, [R232+0x4900] ;  /* 0x00490000e808783b */ /* 0x000fe20000004200 */
[--C-:B------:R-:W-:Y:S01]  /*3590*/  FFMA.FTZ R45, R17, c[0x0][0x2d0], -R64.reuse ;  /* 0x0000b400112d7a23 */ /* 0x100fe20000010840 */
[C---:B------:R-:W-:Y:S01]  /*35a0*/  FSETP.NEU.FTZ.AND P1, PT, R3.reuse, -INF , PT ;  /* 0xff8000000300780b */ /* 0x040fe20003f3d000 */
[----:B------:R-:W-:Y:S01]  /*35b0*/  FMUL.FTZ R59, R3, c[0x0][0x2d0] ;  /* 0x0000b400033b7a20 */ /* 0x000fe20000410000 */
[----:B------:R-:W1:Y:S01]  /*35c0*/  MUFU.EX2 R55, R55 ;  /* 0x0000003700377308 */ /* 0x000e620000000800 */
[--C-:B------:R-:W-:Y:S01]  /*35d0*/  FFMA.FTZ R44, R30, c[0x0][0x2d0], -R64.reuse ;  /* 0x0000b4001e2c7a23 */ /* 0x100fe20000010840 */
[----:B------:R-:W-:Y:S01]  /*35e0*/  LDSM.16.MT88.4 R16, [R229+0x900] ;  /* 0x00090000e510783b */ /* 0x000fe20000004200 */
[--C-:B------:R-:W-:Y:S01]  /*35f0*/  FFMA.FTZ R41, R28, c[0x0][0x2d0], -R64.reuse ;  /* 0x0000b4001c297a23 */ /* 0x100fe20000010840 */
[----:B------:R-:W-:Y:S01]  /*3600*/  FSEL R59, R59, RZ, P1 ;  /* 0x000000ff3b3b7208 */ /* 0x000fe20000800000 */
[--C-:B------:R-:W-:Y:S01]  /*3610*/  FFMA.FTZ R40, R29, c[0x0][0x2d0], -R64.reuse ;  /* 0x0000b4001d287a23 */ /* 0x100fe20000010840 */
[----:B------:R-:W-:Y:S01]  /*3620*/  PLOP3.LUT P1, PT, PT, PT, UP0, 0x40, 0x0 ;  /* 0x000000000000781c */ /* 0x000fe20003f2e808 */
[----:B------:R-:W-:Y:S01]  /*3630*/  FFMA.FTZ R33, R33, c[0x0][0x2d0], -R64 ;  /* 0x0000b40021217a23 */ /* 0x000fe20000010840 */
[----:B------:R-:W-:Y:S01]  /*3640*/  MUFU.EX2 R54, R54 ;  /* 0x0000003600367308 */ /* 0x000fe20000000800 */
[----:B------:R-:W-:-:S02]  /*3650*/  FFMA.FTZ R58, R6, c[0x0][0x2d0], -R59 ;  /* 0x0000b400063a7a23 */ /* 0x000fc4000001083b */
[--C-:B------:R-:W-:Y:S02]  /*3660*/  FFMA.FTZ R57, R5, c[0x0][0x2d0], -R59.reuse ;  /* 0x0000b40005397a23 */ /* 0x100fe4000001083b */
[--C-:B------:R-:W-:Y:S01]  /*3670*/  FFMA.FTZ R52, R26, c[0x0][0x2d0], -R59.reuse ;  /* 0x0000b4001a347a23 */ /* 0x100fe2000001083b */
[----:B------:R-:W2:Y:S01]  /*3680*/  LDSM.16.MT88.4 R4, [R228+0x4100] ;  /* 0x00410000e404783b */ /* 0x000ea20000004200 */
[--C-:B------:R-:W-:Y:S01]  /*3690*/  FFMA.FTZ R51, R27, c[0x0][0x2d0], -R59.reuse ;  /* 0x0000b4001b337a23 */ /* 0x100fe2000001083b */
[----:B------:R-:W3:Y:S01]  /*36a0*/  MUFU.EX2 R50, R50 ;  /* 0x0000003200327308 */ /* 0x000ee20000000800 */
[----:B-1----:R-:W-:Y:S01]  /*36b0*/  F2FP.PACK_AB R112, R55, R56 ;  /* 0x000000383770723e */ /* 0x002fe200000000ff */
[--C-:B------:R-:W-:Y:S01]  /*36c0*/  FFMA.FTZ R47, R22, c[0x0][0x2d0], -R59.reuse ;  /* 0x0000b400162f7a23 */ /* 0x100fe2000001083b */
[----:B------:R-:W1:Y:S01]  /*36d0*/  LDSM.16.MT88.4 R24, [R232+0x900] ;  /* 0x00090000e818783b */ /* 0x000e620000004200 */
[--C-:B------:R-:W-:Y:S02]  /*36e0*/  FFMA.FTZ R46, R23, c[0x0][0x2d0], -R59.reuse ;  /* 0x0000b400172e7a23 */ /* 0x100fe4000001083b */
[--C-:B------:R-:W-:Y:S01]  /*36f0*/  FFMA.FTZ R43, R35, c[0x0][0x2d0], -R59.reuse ;  /* 0x0000b400232b7a23 */ /* 0x100fe2000001083b */
[----:B------:R-:W4:Y:S01]  /*3700*/  LDSM.16.MT88.4 R20, [R230+0x900] ;  /* 0x00090000e614783b */ /* 0x000f220000004200 */
[----:B------:R-:W-:Y:S01]  /*3710*/  MUFU.EX2 R58, R58 ;  /* 0x0000003a003a7308 */ /* 0x000fe20000000800 */
[----:B------:R-:W-:-:S02]  /*3720*/  FFMA.FTZ R42, R31, c[0x0][0x2d0], -R59 ;  /* 0x0000b4001f2a7a23 */ /* 0x000fc4000001083b */
[----:B------:R-:W5:Y:S01]  /*3730*/  LDSM.16.MT88.4 R28, [R229+0x4900] ;  /* 0x00490000e51c783b */ /* 0x000f620000004200 */
[--C-:B------:R-:W-:Y:S02]  /*3740*/  FFMA.FTZ R35, R34, c[0x0][0x2d0], -R59.reuse ;  /* 0x0000b40022237a23 */ /* 0x100fe4000001083b */
[--C-:B------:R-:W-:Y:S02]  /*3750*/  FFMA.FTZ R34, R200, c[0x0][0x2d0], -R59.reuse ;  /* 0x0000b400c8227a23 */ /* 0x100fe4000001083b */
[----:B------:R-:W2:Y:S01]  /*3760*/  MUFU.EX2 R57, R57 ;  /* 0x0000003900397308 */ /* 0x000ea20000000800 */
[----:B---3--:R-:W-:Y:S01]  /*3770*/  F2FP.PACK_AB R114, R50, R54 ;  /* 0x000000363272723e */ /* 0x008fe200000000ff */
[--C-:B------:R-:W-:Y:S02]  /*3780*/  FFMA.FTZ R2, R199, c[0x0][0x2d0], -R59.reuse ;  /* 0x0000b400c7027a23 */ /* 0x100fe4000001083b */
[----:B------:R-:W-:Y:S02]  /*3790*/  FFMA.FTZ R0, R198, c[0x0][0x2d0], -R59 ;  /* 0x0000b400c6007a23 */ /* 0x000fe4000001083b */
[----:B------:R-:W-:-:S02]  /*37a0*/  FFMA.FTZ R134, R134, c[0x0][0x2d0], -R64 ;  /* 0x0000b40086867a23 */ /* 0x000fc40000010840 */
[----:B------:R-:W-:Y:S01]  /*37b0*/  MUFU.EX2 R52, R52 ;  /* 0x0000003400347308 */ /* 0x000fe20000000800 */
[--C-:B------:R-:W-:Y:S02]  /*37c0*/  FFMA.FTZ R135, R135, c[0x0][0x2d0], -R64.reuse ;  /* 0x0000b40087877a23 */ /* 0x100fe40000010840 */
[--C-:B------:R-:W-:Y:S02]  /*37d0*/  FFMA.FTZ R145, R145, c[0x0][0x2d0], -R64.reuse ;  /* 0x0000b40091917a23 */ /* 0x100fe40000010840 */
[----:B------:R-:W-:Y:S02]  /*37e0*/  FFMA.FTZ R144, R144, c[0x0][0x2d0], -R64 ;  /* 0x0000b40090907a23 */ /* 0x000fe40000010840 */
[--C-:B------:R-:W-:Y:S01]  /*37f0*/  FFMA.FTZ R147, R147, c[0x0][0x2d0], -R59.reuse ;  /* 0x0000b40093937a23 */ /* 0x100fe2000001083b */
[----:B------:R-:W3:Y:S01]  /*3800*/  MUFU.EX2 R51, R51 ;  /* 0x0000003300337308 */ /* 0x000ee20000000800 */
[----:B--2---:R-:W-:Y:S01]  /*3810*/  F2FP.PACK_AB R113, R57, R58 ;  /* 0x0000003a3971723e */ /* 0x004fe200000000ff */
[----:B------:R-:W-:-:S02]  /*3820*/  FFMA.FTZ R148, R148, c[0x0][0x2d0], -R59 ;  /* 0x0000b40094947a23 */ /* 0x000fc4000001083b */
[--C-:B------:R-:W-:Y:S02]  /*3830*/  FFMA.FTZ R197, R197, c[0x0][0x2d0], -R59.reuse ;  /* 0x0000b400c5c57a23 */ /* 0x100fe4000001083b */
[--C-:B------:R-:W-:Y:S02]  /*3840*/  FFMA.FTZ R156, R156, c[0x0][0x2d0], -R64.reuse ;  /* 0x0000b4009c9c7a23 */ /* 0x100fe40000010840 */
[----:B------:R-:W-:Y:S01]  /*3850*/  MUFU.EX2 R53, R53 ;  /* 0x0000003500357308 */ /* 0x000fe20000000800 */
[--C-:B------:R-:W-:Y:S02]  /*3860*/  FFMA.FTZ R158, R158, c[0x0][0x2d0], -R59.reuse ;  /* 0x0000b4009e9e7a23 */ /* 0x100fe4000001083b */
[--C-:B------:R-:W-:Y:S02]  /*3870*/  FFMA.FTZ R159, R159, c[0x0][0x2d0], -R59.reuse ;  /* 0x0000b4009f9f7a23 */ /* 0x100fe4000001083b */
[--C-:B------:R-:W-:Y:S02]  /*3880*/  FFMA.FTZ R161, R161, c[0x0][0x2d0], -R59.reuse ;  /* 0x0000b400a1a17a23 */ /* 0x100fe4000001083b */
[----:B------:R-:W-:Y:S01]  /*3890*/  FFMA.FTZ R162, R162, c[0x0][0x2d0], -R59 ;  /* 0x0000b400a2a27a23 */ /* 0x000fe2000001083b */
[----:B---3--:R-:W-:Y:S01]  /*38a0*/  F2FP.PACK_AB R115, R51, R52 ;  /* 0x000000343373723e */ /* 0x008fe200000000ff */
[----:B------:R-:W-:Y:S01]  /*38b0*/  MUFU.EX2 R49, R49 ;  /* 0x0000003100317308 */ /* 0x000fe20000000800 */
[----:B------:R-:W-:-:S02]  /*38c0*/  FFMA.FTZ R193, R193, c[0x0][0x2d0], -R64 ;  /* 0x0000b400c1c17a23 */ /* 0x000fc40000010840 */
[--C-:B------:R-:W-:Y:S02]  /*38d0*/  FFMA.FTZ R192, R192, c[0x0][0x2d0], -R64.reuse ;  /* 0x0000b400c0c07a23 */ /* 0x100fe40000010840 */
[--C-:B------:R-:W-:Y:S01]  /*38e0*/  FFMA.FTZ R167, R167, c[0x0][0x2d0], -R64.reuse ;  /* 0x0000b400a7a77a23 */ /* 0x100fe20000010840 */
[C---:B------:R-:W-:Y:S01]  /*38f0*/  HMMA.16816.F32 R84, R112.reuse, R88, RZ ;  /* 0x000000587054723c */ /* 0x040fe200000018ff */
[--C-:B------:R-:W-:Y:S01]  /*3900*/  FFMA.FTZ R166, R166, c[0x0][0x2d0], -R64.reuse ;  /* 0x0000b400a6a67a23 */ /* 0x100fe20000010840 */
[----:B------:R-:W-:Y:S01]  /*3910*/  MUFU.EX2 R48, R48 ;  /* 0x0000003000307308 */ /* 0x000fe20000000800 */
[--C-:B------:R-:W-:Y:S02]  /*3920*/  FFMA.FTZ R165, R165, c[0x0][0x2d0], -R59.reuse ;  /* 0x0000b400a5a57a23 */ /* 0x100fe4000001083b */
[--C-:B------:R-:W-:Y:S02]  /*3930*/  FFMA.FTZ R164, R164, c[0x0][0x2d0], -R59.reuse ;  /* 0x0000b400a4a47a23 */ /* 0x100fe4000001083b */
[--C-:B------:R-:W-:Y:S01]  /*3940*/  FFMA.FTZ R163, R163, c[0x0][0x2d0], -R59.reuse ;  /* 0x0000b400a3a37a23 */ /* 0x100fe2000001083b */
[----:B------:R-:W-:Y:S01]  /*3950*/  HMMA.16816.F32 R88, R112, R90, RZ ;  /* 0x0000005a7058723c */ /* 0x000fe200000018ff */
[----:B------:R-:W-:Y:S01]  /*3960*/  FFMA.FTZ R160, R160, c[0x0][0x2d0], -R59 ;  /* 0x0000b400a0a07a23 */ /* 0x000fe2000001083b */
[----:B------:R-:W-:Y:S01]  /*3970*/  MUFU.EX2 R45, R45 ;  /* 0x0000002d002d7308 */ /* 0x000fe20000000800 */
[----:B------:R-:W-:-:S02]  /*3980*/  FFMA.FTZ R155, R155, c[0x0][0x2d0], -R64 ;  /* 0x0000b4009b9b7a23 */ /* 0x000fc40000010840 */
[--C-:B------:R-:W-:Y:S02]  /*3990*/  FFMA.FTZ R154, R154, c[0x0][0x2d0], -R64.reuse ;  /* 0x0000b4009a9a7a23 */ /* 0x100fe40000010840 */
[--C-:B------:R-:W-:Y:S01]  /*39a0*/  FFMA.FTZ R153, R153, c[0x0][0x2d0], -R64.reuse ;  /* 0x0000b40099997a23 */ /* 0x100fe20000010840 */
[C---:B------:R-:W-:Y:S01]  /*39b0*/  HMMA.16816.F32 R92, R112.reuse, R96, RZ ;  /* 0x00000060705c723c */ /* 0x040fe200000018ff */
[----:B------:R-:W-:Y:S01]  /*39c0*/  FFMA.FTZ R152, R152, c[0x0][0x2d0], -R64 ;  /* 0x0000b40098987a23 */ /* 0x000fe20000010840 */
[----:B------:R-:W2:Y:S01]  /*39d0*/  MUFU.EX2 R47, R47 ;  /* 0x0000002f002f7308 */ /* 0x000ea20000000800 */
[--C-:B------:R-:W-:Y:S02]  /*39e0*/  FFMA.FTZ R151, R151, c[0x0][0x2d0], -R59.reuse ;  /* 0x0000b40097977a23 */ /* 0x100fe4000001083b */
[--C-:B------:R-:W-:Y:S02]  /*39f0*/  FFMA.FTZ R150, R150, c[0x0][0x2d0], -R59.reuse ;  /* 0x0000b40096967a23 */ /* 0x100fe4000001083b */
[--C-:B------:R-:W-:Y:S01]  /*3a00*/  FFMA.FTZ R149, R149, c[0x0][0x2d0], -R59.reuse ;  /* 0x0000b40095957a23 */ /* 0x100fe2000001083b */
[----:B------:R-:W-:Y:S01]  /*3a10*/  HMMA.16816.F32 R96, R112, R98, RZ ;  /* 0x000000627060723c */ /* 0x000fe200000018ff */
[----:B------:R-:W-:Y:S01]  /*3a20*/  FFMA.FTZ R146, R146, c[0x0][0x2d0], -R59 ;  /* 0x0000b40092927a23 */ /* 0x000fe2000001083b */
[----:B------:R-:W3:Y:S01]  /*3a30*/  MUFU.EX2 R46, R46 ;  /* 0x0000002e002e7308 */ /* 0x000ee20000000800 */
[----:B------:R-:W-:-:S02]  /*3a40*/  FADD.FTZ R55, R56, R55 ;  /* 0x0000003738377221 */ /* 0x000fc40000010000 */
[----:B------:R-:W-:Y:S02]  /*3a50*/  FADD.FTZ R57, R58, R57 ;  /* 0x000000393a397221 */ /* 0x000fe40000010000 */
[----:B------:R-:W-:Y:S01]  /*3a60*/  FADD.FTZ R54, R54, R55 ;  /* 0x0000003736367221 */ /* 0x000fe20000010000 */
[C---:B------:R-:W-:Y:S01]  /*3a70*/  HMMA.16816.F32 R128, R112.reuse, R124, RZ ;  /* 0x0000007c7080723c */ /* 0x040fe200000018ff */
[----:B------:R-:W-:Y:S01]  /*3a80*/  FADD.FTZ R57, R52, R57 ;  /* 0x0000003934397221 */ /* 0x000fe20000010000 */
[----:B------:R-:W-:Y:S01]  /*3a90*/  MUFU.EX2 R43, R43 ;  /* 0x0000002b002b7308 */ /* 0x000fe20000000800 */
[----:B------:R-:W-:Y:S02]  /*3aa0*/  FFMA.FTZ R251, R65, c[0x0][0x2d0], -R64 ;  /* 0x0000b40041fb7a23 */ /* 0x000fe40000010840 */
[----:B------:R-:W-:Y:S02]  /*3ab0*/  FFMA.FTZ R250, R60, c[0x0][0x2d0], -R59 ;  /* 0x0000b4003cfa7a23 */ /* 0x000fe4000001083b */
[----:B------:R-:W-:Y:S01]  /*3ac0*/  FADD.FTZ R54, R50, R54 ;  /* 0x0000003632367221 */ /* 0x000fe20000010000 */
[----:B------:R-:W-:Y:S01]  /*3ad0*/  HMMA.16816.F32 R68, R112, R72, RZ ;  /* 0x000000487044723c */ /* 0x000fe200000018ff */
[----:B------:R-:W-:Y:S01]  /*3ae0*/  FADD.FTZ R51, R51, R57 ;  /* 0x0000003933337221 */ /* 0x000fe20000010000 */
[----:B------:R-:W1:Y:S03]  /*3af0*/  MUFU.EX2 R42, R42 ;  /* 0x0000002a002a7308 */ /* 0x000e660000000800 */
[----:B--2---:R-:W-:-:S03]  /*3b00*/  FADD.FTZ R51, R47, R51 ;  /* 0x000000332f337221 */ /* 0x004fc60000010000 */
[C---:B------:R-:W-:Y:S02]  /*3b10*/  HMMA.16816.F32 R76, R112.reuse, R80, RZ ;  /* 0x00000050704c723c */ /* 0x040fe400000018ff */
[----:B------:R-:W-:Y:S06]  /*3b20*/  MUFU.EX2 R44, R44 ;  /* 0x0000002c002c7308 */ /* 0x000fec0000000800 */
[C---:B------:R-:W-:Y:S02]  /*3b30*/  HMMA.16816.F32 R120, R112.reuse, R100, RZ ;  /* 0x000000647078723c */ /* 0x040fe400000018ff */
[----:B------:R-:W-:Y:S06]  /*3b40*/  MUFU.EX2 R41, R41 ;  /* 0x0000002900297308 */ /* 0x000fec0000000800 */
[C---:B------:R-:W-:Y:S02]  /*3b50*/  HMMA.16816.F32 R104, R112.reuse, R108, RZ ;  /* 0x0000006c7068723c */ /* 0x040fe400000018ff */
[----:B------:R-:W-:Y:S06]  /*3b60*/  MUFU.EX2 R40, R40 ;  /* 0x0000002800287308 */ /* 0x000fec0000000800 */
[C---:B------:R-:W-:Y:S02]  /*3b70*/  HMMA.16816.F32 R124, R112.reuse, R126, RZ ;  /* 0x0000007e707c723c */ /* 0x040fe400000018ff */
[----:B------:R-:W-:Y:S06]  /*3b80*/  MUFU.EX2 R33, R33 ;  /* 0x0000002100217308 */ /* 0x000fec0000000800 */
[C---:B------:R-:W-:Y:S02]  /*3b90*/  HMMA.16816.F32 R72, R112.reuse, R74, RZ ;  /* 0x0000004a7048723c */ /* 0x040fe400000018ff */
[----:B------:R-:W2:Y:S06]  /*3ba0*/  MUFU.EX2 R35, R35 ;  /* 0x0000002300237308 */ /* 0x000eac0000000800 */
[C---:B------:R-:W-:Y:S02]  /*3bb0*/  HMMA.16816.F32 R80, R112.reuse, R82, RZ ;  /* 0x000000527050723c */ /* 0x040fe400000018ff */
[----:B------:R-:W1:Y:S06]  /*3bc0*/  MUFU.EX2 R34, R34 ;  /* 0x0000002200227308 */ /* 0x000e6c0000000800 */
[C---:B------:R-:W-:Y:S02]  /*3bd0*/  HMMA.16816.F32 R100, R112.reuse, R102, RZ ;  /* 0x000000667064723c */ /* 0x040fe400000018ff */
[----:B------:R-:W-:Y:S06]  /*3be0*/  MUFU.EX2 R2, R2 ;  /* 0x0000000200027308 */ /* 0x000fec0000000800 */
[C---:B------:R-:W-:Y:S02]  /*3bf0*/  HMMA.16816.F32 R108, R112.reuse, R110, RZ ;  /* 0x0000006e706c723c */ /* 0x040fe400000018ff */
[----:B------:R-:W1:Y:S06]  /*3c00*/  MUFU.EX2 R0, R0 ;  /* 0x0000000000007308 */ /* 0x000e6c0000000800 */
[C---:B------:R-:W-:Y:S02]  /*3c10*/  HMMA.16816.F32 R116, R112.reuse, R4, RZ ;  /* 0x000000047074723c */ /* 0x040fe400000018ff */
[----:B------:R-:W-:Y:S05]  /*3c20*/  MUFU.EX2 R134, R134 ;  /* 0x0000008600867308 */ /* 0x000fea0000000800 */
[----:B------:R-:W-:Y:S01]  /*3c30*/  F2FP.PACK_AB R4, R49, R53 ;  /* 0x000000353104723e */ /* 0x000fe200000000ff */
[----:B------:R-:W-:Y:S01]  /*3c40*/  HMMA.16816.F32 R112, R112, R6, RZ ;  /* 0x000000067070723c */ /* 0x000fe200000018ff */
[----:B---3--:R-:W-:Y:S01]  /*3c50*/  F2FP.PACK_AB R5, R46, R47 ;  /* 0x0000002f2e05723e */ /* 0x008fe200000000ff */
[----:B------:R-:W-:Y:S01]  /*3c60*/  MUFU.EX2 R135, R135 ;  /* 0x0000008700877308 */ /* 0x000fe20000000800 */
[----:B------:R-:W-:-:S02]  /*3c70*/  FADD.FTZ R53, R53, R54 ;  /* 0x0000003635357221 */ /* 0x000fc40000010000 */
[----:B------:R-:W-:Y:S02]  /*3c80*/  FADD.FTZ R46, R46, R51 ;  /* 0x000000332e2e7221 */ /* 0x000fe40000010000 */
[----:B------:R-:W-:Y:S01]  /*3c90*/  F2FP.PACK_AB R6, R45, R48 ;  /* 0x000000302d06723e */ /* 0x000fe200000000ff */
[----:B------:R-:W-:Y:S01]  /*3ca0*/  FADD.FTZ R53, R49, R53 ;  /* 0x0000003531357221 */ /* 0x000fe20000010000 */
[----:B-1----:R-:W-:Y:S01]  /*3cb0*/  F2FP.PACK_AB R7, R42, R43 ;  /* 0x0000002b2a07723e */ /* 0x002fe200000000ff */
[----:B------:R-:W-:Y:S01]  /*3cc0*/  MUFU.EX2 R145, R145 ;  /* 0x0000009100917308 */ /* 0x000fe20000000800 */
[----:B------:R-:W-:Y:S02]  /*3cd0*/  FADD.FTZ R46, R43, R46 ;  /* 0x0000002e2b2e7221 */ /* 0x000fe40000010000 */
[----:B------:R-:W-:Y:S02]  /*3ce0*/  FADD.FTZ R48, R48, R53 ;  /* 0x0000003530307221 */ /* 0x000fe40000010000 */
[----:B------:R-:W-:Y:S01]  /*3cf0*/  FADD.FTZ R42, R42, R46 ;  /* 0x0000002e2a2a7221 */ /* 0x000fe20000010000 */
[----:B------:R-:W-:Y:S01]  /*3d00*/  HMMA.16816.F32 R84, R4, R12, R84 ;  /* 0x0000000c0454723c */ /* 0x000fe20000001854 */
[----:B------:R-:W-:Y:S01]  /*3d10*/  FADD.FTZ R48, R45, R48 ;  /* 0x000000302d307221 */ /* 0x000fe20000010000 */
[----:B------:R-:W-:Y:S01]  /*3d20*/  MUFU.EX2 R144, R144 ;  /* 0x0000009000907308 */ /* 0x000fe20000000800 */
[----:B--2---:R-:W-:-:S05]  /*3d30*/  FADD.FTZ R42, R35, R42 ;  /* 0x0000002a232a7221 */ /* 0x004fca0000010000 */
[C---:B------:R-:W-:Y:S01]  /*3d40*/  HMMA.16816.F32 R88, R4.reuse, R14, R88 ;  /* 0x0000000e0458723c */ /* 0x040fe20000001858 */
[----:B------:R-:W1:Y:S01]  /*3d50*/  LDSM.16.MT88.4 R12, [R228+0x4900] ;  /* 0x00490000e40c783b */ /* 0x000e620000004200 */
[----:B------:R-:W2:Y:S06]  /*3d60*/  MUFU.EX2 R147, R147 ;  /* 0x0000009300937308 */ /* 0x000eac0000000800 */
[C---:B------:R-:W-:Y:S02]  /*3d70*/  HMMA.16816.F32 R92, R4.reuse, R8, R92 ;  /* 0x00000008045c723c */ /* 0x040fe4000000185c */
[----:B------:R-:W3:Y:S06]  /*3d80*/  MUFU.EX2 R148, R148 ;  /* 0x0000009400947308 */ /* 0x000eec0000000800 */
[C---:B------:R-:W-:Y:S01]  /*3d90*/  HMMA.16816.F32 R96, R4.reuse, R10, R96 ;  /* 0x0000000a0460723c */ /* 0x040fe20000001860 */
[----:B------:R-:W1:Y:S01]  /*3da0*/  LDSM.16.MT88.4 R8, [R228+0x1100] ;  /* 0x00110000e408783b */ /* 0x000e620000004200 */
[----:B------:R-:W-:Y:S06]  /*3db0*/  MUFU.EX2 R156, R156 ;  /* 0x0000009c009c7308 */ /* 0x000fec0000000800 */
[C---:B------:R-:W-:Y:S02]  /*3dc0*/  HMMA.16816.F32 R128, R4.reuse, R24, R128 ;  /* 0x000000180480723c */ /* 0x040fe40000001880 */
[----:B------:R-:W-:Y:S06]  /*3dd0*/  MUFU.EX2 R158, R158 ;  /* 0x0000009e009e7308 */ /* 0x000fec0000000800 */
[C---:B------:R-:W-:Y:S01]  /*3de0*/  HMMA.16816.F32 R124, R4.reuse, R26, R124 ;  /* 0x0000001a047c723c */ /* 0x040fe2000000187c */
[----:B------:R-:W-:Y:S01]  /*3df0*/  LDSM.16.MT88.4 R24, [R232+0x1100] ;  /* 0x00110000e818783b */ /* 0x000fe20000004200 */
[----:B------:R-:W-:Y:S06]  /*3e00*/  MUFU.EX2 R159, R159 ;  /* 0x0000009f009f7308 */ /* 0x000fec0000000800 */
[C---:B----4-:R-:W-:Y:S02]  /*3e10*/  HMMA.16816.F32 R68, R4.reuse, R20, R68 ;  /* 0x000000140444723c */ /* 0x050fe40000001844 */
[----:B------:R-:W-:Y:S06]  /*3e20*/  MUFU.EX2 R161, R161 ;  /* 0x000000a100a17308 */ /* 0x000fec0000000800 */
[C---:B------:R-:W-:Y:S01]  /*3e30*/  HMMA.16816.F32 R72, R4.reuse, R22, R72 ;  /* 0x000000160448723c */ /* 0x040fe20000001848 */
[----:B------:R-:W-:Y:S01]  /*3e40*/  LDSM.16.MT88.4 R20, [R230+0x1100] ;  /* 0x00110000e614783b */ /* 0x000fe20000004200 */
[----:B------:R-:W-:Y:S06]  /*3e50*/  MUFU.EX2 R162, R162 ;  /* 0x000000a200a27308 */ /* 0x000fec0000000800 */
[C---:B------:R-:W-:Y:S02]  /*3e60*/  HMMA.16816.F32 R76, R4.reuse, R16, R76 ;  /* 0x00000010044c723c */ /* 0x040fe4000000184c */
[----:B------:R-:W-:Y:S06]  /*3e70*/  MUFU.EX2 R193, R193 ;  /* 0x000000c100c17308 */ /* 0x000fec0000000800 */
[C---:B------:R-:W-:Y:S01]  /*3e80*/  HMMA.16816.F32 R80, R4.reuse, R18, R80 ;  /* 0x000000120450723c */ /* 0x040fe20000001850 */
[----:B------:R-:W4:Y:S01]  /*3e90*/  LDSM.16.MT88.4 R16, [R229+0x1100] ;  /* 0x00110000e510783b */ /* 0x000f220000004200 */
[----:B------:R-:W-:Y:S06]  /*3ea0*/  MUFU.EX2 R192, R192 ;  /* 0x000000c000c07308 */ /* 0x000fec0000000800 */
[C---:B------:R-:W-:Y:S02]  /*3eb0*/  HMMA.16816.F32 R120, R4.reuse, R36, R120 ;  /* 0x000000240478723c */ /* 0x040fe40000001878 */
[----:B------:R-:W-:Y:S06]  /*3ec0*/  MUFU.EX2 R167, R167 ;  /* 0x000000a700a77308 */ /* 0x000fec0000000800 */
[C---:B------:R-:W-:Y:S01]  /*3ed0*/  HMMA.16816.F32 R100, R4.reuse, R38, R100 ;  /* 0x000000260464723c */ /* 0x040fe20000001864 */
[----:B------:R-:W-:Y:S01]  /*3ee0*/  LDSM.16.MT88.4 R36, [R230+0x5100] ;  /* 0x00510000e624783b */ /* 0x000fe20000004200 */
[----:B------:R-:W-:Y:S06]  /*3ef0*/  MUFU.EX2 R166, R166 ;  /* 0x000000a600a67308 */ /* 0x000fec0000000800 */
[C---:B-----5:R-:W-:Y:S02]  /*3f00*/  HMMA.16816.F32 R104, R4.reuse, R28, R104 ;  /* 0x0000001c0468723c */ /* 0x060fe40000001868 */
[----:B------:R-:W-:Y:S06]  /*3f10*/  MUFU.EX2 R165, R165 ;  /* 0x000000a500a57308 */ /* 0x000fec0000000800 */
[C---:B------:R-:W-:Y:S01]  /*3f20*/  HMMA.16816.F32 R108, R4.reuse, R30, R108 ;  /* 0x0000001e046c723c */ /* 0x040fe2000000186c */
[----:B------:R-:W-:Y:S01]  /*3f30*/  LDSM.16.MT88.4 R28, [R229+0x5100] ;  /* 0x00510000e51c783b */ /* 0x000fe20000004200 */
[----:B------:R-:W-:Y:S06]  /*3f40*/  MUFU.EX2 R164, R164 ;  /* 0x000000a400a47308 */ /* 0x000fec0000000800 */
[C---:B-1----:R-:W-:Y:S02]  /*3f50*/  HMMA.16816.F32 R116, R4.reuse, R12, R116 ;  /* 0x0000000c0474723c */ /* 0x042fe40000001874 */
[----:B------:R-:W-:Y:S06]  /*3f60*/  MUFU.EX2 R163, R163 ;  /* 0x000000a300a37308 */ /* 0x000fec0000000800 */
[----:B------:R-:W-:Y:S01]  /*3f70*/  HMMA.16816.F32 R112, R4, R14, R112 ;  /* 0x0000000e0470723c */ /* 0x000fe20000001870 */
[----:B------:R-:W1:Y:S01]  /*3f80*/  LDSM.16.MT88.4 R12, [R232+0x5100] ;  /* 0x00510000e80c783b */ /* 0x000e620000004200 */
[----:B------:R-:W-:Y:S05]  /*3f90*/  MUFU.EX2 R160, R160 ;  /* 0x000000a000a07308 */ /* 0x000fea0000000800 */
[----:B------:R-:W-:Y:S01]  /*3fa0*/  F2FP.PACK_AB R4, R41, R44 ;  /* 0x0000002c2904723e */ /* 0x000fe200000000ff */
[----:B------:R-:W-:Y:S01]  /*3fb0*/  FADD.FTZ R44, R44, R48 ;  /* 0x000000302c2c7221 */ /* 0x000fe20000010000 */
[----:B------:R-:W-:Y:S01]  /*3fc0*/  F2FP.PACK_AB R6, R33, R40 ;  /* 0x000000282106723e */ /* 0x000fe200000000ff */
[----:B------:R-:W-:Y:S01]  /*3fd0*/  MUFU.EX2 R155, R155 ;  /* 0x0000009b009b7308 */ /* 0x000fe20000000800 */
[----:B------:R-:W-:Y:S01]  /*3fe0*/  F2FP.PACK_AB R5, R34, R35 ;  /* 0x000000232205723e */ /* 0x000fe200000000ff */
[----:B------:R-:W-:Y:S01]  /*3ff0*/  FADD.FTZ R44, R41, R44 ;  /* 0x0000002c292c7221 */ /* 0x000fe20000010000 */
[----:B------:R-:W-:Y:S01]  /*4000*/  F2FP.PACK_AB R7, R0, R2 ;  /* 0x000000020007723e */ /* 0x000fe200000000ff */
[----:B------:R-:W-:-:S02]  /*4010*/  FADD.FTZ R34, R34, R42 ;  /* 0x0000002a22227221 */ /* 0x000fc40000010000 */
[----:B------:R-:W-:Y:S02]  /*4020*/  FADD.FTZ R40, R40, R44 ;  /* 0x0000002c28287221 */ /* 0x000fe40000010000 */
[----:B------:R-:W-:Y:S01]  /*4030*/  MUFU.EX2 R154, R154 ;  /* 0x0000009a009a7308 */ /* 0x000fe20000000800 */
[----:B------:R-:W-:Y:S01]  /*4040*/  FADD.FTZ R34, R2, R34 ;  /* 0x0000002202227221 */ /* 0x000fe20000010000 */
[----:B------:R-:W-:Y:S01]  /*4050*/  HMMA.16816.F32 R84, R4, R8, R84 ;  /* 0x000000080454723c */ /* 0x000fe20000001854 */
[----:B------:R-:W-:Y:S02]  /*4060*/  FADD.FTZ R40, R33, R40 ;  /* 0x0000002821287221 */ /* 0x000fe40000010000 */
[----:B------:R-:W-:-:S03]  /*4070*/  FADD.FTZ R0, R0, R34 ;  /* 0x0000002200007221 */ /* 0x000fc60000010000 */
[----:B------:R-:W-:Y:S01]  /*4080*/  MUFU.EX2 R153, R153 ;  /* 0x0000009900997308 */ /* 0x000fe20000000800 */
[----:B--2---:R-:W-:Y:S01]  /*4090*/  FADD.FTZ R0, R147, R0 ;  /* 0x0000000093007221 */ /* 0x004fe20000010000 */
[C---:B------:R-:W-:Y:S01]  /*40a0*/  HMMA.16816.F32 R88, R4.reuse, R10, R88 ;  /* 0x0000000a0458723c */ /* 0x040fe20000001858 */
[----:B------:R-:W2:Y:S05]  /*40b0*/  LDSM.16.MT88.4 R8, [R228+0x5100] ;  /* 0x00510000e408783b */ /* 0x000eaa0000004200 */
[----:B------:R-:W-:Y:S02]  /*40c0*/  MUFU.EX2 R152, R152 ;  /* 0x0000009800987308 */ /* 0x000fe40000000800 */
[C---:B----4-:R-:W-:Y:S06]  /*40d0*/  HMMA.16816.F32 R76, R4.reuse, R16, R76 ;  /* 0x00000010044c723c */ /* 0x050fec000000184c */
[----:B------:R-:W-:Y:S02]  /*40e0*/  MUFU.EX2 R151, R151 ;  /* 0x0000009700977308 */ /* 0x000fe40000000800 */
[C---:B------:R-:W-:Y:S01]  /*40f0*/  HMMA.16816.F32 R80, R4.reuse, R18, R80 ;  /* 0x000000120450723c */ /* 0x040fe20000001850 */
[----:B------:R-:W4:Y:S05]  /*4100*/  LDSM.16.MT88.4 R16, [R229+0x1900] ;  /* 0x00190000e510783b */ /* 0x000f2a0000004200 */
[----:B------:R-:W-:Y:S02]  /*4110*/  MUFU.EX2 R150, R150 ;  /* 0x0000009600967308 */ /* 0x000fe40000000800 */
[C---:B-1----:R-:W-:Y:S06]  /*4120*/  HMMA.16816.F32 R92, R4.reuse, R12, R92 ;  /* 0x0000000c045c723c */ /* 0x042fec000000185c */
[----:B------:R-:W-:Y:S02]  /*4130*/  MUFU.EX2 R149, R149 ;  /* 0x0000009500957308 */ /* 0x000fe40000000800 */
[C---:B------:R-:W-:Y:S01]  /*4140*/  HMMA.16816.F32 R96, R4.reuse, R14, R96 ;  /* 0x0000000e0460723c */ /* 0x040fe20000001860 */
[----:B------:R-:W1:Y:S05]  /*4150*/  LDSM.16.MT88.4 R12, [R228+0x1900] ;  /* 0x00190000e40c783b */ /* 0x000e6a0000004200 */
[----:B------:R-:W-:Y:S02]  /*4160*/  MUFU.EX2 R146, R146 ;  /* 0x0000009200927308 */ /* 0x000fe40000000800 */
[C---:B------:R-:W-:Y:S06]  /*4170*/  HMMA.16816.F32 R120, R4.reuse, R36, R120 ;  /* 0x000000240478723c */ /* 0x040fec0000001878 */
[----:B------:R-:W-:Y:S01]  /*4180*/  MUFU.EX2 R36, R197 ;  /* 0x000000c500247308 */ /* 0x000fe20000000800 */
[----:B------:R-:W-:Y:S01]  /*4190*/  FFMA.FTZ R37, R196, c[0x0][0x2d0], -R59 ;  /* 0x0000b400c4257a23 */ /* 0x000fe2000001083b */
[C---:B--2---:R-:W-:Y:S06]  /*41a0*/  HMMA.16816.F32 R116, R4.reuse, R8, R116 ;  /* 0x000000080474723c */ /* 0x044fec0000001874 */
[----:B------:R-:W2:Y:S02]  /*41b0*/  MUFU.EX2 R37, R37 ;  /* 0x0000002500257308 */ /* 0x000ea40000000800 */
[C---:B------:R-:W-:Y:S01]  /*41c0*/  HMMA.16816.F32 R112, R4.reuse, R10, R112 ;  /* 0x0000000a0470723c */ /* 0x040fe20000001870 */
[----:B------:R-:W5:Y:S05]  /*41d0*/  LDSM.16.MT88.4 R8, [R232+0x5900] ;  /* 0x00590000e808783b */ /* 0x000f6a0000004200 */
[----:B------:R-:W-:Y:S02]  /*41e0*/  MUFU.EX2 R251, R251 ;  /* 0x000000fb00fb7308 */ /* 0x000fe40000000800 */
[C---:B------:R-:W-:Y:S06]  /*41f0*/  HMMA.16816.F32 R68, R4.reuse, R20, R68 ;  /* 0x000000140444723c */ /* 0x040fec0000001844 */
[----:B------:R-:W-:Y:S02]  /*4200*/  MUFU.EX2 R250, R250 ;  /* 0x000000fa00fa7308 */ /* 0x000fe40000000800 */
[C---:B------:R-:W-:Y:S01]  /*4210*/  HMMA.16816.F32 R72, R4.reuse, R22, R72 ;  /* 0x000000160448723c */ /* 0x040fe20000001848 */
[----:B------:R-:W1:Y:S07]  /*4220*/  LDSM.16.MT88.4 R20, [R230+0x1900] ;  /* 0x00190000e614783b */ /* 0x000e6e0000004200 */
[C---:B------:R-:W-:Y:S08]  /*4230*/  HMMA.16816.F32 R128, R4.reuse, R24, R128 ;  /* 0x000000180480723c */ /* 0x040ff00000001880 */
[C---:B------:R-:W-:Y:S01]  /*4240*/  HMMA.16816.F32 R124, R4.reuse, R26, R124 ;  /* 0x0000001a047c723c */ /* 0x040fe2000000187c */
[----:B------:R-:W1:Y:S07]  /*4250*/  LDSM.16.MT88.4 R24, [R232+0x1900] ;  /* 0x00190000e818783b */ /* 0x000e6e0000004200 */
[C---:B------:R-:W-:Y:S07]  /*4260*/  HMMA.16816.F32 R100, R4.reuse, R38, R100 ;  /* 0x000000260464723c */ /* 0x040fee0000001864 */
[--C-:B------:R-:W-:Y:S01]  /*4270*/  FFMA.FTZ R39, R157, c[0x0][0x2d0], -R64.reuse ;  /* 0x0000b4009d277a23 */ /* 0x100fe20000010840 */
[----:B------:R-:W-:Y:S01]  /*4280*/  HMMA.16816.F32 R104, R4, R28, R104 ;  /* 0x0000001c0468723c */ /* 0x000fe20000001868 */
[----:B------:R-:W-:-:S02]  /*4290*/  FFMA.FTZ R38, R195, c[0x0][0x2d0], -R64 ;  /* 0x0000b400c3267a23 */ /* 0x000fc40000010840 */
[----:B------:R-:W-:Y:S02]  /*42a0*/  FFMA.FTZ R157, R194, c[0x0][0x2d0], -R64 ;  /* 0x0000b400c29d7a23 */ /* 0x000fe40000010840 */
[----:B------:R-:W-:Y:S03]  /*42b0*/  MUFU.EX2 R39, R39 ;  /* 0x0000002700277308 */ /* 0x000fe60000000800 */
[----:B------:R-:W-:Y:S01]  /*42c0*/  HMMA.16816.F32 R108, R4, R30, R108 ;  /* 0x0000001e046c723c */ /* 0x000fe2000000186c */
[----:B------:R-:W-:Y:S04]  /*42d0*/  LDSM.16.MT88.4 R28, [R229+0x5900] ;  /* 0x00590000e51c783b */ /* 0x000fe80000004200 */
[----:B------:R-:W1:Y:S02]  /*42e0*/  MUFU.EX2 R38, R38 ;  /* 0x0000002600267308 */ /* 0x000e640000000800 */
[----:B------:R-:W-:Y:S01]  /*42f0*/  F2FP.PACK_AB R4, R135, R134 ;  /* 0x000000868704723e */ /* 0x000fe200000000ff */
[----:B------:R-:W-:Y:S01]  /*4300*/  FADD.FTZ R134, R134, R40 ;  /* 0x0000002886867221 */ /* 0x000fe20000010000 */
[----:B------:R-:W-:-:S02]  /*4310*/  F2FP.PACK_AB R6, R144, R145 ;  /* 0x000000919006723e */ /* 0x000fc400000000ff */
[C---:B---3--:R-:W-:Y:S01]  /*4320*/  F2FP.PACK_AB R5, R148.reuse, R147 ;  /* 0x000000939405723e */ /* 0x048fe200000000ff */
[----:B------:R-:W-:Y:S01]  /*4330*/  FADD.FTZ R134, R135, R134 ;  /* 0x0000008687867221 */ /* 0x000fe20000010000 */
[----:B--2---:R-:W-:Y:S01]  /*4340*/  F2FP.PACK_AB R7, R37, R36 ;  /* 0x000000242507723e */ /* 0x004fe200000000ff */
[----:B------:R-:W2:Y:S01]  /*4350*/  MUFU.EX2 R157, R157 ;  /* 0x0000009d009d7308 */ /* 0x000ea20000000800 */
[----:B------:R-:W-:Y:S02]  /*4360*/  FADD.FTZ R148, R148, R0 ;  /* 0x0000000094947221 */ /* 0x000fe40000010000 */
[----:B------:R-:W-:Y:S02]  /*4370*/  FADD.FTZ R145, R145, R134 ;  /* 0x0000008691917221 */ /* 0x000fe40000010000 */
[----:B------:R-:W-:Y:S01]  /*4380*/  FADD.FTZ R148, R36, R148 ;  /* 0x0000009424947221 */ /* 0x000fe20000010000 */
[----:B----4-:R-:W-:Y:S01]  /*4390*/  HMMA.16816.F32 R76, R4, R16, R76 ;  /* 0x00000010044c723c */ /* 0x010fe2000000184c */
[----:B------:R-:W-:-:S02]  /*43a0*/  FADD.FTZ R145, R144, R145 ;  /* 0x0000009190917221 */ /* 0x000fc40000010000 */
[----:B------:R-:W-:-:S05]  /*43b0*/  FADD.FTZ R148, R37, R148 ;  /* 0x0000009425947221 */ /* 0x000fca0000010000 */
[C---:B------:R-:W-:Y:S01]  /*43c0*/  HMMA.16816.F32 R80, R4.reuse, R18, R80 ;  /* 0x000000120450723c */ /* 0x040fe20000001850 */
[----:B------:R-:W3:Y:S07]  /*43d0*/  LDSM.16.MT88.4 R16, [R230+0x5900] ;  /* 0x00590000e610783b */ /* 0x000eee0000004200 */
[C---:B-1----:R-:W-:Y:S08]  /*43e0*/  HMMA.16816.F32 R84, R4.reuse, R12, R84 ;  /* 0x0000000c0454723c */ /* 0x042ff00000001854 */
[C---:B------:R-:W-:Y:S01]  /*43f0*/  HMMA.16816.F32 R88, R4.reuse, R14, R88 ;  /* 0x0000000e0458723c */ /* 0x040fe20000001858 */
[----:B------:R-:W1:Y:S07]  /*4400*/  LDSM.16.MT88.4 R12, [R228+0x5900] ;  /* 0x00590000e40c783b */ /* 0x000e6e0000004200 */
[C---:B-----5:R-:W-:Y:S08]  /*4410*/  HMMA.16816.F32 R92, R4.reuse, R8, R92 ;  /* 0x00000008045c723c */ /* 0x060ff0000000185c */
[C---:B------:R-:W-:Y:S01]  /*4420*/  HMMA.16816.F32 R96, R4.reuse, R10, R96 ;  /* 0x0000000a0460723c */ /* 0x040fe20000001860 */
[----:B------:R-:W4:Y:S07]  /*4430*/  LDSM.16.MT88.4 R8, [R230+0x2100] ;  /* 0x00210000e608783b */ /* 0x000f2e0000004200 */
[C---:B------:R-:W-:Y:S08]  /*4440*/  HMMA.16816.F32 R68, R4.reuse, R20, R68 ;  /* 0x000000140444723c */ /* 0x040ff00000001844 */
[C---:B------:R-:W-:Y:S01]  /*4450*/  HMMA.16816.F32 R72, R4.reuse, R22, R72 ;  /* 0x000000160448723c */ /* 0x040fe20000001848 */
[----:B------:R-:W5:Y:S07]  /*4460*/  LDSM.16.MT88.4 R20, [R229+0x2100] ;  /* 0x00210000e514783b */ /* 0x000f6e0000004200 */
[C---:B------:R-:W-:Y:S08]  /*4470*/  HMMA.16816.F32 R128, R4.reuse, R24, R128 ;  /* 0x000000180480723c */ /* 0x040ff00000001880 */
[C---:B------:R-:W-:Y:S01]  /*4480*/  HMMA.16816.F32 R124, R4.reuse, R26, R124 ;  /* 0x0000001a047c723c */ /* 0x040fe2000000187c */
[----:B------:R-:W-:Y:S07]  /*4490*/  LDSM.16.MT88.4 R24, [R232+0x2100] ;  /* 0x00210000e818783b */ /* 0x000fee0000004200 */
[C---:B---3--:R-:W-:Y:S08]  /*44a0*/  HMMA.16816.F32 R120, R4.reuse, R16, R120 ;  /* 0x000000100478723c */ /* 0x048ff00000001878 */
[C---:B------:R-:W-:Y:S01]  /*44b0*/  HMMA.16816.F32 R100, R4.reuse, R18, R100 ;  /* 0x000000120464723c */ /* 0x040fe20000001864 */
[----:B------:R-:W3:Y:S07]  /*44c0*/  LDSM.16.MT88.4 R16, [R228+0x2100] ;  /* 0x00210000e410783b */ /* 0x000eee0000004200 */
[C---:B------:R-:W-:Y:S08]  /*44d0*/  HMMA.16816.F32 R104, R4.reuse, R28, R104 ;  /* 0x0000001c0468723c */ /* 0x040ff00000001868 */
[C---:B------:R-:W-:Y:S01]  /*44e0*/  HMMA.16816.F32 R108, R4.reuse, R30, R108 ;  /* 0x0000001e046c723c */ /* 0x040fe2000000186c */
[----:B------:R-:W-:Y:S07]  /*44f0*/  LDSM.16.MT88.4 R28, [R229+0x6100] ;  /* 0x00610000e51c783b */ /* 0x000fee0000004200 */
[C---:B-1----:R-:W-:Y:S08]  /*4500*/  HMMA.16816.F32 R116, R4.reuse, R12, R116 ;  /* 0x0000000c0474723c */ /* 0x042ff00000001874 */
[----:B------:R-:W-:Y:S01]  /*4510*/  HMMA.16816.F32 R112, R4, R14, R112 ;  /* 0x0000000e0470723c */ /* 0x000fe20000001870 */
[----:B------:R-:W1:Y:S06]  /*4520*/  LDSM.16.MT88.4 R12, [R232+0x6100] ;  /* 0x00610000e80c783b */ /* 0x000e6c0000004200 */
[----:B------:R-:W-:Y:S01]  /*4530*/  F2FP.PACK_AB R4, R39, R38 ;  /* 0x000000262704723e */ /* 0x000fe200000000ff */
[----:B------:R-:W-:Y:S01]  /*4540*/  FADD.FTZ R38, R38, R145 ;  /* 0x0000009126267221 */ /* 0x000fe20000010000 */
[----:B--2---:R-:W-:-:S02]  /*4550*/  F2FP.PACK_AB R6, R156, R157 ;  /* 0x0000009d9c06723e */ /* 0x004fc400000000ff */
[----:B------:R-:W-:Y:S01]  /*4560*/  F2FP.PACK_AB R5, R159, R158 ;  /* 0x0000009e9f05723e */ /* 0x000fe200000000ff */
[----:B------:R-:W-:Y:S01]  /*4570*/  FADD.FTZ R158, R158, R148 ;  /* 0x000000949e9e7221 */ /* 0x000fe20000010000 */
[----:B------:R-:W-:Y:S01]  /*4580*/  F2FP.PACK_AB R7, R162, R161 ;  /* 0x000000a1a207723e */ /* 0x000fe200000000ff */
[----:B------:R-:W-:Y:S02]  /*4590*/  FADD.FTZ R38, R39, R38 ;  /* 0x0000002627267221 */ /* 0x000fe40000010000 */
[----:B------:R-:W-:Y:S02]  /*45a0*/  FADD.FTZ R158, R159, R158 ;  /* 0x0000009e9f9e7221 */ /* 0x000fe40000010000 */
[----:B------:R-:W-:Y:S02]  /*45b0*/  FADD.FTZ R157, R157, R38 ;  /* 0x000000269d9d7221 */ /* 0x000fe40000010000 */
[----:B----4-:R-:W-:Y:S01]  /*45c0*/  HMMA.16816.F32 R68, R4, R8, R68 ;  /* 0x000000080444723c */ /* 0x010fe20000001844 */
[----:B------:R-:W-:-:S02]  /*45d0*/  FADD.FTZ R161, R161, R158 ;  /* 0x0000009ea1a17221 */ /* 0x000fc40000010000 */
[----:B------:R-:W-:Y:S02]  /*45e0*/  FADD.FTZ R157, R156, R157 ;  /* 0x0000009d9c9d7221 */ /* 0x000fe40000010000 */
[----:B------:R-:W-:-:S03]  /*45f0*/  FADD.FTZ R161, R162, R161 ;  /* 0x000000a1a2a17221 */ /* 0x000fc60000010000 */
[C---:B------:R-:W-:Y:S01]  /*4600*/  HMMA.16816.F32 R72, R4.reuse, R10, R72 ;  /* 0x0000000a0448723c */ /* 0x040fe20000001848 */
[----:B------:R-:W2:Y:S07]  /*4610*/  LDSM.16.MT88.4 R8, [R230+0x6100] ;  /* 0x00610000e608783b */ /* 0x000eae0000004200 */
[C---:B-----5:R-:W-:Y:S08]  /*4620*/  HMMA.16816.F32 R76, R4.reuse, R20, R76 ;  /* 0x00000014044c723c */ /* 0x060ff0000000184c */
[C---:B------:R-:W-:Y:S01]  /*4630*/  HMMA.16816.F32 R80, R4.reuse, R22, R80 ;  /* 0x000000160450723c */ /* 0x040fe20000001850 */
[----:B------:R-:W4:Y:S07]  /*4640*/  LDSM.16.MT88.4 R20, [R228+0x6100] ;  /* 0x00610000e414783b */ /* 0x000f2e0000004200 */
[C---:B---3--:R-:W-:Y:S08]  /*4650*/  HMMA.16816.F32 R84, R4.reuse, R16, R84 ;  /* 0x000000100454723c */ /* 0x048ff00000001854 */
[C---:B------:R-:W-:Y:S01]  /*4660*/  HMMA.16816.F32 R88, R4.reuse, R18, R88 ;  /* 0x000000120458723c */ /* 0x040fe20000001858 */
[----:B------:R-:W3:Y:S07]  /*4670*/  LDSM.16.MT88.4 R16, [R232+0x2900] ;  /* 0x00290000e810783b */ /* 0x000eee0000004200 */
[C---:B-1----:R-:W-:Y:S08]  /*4680*/  HMMA.16816.F32 R92, R4.reuse, R12, R92 ;  /* 0x0000000c045c723c */ /* 0x042ff0000000185c */
[C---:B------:R-:W-:Y:S01]  /*4690*/  HMMA.16816.F32 R96, R4.reuse, R14, R96 ;  /* 0x0000000e0460723c */ /* 0x040fe20000001860 */
[----:B------:R-:W1:Y:S07]  /*46a0*/  LDSM.16.MT88.4 R12, [R229+0x2900] ;  /* 0x00290000e50c783b */ /* 0x000e6e0000004200 */
[C---:B--2---:R-:W-:Y:S08]  /*46b0*/  HMMA.16816.F32 R120, R4.reuse, R8, R120 ;  /* 0x000000080478723c */ /* 0x044ff00000001878 */
[C---:B------:R-:W-:Y:S01]  /*46c0*/  HMMA.16816.F32 R100, R4.reuse, R10, R100 ;  /* 0x0000000a0464723c */ /* 0x040fe20000001864 */
[----:B------:R-:W2:Y:S07]  /*46d0*/  LDSM.16.MT88.4 R8, [R228+0x2900] ;  /* 0x00290000e408783b */ /* 0x000eae0000004200 */
[C---:B------:R-:W-:Y:S08]  /*46e0*/  HMMA.16816.F32 R128, R4.reuse, R24, R128 ;  /* 0x000000180480723c */ /* 0x040ff00000001880 */
[C---:B------:R-:W-:Y:S01]  /*46f0*/  HMMA.16816.F32 R124, R4.reuse, R26, R124 ;  /* 0x0000001a047c723c */ /* 0x040fe2000000187c */
[----:B------:R-:W-:Y:S07]  /*4700*/  LDSM.16.MT88.4 R24, [R230+0x2900] ;  /* 0x00290000e618783b */ /* 0x000fee0000004200 */
[C---:B------:R-:W-:Y:S08]  /*4710*/  HMMA.16816.F32 R104, R4.reuse, R28, R104 ;  /* 0x0000001c0468723c */ /* 0x040ff00000001868 */
[C---:B------:R-:W-:Y:S01]  /*4720*/  HMMA.16816.F32 R108, R4.reuse, R30, R108 ;  /* 0x0000001e046c723c */ /* 0x040fe2000000186c */
[----:B------:R-:W-:Y:S07]  /*4730*/  LDSM.16.MT88.4 R28, [R232+0x3100] ;  /* 0x00310000e81c783b */ /* 0x000fee0000004200 */
[C---:B----4-:R-:W-:Y:S08]  /*4740*/  HMMA.16816.F32 R116, R4.reuse, R20, R116 ;  /* 0x000000140474723c */ /* 0x050ff00000001874 */
[----:B------:R-:W-:Y:S01]  /*4750*/  HMMA.16816.F32 R112, R4, R22, R112 ;  /* 0x000000160470723c */ /* 0x000fe20000001870 */
[----:B------:R-:W4:Y:S06]  /*4760*/  LDSM.16.MT88.4 R20, [R232+0x6900] ;  /* 0x00690000e814783b */ /* 0x000f2c0000004200 */
[----:B------:R-:W-:Y:S01]  /*4770*/  F2FP.PACK_AB R4, R192, R193 ;  /* 0x000000c1c004723e */ /* 0x000fe200000000ff */
[----:B------:R-:W-:Y:S01]  /*4780*/  FADD.FTZ R193, R193, R157 ;  /* 0x0000009dc1c17221 */ /* 0x000fe20000010000 */
[----:B------:R-:W-:-:S02]  /*4790*/  F2FP.PACK_AB R6, R166, R167 ;  /* 0x000000a7a606723e */ /* 0x000fc400000000ff */
[----:B------:R-:W-:Y:S01]  /*47a0*/  F2FP.PACK_AB R5, R164, R165 ;  /* 0x000000a5a405723e */ /* 0x000fe200000000ff */
[----:B------:R-:W-:Y:S01]  /*47b0*/  FADD.FTZ R165, R165, R161 ;  /* 0x000000a1a5a57221 */ /* 0x000fe20000010000 */
[----:B------:R-:W-:Y:S01]  /*47c0*/  F2FP.PACK_AB R7, R160, R163 ;  /* 0x000000a3a007723e */ /* 0x000fe200000000ff */
[----:B------:R-:W-:Y:S02]  /*47d0*/  FADD.FTZ R193, R192, R193 ;  /* 0x000000c1c0c17221 */ /* 0x000fe40000010000 */
[----:B------:R-:W-:Y:S02]  /*47e0*/  FADD.FTZ R165, R164, R165 ;  /* 0x000000a5a4a57221 */ /* 0x000fe40000010000 */
[----:B------:R-:W-:Y:S02]  /*47f0*/  FADD.FTZ R167, R167, R193 ;  /* 0x000000c1a7a77221 */ /* 0x000fe40000010000 */
[----:B---3--:R-:W-:Y:S01]  /*4800*/  HMMA.16816.F32 R128, R4, R16, R128 ;  /* 0x000000100480723c */ /* 0x008fe20000001880 */
[----:B------:R-:W-:-:S02]  /*4810*/  FADD.FTZ R163, R163, R165 ;  /* 0x000000a5a3a37221 */ /* 0x000fc40000010000 */
[----:B------:R-:W-:Y:S02]  /*4820*/  FADD.FTZ R167, R166, R167 ;  /* 0x000000a7a6a77221 */ /* 0x000fe40000010000 */
[----:B------:R-:W-:-:S03]  /*4830*/  FADD.FTZ R163, R160, R163 ;  /* 0x000000a3a0a37221 */ /* 0x000fc60000010000 */
        /* <DEDUP_REMOVED lines=8> */
[C---:B----4-:R-:W-:Y:S08]  /*48c0*/  HMMA.16816.F32 R92, R4.reuse, R20, R92 ;  /* 0x00000014045c723c */ /* 0x050ff0000000185c */
        /* <DEDUP_REMOVED lines=9> */
[C---:B------:R-:W-:Y:S01]  /*4960*/  HMMA.16816.F32 R96, R4.reuse, R22, R96 ;  /* 0x000000160460723c */ /* 0x040fe20000001860 */
[----:B------:R-:W-:Y:S07]  /*4970*/  LDSM.16.MT88.4 R20, [R229+0x3100] ;  /* 0x00310000e514783b */ /* 0x000fee0000004200 */
[C---:B------:R-:W-:Y:S08]  /*4980*/  HMMA.16816.F32 R68, R4.reuse, R24, R68 ;  /* 0x000000180444723c */ /* 0x040ff00000001844 */
        /* <DEDUP_REMOVED lines=23> */
[C---:B------:R-:W-:Y:S07]  /*4b00*/  HMMA.16816.F32 R128, R4.reuse, R28, R128 ;  /* 0x0000001c0480723c */ /* 0x040fee0000001880 */
[--C-:B------:R-:W-:Y:S01]  /*4b10*/  FFMA.FTZ R28, R62, c[0x0][0x2d0], -R59.reuse ;  /* 0x0000b4003e1c7a23 */ /* 0x100fe2000001083b */
[----:B----4-:R-:W-:Y:S01]  /*4b20*/  HMMA.16816.F32 R68, R4, R24, R68 ;  /* 0x000000180444723c */ /* 0x010fe20000001844 */
[----:B------:R-:W-:-:S04]  /*4b30*/  FFMA.FTZ R29, R61, c[0x0][0x2d0], -R59 ;  /* 0x0000b4003d1d7a23 */ /* 0x000fc8000001083b */
[----:B------:R-:W-:Y:S02]  /*4b40*/  MUFU.EX2 R28, R28 ;  /* 0x0000001c001c7308 */ /* 0x000fe40000000800 */
[--C-:B------:R-:W-:Y:S01]  /*4b50*/  FFMA.FTZ R24, R133, c[0x0][0x2d0], -R64.reuse ;  /* 0x0000b40085187a23 */ /* 0x100fe20000010840 */
[----:B------:R-:W-:Y:S01]  /*4b60*/  HMMA.16816.F32 R72, R4, R26, R72 ;  /* 0x0000001a0448723c */ /* 0x000fe20000001848 */
[----:B------:R-:W-:-:S04]  /*4b70*/  FFMA.FTZ R25, R67, c[0x0][0x2d0], -R64 ;  /* 0x0000b40043197a23 */ /* 0x000fc80000010840 */
[----:B------:R-:W4:Y:S02]  /*4b80*/  MUFU.EX2 R24, R24 ;  /* 0x0000001800187308 */ /* 0x000f240000000800 */
[----:B------:R-:W-:Y:S01]  /*4b90*/  FFMA.FTZ R26, R66, c[0x0][0x2d0], -R64 ;  /* 0x0000b400421a7a23 */ /* 0x000fe20000010840 */
[----:B------:R-:W-:Y:S01]  /*4ba0*/  HMMA.16816.F32 R124, R4, R30, R124 ;  /* 0x0000001e047c723c */ /* 0x000fe2000000187c */
[----:B------:R-:W-:-:S04]  /*4bb0*/  FFMA.FTZ R27, R63, c[0x0][0x2d0], -R59 ;  /* 0x0000b4003f1b7a23 */ /* 0x000fc8000001083b */
[----:B------:R-:W5:Y:S03]  /*4bc0*/  MUFU.EX2 R25, R25 ;  /* 0x0000001900197308 */ /* 0x000f660000000800 */
[C---:B------:R-:W-:Y:S05]  /*4bd0*/  HMMA.16816.F32 R76, R4.reuse, R20, R76 ;  /* 0x00000014044c723c */ /* 0x040fea000000184c */
[----:B------:R-:W1:Y:S01]  /*4be0*/  MUFU.EX2 R26, R26 ;  /* 0x0000001a001a7308 */ /* 0x000e620000000800 */
[----:B----4-:R-:W-:Y:S02]  /*4bf0*/  FADD.FTZ R153, R24, R153 ;  /* 0x0000009918997221 */ /* 0x010fe40000010000 */
[----:B------:R-:W-:Y:S01]  /*4c00*/  HMMA.16816.F32 R80, R4, R22, R80 ;  /* 0x000000160450723c */ /* 0x000fe20000001850 */
[----:B------:R-:W-:Y:S04]  /*4c10*/  LDSM.16.MT88.4 R20, [R232+0x3900] ;  /* 0x00390000e814783b */ /* 0x000fe80000004200 */
[----:B------:R-:W4:Y:S01]  /*4c20*/  MUFU.EX2 R27, R27 ;  /* 0x0000001b001b7308 */ /* 0x000f220000000800 */
[----:B-----5:R-:W-:-:S02]  /*4c30*/  FADD.FTZ R153, R25, R153 ;  /* 0x0000009919997221 */ /* 0x020fc40000010000 */
[C---:B---3--:R-:W-:Y:S05]  /*4c40*/  HMMA.16816.F32 R104, R4.reuse, R16, R104 ;  /* 0x000000100468723c */ /* 0x048fea0000001868 */
[----:B------:R-:W3:Y:S01]  /*4c50*/  MUFU.EX2 R29, R29 ;  /* 0x0000001d001d7308 */ /* 0x000ee20000000800 */
[----:B-1----:R-:W-:Y:S02]  /*4c60*/  FADD.FTZ R153, R26, R153 ;  /* 0x000000991a997221 */ /* 0x002fe40000010000 */
[----:B------:R-:W-:Y:S01]  /*4c70*/  HMMA.16816.F32 R108, R4, R18, R108 ;  /* 0x00000012046c723c */ /* 0x000fe2000000186c */
[----:B------:R-:W1:Y:S01]  /*4c80*/  LDSM.16.MT88.4 R16, [R229+0x3900] ;  /* 0x00390000e510783b */ /* 0x000e620000004200 */
[----:B----4-:R-:W-:-:S06]  /*4c90*/  FADD.FTZ R149, R27, R149 ;  /* 0x000000951b957221 */ /* 0x010fcc0000010000 */
[----:B------:R-:W-:Y:S01]  /*4ca0*/  HMMA.16816.F32 R116, R4, R12, R116 ;  /* 0x0000000c0474723c */ /* 0x000fe20000001874 */
[----:B------:R-:W-:-:S04]  /*4cb0*/  FADD.FTZ R149, R28, R149 ;  /* 0x000000951c957221 */ /* 0x000fc80000010000 */
[----:B---3--:R-:W-:-:S03]  /*4cc0*/  FADD.FTZ R149, R29, R149 ;  /* 0x000000951d957221 */ /* 0x008fc60000010000 */
[----:B------:R-:W-:Y:S01]  /*4cd0*/  HMMA.16816.F32 R112, R4, R14, R112 ;  /* 0x0000000e0470723c */ /* 0x000fe20000001870 */
[----:B------:R-:W3:Y:S06]  /*4ce0*/  LDSM.16.MT88.4 R12, [R228+0x3900] ;  /* 0x00390000e40c783b */ /* 0x000eec0000004200 */
[----:B------:R-:W-:Y:S02]  /*4cf0*/  F2FP.PACK_AB R4, R25, R24 ;  /* 0x000000181904723e */ /* 0x000fe400000000ff */
[C---:B------:R-:W-:Y:S01]  /*4d00*/  F2FP.PACK_AB R6, R251.reuse, R26 ;  /* 0x0000001afb06723e */ /* 0x040fe200000000ff */
[----:B------:R-:W-:Y:S01]  /*4d10*/  FADD.FTZ R251, R251, R153 ;  /* 0x00000099fbfb7221 */ /* 0x000fe20000010000 */
[----:B------:R-:W-:-:S02]  /*4d20*/  F2FP.PACK_AB R5, R28, R27 ;  /* 0x0000001b1c05723e */ /* 0x000fc400000000ff */
[C---:B------:R-:W-:Y:S01]  /*4d30*/  F2FP.PACK_AB R7, R250.reuse, R29 ;  /* 0x0000001dfa07723e */ /* 0x040fe200000000ff */
[----:B------:R-:W-:-:S06]  /*4d40*/  FADD.FTZ R250, R250, R149 ;  /* 0x00000095fafa7221 */ /* 0x000fcc0000010000 */
[C---:B--2---:R-:W-:Y:S08]  /*4d50*/  HMMA.16816.F32 R68, R4.reuse, R8, R68 ;  /* 0x000000080444723c */ /* 0x044ff00000001844 */
[C---:B------:R-:W-:Y:S01]  /*4d60*/  HMMA.16816.F32 R72, R4.reuse, R10, R72 ;  /* 0x0000000a0448723c */ /* 0x040fe20000001848 */
[----:B------:R-:W2:Y:S07]  /*4d70*/  LDSM.16.MT88.4 R8, [R232+0x7900] ;  /* 0x00790000e808783b */ /* 0x000eae0000004200 */
[C---:B-1----:R-:W-:Y:S08]  /*4d80*/  HMMA.16816.F32 R76, R4.reuse, R16, R76 ;  /* 0x00000010044c723c */ /* 0x042ff0000000184c */
[C---:B------:R-:W-:Y:S01]  /*4d90*/  HMMA.16816.F32 R80, R4.reuse, R18, R80 ;  /* 0x000000120450723c */ /* 0x040fe20000001850 */
[----:B------:R-:W1:Y:S07]  /*4da0*/  LDSM.16.MT88.4 R16, [R230+0x7900] ;  /* 0x00790000e610783b */ /* 0x000e6e0000004200 */
[C---:B---3--:R-:W-:Y:S08]  /*4db0*/  HMMA.16816.F32 R84, R4.reuse, R12, R84 ;  /* 0x0000000c0454723c */ /* 0x048ff00000001854 */
[C---:B------:R-:W-:Y:S01]  /*4dc0*/  HMMA.16816.F32 R88, R4.reuse, R14, R88 ;  /* 0x0000000e0458723c */ /* 0x040fe20000001858 */
[----:B------:R-:W3:Y:S07]  /*4dd0*/  LDSM.16.MT88.4 R12, [R229+0x7900] ;  /* 0x00790000e50c783b */ /* 0x000eee0000004200 */
[C---:B------:R-:W-:Y:S08]  /*4de0*/  HMMA.16816.F32 R128, R4.reuse, R20, R128 ;  /* 0x000000140480723c */ /* 0x040ff00000001880 */
[C---:B--2---:R-:W-:Y:S08]  /*4df0*/  HMMA.16816.F32 R92, R4.reuse, R8, R92 ;  /* 0x00000008045c723c */ /* 0x044ff0000000185c */
[C---:B------:R-:W-:Y:S01]  /*4e00*/  HMMA.16816.F32 R96, R4.reuse, R10, R96 ;  /* 0x0000000a0460723c */ /* 0x040fe20000001860 */
[----:B------:R-:W2:Y:S07]  /*4e10*/  LDSM.16.MT88.4 R8, [R228+0x7900] ;  /* 0x00790000e408783b */ /* 0x000eae0000004200 */
[C---:B------:R-:W-:Y:S08]  /*4e20*/  HMMA.16816.F32 R124, R4.reuse, R22, R124 ;  /* 0x00000016047c723c */ /* 0x040ff0000000187c */
[C---:B-1----:R-:W-:Y:S08]  /*4e30*/  HMMA.16816.F32 R120, R4.reuse, R16, R120 ;  /* 0x000000100478723c */ /* 0x042ff00000001878 */
[C---:B------:R-:W-:Y:S08]  /*4e40*/  HMMA.16816.F32 R100, R4.reuse, R18, R100 ;  /* 0x000000120464723c */ /* 0x040ff00000001864 */
[C---:B---3--:R-:W-:Y:S08]  /*4e50*/  HMMA.16816.F32 R104, R4.reuse, R12, R104 ;  /* 0x0000000c0468723c */ /* 0x048ff00000001868 */
[C---:B------:R-:W-:Y:S08]  /*4e60*/  HMMA.16816.F32 R108, R4.reuse, R14, R108 ;  /* 0x0000000e046c723c */ /* 0x040ff0000000186c */
[C---:B--2---:R-:W-:Y:S08]  /*4e70*/  HMMA.16816.F32 R116, R4.reuse, R8, R116 ;  /* 0x000000080474723c */ /* 0x044ff00000001874 */
[----:B------:R-:W-:Y:S01]  /*4e80*/  HMMA.16816.F32 R112, R4, R10, R112 ;  /* 0x0000000a0470723c */ /* 0x000fe20000001870 */
[----:B------:R-:W-:Y:S07]  /*4e90*/  @P1 BRA `(.L_x_2) ;  /* 0x0000380000001947 */ /* 0x000fee0003800000 */
[----:B------:R-:W-:Y:S01]  /*4ea0*/  SHF.R.S32.HI R247, RZ, 0x1f, R241 ;  /* 0x0000001ffff77819 */ /* 0x000fe200000114f1 */
[----:B------:R-:W-:Y:S01]  /*4eb0*/  IMAD.MOV.U32 R0, RZ, RZ, R3 ;  /* 0x000000ffff007224 */ /* 0x000fe200078e0003 */
[----:B------:R-:W-:Y:S01]  /*4ec0*/  UIADD3 UR8, UR8, -0x2, URZ ;  /* 0xfffffffe08087890 */ /* 0x000fe2000fffe03f */
[----:B------:R-:W-:Y:S01]  /*4ed0*/  IMAD.MOV.U32 R2, RZ, RZ, R132 ;  /* 0x000000ffff027224 */ /* 0x000fe200078e0084 */
[----:B------:R-:W-:Y:S01]  /*4ee0*/  LEA.HI R247, R247, R241, RZ, 0x3 ;  /* 0x000000f1f7f77211 */ /* 0x000fe200078f18ff */
[----:B------:R-:W-:-:S03]  /*4ef0*/  IMAD.WIDE R248, R32, 0x2, RZ ;  /* 0x0000000220f87825 */ /* 0x000fc600078e02ff */
[----:B------:R-:W-:-:S04]  /*4f00*/  LOP3.LUT R247, R247, 0xfffffff8, RZ, 0xc0, !PT ;  /* 0xfffffff8f7f77812 */ /* 0x000fc800078ec0ff */
[----:B------:R-:W-:-:S04]  /*4f10*/  SHF.R.S32.HI R246, RZ, 0x1f, R247 ;  /* 0x0000001ffff67819 */ /* 0x000fc800000114f7 */
[C---:B------:R-:W-:Y:S01]  /*4f20*/  SHF.L.U64.HI R246, R247.reuse, 0x1, R246 ;  /* 0x00000001f7f67819 */ /* 0x040fe200000102f6 */
[----:B------:R-:W-:Y:S02]  /*4f30*/  IMAD.SHL.U32 R247, R247, 0x2, RZ ;  /* 0x00000002f7f77824 */ /* 0x000fe400078e00ff */
[----:B------:R-:W-:Y:S01]  /*4f40*/  SEL R244, RZ, 0x10, P0 ;  /* 0x00000010fff47807 */ /* 0x000fe20000000000 */
[----:B------:R-:W-:Y:S01]  /*4f50*/  IMAD.SHL.U32 R245, R238, 0x2, RZ ;  /* 0x00000002eef57824 */ /* 0x000fe200078e00ff */
[----:B------:R-:W-:Y:S02]  /*4f60*/  SEL R243, RZ, 0x10, P3 ;  /* 0x00000010fff37807 */ /* 0x000fe40001800000 */
[C---:B------:R-:W-:Y:S02]  /*4f70*/  ISETP.NE.U32.AND P5, PT, R244.reuse, RZ, PT ;  /* 0x000000fff400720c */ /* 0x040fe40003fa5070 */
[C---:B------:R-:W-:Y:S02]  /*4f80*/  ISETP.NE.U32.AND P4, PT, R243.reuse, RZ, PT ;  /* 0x000000fff300720c */ /* 0x040fe40003f85070 */
[----:B------:R-:W-:Y:S02]  /*4f90*/  IADD3 R244, -R244, 0x10, RZ ;  /* 0x00000010f4f47810 */ /* 0x000fe40007ffe1ff */
[----:B------:R-:W-:-:S02]  /*4fa0*/  IADD3 R243, -R243, 0x10, RZ ;  /* 0x00000010f3f37810 */ /* 0x000fc40007ffe1ff */
[----:B------:R-:W-:Y:S02]  /*4fb0*/  LOP3.LUT R244, R244, 0xf, RZ, 0xc0, !PT ;  /* 0x0000000ff4f47812 */ /* 0x000fe400078ec0ff */
[----:B------:R-:W-:Y:S01]  /*4fc0*/  LOP3.LUT R243, R243, 0xf, RZ, 0xc0, !PT ;  /* 0x0000000ff3f37812 */ /* 0x000fe200078ec0ff */
[----:B------:R-:W-:Y:S05]  /*4fd0*/  BRA `(.L_x_3) ;  /* 0x000003e000007947 */ /* 0x000fea0003800000 */
.L_x_5:
[----:B------:R-:W-:Y:S01]  /*4fe0*/  ULEA UR5, UR8, UR11, 0x7 ;  /* 0x0000000b08057291 */ /* 0x000fe2000f8e383f */
[----:B------:R-:W-:Y:S01]  /*4ff0*/  PLOP3.LUT P2, PT, PT, PT, UP1, 0x80, 0x0 ;  /* 0x000000000000781c */ /* 0x000fe20003f4f018 */
[----:B------:R-:W-:Y:S01]  /*5000*/  IMAD.MOV.U32 R235, RZ, RZ, RZ ;  /* 0x000000ffffeb7224 */ /* 0x000fe200078e00ff */
[----:B------:R-:W-:Y:S03]  /*5010*/  PLOP3.LUT P1, PT, PT, PT, UP1, 0x80, 0x0 ;  /* 0x000000000000781c */ /* 0x000fe60003f2f018 */
[----:B------:R-:W-:Y:S05]  /*5020*/  IMAD.U32 R236, RZ, RZ, UR5 ;  /* 0x00000005ffec7e24 */ /* 0x000fea000f8e00ff */
[----:B------:R-:W-:Y:S05]  /*5030*/  IADD3 R236, R236, -0x80, R240 ;  /* 0xffffff80ecec7810 */ /* 0x000fea0007ffe0f0 */
[----:B------:R-:W-:Y:S04]  /*5040*/  @P2 IMAD.HI.U32 R132, R236, c[0x0][0x2bc], RZ ;  /* 0x0000af00ec842a27 */ /* 0x000fe800078e00ff */
[----:B------:R-:W-:Y:S01]  /*5050*/  IMAD.MOV.U32 R3, RZ, RZ, R236 ;  /* 0x000000ffff037224 */ /* 0x000fe200078e00ec */
[----:B------:R-:W-:Y:S04]  /*5060*/  @P1 SHF.R.U32.HI R3, RZ, c[0x0][0x2c0], R132 ;  /* 0x0000b000ff031a19 */ /* 0x000fe80000011684 */
[C---:B------:R-:W-:Y:S04]  /*5070*/  @!P6 IADD3 R133, P1, R3.reuse, UR12, RZ ;  /* 0x0000000c0385ec10 */ /* 0x040fe8000ff3e0ff */
[----:B------:R-:W-:Y:S01]  /*5080*/  @!P6 LEA.HI.X.SX32 R132, R3, UR6, 0x1, P1 ;  /* 0x000000060384ec11 */ /* 0x000fe200088f0eff */
[----:B------:R-:W-:Y:S01]  /*5090*/  IMAD.MOV R3, RZ, RZ, -R3 ;  /* 0x000000ffff037224 */ /* 0x000fe200078e0a03 */
[----:B------:R-:W-:Y:S03]  /*50a0*/  @!P6 LEA R134, P1, R133, c[0x0][0x2a0], 0x2 ;  /* 0x0000a8008586ea11 */ /* 0x000fe600078210ff */
[----:B------:R-:W-:Y:S01]  /*50b0*/  IMAD R236, R3, c[0x0][0x2b8], R236 ;  /* 0x0000ae0003ec7a24 */ /* 0x000fe200078e02ec */
[----:B------:R-:W-:Y:S04]  /*50c0*/  @!P6 LEA.HI.X R135, R133, c[0x0][0x2a4], R132, 0x2, P1 ;  /* 0x0000a9008587ea11 */ /* 0x000fe800008f1484 */
[----:B------:R-:W-:Y:S01]  /*50d0*/  SHF.R.S32.HI R3, RZ, 0x1f, R236 ;  /* 0x0000001fff037819 */ /* 0x000fe200000114ec */
[----:B------:R1:W2:Y:S04]  /*50e0*/  @!P6 LDG.E R235, [R134.64] ;  /* 0x0000000e86ebe981 */ /* 0x0002a8000c1e1900 */
[----:B------:R-:W-:Y:S04]  /*50f0*/  IMAD R3, R3, c[0x0][0x1e0], RZ ;  /* 0x0000780003037a24 */ /* 0x000fe800078e02ff */
[C---:B------:R-:W-:Y:S02]  /*5100*/  IMAD R3, R236.reuse, c[0x0][0x1e4], R3 ;  /* 0x00007900ec037a24 */ /* 0x040fe400078e0203 */
[----:B-1----:R-:W-:Y:S04]  /*5110*/  IMAD.WIDE.U32 R134, R236, c[0x0][0x1e0], RZ ;  /* 0x00007800ec867a25 */ /* 0x002fe800078e00ff */
[----:B------:R-:W-:Y:S01]  /*5120*/  IMAD.IADD R135, R135, 0x1, R3 ;  /* 0x0000000187877824 */ /* 0x000fe200078e0203 */
[----:B--2---:R-:W-:Y:S03]  /*5130*/  SHF.R.S32.HI R3, RZ, 0x1f, R235 ;  /* 0x0000001fff037819 */ /* 0x004fe600000114eb */
[----:B------:R-:W-:Y:S04]  /*5140*/  IMAD.WIDE.U32 R134, R235, c[0x0][0x1f0], R134 ;  /* 0x00007c00eb867a25 */ /* 0x000fe800078e0086 */
[----:B------:R-:W-:Y:S01]  /*5150*/  IMAD R3, R3, c[0x0][0x1f0], RZ ;  /* 0x00007c0003037a24 */ /* 0x000fe200078e02ff */
[----:B------:R-:W-:Y:S03]  /*5160*/  IADD3 R133, P1, R134, UR18, RZ ;  /* 0x0000001286857c10 */ /* 0x000fe6000ff3e0ff */
[----:B------:R-:W-:Y:S05]  /*5170*/  IMAD R3, R235, c[0x0][0x1f4], R3 ;  /* 0x00007d00eb037a24 */ /* 0x000fea00078e0203 */
[----:B------:R-:W-:Y:S02]  /*5180*/  IADD3.X R3, R135, UR16, R3, P1, !PT ;  /* 0x0000001087037c10 */ /* 0x000fe40008ffe403 */
[C---:B------:R-:W-:Y:S04]  /*5190*/  LEA R132, P1, R133.reuse, c[0x0][0x1c8], 0x1 ;  /* 0x0000720085847a11 */ /* 0x040fe800078208ff */
[----:B------:R-:W-:Y:S01]  /*51a0*/  LEA.HI.X R3, R133, c[0x0][0x1cc], R3, 0x1, P1 ;  /* 0x0000730085037a11 */ /* 0x000fe200008f0c03 */
[----:B------:R-:W1:Y:S04]  /*51b0*/  SHFL.IDX PT, R145, R132, RZ, 0x181f ;  /* 0x00181fff84917589 */ /* 0x000e6800000e0000 */
[----:B------:R-:W2:Y:S04]  /*51c0*/  SHFL.IDX PT, R146, R3, RZ, 0x181f ;  /* 0x00181fff03927589 */ /* 0x000ea800000e0000 */
[----:B------:R-:W3:Y:S04]  /*51d0*/  SHFL.IDX PT, R135, R132, 0x1, 0x181f ;  /* 0x00381f0084877f89 */ /* 0x000ee800000e0000 */
[----:B------:R-:W4:Y:S04]  /*51e0*/  SHFL.IDX PT, R144, R3, 0x1, 0x181f ;  /* 0x00381f0003907f89 */ /* 0x000f2800000e0000 */
[----:B------:R-:W5:Y:S04]  /*51f0*/  SHFL.IDX PT, R133, R132, 0x2, 0x181f ;  /* 0x00581f0084857f89 */ /* 0x000f6800000e0000 */
[----:B------:R-:W5:Y:S04]  /*5200*/  SHFL.IDX PT, R134, R3, 0x2, 0x181f ;  /* 0x00581f0003867f89 */ /* 0x000f6800000e0000 */
[----:B------:R-:W5:Y:S01]  /*5210*/  SHFL.IDX PT, R132, R132, 0x3, 0x181f ;  /* 0x00781f0084847f89 */ /* 0x000f6200000e0000 */
[C---:B-1----:R-:W-:Y:S02]  /*5220*/  IADD3 R148, P2, R248.reuse, R145, RZ ;  /* 0x00000091f8947210 */ /* 0x042fe40007f5e0ff */
[----:B------:R-:W-:Y:S01]  /*5230*/  IADD3 R152, P1, R145, R247, RZ ;  /* 0x000000f791987210 */ /* 0x000fe20007f3e0ff */
[----:B------:R-:W1:Y:S02]  /*5240*/  SHFL.IDX PT, R3, R3, 0x3, 0x181f ;  /* 0x00781f0003037f89 */ /* 0x000e6400000e0000 */
[----:B--2---:R-:W-:Y:S01]  /*5250*/  IMAD.X R149, R249, 0x1, R146, P2 ;  /* 0x00000001f9957824 */ /* 0x004fe200010e0692 */
[----:B---3--:R-:W-:Y:S01]  /*5260*/  IADD3 R150, P2, R248, R135, RZ ;  /* 0x00000087f8967210 */ /* 0x008fe20007f5e0ff */
[----:B------:R-:W-:Y:S01]  /*5270*/  IMAD.X R153, R146, 0x1, R246, P1 ;  /* 0x0000000192997824 */ /* 0x000fe200008e06f6 */
[-C--:B------:R-:W-:Y:S02]  /*5280*/  IADD3 R146, P1, R135, R247.reuse, RZ ;  /* 0x000000f787927210 */ /* 0x080fe40007f3e0ff */
[----:B------:R2:W-:Y:S01]  /*5290*/  LDGSTS.E.BYPASS.LTC128B.128 [R245+0x8100], [R148.64], !P0 ;  /* 0x0810000094f57fae */ /* 0x0005e2000c101d4e */
[----:B----4-:R-:W-:Y:S03]  /*52a0*/  IMAD.X R151, R249, 0x1, R144, P2 ;  /* 0x00000001f9977824 */ /* 0x010fe600010e0690 */
[----:B------:R3:W-:Y:S01]  /*52b0*/  LDGSTS.E.BYPASS.LTC128B.128 [R245+0xc100], [R152.64], !P3 ;  /* 0x0c10000098f57fae */ /* 0x0007e2000d901d4e */
[--C-:B------:R-:W-:Y:S01]  /*52c0*/  IMAD.X R147, R144, 0x1, R246.reuse, P1 ;  /* 0x0000000190937824 */ /* 0x100fe200008e06f6 */
[----:B-----5:R-:W-:Y:S02]  /*52d0*/  IADD3 R144, P1, R133, R247, RZ ;  /* 0x000000f785907210 */ /* 0x020fe40007f3e0ff */
[----:B------:R4:W-:Y:S03]  /*52e0*/  LDGSTS.E.BYPASS.LTC128B.128 [R245+0x9100], [R150.64], !P0 ;  /* 0x0910000096f57fae */ /* 0x0009e6000c101d4e */
[----:B------:R-:W-:Y:S01]  /*52f0*/  IMAD.X R145, R134, 0x1, R246, P1 ;  /* 0x0000000186917824 */ /* 0x000fe200008e06f6 */
[----:B------:R3:W-:Y:S01]  /*5300*/  LDGSTS.E.BYPASS.LTC128B.128 [R245+0xd100], [R146.64], !P3 ;  /* 0x0d10000092f57fae */ /* 0x0007e2000d901d4e */
[C---:B--2---:R-:W-:Y:S05]  /*5310*/  IADD3 R148, P2, R248.reuse, R133, RZ ;  /* 0x00000085f8947210 */ /* 0x044fea0007f5e0ff */
[C---:B------:R-:W-:Y:S01]  /*5320*/  IMAD.X R149, R249.reuse, 0x1, R134, P2 ;  /* 0x00000001f9957824 */ /* 0x040fe200010e0686 */
[----:B----4-:R-:W-:Y:S04]  /*5330*/  IADD3 R150, P2, R248, R132, RZ ;  /* 0x00000084f8967210 */ /* 0x010fe80007f5e0ff */
[----:B------:R3:W-:Y:S01]  /*5340*/  LDGSTS.E.BYPASS.LTC128B.128 [R245+0xa100], [R148.64], !P0 ;  /* 0x0a10000094f57fae */ /* 0x0007e2000c101d4e */
[----:B------:R-:W-:Y:S01]  /*5350*/  IADD3 R132, P1, R132, R247, RZ ;  /* 0x000000f784847210 */ /* 0x000fe20007f3e0ff */
[----:B-1----:R-:W-:Y:S02]  /*5360*/  IMAD.X R151, R249, 0x1, R3, P2 ;  /* 0x00000001f9977824 */ /* 0x002fe400010e0603 */
[----:B------:R3:W-:Y:S02]  /*5370*/  LDGSTS.E.BYPASS.LTC128B.128 [R245+0xe100], [R144.64], !P3 ;  /* 0x0e10000090f57fae */ /* 0x0007e4000d901d4e */
[----:B------:R-:W-:Y:S02]  /*5380*/  IMAD.X R133, R3, 0x1, R246, P1 ;  /* 0x0000000103857824 */ /* 0x000fe400008e06f6 */
[----:B------:R3:W-:Y:S04]  /*5390*/  LDGSTS.E.BYPASS.LTC128B.128 [R245+0xb100], [R150.64], !P0 ;  /* 0x0b10000096f57fae */ /* 0x0007e8000c101d4e */
[----:B------:R3:W-:Y:S01]  /*53a0*/  LDGSTS.E.BYPASS.LTC128B.128 [R245+0xf100], [R132.64], !P3 ;  /* 0x0f10000084f57fae */ /* 0x0007e2000d901d4e */
[----:B------:R-:W-:-:S05]  /*53b0*/  BRA `(.L_x_4) ;  /* 0x00000f8000007947 */ /* 0x000fca0003800000 */
.L_x_3:
[----:B------:R-:W-:Y:S04]  /*53c0*/  DEPBAR.LE SB0, 0x0 ;  /* 0x000080000000791a */ /* 0x000fe80000000000 */
[----:B------:R-:W-:Y:S01]  /*53d0*/  BAR.SYNC.DEFER_BLOCKING 0x0 ;  /* 0x0000000000007b1d */ /* 0x000fe20000010000 */
[C---:B------:R-:W-:Y:S01]  /*53e0*/  IMAD.WIDE.U32 R60, R236.reuse, c[0x0][0x208], RZ ;  /* 0x00008200ec3c7a25 */ /* 0x040fe200078e00ff */
[----:B------:R-:W-:Y:S01]  /*53f0*/  SHF.R.S32.HI R3, RZ, 0x1f, R236 ;  /* 0x0000001fff037819 */ /* 0x000fe200000114ec */
[----:B------:R-:W-:Y:S04]  /*5400*/  UISETP.GE.AND UP0, UPT, UR8, 0x1, UPT ;  /* 0x000000010800788c */ /* 0x000fe8000bf06270 */
[----:B------:R-:W-:Y:S04]  /*5410*/  IMAD R3, R3, c[0x0][0x208], RZ ;  /* 0x0000820003037a24 */ /* 0x000fe800078e02ff */
[----:B------:R-:W-:Y:S04]  /*5420*/  IMAD R3, R236, c[0x0][0x20c], R3 ;  /* 0x00008300ec037a24 */ /* 0x000fe800078e0203 */
[----:B------:R-:W-:Y:S01]  /*5430*/  IMAD.IADD R61, R61, 0x1, R3 ;  /* 0x000000013d3d7824 */ /* 0x000fe200078e0203 */
[----:B------:R-:W-:Y:S03]  /*5440*/  SHF.R.S32.HI R3, RZ, 0x1f, R235 ;  /* 0x0000001fff037819 */ /* 0x000fe600000114eb */
[----:B------:R-:W-:Y:S04]  /*5450*/  IMAD.WIDE.U32 R60, R235, c[0x0][0x218], R60 ;  /* 0x00008600eb3c7a25 */ /* 0x000fe800078e003c */
[----:B------:R-:W-:Y:S01]  /*5460*/  IMAD R3, R3, c[0x0][0x218], RZ ;  /* 0x0000860003037a24 */ /* 0x000fe200078e02ff */
[----:B------:R-:W1:Y:S01]  /*5470*/  LDSM.16.M88.4 R8, [R234+0x8100] ;  /* 0x00810000ea08783b */ /* 0x000e620000000200 */
[----:B------:R-:W-:Y:S02]  /*5480*/  IADD3 R156, P1, R60, UR20, RZ ;  /* 0x000000143c9c7c10 */ /* 0x000fe4000ff3e0ff */
[----:B------:R-:W-:Y:S02]  /*5490*/  IMAD R3, R235, c[0x0][0x21c], R3 ;  /* 0x00008700eb037a24 */ /* 0x000fe400078e0203 */
[----:B------:R-:W2:Y:S03]  /*54a0*/  LDSM.16.M88.4 R16, [R234+0x8900] ;  /* 0x00890000ea10783b */ /* 0x000ea60000000200 */
[----:B------:R-:W-:Y:S02]  /*54b0*/  IADD3.X R3, R61, UR4, R3, P1, !PT ;  /* 0x000000043d037c10 */ /* 0x000fe40008ffe403 */
[----:B------:R-:W3:Y:S01]  /*54c0*/  LDSM.16.M88.4 R24, [R234+0x9100] ;  /* 0x00910000ea18783b */ /* 0x000ee20000000200 */
[C---:B------:R-:W-:Y:S04]  /*54d0*/  LEA R194, P1, R156.reuse, c[0x0][0x1f8], 0x1 ;  /* 0x00007e009cc27a11 */ /* 0x040fe800078208ff */
[----:B------:R-:W-:Y:S01]  /*54e0*/  LDSM.16.M88.4 R32, [R234+0x9900] ;  /* 0x00990000ea20783b */ /* 0x000fe20000000200 */
[----:B------:R-:W-:Y:S04]  /*54f0*/  LEA.HI.X R156, R156, c[0x0][0x1fc], R3, 0x1, P1 ;  /* 0x00007f009c9c7a11 */ /* 0x000fe800008f0c03 */
[----:B------:R-:W-:Y:S05]  /*5500*/  LDSM.16.M88.4 R40, [R234+0xa100] ;  /* 0x00a10000ea28783b */ /* 0x000fea0000000200 */
[----:B------:R-:W-:Y:S05]  /*5510*/  LDSM.16.M88.4 R48, [R234+0xa900] ;  /* 0x00a90000ea30783b */ /* 0x000fea0000000200 */
[----:B------:R-:W-:Y:S05]  /*5520*/  LDSM.16.M88.4 R56, [R234+0xb100] ;  /* 0x00b10000ea38783b */ /* 0x000fea0000000200 */
[----:B------:R-:W-:Y:S01]  /*5530*/  LDSM.16.M88.4 R64, [R234+0xb900] ;  /* 0x00b90000ea40783b */ /* 0x000fe20000000200 */
[C---:B-1----:R-:W-:Y:S04]  /*5540*/  HMMA.16816.F32 R4, R136.reuse, R8, RZ ;  /* 0x000000088804723c */ /* 0x042fe800000018ff */
[----:B------:R-:W-:Y:S05]  /*5550*/  LDSM.16.M88.4 R132, [R233] ;  /* 0x00000000e984783b */ /* 0x000fea0000000200 */
[----:B------:R-:W-:Y:S01]  /*5560*/  LDSM.16.M88.4 R144, [R227] ;  /* 0x00000000e390783b */ /* 0x000fe20000000200 */
[C---:B------:R-:W-:Y:S04]  /*5570*/  HMMA.16816.F32 R8, R136.reuse, R10, RZ ;  /* 0x0000000a8808723c */ /* 0x040fe800000018ff */
[----:B------:R-:W-:Y:S04]  /*5580*/  LDSM.16.M88.4 R148, [R226] ;  /* 0x00000000e294783b */ /* 0x000fe80000000200 */
[C---:B--2---:R-:W-:Y:S01]  /*5590*/  HMMA.16816.F32 R12, R136.reuse, R16, RZ ;  /* 0x00000010880c723c */ /* 0x044fe200000018ff */
[----:B------:R-:W-:Y:S05]  /*55a0*/  LDSM.16.M88.4 R152, [R224] ;  /* 0x00000000e098783b */ /* 0x000fea0000000200 */
[----:B------:R-:W1:Y:S02]  /*55b0*/  SHFL.IDX PT, R160, R194, RZ, 0x181f ;  /* 0x00181fffc2a07589 */ /* 0x000e6400000e0000 */
[C---:B------:R-:W-:Y:S03]  /*55c0*/  HMMA.16816.F32 R16, R136.reuse, R18, RZ ;  /* 0x000000128810723c */ /* 0x040fe600000018ff */
[----:B------:R-:W2:Y:S05]  /*55d0*/  SHFL.IDX PT, R164, R156, RZ, 0x181f ;  /* 0x00181fff9ca47589 */ /* 0x000eaa00000e0000 */
[C---:B---3--:R-:W-:Y:S01]  /*55e0*/  HMMA.16816.F32 R20, R136.reuse, R24, RZ ;  /* 0x000000188814723c */ /* 0x048fe200000018ff */
[----:B------:R-:W-:Y:S05]  /*55f0*/  SHFL.IDX PT, R193, R156, 0x1, 0x181f ;  /* 0x00381f009cc17f89 */ /* 0x000fea00000e0000 */
[----:B------:R-:W-:Y:S02]  /*5600*/  SHFL.IDX PT, R195, R156, 0x2, 0x181f ;  /* 0x00581f009cc37f89 */ /* 0x000fe400000e0000 */
[C---:B------:R-:W-:Y:S03]  /*5610*/  HMMA.16816.F32 R24, R136.reuse, R26, RZ ;  /* 0x0000001a8818723c */ /* 0x040fe600000018ff */
[----:B------:R-:W3:Y:S01]  /*5620*/  SHFL.IDX PT, R3, R194, 0x1, 0x181f ;  /* 0x00381f00c2037f89 */ /* 0x000ee200000e0000 */
[----:B-1----:R-:W-:Y:S04]  /*5630*/  IADD3 R204, P2, R248, R160, RZ ;  /* 0x000000a0f8cc7210 */ /* 0x002fe80007f5e0ff */
[C---:B------:R-:W-:Y:S01]  /*5640*/  HMMA.16816.F32 R28, R136.reuse, R32, RZ ;  /* 0x00000020881c723c */ /* 0x040fe200000018ff */
[----:B------:R-:W-:Y:S01]  /*5650*/  IADD3 R200, P1, R160, R247, RZ ;  /* 0x000000f7a0c87210 */ /* 0x000fe20007f3e0ff */
[----:B------:R-:W1:Y:S02]  /*5660*/  SHFL.IDX PT, R192, R194, 0x2, 0x181f ;  /* 0x00581f00c2c07f89 */ /* 0x000e6400000e0000 */
[----:B--2---:R-:W-:Y:S02]  /*5670*/  IMAD.X R205, R249, 0x1, R164, P2 ;  /* 0x00000001f9cd7824 */ /* 0x004fe400010e06a4 */
[--C-:B------:R-:W-:Y:S01]  /*5680*/  IMAD.X R201, R164, 0x1, R246.reuse, P1 ;  /* 0x00000001a4c97824 */ /* 0x100fe200008e06f6 */
[----:B------:R-:W-:Y:S01]  /*5690*/  LDSM.16.M88.4 R160, [R222] ;  /* 0x00000000dea0783b */ /* 0x000fe20000000200 */
[C---:B------:R-:W-:Y:S04]  /*56a0*/  HMMA.16816.F32 R32, R136.reuse, R34, RZ ;  /* 0x000000228820723c */ /* 0x040fe800000018ff */
[----:B------:R-:W-:Y:S04]  /*56b0*/  LDSM.16.M88.4 R164, [R221] ;  /* 0x00000000dda4783b */ /* 0x000fe80000000200 */
[C---:B------:R-:W-:Y:S01]  /*56c0*/  HMMA.16816.F32 R36, R136.reuse, R40, RZ ;  /* 0x000000288824723c */ /* 0x040fe200000018ff */
[----:B------:R-:W2:Y:S03]  /*56d0*/  SHFL.IDX PT, R194, R194, 0x3, 0x181f ;  /* 0x00781f00c2c27f89 */ /* 0x000ea600000e0000 */
[C---:B---3--:R-:W-:Y:S02]  /*56e0*/  IADD3 R198, P2, R248.reuse, R3, RZ ;  /* 0x00000003f8c67210 */ /* 0x048fe40007f5e0ff */
[-C--:B------:R-:W-:Y:S02]  /*56f0*/  IADD3 R202, P1, R3, R247.reuse, RZ ;  /* 0x000000f703ca7210 */ /* 0x080fe40007f3e0ff */
[C---:B------:R-:W-:Y:S01]  /*5700*/  HMMA.16816.F32 R40, R136.reuse, R42, RZ ;  /* 0x0000002a8828723c */ /* 0x040fe200000018ff */
[----:B------:R-:W-:Y:S03]  /*5710*/  IMAD.X R199, R249, 0x1, R193, P2 ;  /* 0x00000001f9c77824 */ /* 0x000fe600010e06c1 */
[----:B-1----:R-:W-:Y:S01]  /*5720*/  IADD3 R196, P2, R248, R192, RZ ;  /* 0x000000c0f8c47210 */ /* 0x002fe20007f5e0ff */
[--C-:B------:R-:W-:Y:S01]  /*5730*/  IMAD.X R203, R193, 0x1, R246.reuse, P1 ;  /* 0x00000001c1cb7824 */ /* 0x100fe200008e06f6 */
[----:B------:R-:W-:Y:S02]  /*5740*/  IADD3 R192, P1, R192, R247, RZ ;  /* 0x000000f7c0c07210 */ /* 0x000fe40007f3e0ff */
[C---:B------:R-:W-:Y:S01]  /*5750*/  HMMA.16816.F32 R44, R136.reuse, R48, RZ ;  /* 0x00000030882c723c */ /* 0x040fe200000018ff */
[----:B------:R-:W-:Y:S03]  /*5760*/  IMAD.X R197, R249, 0x1, R195, P2 ;  /* 0x00000001f9c57824 */ /* 0x000fe600010e06c3 */
[----:B------:R-:W-:Y:S04]  /*5770*/  IMAD.X R193, R195, 0x1, R246, P1 ;  /* 0x00000001c3c17824 */ /* 0x000fe800008e06f6 */
[C---:B------:R-:W-:Y:S08]  /*5780*/  HMMA.16816.F32 R48, R136.reuse, R50, RZ ;  /* 0x000000328830723c */ /* 0x040ff000000018ff */
[C---:B------:R-:W-:Y:S08]  /*5790*/  HMMA.16816.F32 R52, R136.reuse, R56, RZ ;  /* 0x000000388834723c */ /* 0x040ff000000018ff */
[C---:B------:R-:W-:Y:S08]  /*57a0*/  HMMA.16816.F32 R56, R136.reuse, R58, RZ ;  /* 0x0000003a8838723c */ /* 0x040ff000000018ff */
[C---:B------:R-:W-:Y:S08]  /*57b0*/  HMMA.16816.F32 R60, R136.reuse, R64, RZ ;  /* 0x00000040883c723c */ /* 0x040ff000000018ff */
[----:B------:R-:W-:Y:S08]  /*57c0*/  HMMA.16816.F32 R64, R136, R66, RZ ;  /* 0x000000428840723c */ /* 0x000ff000000018ff */
[C---:B------:R-:W-:Y:S08]  /*57d0*/  HMMA.16816.F32 R4, R140.reuse, R132, R4 ;  /* 0x000000848c04723c */ /* 0x040ff00000001804 */
[C---:B------:R-:W-:Y:S01]  /*57e0*/  HMMA.16816.F32 R8, R140.reuse, R134, R8 ;  /* 0x000000868c08723c */ /* 0x040fe20000001808 */
[----:B------:R-:W-:Y:S07]  /*57f0*/  LDSM.16.M88.4 R132, [R225] ;  /* 0x00000000e184783b */ /* 0x000fee0000000200 */
[C---:B------:R-:W-:Y:S01]  /*5800*/  HMMA.16816.F32 R12, R140.reuse, R144, R12 ;  /* 0x000000908c0c723c */ /* 0x040fe2000000180c */
[----:B------:R-:W1:Y:S05]  /*5810*/  SHFL.IDX PT, R144, R156, 0x3, 0x181f ;  /* 0x00781f009c907f89 */ /* 0x000e6a00000e0000 */
[----:B------:R-:W3:Y:S02]  /*5820*/  LDSM.16.M88.4 R156, [R223] ;  /* 0x00000000df9c783b */ /* 0x000ee40000000200 */
[C---:B------:R-:W-:Y:S03]  /*5830*/  HMMA.16816.F32 R16, R140.reuse, R146, R16 ;  /* 0x000000928c10723c */ /* 0x040fe60000001810 */
[----:B------:R-:W-:Y:S01]  /*5840*/  @!PT LDS RZ, [RZ] ;  /* 0x00000000fffff984 */ /* 0x000fe20000000800 */
[----:B------:R-:W-:Y:S01]  /*5850*/  @!PT LDS RZ, [RZ] ;  /* 0x00000000fffff984 */ /* 0x000fe20000000800 */
[----:B------:R-:W-:Y:S01]  /*5860*/  @!PT LDS RZ, [RZ] ;  /* 0x00000000fffff984 */ /* 0x000fe20000000800 */
[----:B------:R4:W-:Y:S04]  /*5870*/  LDGSTS.E.BYPASS.LTC128B.128 [R245+0x100], [R204.64], !P0 ;  /* 0x00100000ccf57fae */ /* 0x0009e8000c101d4e */
[----:B--2---:R-:W-:Y:S01]  /*5880*/  IADD3 R146, P2, P1, R244, R194, R248 ;  /* 0x000000c2f4927210 */ /* 0x004fe2000795e0f8 */
[C---:B------:R-:W-:Y:S01]  /*5890*/  HMMA.16816.F32 R20, R140.reuse, R148, R20 ;  /* 0x000000948c14723c */ /* 0x040fe20000001814 */
[----:B------:R2:W-:Y:S05]  /*58a0*/  LDGSTS.E.BYPASS.LTC128B.128 [R245+0x4100], [R200.64], !P3 ;  /* 0x04100000c8f57fae */ /* 0x0005ea000d901d4e */
[----:B------:R5:W-:Y:S02]  /*58b0*/  LDGSTS.E.BYPASS.LTC128B.128 [R245+0x1100], [R198.64], !P0 ;  /* 0x01100000c6f57fae */ /* 0x000be4000c101d4e */
[C---:B------:R-:W-:Y:S03]  /*58c0*/  HMMA.16816.F32 R24, R140.reuse, R150, R24 ;  /* 0x000000968c18723c */ /* 0x040fe60000001818 */
[----:B------:R2:W-:Y:S01]  /*58d0*/  LDGSTS.E.BYPASS.LTC128B.128 [R245+0x5100], [R202.64], !P3 ;  /* 0x05100000caf57fae */ /* 0x0005e2000d901d4e */
[----:B-1----:R-:W-:Y:S02]  /*58e0*/  IADD3.X R147, RZ, R144, R249, P2, P1 ;  /* 0x00000090ff937210 */ /* 0x002fe400017e24f9 */
[----:B------:R-:W-:Y:S02]  /*58f0*/  IADD3 R194, P2, P1, R243, R194, R247 ;  /* 0x000000c2f3c27210 */ /* 0x000fe4000795e0f7 */
[----:B------:R5:W-:Y:S01]  /*5900*/  LDGSTS.E.BYPASS.LTC128B.128 [R245+0x2100], [R196.64], !P0 ;  /* 0x02100000c4f57fae */ /* 0x000be2000c101d4e */
[C---:B------:R-:W-:Y:S03]  /*5910*/  HMMA.16816.F32 R28, R140.reuse, R132, R28 ;  /* 0x000000848c1c723c */ /* 0x040fe6000000181c */
[----:B------:R-:W-:Y:S01]  /*5920*/  IADD3.X R195, RZ, R144, R246, P2, P1 ;  /* 0x00000090ffc37210 */ /* 0x000fe200017e24f6 */
[----:B------:R1:W-:Y:S01]  /*5930*/  LDGSTS.E.BYPASS.LTC128B.128 [R245+0x6100], [R192.64], !P3 ;  /* 0x06100000c0f57fae */ /* 0x0003e2000d901d4e */
[----:B------:R-:W-:Y:S03]  /*5940*/  PLOP3.LUT P1, PT, PT, PT, UP0, 0x80, 0x0 ;  /* 0x000000000000781c */ /* 0x000fe60003f2f008 */
[C---:B------:R-:W-:Y:S01]  /*5950*/  HMMA.16816.F32 R32, R140.reuse, R134, R32 ;  /* 0x000000868c20723c */ /* 0x040fe20000001820 */
[----:B------:R1:W-:Y:S05]  /*5960*/  LDGSTS.E.BYPASS.LTC128B.128.ZFILL [R245+0x3100], [R146.64], P5 ;  /* 0x0310000092f57fae */ /* 0x0003ea000a941d4e */
[----:B------:R1:W-:Y:S02]  /*5970*/  LDGSTS.E.BYPASS.LTC128B.128.ZFILL [R245+0x7100], [R194.64], P4 ;  /* 0x07100000c2f57fae */ /* 0x0003e4000a141d4e */
[C---:B------:R-:W-:Y:S03]  /*5980*/  HMMA.16816.F32 R36, R140.reuse, R152, R36 ;  /* 0x000000988c24723c */ /* 0x040fe60000001824 */
[----:B------:R-:W-:Y:S05]  /*5990*/  LDSM.16.M88.4 R132, [R231+0x8900] ;  /* 0x00890000e784783b */ /* 0x000fea0000000200 */
[C---:B------:R-:W-:Y:S01]  /*59a0*/  HMMA.16816.F32 R40, R140.reuse, R154, R40 ;  /* 0x0000009a8c28723c */ /* 0x040fe20000001828 */
[----:B------:R-:W0:Y:S05]  /*59b0*/  LDGDEPBAR ;  /* 0x00000000000079af */ /* 0x000e2a0000000000 */
[----:B------:R-:W-:Y:S02]  /*59c0*/  LDSM.16.M88.4 R148, [R231+0x9100] ;  /* 0x00910000e794783b */ /* 0x000fe40000000200 */
[C---:B---3--:R-:W-:Y:S03]  /*59d0*/  HMMA.16816.F32 R44, R140.reuse, R156, R44 ;  /* 0x0000009c8c2c723c */ /* 0x048fe6000000182c */
[----:B------:R-:W-:Y:S05]  /*59e0*/  LDSM.16.M88.4 R152, [R231+0x9900] ;  /* 0x00990000e798783b */ /* 0x000fea0000000200 */
[C---:B------:R-:W-:Y:S01]  /*59f0*/  HMMA.16816.F32 R48, R140.reuse, R158, R48 ;  /* 0x0000009e8c30723c */ /* 0x040fe20000001830 */
[----:B-1----:R-:W1:Y:S05]  /*5a00*/  LDSM.16.M88.4 R144, [R231+0x8100] ;  /* 0x00810000e790783b */ /* 0x002e6a0000000200 */
[----:B------:R-:W3:Y:S02]  /*5a10*/  LDSM.16.M88.4 R156, [R231+0xa100] ;  /* 0x00a10000e79c783b */ /* 0x000ee40000000200 */
[C---:B------:R-:W-:Y:S03]  /*5a20*/  HMMA.16816.F32 R52, R140.reuse, R160, R52 ;  /* 0x000000a08c34723c */ /* 0x040fe60000001834 */
[----:B------:R-:W-:Y:S05]  /*5a30*/  LDSM.16.M88.4 R192, [R220+0x5000] ;  /* 0x00500000dcc0783b */ /* 0x000fea0000000200 */
[C---:B------:R-:W-:Y:S01]  /*5a40*/  HMMA.16816.F32 R56, R140.reuse, R162, R56 ;  /* 0x000000a28c38723c */ /* 0x040fe20000001838 */
[----:B------:R-:W-:Y:S05]  /*5a50*/  LDSM.16.M88.4 R160, [R231+0xc900] ;  /* 0x00c90000e7a0783b */ /* 0x000fea0000000200 */
[----:B-----5:R-:W-:Y:S02]  /*5a60*/  LDSM.16.M88.4 R196, [R220+0x6000] ;  /* 0x00600000dcc4783b */ /* 0x020fe40000000200 */
[C---:B------:R-:W-:Y:S03]  /*5a70*/  HMMA.16816.F32 R60, R140.reuse, R164, R60 ;  /* 0x000000a48c3c723c */ /* 0x040fe6000000183c */
[----:B--2---:R-:W-:Y:S05]  /*5a80*/  LDSM.16.M88.4 R200, [R220+0x6800] ;  /* 0x00680000dcc8783b */ /* 0x004fea0000000200 */
[----:B------:R-:W-:Y:S01]  /*5a90*/  HMMA.16816.F32 R64, R140, R166, R64 ;  /* 0x000000a68c40723c */ /* 0x000fe20000001840 */
[----:B------:R-:W-:Y:S05]  /*5aa0*/  LDSM.16.M88.4 R164, [R231+0xd100] ;  /* 0x00d10000e7a4783b */ /* 0x000fea0000000200 */
[----:B----4-:R-:W-:Y:S02]  /*5ab0*/  LDSM.16.M88.4 R204, [R220+0x7000] ;  /* 0x00700000dccc783b */ /* 0x010fe40000000200 */
[C---:B-1----:R-:W-:Y:S03]  /*5ac0*/  HMMA.16816.F32 R4, R168.reuse, R144, R4 ;  /* 0x00000090a804723c */ /* 0x042fe60000001804 */
[----:B------:R-:W-:Y:S05]  /*5ad0*/  LDSM.16.M88.4 R208, [R220+0x7800] ;  /* 0x00780000dcd0783b */ /* 0x000fea0000000200 */
[C---:B------:R-:W-:Y:S01]  /*5ae0*/  HMMA.16816.F32 R8, R168.reuse, R146, R8 ;  /* 0x00000092a808723c */ /* 0x040fe20000001808 */
[----:B------:R-:W1:Y:S07]  /*5af0*/  LDSM.16.M88.4 R144, [R231+0xa900] ;  /* 0x00a90000e790783b */ /* 0x000e6e0000000200 */
[C---:B------:R-:W-:Y:S08]  /*5b00*/  HMMA.16816.F32 R12, R168.reuse, R132, R12 ;  /* 0x00000084a80c723c */ /* 0x040ff0000000180c */
[C---:B------:R-:W-:Y:S01]  /*5b10*/  HMMA.16816.F32 R16, R168.reuse, R134, R16 ;  /* 0x00000086a810723c */ /* 0x040fe20000001810 */
[----:B------:R-:W2:Y:S07]  /*5b20*/  LDSM.16.M88.4 R132, [R231+0xb100] ;  /* 0x00b10000e784783b */ /* 0x000eae0000000200 */
[C---:B------:R-:W-:Y:S08]  /*5b30*/  HMMA.16816.F32 R20, R168.reuse, R148, R20 ;  /* 0x00000094a814723c */ /* 0x040ff00000001814 */
[C---:B------:R-:W-:Y:S01]  /*5b40*/  HMMA.16816.F32 R24, R168.reuse, R150, R24 ;  /* 0x00000096a818723c */ /* 0x040fe20000001818 */
[----:B------:R-:W4:Y:S07]  /*5b50*/  LDSM.16.M88.4 R148, [R231+0xb900] ;  /* 0x00b90000e794783b */ /* 0x000f2e0000000200 */
[C---:B------:R-:W-:Y:S08]  /*5b60*/  HMMA.16816.F32 R28, R168.reuse, R152, R28 ;  /* 0x00000098a81c723c */ /* 0x040ff0000000181c */
[C---:B------:R-:W-:Y:S01]  /*5b70*/  HMMA.16816.F32 R32, R168.reuse, R154, R32 ;  /* 0x0000009aa820723c */ /* 0x040fe20000001820 */
[----:B------:R-:W5:Y:S07]  /*5b80*/  LDSM.16.M88.4 R152, [R220] ;  /* 0x00000000dc98783b */ /* 0x000f6e0000000200 */
[C---:B---3--:R-:W-:Y:S08]  /*5b90*/  HMMA.16816.F32 R36, R168.reuse, R156, R36 ;  /* 0x0000009ca824723c */ /* 0x048ff00000001824 */
[C---:B------:R-:W-:Y:S01]  /*5ba0*/  HMMA.16816.F32 R40, R168.reuse, R158, R40 ;  /* 0x0000009ea828723c */ /* 0x040fe20000001828 */
[----:B------:R-:W3:Y:S07]  /*5bb0*/  LDSM.16.M88.4 R156, [R220+0x800] ;  /* 0x00080000dc9c783b */ /* 0x000eee0000000200 */
[C---:B-1----:R-:W-:Y:S08]  /*5bc0*/  HMMA.16816.F32 R44, R168.reuse, R144, R44 ;  /* 0x00000090a82c723c */ /* 0x042ff0000000182c */
[C---:B------:R-:W-:Y:S01]  /*5bd0*/  HMMA.16816.F32 R48, R168.reuse, R146, R48 ;  /* 0x00000092a830723c */ /* 0x040fe20000001830 */
[----:B------:R-:W1:Y:S07]  /*5be0*/  LDSM.16.M88.4 R144, [R220+0x1000] ;  /* 0x00100000dc90783b */ /* 0x000e6e0000000200 */
[C---:B--2---:R-:W-:Y:S08]  /*5bf0*/  HMMA.16816.F32 R52, R168.reuse, R132, R52 ;  /* 0x00000084a834723c */ /* 0x044ff00000001834 */
[C---:B------:R-:W-:Y:S01]  /*5c00*/  HMMA.16816.F32 R56, R168.reuse, R134, R56 ;  /* 0x00000086a838723c */ /* 0x040fe20000001838 */
[----:B------:R-:W2:Y:S07]  /*5c10*/  LDSM.16.M88.4 R132, [R220+0x1800] ;  /* 0x00180000dc84783b */ /* 0x000eae0000000200 */
[C---:B----4-:R-:W-:Y:S08]  /*5c20*/  HMMA.16816.F32 R60, R168.reuse, R148, R60 ;  /* 0x00000094a83c723c */ /* 0x050ff0000000183c */
[----:B------:R-:W-:Y:S01]  /*5c30*/  HMMA.16816.F32 R64, R168, R150, R64 ;  /* 0x00000096a840723c */ /* 0x000fe20000001840 */
[----:B------:R-:W4:Y:S07]  /*5c40*/  LDSM.16.M88.4 R148, [R220+0x2000] ;  /* 0x00200000dc94783b */ /* 0x000f2e0000000200 */
[C---:B-----5:R-:W-:Y:S08]  /*5c50*/  HMMA.16816.F32 R4, R172.reuse, R152, R4 ;  /* 0x00000098ac04723c */ /* 0x060ff00000001804 */
[C---:B------:R-:W-:Y:S01]  /*5c60*/  HMMA.16816.F32 R8, R172.reuse, R154, R8 ;  /* 0x0000009aac08723c */ /* 0x040fe20000001808 */
[----:B------:R-:W5:Y:S07]  /*5c70*/  LDSM.16.M88.4 R152, [R220+0x2800] ;  /* 0x00280000dc98783b */ /* 0x000f6e0000000200 */
        /* <DEDUP_REMOVED lines=10> */
[C---:B------:R-:W-:Y:S01]  /*5d20*/  HMMA.16816.F32 R40, R172.reuse, R150, R40 ;  /* 0x00000096ac28723c */ /* 0x040fe20000001828 */
        /* <DEDUP_REMOVED lines=8> */
[----:B------:R-:W-:Y:S01]  /*5db0*/  HMMA.16816.F32 R64, R172, R146, R64 ;  /* 0x00000092ac40723c */ /* 0x000fe20000001840 */
        /* <DEDUP_REMOVED lines=12> */
[----:B------:R-:W3:Y:S07]  /*5e80*/  LDSM.16.M88.4 R156, [R219] ;  /* 0x00000000db9c783b */ /* 0x000eee0000000200 */
[C---:B-1----:R-:W-:Y:S08]  /*5e90*/  HMMA.16816.F32 R36, R176.reuse, R144, R36 ;  /* 0x00000090b024723c */ /* 0x042ff00000001824 */
[C---:B------:R-:W-:Y:S01]  /*5ea0*/  HMMA.16816.F32 R40, R176.reuse, R146, R40 ;  /* 0x00000092b028723c */ /* 0x040fe20000001828 */
[----:B------:R-:W1:Y:S07]  /*5eb0*/  LDSM.16.M88.4 R144, [R218] ;  /* 0x00000000da90783b */ /* 0x000e6e0000000200 */
[C---:B--2---:R-:W-:Y:S08]  /*5ec0*/  HMMA.16816.F32 R44, R176.reuse, R132, R44 ;  /* 0x00000084b02c723c */ /* 0x044ff0000000182c */
[C---:B------:R-:W-:Y:S01]  /*5ed0*/  HMMA.16816.F32 R48, R176.reuse, R134, R48 ;  /* 0x00000086b030723c */ /* 0x040fe20000001830 */
[----:B------:R-:W2:Y:S07]  /*5ee0*/  LDSM.16.M88.4 R132, [R217] ;  /* 0x00000000d984783b */ /* 0x000eae0000000200 */
[C---:B----4-:R-:W-:Y:S08]  /*5ef0*/  HMMA.16816.F32 R52, R176.reuse, R148, R52 ;  /* 0x00000094b034723c */ /* 0x050ff00000001834 */
[C---:B------:R-:W-:Y:S01]  /*5f00*/  HMMA.16816.F32 R56, R176.reuse, R150, R56 ;  /* 0x00000096b038723c */ /* 0x040fe20000001838 */
[----:B------:R-:W4:Y:S07]  /*5f10*/  LDSM.16.M88.4 R148, [R216] ;  /* 0x00000000d894783b */ /* 0x000f2e0000000200 */
[C---:B-----5:R-:W-:Y:S08]  /*5f20*/  HMMA.16816.F32 R60, R176.reuse, R152, R60 ;  /* 0x00000098b03c723c */ /* 0x060ff0000000183c */
[----:B------:R-:W-:Y:S01]  /*5f30*/  HMMA.16816.F32 R64, R176, R154, R64 ;  /* 0x0000009ab040723c */ /* 0x000fe20000001840 */
[----:B------:R-:W5:Y:S07]  /*5f40*/  LDSM.16.M88.4 R152, [R215] ;  /* 0x00000000d798783b */ /* 0x000f6e0000000200 */
        /* <DEDUP_REMOVED lines=17> */
[----:B------:R-:W-:Y:S07]  /*6060*/  LDSM.16.M88.4 R156, [R231+0xf900] ;  /* 0x00f90000e79c783b */ /* 0x000fee0000000200 */
[C---:B-1----:R-:W-:Y:S08]  /*6070*/  HMMA.16816.F32 R52, R180.reuse, R144, R52 ;  /* 0x00000090b434723c */ /* 0x042ff00000001834 */
[C---:B------:R-:W-:Y:S01]  /*6080*/  HMMA.16816.F32 R56, R180.reuse, R146, R56 ;  /* 0x00000092b438723c */ /* 0x040fe20000001838 */
[----:B------:R-:W1:Y:S07]  /*6090*/  LDSM.16.M88.4 R144, [R231+0xe100] ;  /* 0x00e10000e790783b */ /* 0x000e6e0000000200 */
[C---:B--2---:R-:W-:Y:S08]  /*60a0*/  HMMA.16816.F32 R60, R180.reuse, R132, R60 ;  /* 0x00000084b43c723c */ /* 0x044ff0000000183c */
[----:B------:R-:W-:Y:S01]  /*60b0*/  HMMA.16816.F32 R64, R180, R134, R64 ;  /* 0x00000086b440723c */ /* 0x000fe20000001840 */
[----:B------:R-:W2:Y:S07]  /*60c0*/  LDSM.16.M88.4 R132, [R231+0xe900] ;  /* 0x00e90000e784783b */ /* 0x000eae0000000200 */
[C---:B----4-:R-:W-:Y:S08]  /*60d0*/  HMMA.16816.F32 R4, R184.reuse, R148, R4 ;  /* 0x00000094b804723c */ /* 0x050ff00000001804 */
[C---:B------:R-:W-:Y:S01]  /*60e0*/  HMMA.16816.F32 R8, R184.reuse, R150, R8 ;  /* 0x00000096b808723c */ /* 0x040fe20000001808 */
[----:B------:R-:W3:Y:S07]  /*60f0*/  LDSM.16.M88.4 R148, [R231+0xf100] ;  /* 0x00f10000e794783b */ /* 0x000eee0000000200 */
[C---:B------:R-:W-:Y:S08]  /*6100*/  HMMA.16816.F32 R12, R184.reuse, R160, R12 ;  /* 0x000000a0b80c723c */ /* 0x040ff0000000180c */
[C---:B------:R-:W-:Y:S01]  /*6110*/  HMMA.16816.F32 R16, R184.reuse, R162, R16 ;  /* 0x000000a2b810723c */ /* 0x040fe20000001810 */
[----:B------:R-:W4:Y:S07]  /*6120*/  LDSM.16.M88.4 R160, [R220+0x4000] ;  /* 0x00400000dca0783b */ /* 0x000f2e0000000200 */
[C---:B------:R-:W-:Y:S08]  /*6130*/  HMMA.16816.F32 R20, R184.reuse, R164, R20 ;  /* 0x000000a4b814723c */ /* 0x040ff00000001814 */
[C---:B------:R-:W-:Y:S01]  /*6140*/  HMMA.16816.F32 R24, R184.reuse, R166, R24 ;  /* 0x000000a6b818723c */ /* 0x040fe20000001818 */
[----:B------:R-:W3:Y:S07]  /*6150*/  LDSM.16.M88.4 R164, [R220+0x4800] ;  /* 0x00480000dca4783b */ /* 0x000eee0000000200 */
[C---:B-----5:R-:W-:Y:S08]  /*6160*/  HMMA.16816.F32 R28, R184.reuse, R152, R28 ;  /* 0x00000098b81c723c */ /* 0x060ff0000000181c */
[C---:B------:R-:W-:Y:S01]  /*6170*/  HMMA.16816.F32 R32, R184.reuse, R154, R32 ;  /* 0x0000009ab820723c */ /* 0x040fe20000001820 */
[----:B------:R-:W5:Y:S01]  /*6180*/  LDSM.16.M88.4 R152, [R220+0x5800] ;  /* 0x00580000dc98783b */ /* 0x000f620000000200 */
[----:B------:R-:W-:Y:S04]  /*6190*/  DEPBAR.LE SB0, 0x0 ;  /* 0x000080000000791a */ /* 0x000fe80000000000 */
[----:B------:R-:W-:Y:S02]  /*61a0*/  BAR.SYNC.DEFER_BLOCKING 0x0 ;  /* 0x0000000000007b1d */ /* 0x000fe40000010000 */
[C---:B-1----:R-:W-:Y:S08]  /*61b0*/  HMMA.16816.F32 R36, R184.reuse, R144, R36 ;  /* 0x00000090b824723c */ /* 0x042ff00000001824 */
[C---:B------:R-:W-:Y:S08]  /*61c0*/  HMMA.16816.F32 R40, R184.reuse, R146, R40 ;  /* 0x00000092b828723c */ /* 0x040ff00000001828 */
[C---:B--2---:R-:W-:Y:S08]  /*61d0*/  HMMA.16816.F32 R44, R184.reuse, R132, R44 ;  /* 0x00000084b82c723c */ /* 0x044ff0000000182c */
[C---:B------:R-:W-:Y:S08]  /*61e0*/  HMMA.16816.F32 R48, R184.reuse, R134, R48 ;  /* 0x00000086b830723c */ /* 0x040ff00000001830 */
[C---:B---3--:R-:W-:Y:S08]  /*61f0*/  HMMA.16816.F32 R52, R184.reuse, R148, R52 ;  /* 0x00000094b834723c */ /* 0x048ff00000001834 */
[C---:B------:R-:W-:Y:S08]  /*6200*/  HMMA.16816.F32 R56, R184.reuse, R150, R56 ;  /* 0x00000096b838723c */ /* 0x040ff00000001838 */
[C---:B------:R-:W-:Y:S08]  /*6210*/  HMMA.16816.F32 R60, R184.reuse, R156, R60 ;  /* 0x0000009cb83c723c */ /* 0x040ff0000000183c */
[----:B------:R-:W-:Y:S08]  /*6220*/  HMMA.16816.F32 R64, R184, R158, R64 ;  /* 0x0000009eb840723c */ /* 0x000ff00000001840 */
[C---:B----4-:R-:W-:Y:S08]  /*6230*/  HMMA.16816.F32 R4, R188.reuse, R160, R4 ;  /* 0x000000a0bc04723c */ /* 0x050ff00000001804 */
[C---:B------:R-:W-:Y:S08]  /*6240*/  HMMA.16816.F32 R8, R188.reuse, R162, R8 ;  /* 0x000000a2bc08723c */ /* 0x040ff00000001808 */
[C---:B------:R-:W-:Y:S08]  /*6250*/  HMMA.16816.F32 R12, R188.reuse, R164, R12 ;  /* 0x000000a4bc0c723c */ /* 0x040ff0000000180c */
[C---:B------:R-:W-:Y:S08]  /*6260*/  HMMA.16816.F32 R16, R188.reuse, R166, R16 ;  /* 0x000000a6bc10723c */ /* 0x040ff00000001810 */
[C---:B------:R-:W-:Y:S08]  /*6270*/  HMMA.16816.F32 R20, R188.reuse, R192, R20 ;  /* 0x000000c0bc14723c */ /* 0x040ff00000001814 */
[C---:B------:R-:W-:Y:S08]  /*6280*/  HMMA.16816.F32 R24, R188.reuse, R194, R24 ;  /* 0x000000c2bc18723c */ /* 0x040ff00000001818 */
[C---:B-----5:R-:W-:Y:S08]  /*6290*/  HMMA.16816.F32 R28, R188.reuse, R152, R28 ;  /* 0x00000098bc1c723c */ /* 0x060ff0000000181c */
        /* <DEDUP_REMOVED lines=8> */
[----:B------:R-:W-:Y:S01]  /*6320*/  HMMA.16816.F32 R64, R188, R210, R64 ;  /* 0x000000d2bc40723c */ /* 0x000fe20000001840 */
[----:B------:R-:W-:-:S07]  /*6330*/  @P1 BRA `(.L_x_5) ;  /* 0xffffeca000001947 */ /* 0x000fce000383ffff */
.L_x_4:
[----:B------:R-:W-:Y:S01]  /*6340*/  FMNMX.FTZ R134, R4, R2, !PT ;  /* 0x0000000204867209 */ /* 0x000fe20007810000 */
[----:B---3--:R-:W-:Y:S01]  /*6350*/  LDSM.16.MT88.4 R144, [R232+0x100] ;  /* 0x00010000e890783b */ /* 0x008fe20000004200 */
[----:B------:R-:W-:Y:S02]  /*6360*/  FMNMX.FTZ R3, R6, R0, !PT ;  /* 0x0000000006037209 */ /* 0x000fe40007810000 */
[----:B------:R-:W-:Y:S02]  /*6370*/  FMNMX.FTZ R134, R5, R134, !PT ;  /* 0x0000008605867209 */ /* 0x000fe40007810000 */
[----:B------:R-:W-:Y:S02]  /*6380*/  FMNMX.FTZ R3, R7, R3, !PT ;  /* 0x0000000307037209 */ /* 0x000fe40007810000 */
[----:B------:R-:W-:Y:S01]  /*6390*/  FMNMX.FTZ R134, R8, R134, !PT ;  /* 0x0000008608867209 */ /* 0x000fe20007810000 */
[----:B------:R-:W-:Y:S01]  /*63a0*/  LDSM.16.MT88.4 R148, [R230+0x100] ;  /* 0x00010000e694783b */ /* 0x000fe20000004200 */
        /* <DEDUP_REMOVED lines=9> */
[----:B------:R-:W0:Y:S01]  /*6440*/  LDGDEPBAR ;  /* 0x00000000000079af */ /* 0x000e220000000000 */
[----:B------:R-:W-:Y:S02]  /*6450*/  FMNMX.FTZ R3, R18, R3, !PT ;  /* 0x0000000312037209 */ /* 0x000fe40007810000 */
        /* <DEDUP_REMOVED lines=50> */
[----:B------:R-:W-:Y:S01]  /*6780*/  ISETP.LT.AND P1, PT, RZ, UR8, PT ;  /* 0x00000008ff007c0c */ /* 0x000fe2000bf21270 */
[----:B------:R-:W-:Y:S01]  /*6790*/  SHFL.BFLY PT, R132, R134, 0x2, 0x1f ;  /* 0x0c401f0086847f89 */ /* 0x000fe200000e0000 */
[----:B------:R-:W-:Y:S07]  /*67a0*/  UIADD3 UR8, UR8, -0x1, URZ ;  /* 0xffffffff08087890 */ /* 0x000fee000fffe03f */
[----:B------:R-:W1:Y:S02]  /*67b0*/  SHFL.BFLY PT, R3, R133, 0x2, 0x1f ;  /* 0x0c401f0085037f89 */ /* 0x000e6400000e0000 */
[----:B-1----:R-:W-:Y:S02]  /*67c0*/  FMNMX.FTZ R133, R133, R3, !PT ;  /* 0x0000000385857209 */ /* 0x002fe40007810000 */
[----:B------:R-:W-:Y:S04]  /*67d0*/  FMNMX.FTZ R134, R134, R132, !PT ;  /* 0x0000008486867209 */ /* 0x000fe80007810000 */
[----:B------:R-:W1:Y:S08]  /*67e0*/  SHFL.BFLY PT, R3, R133, 0x1, 0x1f ;  /* 0x0c201f0085037f89 */ /* 0x000e7000000e0000 */
[----:B------:R-:W2:Y:S01]  /*67f0*/  SHFL.BFLY PT, R132, R134, 0x1, 0x1f ;  /* 0x0c201f0086847f89 */ /* 0x000ea200000e0000 */
[----:B-1----:R-:W-:Y:S05]  /*6800*/  FMNMX.FTZ R3, R133, R3, !PT ;  /* 0x0000000385037209 */ /* 0x002fea0007810000 */
[C---:B------:R-:W-:Y:S02]  /*6810*/  FMUL.FTZ R161, R3.reuse, c[0x0][0x2d0] ;  /* 0x0000b40003a17a20 */ /* 0x040fe40000410000 */
[----:B------:R-:W-:Y:S01]  /*6820*/  FADD.FTZ R0, -R3, R0 ;  /* 0x0000000003007221 */ /* 0x000fe20000010100 */
[----:B--2---:R-:W-:Y:S01]  /*6830*/  FMNMX.FTZ R132, R134, R132, !PT ;  /* 0x0000008486847209 */ /* 0x004fe20007810000 */
[--C-:B------:R-:W-:Y:S02]  /*6840*/  FFMA.FTZ R159, R10, c[0x0][0x2d0], -R161.reuse ;  /* 0x0000b4000a9f7a23 */ /* 0x100fe400000108a1 */
[--C-:B------:R-:W-:Y:S02]  /*6850*/  FFMA.FTZ R160, R11, c[0x0][0x2d0], -R161.reuse ;  /* 0x0000b4000ba07a23 */ /* 0x100fe400000108a1 */
[C---:B------:R-:W-:Y:S02]  /*6860*/  FMUL.FTZ R162, R132.reuse, c[0x0][0x2d0] ;  /* 0x0000b40084a27a20 */ /* 0x040fe40000410000 */
[----:B------:R-:W-:Y:S01]  /*6870*/  FADD.FTZ R2, -R132, R2 ;  /* 0x0000000284027221 */ /* 0x000fe20000010100 */
[----:B------:R-:W-:Y:S01]  /*6880*/  MUFU.EX2 R159, R159 ;  /* 0x0000009f009f7308 */ /* 0x000fe20000000800 */
[--C-:B------:R-:W-:Y:S02]  /*6890*/  FFMA.FTZ R135, R8, c[0x0][0x2d0], -R162.reuse ;  /* 0x0000b40008877a23 */ /* 0x100fe400000108a2 */
[--C-:B------:R-:W-:Y:S02]  /*68a0*/  FFMA.FTZ R156, R9, c[0x0][0x2d0], -R162.reuse ;  /* 0x0000b400099c7a23 */ /* 0x100fe400000108a2 */
[----:B------:R-:W-:Y:S02]  /*68b0*/  FMUL.FTZ R2, R2, c[0x0][0x2d0] ;  /* 0x0000b40002027a20 */ /* 0x000fe40000410000 */
[----:B------:R-:W-:Y:S02]  /*68c0*/  FMUL.FTZ R0, R0, c[0x0][0x2d0] ;  /* 0x0000b40000007a20 */ /* 0x000fe40000410000 */
[--C-:B------:R-:W-:Y:S01]  /*68d0*/  FFMA.FTZ R133, R4, c[0x0][0x2d0], -R162.reuse ;  /* 0x0000b40004857a23 */ /* 0x100fe200000108a2 */
[----:B------:R-:W-:Y:S01]  /*68e0*/  MUFU.EX2 R135, R135 ;  /* 0x0000008700877308 */ /* 0x000fe20000000800 */
[--C-:B------:R-:W-:Y:S02]  /*68f0*/  FFMA.FTZ R134, R5, c[0x0][0x2d0], -R162.reuse ;  /* 0x0000b40005867a23 */ /* 0x100fe400000108a2 */
[--C-:B------:R-:W-:Y:S02]  /*6900*/  FFMA.FTZ R157, R6, c[0x0][0x2d0], -R161.reuse ;  /* 0x0000b400069d7a23 */ /* 0x100fe400000108a1 */
[--C-:B------:R-:W-:Y:S02]  /*6910*/  FFMA.FTZ R158, R7, c[0x0][0x2d0], -R161.reuse ;  /* 0x0000b400079e7a23 */ /* 0x100fe400000108a1 */
[--C-:B------:R-:W-:Y:S02]  /*6920*/  FFMA.FTZ R167, R20, c[0x0][0x2d0], -R162.reuse ;  /* 0x0000b40014a77a23 */ /* 0x100fe400000108a2 */
[--C-:B------:R-:W-:Y:S01]  /*6930*/  FFMA.FTZ R192, R21, c[0x0][0x2d0], -R162.reuse ;  /* 0x0000b40015c07a23 */ /* 0x100fe200000108a2 */
[----:B------:R-:W1:Y:S01]  /*6940*/  MUFU.EX2 R2, R2 ;  /* 0x0000000200027308 */ /* 0x000e620000000800 */
[--C-:B------:R-:W-:Y:S02]  /*6950*/  FFMA.FTZ R193, R22, c[0x0][0x2d0], -R161.reuse ;  /* 0x0000b40016c17a23 */ /* 0x100fe400000108a1 */
[--C-:B------:R-:W-:Y:S02]  /*6960*/  FFMA.FTZ R194, R23, c[0x0][0x2d0], -R161.reuse ;  /* 0x0000b40017c27a23 */ /* 0x100fe400000108a1 */
[----:B------:R-:W-:Y:S01]  /*6970*/  LDSM.16.MT88.4 R20, [R230+0x4900] ;  /* 0x00490000e614783b */ /* 0x000fe20000004200 */
[--C-:B------:R-:W-:Y:S02]  /*6980*/  FFMA.FTZ R195, R32, c[0x0][0x2d0], -R162.reuse ;  /* 0x0000b40020c37a23 */ /* 0x100fe400000108a2 */
[--C-:B------:R-:W-:Y:S02]  /*6990*/  FFMA.FTZ R196, R33, c[0x0][0x2d0], -R162.reuse ;  /* 0x0000b40021c47a23 */ /* 0x100fe400000108a2 */
[----:B------:R-:W2:Y:S01]  /*69a0*/  MUFU.EX2 R0, R0 ;  /* 0x0000000000007308 */ /* 0x000ea20000000800 */
[--C-:B------:R-:W-:Y:S02]  /*69b0*/  FFMA.FTZ R197, R38, c[0x0][0x2d0], -R161.reuse ;  /* 0x0000b40026c57a23 */ /* 0x100fe400000108a1 */
[--C-:B------:R-:W-:Y:S02]  /*69c0*/  FFMA.FTZ R198, R39, c[0x0][0x2d0], -R161.reuse ;  /* 0x0000b40027c67a23 */ /* 0x100fe400000108a1 */
[--C-:B------:R-:W-:Y:S02]  /*69d0*/  FFMA.FTZ R199, R40, c[0x0][0x2d0], -R162.reuse ;  /* 0x0000b40028c77a23 */ /* 0x100fe400000108a2 */
[--C-:B------:R-:W-:Y:S02]  /*69e0*/  FFMA.FTZ R200, R41, c[0x0][0x2d0], -R162.reuse ;  /* 0x0000b40029c87a23 */ /* 0x100fe400000108a2 */
[--C-:B------:R-:W-:Y:S01]  /*69f0*/  FFMA.FTZ R201, R42, c[0x0][0x2d0], -R161.reuse ;  /* 0x0000b4002ac97a23 */ /* 0x100fe200000108a1 */
[----:B------:R-:W-:Y:S01]  /*6a00*/  MUFU.EX2 R133, R133 ;  /* 0x0000008500857308 */ /* 0x000fe20000000800 */
[--C-:B------:R-:W-:Y:S02]  /*6a10*/  FFMA.FTZ R202, R43, c[0x0][0x2d0], -R161.reuse ;  /* 0x0000b4002bca7a23 */ /* 0x100fe400000108a1 */
[----:B------:R-:W-:Y:S01]  /*6a20*/  LDSM.16.MT88.4 R40, [R229+0x6900] ;  /* 0x00690000e528783b */ /* 0x000fe20000004200 */
[C---:B-1----:R-:W-:Y:S02]  /*6a30*/  FMUL.FTZ R4, R2.reuse, R128 ;  /* 0x0000008002047220 */ /* 0x042fe40000410000 */
[C---:B------:R-:W-:Y:S02]  /*6a40*/  FMUL.FTZ R5, R2.reuse, R129 ;  /* 0x0000008102057220 */ /* 0x040fe40000410000 */
[C---:B------:R-:W-:Y:S02]  /*6a50*/  FMUL.FTZ R8, R2.reuse, R124 ;  /* 0x0000007c02087220 */ /* 0x040fe40000410000 */
[----:B------:R-:W1:Y:S01]  /*6a60*/  MUFU.EX2 R134, R134 ;  /* 0x0000008600867308 */ /* 0x000e620000000800 */
[C---:B------:R-:W-:Y:S02]  /*6a70*/  FMUL.FTZ R9, R2.reuse, R125 ;  /* 0x0000007d02097220 */ /* 0x040fe40000410000 */
[----:B------:R-:W-:Y:S02]  /*6a80*/  FMUL.FTZ R68, R2, R68 ;  /* 0x0000004402447220 */ /* 0x000fe40000410000 */
[C---:B--2---:R-:W-:Y:S02]  /*6a90*/  FMUL.FTZ R6, R0.reuse, R130 ;  /* 0x0000008200067220 */ /* 0x044fe40000410000 */
[C---:B------:R-:W-:Y:S02]  /*6aa0*/  FMUL.FTZ R7, R0.reuse, R131 ;  /* 0x0000008300077220 */ /* 0x040fe40000410000 */
[C---:B------:R-:W-:Y:S01]  /*6ab0*/  FMUL.FTZ R10, R0.reuse, R126 ;  /* 0x0000007e000a7220 */ /* 0x040fe20000410000 */
[----:B------:R-:W2:Y:S01]  /*6ac0*/  MUFU.EX2 R156, R156 ;  /* 0x0000009c009c7308 */ /* 0x000ea20000000800 */
[----:B------:R-:W-:Y:S02]  /*6ad0*/  FMUL.FTZ R11, R0, R127 ;  /* 0x0000007f000b7220 */ /* 0x000fe40000410000 */
[----:B------:R-:W3:Y:S01]  /*6ae0*/  LDSM.16.MT88.4 R124, [R228+0x100] ;  /* 0x00010000e47c783b */ /* 0x000ee20000004200 */
[----:B------:R-:W-:Y:S02]  /*6af0*/  FMUL.FTZ R69, R2, R69 ;  /* 0x0000004502457220 */ /* 0x000fe40000410000 */
[C---:B------:R-:W-:Y:S02]  /*6b00*/  FMUL.FTZ R70, R0.reuse, R70 ;  /* 0x0000004600467220 */ /* 0x040fe40000410000 */
[----:B------:R-:W-:Y:S02]  /*6b10*/  FMUL.FTZ R71, R0, R71 ;  /* 0x0000004700477220 */ /* 0x000fe40000410000 */
[----:B------:R-:W-:Y:S01]  /*6b20*/  MUFU.EX2 R157, R157 ;  /* 0x0000009d009d7308 */ /* 0x000fe20000000800 */
[C---:B------:R-:W-:Y:S02]  /*6b30*/  FMUL.FTZ R72, R2.reuse, R72 ;  /* 0x0000004802487220 */ /* 0x040fe40000410000 */
[----:B------:R-:W-:Y:S01]  /*6b40*/  FMUL.FTZ R73, R2, R73 ;  /* 0x0000004902497220 */ /* 0x000fe20000410000 */
[----:B-1----:R-:W-:Y:S01]  /*6b50*/  F2FP.PACK_AB R128, R134, R133 ;  /* 0x000000858680723e */ /* 0x002fe200000000ff */
[C---:B------:R-:W-:Y:S02]  /*6b60*/  FMUL.FTZ R74, R0.reuse, R74 ;  /* 0x0000004a004a7220 */ /* 0x040fe40000410000 */
[----:B------:R-:W-:Y:S02]  /*6b70*/  FMUL.FTZ R75, R0, R75 ;  /* 0x0000004b004b7220 */ /* 0x000fe40000410000 */
[C---:B------:R-:W-:Y:S01]  /*6b80*/  FMUL.FTZ R76, R2.reuse, R76 ;  /* 0x0000004c024c7220 */ /* 0x040fe20000410000 */
[----:B------:R-:W1:Y:S01]  /*6b90*/  MUFU.EX2 R158, R158 ;  /* 0x0000009e009e7308 */ /* 0x000e620000000800 */
[----:B------:R-:W-:Y:S02]  /*6ba0*/  FMUL.FTZ R77, R2, R77 ;  /* 0x0000004d024d7220 */ /* 0x000fe40000410000 */
[----:B------:R-:W-:Y:S01]  /*6bb0*/  FMUL.FTZ R78, R0, R78 ;  /* 0x0000004e004e7220 */ /* 0x000fe20000410000 */
[----:B--2---:R-:W-:Y:S01]  /*6bc0*/  F2FP.PACK_AB R130, R156, R135 ;  /* 0x000000879c82723e */ /* 0x004fe200000000ff */
[----:B------:R-:W-:Y:S02]  /*6bd0*/  FMUL.FTZ R79, R0, R79 ;  /* 0x0000004f004f7220 */ /* 0x000fe40000410000 */
[C---:B------:R-:W-:Y:S02]  /*6be0*/  FMUL.FTZ R80, R2.reuse, R80 ;  /* 0x0000005002507220 */ /* 0x040fe40000410000 */
[----:B------:R-:W-:Y:S01]  /*6bf0*/  FMUL.FTZ R81, R2, R81 ;  /* 0x0000005102517220 */ /* 0x000fe20000410000 */
[----:B------:R-:W2:Y:S01]  /*6c00*/  MUFU.EX2 R160, R160 ;  /* 0x000000a000a07308 */ /* 0x000ea20000000800 */
[C---:B------:R-:W-:Y:S02]  /*6c10*/  FMUL.FTZ R82, R0.reuse, R82 ;  /* 0x0000005200527220 */ /* 0x040fe40000410000 */
[----:B------:R-:W-:Y:S02]  /*6c20*/  FMUL.FTZ R83, R0, R83 ;  /* 0x0000005300537220 */ /* 0x000fe40000410000 */
[C---:B------:R-:W-:Y:S02]  /*6c30*/  FMUL.FTZ R84, R2.reuse, R84 ;  /* 0x0000005402547220 */ /* 0x040fe40000410000 */
[----:B------:R-:W-:Y:S02]  /*6c40*/  FMUL.FTZ R85, R2, R85 ;  /* 0x0000005502557220 */ /* 0x000fe40000410000 */
[C---:B------:R-:W-:Y:S01]  /*6c50*/  FMUL.FTZ R86, R0.reuse, R86 ;  /* 0x0000005600567220 */ /* 0x040fe20000410000 */
[----:B------:R-:W-:Y:S01]  /*6c60*/  MUFU.EX2 R167, R167 ;  /* 0x000000a700a77308 */ /* 0x000fe20000000800 */
[----:B------:R-:W-:Y:S02]  /*6c70*/  FMUL.FTZ R87, R0, R87 ;  /* 0x0000005700577220 */ /* 0x000fe40000410000 */
[--C-:B------:R-:W-:Y:S01]  /*6c80*/  FFMA.FTZ R203, R48, c[0x0][0x2d0], -R162.reuse ;  /* 0x0000b40030cb7a23 */ /* 0x100fe200000108a2 */
[----:B-1----:R-:W-:Y:S01]  /*6c90*/  F2FP.PACK_AB R129, R158, R157 ;  /* 0x0000009d9e81723e */ /* 0x002fe200000000ff */
[--C-:B------:R-:W-:Y:S02]  /*6ca0*/  FFMA.FTZ R204, R49, c[0x0][0x2d0], -R162.reuse ;  /* 0x0000b40031cc7a23 */ /* 0x100fe400000108a2 */
[--C-:B------:R-:W-:Y:S02]  /*6cb0*/  FFMA.FTZ R205, R50, c[0x0][0x2d0], -R161.reuse ;  /* 0x0000b40032cd7a23 */ /* 0x100fe400000108a1 */
[--C-:B------:R-:W-:Y:S01]  /*6cc0*/  FFMA.FTZ R206, R51, c[0x0][0x2d0], -R161.reuse ;  /* 0x0000b40033ce7a23 */ /* 0x100fe200000108a1 */
[----:B------:R-:W-:Y:S01]  /*6cd0*/  MUFU.EX2 R192, R192 ;  /* 0x000000c000c07308 */ /* 0x000fe20000000800 */
[----:B------:R-:W-:Y:S01]  /*6ce0*/  LDSM.16.MT88.4 R48, [R228+0x7100] ;  /* 0x00710000e430783b */ /* 0x000fe20000004200 */
[----:B------:R-:W-:Y:S01]  /*6cf0*/  FMUL.FTZ R88, R2, R88 ;  /* 0x0000005802587220 */ /* 0x000fe20000410000 */
[----:B--2---:R-:W-:Y:S01]  /*6d00*/  F2FP.PACK_AB R131, R160, R159 ;  /* 0x0000009fa083723e */ /* 0x004fe200000000ff */
[----:B------:R-:W-:Y:S02]  /*6d10*/  FMUL.FTZ R89, R2, R89 ;  /* 0x0000005902597220 */ /* 0x000fe40000410000 */
[C---:B------:R-:W-:Y:S02]  /*6d20*/  FMUL.FTZ R90, R0.reuse, R90 ;  /* 0x0000005a005a7220 */ /* 0x040fe40000410000 */
[----:B------:R-:W-:Y:S02]  /*6d30*/  FMUL.FTZ R91, R0, R91 ;  /* 0x0000005b005b7220 */ /* 0x000fe40000410000 */
[----:B------:R-:W-:Y:S01]  /*6d40*/  MUFU.EX2 R193, R193 ;  /* 0x000000c100c17308 */ /* 0x000fe20000000800 */
[C---:B------:R-:W-:Y:S05]  /*6d50*/  HMMA.16816.F32 R4, R128.reuse, R144, R4 ;  /* 0x000000908004723c */ /* 0x040fea0000001804 */
[C---:B------:R-:W-:Y:S02]  /*6d60*/  FMUL.FTZ R92, R2.reuse, R92 ;  /* 0x0000005c025c7220 */ /* 0x040fe40000410000 */
[----:B------:R-:W-:Y:S01]  /*6d70*/  FMUL.FTZ R93, R2, R93 ;  /* 0x0000005d025d7220 */ /* 0x000fe20000410000 */
[C---:B------:R-:W-:Y:S01]  /*6d80*/  HMMA.16816.F32 R8, R128.reuse, R146, R8 ;  /* 0x000000928008723c */ /* 0x040fe20000001808 */
[----:B------:R-:W1:Y:S01]  /*6d90*/  LDSM.16.MT88.4 R144, [R232+0x4100] ;  /* 0x00410000e890783b */ /* 0x000e620000004200 */
[----:B------:R-:W-:Y:S02]  /*6da0*/  MUFU.EX2 R194, R194 ;  /* 0x000000c200c27308 */ /* 0x000fe40000000800 */
[C---:B------:R-:W-:Y:S02]  /*6db0*/  FMUL.FTZ R94, R0.reuse, R94 ;  /* 0x0000005e005e7220 */ /* 0x040fe40000410000 */
[----:B------:R-:W-:Y:S02]  /*6dc0*/  FMUL.FTZ R95, R0, R95 ;  /* 0x0000005f005f7220 */ /* 0x000fe40000410000 */
[C---:B------:R-:W-:Y:S04]  /*6dd0*/  HMMA.16816.F32 R68, R128.reuse, R148, R68 ;  /* 0x000000948044723c */ /* 0x040fe80000001844 */
[C---:B------:R-:W-:Y:S01]  /*6de0*/  FMUL.FTZ R96, R2.reuse, R96 ;  /* 0x0000006002607220 */ /* 0x040fe20000410000 */
[----:B------:R-:W-:Y:S01]  /*6df0*/  MUFU.EX2 R195, R195 ;  /* 0x000000c300c37308 */ /* 0x000fe20000000800 */
[----:B------:R-:W-:Y:S02]  /*6e00*/  FMUL.FTZ R97, R2, R97 ;  /* 0x0000006102617220 */ /* 0x000fe40000410000 */
[C---:B------:R-:W-:Y:S01]  /*6e10*/  HMMA.16816.F32 R72, R128.reuse, R150, R72 ;  /* 0x000000968048723c */ /* 0x040fe20000001848 */
[----:B------:R-:W2:Y:S03]  /*6e20*/  LDSM.16.MT88.4 R148, [R230+0x4100] ;  /* 0x00410000e694783b */ /* 0x000ea60000004200 */
[C---:B------:R-:W-:Y:S02]  /*6e30*/  FMUL.FTZ R98, R0.reuse, R98 ;  /* 0x0000006200627220 */ /* 0x040fe40000410000 */
[----:B------:R-:W-:Y:S01]  /*6e40*/  FMUL.FTZ R99, R0, R99 ;  /* 0x0000006300637220 */ /* 0x000fe20000410000 */
[----:B------:R-:W-:Y:S01]  /*6e50*/  MUFU.EX2 R196, R196 ;  /* 0x000000c400c47308 */ /* 0x000fe20000000800 */
[C---:B------:R-:W-:Y:S04]  /*6e60*/  HMMA.16816.F32 R76, R128.reuse, R152, R76 ;  /* 0x00000098804c723c */ /* 0x040fe8000000184c */
[C---:B------:R-:W-:Y:S02]  /*6e70*/  FMUL.FTZ R100, R2.reuse, R100 ;  /* 0x0000006402647220 */ /* 0x040fe40000410000 */
[----:B------:R-:W-:Y:S02]  /*6e80*/  FMUL.FTZ R101, R2, R101 ;  /* 0x0000006502657220 */ /* 0x000fe40000410000 */
[C---:B------:R-:W-:Y:S01]  /*6e90*/  HMMA.16816.F32 R80, R128.reuse, R154, R80 ;  /* 0x0000009a8050723c */ /* 0x040fe20000001850 */
[----:B------:R-:W-:Y:S03]  /*6ea0*/  MUFU.EX2 R197, R197 ;  /* 0x000000c500c57308 */ /* 0x000fe60000000800 */
[--C-:B------:R-:W-:Y:S02]  /*6eb0*/  FFMA.FTZ R152, R12, c[0x0][0x2d0], -R162.reuse ;  /* 0x0000b4000c987a23 */ /* 0x100fe400000108a2 */
[C---:B------:R-:W-:Y:S02]  /*6ec0*/  FMUL.FTZ R12, R2.reuse, R120 ;  /* 0x00000078020c7220 */ /* 0x040fe40000410000 */
[C---:B---3--:R-:W-:Y:S03]  /*6ed0*/  HMMA.16816.F32 R84, R128.reuse, R124, R84 ;  /* 0x0000007c8054723c */ /* 0x048fe60000001854 */
[----:B------:R-:W-:Y:S01]  /*6ee0*/  MUFU.EX2 R152, R152 ;  /* 0x0000009800987308 */ /* 0x000fe20000000800 */
[--C-:B------:R-:W-:Y:S02]  /*6ef0*/  FFMA.FTZ R153, R13, c[0x0][0x2d0], -R162.reuse ;  /* 0x0000b4000d997a23 */ /* 0x100fe400000108a2 */
[----:B------:R-:W-:Y:S02]  /*6f00*/  FMUL.FTZ R13, R2, R121 ;  /* 0x00000079020d7220 */ /* 0x000fe40000410000 */
[C---:B------:R-:W-:Y:S01]  /*6f10*/  HMMA.16816.F32 R88, R128.reuse, R126, R88 ;  /* 0x0000007e8058723c */ /* 0x040fe20000001858 */
[----:B------:R-:W3:Y:S03]  /*6f20*/  LDSM.16.MT88.4 R124, [R229+0x4100] ;  /* 0x00410000e57c783b */ /* 0x000ee60000004200 */
[--C-:B------:R-:W-:Y:S01]  /*6f30*/  FFMA.FTZ R154, R14, c[0x0][0x2d0], -R161.reuse ;  /* 0x0000b4000e9a7a23 */ /* 0x100fe200000108a1 */
[----:B------:R-:W4:Y:S01]  /*6f40*/  MUFU.EX2 R153, R153 ;  /* 0x0000009900997308 */ /* 0x000f220000000800 */
[C---:B------:R-:W-:Y:S02]  /*6f50*/  FMUL.FTZ R14, R0.reuse, R122 ;  /* 0x0000007a000e7220 */ /* 0x040fe40000410000 */
[C---:B-1----:R-:W-:Y:S04]  /*6f60*/  HMMA.16816.F32 R92, R128.reuse, R144, R92 ;  /* 0x00000090805c723c */ /* 0x042fe8000000185c */
[--C-:B------:R-:W-:Y:S02]  /*6f70*/  FFMA.FTZ R155, R15, c[0x0][0x2d0], -R161.reuse ;  /* 0x0000b4000f9b7a23 */ /* 0x100fe400000108a1 */
[C---:B------:R-:W-:Y:S01]  /*6f80*/  FMUL.FTZ R15, R0.reuse, R123 ;  /* 0x0000007b000f7220 */ /* 0x040fe20000410000 */
[----:B------:R-:W-:Y:S01]  /*6f90*/  MUFU.EX2 R154, R154 ;  /* 0x0000009a009a7308 */ /* 0x000fe20000000800 */
[C---:B------:R-:W-:Y:S01]  /*6fa0*/  HMMA.16816.F32 R96, R128.reuse, R146, R96 ;  /* 0x000000928060723c */ /* 0x040fe20000001860 */
[----:B------:R-:W1:Y:S03]  /*6fb0*/  LDSM.16.MT88.4 R120, [R228+0x4100] ;  /* 0x00410000e478783b */ /* 0x000e660000004200 */
[C---:B------:R-:W-:Y:S02]  /*6fc0*/  FMUL.FTZ R102, R0.reuse, R102 ;  /* 0x0000006600667220 */ /* 0x040fe40000410000 */
[----:B------:R-:W-:Y:S02]  /*6fd0*/  FMUL.FTZ R103, R0, R103 ;  /* 0x0000006700677220 */ /* 0x000fe40000410000 */
[C---:B--2---:R-:W-:Y:S01]  /*6fe0*/  HMMA.16816.F32 R12, R128.reuse, R148, R12 ;  /* 0x00000094800c723c */ /* 0x044fe2000000180c */
[----:B------:R-:W2:Y:S01]  /*6ff0*/  LDSM.16.MT88.4 R144, [R232+0x900] ;  /* 0x00090000e890783b */ /* 0x000ea20000004200 */
[----:B------:R-:W5:Y:S02]  /*7000*/  MUFU.EX2 R155, R155 ;  /* 0x0000009b009b7308 */ /* 0x000f640000000800 */
[C---:B------:R-:W-:Y:S02]  /*7010*/  FMUL.FTZ R104, R2.reuse, R104 ;  /* 0x0000006802687220 */ /* 0x040fe40000410000 */
[----:B------:R-:W-:Y:S02]  /*7020*/  FMUL.FTZ R105, R2, R105 ;  /* 0x0000006902697220 */ /* 0x000fe40000410000 */
[C---:B------:R-:W-:Y:S01]  /*7030*/  HMMA.16816.F32 R100, R128.reuse, R150, R100 ;  /* 0x000000968064723c */ /* 0x040fe20000001864 */
[----:B------:R-:W-:Y:S03]  /*7040*/  LDSM.16.MT88.4 R148, [R229+0x900] ;  /* 0x00090000e594783b */ /* 0x000fe60000004200 */
[C---:B------:R-:W-:Y:S01]  /*7050*/  FMUL.FTZ R106, R0.reuse, R106 ;  /* 0x0000006a006a7220 */ /* 0x040fe20000410000 */
[----:B------:R-:W-:Y:S01]  /*7060*/  MUFU.EX2 R198, R198 ;  /* 0x000000c600c67308 */ /* 0x000fe20000000800 */
[----:B------:R-:W-:Y:S02]  /*7070*/  FMUL.FTZ R107, R0, R107 ;  /* 0x0000006b006b7220 */ /* 0x000fe40000410000 */
[--C-:B------:R-:W-:Y:S04]  /*7080*/  FFMA.FTZ R163, R16, c[0x0][0x2d0], -R162.reuse ;  /* 0x0000b40010a37a23 */ /* 0x100fe800000108a2 */
[--C-:B------:R-:W-:Y:S01]  /*7090*/  FFMA.FTZ R164, R17, c[0x0][0x2d0], -R162.reuse ;  /* 0x0000b40011a47a23 */ /* 0x100fe200000108a2 */
[C---:B---3--:R-:W-:Y:S02]  /*70a0*/  HMMA.16816.F32 R104, R128.reuse, R124, R104 ;  /* 0x0000007c8068723c */ /* 0x048fe40000001868 */
[----:B------:R-:W-:Y:S01]  /*70b0*/  MUFU.EX2 R163, R163 ;  /* 0x000000a300a37308 */ /* 0x000fe20000000800 */
[--C-:B------:R-:W-:Y:S02]  /*70c0*/  FFMA.FTZ R165, R18, c[0x0][0x2d0], -R161.reuse ;  /* 0x0000b40012a57a23 */ /* 0x100fe400000108a1 */
[--C-:B------:R-:W-:Y:S02]  /*70d0*/  FFMA.FTZ R166, R19, c[0x0][0x2d0], -R161.reuse ;  /* 0x0000b40013a67a23 */ /* 0x100fe400000108a1 */
[C---:B------:R-:W-:Y:S02]  /*70e0*/  FMUL.FTZ R108, R2.reuse, R108 ;  /* 0x0000006c026c7220 */ /* 0x040fe40000410000 */
[----:B------:R-:W-:Y:S03]  /*70f0*/  FMUL.FTZ R109, R2, R109 ;  /* 0x0000006d026d7220 */ /* 0x000fe60000410000 */
[----:B------:R-:W3:Y:S01]  /*7100*/  MUFU.EX2 R164, R164 ;  /* 0x000000a400a47308 */ /* 0x000ee20000000800 */
[C---:B------:R-:W-:Y:S02]  /*7110*/  FMUL.FTZ R110, R0.reuse, R110 ;  /* 0x0000006e006e7220 */ /* 0x040fe40000410000 */
[----:B------:R-:W-:Y:S02]  /*7120*/  FMUL.FTZ R111, R0, R111 ;  /* 0x0000006f006f7220 */ /* 0x000fe40000410000 */
[C---:B------:R-:W-:Y:S01]  /*7130*/  FMUL.FTZ R16, R2.reuse, R116 ;  /* 0x0000007402107220 */ /* 0x040fe20000410000 */
[----:B----4-:R-:W-:Y:S01]  /*7140*/  F2FP.PACK_AB R116, R153, R152 ;  /* 0x000000989974723e */ /* 0x010fe200000000ff */
[----:B------:R-:W-:Y:S01]  /*7150*/  FMUL.FTZ R17, R2, R117 ;  /* 0x0000007502117220 */ /* 0x000fe20000410000 */
[----:B-----5:R-:W-:Y:S01]  /*7160*/  F2FP.PACK_AB R117, R155, R154 ;  /* 0x0000009a9b75723e */ /* 0x020fe200000000ff */
[C---:B------:R-:W-:Y:S01]  /*7170*/  FMUL.FTZ R18, R0.reuse, R118 ;  /* 0x0000007600127220 */ /* 0x040fe20000410000 */
[C---:B------:R-:W-:Y:S01]  /*7180*/  HMMA.16816.F32 R108, R128.reuse, R126, R108 ;  /* 0x0000007e806c723c */ /* 0x040fe2000000186c */
[----:B------:R-:W-:Y:S01]  /*7190*/  MUFU.EX2 R165, R165 ;  /* 0x000000a500a57308 */ /* 0x000fe20000000800 */
[----:B------:R-:W4:Y:S01]  /*71a0*/  LDSM.16.MT88.4 R124, [R230+0x900] ;  /* 0x00090000e67c783b */ /* 0x000f220000004200 */
[----:B------:R-:W-:Y:S02]  /*71b0*/  FMUL.FTZ R19, R0, R119 ;  /* 0x0000007700137220 */ /* 0x000fe40000410000 */
[C---:B------:R-:W-:Y:S02]  /*71c0*/  FMUL.FTZ R112, R2.reuse, R112 ;  /* 0x0000007002707220 */ /* 0x040fe40000410000 */
[----:B------:R-:W-:Y:S02]  /*71d0*/  FMUL.FTZ R113, R2, R113 ;  /* 0x0000007102717220 */ /* 0x000fe40000410000 */
[C---:B------:R-:W-:Y:S01]  /*71e0*/  FMUL.FTZ R114, R0.reuse, R114 ;  /* 0x0000007200727220 */ /* 0x040fe20000410000 */
[C---:B-1----:R-:W-:Y:S01]  /*71f0*/  HMMA.16816.F32 R16, R128.reuse, R120, R16 ;  /* 0x000000788010723c */ /* 0x042fe20000001810 */
[----:B------:R-:W1:Y:S02]  /*7200*/  MUFU.EX2 R166, R166 ;  /* 0x000000a600a67308 */ /* 0x000e640000000800 */
[----:B------:R-:W-:Y:S01]  /*7210*/  FMUL.FTZ R115, R0, R115 ;  /* 0x0000007300737220 */ /* 0x000fe20000410000 */
[----:B---3--:R-:W-:Y:S01]  /*7220*/  F2FP.PACK_AB R118, R164, R163 ;  /* 0x000000a3a476723e */ /* 0x008fe200000000ff */
[--C-:B------:R-:W-:Y:S02]  /*7230*/  FFMA.FTZ R52, R52, c[0x0][0x2d0], -R162.reuse ;  /* 0x0000b40034347a23 */ /* 0x100fe400000108a2 */
[--C-:B------:R-:W-:Y:S02]  /*7240*/  FFMA.FTZ R53, R53, c[0x0][0x2d0], -R162.reuse ;  /* 0x0000b40035357a23 */ /* 0x100fe400000108a2 */
[--C-:B------:R-:W-:Y:S01]  /*7250*/  FFMA.FTZ R54, R54, c[0x0][0x2d0], -R161.reuse ;  /* 0x0000b40036367a23 */ /* 0x100fe200000108a1 */
[----:B------:R-:W-:Y:S01]  /*7260*/  HMMA.16816.F32 R112, R128, R122, R112 ;  /* 0x0000007a8070723c */ /* 0x000fe20000001870 */
[----:B------:R-:W3:Y:S01]  /*7270*/  LDSM.16.MT88.4 R120, [R228+0x900] ;  /* 0x00090000e478783b */ /* 0x000ee20000004200 */
[----:B------:R-:W-:Y:S01]  /*7280*/  MUFU.EX2 R199, R199 ;  /* 0x000000c700c77308 */ /* 0x000fe20000000800 */
[--C-:B------:R-:W-:Y:S02]  /*7290*/  FFMA.FTZ R55, R55, c[0x0][0x2d0], -R161.reuse ;  /* 0x0000b40037377a23 */ /* 0x100fe400000108a1 */
[--C-:B------:R-:W-:Y:S02]  /*72a0*/  FFMA.FTZ R56, R56, c[0x0][0x2d0], -R162.reuse ;  /* 0x0000b40038387a23 */ /* 0x100fe400000108a2 */
[--C-:B------:R-:W-:Y:S02]  /*72b0*/  FFMA.FTZ R57, R57, c[0x0][0x2d0], -R162.reuse ;  /* 0x0000b40039397a23 */ /* 0x100fe400000108a2 */
[----:B------:R-:W5:Y:S03]  /*72c0*/  LDSM.16.MT88.4 R128, [R232+0x4900] ;  /* 0x00490000e880783b */ /* 0x000f660000004200 */
[----:B------:R-:W-:Y:S01]  /*72d0*/  MUFU.EX2 R200, R200 ;  /* 0x000000c800c87308 */ /* 0x000fe20000000800 */
[--C-:B------:R-:W-:Y:S01]  /*72e0*/  FFMA.FTZ R58, R58, c[0x0][0x2d0], -R161.reuse ;  /* 0x0000b4003a3a7a23 */ /* 0x100fe200000108a1 */
[----:B-1----:R-:W-:Y:S01]  /*72f0*/  F2FP.PACK_AB R119, R166, R165 ;  /* 0x000000a5a677723e */ /* 0x002fe200000000ff */
[--C-:B------:R-:W-:Y:S02]  /*7300*/  FFMA.FTZ R59, R59, c[0x0][0x2d0], -R161.reuse ;  /* 0x0000b4003b3b7a23 */ /* 0x100fe400000108a1 */
[--C-:B------:R-:W-:Y:S02]  /*7310*/  FFMA.FTZ R60, R60, c[0x0][0x2d0], -R162.reuse ;  /* 0x0000b4003c3c7a23 */ /* 0x100fe400000108a2 */
[--C-:B------:R-:W-:Y:S02]  /*7320*/  FFMA.FTZ R61, R61, c[0x0][0x2d0], -R162.reuse ;  /* 0x0000b4003d3d7a23 */ /* 0x100fe400000108a2 */
[C---:B--2---:R-:W-:Y:S01]  /*7330*/  HMMA.16816.F32 R4, R116.reuse, R144, R4 ;  /* 0x000000907404723c */ /* 0x044fe20000001804 */
[----:B------:R-:W-:Y:S04]  /*7340*/  MUFU.EX2 R201, R201 ;  /* 0x000000c900c97308 */ /* 0x000fe80000000800 */
[--C-:B------:R-:W-:Y:S02]  /*7350*/  FFMA.FTZ R62, R62, c[0x0][0x2d0], -R161.reuse ;  /* 0x0000b4003e3e7a23 */ /* 0x100fe400000108a1 */
[----:B------:R-:W-:Y:S01]  /*7360*/  FFMA.FTZ R63, R63, c[0x0][0x2d0], -R161 ;  /* 0x0000b4003f3f7a23 */ /* 0x000fe200000108a1 */
[C---:B------:R-:W-:Y:S01]  /*7370*/  HMMA.16816.F32 R8, R116.reuse, R146, R8 ;  /* 0x000000927408723c */ /* 0x040fe20000001808 */
[----:B------:R-:W-:Y:S02]  /*7380*/  LDSM.16.MT88.4 R144, [R228+0x4900] ;  /* 0x00490000e490783b */ /* 0x000fe40000004200 */
[----:B------:R-:W-:Y:S01]  /*7390*/  MUFU.EX2 R202, R202 ;  /* 0x000000ca00ca7308 */ /* 0x000fe20000000800 */
[----:B------:R-:W-:Y:S01]  /*73a0*/  FFMA.FTZ R133, R2, R251, R133 ;  /* 0x000000fb02857223 */ /* 0x000fe20000010085 */
[----:B------:R-:W-:Y:S01]  /*73b0*/  MOV R2, R132 ;  /* 0x0000008400027202 */ /* 0x000fe20000000f00 */
[----:B------:R-:W-:Y:S02]  /*73c0*/  FFMA.FTZ R157, R0, R250, R157 ;  /* 0x000000fa009d7223 */ /* 0x000fe4000001009d */
[C---:B----4-:R-:W-:Y:S04]  /*73d0*/  HMMA.16816.F32 R68, R116.reuse, R124, R68 ;  /* 0x0000007c7444723c */ /* 0x050fe80000001844 */
[----:B------:R-:W-:Y:S01]  /*73e0*/  FADD.FTZ R133, R134, R133 ;  /* 0x0000008586857221 */ /* 0x000fe20000010000 */
[----:B------:R-:W-:Y:S01]  /*73f0*/  MUFU.EX2 R203, R203 ;  /* 0x000000cb00cb7308 */ /* 0x000fe20000000800 */
[----:B------:R-:W-:Y:S02]  /*7400*/  FADD.FTZ R157, R158, R157 ;  /* 0x0000009d9e9d7221 */ /* 0x000fe40000010000 */
[C---:B------:R-:W-:Y:S01]  /*7410*/  HMMA.16816.F32 R72, R116.reuse, R126, R72 ;  /* 0x0000007e7448723c */ /* 0x040fe20000001848 */
[----:B------:R-:W1:Y:S03]  /*7420*/  LDSM.16.MT88.4 R124, [R229+0x4900] ;  /* 0x00490000e57c783b */ /* 0x000e660000004200 */
[----:B------:R-:W-:Y:S02]  /*7430*/  FADD.FTZ R133, R135, R133 ;  /* 0x0000008587857221 */ /* 0x000fe40000010000 */
[----:B------:R-:W-:Y:S01]  /*7440*/  FADD.FTZ R157, R159, R157 ;  /* 0x0000009d9f9d7221 */ /* 0x000fe20000010000 */
[----:B------:R-:W-:Y:S01]  /*7450*/  MUFU.EX2 R204, R204 ;  /* 0x000000cc00cc7308 */ /* 0x000fe20000000800 */
[C---:B------:R-:W-:Y:S04]  /*7460*/  HMMA.16816.F32 R76, R116.reuse, R148, R76 ;  /* 0x00000094744c723c */ /* 0x040fe8000000184c */
[----:B------:R-:W-:Y:S02]  /*7470*/  FADD.FTZ R156, R156, R133 ;  /* 0x000000859c9c7221 */ /* 0x000fe40000010000 */
[----:B------:R-:W-:Y:S02]  /*7480*/  FADD.FTZ R160, R160, R157 ;  /* 0x0000009da0a07221 */ /* 0x000fe40000010000 */
[C---:B------:R-:W-:Y:S01]  /*7490*/  HMMA.16816.F32 R80, R116.reuse, R150, R80 ;  /* 0x000000967450723c */ /* 0x040fe20000001850 */
[----:B------:R-:W-:Y:S03]  /*74a0*/  MUFU.EX2 R205, R205 ;  /* 0x000000cd00cd7308 */ /* 0x000fe60000000800 */
[--C-:B------:R-:W-:Y:S02]  /*74b0*/  FFMA.FTZ R148, R24, c[0x0][0x2d0], -R162.reuse ;  /* 0x0000b40018947a23 */ /* 0x100fe400000108a2 */
[----:B------:R-:W-:Y:S02]  /*74c0*/  FFMA.FTZ R149, R25, c[0x0][0x2d0], -R162 ;  /* 0x0000b40019957a23 */ /* 0x000fe400000108a2 */
[C---:B---3--:R-:W-:Y:S03]  /*74d0*/  HMMA.16816.F32 R84, R116.reuse, R120, R84 ;  /* 0x000000787454723c */ /* 0x048fe60000001854 */
[----:B------:R-:W-:Y:S01]  /*74e0*/  MUFU.EX2 R148, R148 ;  /* 0x0000009400947308 */ /* 0x000fe20000000800 */
[--C-:B------:R-:W-:Y:S02]  /*74f0*/  FFMA.FTZ R150, R26, c[0x0][0x2d0], -R161.reuse ;  /* 0x0000b4001a967a23 */ /* 0x100fe400000108a1 */
[----:B------:R-:W-:Y:S02]  /*7500*/  FFMA.FTZ R151, R27, c[0x0][0x2d0], -R161 ;  /* 0x0000b4001b977a23 */ /* 0x000fe400000108a1 */
[C---:B------:R-:W-:Y:S01]  /*7510*/  HMMA.16816.F32 R88, R116.reuse, R122, R88 ;  /* 0x0000007a7458723c */ /* 0x040fe20000001858 */
[----:B------:R-:W2:Y:S03]  /*7520*/  LDSM.16.MT88.4 R120, [R232+0x1100] ;  /* 0x00110000e878783b */ /* 0x000ea60000004200 */
[----:B------:R-:W-:Y:S01]  /*7530*/  FADD.FTZ R156, R152, R156 ;  /* 0x0000009c989c7221 */ /* 0x000fe20000010000 */
[----:B------:R-:W3:Y:S01]  /*7540*/  MUFU.EX2 R149, R149 ;  /* 0x0000009500957308 */ /* 0x000ee20000000800 */
[----:B------:R-:W-:Y:S02]  /*7550*/  FADD.FTZ R160, R154, R160 ;  /* 0x000000a09aa07221 */ /* 0x000fe40000010000 */
[C---:B-----5:R-:W-:Y:S01]  /*7560*/  HMMA.16816.F32 R92, R116.reuse, R128, R92 ;  /* 0x00000080745c723c */ /* 0x060fe2000000185c */
[----:B------:R-:W4:Y:S03]  /*7570*/  LDSM.16.MT88.4 R24, [R230+0x1100] ;  /* 0x00110000e618783b */ /* 0x000f260000004200 */
[----:B------:R-:W-:Y:S02]  /*7580*/  FADD.FTZ R153, R153, R156 ;  /* 0x0000009c99997221 */ /* 0x000fe40000010000 */
[----:B------:R-:W-:Y:S01]  /*7590*/  FADD.FTZ R155, R155, R160 ;  /* 0x000000a09b9b7221 */ /* 0x000fe20000010000 */
[----:B------:R-:W-:Y:S01]  /*75a0*/  MUFU.EX2 R150, R150 ;  /* 0x0000009600967308 */ /* 0x000fe20000000800 */
[C---:B------:R-:W-:Y:S04]  /*75b0*/  HMMA.16816.F32 R96, R116.reuse, R130, R96 ;  /* 0x000000827460723c */ /* 0x040fe80000001860 */
[----:B------:R-:W-:Y:S02]  /*75c0*/  FADD.FTZ R153, R163, R153 ;  /* 0x00000099a3997221 */ /* 0x000fe40000010000 */
[----:B------:R-:W-:Y:S02]  /*75d0*/  FADD.FTZ R155, R165, R155 ;  /* 0x0000009ba59b7221 */ /* 0x000fe40000010000 */
[C---:B------:R-:W-:Y:S01]  /*75e0*/  HMMA.16816.F32 R12, R116.reuse, R20, R12 ;  /* 0x00000014740c723c */ /* 0x040fe2000000180c */
[----:B------:R-:W5:Y:S03]  /*75f0*/  MUFU.EX2 R151, R151 ;  /* 0x0000009700977308 */ /* 0x000f660000000800 */
[----:B------:R-:W-:Y:S02]  /*7600*/  FADD.FTZ R164, R164, R153 ;  /* 0x00000099a4a47221 */ /* 0x000fe40000010000 */
[----:B------:R-:W-:Y:S01]  /*7610*/  FADD.FTZ R166, R166, R155 ;  /* 0x0000009ba6a67221 */ /* 0x000fe20000010000 */
[----:B------:R-:W-:Y:S01]  /*7620*/  F2FP.PACK_AB R20, R192, R167 ;  /* 0x000000a7c014723e */ /* 0x000fe200000000ff */
[C---:B------:R-:W-:Y:S03]  /*7630*/  HMMA.16816.F32 R100, R116.reuse, R22, R100 ;  /* 0x000000167464723c */ /* 0x040fe60000001864 */
[----:B------:R-:W-:Y:S01]  /*7640*/  MUFU.EX2 R206, R206 ;  /* 0x000000ce00ce7308 */ /* 0x000fe20000000800 */
[----:B------:R-:W-:Y:S01]  /*7650*/  F2FP.PACK_AB R21, R194, R193 ;  /* 0x000000c1c215723e */ /* 0x000fe200000000ff */
[----:B------:R-:W-:Y:S02]  /*7660*/  FADD.FTZ R164, R167, R164 ;  /* 0x000000a4a7a47221 */ /* 0x000fe40000010000 */
[----:B---3--:R-:W-:Y:S01]  /*7670*/  F2FP.PACK_AB R22, R149, R148 ;  /* 0x000000949516723e */ /* 0x008fe200000000ff */
[C---:B-1----:R-:W-:Y:S04]  /*7680*/  HMMA.16816.F32 R104, R116.reuse, R124, R104 ;  /* 0x0000007c7468723c */ /* 0x042fe80000001868 */
[----:B------:R-:W-:Y:S01]  /*7690*/  FADD.FTZ R166, R193, R166 ;  /* 0x000000a6c1a67221 */ /* 0x000fe20000010000 */
[----:B------:R-:W-:Y:S01]  /*76a0*/  MUFU.EX2 R52, R52 ;  /* 0x0000003400347308 */ /* 0x000fe20000000800 */
[----:B------:R-:W-:Y:S02]  /*76b0*/  FADD.FTZ R192, R192, R164 ;  /* 0x000000a4c0c07221 */ /* 0x000fe40000010000 */
[C---:B------:R-:W-:Y:S01]  /*76c0*/  HMMA.16816.F32 R108, R116.reuse, R126, R108 ;  /* 0x0000007e746c723c */ /* 0x040fe2000000186c */
[----:B------:R-:W1:Y:S03]  /*76d0*/  LDSM.16.MT88.4 R124, [R229+0x1100] ;  /* 0x00110000e57c783b */ /* 0x000e660000004200 */
[----:B-----5:R-:W-:Y:S01]  /*76e0*/  F2FP.PACK_AB R23, R151, R150 ;  /* 0x000000969717723e */ /* 0x020fe200000000ff */
[----:B------:R-:W-:Y:S02]  /*76f0*/  FADD.FTZ R194, R194, R166 ;  /* 0x000000a6c2c27221 */ /* 0x000fe40000010000 */
[----:B------:R-:W-:Y:S01]  /*7700*/  MUFU.EX2 R53, R53 ;  /* 0x0000003500357308 */ /* 0x000fe20000000800 */
[C---:B------:R-:W-:Y:S04]  /*7710*/  HMMA.16816.F32 R16, R116.reuse, R144, R16 ;  /* 0x000000907410723c */ /* 0x040fe80000001810 */
[----:B------:R-:W-:Y:S02]  /*7720*/  FADD.FTZ R192, R148, R192 ;  /* 0x000000c094c07221 */ /* 0x000fe40000010000 */
[----:B------:R-:W-:Y:S02]  /*7730*/  FADD.FTZ R194, R150, R194 ;  /* 0x000000c296c27221 */ /* 0x000fe40000010000 */
[----:B------:R-:W-:Y:S01]  /*7740*/  HMMA.16816.F32 R112, R116, R146, R112 ;  /* 0x000000927470723c */ /* 0x000fe20000001870 */
[----:B------:R-:W3:Y:S01]  /*7750*/  LDSM.16.MT88.4 R116, [R228+0x1100] ;  /* 0x00110000e474783b */ /* 0x000ee20000004200 */
[----:B------:R-:W-:Y:S02]  /*7760*/  MUFU.EX2 R54, R54 ;  /* 0x0000003600367308 */ /* 0x000fe40000000800 */
[--C-:B------:R-:W-:Y:S02]  /*7770*/  FFMA.FTZ R144, R28, c[0x0][0x2d0], -R162.reuse ;  /* 0x0000b4001c907a23 */ /* 0x100fe400000108a2 */
[----:B------:R-:W-:Y:S02]  /*7780*/  FFMA.FTZ R145, R29, c[0x0][0x2d0], -R162 ;  /* 0x0000b4001d917a23 */ /* 0x000fe400000108a2 */
[C---:B--2---:R-:W-:Y:S04]  /*7790*/  HMMA.16816.F32 R4, R20.reuse, R120, R4 ;  /* 0x000000781404723c */ /* 0x044fe80000001804 */
[----:B------:R-:W2:Y:S01]  /*77a0*/  MUFU.EX2 R144, R144 ;  /* 0x0000009000907308 */ /* 0x000ea20000000800 */
[--C-:B------:R-:W-:Y:S02]  /*77b0*/  FFMA.FTZ R146, R30, c[0x0][0x2d0], -R161.reuse ;  /* 0x0000b4001e927a23 */ /* 0x100fe400000108a1 */
[----:B------:R-:W-:Y:S01]  /*77c0*/  FFMA.FTZ R147, R31, c[0x0][0x2d0], -R161 ;  /* 0x0000b4001f937a23 */ /* 0x000fe200000108a1 */
[C---:B------:R-:W-:Y:S01]  /*77d0*/  HMMA.16816.F32 R8, R20.reuse, R122, R8 ;  /* 0x0000007a1408723c */ /* 0x040fe20000001808 */
[----:B------:R-:W5:Y:S03]  /*77e0*/  LDSM.16.MT88.4 R120, [R232+0x5100] ;  /* 0x00510000e878783b */ /* 0x000f660000004200 */
[----:B------:R-:W-:Y:S02]  /*77f0*/  FADD.FTZ R149, R149, R192 ;  /* 0x000000c095957221 */ /* 0x000fe40000010000 */
[----:B------:R-:W-:Y:S01]  /*7800*/  MUFU.EX2 R145, R145 ;  /* 0x0000009100917308 */ /* 0x000fe20000000800 */
[----:B------:R-:W-:Y:S01]  /*7810*/  FADD.FTZ R151, R151, R194 ;  /* 0x000000c297977221 */ /* 0x000fe20000010000 */
[C---:B----4-:R-:W-:Y:S01]  /*7820*/  HMMA.16816.F32 R68, R20.reuse, R24, R68 ;  /* 0x000000181444723c */ /* 0x050fe20000001844 */
[----:B------:R-:W-:Y:S07]  /*7830*/  LDSM.16.MT88.4 R28, [R229+0x5100] ;  /* 0x00510000e51c783b */ /* 0x000fee0000004200 */
[C---:B------:R-:W-:Y:S01]  /*7840*/  HMMA.16816.F32 R72, R20.reuse, R26, R72 ;  /* 0x0000001a1448723c */ /* 0x040fe20000001848 */
[----:B------:R-:W4:Y:S01]  /*7850*/  LDSM.16.MT88.4 R24, [R230+0x5100] ;  /* 0x00510000e618783b */ /* 0x000f220000004200 */
[----:B------:R-:W5:Y:S02]  /*7860*/  MUFU.EX2 R146, R146 ;  /* 0x0000009200927308 */ /* 0x000f640000000800 */
[----:B--2---:R-:W-:Y:S04]  /*7870*/  FADD.FTZ R149, R144, R149 ;  /* 0x0000009590957221 */ /* 0x004fe80000010000 */
[C---:B-1----:R-:W-:Y:S04]  /*7880*/  HMMA.16816.F32 R76, R20.reuse, R124, R76 ;  /* 0x0000007c144c723c */ /* 0x042fe8000000184c */
[----:B------:R-:W1:Y:S04]  /*7890*/  MUFU.EX2 R147, R147 ;  /* 0x0000009300937308 */ /* 0x000e680000000800 */
[C---:B------:R-:W-:Y:S01]  /*78a0*/  HMMA.16816.F32 R80, R20.reuse, R126, R80 ;  /* 0x0000007e1450723c */ /* 0x040fe20000001850 */
[----:B------:R-:W2:Y:S05]  /*78b0*/  LDSM.16.MT88.4 R124, [R228+0x5100] ;  /* 0x00510000e47c783b */ /* 0x000eaa0000004200 */
[----:B------:R-:W-:Y:S02]  /*78c0*/  MUFU.EX2 R55, R55 ;  /* 0x0000003700377308 */ /* 0x000fe40000000800 */
[C---:B---3--:R-:W-:Y:S04]  /*78d0*/  HMMA.16816.F32 R84, R20.reuse, R116, R84 ;  /* 0x000000741454723c */ /* 0x048fe80000001854 */
[----:B-----5:R-:W-:Y:S04]  /*78e0*/  FADD.FTZ R151, R146, R151 ;  /* 0x0000009792977221 */ /* 0x020fe80000010000 */
[C---:B------:R-:W-:Y:S01]  /*78f0*/  HMMA.16816.F32 R88, R20.reuse, R118, R88 ;  /* 0x000000761458723c */ /* 0x040fe20000001858 */
[----:B------:R-:W3:Y:S01]  /*7900*/  LDSM.16.MT88.4 R116, [R232+0x1900] ;  /* 0x00190000e874783b */ /* 0x000ee20000004200 */
[----:B------:R-:W-:Y:S06]  /*7910*/  MUFU.EX2 R56, R56 ;  /* 0x0000003800387308 */ /* 0x000fec0000000800 */
[C---:B------:R-:W-:Y:S04]  /*7920*/  HMMA.16816.F32 R92, R20.reuse, R120, R92 ;  /* 0x00000078145c723c */ /* 0x040fe8000000185c */
[----:B------:R-:W-:Y:S03]  /*7930*/  MUFU.EX2 R57, R57 ;  /* 0x0000003900397308 */ /* 0x000fe60000000800 */
[--C-:B------:R-:W-:Y:S01]  /*7940*/  FFMA.FTZ R120, R34, c[0x0][0x2d0], -R161.reuse ;  /* 0x0000b40022787a23 */ /* 0x100fe200000108a1 */
[C---:B------:R-:W-:Y:S04]  /*7950*/  HMMA.16816.F32 R96, R20.reuse, R122, R96 ;  /* 0x0000007a1460723c */ /* 0x040fe80000001860 */
[----:B------:R-:W-:Y:S02]  /*7960*/  FFMA.FTZ R121, R35, c[0x0][0x2d0], -R161 ;  /* 0x0000b40023797a23 */ /* 0x000fe400000108a1 */
[----:B------:R-:W5:Y:S01]  /*7970*/  LDSM.16.MT88.4 R32, [R230+0x1900] ;  /* 0x00190000e620783b */ /* 0x000f620000004200 */
[--C-:B------:R-:W-:Y:S01]  /*7980*/  FFMA.FTZ R122, R36, c[0x0][0x2d0], -R162.reuse ;  /* 0x0000b400247a7a23 */ /* 0x100fe200000108a2 */
[C---:B----4-:R-:W-:Y:S01]  /*7990*/  HMMA.16816.F32 R12, R20.reuse, R24, R12 ;  /* 0x00000018140c723c */ /* 0x050fe2000000180c */
[----:B------:R-:W-:Y:S03]  /*79a0*/  MUFU.EX2 R120, R120 ;  /* 0x0000007800787308 */ /* 0x000fe60000000800 */
[----:B------:R-:W-:Y:S02]  /*79b0*/  FFMA.FTZ R123, R37, c[0x0][0x2d0], -R162 ;  /* 0x0000b400257b7a23 */ /* 0x000fe400000108a2 */
[----:B------:R-:W-:Y:S02]  /*79c0*/  LDSM.16.MT88.4 R36, [R232+0x2100] ;  /* 0x00210000e824783b */ /* 0x000fe40000004200 */
[C---:B------:R-:W-:Y:S03]  /*79d0*/  HMMA.16816.F32 R100, R20.reuse, R26, R100 ;  /* 0x0000001a1464723c */ /* 0x040fe60000001864 */
[----:B------:R-:W4:Y:S03]  /*79e0*/  MUFU.EX2 R121, R121 ;  /* 0x0000007900797308 */ /* 0x000f260000000800 */
[----:B------:R-:W3:Y:S02]  /*79f0*/  LDSM.16.MT88.4 R24, [R229+0x1900] ;  /* 0x00190000e518783b */ /* 0x000ee40000004200 */
[C---:B------:R-:W-:Y:S05]  /*7a00*/  HMMA.16816.F32 R104, R20.reuse, R28, R104 ;  /* 0x0000001c1468723c */ /* 0x040fea0000001868 */
[----:B------:R-:W1:Y:S03]  /*7a10*/  MUFU.EX2 R122, R122 ;  /* 0x0000007a007a7308 */ /* 0x000e660000000800 */
[C---:B------:R-:W-:Y:S01]  /*7a20*/  HMMA.16816.F32 R108, R20.reuse, R30, R108 ;  /* 0x0000001e146c723c */ /* 0x040fe2000000186c */
[----:B------:R-:W5:Y:S06]  /*7a30*/  LDSM.16.MT88.4 R28, [R228+0x1900] ;  /* 0x00190000e41c783b */ /* 0x000f6c0000004200 */
[----:B------:R-:W3:Y:S01]  /*7a40*/  MUFU.EX2 R123, R123 ;  /* 0x0000007b007b7308 */ /* 0x000ee20000000800 */
[C---:B--2---:R-:W-:Y:S08]  /*7a50*/  HMMA.16816.F32 R16, R20.reuse, R124, R16 ;  /* 0x0000007c1410723c */ /* 0x044ff00000001810 */
[----:B------:R-:W-:Y:S01]  /*7a60*/  HMMA.16816.F32 R112, R20, R126, R112 ;  /* 0x0000007e1470723c */ /* 0x000fe20000001870 */
[----:B------:R-:W-:Y:S01]  /*7a70*/  LDSM.16.MT88.4 R124, [R232+0x3900] ;  /* 0x00390000e87c783b */ /* 0x000fe20000004200 */
[----:B------:R-:W-:Y:S05]  /*7a80*/  MUFU.EX2 R58, R58 ;  /* 0x0000003a003a7308 */ /* 0x000fea0000000800 */
[C---:B------:R-:W-:Y:S01]  /*7a90*/  F2FP.PACK_AB R20, R145.reuse, R144 ;  /* 0x000000909114723e */ /* 0x040fe200000000ff */
[----:B------:R-:W-:Y:S01]  /*7aa0*/  FADD.FTZ R145, R145, R149 ;  /* 0x0000009591917221 */ /* 0x000fe20000010000 */
[----:B-1----:R-:W-:Y:S03]  /*7ab0*/  F2FP.PACK_AB R21, R147, R146 ;  /* 0x000000929315723e */ /* 0x002fe600000000ff */
[----:B------:R-:W-:Y:S01]  /*7ac0*/  F2FP.PACK_AB R22, R196, R195 ;  /* 0x000000c3c416723e */ /* 0x000fe200000000ff */
[----:B------:R-:W-:Y:S01]  /*7ad0*/  MUFU.EX2 R59, R59 ;  /* 0x0000003b003b7308 */ /* 0x000fe20000000800 */
[----:B----4-:R-:W-:Y:S01]  /*7ae0*/  F2FP.PACK_AB R23, R121, R120 ;  /* 0x000000787917723e */ /* 0x010fe200000000ff */
[----:B------:R-:W-:Y:S02]  /*7af0*/  FADD.FTZ R147, R147, R151 ;  /* 0x0000009793937221 */ /* 0x000fe40000010000 */
[----:B------:R-:W-:Y:S02]  /*7b00*/  FADD.FTZ R145, R195, R145 ;  /* 0x00000091c3917221 */ /* 0x000fe40000010000 */
[----:B------:R-:W-:Y:S02]  /*7b10*/  FADD.FTZ R147, R120, R147 ;  /* 0x0000009378937221 */ /* 0x000fe40000010000 */
[C---:B---3--:R-:W-:Y:S02]  /*7b20*/  HMMA.16816.F32 R4, R20.reuse, R116, R4 ;  /* 0x000000741404723c */ /* 0x048fe40000001804 */
[----:B------:R-:W-:Y:S01]  /*7b30*/  MUFU.EX2 R60, R60 ;  /* 0x0000003c003c7308 */ /* 0x000fe20000000800 */
[----:B------:R-:W-:Y:S02]  /*7b40*/  FADD.FTZ R196, R196, R145 ;  /* 0x00000091c4c47221 */ /* 0x000fe40000010000 */
[----:B------:R-:W-:Y:S02]  /*7b50*/  FADD.FTZ R121, R121, R147 ;  /* 0x0000009379797221 */ /* 0x000fe40000010000 */
[----:B------:R-:W-:Y:S01]  /*7b60*/  FADD.FTZ R0, R122, R196 ;  /* 0x000000c47a007221 */ /* 0x000fe20000010000 */
[C---:B------:R-:W-:Y:S01]  /*7b70*/  HMMA.16816.F32 R8, R20.reuse, R118, R8 ;  /* 0x000000761408723c */ /* 0x040fe20000001808 */
[----:B------:R-:W1:Y:S03]  /*7b80*/  LDSM.16.MT88.4 R116, [R232+0x5900] ;  /* 0x00590000e874783b */ /* 0x000e660000004200 */
[----:B------:R-:W-:Y:S01]  /*7b90*/  MUFU.EX2 R61, R61 ;  /* 0x0000003d003d7308 */ /* 0x000fe20000000800 */
[----:B------:R-:W-:Y:S02]  /*7ba0*/  FADD.FTZ R121, R197, R121 ;  /* 0x00000079c5797221 */ /* 0x000fe40000010000 */
[----:B------:R-:W-:Y:S01]  /*7bb0*/  FADD.FTZ R0, R123, R0 ;  /* 0x000000007b007221 */ /* 0x000fe20000010000 */
[C---:B-----5:R-:W-:Y:S04]  /*7bc0*/  HMMA.16816.F32 R68, R20.reuse, R32, R68 ;  /* 0x000000201444723c */ /* 0x060fe80000001844 */
[----:B------:R-:W-:Y:S02]  /*7bd0*/  FADD.FTZ R0, R199, R0 ;  /* 0x00000000c7007221 */ /* 0x000fe40000010000 */
[----:B------:R-:W-:Y:S02]  /*7be0*/  MUFU.EX2 R62, R62 ;  /* 0x0000003e003e7308 */ /* 0x000fe40000000800 */
[C---:B------:R-:W-:Y:S01]  /*7bf0*/  HMMA.16816.F32 R72, R20.reuse, R34, R72 ;  /* 0x000000221448723c */ /* 0x040fe20000001848 */
[----:B------:R-:W2:Y:S07]  /*7c00*/  LDSM.16.MT88.4 R32, [R230+0x5900] ;  /* 0x00590000e620783b */ /* 0x000eae0000004200 */
[C---:B------:R-:W-:Y:S01]  /*7c10*/  HMMA.16816.F32 R76, R20.reuse, R24, R76 ;  /* 0x00000018144c723c */ /* 0x040fe2000000184c */
[----:B------:R-:W-:Y:S07]  /*7c20*/  MUFU.EX2 R63, R63 ;  /* 0x0000003f003f7308 */ /* 0x000fee0000000800 */
[C---:B------:R-:W-:Y:S01]  /*7c30*/  HMMA.16816.F32 R80, R20.reuse, R26, R80 ;  /* 0x0000001a1450723c */ /* 0x040fe20000001850 */
[----:B------:R-:W3:Y:S07]  /*7c40*/  LDSM.16.MT88.4 R24, [R229+0x5900] ;  /* 0x00590000e518783b */ /* 0x000eee0000004200 */
[C---:B------:R-:W-:Y:S08]  /*7c50*/  HMMA.16816.F32 R84, R20.reuse, R28, R84 ;  /* 0x0000001c1454723c */ /* 0x040ff00000001854 */
[C---:B------:R-:W-:Y:S01]  /*7c60*/  HMMA.16816.F32 R88, R20.reuse, R30, R88 ;  /* 0x0000001e1458723c */ /* 0x040fe20000001858 */
[----:B------:R-:W4:Y:S07]  /*7c70*/  LDSM.16.MT88.4 R28, [R228+0x5900] ;  /* 0x00590000e41c783b */ /* 0x000f2e0000004200 */
[C---:B-1----:R-:W-:Y:S08]  /*7c80*/  HMMA.16816.F32 R92, R20.reuse, R116, R92 ;  /* 0x00000074145c723c */ /* 0x042ff0000000185c */
[C---:B------:R-:W-:Y:S01]  /*7c90*/  HMMA.16816.F32 R96, R20.reuse, R118, R96 ;  /* 0x000000761460723c */ /* 0x040fe20000001860 */
[----:B------:R-:W1:Y:S07]  /*7ca0*/  LDSM.16.MT88.4 R116, [R230+0x2100] ;  /* 0x00210000e674783b */ /* 0x000e6e0000004200 */
[C---:B--2---:R-:W-:Y:S08]  /*7cb0*/  HMMA.16816.F32 R12, R20.reuse, R32, R12 ;  /* 0x00000020140c723c */ /* 0x044ff0000000180c */
[C---:B------:R-:W-:Y:S01]  /*7cc0*/  HMMA.16816.F32 R100, R20.reuse, R34, R100 ;  /* 0x000000221464723c */ /* 0x040fe20000001864 */
[----:B------:R-:W2:Y:S07]  /*7cd0*/  LDSM.16.MT88.4 R32, [R229+0x2100] ;  /* 0x00210000e520783b */ /* 0x000eae0000004200 */
[C---:B---3--:R-:W-:Y:S08]  /*7ce0*/  HMMA.16816.F32 R104, R20.reuse, R24, R104 ;  /* 0x000000181468723c */ /* 0x048ff00000001868 */
[C---:B------:R-:W-:Y:S01]  /*7cf0*/  HMMA.16816.F32 R108, R20.reuse, R26, R108 ;  /* 0x0000001a146c723c */ /* 0x040fe2000000186c */
[----:B------:R-:W3:Y:S07]  /*7d00*/  LDSM.16.MT88.4 R24, [R228+0x2100] ;  /* 0x00210000e418783b */ /* 0x000eee0000004200 */
[C---:B----4-:R-:W-:Y:S08]  /*7d10*/  HMMA.16816.F32 R16, R20.reuse, R28, R16 ;  /* 0x0000001c1410723c */ /* 0x050ff00000001810 */
[----:B------:R-:W-:Y:S01]  /*7d20*/  HMMA.16816.F32 R112, R20, R30, R112 ;  /* 0x0000001e1470723c */ /* 0x000fe20000001870 */
[----:B------:R-:W4:Y:S06]  /*7d30*/  LDSM.16.MT88.4 R28, [R232+0x6100] ;  /* 0x00610000e81c783b */ /* 0x000f2c0000004200 */
[----:B------:R-:W-:Y:S02]  /*7d40*/  F2FP.PACK_AB R20, R123, R122 ;  /* 0x0000007a7b14723e */ /* 0x000fe400000000ff */
[----:B------:R-:W-:Y:S03]  /*7d50*/  F2FP.PACK_AB R21, R198, R197 ;  /* 0x000000c5c615723e */ /* 0x000fe600000000ff */
[----:B------:R-:W-:Y:S01]  /*7d60*/  F2FP.PACK_AB R22, R200, R199 ;  /* 0x000000c7c816723e */ /* 0x000fe200000000ff */
[----:B------:R-:W-:Y:S01]  /*7d70*/  FADD.FTZ R198, R198, R121 ;  /* 0x00000079c6c67221 */ /* 0x000fe20000010000 */
[----:B------:R-:W-:Y:S01]  /*7d80*/  F2FP.PACK_AB R23, R202, R201 ;  /* 0x000000c9ca17723e */ /* 0x000fe200000000ff */
[----:B------:R-:W-:Y:S01]  /*7d90*/  FADD.FTZ R200, R200, R0 ;  /* 0x00000000c8c87221 */ /* 0x000fe20000010000 */
[----:B------:R-:W-:Y:S01]  /*7da0*/  MOV R0, R3 ;  /* 0x0000000300007202 */ /* 0x000fe20000000f00 */
[----:B------:R-:W-:Y:S04]  /*7db0*/  FADD.FTZ R198, R201, R198 ;  /* 0x000000c6c9c67221 */ /* 0x000fe80000010000 */
[C---:B------:R-:W-:Y:S03]  /*7dc0*/  HMMA.16816.F32 R4, R20.reuse, R36, R4 ;  /* 0x000000241404723c */ /* 0x040fe60000001804 */
[----:B------:R-:W-:Y:S05]  /*7dd0*/  FADD.FTZ R202, R202, R198 ;  /* 0x000000c6caca7221 */ /* 0x000fea0000010000 */
[C---:B------:R-:W-:Y:S01]  /*7de0*/  HMMA.16816.F32 R8, R20.reuse, R38, R8 ;  /* 0x000000261408723c */ /* 0x040fe20000001808 */
[----:B------:R-:W5:Y:S07]  /*7df0*/  LDSM.16.MT88.4 R36, [R230+0x6100] ;  /* 0x00610000e624783b */ /* 0x000f6e0000004200 */
[C---:B-1----:R-:W-:Y:S07]  /*7e00*/  HMMA.16816.F32 R68, R20.reuse, R116, R68 ;  /* 0x000000741444723c */ /* 0x042fee0000001844 */
[--C-:B------:R-:W-:Y:S01]  /*7e10*/  FFMA.FTZ R116, R44, c[0x0][0x2d0], -R162.reuse ;  /* 0x0000b4002c747a23 */ /* 0x100fe200000108a2 */
[C---:B------:R-:W-:Y:S04]  /*7e20*/  HMMA.16816.F32 R72, R20.reuse, R118, R72 ;  /* 0x000000761448723c */ /* 0x040fe80000001848 */
[----:B------:R-:W-:Y:S01]  /*7e30*/  FFMA.FTZ R117, R45, c[0x0][0x2d0], -R162 ;  /* 0x0000b4002d757a23 */ /* 0x000fe200000108a2 */
[----:B------:R-:W1:Y:S02]  /*7e40*/  MUFU.EX2 R116, R116 ;  /* 0x0000007400747308 */ /* 0x000e640000000800 */
[--C-:B------:R-:W-:Y:S01]  /*7e50*/  FFMA.FTZ R118, R46, c[0x0][0x2d0], -R161.reuse ;  /* 0x0000b4002e767a23 */ /* 0x100fe200000108a1 */
[C---:B--2---:R-:W-:Y:S04]  /*7e60*/  HMMA.16816.F32 R76, R20.reuse, R32, R76 ;  /* 0x00000020144c723c */ /* 0x044fe8000000184c */
[----:B------:R-:W-:Y:S02]  /*7e70*/  FFMA.FTZ R119, R47, c[0x0][0x2d0], -R161 ;  /* 0x0000b4002f777a23 */ /* 0x000fe400000108a1 */
[----:B------:R-:W-:Y:S01]  /*7e80*/  LDSM.16.MT88.4 R44, [R229+0x7100] ;  /* 0x00710000e52c783b */ /* 0x000fe20000004200 */
[----:B------:R-:W-:Y:S01]  /*7e90*/  MUFU.EX2 R117, R117 ;  /* 0x0000007500757308 */ /* 0x000fe20000000800 */
[C---:B------:R-:W-:Y:S06]  /*7ea0*/  HMMA.16816.F32 R80, R20.reuse, R34, R80 ;  /* 0x000000221450723c */ /* 0x040fec0000001850 */
[----:B------:R-:W2:Y:S02]  /*7eb0*/  LDSM.16.MT88.4 R32, [R229+0x6100] ;  /* 0x00610000e520783b */ /* 0x000ea40000004200 */
[C---:B---3--:R-:W-:Y:S01]  /*7ec0*/  HMMA.16816.F32 R84, R20.reuse, R24, R84 ;  /* 0x000000181454723c */ /* 0x048fe20000001854 */
[----:B------:R-:W3:Y:S03]  /*7ed0*/  MUFU.EX2 R118, R118 ;  /* 0x0000007600767308 */ /* 0x000ee60000000800 */
[----:B-1----:R-:W-:Y:S04]  /*7ee0*/  FADD.FTZ R200, R116, R200 ;  /* 0x000000c874c87221 */ /* 0x002fe80000010000 */
[C---:B------:R-:W-:Y:S01]  /*7ef0*/  HMMA.16816.F32 R88, R20.reuse, R26, R88 ;  /* 0x0000001a1458723c */ /* 0x040fe20000001858 */
[----:B------:R-:W1:Y:S02]  /*7f00*/  LDSM.16.MT88.4 R24, [R228+0x6100] ;  /* 0x00610000e418783b */ /* 0x000e640000004200 */
[----:B------:R-:W1:Y:S05]  /*7f10*/  MUFU.EX2 R119, R119 ;  /* 0x0000007700777308 */ /* 0x000e6a0000000800 */
[C---:B----4-:R-:W-:Y:S08]  /*7f20*/  HMMA.16816.F32 R92, R20.reuse, R28, R92 ;  /* 0x0000001c145c723c */ /* 0x050ff0000000185c */
[C---:B------:R-:W-:Y:S01]  /*7f30*/  HMMA.16816.F32 R96, R20.reuse, R30, R96 ;  /* 0x0000001e1460723c */ /* 0x040fe20000001860 */
[----:B------:R-:W4:Y:S03]  /*7f40*/  LDSM.16.MT88.4 R28, [R232+0x2900] ;  /* 0x00290000e81c783b */ /* 0x000f260000004200 */
[----:B---3--:R-:W-:Y:S04]  /*7f50*/  FADD.FTZ R202, R118, R202 ;  /* 0x000000ca76ca7221 */ /* 0x008fe80000010000 */
[C---:B-----5:R-:W-:Y:S08]  /*7f60*/  HMMA.16816.F32 R12, R20.reuse, R36, R12 ;  /* 0x00000024140c723c */ /* 0x060ff0000000180c */
[C---:B------:R-:W-:Y:S01]  /*7f70*/  HMMA.16816.F32 R100, R20.reuse, R38, R100 ;  /* 0x000000261464723c */ /* 0x040fe20000001864 */
[----:B------:R-:W3:Y:S07]  /*7f80*/  LDSM.16.MT88.4 R36, [R230+0x2900] ;  /* 0x00290000e624783b */ /* 0x000eee0000004200 */
[C---:B--2---:R-:W-:Y:S08]  /*7f90*/  HMMA.16816.F32 R104, R20.reuse, R32, R104 ;  /* 0x000000201468723c */ /* 0x044ff00000001868 */
[C---:B------:R-:W-:Y:S01]  /*7fa0*/  HMMA.16816.F32 R108, R20.reuse, R34, R108 ;  /* 0x00000022146c723c */ /* 0x040fe2000000186c */
[----:B------:R-:W2:Y:S07]  /*7fb0*/  LDSM.16.MT88.4 R32, [R229+0x2900] ;  /* 0x00290000e520783b */ /* 0x000eae0000004200 */
[C---:B-1----:R-:W-:Y:S08]  /*7fc0*/  HMMA.16816.F32 R16, R20.reuse, R24, R16 ;  /* 0x000000181410723c */ /* 0x042ff00000001810 */
[----:B------:R-:W-:Y:S01]  /*7fd0*/  HMMA.16816.F32 R112, R20, R26, R112 ;  /* 0x0000001a1470723c */ /* 0x000fe20000001870 */
[----:B------:R-:W1:Y:S06]  /*7fe0*/  LDSM.16.MT88.4 R24, [R228+0x2900] ;  /* 0x00290000e418783b */ /* 0x000e6c0000004200 */
[C---:B------:R-:W-:Y:S01]  /*7ff0*/  F2FP.PACK_AB R20, R117.reuse, R116 ;  /* 0x000000747514723e */ /* 0x040fe200000000ff */
[----:B------:R-:W-:Y:S01]  /*8000*/  FADD.FTZ R117, R117, R200 ;  /* 0x000000c875757221 */ /* 0x000fe20000010000 */
[C---:B------:R-:W-:Y:S03]  /*8010*/  F2FP.PACK_AB R21, R119.reuse, R118 ;  /* 0x000000767715723e */ /* 0x040fe600000000ff */
[----:B------:R-:W-:Y:S01]  /*8020*/  F2FP.PACK_AB R22, R204, R203 ;  /* 0x000000cbcc16723e */ /* 0x000fe200000000ff */
[----:B------:R-:W-:Y:S01]  /*8030*/  FADD.FTZ R119, R119, R202 ;  /* 0x000000ca77777221 */ /* 0x000fe20000010000 */
[----:B------:R-:W-:Y:S01]  /*8040*/  F2FP.PACK_AB R23, R206, R205 ;  /* 0x000000cdce17723e */ /* 0x000fe200000000ff */
[----:B------:R-:W-:Y:S02]  /*8050*/  FADD.FTZ R117, R203, R117 ;  /* 0x00000075cb757221 */ /* 0x000fe40000010000 */
[----:B------:R-:W-:Y:S02]  /*8060*/  FADD.FTZ R119, R205, R119 ;  /* 0x00000077cd777221 */ /* 0x000fe40000010000 */
[----:B------:R-:W-:Y:S02]  /*8070*/  FADD.FTZ R204, R204, R117 ;  /* 0x00000075cccc7221 */ /* 0x000fe40000010000 */
[C---:B----4-:R-:W-:Y:S03]  /*8080*/  HMMA.16816.F32 R4, R20.reuse, R28, R4 ;  /* 0x0000001c1404723c */ /* 0x050fe60000001804 */
[----:B------:R-:W-:Y:S02]  /*8090*/  FADD.FTZ R206, R206, R119 ;  /* 0x00000077cece7221 */ /* 0x000fe40000010000 */
[----:B------:R-:W-:Y:S02]  /*80a0*/  FADD.FTZ R204, R52, R204 ;  /* 0x000000cc34cc7221 */ /* 0x000fe40000010000 */
[----:B------:R-:W-:Y:S01]  /*80b0*/  FADD.FTZ R206, R54, R206 ;  /* 0x000000ce36ce7221 */ /* 0x000fe20000010000 */
[C---:B------:R-:W-:Y:S01]  /*80c0*/  HMMA.16816.F32 R8, R20.reuse, R30, R8 ;  /* 0x0000001e1408723c */ /* 0x040fe20000001808 */
[----:B------:R-:W4:Y:S07]  /*80d0*/  LDSM.16.MT88.4 R28, [R232+0x6900] ;  /* 0x00690000e81c783b */ /* 0x000f2e0000004200 */
[C---:B---3--:R-:W-:Y:S08]  /*80e0*/  HMMA.16816.F32 R68, R20.reuse, R36, R68 ;  /* 0x000000241444723c */ /* 0x048ff00000001844 */
[C---:B------:R-:W-:Y:S01]  /*80f0*/  HMMA.16816.F32 R72, R20.reuse, R38, R72 ;  /* 0x000000261448723c */ /* 0x040fe20000001848 */
[----:B------:R-:W3:Y:S07]  /*8100*/  LDSM.16.MT88.4 R36, [R230+0x6900] ;  /* 0x00690000e624783b */ /* 0x000eee0000004200 */
[C---:B--2---:R-:W-:Y:S08]  /*8110*/  HMMA.16816.F32 R76, R20.reuse, R32, R76 ;  /* 0x00000020144c723c */ /* 0x044ff0000000184c */
[C---:B------:R-:W-:Y:S01]  /*8120*/  HMMA.16816.F32 R80, R20.reuse, R34, R80 ;  /* 0x000000221450723c */ /* 0x040fe20000001850 */
[----:B------:R-:W-:Y:S07]  /*8130*/  LDSM.16.MT88.4 R32, [R230+0x3100] ;  /* 0x00310000e620783b */ /* 0x000fee0000004200 */
[C---:B-1----:R-:W-:Y:S08]  /*8140*/  HMMA.16816.F32 R84, R20.reuse, R24, R84 ;  /* 0x000000181454723c */ /* 0x042ff00000001854 */
[C---:B------:R-:W-:Y:S01]  /*8150*/  HMMA.16816.F32 R88, R20.reuse, R26, R88 ;  /* 0x0000001a1458723c */ /* 0x040fe20000001858 */
[----:B------:R-:W1:Y:S07]  /*8160*/  LDSM.16.MT88.4 R24, [R228+0x6900] ;  /* 0x00690000e418783b */ /* 0x000e6e0000004200 */
[C---:B----4-:R-:W-:Y:S08]  /*8170*/  HMMA.16816.F32 R92, R20.reuse, R28, R92 ;  /* 0x0000001c145c723c */ /* 0x050ff0000000185c */
[C---:B------:R-:W-:Y:S01]  /*8180*/  HMMA.16816.F32 R96, R20.reuse, R30, R96 ;  /* 0x0000001e1460723c */ /* 0x040fe20000001860 */
[----:B------:R-:W2:Y:S07]  /*8190*/  LDSM.16.MT88.4 R28, [R232+0x3100] ;  /* 0x00310000e81c783b */ /* 0x000eae0000004200 */
[C---:B---3--:R-:W-:Y:S08]  /*81a0*/  HMMA.16816.F32 R12, R20.reuse, R36, R12 ;  /* 0x00000024140c723c */ /* 0x048ff0000000180c */
[C---:B------:R-:W-:Y:S01]  /*81b0*/  HMMA.16816.F32 R100, R20.reuse, R38, R100 ;  /* 0x000000261464723c */ /* 0x040fe20000001864 */
[----:B------:R-:W-:Y:S07]  /*81c0*/  LDSM.16.MT88.4 R36, [R228+0x3100] ;  /* 0x00310000e424783b */ /* 0x000fee0000004200 */
[C---:B------:R-:W-:Y:S08]  /*81d0*/  HMMA.16816.F32 R104, R20.reuse, R40, R104 ;  /* 0x000000281468723c */ /* 0x040ff00000001868 */
[C---:B------:R-:W-:Y:S01]  /*81e0*/  HMMA.16816.F32 R108, R20.reuse, R42, R108 ;  /* 0x0000002a146c723c */ /* 0x040fe2000000186c */
[----:B------:R-:W-:Y:S07]  /*81f0*/  LDSM.16.MT88.4 R40, [R230+0x7100] ;  /* 0x00710000e628783b */ /* 0x000fee0000004200 */
[C---:B-1----:R-:W-:Y:S08]  /*8200*/  HMMA.16816.F32 R16, R20.reuse, R24, R16 ;  /* 0x000000181410723c */ /* 0x042ff00000001810 */
[----:B------:R-:W-:Y:S01]  /*8210*/  HMMA.16816.F32 R112, R20, R26, R112 ;  /* 0x0000001a1470723c */ /* 0x000fe20000001870 */
[----:B------:R-:W1:Y:S06]  /*8220*/  LDSM.16.MT88.4 R24, [R229+0x3100] ;  /* 0x00310000e518783b */ /* 0x000e6c0000004200 */
[C---:B------:R-:W-:Y:S01]  /*8230*/  F2FP.PACK_AB R20, R53.reuse, R52 ;  /* 0x000000343514723e */ /* 0x040fe200000000ff */
[----:B------:R-:W-:Y:S01]  /*8240*/  FADD.FTZ R53, R53, R204 ;  /* 0x000000cc35357221 */ /* 0x000fe20000010000 */
[----:B------:R-:W-:Y:S03]  /*8250*/  F2FP.PACK_AB R21, R55, R54 ;  /* 0x000000363715723e */ /* 0x000fe600000000ff */
[----:B------:R-:W-:Y:S01]  /*8260*/  F2FP.PACK_AB R22, R57, R56 ;  /* 0x000000383916723e */ /* 0x000fe200000000ff */
[----:B------:R-:W-:Y:S01]  /*8270*/  FADD.FTZ R55, R55, R206 ;  /* 0x000000ce37377221 */ /* 0x000fe20000010000 */
[----:B------:R-:W-:Y:S01]  /*8280*/  F2FP.PACK_AB R23, R59, R58 ;  /* 0x0000003a3b17723e */ /* 0x000fe200000000ff */
[----:B------:R-:W-:Y:S02]  /*8290*/  FADD.FTZ R53, R56, R53 ;  /* 0x0000003538357221 */ /* 0x000fe40000010000 */
[----:B------:R-:W-:Y:S02]  /*82a0*/  FADD.FTZ R55, R58, R55 ;  /* 0x000000373a377221 */ /* 0x000fe40000010000 */
[----:B------:R-:W-:Y:S02]  /*82b0*/  FADD.FTZ R57, R57, R53 ;  /* 0x0000003539397221 */ /* 0x000fe40000010000 */
[C---:B--2---:R-:W-:Y:S03]  /*82c0*/  HMMA.16816.F32 R4, R20.reuse, R28, R4 ;  /* 0x0000001c1404723c */ /* 0x044fe60000001804 */
[----:B------:R-:W-:Y:S02]  /*82d0*/  FADD.FTZ R59, R59, R55 ;  /* 0x000000373b3b7221 */ /* 0x000fe40000010000 */
[----:B------:R-:W-:Y:S02]  /*82e0*/  FADD.FTZ R57, R60, R57 ;  /* 0x000000393c397221 */ /* 0x000fe40000010000 */
[----:B------:R-:W-:Y:S01]  /*82f0*/  FADD.FTZ R59, R62, R59 ;  /* 0x0000003b3e3b7221 */ /* 0x000fe20000010000 */
[C---:B------:R-:W-:Y:S01]  /*8300*/  HMMA.16816.F32 R8, R20.reuse, R30, R8 ;  /* 0x0000001e1408723c */ /* 0x040fe20000001808 */
[----:B------:R-:W2:Y:S03]  /*8310*/  LDSM.16.MT88.4 R28, [R232+0x7100] ;  /* 0x00710000e81c783b */ /* 0x000ea60000004200 */
[----:B------:R-:W-:Y:S02]  /*8320*/  FADD.FTZ R57, R61, R57 ;  /* 0x000000393d397221 */ /* 0x000fe40000010000 */
[----:B------:R-:W-:Y:S02]  /*8330*/  FADD.FTZ R59, R63, R59 ;  /* 0x0000003b3f3b7221 */ /* 0x000fe40000010000 */
[C---:B------:R-:W-:Y:S07]  /*8340*/  HMMA.16816.F32 R68, R20.reuse, R32, R68 ;  /* 0x000000201444723c */ /* 0x040fee0000001844 */
[--C-:B------:R-:W-:Y:S01]  /*8350*/  FFMA.FTZ R32, R64, c[0x0][0x2d0], -R162.reuse ;  /* 0x0000b40040207a23 */ /* 0x100fe200000108a2 */
[C---:B------:R-:W-:Y:S04]  /*8360*/  HMMA.16816.F32 R72, R20.reuse, R34, R72 ;  /* 0x000000221448723c */ /* 0x040fe80000001848 */
[----:B------:R-:W-:Y:S01]  /*8370*/  FFMA.FTZ R162, R65, c[0x0][0x2d0], -R162 ;  /* 0x0000b40041a27a23 */ /* 0x000fe200000108a2 */
[----:B------:R-:W3:Y:S01]  /*8380*/  MUFU.EX2 R32, R32 ;  /* 0x0000002000207308 */ /* 0x000ee20000000800 */
[--C-:B------:R-:W-:Y:S02]  /*8390*/  FFMA.FTZ R33, R66, c[0x0][0x2d0], -R161.reuse ;  /* 0x0000b40042217a23 */ /* 0x100fe400000108a1 */
[C---:B-1----:R-:W-:Y:S04]  /*83a0*/  HMMA.16816.F32 R76, R20.reuse, R24, R76 ;  /* 0x00000018144c723c */ /* 0x042fe8000000184c */
[----:B------:R-:W-:Y:S03]  /*83b0*/  FFMA.FTZ R161, R67, c[0x0][0x2d0], -R161 ;  /* 0x0000b40043a17a23 */ /* 0x000fe600000108a1 */
[----:B------:R-:W1:Y:S01]  /*83c0*/  MUFU.EX2 R162, R162 ;  /* 0x000000a200a27308 */ /* 0x000e620000000800 */
[C---:B------:R-:W-:Y:S01]  /*83d0*/  HMMA.16816.F32 R80, R20.reuse, R26, R80 ;  /* 0x0000001a1450723c */ /* 0x040fe20000001850 */
[----:B------:R-:W4:Y:S07]  /*83e0*/  LDSM.16.MT88.4 R24, [R230+0x3900] ;  /* 0x00390000e618783b */ /* 0x000f2e0000004200 */
[C---:B------:R-:W-:Y:S01]  /*83f0*/  HMMA.16816.F32 R84, R20.reuse, R36, R84 ;  /* 0x000000241454723c */ /* 0x040fe20000001854 */
[----:B------:R-:W5:Y:S03]  /*8400*/  MUFU.EX2 R33, R33 ;  /* 0x0000002100217308 */ /* 0x000f660000000800 */
[----:B---3--:R-:W-:Y:S04]  /*8410*/  FADD.FTZ R57, R32, R57 ;  /* 0x0000003920397221 */ /* 0x008fe80000010000 */
[C---:B------:R-:W-:Y:S03]  /*8420*/  HMMA.16816.F32 R88, R20.reuse, R38, R88 ;  /* 0x000000261458723c */ /* 0x040fe60000001858 */
[----:B------:R-:W3:Y:S01]  /*8430*/  MUFU.EX2 R161, R161 ;  /* 0x000000a100a17308 */ /* 0x000ee20000000800 */
[C---:B-1----:R-:W-:Y:S04]  /*8440*/  FADD.FTZ R251, R162.reuse, R57 ;  /* 0x00000039a2fb7221 */ /* 0x042fe80000010000 */
[C---:B--2---:R-:W-:Y:S08]  /*8450*/  HMMA.16816.F32 R92, R20.reuse, R28, R92 ;  /* 0x0000001c145c723c */ /* 0x044ff0000000185c */
[C---:B------:R-:W-:Y:S01]  /*8460*/  HMMA.16816.F32 R96, R20.reuse, R30, R96 ;  /* 0x0000001e1460723c */ /* 0x040fe20000001860 */
[----:B------:R-:W1:Y:S03]  /*8470*/  LDSM.16.MT88.4 R28, [R229+0x3900] ;  /* 0x00390000e51c783b */ /* 0x000e660000004200 */
[----:B-----5:R-:W-:Y:S04]  /*8480*/  FADD.FTZ R59, R33, R59 ;  /* 0x0000003b213b7221 */ /* 0x020fe80000010000 */
[C---:B------:R-:W-:Y:S04]  /*8490*/  HMMA.16816.F32 R12, R20.reuse, R40, R12 ;  /* 0x00000028140c723c */ /* 0x040fe8000000180c */
[----:B---3--:R-:W-:Y:S04]  /*84a0*/  FADD.FTZ R250, R161, R59 ;  /* 0x0000003ba1fa7221 */ /* 0x008fe80000010000 */
[C---:B------:R-:W-:Y:S08]  /*84b0*/  HMMA.16816.F32 R100, R20.reuse, R42, R100 ;  /* 0x0000002a1464723c */ /* 0x040ff00000001864 */
[C---:B------:R-:W-:Y:S08]  /*84c0*/  HMMA.16816.F32 R104, R20.reuse, R44, R104 ;  /* 0x0000002c1468723c */ /* 0x040ff00000001868 */
[C---:B------:R-:W-:Y:S08]  /*84d0*/  HMMA.16816.F32 R108, R20.reuse, R46, R108 ;  /* 0x0000002e146c723c */ /* 0x040ff0000000186c */
[C---:B------:R-:W-:Y:S08]  /*84e0*/  HMMA.16816.F32 R16, R20.reuse, R48, R16 ;  /* 0x000000301410723c */ /* 0x040ff00000001810 */
[----:B------:R-:W-:Y:S07]  /*84f0*/  HMMA.16816.F32 R112, R20, R50, R112 ;  /* 0x000000321470723c */ /* 0x000fee0000001870 */
[----:B------:R-:W-:Y:S02]  /*8500*/  F2FP.PACK_AB R20, R61, R60 ;  /* 0x0000003c3d14723e */ /* 0x000fe400000000ff */
[----:B------:R-:W-:Y:S03]  /*8510*/  F2FP.PACK_AB R21, R63, R62 ;  /* 0x0000003e3f15723e */ /* 0x000fe600000000ff */
[----:B------:R-:W-:Y:S02]  /*8520*/  F2FP.PACK_AB R22, R162, R32 ;  /* 0x00000020a216723e */ /* 0x000fe400000000ff */
[----:B------:R-:W-:Y:S07]  /*8530*/  F2FP.PACK_AB R23, R161, R33 ;  /* 0x00000021a117723e */ /* 0x000fee00000000ff */
[C---:B------:R-:W-:Y:S01]  /*8540*/  HMMA.16816.F32 R128, R20.reuse, R124, R4 ;  /* 0x0000007c1480723c */ /* 0x040fe20000001804 */
[----:B------:R-:W2:Y:S07]  /*8550*/  LDSM.16.MT88.4 R4, [R228+0x3900] ;  /* 0x00390000e404783b */ /* 0x000eae0000004200 */
[C---:B------:R-:W-:Y:S01]  /*8560*/  HMMA.16816.F32 R124, R20.reuse, R126, R8 ;  /* 0x0000007e147c723c */ /* 0x040fe20000001808 */
[----:B------:R-:W3:Y:S07]  /*8570*/  LDSM.16.MT88.4 R8, [R232+0x7900] ;  /* 0x00790000e808783b */ /* 0x000eee0000004200 */
[C---:B----4-:R-:W-:Y:S08]  /*8580*/  HMMA.16816.F32 R68, R20.reuse, R24, R68 ;  /* 0x000000181444723c */ /* 0x050ff00000001844 */
[C---:B------:R-:W-:Y:S01]  /*8590*/  HMMA.16816.F32 R72, R20.reuse, R26, R72 ;  /* 0x0000001a1448723c */ /* 0x040fe20000001848 */
[----:B------:R-:W4:Y:S07]  /*85a0*/  LDSM.16.MT88.4 R24, [R230+0x7900] ;  /* 0x00790000e618783b */ /* 0x000f2e0000004200 */
[C---:B-1----:R-:W-:Y:S08]  /*85b0*/  HMMA.16816.F32 R76, R20.reuse, R28, R76 ;  /* 0x0000001c144c723c */ /* 0x042ff0000000184c */
[C---:B------:R-:W-:Y:S08]  /*85c0*/  HMMA.16816.F32 R80, R20.reuse, R30, R80 ;  /* 0x0000001e1450723c */ /* 0x040ff00000001850 */
[C---:B--2---:R-:W-:Y:S08]  /*85d0*/  HMMA.16816.F32 R84, R20.reuse, R4, R84 ;  /* 0x000000041454723c */ /* 0x044ff00000001854 */
[C---:B------:R-:W-:Y:S01]  /*85e0*/  HMMA.16816.F32 R88, R20.reuse, R6, R88 ;  /* 0x000000061458723c */ /* 0x040fe20000001858 */
[----:B------:R-:W1:Y:S07]  /*85f0*/  LDSM.16.MT88.4 R4, [R229+0x7900] ;  /* 0x00790000e504783b */ /* 0x000e6e0000004200 */
[C---:B---3--:R-:W-:Y:S08]  /*8600*/  HMMA.16816.F32 R92, R20.reuse, R8, R92 ;  /* 0x00000008145c723c */ /* 0x048ff0000000185c */
[C---:B------:R-:W-:Y:S01]  /*8610*/  HMMA.16816.F32 R96, R20.reuse, R10, R96 ;  /* 0x0000000a1460723c */ /* 0x040fe20000001860 */
[----:B------:R-:W2:Y:S07]  /*8620*/  LDSM.16.MT88.4 R8, [R228+0x7900] ;  /* 0x00790000e408783b */ /* 0x000eae0000004200 */
[C---:B----4-:R-:W-:Y:S08]  /*8630*/  HMMA.16816.F32 R120, R20.reuse, R24, R12 ;  /* 0x000000181478723c */ /* 0x050ff0000000180c */
[C---:B------:R-:W-:Y:S08]  /*8640*/  HMMA.16816.F32 R100, R20.reuse, R26, R100 ;  /* 0x0000001a1464723c */ /* 0x040ff00000001864 */
[C---:B-1----:R-:W-:Y:S08]  /*8650*/  HMMA.16816.F32 R104, R20.reuse, R4, R104 ;  /* 0x000000041468723c */ /* 0x042ff00000001868 */
[C---:B------:R-:W-:Y:S08]  /*8660*/  HMMA.16816.F32 R108, R20.reuse, R6, R108 ;  /* 0x00000006146c723c */ /* 0x040ff0000000186c */
[C---:B--2---:R-:W-:Y:S08]  /*8670*/  HMMA.16816.F32 R116, R20.reuse, R8, R16 ;  /* 0x000000081474723c */ /* 0x044ff00000001810 */
[----:B------:R-:W-:Y:S01]  /*8680*/  HMMA.16816.F32 R112, R20, R10, R112 ;  /* 0x0000000a1470723c */ /* 0x000fe20000001870 */
[----:B------:R-:W-:-:S07]  /*8690*/  @P1 BRA `(.L_x_3) ;  /* 0xffffcd2000001947 */ /* 0x000fce000383ffff */
.L_x_2:
[----:B------:R-:W1:Y:S01]  /*86a0*/  SHFL.BFLY PT, R0, R250, 0x2, 0x1f ;  /* 0x0c401f00fa007f89 */ /* 0x000e6200000e0000 */
[----:B------:R-:W-:Y:S01]  /*86b0*/  MOV R5, c[0x0][0x4e8] ;  /* 0x00013a0000057a02 */ /* 0x000fe20000000f00 */
[----:B------:R-:W2:Y:S01]  /*86c0*/  S2UR UR7, SR_CTAID.Y ;  /* 0x00000000000779c3 */ /* 0x000ea20000002600 */
[----:B------:R-:W-:Y:S01]  /*86d0*/  MOV R6, R239 ;  /* 0x000000ef00067202 */ /* 0x000fe20000000f00 */
[----:B------:R-:W3:Y:S01]  /*86e0*/  SHFL.BFLY PT, R2, R251, 0x2, 0x1f ;  /* 0x0c401f00fb027f89 */ /* 0x000ee200000e0000 */
[C---:B------:R-:W-:Y:S01]  /*86f0*/  ISETP.NE.AND P0, PT, R5.reuse, 0x1, PT ;  /* 0x000000010500780c */ /* 0x040fe20003f05270 */
[----:B------:R-:W-:Y:S01]  /*8700*/  IMAD.MOV.U32 R10, RZ, RZ, RZ ;  /* 0x000000ffff0a7224 */ /* 0x000fe200078e00ff */
[----:B------:R-:W-:Y:S01]  /*8710*/  ULDC.64 UR4, c[0x0][0x490] ;  /* 0x0001240000047ab9 */ /* 0x000fe20000000a00 */
[----:B------:R-:W4:Y:S01]  /*8720*/  S2R R7, SR_TID.X ;  /* 0x0000000000077919 */ /* 0x000f220000002100 */
[----:B------:R-:W-:Y:S01]  /*8730*/  IMAD.MOV.U32 R14, RZ, RZ, -0x800000 ;  /* 0xff800000ff0e7424 */ /* 0x000fe200078e00ff */
[----:B------:R-:W-:Y:S01]  /*8740*/  MOV R15, 0xff800000 ;  /* 0xff800000000f7802 */ /* 0x000fe20000000f00 */
[----:B------:R-:W-:Y:S01]  /*8750*/  IMAD R5, R5, c[0x0][0x388], RZ ;  /* 0x0000e20005057a24 */ /* 0x000fe200078e02ff */
[----:B------:R-:W-:Y:S01]  /*8760*/  SHF.R.S32.HI R242, RZ, 0x2, R242 ;  /* 0x00000002fff27819 */ /* 0x000fe200000114f2 */
[----:B------:R-:W-:Y:S05]  /*8770*/  BSSY B0, `(.L_x_6) ;  /* 0x0000126000007945 */ /* 0x000fea0003800000 */
[----:B------:R-:W-:-:S05]  /*8780*/  @P0 IMAD.HI.U32 R9, R239, c[0x0][0x4ec], RZ ;  /* 0x00013b00ef090a27 */ /* 0x000fca00078e00ff */
[----:B------:R-:W-:Y:S01]  /*8790*/  @P0 SHF.R.U32.HI R6, RZ, c[0x0][0x4f0], R9 ;  /* 0x00013c00ff060a19 */ /* 0x000fe20000011609 */
[----:B-1----:R-:W-:Y:S02]  /*87a0*/  FADD.FTZ R250, R0, R250 ;  /* 0x000000fa00fa7221 */ /* 0x002fe40000010000 */
[----:B------:R-:W-:Y:S01]  /*87b0*/  IMAD.MOV.U32 R9, RZ, RZ, RZ ;  /* 0x000000ffff097224 */ /* 0x000fe200078e00ff */
[----:B------:R-:W-:Y:S01]  /*87c0*/  IADD3 R12, -R6, RZ, RZ ;  /* 0x000000ff060c7210 */ /* 0x000fe20007ffe1ff */
[----:B---3--:R-:W-:Y:S01]  /*87d0*/  FADD.FTZ R251, R2, R251 ;  /* 0x000000fb02fb7221 */ /* 0x008fe20000010000 */
[----:B--2---:R-:W-:Y:S01]  /*87e0*/  USHF.R.S32.HI UR6, URZ, 0x1f, UR7 ;  /* 0x0000001f3f067899 */ /* 0x004fe20008011407 */
[----:B------:R-:W1:Y:S01]  /*87f0*/  SHFL.BFLY PT, R2, R250, 0x1, 0x1f ;  /* 0x0c201f00fa027f89 */ /* 0x000e6200000e0000 */
[----:B------:R-:W-:Y:S01]  /*8800*/  UIMAD.WIDE.U32 UR10, UR7, UR4, URZ ;  /* 0x00000004070a72a5 */ /* 0x000fe2000f8e003f */
[----:B----4-:R-:W-:Y:S01]  /*8810*/  SHF.R.S32.HI R8, RZ, 0x1f, R7 ;  /* 0x0000001fff087819 */ /* 0x010fe20000011407 */
[----:B------:R-:W-:Y:S01]  /*8820*/  UIMAD UR8, UR6, UR4, URZ ;  /* 0x00000004060872a4 */ /* 0x000fe2000f8e023f */
[----:B------:R-:W2:Y:S02]  /*8830*/  SHFL.BFLY PT, R4, R251, 0x1, 0x1f ;  /* 0x0c201f00fb047f89 */ /* 0x000ea400000e0000 */
[CC--:B------:R-:W-:Y:S01]  /*8840*/  LEA.HI R0, R8.reuse, R7.reuse, RZ, 0x5 ;  /* 0x0000000708007211 */ /* 0x0c0fe200078f28ff */
[----:B------:R-:W-:Y:S01]  /*8850*/  UIMAD UR8, UR7, UR5, UR8 ;  /* 0x00000005070872a4 */ /* 0x000fe2000f8e0208 */
[-C--:B------:R-:W-:Y:S01]  /*8860*/  LEA.HI R8, R8, R7.reuse, RZ, 0x2 ;  /* 0x0000000708087211 */ /* 0x080fe200078f10ff */
[----:B------:R-:W-:Y:S01]  /*8870*/  IMAD.U32 R19, RZ, RZ, UR11 ;  /* 0x0000000bff137e24 */ /* 0x000fe2000f8e00ff */
[----:B------:R-:W-:Y:S01]  /*8880*/  LOP3.LUT R11, R0, 0xffffffe0, RZ, 0xc0, !PT ;  /* 0xffffffe0000b7812 */ /* 0x000fe200078ec0ff */
[----:B------:R-:W-:Y:S01]  /*8890*/  ULDC.64 UR4, c[0x0][0x3e8] ;  /* 0x0000fa0000047ab9 */ /* 0x000fe20000000a00 */
[----:B------:R-:W-:Y:S01]  /*88a0*/  LOP3.LUT R13, R8, 0xfffffffc, RZ, 0xc0, !PT ;  /* 0xfffffffc080d7812 */ /* 0x000fe200078ec0ff */
[----:B------:R-:W-:Y:S01]  /*88b0*/  UIMAD UR6, UR6, UR4, URZ ;  /* 0x00000004060672a4 */ /* 0x000fe2000f8e023f */
[----:B------:R-:W-:Y:S01]  /*88c0*/  SHF.R.S32.HI R0, RZ, 0x5, R0 ;  /* 0x00000005ff007819 */ /* 0x000fe20000011400 */
[----:B------:R-:W-:Y:S01]  /*88d0*/  IMAD.IADD R11, R7, 0x1, -R11 ;  /* 0x00000001070b7824 */ /* 0x000fe200078e0a0b */
[----:B------:R-:W-:Y:S01]  /*88e0*/  IADD3 R7, -R13, R7, RZ ;  /* 0x000000070d077210 */ /* 0x000fe20007ffe1ff */
[----:B------:R-:W-:Y:S01]  /*88f0*/  UIMAD.WIDE.U32 UR12, UR7, UR4, URZ ;  /* 0x00000004070c72a5 */ /* 0x000fe2000f8e003f */
[----:B------:R-:W-:Y:S01]  /*8900*/  MOV R18, UR10 ;  /* 0x0000000a00127c02 */ /* 0x000fe20008000f00 */
[----:B------:R-:W-:Y:S01]  /*8910*/  UIMAD UR5, UR7, UR5, UR6 ;  /* 0x00000005070572a4 */ /* 0x000fe2000f8e0206 */
[----:B------:R-:W-:Y:S01]  /*8920*/  BAR.SYNC.DEFER_BLOCKING 0x1, 0x100 ;  /* 0x0044000000007b1d */ /* 0x000fe20000010000 */
[----:B------:R-:W-:Y:S01]  /*8930*/  LOP3.LUT P4, RZ, R11, 0x3, RZ, 0xc0, !PT ;  /* 0x000000030bff7812 */ /* 0x000fe2000788c0ff */
[----:B------:R-:W-:Y:S01]  /*8940*/  IMAD R11, R12, c[0x0][0x4e8], R239 ;  /* 0x00013a000c0b7a24 */ /* 0x000fe200078e02ef */
[----:B------:R-:W-:Y:S01]  /*8950*/  SHF.R.S32.HI R12, RZ, 0x2, R8 ;  /* 0x00000002ff0c7819 */ /* 0x000fe20000011408 */
[----:B-1----:R-:W-:Y:S01]  /*8960*/  FADD.FTZ R2, R250, R2 ;  /* 0x00000002fa027221 */ /* 0x002fe20000010000 */
[----:B------:R-:W-:Y:S01]  /*8970*/  SHF.R.S32.HI R8, RZ, 0x1f, R8 ;  /* 0x0000001fff087819 */ /* 0x000fe20000011408 */
[----:B------:R-:W-:Y:S01]  /*8980*/  UIADD3 UR5, UR13, UR5, URZ ;  /* 0x000000050d057290 */ /* 0x000fe2000fffe03f */
[----:B------:R-:W-:Y:S01]  /*8990*/  IMAD.U32 R17, RZ, RZ, UR13 ;  /* 0x0000000dff117e24 */ /* 0x000fe2000f8e00ff */
[----:B------:R-:W-:Y:S01]  /*89a0*/  UIADD3 UR8, UR11, UR8, URZ ;  /* 0x000000080b087290 */ /* 0x000fe2000fffe03f */
[----:B------:R-:W-:Y:S01]  /*89b0*/  FSETP.NE.FTZ.AND P1, PT, R2, RZ, PT ;  /* 0x000000ff0200720b */ /* 0x000fe20003f35000 */
[----:B--2---:R-:W-:Y:S01]  /*89c0*/  FADD.FTZ R4, R251, R4 ;  /* 0x00000004fb047221 */ /* 0x004fe20000010000 */
[----:B------:R-:W-:-:S02]  /*89d0*/  LEA.HI R8, R8, R12, RZ, 0x3 ;  /* 0x0000000c08087211 */ /* 0x000fc400078f18ff */
[----:B------:R-:W-:Y:S01]  /*89e0*/  MOV R16, UR12 ;  /* 0x0000000c00107c02 */ /* 0x000fe20008000f00 */
[----:B------:R-:W-:Y:S01]  /*89f0*/  IMAD.U32 R19, RZ, RZ, UR8 ;  /* 0x00000008ff137e24 */ /* 0x000fe2000f8e00ff */
[----:B------:R-:W-:Y:S02]  /*8a00*/  FSETP.NE.FTZ.AND P2, PT, R4, RZ, PT ;  /* 0x000000ff0400720b */ /* 0x000fe40003f55000 */
[----:B------:R-:W-:Y:S02]  /*8a10*/  LOP3.LUT R8, R8, 0xfffffff8, RZ, 0xc0, !PT ;  /* 0xfffffff808087812 */ /* 0x000fe400078ec0ff */
[----:B------:R-:W-:-:S03]  /*8a20*/  MOV R17, UR5 ;  /* 0x0000000500117c02 */ /* 0x000fc60008000f00 */
[----:B------:R-:W1:Y:S01]  /*8a30*/  @P1 MUFU.LG2 R13, R2 ;  /* 0x00000002000d1308 */ /* 0x000e620000000c00 */
[----:B------:R-:W-:-:S05]  /*8a40*/  IMAD.IADD R12, R12, 0x1, -R8 ;  /* 0x000000010c0c7824 */ /* 0x000fca00078e0a08 */
[----:B------:R-:W-:Y:S02]  /*8a50*/  @P2 MOV R8, 0x3f317218 ;  /* 0x3f31721800082802 */ /* 0x000fe40000000f00 */
[----:B------:R2:W3:Y:S03]  /*8a60*/  @P1 MUFU.RCP R9, R2 ;  /* 0x0000000200091308 */ /* 0x0004e60000001000 */
[----:B------:R-:W-:-:S05]  /*8a70*/  @P2 FMUL.FTZ R8, R8, c[0x0][0x2d0] ;  /* 0x0000b40008082a20 */ /* 0x000fca0000410000 */
[----:B------:R-:W-:Y:S01]  /*8a80*/  @P2 MUFU.RCP R10, R4 ;  /* 0x00000004000a2308 */ /* 0x000fe20000001000 */
[----:B-1----:R-:W-:Y:S01]  /*8a90*/  @P1 FMUL.FTZ R13, R13, 0.69314718246459960938 ;  /* 0x3f3172180d0d1820 */ /* 0x002fe20000410000 */
[----:B--2---:R-:W-:-:S06]  /*8aa0*/  @P1 MOV R2, 0x3f317218 ;  /* 0x3f31721800021802 */ /* 0x004fcc0000000f00 */
[----:B------:R-:W1:Y:S01]  /*8ab0*/  @P2 MUFU.LG2 R4, R4 ;  /* 0x0000000400042308 */ /* 0x000e620000000c00 */
[C---:B---3--:R-:W-:Y:S02]  /*8ac0*/  FMUL.FTZ R131, R9.reuse, R131 ;  /* 0x0000008309837220 */ /* 0x048fe40000410000 */
[C---:B------:R-:W-:Y:S02]  /*8ad0*/  FMUL.FTZ R130, R9.reuse, R130 ;  /* 0x0000008209827220 */ /* 0x040fe40000410000 */
[----:B------:R-:W-:Y:S02]  /*8ae0*/  @P1 FMUL.FTZ R2, R2, c[0x0][0x2d0] ;  /* 0x0000b40002021a20 */ /* 0x000fe40000410000 */
[----:B------:R-:W-:Y:S01]  /*8af0*/  FMUL.FTZ R127, R9, R127 ;  /* 0x0000007f097f7220 */ /* 0x000fe20000410000 */
[----:B------:R-:W-:Y:S01]  /*8b00*/  F2FP.PACK_AB R130, R131, R130 ;  /* 0x000000828382723e */ /* 0x000fe200000000ff */
[----:B------:R-:W-:Y:S01]  /*8b10*/  @P1 FFMA.FTZ R14, R2, R3, R13 ;  /* 0x00000003020e1223 */ /* 0x000fe2000001000d */
[----:B------:R-:W-:Y:S01]  /*8b20*/  SHF.R.S32.HI R3, RZ, 0x1f, R0 ;  /* 0x0000001fff037819 */ /* 0x000fe20000011400 */
[----:B------:R-:W2:Y:S01]  /*8b30*/  S2R R2, SR_CTAID.Z ;  /* 0x0000000000027919 */ /* 0x000ea20000002700 */
[----:B------:R-:W-:-:S02]  /*8b40*/  FMUL.FTZ R126, R9, R126 ;  /* 0x0000007e097e7220 */ /* 0x000fc40000410000 */
[----:B------:R-:W-:Y:S02]  /*8b50*/  FMUL.FTZ R71, R9, R71 ;  /* 0x0000004709477220 */ /* 0x000fe40000410000 */
[----:B-1----:R-:W-:Y:S01]  /*8b60*/  @P2 FMUL.FTZ R4, R4, 0.69314718246459960938 ;  /* 0x3f31721804042820 */ /* 0x002fe20000410000 */
[----:B------:R-:W-:Y:S01]  /*8b70*/  F2FP.PACK_AB R126, R127, R126 ;  /* 0x0000007e7f7e723e */ /* 0x000fe200000000ff */
[C---:B------:R-:W-:Y:S02]  /*8b80*/  FMUL.FTZ R70, R9.reuse, R70 ;  /* 0x0000004609467220 */ /* 0x040fe40000410000 */
[C---:B------:R-:W-:Y:S02]  /*8b90*/  FMUL.FTZ R75, R9.reuse, R75 ;  /* 0x0000004b094b7220 */ /* 0x040fe40000410000 */
[----:B------:R-:W-:Y:S01]  /*8ba0*/  FMUL.FTZ R74, R9, R74 ;  /* 0x0000004a094a7220 */ /* 0x000fe20000410000 */
[----:B------:R-:W-:Y:S01]  /*8bb0*/  F2FP.PACK_AB R70, R71, R70 ;  /* 0x000000464746723e */ /* 0x000fe200000000ff */
[----:B------:R-:W-:-:S02]  /*8bc0*/  FMUL.FTZ R79, R9, R79 ;  /* 0x0000004f094f7220 */ /* 0x000fc40000410000 */
[----:B------:R-:W-:Y:S01]  /*8bd0*/  FMUL.FTZ R78, R9, R78 ;  /* 0x0000004e094e7220 */ /* 0x000fe20000410000 */
[----:B------:R-:W-:Y:S01]  /*8be0*/  F2FP.PACK_AB R74, R75, R74 ;  /* 0x0000004a4b4a723e */ /* 0x000fe200000000ff */
[C---:B------:R-:W-:Y:S02]  /*8bf0*/  FMUL.FTZ R83, R9.reuse, R83 ;  /* 0x0000005309537220 */ /* 0x040fe40000410000 */
[----:B------:R-:W-:Y:S01]  /*8c00*/  FMUL.FTZ R82, R9, R82 ;  /* 0x0000005209527220 */ /* 0x000fe20000410000 */
[----:B------:R-:W-:Y:S01]  /*8c10*/  F2FP.PACK_AB R78, R79, R78 ;  /* 0x0000004e4f4e723e */ /* 0x000fe200000000ff */
        /* <DEDUP_REMOVED lines=30> */
[----:B------:R-:W-:Y:S01]  /*8e00*/  @P2 FFMA.FTZ R15, R8, R132, R4 ;  /* 0x00000084080f2223 */ /* 0x000fe20000010004 */
[----:B------:R-:W-:Y:S01]  /*8e10*/  LEA.HI R8, R3, R0, RZ, 0x3 ;  /* 0x0000000003087211 */ /* 0x000fe200078f18ff */
[----:B--2---:R-:W-:Y:S01]  /*8e20*/  IMAD.WIDE.U32 R16, R2, c[0x0][0x3f0], R16 ;  /* 0x0000fc0002107a25 */ /* 0x004fe200078e0010 */
[----:B------:R-:W-:-:S02]  /*8e30*/  F2FP.PACK_AB R115, R115, R9 ;  /* 0x000000097373723e */ /* 0x000fc400000000ff */
[----:B------:R-:W-:Y:S01]  /*8e40*/  LOP3.LUT R9, R8, 0xffffff8, RZ, 0xc0, !PT ;  /* 0x0ffffff808097812 */ /* 0x000fe200078ec0ff */
[----:B------:R-:W-:Y:S01]  /*8e50*/  IMAD.WIDE.U32 R18, R2, c[0x0][0x498], R18 ;  /* 0x0001260002127a25 */ /* 0x000fe200078e0012 */
[----:B------:R-:W1:Y:S01]  /*8e60*/  S2R R8, SR_CTAID.X ;  /* 0x0000000000087919 */ /* 0x000e620000002500 */
[----:B------:R-:W-:Y:S02]  /*8e70*/  SHF.R.S32.HI R3, RZ, 0x1f, R2 ;  /* 0x0000001fff037819 */ /* 0x000fe40000011402 */
[----:B------:R-:W-:Y:S01]  /*8e80*/  LEA.HI R4, R7, R7, RZ, 0x1 ;  /* 0x0000000707047211 */ /* 0x000fe200078f08ff */
[----:B------:R-:W-:Y:S01]  /*8e90*/  FMUL.FTZ R129, R10, R129 ;  /* 0x000000810a817220 */ /* 0x000fe20000410000 */
[C---:B------:R-:W-:Y:S01]  /*8ea0*/  IADD3 R9, R0.reuse, -R9, RZ ;  /* 0x8000000900097210 */ /* 0x040fe20007ffe0ff */
[----:B------:R-:W-:Y:S01]  /*8eb0*/  IMAD R0, R0, 0x200, R7 ;  /* 0x0000020000007824 */ /* 0x000fe200078e0207 */
[----:B------:R-:W-:Y:S01]  /*8ec0*/  LOP3.LUT R13, R4, 0x1ffffffe, RZ, 0xc0, !PT ;  /* 0x1ffffffe040d7812 */ /* 0x000fe200078ec0ff */
[C---:B------:R-:W-:Y:S01]  /*8ed0*/  IMAD R4, R3.reuse, c[0x0][0x3f0], RZ ;  /* 0x0000fc0003047a24 */ /* 0x040fe200078e02ff */
[----:B------:R-:W-:Y:S01]  /*8ee0*/  R2P PR, R12, 0x6 ;  /* 0x000000060c007804 */ /* 0x000fe20000000000 */
[----:B------:R-:W-:Y:S01]  /*8ef0*/  IMAD R3, R3, c[0x0][0x498], RZ ;  /* 0x0001260003037a24 */ /* 0x000fe200078e02ff */
[----:B------:R-:W-:Y:S01]  /*8f00*/  IADD3 R13, R7, -R13, RZ ;  /* 0x8000000d070d7210 */ /* 0x000fe20007ffe0ff */
[----:B------:R-:W-:Y:S01]  /*8f10*/  IMAD R4, R2, c[0x0][0x3f4], R4 ;  /* 0x0000fd0002047a24 */ /* 0x000fe200078e0204 */
[----:B------:R-:W-:Y:S01]  /*8f20*/  LOP3.LUT R7, R12, 0x1, RZ, 0xc0, !PT ;  /* 0x000000010c077812 */ /* 0x000fe200078ec0ff */
[----:B------:R-:W-:Y:S01]  /*8f30*/  IMAD R3, R2, c[0x0][0x49c], R3 ;  /* 0x0001270002037a24 */ /* 0x000fe200078e0203 */
[----:B------:R-:W-:Y:S01]  /*8f40*/  SHF.L.U32 R12, R12, 0x6, RZ ;  /* 0x000000060c0c7819 */ /* 0x000fe200000006ff */
[----:B------:R-:W-:Y:S01]  /*8f50*/  IMAD.IADD R17, R17, 0x1, R4 ;  /* 0x0000000111117824 */ /* 0x000fe200078e0204 */
[----:B------:R-:W-:Y:S01]  /*8f60*/  LEA R9, R9, R242, 0x4 ;  /* 0x000000f209097211 */ /* 0x000fe200078e20ff */
[C---:B------:R-:W-:Y:S01]  /*8f70*/  FMUL.FTZ R128, R10.reuse, R128 ;  /* 0x000000800a807220 */ /* 0x040fe20000410000 */
[----:B------:R-:W-:Y:S01]  /*8f80*/  SHF.R.S32.HI R2, RZ, 0x1f, R6 ;  /* 0x0000001fff027819 */ /* 0x000fe20000011406 */
[----:B------:R-:W-:Y:S01]  /*8f90*/  FMUL.FTZ R125, R10, R125 ;  /* 0x0000007d0a7d7220 */ /* 0x000fe20000410000 */
[----:B------:R-:W-:Y:S01]  /*8fa0*/  LOP3.LUT R12, R12, 0x1c0, RZ, 0xc0, !PT ;  /* 0x000001c00c0c7812 */ /* 0x000fe200078ec0ff */
[----:B------:R-:W-:Y:S01]  /*8fb0*/  FMUL.FTZ R124, R10, R124 ;  /* 0x0000007c0a7c7220 */ /* 0x000fe20000410000 */
[----:B------:R-:W-:Y:S01]  /*8fc0*/  LEA R13, R13, R9, 0x3 ;  /* 0x000000090d0d7211 */ /* 0x000fe200078e18ff */
[----:B------:R-:W-:Y:S01]  /*8fd0*/  IMAD R2, R2, c[0x0][0x3e0], RZ ;  /* 0x0000f80002027a24 */ /* 0x000fe200078e02ff */
[----:B------:R-:W-:Y:S01]  /*8fe0*/  LEA.HI R12, R12, R12, RZ, 0x1d ;  /* 0x0000000c0c0c7211 */ /* 0x000fe200078fe8ff */
[C---:B-1----:R-:W-:Y:S01]  /*8ff0*/  IMAD R9, R8.reuse, 0x80, R9 ;  /* 0x0000008008097824 */ /* 0x042fe200078e0209 */
[----:B------:R-:W-:Y:S01]  /*9000*/  LEA R13, R8, R13, 0x7 ;  /* 0x0000000d080d7211 */ /* 0x000fe200078e38ff */
[C---:B------:R-:W-:Y:S01]  /*9010*/  IMAD R2, R6.reuse, c[0x0][0x3e4], R2 ;  /* 0x0000f90006027a24 */ /* 0x040fe200078e0202 */
[----:B------:R-:W-:Y:S01]  /*9020*/  ISETP.NE.U32.AND P3, PT, R7, 0x1, PT ;  /* 0x000000010700780c */ /* 0x000fe20003f65070 */
[----:B------:R-:W-:Y:S01]  /*9030*/  IMAD.WIDE.U32 R6, R6, c[0x0][0x3e0], R16 ;  /* 0x0000f80006067a25 */ /* 0x000fe200078e0010 */
[----:B------:R-:W-:-:S02]  /*9040*/  LEA R0, R0, R12, 0x1 ;  /* 0x0000000c00007211 */ /* 0x000fc400078e08ff */
[----:B------:R-:W-:Y:S01]  /*9050*/  ISETP.GE.OR P5, PT, R9, R5, P4 ;  /* 0x000000050900720c */ /* 0x000fe200027a6670 */
[----:B------:R-:W-:Y:S01]  /*9060*/  @P0 IMAD.HI.U32 R4, R13, c[0x0][0x4ec], RZ ;  /* 0x00013b000d040a27 */ /* 0x000fe200078e00ff */
[----:B------:R-:W-:Y:S02]  /*9070*/  IADD3 R17, R7, R2, RZ ;  /* 0x0000000207117210 */ /* 0x000fe40007ffe0ff */
[----:B------:R-:W-:Y:S01]  /*9080*/  SHF.R.S32.HI R2, RZ, 0x1f, R11 ;  /* 0x0000001fff027819 */ /* 0x000fe2000001140b */
[----:B------:R-:W-:Y:S01]  /*9090*/  IMAD.SHL.U32 R0, R0, 0x2, RZ ;  /* 0x0000000200007824 */ /* 0x000fe200078e00ff */
[----:B------:R-:W-:Y:S01]  /*90a0*/  IADD3 R9, R9, 0x8, RZ ;  /* 0x0000000809097810 */ /* 0x000fe20007ffe0ff */
[----:B------:R-:W-:Y:S01]  /*90b0*/  IMAD.MOV.U32 R16, RZ, RZ, R6 ;  /* 0x000000ffff107224 */ /* 0x000fe200078e0006 */
[----:B------:R-:W-:Y:S01]  /*90c0*/  MOV R7, R13 ;  /* 0x0000000d00077202 */ /* 0x000fe20000000f00 */
[----:B------:R-:W-:Y:S01]  /*90d0*/  IMAD R6, R2, c[0x0][0x3d8], RZ ;  /* 0x0000f60002067a24 */ /* 0x000fe200078e02ff */
[----:B------:R-:W-:Y:S01]  /*90e0*/  @P0 SHF.R.U32.HI R7, RZ, c[0x0][0x4f0], R4 ;  /* 0x00013c00ff070a19 */ /* 0x000fe20000011604 */
[C---:B------:R-:W-:Y:S01]  /*90f0*/  FMUL.FTZ R69, R10.reuse, R69 ;  /* 0x000000450a457220 */ /* 0x040fe20000410000 */
[----:B------:R-:W-:Y:S01]  /*9100*/  ISETP.GE.OR P4, PT, R9, R5, P4 ;  /* 0x000000050900720c */ /* 0x000fe20002786670 */
[----:B------:R-:W-:Y:S01]  /*9110*/  FMUL.FTZ R68, R10, R68 ;  /* 0x000000440a447220 */ /* 0x000fe20000410000 */
[----:B------:R-:W-:Y:S01]  /*9120*/  IADD3 R9, R0, 0x80, RZ ;  /* 0x0000008000097810 */ /* 0x000fe20007ffe0ff */
[C---:B------:R-:W-:Y:S01]  /*9130*/  FMUL.FTZ R73, R10.reuse, R73 ;  /* 0x000000490a497220 */ /* 0x040fe20000410000 */
[----:B------:R-:W-:Y:S01]  /*9140*/  IADD3 R2, -R7, RZ, RZ ;  /* 0x000000ff07027210 */ /* 0x000fe20007ffe1ff */
[----:B------:R-:W-:Y:S01]  /*9150*/  FMUL.FTZ R72, R10, R72 ;  /* 0x000000480a487220 */ /* 0x000fe20000410000 */
[----:B------:R-:W-:Y:S01]  /*9160*/  IADD3 R8, R0, 0x70, RZ ;  /* 0x0000007000087810 */ /* 0x000fe20007ffe0ff */
[----:B------:R-:W-:Y:S01]  /*9170*/  FMUL.FTZ R77, R10, R77 ;  /* 0x0000004d0a4d7220 */ /* 0x000fe20000410000 */
[----:B------:R-:W-:Y:S01]  /*9180*/  @P3 IADD3 R8, R9, 0x10, RZ ;  /* 0x0000001009083810 */ /* 0x000fe20007ffe0ff */
[----:B------:R-:W-:Y:S01]  /*9190*/  IMAD R13, R2, c[0x0][0x4e8], R13 ;  /* 0x00013a00020d7a24 */ /* 0x000fe200078e020d */
[----:B------:R-:W-:Y:S01]  /*91a0*/  SHF.R.S32.HI R9, RZ, 0x1f, R7 ;  /* 0x0000001fff097819 */ /* 0x000fe20000011407 */
[C---:B------:R-:W-:Y:S01]  /*91b0*/  FMUL.FTZ R76, R10.reuse, R76 ;  /* 0x0000004c0a4c7220 */ /* 0x040fe20000410000 */
[----:B------:R-:W-:Y:S01]  /*91c0*/  IADD3 R18, P0, R7, R18, RZ ;  /* 0x0000001207127210 */ /* 0x000fe20007f1e0ff */
[C---:B------:R-:W-:Y:S01]  /*91d0*/  FMUL.FTZ R81, R10.reuse, R81 ;  /* 0x000000510a517220 */ /* 0x040fe20000410000 */
[----:B------:R-:W-:Y:S01]  /*91e0*/  MOV R4, 0x20 ;  /* 0x0000002000047802 */ /* 0x000fe20000000f00 */
[C---:B------:R-:W-:Y:S01]  /*91f0*/  FMUL.FTZ R80, R10.reuse, R80 ;  /* 0x000000500a507220 */ /* 0x040fe20000410000 */
[----:B------:R-:W-:Y:S01]  /*9200*/  IADD3.X R19, R9, R19, R3, P0, !PT ;  /* 0x0000001309137210 */ /* 0x000fe200007fe403 */
[C---:B------:R-:W-:Y:S01]  /*9210*/  FMUL.FTZ R85, R10.reuse, R85 ;  /* 0x000000550a557220 */ /* 0x040fe20000410000 */
[----:B------:R-:W-:Y:S01]  /*9220*/  MOV R7, 0x40 ;  /* 0x0000004000077802 */ /* 0x000fe20000000f00 */
[C---:B------:R-:W-:Y:S01]  /*9230*/  FMUL.FTZ R84, R10.reuse, R84 ;  /* 0x000000540a547220 */ /* 0x040fe20000410000 */
[----:B------:R-:W-:Y:S01]  /*9240*/  SHF.R.S32.HI R3, RZ, 0x1f, R13 ;  /* 0x0000001fff037819 */ /* 0x000fe2000001140d */
[----:B------:R-:W-:Y:S01]  /*9250*/  FMUL.FTZ R89, R10, R89 ;  /* 0x000000590a597220 */ /* 0x000fe20000410000 */
[----:B------:R-:W-:Y:S01]  /*9260*/  SEL R4, R4, 0xffffffe0, !P1 ;  /* 0xffffffe004047807 */ /* 0x000fe20004800000 */
[----:B------:R-:W-:Y:S01]  /*9270*/  FMUL.FTZ R88, R10, R88 ;  /* 0x000000580a587220 */ /* 0x000fe20000410000 */
[----:B------:R-:W-:Y:S01]  /*9280*/  SEL R7, R7, 0xffffffc0, !P2 ;  /* 0xffffffc007077807 */ /* 0x000fe20005000000 */
[----:B------:R-:W-:Y:S01]  /*9290*/  IMAD R3, R3, c[0x0][0x488], RZ ;  /* 0x0001220003037a24 */ /* 0x000fe200078e02ff */
[----:B------:R-:W-:Y:S01]  /*92a0*/  F2FP.PACK_AB R128, R129, R128 ;  /* 0x000000808180723e */ /* 0x000fe200000000ff */
[----:B------:R-:W-:Y:S01]  /*92b0*/  IMAD.IADD R2, R0, 0x1, R4 ;  /* 0x0000000100027824 */ /* 0x000fe200078e0204 */
[----:B------:R-:W-:Y:S01]  /*92c0*/  F2FP.PACK_AB R124, R125, R124 ;  /* 0x0000007c7d7c723e */ /* 0x000fe200000000ff */
[C---:B------:R-:W-:Y:S01]  /*92d0*/  FMUL.FTZ R93, R10.reuse, R93 ;  /* 0x0000005d0a5d7220 */ /* 0x040fe20000410000 */
[----:B------:R-:W-:Y:S01]  /*92e0*/  F2FP.PACK_AB R68, R69, R68 ;  /* 0x000000444544723e */ /* 0x000fe200000000ff */
[C---:B------:R-:W-:Y:S01]  /*92f0*/  FMUL.FTZ R92, R10.reuse, R92 ;  /* 0x0000005c0a5c7220 */ /* 0x040fe20000410000 */
[----:B------:R-:W-:Y:S01]  /*9300*/  F2FP.PACK_AB R72, R73, R72 ;  /* 0x000000484948723e */ /* 0x000fe200000000ff */
[----:B------:R-:W-:Y:S01]  /*9310*/  FMUL.FTZ R97, R10, R97 ;  /* 0x000000610a617220 */ /* 0x000fe20000410000 */
[----:B------:R-:W-:Y:S01]  /*9320*/  IADD3 R4, R4, R8, RZ ;  /* 0x0000000804047210 */ /* 0x000fe20007ffe0ff */
[----:B------:R-:W-:Y:S01]  /*9330*/  FMUL.FTZ R96, R10, R96 ;  /* 0x000000600a607220 */ /* 0x000fe20000410000 */
[----:B------:R-:W-:Y:S01]  /*9340*/  F2FP.PACK_AB R76, R77, R76 ;  /* 0x0000004c4d4c723e */ /* 0x000fe200000000ff */
[----:B------:R-:W-:Y:S01]  /*9350*/  IMAD.IADD R9, R0, 0x1, R7 ;  /* 0x0000000100097824 */ /* 0x000fe200078e0207 */
[----:B------:R-:W-:Y:S01]  /*9360*/  F2FP.PACK_AB R80, R81, R80 ;  /* 0x000000505150723e */ /* 0x000fe200000000ff */
[C---:B------:R-:W-:Y:S01]  /*9370*/  FMUL.FTZ R121, R10.reuse, R121 ;  /* 0x000000790a797220 */ /* 0x040fe20000410000 */
[----:B------:R-:W-:Y:S01]  /*9380*/  STS [R0+0x80], R128 ;  /* 0x0000808000007388 */ /* 0x000fe20000000800 */
[----:B------:R-:W-:Y:S01]  /*9390*/  FMUL.FTZ R120, R10, R120 ;  /* 0x000000780a787220 */ /* 0x000fe20000410000 */
[----:B------:R-:W-:Y:S01]  /*93a0*/  IADD3 R12, R7, R8, RZ ;  /* 0x00000008070c7210 */ /* 0x000fe20007ffe0ff */
[----:B------:R-:W-:Y:S01]  /*93b0*/  IMAD.WIDE.U32 R18, R13, c[0x0][0x488], R18 ;  /* 0x000122000d127a25 */ /* 0x000fe200078e0012 */
[----:B------:R-:W-:Y:S01]  /*93c0*/  STS [R0+0x480], R130 ;  /* 0x0004808200007388 */ /* 0x000fe20000000800 */
[----:B------:R-:W-:-:S02]  /*93d0*/  F2FP.PACK_AB R84, R85, R84 ;  /* 0x000000545554723e */ /* 0x000fc400000000ff */
[----:B------:R-:W-:Y:S01]  /*93e0*/  IMAD R3, R13, c[0x0][0x48c], R3 ;  /* 0x000123000d037a24 */ /* 0x000fe200078e0203 */
[----:B------:R-:W-:Y:S01]  /*93f0*/  STS [R8], R124 ;  /* 0x0000007c08007388 */ /* 0x000fe20000000800 */
[C---:B------:R-:W-:Y:S01]  /*9400*/  FMUL.FTZ R101, R10.reuse, R101 ;  /* 0x000000650a657220 */ /* 0x040fe20000410000 */
[----:B------:R-:W-:Y:S01]  /*9410*/  F2FP.PACK_AB R88, R89, R88 ;  /* 0x000000585958723e */ /* 0x000fe200000000ff */
[----:B------:R-:W-:Y:S01]  /*9420*/  FMUL.FTZ R100, R10, R100 ;  /* 0x000000640a647220 */ /* 0x000fe20000410000 */
[----:B------:R-:W-:Y:S01]  /*9430*/  STS [R8+0x400], R126 ;  /* 0x0004007e08007388 */ /* 0x000fe20000000800 */
[----:B------:R-:W-:Y:S01]  /*9440*/  IMAD.IADD R13, R7, 0x1, R2 ;  /* 0x00000001070d7824 */ /* 0x000fe200078e0202 */
[----:B------:R-:W-:Y:S01]  /*9450*/  IADD3 R7, R4, R7, RZ ;  /* 0x0000000704077210 */ /* 0x000fe20007ffe0ff */
[C---:B------:R-:W-:Y:S01]  /*9460*/  FMUL.FTZ R105, R10.reuse, R105 ;  /* 0x000000690a697220 */ /* 0x040fe20000410000 */
[----:B------:R-:W-:Y:S01]  /*9470*/  STS [R2+0x80], R68 ;  /* 0x0000804402007388 */ /* 0x000fe20000000800 */
[C---:B------:R-:W-:Y:S01]  /*9480*/  FMUL.FTZ R104, R10.reuse, R104 ;  /* 0x000000680a687220 */ /* 0x040fe20000410000 */
[----:B------:R-:W-:Y:S01]  /*9490*/  F2FP.PACK_AB R92, R93, R92 ;  /* 0x0000005c5d5c723e */ /* 0x000fe200000000ff */
[C---:B------:R-:W-:Y:S01]  /*94a0*/  FMUL.FTZ R109, R10.reuse, R109 ;  /* 0x0000006d0a6d7220 */ /* 0x040fe20000410000 */
[----:B------:R-:W-:Y:S01]  /*94b0*/  STS [R2+0x480], R70 ;  /* 0x0004804602007388 */ /* 0x000fe20000000800 */
[C---:B------:R-:W-:Y:S01]  /*94c0*/  FMUL.FTZ R108, R10.reuse, R108 ;  /* 0x0000006c0a6c7220 */ /* 0x040fe20000410000 */
[----:B------:R-:W-:Y:S01]  /*94d0*/  F2FP.PACK_AB R96, R97, R96 ;  /* 0x000000606160723e */ /* 0x000fe200000000ff */
[C---:B------:R-:W-:Y:S01]  /*94e0*/  FMUL.FTZ R117, R10.reuse, R117 ;  /* 0x000000750a757220 */ /* 0x040fe20000410000 */
[----:B------:R-:W-:Y:S01]  /*94f0*/  STS [R4], R72 ;  /* 0x0000004804007388 */ /* 0x000fe20000000800 */
[C---:B------:R-:W-:Y:S01]  /*9500*/  FMUL.FTZ R116, R10.reuse, R116 ;  /* 0x000000740a747220 */ /* 0x040fe20000410000 */
[----:B------:R-:W-:Y:S01]  /*9510*/  F2FP.PACK_AB R120, R121, R120 ;  /* 0x000000787978723e */ /* 0x000fe200000000ff */
[C---:B------:R-:W-:Y:S01]  /*9520*/  FMUL.FTZ R113, R10.reuse, R113 ;  /* 0x000000710a717220 */ /* 0x040fe20000410000 */
[----:B------:R-:W-:Y:S01]  /*9530*/  STS [R4+0x400], R74 ;  /* 0x0004004a04007388 */ /* 0x000fe20000000800 */
[----:B------:R-:W-:Y:S01]  /*9540*/  FMUL.FTZ R10, R10, R112 ;  /* 0x000000700a0a7220 */ /* 0x000fe20000410000 */
[----:B------:R-:W-:Y:S01]  /*9550*/  F2FP.PACK_AB R100, R101, R100 ;  /* 0x000000646564723e */ /* 0x000fe200000000ff */
[C---:B------:R-:W-:Y:S01]  /*9560*/  IMAD R6, R11.reuse, c[0x0][0x3dc], R6 ;  /* 0x0000f7000b067a24 */ /* 0x040fe200078e0206 */
[----:B------:R-:W-:Y:S01]  /*9570*/  STS [R9+0x80], R76 ;  /* 0x0000804c09007388 */ /* 0x000fe20000000800 */
[----:B------:R-:W-:Y:S01]  /*9580*/  IMAD.WIDE.U32 R16, R11, c[0x0][0x3d8], R16 ;  /* 0x0000f6000b107a25 */ /* 0x000fe200078e0010 */
[----:B------:R-:W-:-:S02]  /*9590*/  F2FP.PACK_AB R104, R105, R104 ;  /* 0x000000686968723e */ /* 0x000fc400000000ff */
[----:B------:R-:W-:Y:S01]  /*95a0*/  STS [R9+0x480], R78 ;  /* 0x0004804e09007388 */ /* 0x000fe20000000800 */
[C---:B------:R-:W-:Y:S02]  /*95b0*/  LEA R11, P0, R18.reuse, c[0x0][0x450], 0x2 ;  /* 0x00011400120b7a11 */ /* 0x040fe400078010ff */
[----:B------:R-:W-:Y:S01]  /*95c0*/  IADD3 R3, R19, R3, RZ ;  /* 0x0000000313037210 */ /* 0x000fe20007ffe0ff */
[----:B------:R-:W-:Y:S01]  /*95d0*/  STS [R12], R80 ;  /* 0x000000500c007388 */ /* 0x000fe20000000800 */
[----:B------:R-:W-:Y:S02]  /*95e0*/  F2FP.PACK_AB R108, R109, R108 ;  /* 0x0000006c6d6c723e */ /* 0x000fe400000000ff */
[----:B------:R-:W-:Y:S01]  /*95f0*/  F2FP.PACK_AB R116, R117, R116 ;  /* 0x000000747574723e */ /* 0x000fe200000000ff */
[----:B------:R-:W-:Y:S01]  /*9600*/  STS [R12+0x400], R82 ;  /* 0x000400520c007388 */ /* 0x000fe20000000800 */
[----:B------:R-:W-:Y:S02]  /*9610*/  F2FP.PACK_AB R10, R113, R10 ;  /* 0x0000000a710a723e */ /* 0x000fe400000000ff */
[----:B------:R-:W-:Y:S01]  /*9620*/  LEA.HI.X R3, R18, c[0x0][0x454], R3, 0x2, P0 ;  /* 0x0001150012037a11 */ /* 0x000fe200000f1403 */
[----:B------:R-:W-:Y:S04]  /*9630*/  STS [R13+0x80], R84 ;  /* 0x000080540d007388 */ /* 0x000fe80000000800 */
[----:B------:R-:W-:Y:S04]  /*9640*/  STS [R13+0x480], R86 ;  /* 0x000480560d007388 */ /* 0x000fe80000000800 */
[----:B------:R-:W-:Y:S04]  /*9650*/  STS [R7], R88 ;  /* 0x0000005807007388 */ /* 0x000fe80000000800 */
[----:B------:R-:W-:Y:S04]  /*9660*/  STS [R7+0x400], R90 ;  /* 0x0004005a07007388 */ /* 0x000fe80000000800 */
[----:B------:R-:W-:Y:S04]  /*9670*/  STS [R0+0x4080], R92 ;  /* 0x0040805c00007388 */ /* 0x000fe80000000800 */
[----:B------:R1:W-:Y:S04]  /*9680*/  STS [R0+0x4480], R94 ;  /* 0x0044805e00007388 */ /* 0x0003e80000000800 */
[----:B------:R-:W-:Y:S04]  /*9690*/  STS [R8+0x4000], R96 ;  /* 0x0040006008007388 */ /* 0x000fe80000000800 */
[----:B------:R-:W-:Y:S04]  /*96a0*/  STS [R8+0x4400], R98 ;  /* 0x0044006208007388 */ /* 0x000fe80000000800 */
[----:B------:R-:W-:Y:S04]  /*96b0*/  STS [R2+0x4080], R120 ;  /* 0x0040807802007388 */ /* 0x000fe80000000800 */
[----:B------:R2:W-:Y:S04]  /*96c0*/  STS [R2+0x4480], R122 ;  /* 0x0044807a02007388 */ /* 0x0005e80000000800 */
[----:B------:R-:W-:Y:S04]  /*96d0*/  STS [R4+0x4000], R100 ;  /* 0x0040006404007388 */ /* 0x000fe80000000800 */
[----:B------:R3:W-:Y:S01]  /*96e0*/  STS [R4+0x4400], R102 ;  /* 0x0044006604007388 */ /* 0x0007e20000000800 */
[----:B-1----:R-:W-:-:S03]  /*96f0*/  SHF.L.U32 R0, R238, 0x1, RZ ;  /* 0x00000001ee007819 */ /* 0x002fc600000006ff */
[----:B------:R-:W-:Y:S04]  /*9700*/  STS [R9+0x4080], R104 ;  /* 0x0040806809007388 */ /* 0x000fe80000000800 */
[----:B------:R-:W-:Y:S04]  /*9710*/  STS [R9+0x4480], R106 ;  /* 0x0044806a09007388 */ /* 0x000fe80000000800 */
[----:B------:R-:W-:Y:S04]  /*9720*/  STS [R12+0x4000], R108 ;  /* 0x0040006c0c007388 */ /* 0x000fe80000000800 */
[----:B------:R-:W-:Y:S01]  /*9730*/  STS [R12+0x4400], R110 ;  /* 0x0044006e0c007388 */ /* 0x000fe20000000800 */
[----:B--2---:R-:W-:-:S03]  /*9740*/  LEA R2, P0, R16, c[0x0][0x380], 0x1 ;  /* 0x0000e00010027a11 */ /* 0x004fc600078008ff */
[----:B------:R-:W-:Y:S04]  /*9750*/  STS [R13+0x4080], R116 ;  /* 0x004080740d007388 */ /* 0x000fe80000000800 */
[----:B------:R-:W-:Y:S01]  /*9760*/  STS [R13+0x4480], R118 ;  /* 0x004480760d007388 */ /* 0x000fe20000000800 */
[----:B---3--:R-:W-:-:S03]  /*9770*/  IMAD.IADD R4, R17, 0x1, R6 ;  /* 0x0000000111047824 */ /* 0x008fc600078e0206 */
[----:B------:R-:W-:Y:S02]  /*9780*/  STS [R7+0x4000], R10 ;  /* 0x0040000a07007388 */ /* 0x000fe40000000800 */
[----:B------:R-:W-:Y:S02]  /*9790*/  LEA.HI.X R4, R16, c[0x0][0x384], R4, 0x1, P0 ;  /* 0x0000e10010047a11 */ /* 0x000fe400000f0c04 */
[----:B------:R-:W-:Y:S04]  /*97a0*/  STS [R7+0x4400], R115 ;  /* 0x0044007307007388 */ /* 0x000fe80000000800 */
[----:B------:R-:W-:Y:S01]  /*97b0*/  BAR.SYNC.DEFER_BLOCKING 0x1, 0x100 ;  /* 0x0044000000007b1d */ /* 0x000fe20000010000 */
[----:B------:R-:W-:-:S05]  /*97c0*/  ISETP.GE.AND P0, PT, R237, R5, PT ;  /* 0x00000005ed00720c */ /* 0x000fca0003f06270 */
[----:B------:R-:W-:Y:S04]  /*97d0*/  SHFL.IDX PT, R18, R11, RZ, 0x1c1f ;  /* 0x001c1fff0b127589 */ /* 0x000fe800000e0000 */
[----:B------:R-:W1:Y:S04]  /*97e0*/  SHFL.IDX PT, R19, R3, RZ, 0x1c1f ;  /* 0x001c1fff03137589 */ /* 0x000e6800000e0000 */
[----:B------:R-:W-:Y:S04]  /*97f0*/  SHFL.IDX PT, R20, R11, 0x1, 0x1c1f ;  /* 0x003c1f000b147f89 */ /* 0x000fe800000e0000 */
[----:B------:R2:W3:Y:S04]  /*9800*/  SHFL.IDX PT, R21, R3, 0x1, 0x1c1f ;  /* 0x003c1f0003157f89 */ /* 0x0004e800000e0000 */
[----:B------:R4:W4:Y:S04]  /*9810*/  SHFL.IDX PT, R40, R2, RZ, 0x181f ;  /* 0x00181fff02287589 */ /* 0x00092800000e0000 */
[----:B------:R4:W4:Y:S04]  /*9820*/  SHFL.IDX PT, R41, R4, RZ, 0x181f ;  /* 0x00181fff04297589 */ /* 0x00092800000e0000 */
[----:B-1----:R1:W-:Y:S04]  /*9830*/  @!P5 ST.E [R18.64], R15 ;  /* 0x0000000f1200d985 */ /* 0x0023e8000c10190e */
[----:B--2---:R-:W2:Y:S04]  /*9840*/  S2R R3, SR_TID.X ;  /* 0x0000000000037919 */ /* 0x004ea80000002100 */
[----:B---3--:R1:W-:Y:S04]  /*9850*/  @!P4 ST.E [R20.64], R14 ;  /* 0x0000000e1400c985 */ /* 0x0083e8000c10190e */
[----:B------:R1:W3:Y:S04]  /*9860*/  LDS.128 R32, [R0+0x1080] ;  /* 0x0010800000207984 */ /* 0x0002e80000000c00 */
[----:B------:R1:W1:Y:S04]  /*9870*/  LDS.128 R28, [R0+0x2080] ;  /* 0x00208000001c7984 */ /* 0x0002680000000c00 */
[----:B------:R1:W1:Y:S04]  /*9880*/  LDS.128 R24, [R0+0x3080] ;  /* 0x0030800000187984 */ /* 0x0002680000000c00 */
[----:B------:R1:W1:Y:S04]  /*9890*/  LDS.128 R20, [R0+0x5080] ;  /* 0x0050800000147984 */ /* 0x0002680000000c00 */
[----:B------:R1:W1:Y:S01]  /*98a0*/  LDS.128 R12, [R0+0x6080] ;  /* 0x00608000000c7984 */ /* 0x0002620000000c00 */
[----:B--2---:R-:W-:-:S03]  /*98b0*/  SHF.R.S32.HI R6, RZ, 0x1f, R3 ;  /* 0x0000001fff067819 */ /* 0x004fc60000011403 */
[----:B------:R2:W1:Y:S01]  /*98c0*/  LDS.128 R8, [R0+0x7080] ;  /* 0x0070800000087984 */ /* 0x0004620000000c00 */
[----:B------:R-:W-:-:S04]  /*98d0*/  LEA.HI R6, R6, R3, RZ, 0x3 ;  /* 0x0000000306067211 */ /* 0x000fc800078f18ff */
[----:B------:R-:W-:-:S04]  /*98e0*/  LOP3.LUT R6, R6, 0xfffffff8, RZ, 0xc0, !PT ;  /* 0xfffffff806067812 */ /* 0x000fc800078ec0ff */
[----:B------:R-:W-:-:S04]  /*98f0*/  IADD3 R3, -R6, R3, RZ ;  /* 0x0000000306037210 */ /* 0x000fc80007ffe1ff */
[----:B------:R-:W-:Y:S01]  /*9900*/  SHF.L.U32 R3, R3, 0x3, RZ ;  /* 0x0000000303037819 */ /* 0x000fe200000006ff */
[----:B------:R-:W-:Y:S05]  /*9910*/  @P0 BRA `(.L_x_7) ;  /* 0x000000b000000947 */ /* 0x000fea0003800000 */
[----:B-1--4-:R-:W1:Y:S01]  /*9920*/  LDS.128 R16, [R0+0x80] ;  /* 0x0000800000107984 */ /* 0x012e620000000c00 */
[----:B------:R-:W-:Y:S02]  /*9930*/  ISETP.GE.AND P0, PT, R241, c[0x0][0x3c8], PT ;  /* 0x0000f200f1007a0c */ /* 0x000fe40003f06270 */
[----:B------:R-:W-:Y:S01]  /*9940*/  ISETP.GE.AND P1, PT, R3, c[0x0][0x3c8], PT ;  /* 0x0000f20003007a0c */ /* 0x000fe20003f26270 */
[----:B------:R4:W5:-:S12]  /*9950*/  LDS.128 R36, [R0+0x4080] ;  /* 0x0040800000247984 */ /* 0x0009580000000c00 */
[----:B------:R-:W-:Y:S01]  /*9960*/  @!P1 IMAD.WIDE R6, R3, 0x2, R40 ;  /* 0x0000000203069825 */ /* 0x000fe200078e0228 */
[----:B--2-4-:R-:W-:-:S04]  /*9970*/  @!P0 SHF.R.S32.HI R0, RZ, 0x1f, R241 ;  /* 0x0000001fff008819 */ /* 0x014fc800000114f1 */
[----:B------:R-:W-:-:S04]  /*9980*/  @!P0 LEA.HI R0, R0, R241, RZ, 0x3 ;  /* 0x000000f100008211 */ /* 0x000fc800078f18ff */
[----:B------:R-:W-:-:S05]  /*9990*/  @!P0 LOP3.LUT R0, R0, 0xfffffff8, RZ, 0xc0, !PT ;  /* 0xfffffff800008812 */ /* 0x000fca00078ec0ff */
[----:B------:R-:W-:Y:S01]  /*99a0*/  @!P0 IMAD.WIDE R40, R0, 0x2, R40 ;  /* 0x0000000200288825 */ /* 0x000fe200078e0228 */
[----:B-1----:R1:W-:Y:S04]  /*99b0*/  @!P1 ST.E.128 [R6.64], R16 ;  /* 0x0000001006009985 */ /* 0x0023e8000c101d0e */
[----:B-----5:R1:W-:Y:S02]  /*99c0*/  @!P0 ST.E.128 [R40.64], R36 ;  /* 0x0000002428008985 */ /* 0x0203e4000c101d0e */
.L_x_7:
[----:B----4-:R-:W-:Y:S05]  /*99d0*/  BSYNC B0 ;  /* 0x0000000000007941 */ /* 0x010fea0003800000 */
.L_x_6:
[----:B-12---:R-:W-:Y:S01]  /*99e0*/  IADD3 R0, R237, 0x20, RZ ;  /* 0x00000020ed007810 */ /* 0x006fe20007ffe0ff */
[----:B------:R1:W2:Y:S01]  /*99f0*/  SHFL.IDX PT, R7, R4, 0x1, 0x181f ;  /* 0x00381f0004077f89 */ /* 0x0002a200000e0000 */
[----:B------:R-:W-:Y:S02]  /*9a00*/  BSSY B0, `(.L_x_8) ;  /* 0x000000d000007945 */ /* 0x000fe40003800000 */
[----:B------:R-:W-:Y:S01]  /*9a10*/  ISETP.GE.AND P0, PT, R0, R5, PT ;  /* 0x000000050000720c */ /* 0x000fe20003f06270 */
[----:B------:R1:W4:-:S12]  /*9a20*/  SHFL.IDX PT, R6, R2, 0x1, 0x181f ;  /* 0x00381f0002067f89 */ /* 0x00031800000e0000 */
[----:B------:R-:W-:Y:S05]  /*9a30*/  @P0 BRA `(.L_x_9) ;  /* 0x0000009000000947 */ /* 0x000fea0003800000 */
[----:B------:R-:W-:Y:S02]  /*9a40*/  ISETP.GE.AND P0, PT, R241, c[0x0][0x3c8], PT ;  /* 0x0000f200f1007a0c */ /* 0x000fe40003f06270 */
[----:B------:R-:W-:-:S11]  /*9a50*/  ISETP.GE.AND P1, PT, R3, c[0x0][0x3c8], PT ;  /* 0x0000f20003007a0c */ /* 0x000fd60003f26270 */
[----:B------:R-:W-:Y:S02]  /*9a60*/  @!P0 SHF.R.S32.HI R0, RZ, 0x1f, R241 ;  /* 0x0000001fff008819 */ /* 0x000fe400000114f1 */
[----:B--2-4-:R-:W-:Y:S02]  /*9a70*/  @!P1 IMAD.WIDE R16, R3, 0x2, R6 ;  /* 0x0000000203109825 */ /* 0x014fe400078e0206 */
[----:B------:R-:W-:-:S03]  /*9a80*/  @!P0 LEA.HI R0, R0, R241, RZ, 0x3 ;  /* 0x000000f100008211 */ /* 0x000fc600078f18ff */
[----:B---3--:R2:W-:Y:S01]  /*9a90*/  @!P1 ST.E.128 [R16.64], R32 ;  /* 0x0000002010009985 */ /* 0x0085e2000c101d0e */
[----:B------:R-:W-:-:S05]  /*9aa0*/  @!P0 LOP3.LUT R0, R0, 0xfffffff8, RZ, 0xc0, !PT ;  /* 0xfffffff800008812 */ /* 0x000fca00078ec0ff */
[----:B------:R-:W-:-:S05]  /*9ab0*/  @!P0 IMAD.WIDE R6, R0, 0x2, R6 ;  /* 0x0000000200068825 */ /* 0x000fca00078e0206 */
[----:B------:R2:W-:Y:S02]  /*9ac0*/  @!P0 ST.E.128 [R6.64], R20 ;  /* 0x0000001406008985 */ /* 0x0005e4000c101d0e */
.L_x_9:
[----:B------:R-:W-:Y:S05]  /*9ad0*/  BSYNC B0 ;  /* 0x0000000000007941 */ /* 0x000fea0003800000 */
.L_x_8:
[----:B------:R-:W-:Y:S01]  /*9ae0*/  IADD3 R0, R237, 0x40, RZ ;  /* 0x00000040ed007810 */ /* 0x000fe20007ffe0ff */
[----:B--2---:R2:W1:Y:S01]  /*9af0*/  SHFL.IDX PT, R7, R4, 0x2, 0x181f ;  /* 0x00581f0004077f89 */ /* 0x00446200000e0000 */
[----:B------:R-:W-:Y:S02]  /*9b00*/  BSSY B0, `(.L_x_10) ;  /* 0x000000d000007945 */ /* 0x000fe40003800000 */
[----:B------:R-:W-:Y:S01]  /*9b10*/  ISETP.GE.AND P0, PT, R0, R5, PT ;  /* 0x000000050000720c */ /* 0x000fe20003f06270 */
[----:B----4-:R2:W4:-:S12]  /*9b20*/  SHFL.IDX PT, R6, R2, 0x2, 0x181f ;  /* 0x00581f0002067f89 */ /* 0x01051800000e0000 */
[----:B------:R-:W-:Y:S05]  /*9b30*/  @P0 BRA `(.L_x_11) ;  /* 0x0000009000000947 */ /* 0x000fea0003800000 */
[----:B------:R-:W-:Y:S02]  /*9b40*/  ISETP.GE.AND P0, PT, R241, c[0x0][0x3c8], PT ;  /* 0x0000f200f1007a0c */ /* 0x000fe40003f06270 */
[----:B------:R-:W-:-:S11]  /*9b50*/  ISETP.GE.AND P1, PT, R3, c[0x0][0x3c8], PT ;  /* 0x0000f20003007a0c */ /* 0x000fd60003f26270 */
[----:B------:R-:W-:Y:S02]  /*9b60*/  @!P0 SHF.R.S32.HI R0, RZ, 0x1f, R241 ;  /* 0x0000001fff008819 */ /* 0x000fe400000114f1 */
[----:B-1--4-:R-:W-:Y:S02]  /*9b70*/  @!P1 IMAD.WIDE R16, R3, 0x2, R6 ;  /* 0x0000000203109825 */ /* 0x012fe400078e0206 */
[----:B------:R-:W-:-:S03]  /*9b80*/  @!P0 LEA.HI R0, R0, R241, RZ, 0x3 ;  /* 0x000000f100008211 */ /* 0x000fc600078f18ff */
[----:B------:R1:W-:Y:S01]  /*9b90*/  @!P1 ST.E.128 [R16.64], R28 ;  /* 0x0000001c10009985 */ /* 0x0003e2000c101d0e */
[----:B------:R-:W-:-:S05]  /*9ba0*/  @!P0 LOP3.LUT R0, R0, 0xfffffff8, RZ, 0xc0, !PT ;  /* 0xfffffff800008812 */ /* 0x000fca00078ec0ff */
[----:B------:R-:W-:-:S05]  /*9bb0*/  @!P0 IMAD.WIDE R6, R0, 0x2, R6 ;  /* 0x0000000200068825 */ /* 0x000fca00078e0206 */
[----:B------:R1:W-:Y:S02]  /*9bc0*/  @!P0 ST.E.128 [R6.64], R12 ;  /* 0x0000000c06008985 */ /* 0x0003e4000c101d0e */
.L_x_11:
[----:B------:R-:W-:Y:S05]  /*9bd0*/  BSYNC B0 ;  /* 0x0000000000007941 */ /* 0x000fea0003800000 */
.L_x_10:
[----:B------:R-:W-:Y:S01]  /*9be0*/  IADD3 R237, R237, 0x60, RZ ;  /* 0x00000060eded7810 */ /* 0x000fe20007ffe0ff */
[----:B-1----:R1:W2:Y:S03]  /*9bf0*/  SHFL.IDX PT, R7, R4, 0x3, 0x181f ;  /* 0x00781f0004077f89 */ /* 0x0022a600000e0000 */
[----:B------:R-:W-:Y:S01]  /*9c00*/  ISETP.GE.AND P0, PT, R237, R5, PT ;  /* 0x00000005ed00720c */ /* 0x000fe20003f06270 */
[----:B----4-:R1:W4:-:S12]  /*9c10*/  SHFL.IDX PT, R6, R2, 0x3, 0x181f ;  /* 0x00781f0002067f89 */ /* 0x01031800000e0000 */
[----:B------:R-:W-:Y:S05]  /*9c20*/  @P0 EXIT ;  /* 0x000000000000094d */ /* 0x000fea0003800000 */
[----:B------:R-:W-:-:S13]  /*9c30*/  ISETP.GE.AND P0, PT, R3, c[0x0][0x3c8], PT ;  /* 0x0000f20003007a0c */ /* 0x000fda0003f06270 */
[----:B-12-4-:R-:W-:-:S05]  /*9c40*/  @!P0 IMAD.WIDE R2, R3, 0x2, R6 ;  /* 0x0000000203028825 */ /* 0x016fca00078e0206 */
[----:B------:R1:W-:Y:S01]  /*9c50*/  @!P0 ST.E.128 [R2.64], R24 ;  /* 0x0000001802008985 */ /* 0x0003e2000c101d0e */
[----:B------:R-:W-:-:S13]  /*9c60*/  ISETP.GE.AND P0, PT, R241, c[0x0][0x3c8], PT ;  /* 0x0000f200f1007a0c */ /* 0x000fda0003f06270 */
[----:B------:R-:W-:Y:S05]  /*9c70*/  @P0 EXIT ;  /* 0x000000000000094d */ /* 0x000fea0003800000 */
[----:B------:R-:W-:-:S04]  /*9c80*/  SHF.R.S32.HI R0, RZ, 0x1f, R241 ;  /* 0x0000001fff007819 */ /* 0x000fc800000114f1 */
[----:B------:R-:W-:-:S04]  /*9c90*/  LEA.HI R0, R0, R241, RZ, 0x3 ;  /* 0x000000f100007211 */ /* 0x000fc800078f18ff */
[----:B------:R-:W-:-:S05]  /*9ca0*/  LOP3.LUT R0, R0, 0xfffffff8, RZ, 0xc0, !PT ;  /* 0xfffffff800007812 */ /* 0x000fca00078ec0ff */
[----:B------:R-:W-:-:S05]  /*9cb0*/  IMAD.WIDE R6, R0, 0x2, R6 ;  /* 0x0000000200067825 */ /* 0x000fca00078e0206 */
[----:B------:R-:W-:Y:S01]  /*9cc0*/  ST.E.128 [R6.64], R8 ;  /* 0x0000000806007985 */ /* 0x000fe2000c101d0e */
[----:B------:R-:W-:Y:S05]  /*9cd0*/  EXIT ;  /* 0x000000000000794d */ /* 0x000fea0003800000 */
.L_x_12:
[----:B------:R-:W-:-:S00]  /*9ce0*/  BRA `(.L_x_12) ;  /* 0xfffffff000007947 */ /* 0x000fc0000383ffff */
[----:B------:R-:W-:-:S00]  /*9cf0*/  NOP ;  /* 0x0000000000007918 */ /* 0x000fc00000000000 */
        /* <DEDUP_REMOVED lines=8> */
.L_x_2023:


//--------------------- .text._ZN7cutlass13device_kernelIN5flash19enable_sm80_to_sm89INS1_16FlashAttnFwdSm80INS1_25CollectiveMainloopFwdSm80ILi8ELi1ELb1EN4cute5tupleIJNS5_1CILi128EEES8_S8_EEELi128ENS_6half_tEfNS_4arch4Sm80ELb0ELb0ELb0ELb1ELb1ELb0ELb1ELb0EEENS1_21CollectiveEpilogueFwdIS9_NS6_IJNS7_ILi1EEESF_SF_EEESA_SC_Li256ELb1ELb1ELb0ELb0EEENS1_19SingleTileSchedulerILb1ELb0ELb1ELi128EEEEEEEEEvNT_6ParamsE --------------------------
	.section	.text._ZN7cutlass13device_kernelIN5flash19enable_sm80_to_sm89INS1_16FlashAttnFwdSm80INS1_25CollectiveMainloopFwdSm80ILi8ELi1ELb1EN4cute5tupleIJNS5_1CILi128EEES8_S8_EEELi128ENS_6half_tEfNS_4arch4Sm80ELb0ELb0ELb0ELb1ELb1ELb0ELb1ELb0EEENS1_21CollectiveEpilogueFwdIS9_NS6_IJNS7_ILi1EEESF_SF_EEESA_SC_Li256ELb1ELb1ELb0ELb0EEENS1_19SingleTileSchedulerILb1ELb0ELb1ELi128EEEEEEEEEvNT_6ParamsE,"ax",@progbits
	.sectioninfo	@"SHI_REGISTERS=252"
	.align	128
.text._ZN7cutlass13device_kernelIN5flash19enable_sm80_to_sm89INS1_16FlashAttnFwdSm80INS1_25CollectiveMainloopFwdSm80ILi8ELi1ELb1EN4cute5tupleIJNS5_1CILi128EEES8_S8_EEELi128ENS_6half_tEfNS_4arch4Sm80ELb0ELb0ELb0ELb1ELb1ELb0ELb1ELb0EEENS1_21CollectiveEpilogueFwdIS9_NS6_IJNS7_ILi1EEESF_SF_EEESA_SC_Li256ELb1ELb1ELb0ELb0EEENS1_19SingleTileSchedulerILb1ELb0ELb1ELi128EEEEEEEEEvNT_6ParamsE:
        .type           _ZN7cutlass13device_kernelIN5flash19enable_sm80_to_sm89INS1_16FlashAttnFwdSm80INS1_25CollectiveMainloopFwdSm80ILi8ELi1ELb1EN4cute5tupleIJNS5_1CILi128EEES8_S8_EEELi128ENS_6half_tEfNS_4arch4Sm80ELb0ELb0ELb0ELb1ELb1ELb0ELb1ELb0EEENS1_21CollectiveEpilogueFwdIS9_NS6_IJNS7_ILi1EEESF_SF_EEESA_SC_Li256ELb1ELb1ELb0ELb0EEENS1_19SingleTileSchedulerILb1ELb0ELb1ELi128EEEEEEEEEvNT_6ParamsE,@function
        .size           _ZN7cutlass13device_kernelIN5flash19enable_sm80_to_sm89INS1_16FlashAttnFwdSm80INS1_25CollectiveMainloopFwdSm80ILi8ELi1ELb1EN4cute5tupleIJNS5_1CILi128EEES8_S8_EEELi128ENS_6half_tEfNS_4arch4Sm80ELb0ELb0ELb0ELb1ELb1ELb0ELb1ELb0EEENS1_21CollectiveEpilogueFwdIS9_NS6_IJNS7_ILi1EEESF_SF_EEESA_SC_Li256ELb1ELb1ELb0ELb0EEENS1_19SingleTileSchedulerILb1ELb0ELb1ELi128EEEEEEEEEvNT_6ParamsE,(.L_x_2024 - _ZN7cutlass13device_kernelIN5flash19enable_sm80_to_sm89INS1_16FlashAttnFwdSm80INS1_25CollectiveMainloopFwdSm80ILi8ELi1ELb1EN4cute5tupleIJNS5_1CILi128EEES8_S8_EEELi128ENS_6half_tEfNS_4arch4Sm80ELb0ELb0ELb0ELb1ELb1ELb0ELb1ELb0EEENS1_21CollectiveEpilogueFwdIS9_NS6_IJNS7_ILi1EEESF_SF_EEESA_SC_Li256ELb1ELb1ELb0ELb0EEENS1_19SingleTileSchedulerILb1ELb0ELb1ELi128EEEEEEEEEvNT_6ParamsE)
        .other          _ZN7cutlass13device_kernelIN5flash19enable_sm80_to_sm89INS1_16FlashAttnFwdSm80INS1_25CollectiveMainloopFwdSm80ILi8ELi1ELb1EN4cute5tupleIJNS5_1CILi128EEES8_S8_EEELi128ENS_6half_tEfNS_4arch4Sm80ELb0ELb0ELb0ELb1ELb1ELb0ELb1ELb0EEENS1_21CollectiveEpilogueFwdIS9_NS6_IJNS7_ILi1EEESF_SF_EEESA_SC_Li256ELb1ELb1ELb0ELb0EEENS1_19SingleTileSchedulerILb1ELb0ELb1ELi128EEEEEEEEEvNT_6ParamsE,@"STO_CUDA_ENTRY STV_DEFAULT"
_ZN7cutlass13device_kernelIN5flash19enable_sm80_to_sm89INS1_16FlashAttnFwdSm80INS1_25CollectiveMainloopFwdSm80ILi8ELi1ELb1EN4cute5tupleIJNS5_1CILi128EEES8_S8_EEELi128ENS_6half_tEfNS_4arch4Sm80ELb0ELb0ELb0ELb1ELb1ELb0ELb1ELb0EEENS1_21CollectiveEpilogueFwdIS9_NS6_IJNS7_ILi1EEESF_SF_EEESA_SC_Li256ELb1ELb1ELb0ELb0EEENS1_19SingleTileSchedulerILb1ELb0ELb1ELi128EEEEEEEEEvNT_6ParamsE:
[----:B------:R-:W-:Y:S02]  /*0000*/  MOV R1, c[0x0][0x28] ;  /* 0x00000a0000017a02 */ /* 0x000fe40000000f00 */
[----:B------:R-:W1:Y:S01]  /*0010*/  S2R R5, SR_TID.X ;  /* 0x0000000000057919 */ /* 0x000e620000002100 */
[----:B------:R-:W2:Y:S01]  /*0020*/  S2UR UR11, SR_CTAID.Z ;  /* 0x00000000000b79c3 */ /* 0x000ea20000002700 */
[----:B------:R-:W-:Y:S02]  /*0030*/  UMOV UR14, 0x4 ;  /* 0x00000004000e7882 */ /* 0x000fe40000000000 */
[----:B------:R-:W-:Y:S02]  /*0040*/  ULDC.64 UR6, c[0x0][0x568] ;  /* 0x00015a0000067ab9 */ /* 0x000fe40000000a00 */
[----:B------:R-:W-:-:S03]  /*0050*/  ULDC.64 UR12, c[0x0][0x118] ;  /* 0x00004600000c7ab9 */ /* 0x000fc60000000a00 */
[----:B------:R-:W3:Y:S01]  /*0060*/  S2UR UR5, SR_CTAID.X ;  /* 0x00000000000579c3 */ /* 0x000ee20000002500 */
[----:B-1----:R-:W-:Y:S01]  /*0070*/  SHF.R.U32.HI R0, RZ, 0x5, R5 ;  /* 0x00000005ff007819 */ /* 0x002fe20000011605 */
[----:B--2---:R-:W-:-:S05]  /*0080*/  UIMAD.WIDE UR6, UR11, UR14, UR6 ;  /* 0x0000000e0b0672a5 */ /* 0x004fca000f8e0206 */
[----:B------:R-:W1:Y:S02]  /*0090*/  SHFL.IDX PT, R0, R0, RZ, 0x1f ;  /* 0x00001fff00007589 */ /* 0x000e6400000e0000 */
[----:B-1----:R-:W-:-:S13]  /*00a0*/  ISETP.NE.AND P0, PT, R0, RZ, PT ;  /* 0x000000ff0000720c */ /* 0x002fda0003f05270 */
[----:B---3--:R-:W-:Y:S05]  /*00b0*/  @!P0 BRA `(.L_x_13) ;  /* 0x000001c000008947 */ /* 0x008fea0003800000 */
[----:B------:R-:W-:-:S04]  /*00c0*/  ISETP.NE.U32.AND P0, PT, RZ, c[0x0][0x568], PT ;  /* 0x00015a00ff007a0c */ /* 0x000fc80003f05070 */
[----:B------:R-:W-:-:S13]  /*00d0*/  ISETP.NE.AND.EX P0, PT, RZ, c[0x0][0x56c], PT, P0 ;  /* 0x00015b00ff007a0c */ /* 0x000fda0003f05300 */
[----:B------:R-:W-:Y:S05]  /*00e0*/  @!P0 BRA `(.L_x_14) ;  /* 0x0000005000008947 */ /* 0x000fea0003800000 */
[----:B------:R-:W-:Y:S02]  /*00f0*/  MOV R2, UR6 ;  /* 0x0000000600027c02 */ /* 0x000fe40008000f00 */
[----:B------:R-:W-:-:S05]  /*0100*/  MOV R3, UR7 ;  /* 0x0000000700037c02 */ /* 0x000fca0008000f00 */
[----:B------:R-:W2:Y:S02]  /*0110*/  LDG.E R2, [R2.64] ;  /* 0x0000000c02027981 */ /* 0x000ea4000c1e1900 */
[----:B--2---:R1:W2:Y:S02]  /*0120*/  R2UR UR6, R2 ;  /* 0x00000000020673c2 */ /* 0x0042a400000e0000 */
[----:B-12---:R-:W-:Y:S05]  /*0130*/  BRA `(.L_x_15) ;  /* 0x000000e000007947 */ /* 0x006fea0003800000 */
.L_x_14:
[----:B------:R-:W-:-:S04]  /*0140*/  ISETP.NE.U32.AND P0, PT, RZ, c[0x0][0x560], PT ;  /* 0x00015800ff007a0c */ /* 0x000fc80003f05070 */
[----:B------:R-:W-:-:S13]  /*0150*/  ISETP.NE.AND.EX P0, PT, RZ, c[0x0][0x564], PT, P0 ;  /* 0x00015900ff007a0c */ /* 0x000fda0003f05300 */
[----:B------:R-:W-:Y:S05]  /*0160*/  @!P0 BRA `(.L_x_16) ;  /* 0x000000a000008947 */ /* 0x000fea0003800000 */
[----:B------:R-:W-:Y:S02]  /*0170*/  ULDC.64 UR6, c[0x0][0x560] ;  /* 0x0001580000067ab9 */ /* 0x000fe40000000a00 */
[----:B------:R-:W-:-:S06]  /*0180*/  UIMAD.WIDE UR6, UR11, UR14, UR6 ;  /* 0x0000000e0b0672a5 */ /* 0x000fcc000f8e0206 */
[----:B------:R-:W-:Y:S02]  /*0190*/  MOV R6, UR6 ;  /* 0x0000000600067c02 */ /* 0x000fe40008000f00 */
[----:B------:R-:W-:-:S05]  /*01a0*/  MOV R7, UR7 ;  /* 0x0000000700077c02 */ /* 0x000fca0008000f00 */
[----:B------:R-:W2:Y:S04]  /*01b0*/  LDG.E R2, [R6.64] ;  /* 0x0000000c06027981 */ /* 0x000ea8000c1e1900 */
[----:B------:R-:W3:Y:S01]  /*01c0*/  LDG.E R0, [R6.64+0x4] ;  /* 0x0000040c06007981 */ /* 0x000ee2000c1e1900 */
[----:B--2---:R-:W1:Y:S08]  /*01d0*/  R2UR UR4, R2 ;  /* 0x00000000020473c2 */ /* 0x004e7000000e0000 */
[----:B---3--:R-:W1:Y:S02]  /*01e0*/  R2UR UR6, R0 ;  /* 0x00000000000673c2 */ /* 0x008e6400000e0000 */
[----:B-1----:R-:W-:Y:S01]  /*01f0*/  UIADD3 UR6, -UR4, UR6, URZ ;  /* 0x0000000604067290 */ /* 0x002fe2000fffe13f */
[----:B------:R-:W-:Y:S05]  /*0200*/  BRA `(.L_x_15) ;  /* 0x0000001000007947 */ /* 0x000fea0003800000 */
.L_x_16:
[----:B------:R-:W-:Y:S02]  /*0210*/  ULDC UR6, c[0x0][0x54c] ;  /* 0x0001530000067ab9 */ /* 0x000fe40000000800 */
.L_x_15:
[----:B------:R-:W-:Y:S02]  /*0220*/  ULDC UR4, c[0x0][0x548] ;  /* 0x0001520000047ab9 */ /* 0x000fe40000000800 */
[----:B------:R-:W-:-:S02]  /*0230*/  USHF.L.U32 UR5, UR5, 0x7, URZ ;  /* 0x0000000705057899 */ /* 0x000fc4000800063f */
[----:B------:R-:W-:-:S04]  /*0240*/  UIMAD UR4, UR6, UR4, URZ ;  /* 0x00000004060472a4 */ /* 0x000fc8000f8e023f */
[----:B------:R-:W-:-:S04]  /*0250*/  UISETP.GE.AND UP0, UPT, UR5, UR4, UPT ;  /* 0x000000040500728c */ /* 0x000fc8000bf06270 */
[----:B------:R-:W-:Y:S01]  /*0260*/  USEL UR11, UR11, 0xffffffff, !UP0 ;  /* 0xffffffff0b0b7887 */ /* 0x000fe2000c000000 */
[----:B------:R-:W-:Y:S05]  /*0270*/  BRA `(.L_x_17) ;  /* 0x000001b000007947 */ /* 0x000fea0003800000 */
.L_x_13:
        /* <DEDUP_REMOVED lines=8> */
.L_x_18:
        /* <DEDUP_REMOVED lines=13> */
.L_x_20:
[----:B------:R-:W-:Y:S02]  /*03d0*/  ULDC UR6, c[0x0][0x54c] ;  /* 0x0001530000067ab9 */ /* 0x000fe40000000800 */
.L_x_19:
[----:B------:R-:W-:Y:S02]  /*03e0*/  ULDC UR4, c[0x0][0x548] ;  /* 0x0001520000047ab9 */ /* 0x000fe40000000800 */
[----:B------:R-:W-:-:S02]  /*03f0*/  USHF.L.U32 UR5, UR5, 0x7, URZ ;  /* 0x0000000705057899 */ /* 0x000fc4000800063f */
[----:B------:R-:W-:-:S04]  /*0400*/  UIMAD UR4, UR6, UR4, URZ ;  /* 0x00000004060472a4 */ /* 0x000fc8000f8e023f */
[----:B------:R-:W-:-:S04]  /*0410*/  UISETP.GE.AND UP0, UPT, UR5, UR4, UPT ;  /* 0x000000040500728c */ /* 0x000fc8000bf06270 */
[----:B------:R-:W-:-:S06]  /*0420*/  USEL UR11, UR11, 0xffffffff, !UP0 ;  /* 0xffffffff0b0b7887 */ /* 0x000fcc000c000000 */
.L_x_17:
[----:B------:R-:W-:-:S13]  /*0430*/  ISETP.LE.AND P0, PT, RZ, UR11, PT ;  /* 0x0000000bff007c0c */ /* 0x000fda000bf03270 */
[----:B------:R-:W-:Y:S05]  /*0440*/  @!P0 EXIT ;  /* 0x000000000000894d */ /* 0x000fea0003800000 */
[----:B------:R-:W-:Y:S02]  /*0450*/  ULDC.64 UR4, c[0x0][0x370] ;  /* 0x0000dc0000047ab9 */ /* 0x000fe40000000a00 */
[----:B------:R-:W-:Y:S02]  /*0460*/  UISETP.NE.U32.AND UP0, UPT, URZ, UR4, UPT ;  /* 0x000000043f00728c */ /* 0x000fe4000bf05070 */
[----:B------:R-:W-:Y:S02]  /*0470*/  ULDC.64 UR6, c[0x0][0x370] ;  /* 0x0000dc0000067ab9 */ /* 0x000fe40000000a00 */
[----:B------:R-:W-:-:S03]  /*0480*/  UISETP.NE.AND.EX UP0, UPT, URZ, UR5, UPT, UP0 ;  /* 0x000000053f00728c */ /* 0x000fc6000bf05300 */
[----:B------:R-:W-:Y:S02]  /*0490*/  ULDC.64 UR4, c[0x0][0x348] ;  /* 0x0000d20000047ab9 */ /* 0x000fe40000000a00 */
[----:B------:R-:W-:Y:S01]  /*04a0*/  UISETP.NE.U32.AND UP1, UPT, URZ, UR4, UPT ;  /* 0x000000043f00728c */ /* 0x000fe2000bf25070 */
[----:B------:R-:W-:-:S03]  /*04b0*/  PLOP3.LUT P2, PT, PT, PT, UP0, 0x80, 0x0 ;  /* 0x000000000000781c */ /* 0x000fc60003f4f008 */
[----:B------:R-:W-:Y:S02]  /*04c0*/  UISETP.NE.AND.EX UP1, UPT, URZ, UR5, UPT, UP1 ;  /* 0x000000053f00728c */ /* 0x000fe4000bf25310 */
[----:B------:R-:W-:Y:S02]  /*04d0*/  @UP0 UIMAD.WIDE UR6, UR11, UR14, UR6 ;  /* 0x0000000e0b0602a5 */ /* 0x000fe4000f8e0206 */
[----:B------:R-:W-:Y:S02]  /*04e0*/  ULDC.64 UR4, c[0x0][0x348] ;  /* 0x0000d20000047ab9 */ /* 0x000fe40000000a00 */
[----:B------:R-:W-:Y:S01]  /*04f0*/  UIMAD.WIDE UR4, UR11, UR14, UR4 ;  /* 0x0000000e0b0472a5 */ /* 0x000fe2000f8e0204 */
[----:B------:R-:W-:Y:S01]  /*0500*/  PLOP3.LUT P1, PT, PT, PT, UP1, 0x80, 0x0 ;  /* 0x000000000000781c */ /* 0x000fe20003f2f018 */
[----:B------:R-:W-:Y:S02]  /*0510*/  IMAD.U32 R3, RZ, RZ, UR7 ;  /* 0x00000007ff037e24 */ /* 0x000fe4000f8e00ff */
[----:B------:R-:W-:-:S02]  /*0520*/  IMAD.U32 R2, RZ, RZ, UR6 ;  /* 0x00000006ff027e24 */ /* 0x000fc4000f8e00ff */
[----:B------:R-:W-:Y:S01]  /*0530*/  MOV R8, UR4 ;  /* 0x0000000400087c02 */ /* 0x000fe20008000f00 */
[----:B------:R-:W-:Y:S01]  /*0540*/  IMAD.U32 R9, RZ, RZ, UR5 ;  /* 0x00000005ff097e24 */ /* 0x000fe2000f8e00ff */
[----:B------:R-:W-:Y:S01]  /*0550*/  ULDC.64 UR4, c[0x0][0x360] ;  /* 0x0000d80000047ab9 */ /* 0x000fe20000000a00 */
[----:B------:R1:W2:Y:S01]  /*0560*/  @P2 LDG.E R3, [R2.64] ;  /* 0x0000000c02032981 */ /* 0x0002a2000c1e1900 */
[----:B------:R-:W-:-:S04]  /*0570*/  UISETP.NE.U32.AND UP0, UPT, URZ, UR4, UPT ;  /* 0x000000043f00728c */ /* 0x000fc8000bf05070 */
[----:B------:R-:W-:-:S03]  /*0580*/  UISETP.NE.AND.EX UP0, UPT, URZ, UR5, UPT, UP0 ;  /* 0x000000053f00728c */ /* 0x000fc6000bf05300 */
[----:B------:R-:W-:-:S03]  /*0590*/  ULDC.64 UR4, c[0x0][0x360] ;  /* 0x0000d80000047ab9 */ /* 0x000fc60000000a00 */
[----:B------:R-:W-:-:S05]  /*05a0*/  PLOP3.LUT P0, PT, PT, PT, UP0, 0x80, 0x0 ;  /* 0x000000000000781c */ /* 0x000fca0003f0f008 */
[----:B------:R-:W-:Y:S01]  /*05b0*/  @UP0 UIMAD.WIDE UR4, UR11, UR14, UR4 ;  /* 0x0000000e0b0402a5 */ /* 0x000fe2000f8e0204 */
[----:B------:R-:W-:-:S05]  /*05c0*/  MOV R0, c[0x0][0x168] ;  /* 0x00005a0000007a02 */ /* 0x000fca0000000f00 */
[----:B------:R-:W-:Y:S01]  /*05d0*/  IMAD.U32 R6, RZ, RZ, UR4 ;  /* 0x00000004ff067e24 */ /* 0x000fe2000f8e00ff */
[----:B------:R-:W-:Y:S01]  /*05e0*/  MOV R7, UR5 ;  /* 0x0000000500077c02 */ /* 0x000fe20008000f00 */
[----:B-1----:R-:W3:Y:S04]  /*05f0*/  @P1 LDG.E R2, [R8.64] ;  /* 0x0000000c08021981 */ /* 0x002ee8000c1e1900 */
[----:B------:R1:W5:Y:S01]  /*0600*/  @P0 LDG.E R0, [R6.64] ;  /* 0x0000000c06000981 */ /* 0x000362000c1e1900 */
[----:B------:R-:W4:Y:S01]  /*0610*/  S2UR UR9, SR_CTAID.Y ;  /* 0x00000000000979c3 */ /* 0x000f220000002600 */
[----:B------:R-:W-:Y:S02]  /*0620*/  UMOV UR10, URZ ;  /* 0x0000003f000a7c82 */ /* 0x000fe40008000000 */
[----:B------:R-:W-:-:S02]  /*0630*/  UMOV UR15, URZ ;  /* 0x0000003f000f7c82 */ /* 0x000fc40008000000 */
[----:B------:R-:W-:Y:S02]  /*0640*/  ULDC UR5, c[0x0][0x2ac] ;  /* 0x0000ab0000057ab9 */ /* 0x000fe40000000800 */
[----:B------:R-:W-:Y:S02]  /*0650*/  ULDC UR4, c[0x0][0x1d0] ;  /* 0x0000740000047ab9 */ /* 0x000fe40000000800 */
[----:B------:R-:W-:Y:S02]  /*0660*/  UIMAD UR4, UR5, UR4, URZ ;  /* 0x00000004050472a4 */ /* 0x000fe4000f8e023f */
[----:B----4-:R-:W-:Y:S01]  /*0670*/  USHF.R.S32.HI UR8, URZ, 0x1f, UR9 ;  /* 0x0000001f3f087899 */ /* 0x010fe20008011409 */
[----:B--2---:R1:W2:Y:S08]  /*0680*/  @P2 R2UR UR10, R3 ;  /* 0x00000000030a23c2 */ /* 0x0042b000000e0000 */
[----:B---3--:R1:W3:Y:S02]  /*0690*/  @P1 R2UR UR15, R2 ;  /* 0x00000000020f13c2 */ /* 0x0082e400000e0000 */
[----:B-123--:R-:W-:Y:S05]  /*06a0*/  @P0 BRA `(.L_x_21) ;  /* 0x0000004000000947 */ /* 0x00efea0003800000 */
[----:B------:R-:W-:Y:S05]  /*06b0*/  @!P1 BRA `(.L_x_21) ;  /* 0x0000003000009947 */ /* 0x000fea0003800000 */
[----:B-----5:R1:W2:Y:S04]  /*06c0*/  LDG.E R0, [R8.64] ;  /* 0x0000000c08007981 */ /* 0x0202a8000c1e1900 */
[----:B-1----:R-:W2:Y:S02]  /*06d0*/  LDG.E R8, [R8.64+0x4] ;  /* 0x0000040c08087981 */ /* 0x002ea4000c1e1900 */
[----:B--2---:R-:W-:-:S02]  /*06e0*/  IADD3 R0, -R0, R8, RZ ;  /* 0x0000000800007210 */ /* 0x004fc40007ffe1ff */
.L_x_21:
[----:B------:R-:W-:-:S04]  /*06f0*/  ISETP.NE.U32.AND P0, PT, RZ, c[0x0][0x368], PT ;  /* 0x0000da00ff007a0c */ /* 0x000fc80003f05070 */
[----:B------:R-:W-:-:S13]  /*0700*/  ISETP.NE.AND.EX P0, PT, RZ, c[0x0][0x36c], PT, P0 ;  /* 0x0000db00ff007a0c */ /* 0x000fda0003f05300 */
[----:B------:R-:W-:Y:S05]  /*0710*/  @!P0 BRA `(.L_x_22) ;  /* 0x0000007000008947 */ /* 0x000fea0003800000 */
[----:B------:R-:W-:Y:S02]  /*0720*/  ULDC.64 UR4, c[0x0][0x368] ;  /* 0x0000da0000047ab9 */ /* 0x000fe40000000a00 */
[----:B------:R-:W-:-:S06]  /*0730*/  UIMAD.WIDE UR4, UR11, UR14, UR4 ;  /* 0x0000000e0b0472a5 */ /* 0x000fcc000f8e0204 */
[----:B------:R-:W-:Y:S02]  /*0740*/  MOV R2, UR4 ;  /* 0x0000000400027c02 */ /* 0x000fe40008000f00 */
[----:B------:R-:W-:-:S05]  /*0750*/  MOV R3, UR5 ;  /* 0x0000000500037c02 */ /* 0x000fca0008000f00 */
[----:B------:R-:W2:Y:S02]  /*0760*/  LDG.E R2, [R2.64] ;  /* 0x0000000c02027981 */ /* 0x000ea4000c1e1900 */
[----:B--2---:R1:W2:Y:S02]  /*0770*/  R2UR UR4, R2 ;  /* 0x00000000020473c2 */ /* 0x0042a400000e0000 */
[----:B-12---:R-:W-:Y:S05]  /*0780*/  BRA `(.L_x_23) ;  /* 0x000000c000007947 */ /* 0x006fea0003800000 */
.L_x_22:
        /* <DEDUP_REMOVED lines=11> */
[----:B-1----:R-:W-:-:S06]  /*0840*/  UIADD3 UR4, -UR5, UR4, URZ ;  /* 0x0000000405047290 */ /* 0x002fcc000fffe13f */
.L_x_23:
[----:B------:R-:W-:Y:S01]  /*0850*/  UIADD3 UR7, -UR10, UR4, URZ ;  /* 0x000000040a077290 */ /* 0x000fe2000fffe13f */
[----:B------:R-:W-:Y:S01]  /*0860*/  PLOP3.LUT P2, PT, PT, PT, PT, 0x80, 0x0 ;  /* 0x000000000000781c */ /* 0x000fe20003f4f070 */
[----:B------:R-:W-:Y:S01]  /*0870*/  IMAD.MOV.U32 R2, RZ, RZ, RZ ;  /* 0x000000ffff027224 */ /* 0x000fe200078e00ff */
[----:B------:R-:W-:Y:S01]  /*0880*/  MOV R4, RZ ;  /* 0x000000ff00047202 */ /* 0x000fe20000000f00 */
[----:B------:R-:W-:Y:S01]  /*0890*/  UISETP.GE.AND UP0, UPT, UR7, 0x1, UPT ;  /* 0x000000010700788c */ /* 0x000fe2000bf06270 */
[----:B------:R-:W-:Y:S01]  /*08a0*/  IMAD.MOV.U32 R114, RZ, RZ, RZ ;  /* 0x000000ffff727224 */ /* 0x000fe200078e00ff */
[----:B------:R-:W-:Y:S01]  /*08b0*/  UIADD3 UR4, UR7, 0x7f, URZ ;  /* 0x0000007f07047890 */ /* 0x000fe2000fffe03f */
[----:B------:R-:W-:Y:S01]  /*08c0*/  IMAD.MOV.U32 R112, RZ, RZ, RZ ;  /* 0x000000ffff707224 */ /* 0x000fe200078e00ff */
[----:B------:R-:W-:Y:S01]  /*08d0*/  CS2R R118, SRZ ;  /* 0x0000000000767805 */ /* 0x000fe2000001ff00 */
[----:B------:R-:W-:Y:S01]  /*08e0*/  CS2R R116, SRZ ;  /* 0x0000000000747805 */ /* 0x000fe2000001ff00 */
[----:B------:R-:W-:Y:S01]  /*08f0*/  PLOP3.LUT P0, PT, PT, PT, UP0, 0x80, 0x0 ;  /* 0x000000000000781c */ /* 0x000fe20003f0f008 */
[----:B------:R-:W-:Y:S01]  /*0900*/  USHF.R.S32.HI UR6, URZ, 0x1f, UR4 ;  /* 0x0000001f3f067899 */ /* 0x000fe20008011404 */
[----:B------:R-:W-:Y:S01]  /*0910*/  CS2R R110, SRZ ;  /* 0x00000000006e7805 */ /* 0x000fe2000001ff00 */
[----:B------:R-:W-:Y:S01]  /*0920*/  CS2R R108, SRZ ;  /* 0x00000000006c7805 */ /* 0x000fe2000001ff00 */
[----:B------:R-:W-:Y:S01]  /*0930*/  CS2R R106, SRZ ;  /* 0x00000000006a7805 */ /* 0x000fe2000001ff00 */
[----:B------:R-:W-:Y:S01]  /*0940*/  ULEA.HI UR6, UR6, UR4, URZ, 0x7 ;  /* 0x0000000406067291 */ /* 0x000fe2000f8f383f */
[----:B------:R-:W-:Y:S01]  /*0950*/  CS2R R104, SRZ ;  /* 0x0000000000687805 */ /* 0x000fe2000001ff00 */
        /* <DEDUP_REMOVED lines=25> */
[----:B------:R-:W-:Y:S05]  /*0af0*/  @!P0 BRA `(.L_x_24) ;  /* 0x0000880000008947 */ /* 0x000fea0003800000 */
[----:B------:R-:W-:Y:S02]  /*0b00*/  ULDC.64 UR4, c[0x0][0x340] ;  /* 0x0000d00000047ab9 */ /* 0x000fe40000000a00 */
[----:B------:R-:W-:-:S04]  /*0b10*/  UISETP.NE.U32.AND UP0, UPT, URZ, UR4, UPT ;  /* 0x000000043f00728c */ /* 0x000fc8000bf05070 */
[----:B------:R-:W-:-:S03]  /*0b20*/  UISETP.NE.AND.EX UP0, UPT, URZ, UR5, UPT, UP0 ;  /* 0x000000053f00728c */ /* 0x000fc6000bf05300 */
[----:B------:R-:W-:-:S03]  /*0b30*/  ULDC.64 UR4, c[0x0][0x340] ;  /* 0x0000d00000047ab9 */ /* 0x000fc60000000a00 */
[----:B------:R-:W-:-:S05]  /*0b40*/  PLOP3.LUT P0, PT, PT, PT, UP0, 0x80, 0x0 ;  /* 0x000000000000781c */ /* 0x000fca0003f0f008 */
[----:B------:R-:W-:-:S06]  /*0b50*/  @UP0 UIMAD.WIDE UR4, UR11, UR14, UR4 ;  /* 0x0000000e0b0402a5 */ /* 0x000fcc000f8e0204 */
[----:B------:R-:W-:Y:S02]  /*0b60*/  IMAD.U32 R3, RZ, RZ, UR5 ;  /* 0x00000005ff037e24 */ /* 0x000fe4000f8e00ff */
[----:B------:R-:W-:Y:S01]  /*0b70*/  IMAD.U32 R2, RZ, RZ, UR4 ;  /* 0x00000004ff027e24 */ /* 0x000fe2000f8e00ff */
[----:B------:R-:W-:Y:S01]  /*0b80*/  SHF.R.S32.HI R6, RZ, 0x1f, R5 ;  /* 0x0000001fff067819 */ /* 0x000fe20000011405 */
[----:B------:R-:W-:Y:S01]  /*0b90*/  USHF.R.S32.HI UR6, URZ, 0x7, UR6 ;  /* 0x000000073f067899 */ /* 0x000fe20008011406 */
[----:B------:R-:W-:Y:S01]  /*0ba0*/  IMAD.MOV.U32 R4, RZ, RZ, c[0x0][0x2b8] ;  /* 0x0000ae00ff047624 */ /* 0x000fe200078e00ff */
[----:B------:R-:W-:Y:S01]  /*0bb0*/  ULDC.64 UR4, c[0x0][0x2b0] ;  /* 0x0000ac0000047ab9 */ /* 0x000fe20000000a00 */
[----:B------:R1:W2:Y:S01]  /*0bc0*/  @P0 LDG.E R3, [R2.64] ;  /* 0x0000000c02030981 */ /* 0x0002a2000c1e1900 */
[----:B------:R-:W-:Y:S01]  /*0bd0*/  IMAD.MOV.U32 R239, RZ, RZ, RZ ;  /* 0x000000ffffef7224 */ /* 0x000fe200078e00ff */
[----:B-1----:R-:W-:-:S04]  /*0be0*/  LEA.HI R2, R6, R5, RZ, 0x3 ;  /* 0x0000000506027211 */ /* 0x002fc800078f18ff */
[----:B------:R-:W-:Y:S02]  /*0bf0*/  LOP3.LUT R35, R2, 0xfffffff8, RZ, 0xc0, !PT ;  /* 0xfffffff802237812 */ /* 0x000fe400078ec0ff */
[----:B------:R-:W-:-:S03]  /*0c00*/  SHF.R.S32.HI R2, RZ, 0x3, R2 ;  /* 0x00000003ff027819 */ /* 0x000fc60000011402 */
[----:B------:R-:W-:-:S04]  /*0c10*/  IMAD.IADD R35, R5, 0x1, -R35 ;  /* 0x0000000105237824 */ /* 0x000fc800078e0a23 */
[----:B------:R-:W-:Y:S01]  /*0c20*/  IMAD R242, R35, 0x20, R2 ;  /* 0x0000002023f27824 */ /* 0x000fe200078e0202 */
[----:B------:R-:W-:Y:S06]  /*0c30*/  BAR.SYNC.DEFER_BLOCKING 0x0 ;  /* 0x0000000000007b1d */ /* 0x000fec0000010000 */
[----:B------:R-:W1:Y:S01]  /*0c40*/  S2R R7, SR_CTAID.X ;  /* 0x0000000000077919 */ /* 0x000e620000002500 */
[----:B--2---:R2:W3:Y:S01]  /*0c50*/  @P0 R2UR UR18, R3 ;  /* 0x00000000031203c2 */ /* 0x0044e200000e0000 */
[----:B------:R-:W-:Y:S01]  /*0c60*/  ISETP.NE.AND P0, PT, R4, 0x1, PT ;  /* 0x000000010400780c */ /* 0x000fe20003f05270 */
[----:B---3--:R-:W-:-:S02]  /*0c70*/  @!UP0 UMOV UR18, UR11 ;  /* 0x0000000b00128c82 */ /* 0x008fc40008000000 */
[----:B------:R-:W-:Y:S02]  /*0c80*/  USHF.R.S32.HI UR14, URZ, 0x1f, UR18 ;  /* 0x0000001f3f0e7899 */ /* 0x000fe40008011412 */
[----:B------:R-:W-:Y:S02]  /*0c90*/  UIMAD.WIDE.U32 UR16, UR18, UR4, URZ ;  /* 0x00000004121072a5 */ /* 0x000fe4000f8e003f */
[----:B------:R-:W-:-:S04]  /*0ca0*/  UIMAD UR14, UR14, UR4, URZ ;  /* 0x000000040e0e72a4 */ /* 0x000fc8000f8e023f */
[----:B------:R-:W-:Y:S01]  /*0cb0*/  UIMAD UR14, UR18, UR5, UR14 ;  /* 0x00000005120e72a4 */ /* 0x000fe2000f8e020e */
[----:B--2---:R-:W-:-:S03]  /*0cc0*/  IMAD.U32 R3, RZ, RZ, UR6 ;  /* 0x00000006ff037e24 */ /* 0x004fc6000f8e00ff */
[----:B------:R-:W-:Y:S02]  /*0cd0*/  UIADD3 UR14, UR17, UR14, URZ ;  /* 0x0000000e110e7290 */ /* 0x000fe4000fffe03f */
[----:B------:R-:W-:Y:S01]  /*0ce0*/  USHF.R.S32.HI UR18, URZ, 0x1f, UR15 ;  /* 0x0000001f3f127899 */ /* 0x000fe2000801140f */
[----:B------:R-:W-:Y:S01]  /*0cf0*/  IMAD R3, R3, 0x80, R242 ;  /* 0x0000008003037824 */ /* 0x000fe200078e02f2 */
[----:B------:R-:W-:-:S04]  /*0d00*/  ULDC.64 UR4, c[0x0][0x178] ;  /* 0x00005e0000047ab9 */ /* 0x000fc80000000a00 */
[----:B------:R-:W-:-:S04]  /*0d10*/  IADD3 R3, R3, -0x80, RZ ;  /* 0xffffff8003037810 */ /* 0x000fc80007ffe0ff */
[C---:B------:R-:W-:Y:S02]  /*0d20*/  ISETP.GE.AND P3, PT, R3.reuse, UR7, PT ;  /* 0x0000000703007c0c */ /* 0x040fe4000bf66270 */
[----:B------:R-:W-:Y:S02]  /*0d30*/  IADD3 R240, R3, UR10, RZ ;  /* 0x0000000a03f07c10 */ /* 0x000fe4000fffe0ff */
[----:B------:R-:W-:-:S03]  /*0d40*/  ISETP.GT.OR P3, PT, R242, 0x7f, P3 ;  /* 0x0000007ff200780c */ /* 0x000fc60001f64670 */
[----:B------:R-:W-:-:S04]  /*0d50*/  @P0 IMAD.HI.U32 R3, R240, c[0x0][0x2bc], RZ ;  /* 0x0000af00f0030a27 */ /* 0x000fc800078e00ff */
[----:B------:R-:W-:Y:S01]  /*0d60*/  IMAD.MOV.U32 R8, RZ, RZ, R240 ;  /* 0x000000ffff087224 */ /* 0x000fe200078e00f0 */
[----:B------:R-:W-:-:S05]  /*0d70*/  @P0 SHF.R.U32.HI R8, RZ, c[0x0][0x2c0], R3 ;  /* 0x0000b000ff080a19 */ /* 0x000fca0000011603 */
[----:B------:R-:W-:-:S04]  /*0d80*/  @!P3 IADD3 R4, P2, R8, UR16, RZ ;  /* 0x000000100804bc10 */ /* 0x000fc8000ff5e0ff */
[----:B------:R-:W-:Y:S02]  /*0d90*/  @!P3 LEA R10, P1, R4, c[0x0][0x2a0], 0x2 ;  /* 0x0000a800040aba11 */ /* 0x000fe400078210ff */
[----:B------:R-:W-:-:S04]  /*0da0*/  @!P3 LEA.HI.X.SX32 R3, R8, UR14, 0x1, P2 ;  /* 0x0000000e0803bc11 */ /* 0x000fc800090f0eff */
[----:B------:R-:W-:-:S05]  /*0db0*/  @!P3 LEA.HI.X R11, R4, c[0x0][0x2a4], R3, 0x2, P1 ;  /* 0x0000a900040bba11 */ /* 0x000fca00008f1403 */
[----:B------:R1:W2:Y:S01]  /*0dc0*/  @!P3 LDG.E R239, [R10.64] ;  /* 0x0000000c0aefb981 */ /* 0x0002a2000c1e1900 */
[----:B------:R-:W-:Y:S01]  /*0dd0*/  IMAD.MOV.U32 R3, RZ, RZ, c[0x0][0x2c4] ;  /* 0x0000b100ff037624 */ /* 0x000fe200078e00ff */
[----:B------:R-:W-:Y:S01]  /*0de0*/  UIMAD UR18, UR18, UR4, URZ ;  /* 0x00000004121272a4 */ /* 0x000fe2000f8e023f */
[----:B------:R-:W-:Y:S01]  /*0df0*/  IMAD.SHL.U32 R33, R35, 0x8, RZ ;  /* 0x0000000823217824 */ /* 0x000fe200078e00ff */
[----:B------:R-:W-:Y:S02]  /*0e00*/  UIMAD.WIDE.U32 UR20, UR15, UR4, URZ ;  /* 0x000000040f1472a5 */ /* 0x000fe4000f8e003f */
[----:B------:R-:W-:Y:S01]  /*0e10*/  UIMAD UR18, UR15, UR5, UR18 ;  /* 0x000000050f1272a4 */ /* 0x000fe2000f8e0212 */
[----:B------:R-:W-:Y:S01]  /*0e20*/  ISETP.NE.AND P1, PT, R3, 0x1, PT ;  /* 0x000000010300780c */ /* 0x000fe20003f25270 */
[----:B------:R-:W-:Y:S01]  /*0e30*/  USEL UR19, UR11, URZ, !UP1 ;  /* 0x0000003f0b137287 */ /* 0x000fe2000c800000 */
[C---:B------:R-:W-:Y:S01]  /*0e40*/  IADD3 R34, R33.reuse, 0x40, RZ ;  /* 0x0000004021227810 */ /* 0x040fe20007ffe0ff */
[----:B------:R-:W-:Y:S01]  /*0e50*/  ULDC.64 UR4, c[0x0][0x1b8] ;  /* 0x00006e0000047ab9 */ /* 0x000fe20000000a00 */
[----:B------:R-:W-:Y:S01]  /*0e60*/  ISETP.GE.AND P3, PT, R33, c[0x0][0x198], PT ;  /* 0x0000660021007a0c */ /* 0x000fe20003f66270 */
[----:B------:R-:W-:Y:S01]  /*0e70*/  UIADD3 UR21, UR21, UR18, URZ ;  /* 0x0000001215157290 */ /* 0x000fe2000fffe03f */
[----:B------:R-:W-:Y:S01]  /*0e80*/  SHF.R.S32.HI R32, RZ, 0x1f, R34 ;  /* 0x0000001fff207819 */ /* 0x000fe20000011422 */
[----:B------:R-:W-:Y:S01]  /*0e90*/  UIMAD UR15, UR8, UR4, URZ ;  /* 0x00000004080f72a4 */ /* 0x000fe2000f8e023f */
[----:B------:R-:W-:Y:S01]  /*0ea0*/  ISETP.GE.AND P2, PT, R34, c[0x0][0x198], PT ;  /* 0x0000660022007a0c */ /* 0x000fe20003f46270 */
[----:B------:R-:W-:Y:S01]  /*0eb0*/  USHF.R.S32.HI UR18, URZ, 0x1f, UR11 ;  /* 0x0000001f3f127899 */ /* 0x000fe2000801140b */
[----:B------:R-:W-:Y:S01]  /*0ec0*/  LEA.HI R32, R32, R34, RZ, 0x3 ;  /* 0x0000002220207211 */ /* 0x000fe200078f18ff */
[----:B------:R-:W-:-:S02]  /*0ed0*/  UIMAD UR15, UR9, UR5, UR15 ;  /* 0x00000005090f72a4 */ /* 0x000fc4000f8e020f */
[----:B------:R-:W-:Y:S01]  /*0ee0*/  UIMAD.WIDE.U32 UR20, UR9, UR4, UR20 ;  /* 0x00000004091472a5 */ /* 0x000fe2000f8e0014 */
[----:B------:R-:W-:Y:S01]  /*0ef0*/  LOP3.LUT R32, R32, 0xfffffff8, RZ, 0xc0, !PT ;  /* 0xfffffff820207812 */ /* 0x000fe200078ec0ff */
[----:B------:R-:W-:Y:S02]  /*0f00*/  USEL UR18, UR18, URZ, !UP1 ;  /* 0x0000003f12127287 */ /* 0x000fe4000c800000 */
[----:B------:R-:W-:Y:S01]  /*0f10*/  ULDC.64 UR4, c[0x0][0x1c0] ;  /* 0x0000700000047ab9 */ /* 0x000fe20000000a00 */
[C---:B-1----:R-:W-:Y:S01]  /*0f20*/  IMAD R10, R7.reuse, 0x80, R242 ;  /* 0x00000080070a7824 */ /* 0x042fe200078e02f2 */
[----:B------:R-:W-:Y:S01]  /*0f30*/  UIMAD UR18, UR18, UR4, URZ ;  /* 0x00000004121272a4 */ /* 0x000fe2000f8e023f */
[----:B------:R-:W-:Y:S01]  /*0f40*/  IMAD R7, R7, 0x80, R2 ;  /* 0x0000008007077824 */ /* 0x000fe200078e0202 */
[----:B------:R-:W-:Y:S01]  /*0f50*/  UIADD3 UR21, UR21, UR15, URZ ;  /* 0x0000000f15157290 */ /* 0x000fe2000fffe03f */
[----:B------:R-:W-:Y:S01]  /*0f60*/  @P1 IMAD.HI.U32 R3, R10, c[0x0][0x2c8], RZ ;  /* 0x0000b2000a031a27 */ /* 0x000fe200078e00ff */
[----:B------:R-:W-:-:S02]  /*0f70*/  UIMAD UR5, UR19, UR5, UR18 ;  /* 0x00000005130572a4 */ /* 0x000fc4000f8e0212 */
[----:B------:R-:W-:Y:S01]  /*0f80*/  UIMAD.WIDE.U32 UR20, UR19, UR4, UR20 ;  /* 0x00000004131472a5 */ /* 0x000fe2000f8e0014 */
[----:B------:R-:W-:Y:S01]  /*0f90*/  IMAD.MOV.U32 R9, RZ, RZ, R10 ;  /* 0x000000ffff097224 */ /* 0x000fe200078e000a */
[----:B------:R-:W-:Y:S01]  /*0fa0*/  @P1 SHF.R.U32.HI R9, RZ, c[0x0][0x2cc], R3 ;  /* 0x0000b300ff091a19 */ /* 0x000fe20000011603 */
[----:B------:R-:W-:Y:S02]  /*0fb0*/  UISETP.GE.AND UP0, UPT, UR7, 0x81, UPT ;  /* 0x000000810700788c */ /* 0x000fe4000bf06270 */
[----:B------:R-:W-:Y:S01]  /*0fc0*/  UIADD3 UR5, UR21, UR5, URZ ;  /* 0x0000000515057290 */ /* 0x000fe2000fffe03f */
[--C-:B------:R-:W-:Y:S01]  /*0fd0*/  SHF.R.S32.HI R4, RZ, 0x1f, R9.reuse ;  /* 0x0000001fff047819 */ /* 0x100fe20000011409 */
[----:B------:R-:W-:Y:S02]  /*0fe0*/  IMAD.MOV R3, RZ, RZ, -R9 ;  /* 0x000000ffff037224 */ /* 0x000fe400078e0a09 */
[----:B------:R-:W-:Y:S02]  /*0ff0*/  IMAD.U32 R13, RZ, RZ, UR21 ;  /* 0x00000015ff0d7e24 */ /* 0x000fe4000f8e00ff */
[----:B------:R-:W-:-:S02]  /*1000*/  IMAD.U32 R12, RZ, RZ, UR20 ;  /* 0x00000014ff0c7e24 */ /* 0x000fc4000f8e00ff */
[----:B------:R-:W-:Y:S01]  /*1010*/  IMAD.U32 R13, RZ, RZ, UR5 ;  /* 0x00000005ff0d7e24 */ /* 0x000fe2000f8e00ff */
[----:B------:R-:W-:Y:S01]  /*1020*/  ULDC.64 UR4, c[0x0][0x1e8] ;  /* 0x00007a0000047ab9 */ /* 0x000fe20000000a00 */
[----:B------:R-:W-:Y:S01]  /*1030*/  IMAD R4, R4, c[0x0][0x1b0], RZ ;  /* 0x00006c0004047a24 */ /* 0x000fe200078e02ff */
[----:B------:R-:W-:Y:S01]  /*1040*/  UIMAD UR15, UR8, UR4, URZ ;  /* 0x00000004080f72a4 */ /* 0x000fe2000f8e023f */
[----:B------:R-:W-:Y:S01]  /*1050*/  IMAD R3, R3, c[0x0][0x2c4], R10 ;  /* 0x0000b10003037a24 */ /* 0x000fe200078e020a */
[----:B------:R-:W-:Y:S01]  /*1060*/  LEA.HI R10, R6, R5, RZ, 0x6 ;  /* 0x00000005060a7211 */ /* 0x000fe200078f30ff */
[C---:B------:R-:W-:Y:S01]  /*1070*/  IMAD R4, R9.reuse, c[0x0][0x1b4], R4 ;  /* 0x00006d0009047a24 */ /* 0x040fe200078e0204 */
[----:B------:R-:W-:Y:S01]  /*1080*/  UIMAD.WIDE.U32 UR20, UR9, UR4, URZ ;  /* 0x00000004091472a5 */ /* 0x000fe2000f8e003f */
[----:B------:R-:W-:Y:S01]  /*1090*/  IMAD.WIDE.U32 R12, R9, c[0x0][0x1b0], R12 ;  /* 0x00006c00090c7a25 */ /* 0x000fe200078e000c */
[----:B------:R-:W-:Y:S01]  /*10a0*/  SHF.R.S32.HI R9, RZ, 0x1f, R3 ;  /* 0x0000001fff097819 */ /* 0x000fe20000011403 */
[----:B------:R-:W-:-:S02]  /*10b0*/  UIMAD UR5, UR9, UR5, UR15 ;  /* 0x00000005090572a4 */ /* 0x000fc4000f8e020f */
[----:B------:R-:W-:Y:S01]  /*10c0*/  IMAD.IADD R13, R13, 0x1, R4 ;  /* 0x000000010d0d7824 */ /* 0x000fe200078e0204 */
[----:B------:R-:W-:Y:S01]  /*10d0*/  ULEA UR15, UR6, 0xffffff80, 0x7 ;  /* 0xffffff80060f7891 */ /* 0x000fe2000f8e383f */
[----:B------:R-:W-:Y:S01]  /*10e0*/  IMAD R4, R9, c[0x0][0x1a8], RZ ;  /* 0x00006a0009047a24 */ /* 0x000fe200078e02ff */
[----:B------:R-:W-:Y:S01]  /*10f0*/  UIADD3 UR18, UR21, UR5, URZ ;  /* 0x0000000515127290 */ /* 0x000fe2000fffe03f */
[C---:B------:R-:W-:Y:S01]  /*1100*/  IMAD.WIDE.U32 R12, R3.reuse, c[0x0][0x1a8], R12 ;  /* 0x00006a00030c7a25 */ /* 0x040fe200078e000c */
[----:B------:R-:W-:Y:S02]  /*1110*/  UIADD3 UR15, UR7, -UR15, URZ ;  /* 0x8000000f070f7290 */ /* 0x000fe4000fffe03f */
[----:B------:R-:W-:Y:S01]  /*1120*/  ULDC.64 UR4, c[0x0][0x210] ;  /* 0x0000840000047ab9 */ /* 0x000fe20000000a00 */
[----:B------:R-:W-:Y:S01]  /*1130*/  IMAD R4, R3, c[0x0][0x1ac], R4 ;  /* 0x00006b0003047a24 */ /* 0x000fe200078e0204 */
[----:B------:R-:W-:Y:S01]  /*1140*/  LEA R18, P1, R12, c[0x0][0x160], 0x1 ;  /* 0x000058000c127a11 */ /* 0x000fe200078208ff */
[----:B------:R-:W-:Y:S01]  /*1150*/  IMAD.SHL.U32 R9, R2, 0x40, RZ ;  /* 0x0000004002097824 */ /* 0x000fe200078e00ff */
[----:B------:R-:W-:Y:S01]  /*1160*/  UIMAD UR8, UR8, UR4, URZ ;  /* 0x00000004080872a4 */ /* 0x000fe2000f8e023f */
[----:B------:R-:W-:Y:S01]  /*1170*/  IMAD.IADD R4, R13, 0x1, R4 ;  /* 0x000000010d047824 */ /* 0x000fe200078e0204 */
[----:B------:R-:W-:Y:S01]  /*1180*/  UIMAD.WIDE.U32 UR22, UR9, UR4, URZ ;  /* 0x00000004091672a5 */ /* 0x000fe2000f8e003f */
[----:B------:R-:W-:Y:S01]  /*1190*/  IMAD.SHL.U32 R10, R10, 0x8, RZ ;  /* 0x000000080a0a7824 */ /* 0x000fe200078e00ff */
[----:B------:R-:W-:Y:S01]  /*11a0*/  LOP3.LUT R9, R9, 0x1c0, RZ, 0xc0, !PT ;  /* 0x000001c009097812 */ /* 0x000fe200078ec0ff */
[----:B------:R-:W-:Y:S01]  /*11b0*/  UIMAD UR5, UR9, UR5, UR8 ;  /* 0x00000005090572a4 */ /* 0x000fe2000f8e0208 */
[----:B------:R-:W-:-:S02]  /*11c0*/  LEA.HI.X R4, R12, c[0x0][0x164], R4, 0x1, P1 ;  /* 0x000059000c047a11 */ /* 0x000fc400008f0c04 */
[----:B------:R-:W-:Y:S01]  /*11d0*/  SHF.R.U32.HI R3, RZ, 0x3, R9 ;  /* 0x00000003ff037819 */ /* 0x000fe20000011609 */
[----:B------:R-:W-:Y:S01]  /*11e0*/  SHFL.IDX PT, R12, R18, RZ, 0x181f ;  /* 0x00181fff120c7589 */ /* 0x000fe200000e0000 */
[----:B------:R-:W-:Y:S01]  /*11f0*/  LOP3.LUT R241, R9, 0x38, R33, 0xf8, !PT ;  /* 0x0000003809f17812 */ /* 0x000fe200078ef821 */
[----:B------:R-:W-:Y:S01]  /*1200*/  UIADD3 UR5, UR23, UR5, URZ ;  /* 0x0000000517057290 */ /* 0x000fe2000fffe03f */
[----:B------:R-:W-:Y:S01]  /*1210*/  IADD3 R9, R7, 0x20, RZ ;  /* 0x0000002007097810 */ /* 0x000fe20007ffe0ff */
[----:B------:R-:W1:Y:S01]  /*1220*/  SHFL.IDX PT, R13, R4, RZ, 0x181f ;  /* 0x00181fff040d7589 */ /* 0x000e6200000e0000 */
[----:B------:R-:W-:Y:S01]  /*1230*/  LOP3.LUT R241, R241, R3, RZ, 0x3c, !PT ;  /* 0x00000003f1f17212 */ /* 0x000fe200078e3cff */
[----:B-----5:R-:W-:Y:S02]  /*1240*/  IMAD R3, R0, c[0x0][0x2c4], RZ ;  /* 0x0000b10000037a24 */ /* 0x020fe400078e02ff */
[----:B------:R-:W-:Y:S01]  /*1250*/  IMAD.MOV R0, RZ, RZ, -R8 ;  /* 0x000000ffff007224 */ /* 0x000fe200078e0a08 */
[----:B------:R-:W-:Y:S01]  /*1260*/  LOP3.LUT R241, R241, 0xfffffe00, R10, 0xf8, !PT ;  /* 0xfffffe00f1f17812 */ /* 0x000fe200078ef80a */
[----:B------:R-:W-:Y:S01]  /*1270*/  SHFL.IDX PT, R11, R4, 0x1, 0x181f ;  /* 0x00381f00040b7f89 */ /* 0x000fe200000e0000 */
[-C--:B------:R-:W-:Y:S01]  /*1280*/  ISETP.GE.AND P1, PT, R7, R3.reuse, PT ;  /* 0x000000030700720c */ /* 0x080fe20003f26270 */
[----:B------:R-:W-:Y:S01]  /*1290*/  IMAD R240, R0, c[0x0][0x2b8], R240 ;  /* 0x0000ae0000f07a24 */ /* 0x000fe200078e02f0 */
[----:B------:R-:W-:Y:S01]  /*12a0*/  ISETP.GE.AND P4, PT, R9, R3, PT ;  /* 0x000000030900720c */ /* 0x000fe20003f86270 */
[----:B------:R-:W3:Y:S01]  /*12b0*/  SHFL.IDX PT, R10, R18, 0x1, 0x181f ;  /* 0x00381f00120a7f89 */ /* 0x000ee200000e0000 */
[----:B------:R-:W-:Y:S01]  /*12c0*/  IMAD.SHL.U32 R241, R241, 0x2, RZ ;  /* 0x00000002f1f17824 */ /* 0x000fe200078e00ff */
[----:B------:R-:W-:Y:S01]  /*12d0*/  IADD3 R8, R7, 0x40, RZ ;  /* 0x0000004007087810 */ /* 0x000fe20007ffe0ff */
[----:B------:R-:W-:Y:S01]  /*12e0*/  IMAD.WIDE.U32 R14, R240, c[0x0][0x1e0], RZ ;  /* 0x00007800f00e7a25 */ /* 0x000fe200078e00ff */
[----:B------:R-:W-:Y:S01]  /*12f0*/  SHF.R.S32.HI R37, RZ, 0x1f, R240 ;  /* 0x0000001fff257819 */ /* 0x000fe200000114f0 */
[----:B------:R-:W-:Y:S01]  /*1300*/  SHFL.IDX PT, R19, R4, 0x3, 0x181f ;  /* 0x00781f0004137f89 */ /* 0x000fe200000e0000 */
[----:B------:R-:W-:-:S02]  /*1310*/  LEA.HI R0, R6, R5, RZ, 0x4 ;  /* 0x0000000506007211 */ /* 0x000fc400078f20ff */
[----:B------:R-:W-:Y:S01]  /*1320*/  ISETP.GE.AND P5, PT, R8, R3, PT ;  /* 0x000000030800720c */ /* 0x000fe20003fa6270 */
[----:B------:R-:W-:Y:S01]  /*1330*/  IMAD R9, R37, c[0x0][0x1e0], RZ ;  /* 0x0000780025097a24 */ /* 0x000fe200078e02ff */
[----:B------:R-:W-:Y:S02]  /*1340*/  SHF.R.S32.HI R8, RZ, 0x4, R0 ;  /* 0x00000004ff087819 */ /* 0x000fe40000011400 */
[----:B------:R-:W-:Y:S01]  /*1350*/  IADD3 R7, R7, 0x60, RZ ;  /* 0x0000006007077810 */ /* 0x000fe20007ffe0ff */
[----:B------:R-:W-:Y:S01]  /*1360*/  IMAD R9, R240, c[0x0][0x1e4], R9 ;  /* 0x00007900f0097a24 */ /* 0x000fe200078e0209 */
[----:B------:R-:W-:Y:S01]  /*1370*/  LEA.HI R238, R0, R8, RZ, 0x1 ;  /* 0x0000000800ee7211 */ /* 0x000fe200078f08ff */
[--C-:B-1----:R-:W-:Y:S01]  /*1380*/  @!P1 IMAD.WIDE R16, R33, 0x2, R12.reuse ;  /* 0x0000000221109825 */ /* 0x102fe200078e020c */
[----:B------:R-:W-:Y:S02]  /*1390*/  LEA.HI R6, R6, R5, RZ, 0x5 ;  /* 0x0000000506067211 */ /* 0x000fe400078f28ff */
[----:B------:R-:W-:Y:S01]  /*13a0*/  LOP3.LUT R238, R238, 0xfffffffe, RZ, 0xc0, !PT ;  /* 0xfffffffeeeee7812 */ /* 0x000fe200078ec0ff */
[----:B------:R-:W-:Y:S01]  /*13b0*/  @!P1 IMAD.WIDE R12, R32, 0x2, R12 ;  /* 0x00000002200c9825 */ /* 0x000fe200078e020c */
[----:B------:R3:W-:Y:S01]  /*13c0*/  @!P1 LDGSTS.E.BYPASS.LTC128B.128 [R241+0x100], [R16.64], !P3 ;  /* 0x0010000010f19fae */ /* 0x0007e2000d901d4c */
[----:B------:R-:W-:-:S02]  /*13d0*/  IADD3 R243, R241, 0x100, RZ ;  /* 0x00000100f1f37810 */ /* 0x000fc40007ffe0ff */
[----:B------:R-:W-:Y:S01]  /*13e0*/  IMAD.IADD R15, R15, 0x1, R9 ;  /* 0x000000010f0f7824 */ /* 0x000fe200078e0209 */
[----:B------:R1:W-:Y:S01]  /*13f0*/  @!P1 LDGSTS.E.BYPASS.LTC128B.128 [R241+0x4100], [R12.64], !P2 ;  /* 0x041000000cf19fae */ /* 0x0003e2000d101d4c */
[----:B------:R-:W-:Y:S01]  /*1400*/  LOP3.LUT R9, R0, 0xfffffff0, RZ, 0xc0, !PT ;  /* 0xfffffff000097812 */ /* 0x000fe200078ec0ff */
[----:B------:R-:W-:Y:S01]  /*1410*/  IMAD.IADD R238, R8, 0x1, -R238 ;  /* 0x0000000108ee7824 */ /* 0x000fe200078e0aee */
[----:B------:R-:W-:-:S03]  /*1420*/  ISETP.GE.AND P1, PT, R7, R3, PT ;  /* 0x000000030700720c */ /* 0x000fc60003f26270 */
[----:B------:R-:W-:-:S05]  /*1430*/  IMAD.IADD R9, R5, 0x1, -R9 ;  /* 0x0000000105097824 */ /* 0x000fca00078e0a09 */
[----:B------:R-:W-:-:S04]  /*1440*/  SHF.R.S32.HI R3, RZ, 0x1f, R9 ;  /* 0x0000001fff037819 */ /* 0x000fc80000011409 */
[----:B------:R-:W-:Y:S01]  /*1450*/  LEA.HI R3, R3, R9, RZ, 0x3 ;  /* 0x0000000903037211 */ /* 0x000fe200078f18ff */
[C-C-:B---3--:R-:W-:Y:S01]  /*1460*/  @!P4 IMAD.WIDE R16, R33.reuse, 0x2, R10.reuse ;  /* 0x000000022110c825 */ /* 0x148fe200078e020a */
[----:B-1----:R-:W-:Y:S03]  /*1470*/  SHFL.IDX PT, R12, R18, 0x2, 0x181f ;  /* 0x00581f00120c7f89 */ /* 0x002fe600000e0000 */
[----:B------:R-:W-:Y:S01]  /*1480*/  @!P4 IMAD.WIDE R10, R32, 0x2, R10 ;  /* 0x00000002200ac825 */ /* 0x000fe200078e020a */
[----:B------:R-:W1:Y:S04]  /*1490*/  SHFL.IDX PT, R13, R4, 0x2, 0x181f ;  /* 0x00581f00040d7f89 */ /* 0x000e6800000e0000 */
[----:B------:R3:W-:Y:S04]  /*14a0*/  @!P4 LDGSTS.E.BYPASS.LTC128B.128 [R241+0x1100], [R16.64], !P3 ;  /* 0x0110000010f1cfae */ /* 0x0007e8000d901d4c */
[----:B------:R1:W-:Y:S04]  /*14b0*/  @!P4 LDGSTS.E.BYPASS.LTC128B.128 [R241+0x5100], [R10.64], !P2 ;  /* 0x051000000af1cfae */ /* 0x0003e8000d101d4c */
[----:B------:R-:W4:Y:S01]  /*14c0*/  SHFL.IDX PT, R18, R18, 0x3, 0x181f ;  /* 0x00781f0012127f89 */ /* 0x000f2200000e0000 */
[----:B-1----:R-:W-:-:S04]  /*14d0*/  @!P5 IMAD.WIDE R10, R33, 0x2, R12 ;  /* 0x00000002210ad825 */ /* 0x002fc800078e020c */
[C---:B------:R-:W-:Y:S01]  /*14e0*/  @!P5 IMAD.WIDE R12, R32.reuse, 0x2, R12 ;  /* 0x00000002200cd825 */ /* 0x040fe200078e020c */
[----:B------:R1:W-:Y:S03]  /*14f0*/  @!P5 LDGSTS.E.BYPASS.LTC128B.128 [R241+0x2100], [R10.64], !P3 ;  /* 0x021000000af1dfae */ /* 0x0003e6000d901d4c */
[--C-:B----4-:R-:W-:Y:S01]  /*1500*/  @!P1 IMAD.WIDE R20, R33, 0x2, R18.reuse ;  /* 0x0000000221149825 */ /* 0x110fe200078e0212 */
[----:B------:R4:W-:Y:S03]  /*1510*/  @!P5 LDGSTS.E.BYPASS.LTC128B.128 [R241+0x6100], [R12.64], !P2 ;  /* 0x061000000cf1dfae */ /* 0x0009e6000d101d4c */
[----:B------:R-:W-:Y:S01]  /*1520*/  @!P1 IMAD.WIDE R18, R32, 0x2, R18 ;  /* 0x0000000220129825 */ /* 0x000fe200078e0212 */
[----:B------:R1:W-:Y:S01]  /*1530*/  @!P1 LDGSTS.E.BYPASS.LTC128B.128 [R241+0x3100], [R20.64], !P3 ;  /* 0x0310000014f19fae */ /* 0x0003e2000d901d4c */
[----:B------:R-:W-:-:S03]  /*1540*/  ISETP.GE.AND P3, PT, R34, c[0x0][0x1d4], PT ;  /* 0x0000750022007a0c */ /* 0x000fc60003f66270 */
[----:B------:R1:W-:Y:S04]  /*1550*/  @!P1 LDGSTS.E.BYPASS.LTC128B.128 [R241+0x7100], [R18.64], !P2 ;  /* 0x0710000012f19fae */ /* 0x0003e8000d101d4c */
[----:B------:R-:W0:Y:S01]  /*1560*/  LDGDEPBAR ;  /* 0x00000000000079af */ /* 0x000e220000000000 */
[----:B--2---:R-:W-:Y:S01]  /*1570*/  SHF.R.S32.HI R36, RZ, 0x1f, R239 ;  /* 0x0000001fff247819 */ /* 0x004fe200000114ef */
[----:B------:R-:W-:-:S04]  /*1580*/  IMAD.WIDE.U32 R14, R239, c[0x0][0x1f0], R14 ;  /* 0x00007c00ef0e7a25 */ /* 0x000fc800078e000e */
[----:B------:R-:W-:Y:S01]  /*1590*/  IMAD R0, R36, c[0x0][0x1f0], RZ ;  /* 0x00007c0024007a24 */ /* 0x000fe200078e02ff */
[----:B------:R-:W-:Y:S01]  /*15a0*/  IADD3 R7, P4, R14, UR20, RZ ;  /* 0x000000140e077c10 */ /* 0x000fe2000ff9e0ff */
[----:B------:R-:W-:Y:S02]  /*15b0*/  IMAD R36, R36, c[0x0][0x218], RZ ;  /* 0x0000860024247a24 */ /* 0x000fe400078e02ff */
[----:B------:R-:W-:Y:S01]  /*15c0*/  IMAD R4, R239, c[0x0][0x1f4], R0 ;  /* 0x00007d00ef047a24 */ /* 0x000fe200078e0200 */
[----:B------:R-:W-:-:S04]  /*15d0*/  LOP3.LUT R0, R3, 0xfffffff8, RZ, 0xc0, !PT ;  /* 0xfffffff803007812 */ /* 0x000fc800078ec0ff */
[----:B------:R-:W-:Y:S01]  /*15e0*/  IADD3.X R4, R15, UR18, R4, P4, !PT ;  /* 0x000000120f047c10 */ /* 0x000fe2000a7fe404 */
[----:B------:R-:W-:Y:S01]  /*15f0*/  IMAD.IADD R0, R9, 0x1, -R0 ;  /* 0x0000000109007824 */ /* 0x000fe200078e0a00 */
[C---:B------:R-:W-:Y:S01]  /*1600*/  LEA R8, P4, R7.reuse, c[0x0][0x1c8], 0x1 ;  /* 0x0000720007087a11 */ /* 0x040fe200078808ff */
[----:B------:R-:W-:Y:S02]  /*1610*/  IMAD.SHL.U32 R9, R238, 0x8, RZ ;  /* 0x00000008ee097824 */ /* 0x000fe400078e00ff */
[----:B-1----:R-:W-:Y:S01]  /*1620*/  IMAD.SHL.U32 R10, R0, 0x40, RZ ;  /* 0x00000040000a7824 */ /* 0x002fe200078e00ff */
[----:B------:R-:W-:Y:S01]  /*1630*/  LEA.HI.X R4, R7, c[0x0][0x1cc], R4, 0x1, P4 ;  /* 0x0000730007047a11 */ /* 0x000fe200020f0c04 */
[----:B---3--:R-:W-:Y:S01]  /*1640*/  SHFL.IDX PT, R16, R8, RZ, 0x181f ;  /* 0x00181fff08107589 */ /* 0x008fe200000e0000 */
[C---:B------:R-:W-:Y:S01]  /*1650*/  IADD3 R7, -R2.reuse, UR15, RZ ;  /* 0x0000000f02077c10 */ /* 0x040fe2000fffe1ff */
[----:B------:R-:W-:Y:S01]  /*1660*/  IMAD.SHL.U32 R2, R2, 0x8, RZ ;  /* 0x0000000802027824 */ /* 0x000fe200078e00ff */
[----:B------:R-:W-:Y:S01]  /*1670*/  LOP3.LUT R10, R10, 0x1c0, RZ, 0xc0, !PT ;  /* 0x000001c00a0a7812 */ /* 0x000fe200078ec0ff */
[----:B------:R-:W1:Y:S01]  /*1680*/  SHFL.IDX PT, R17, R4, RZ, 0x181f ;  /* 0x00181fff04117589 */ /* 0x000e6200000e0000 */
[----:B------:R-:W-:-:S02]  /*1690*/  ISETP.GE.AND P6, PT, R7, 0x1, PT ;  /* 0x000000010700780c */ /* 0x000fc40003fc6270 */
[----:B------:R-:W-:Y:S01]  /*16a0*/  ISETP.GE.AND P5, PT, R7, 0x21, PT ;  /* 0x000000210700780c */ /* 0x000fe20003fa6270 */
[----:B------:R-:W-:Y:S01]  /*16b0*/  SHFL.IDX PT, R14, R8, 0x1, 0x181f ;  /* 0x00381f00080e7f89 */ /* 0x000fe200000e0000 */
[----:B------:R-:W-:Y:S02]  /*16c0*/  ISETP.GE.AND P4, PT, R33, c[0x0][0x1d4], PT ;  /* 0x0000750021007a0c */ /* 0x000fe40003f86270 */
[----:B------:R-:W-:Y:S01]  /*16d0*/  LOP3.LUT R9, R10, 0x8, R9, 0xf8, !PT ;  /* 0x000000080a097812 */ /* 0x000fe200078ef809 */
[----:B------:R-:W2:Y:S01]  /*16e0*/  SHFL.IDX PT, R15, R4, 0x1, 0x181f ;  /* 0x00381f00040f7f89 */ /* 0x000ea200000e0000 */
[----:B------:R-:W-:Y:S02]  /*16f0*/  SHF.R.U32.HI R10, RZ, 0x3, R10 ;  /* 0x00000003ff0a7819 */ /* 0x000fe4000001160a */
[C---:B------:R-:W-:Y:S01]  /*1700*/  ISETP.GE.AND P2, PT, R7.reuse, 0x41, PT ;  /* 0x000000410700780c */ /* 0x040fe20003f46270 */
[----:B----4-:R-:W-:Y:S01]  /*1710*/  SHFL.IDX PT, R12, R8, 0x2, 0x181f ;  /* 0x00581f00080c7f89 */ /* 0x010fe200000e0000 */
[----:B------:R-:W-:-:S03]  /*1720*/  ISETP.GT.AND P1, PT, R7, 0x60, PT ;  /* 0x000000600700780c */ /* 0x000fc60003f24270 */
[----:B------:R-:W-:Y:S04]  /*1730*/  SHFL.IDX PT, R13, R4, 0x2, 0x181f ;  /* 0x00581f00040d7f89 */ /* 0x000fe800000e0000 */
[----:B------:R-:W-:Y:S04]  /*1740*/  SHFL.IDX PT, R22, R8, 0x3, 0x181f ;  /* 0x00781f0008167f89 */ /* 0x000fe800000e0000 */
[----:B------:R3:W4:Y:S02]  /*1750*/  SHFL.IDX PT, R23, R4, 0x3, 0x181f ;  /* 0x00781f0004177f89 */ /* 0x00072400000e0000 */
[----:B---3--:R-:W-:Y:S01]  /*1760*/  LOP3.LUT R4, R9, R10, RZ, 0x3c, !PT ;  /* 0x0000000a09047212 */ /* 0x008fe200078e3cff */
[----:B-1----:R-:W-:-:S04]  /*1770*/  @P6 IMAD.WIDE R8, R33, 0x2, R16 ;  /* 0x0000000221086825 */ /* 0x002fc800078e0210 */
[C---:B------:R-:W-:Y:S01]  /*1780*/  @P6 IMAD.WIDE R16, R32.reuse, 0x2, R16 ;  /* 0x0000000220106825 */ /* 0x040fe200078e0210 */
[----:B------:R4:W-:Y:S03]  /*1790*/  @P6 LDGSTS.E.BYPASS.LTC128B.128 [R241+0x8100], [R8.64], !P4 ;  /* 0x0810000008f16fae */ /* 0x0009e6000e101d4c */
[C-C-:B--2---:R-:W-:Y:S01]  /*17a0*/  @P5 IMAD.WIDE R10, R33.reuse, 0x2, R14.reuse ;  /* 0x00000002210a5825 */ /* 0x144fe200078e020e */
[----:B------:R1:W-:Y:S03]  /*17b0*/  @P6 LDGSTS.E.BYPASS.LTC128B.128 [R241+0xc100], [R16.64], !P3 ;  /* 0x0c10000010f16fae */ /* 0x0003e6000d901d4c */
[----:B------:R-:W-:Y:S01]  /*17c0*/  @P5 IMAD.WIDE R14, R32, 0x2, R14 ;  /* 0x00000002200e5825 */ /* 0x000fe200078e020e */
[----:B------:R2:W-:Y:S04]  /*17d0*/  @P5 LDGSTS.E.BYPASS.LTC128B.128 [R241+0x9100], [R10.64], !P4 ;  /* 0x091000000af15fae */ /* 0x0005e8000e101d4c */
[----:B------:R3:W-:Y:S01]  /*17e0*/  @P5 LDGSTS.E.BYPASS.LTC128B.128 [R241+0xd100], [R14.64], !P3 ;  /* 0x0d1000000ef15fae */ /* 0x0007e2000d901d4c */
[----:B----4-:R-:W-:-:S04]  /*17f0*/  @P1 IMAD.WIDE R8, R33, 0x2, R22 ;  /* 0x0000000221081825 */ /* 0x010fc800078e0216 */
[----:B------:R-:W-:-:S04]  /*1800*/  @P1 IMAD.WIDE R22, R32, 0x2, R22 ;  /* 0x0000000220161825 */ /* 0x000fc800078e0216 */
[----:B--2---:R-:W-:-:S04]  /*1810*/  @P2 IMAD.WIDE R10, R33, 0x2, R12 ;  /* 0x00000002210a2825 */ /* 0x004fc800078e020c */
[----:B------:R-:W-:Y:S01]  /*1820*/  @P2 IMAD.WIDE R12, R32, 0x2, R12 ;  /* 0x00000002200c2825 */ /* 0x000fe200078e020c */
[----:B------:R2:W-:Y:S04]  /*1830*/  @P2 LDGSTS.E.BYPASS.LTC128B.128 [R241+0xa100], [R10.64], !P4 ;  /* 0x0a1000000af12fae */ /* 0x0005e8000e101d4c */
[----:B------:R3:W-:Y:S04]  /*1840*/  @P2 LDGSTS.E.BYPASS.LTC128B.128 [R241+0xe100], [R12.64], !P3 ;  /* 0x0e1000000cf12fae */ /* 0x0007e8000d901d4c */
[----:B------:R4:W-:Y:S04]  /*1850*/  @P1 LDGSTS.E.BYPASS.LTC128B.128 [R241+0xb100], [R8.64], !P4 ;  /* 0x0b10000008f11fae */ /* 0x0009e8000e101d4c */
[----:B------:R1:W-:Y:S01]  /*1860*/  @P1 LDGSTS.E.BYPASS.LTC128B.128 [R241+0xf100], [R22.64], !P3 ;  /* 0x0f10000016f11fae */ /* 0x0003e2000d901d4c */
[----:B------:R-:W-:-:S02]  /*1870*/  R2P PR, R0, 0x6 ;  /* 0x0000000600007804 */ /* 0x000fc40000000000 */
[----:B------:R-:W-:Y:S01]  /*1880*/  LOP3.LUT P5, RZ, R35, 0x4, RZ, 0xc0, !PT ;  /* 0x0000000423ff7812 */ /* 0x000fe200078ac0ff */
[----:B------:R-:W0:Y:S01]  /*1890*/  LDGDEPBAR ;  /* 0x00000000000079af */ /* 0x000e220000000000 */
[----:B--2---:R-:W-:-:S05]  /*18a0*/  IMAD.SHL.U32 R10, R3, 0x40, RZ ;  /* 0x00000040030a7824 */ /* 0x004fca00078e00ff */
[----:B------:R-:W-:Y:S01]  /*18b0*/  LOP3.LUT R4, R4, 0xfffffe00, R10, 0xf8, !PT ;  /* 0xfffffe0004047812 */ /* 0x000fe200078ef80a */
[----:B----4-:R-:W-:Y:S02]  /*18c0*/  IMAD.SHL.U32 R9, R35, 0x40, RZ ;  /* 0x0000004023097824 */ /* 0x010fe400078e00ff */
[----:B------:R-:W-:-:S03]  /*18d0*/  IMAD.SHL.U32 R8, R6, 0x20, RZ ;  /* 0x0000002006087824 */ /* 0x000fc600078e00ff */
[----:B------:R-:W-:Y:S01]  /*18e0*/  LOP3.LUT R3, R9, 0x1c0, RZ, 0xc0, !PT ;  /* 0x000001c009037812 */ /* 0x000fe200078ec0ff */
[----:B------:R-:W-:-:S04]  /*18f0*/  DEPBAR.LE SB0, 0x1 ;  /* 0x000080400000791a */ /* 0x000fc80000000000 */
[----:B------:R-:W-:Y:S02]  /*1900*/  LOP3.LUT R8, R8, 0x7ffffc00, RZ, 0xc0, !PT ;  /* 0x7ffffc0008087812 */ /* 0x000fe400078ec0ff */
[----:B------:R-:W-:Y:S01]  /*1910*/  LOP3.LUT R9, R3, 0x8, R2, 0xf8, !PT ;  /* 0x0000000803097812 */ /* 0x000fe200078ef802 */
[----:B------:R-:W-:Y:S01]  /*1920*/  IMAD.MOV.U32 R2, RZ, RZ, 0x10 ;  /* 0x00000010ff027424 */ /* 0x000fe200078e00ff */
[----:B------:R-:W-:Y:S01]  /*1930*/  SHF.R.U32.HI R3, RZ, 0x3, R3 ;  /* 0x00000003ff037819 */ /* 0x000fe20000011603 */
[----:B------:R-:W-:-:S03]  /*1940*/  IMAD.IADD R176, R4, 0x1, R8 ;  /* 0x0000000104b07824 */ /* 0x000fc600078e0208 */
[----:B------:R-:W-:Y:S01]  /*1950*/  LOP3.LUT R0, R9, R3, RZ, 0x3c, !PT ;  /* 0x0000000309007212 */ /* 0x000fe200078e3cff */
[----:B------:R-:W-:Y:S01]  /*1960*/  IMAD.MOV.U32 R3, RZ, RZ, 0x20 ;  /* 0x00000020ff037424 */ /* 0x000fe200078e00ff */
[----:B------:R-:W-:Y:S02]  /*1970*/  SEL R2, R2, 0xfffffff0, !P1 ;  /* 0xfffffff002027807 */ /* 0x000fe40004800000 */
[----:B------:R-:W-:Y:S01]  /*1980*/  LEA R196, R176, 0x100, 0x1 ;  /* 0x00000100b0c47811 */ /* 0x000fe200078e08ff */
[----:B------:R-:W-:Y:S01]  /*1990*/  IMAD R238, R238, 0x200, R0 ;  /* 0x00000200eeee7824 */ /* 0x000fe200078e0200 */
[----:B------:R-:W-:Y:S01]  /*19a0*/  SEL R0, R3, 0xffffffe0, !P2 ;  /* 0xffffffe003007807 */ /* 0x000fe20005000000 */
[----:B------:R-:W-:Y:S01]  /*19b0*/  IMAD.SHL.U32 R176, R176, 0x2, RZ ;  /* 0x00000002b0b07824 */ /* 0x000fe200078e00ff */
[----:B------:R-:W-:Y:S01]  /*19c0*/  BAR.SYNC.DEFER_BLOCKING 0x0 ;  /* 0x0000000000007b1d */ /* 0x000fe20000010000 */
[--C-:B------:R-:W-:Y:S01]  /*19d0*/  IMAD R184, R2, 0x2, R196.reuse ;  /* 0x0000000202b87824 */ /* 0x100fe200078e02c4 */
[----:B------:R-:W-:Y:S01]  /*19e0*/  LOP3.LUT P1, RZ, R35, 0x2, RZ, 0xc0, !PT ;  /* 0x0000000223ff7812 */ /* 0x000fe2000782c0ff */
[C---:B------:R-:W-:Y:S01]  /*19f0*/  IMAD R196, R0.reuse, 0x2, R196 ;  /* 0x0000000200c47824 */ /* 0x040fe200078e02c4 */
[----:B------:R-:W-:Y:S01]  /*1a00*/  SEL R3, R3, 0xffffffe0, !P5 ;  /* 0xffffffe003037807 */ /* 0x000fe20006800000 */
[----:B------:R-:W-:Y:S01]  /*1a10*/  IMAD R204, R0, 0x2, R184 ;  /* 0x0000000200cc7824 */ /* 0x000fe200078e02b8 */
[----:B------:R-:W-:Y:S01]  /*1a20*/  SHF.R.S32.HI R35, RZ, 0x1f, R33 ;  /* 0x0000001fff237819 */ /* 0x000fe20000011421 */
[----:B------:R-:W-:-:S04]  /*1a30*/  IMAD.SHL.U32 R238, R238, 0x2, RZ ;  /* 0x00000002eeee7824 */ /* 0x000fc800078e00ff */
[----:B------:R-:W-:Y:S01]  /*1a40*/  IMAD R235, R3, 0x2, R238 ;  /* 0x0000000203eb7824 */ /* 0x000fe200078e02ee */
[C---:B------:R-:W-:Y:S02]  /*1a50*/  IADD3 R8, R238.reuse, 0x8100, RZ ;  /* 0x00008100ee087810 */ /* 0x040fe40007ffe0ff */
[----:B------:R-:W-:Y:S02]  /*1a60*/  IADD3 R237, R238, 0x8120, RZ ;  /* 0x00008120eeed7810 */ /* 0x000fe40007ffe0ff */
[----:B------:R-:W-:-:S04]  /*1a70*/  @P1 IADD3 R237, R8, -0x20, RZ ;  /* 0xffffffe008ed1810 */ /* 0x000fc80007ffe0ff */
[----:B------:R-:W-:Y:S01]  /*1a80*/  IADD3 R231, R237, 0x800, RZ ;  /* 0x00000800ede77810 */ /* 0x000fe20007ffe0ff */
[----:B------:R-:W-:Y:S01]  /*1a90*/  IMAD R224, R3, 0x2, R237 ;  /* 0x0000000203e07824 */ /* 0x000fe200078e02ed */
[C---:B------:R-:W-:Y:S01]  /*1aa0*/  IADD3 R230, R237.reuse, 0x1000, RZ ;  /* 0x00001000ede67810 */ /* 0x040fe20007ffe0ff */
[----:B------:R-:W-:Y:S01]  /*1ab0*/  LDSM.16.M88.4 R136, [R176+0x100] ;  /* 0x00010000b088783b */ /* 0x000fe20000000200 */
[C---:B------:R-:W-:Y:S02]  /*1ac0*/  IADD3 R229, R237.reuse, 0x1800, RZ ;  /* 0x00001800ede57810 */ /* 0x040fe40007ffe0ff */
[C---:B------:R-:W-:Y:S01]  /*1ad0*/  IADD3 R228, R237.reuse, 0x2000, RZ ;  /* 0x00002000ede47810 */ /* 0x040fe20007ffe0ff */
[----:B------:R-:W-:Y:S01]  /*1ae0*/  LDSM.16.M88.4 R140, [R184] ;  /* 0x00000000b88c783b */ /* 0x000fe20000000200 */
[C---:B------:R-:W-:Y:S02]  /*1af0*/  IADD3 R227, R237.reuse, 0x2800, RZ ;  /* 0x00002800ede37810 */ /* 0x040fe40007ffe0ff */
[C---:B------:R-:W-:Y:S01]  /*1b00*/  IADD3 R226, R237.reuse, 0x3000, RZ ;  /* 0x00003000ede27810 */ /* 0x040fe20007ffe0ff */
[----:B------:R-:W-:Y:S01]  /*1b10*/  LDSM.16.M88.4 R168, [R196] ;  /* 0x00000000c4a8783b */ /* 0x000fe20000000200 */
[----:B------:R-:W-:-:S02]  /*1b20*/  IADD3 R225, R237, 0x3800, RZ ;  /* 0x00003800ede17810 */ /* 0x000fc40007ffe0ff */
[C---:B------:R-:W-:Y:S01]  /*1b30*/  IADD3 R223, R237.reuse, 0x4000, RZ ;  /* 0x00004000eddf7810 */ /* 0x040fe20007ffe0ff */
[----:B------:R-:W-:Y:S01]  /*1b40*/  LDSM.16.M88.4 R172, [R204] ;  /* 0x00000000ccac783b */ /* 0x000fe20000000200 */
[C---:B------:R-:W-:Y:S02]  /*1b50*/  IADD3 R222, R237.reuse, 0x4800, RZ ;  /* 0x00004800edde7810 */ /* 0x040fe40007ffe0ff */
[C---:B------:R-:W-:Y:S01]  /*1b60*/  IADD3 R221, R237.reuse, 0x5000, RZ ;  /* 0x00005000eddd7810 */ /* 0x040fe20007ffe0ff */
[----:B------:R-:W-:Y:S01]  /*1b70*/  LDSM.16.M88.4 R176, [R176+0x4100] ;  /* 0x00410000b0b0783b */ /* 0x000fe20000000200 */
[C---:B------:R-:W-:Y:S02]  /*1b80*/  IADD3 R220, R237.reuse, 0x5800, RZ ;  /* 0x00005800eddc7810 */ /* 0x040fe40007ffe0ff */
[C---:B------:R-:W-:Y:S01]  /*1b90*/  IADD3 R219, R237.reuse, 0x6000, RZ ;  /* 0x00006000eddb7810 */ /* 0x040fe20007ffe0ff */
[----:B------:R-:W-:Y:S01]  /*1ba0*/  LDSM.16.M88.4 R184, [R184+0x4000] ;  /* 0x00400000b8b8783b */ /* 0x000fe20000000200 */
[----:B------:R-:W-:-:S02]  /*1bb0*/  IADD3 R218, R237, 0x6800, RZ ;  /* 0x00006800edda7810 */ /* 0x000fc40007ffe0ff */
[C---:B------:R-:W-:Y:S01]  /*1bc0*/  IADD3 R217, R237.reuse, 0x7000, RZ ;  /* 0x00007000edd97810 */ /* 0x040fe20007ffe0ff */
[----:B------:R-:W-:Y:S01]  /*1bd0*/  LDSM.16.M88.4 R196, [R196+0x4000] ;  /* 0x00400000c4c4783b */ /* 0x000fe20000000200 */
[----:B------:R-:W-:-:S03]  /*1be0*/  IADD3 R216, R237, 0x7800, RZ ;  /* 0x00007800edd87810 */ /* 0x000fc60007ffe0ff */
[----:B------:R-:W-:Y:S04]  /*1bf0*/  LDSM.16.M88.4 R204, [R204+0x4000] ;  /* 0x00400000cccc783b */ /* 0x000fe80000000200 */
[----:B------:R-:W-:Y:S06]  /*1c00*/  BAR.SYNC.DEFER_BLOCKING 0x0 ;  /* 0x0000000000007b1d */ /* 0x000fec0000010000 */
[----:B------:R-:W-:-:S04]  /*1c10*/  DEPBAR.LE SB0, 0x0 ;  /* 0x000080000000791a */ /* 0x000fc80000000000 */
[----:B------:R-:W-:Y:S06]  /*1c20*/  BAR.SYNC.DEFER_BLOCKING 0x0 ;  /* 0x0000000000007b1d */ /* 0x000fec0000010000 */
[----:B---3--:R-:W2:Y:S04]  /*1c30*/  LDSM.16.M88.4 R12, [R238+0x8100] ;  /* 0x00810000ee0c783b */ /* 0x008ea80000000200 */
[----:B------:R-:W3:Y:S04]  /*1c40*/  LDSM.16.M88.4 R64, [R238+0x9100] ;  /* 0x00910000ee40783b */ /* 0x000ee80000000200 */
[----:B------:R-:W4:Y:S04]  /*1c50*/  LDSM.16.M88.4 R72, [R238+0x8900] ;  /* 0x00890000ee48783b */ /* 0x000f280000000200 */
[----:B------:R-:W3:Y:S04]  /*1c60*/  LDSM.16.M88.4 R28, [R237] ;  /* 0x00000000ed1c783b */ /* 0x000ee80000000200 */
[----:B------:R-:W3:Y:S04]  /*1c70*/  LDSM.16.M88.4 R24, [R237+0x1000] ;  /* 0x00100000ed18783b */ /* 0x000ee80000000200 */
[----:B-1----:R-:W1:Y:S04]  /*1c80*/  LDSM.16.M88.4 R20, [R237+0x800] ;  /* 0x00080000ed14783b */ /* 0x002e680000000200 */
[----:B------:R-:W1:Y:S04]  /*1c90*/  LDSM.16.M88.4 R56, [R238+0x9900] ;  /* 0x00990000ee38783b */ /* 0x000e680000000200 */
[----:B------:R-:W-:Y:S04]  /*1ca0*/  LDSM.16.M88.4 R48, [R238+0xa100] ;  /* 0x00a10000ee30783b */ /* 0x000fe80000000200 */
[----:B------:R-:W-:Y:S04]  /*1cb0*/  LDSM.16.M88.4 R40, [R238+0xa900] ;  /* 0x00a90000ee28783b */ /* 0x000fe80000000200 */
[----:B------:R-:W-:Y:S01]  /*1cc0*/  LDSM.16.M88.4 R88, [R237+0x2800] ;  /* 0x00280000ed58783b */ /* 0x000fe20000000200 */
[C---:B--2---:R-:W-:Y:S03]  /*1cd0*/  HMMA.16816.F32 R16, R136.reuse, R12, RZ ;  /* 0x0000000c8810723c */ /* 0x044fe600000018ff */
[----:B------:R-:W-:Y:S04]  /*1ce0*/  LDSM.16.M88.4 R80, [R237+0x3000] ;  /* 0x00300000ed50783b */ /* 0x000fe80000000200 */
[----:B------:R-:W-:Y:S01]  /*1cf0*/  LDSM.16.M88.4 R76, [R237+0x3800] ;  /* 0x00380000ed4c783b */ /* 0x000fe20000000200 */
[C---:B------:R-:W-:Y:S08]  /*1d00*/  HMMA.16816.F32 R12, R136.reuse, R14, RZ ;  /* 0x0000000e880c723c */ /* 0x040ff000000018ff */
[C---:B---3--:R-:W-:Y:S08]  /*1d10*/  HMMA.16816.F32 R68, R136.reuse, R64, RZ ;  /* 0x000000408844723c */ /* 0x048ff000000018ff */
[C---:B----4-:R-:W-:Y:S08]  /*1d20*/  HMMA.16816.F32 R8, R136.reuse, R72, RZ ;  /* 0x000000488808723c */ /* 0x050ff000000018ff */
[----:B------:R-:W-:Y:S08]  /*1d30*/  HMMA.16816.F32 R72, R136, R74, RZ ;  /* 0x0000004a8848723c */ /* 0x000ff000000018ff */
[C---:B------:R-:W-:Y:S07]  /*1d40*/  HMMA.16816.F32 R12, R140.reuse, R30, R12 ;  /* 0x0000001e8c0c723c */ /* 0x040fee000000180c */
[----:B------:R-:W-:Y:S01]  /*1d50*/  IMAD R30, R37, c[0x0][0x208], RZ ;  /* 0x00008200251e7a24 */ /* 0x000fe200078e02ff */
[----:B------:R-:W-:Y:S03]  /*1d60*/  HMMA.16816.F32 R16, R140, R28, R16 ;  /* 0x0000001c8c10723c */ /* 0x000fe60000001810 */
[----:B------:R-:W-:-:S04]  /*1d70*/  IMAD R30, R240, c[0x0][0x20c], R30 ;  /* 0x00008300f01e7a24 */ /* 0x000fc800078e021e */
[----:B------:R-:W-:Y:S01]  /*1d80*/  IMAD.WIDE.U32 R28, R240, c[0x0][0x208], RZ ;  /* 0x00008200f01c7a25 */ /* 0x000fe200078e00ff */
[----:B------:R-:W-:Y:S03]  /*1d90*/  HMMA.16816.F32 R68, R140, R24, R68 ;  /* 0x000000188c44723c */ /* 0x000fe60000001844 */
[----:B------:R-:W-:Y:S02]  /*1da0*/  IMAD.IADD R29, R29, 0x1, R30 ;  /* 0x000000011d1d7824 */ /* 0x000fe400078e021e */
[----:B------:R-:W-:-:S03]  /*1db0*/  IMAD.WIDE R30, R33, 0x2, RZ ;  /* 0x00000002211e7825 */ /* 0x000fc600078e02ff */
[----:B-1----:R-:W-:Y:S01]  /*1dc0*/  HMMA.16816.F32 R8, R140, R20, R8 ;  /* 0x000000148c08723c */ /* 0x002fe20000001808 */
[----:B------:R-:W-:-:S04]  /*1dd0*/  IMAD.WIDE.U32 R24, R239, c[0x0][0x218], R28 ;  /* 0x00008600ef187a25 */ /* 0x000fc800078e001c */
[----:B------:R-:W-:Y:S01]  /*1de0*/  IMAD R28, R239, c[0x0][0x21c], R36 ;  /* 0x00008700ef1c7a24 */ /* 0x000fe200078e0224 */
[----:B------:R-:W-:Y:S02]  /*1df0*/  IADD3 R44, P1, R24, UR22, RZ ;  /* 0x00000016182c7c10 */ /* 0x000fe4000ff3e0ff */
[----:B------:R-:W-:Y:S01]  /*1e00*/  HMMA.16816.F32 R72, R140, R22, R72 ;  /* 0x000000168c48723c */ /* 0x000fe20000001848 */
[----:B------:R-:W-:Y:S01]  /*1e10*/  LDSM.16.M88.4 R20, [R237+0x1800] ;  /* 0x00180000ed14783b */ /* 0x000fe20000000200 */
[----:B------:R-:W-:Y:S02]  /*1e20*/  IADD3.X R28, R25, UR5, R28, P1, !PT ;  /* 0x00000005191c7c10 */ /* 0x000fe40008ffe41c */
[----:B------:R-:W-:-:S04]  /*1e30*/  LEA R92, P1, R44, c[0x0][0x1f8], 0x1 ;  /* 0x00007e002c5c7a11 */ /* 0x000fc800078208ff */
[----:B------:R-:W-:Y:S01]  /*1e40*/  LEA.HI.X R44, R44, c[0x0][0x1fc], R28, 0x1, P1 ;  /* 0x00007f002c2c7a11 */ /* 0x000fe200008f0c1c */
[----:B------:R-:W1:Y:S01]  /*1e50*/  SHFL.IDX PT, R98, R92, RZ, 0x181f ;  /* 0x00181fff5c627589 */ /* 0x000e6200000e0000 */
[C---:B------:R-:W-:Y:S03]  /*1e60*/  HMMA.16816.F32 R60, R136.reuse, R56, RZ ;  /* 0x00000038883c723c */ /* 0x040fe600000018ff */
[----:B------:R-:W2:Y:S04]  /*1e70*/  SHFL.IDX PT, R36, R92, 0x1, 0x181f ;  /* 0x00381f005c247f89 */ /* 0x000ea800000e0000 */
[----:B------:R-:W3:Y:S01]  /*1e80*/  SHFL.IDX PT, R86, R92, 0x2, 0x181f ;  /* 0x00581f005c567f89 */ /* 0x000ee200000e0000 */
[C---:B------:R-:W-:Y:S03]  /*1e90*/  HMMA.16816.F32 R64, R136.reuse, R66, RZ ;  /* 0x000000428840723c */ /* 0x040fe600000018ff */
[----:B------:R-:W4:Y:S04]  /*1ea0*/  SHFL.IDX PT, R29, R44, RZ, 0x181f ;  /* 0x00181fff2c1d7589 */ /* 0x000f2800000e0000 */
[----:B------:R-:W4:Y:S01]  /*1eb0*/  SHFL.IDX PT, R92, R92, 0x3, 0x181f ;  /* 0x00781f005c5c7f89 */ /* 0x000f2200000e0000 */
[C---:B------:R-:W-:Y:S03]  /*1ec0*/  HMMA.16816.F32 R56, R136.reuse, R58, RZ ;  /* 0x0000003a8838723c */ /* 0x040fe600000018ff */
[----:B------:R-:W4:Y:S04]  /*1ed0*/  SHFL.IDX PT, R28, R44, 0x1, 0x181f ;  /* 0x00381f002c1c7f89 */ /* 0x000f2800000e0000 */
[----:B------:R-:W4:Y:S01]  /*1ee0*/  SHFL.IDX PT, R45, R44, 0x2, 0x181f ;  /* 0x00581f002c2d7f89 */ /* 0x000f2200000e0000 */
[----:B-1----:R-:W-:Y:S01]  /*1ef0*/  IADD3 R96, P1, R98, R30, RZ ;  /* 0x0000001e62607210 */ /* 0x002fe20007f3e0ff */
[----:B------:R-:W-:Y:S02]  /*1f00*/  HMMA.16816.F32 R52, R136, R48, RZ ;  /* 0x000000308834723c */ /* 0x000fe400000018ff */
[----:B------:R-:W1:Y:S01]  /*1f10*/  SHFL.IDX PT, R44, R44, 0x3, 0x181f ;  /* 0x00781f002c2c7f89 */ /* 0x000e6200000e0000 */
[----:B--2---:R-:W-:-:S02]  /*1f20*/  IADD3 R38, P2, R30, R36, RZ ;  /* 0x000000241e267210 */ /* 0x004fc40007f5e0ff */
[----:B---3--:R-:W-:-:S03]  /*1f30*/  IADD3 R94, P6, R30, R86, RZ ;  /* 0x000000561e5e7210 */ /* 0x008fc60007fde0ff */
[----:B------:R-:W-:Y:S01]  /*1f40*/  HMMA.16816.F32 R60, R140, R20, R60 ;  /* 0x000000148c3c723c */ /* 0x000fe2000000183c */
[----:B----4-:R-:W-:Y:S01]  /*1f50*/  IMAD.X R97, R29, 0x1, R31, P1 ;  /* 0x000000011d617824 */ /* 0x010fe200008e061f */
[----:B------:R-:W-:-:S05]  /*1f60*/  IADD3 R84, P1, R30, R92, RZ ;  /* 0x0000005c1e547210 */ /* 0x000fca0007f3e0ff */
[----:B------:R-:W-:Y:S01]  /*1f70*/  IMAD.WIDE R20, R32, 0x2, RZ ;  /* 0x0000000220147825 */ /* 0x000fe200078e02ff */
[C---:B------:R-:W-:Y:S01]  /*1f80*/  HMMA.16816.F32 R64, R140.reuse, R26, R64 ;  /* 0x0000001a8c40723c */ /* 0x040fe20000001840 */
[----:B------:R-:W2:Y:S02]  /*1f90*/  LDSM.16.M88.4 R24, [R237+0x2000] ;  /* 0x00200000ed18783b */ /* 0x000ea40000000200 */
[C---:B------:R-:W-:Y:S01]  /*1fa0*/  IMAD.X R39, R31.reuse, 0x1, R28, P2 ;  /* 0x000000011f277824 */ /* 0x040fe200010e061c */
[----:B------:R-:W-:Y:S01]  /*1fb0*/  IADD3 R98, P2, R98, R20, RZ ;  /* 0x0000001462627210 */ /* 0x000fe20007f5e0ff */
[----:B------:R-:W-:Y:S01]  /*1fc0*/  IMAD.X R95, R31, 0x1, R45, P6 ;  /* 0x000000011f5f7824 */ /* 0x000fe200030e062d */
[----:B------:R-:W-:Y:S02]  /*1fd0*/  ISETP.GE.AND P6, PT, R33, c[0x0][0x1d4], PT ;  /* 0x0000750021007a0c */ /* 0x000fe40003fc6270 */
[----:B------:R-:W-:Y:S01]  /*1fe0*/  HMMA.16816.F32 R56, R140, R22, R56 ;  /* 0x000000168c38723c */ /* 0x000fe20000001838 */
[----:B------:R-:W-:Y:S01]  /*1ff0*/  IMAD.X R99, R29, 0x1, R21, P2 ;  /* 0x000000011d637824 */ /* 0x000fe200010e0615 */
[C---:B------:R-:W-:Y:S01]  /*2000*/  IADD3 R86, P2, R20.reuse, R86, RZ ;  /* 0x0000005614567210 */ /* 0x040fe20007f5e0ff */
[----:B-1----:R-:W-:Y:S01]  /*2010*/  IMAD.X R85, R31, 0x1, R44, P1 ;  /* 0x000000011f557824 */ /* 0x002fe200008e062c */
[----:B------:R-:W-:-:S03]  /*2020*/  IADD3 R36, P1, R20, R36, RZ ;  /* 0x0000002414247210 */ /* 0x000fc60007f3e0ff */
[C---:B------:R-:W-:Y:S01]  /*2030*/  IMAD.X R87, R21.reuse, 0x1, R45, P2 ;  /* 0x0000000115577824 */ /* 0x040fe200010e062d */
[----:B------:R-:W-:Y:S01]  /*2040*/  ISETP.GE.AND P2, PT, R34, c[0x0][0x1d4], PT ;  /* 0x0000750022007a0c */ /* 0x000fe20003f46270 */
[----:B------:R-:W-:Y:S01]  /*2050*/  IMAD.X R37, R21, 0x1, R28, P1 ;  /* 0x0000000115257824 */ /* 0x000fe200008e061c */
[----:B------:R-:W-:Y:S01]  /*2060*/  IADD3 R92, P1, R20, R92, RZ ;  /* 0x0000005c145c7210 */ /* 0x000fe20007f3e0ff */
[----:B------:R-:W-:Y:S01]  /*2070*/  LDSM.16.M88.4 R28, [R238+0xb100] ;  /* 0x00b10000ee1c783b */ /* 0x000fe20000000200 */
[----:B------:R-:W-:Y:S01]  /*2080*/  ISETP.LT.OR P5, PT, R7, 0x1, P2 ;  /* 0x000000010700780c */ /* 0x000fe200017a1670 */
[C---:B------:R-:W-:Y:S01]  /*2090*/  HMMA.16816.F32 R48, R136.reuse, R50, RZ ;  /* 0x000000328830723c */ /* 0x040fe200000018ff */
[----:B------:R-:W-:Y:S01]  /*20a0*/  SHF.R.S32.HI R34, RZ, 0x1f, R32 ;  /* 0x0000001fff227819 */ /* 0x000fe20000011420 */
[----:B------:R-:W-:Y:S01]  /*20b0*/  IMAD.X R93, R21, 0x1, R44, P1 ;  /* 0x00000001155d7824 */ /* 0x000fe200008e062c */
[C---:B------:R-:W-:Y:S01]  /*20c0*/  ISETP.LT.OR P1, PT, R7.reuse, 0x1, P6 ;  /* 0x000000010700780c */ /* 0x040fe20003721670 */
[----:B------:R-:W1:Y:S04]  /*20d0*/  LDSM.16.M88.4 R20, [R238+0xb900] ;  /* 0x00b90000ee14783b */ /* 0x000e680000000200 */
[C---:B------:R-:W-:Y:S08]  /*20e0*/  HMMA.16816.F32 R44, R136.reuse, R40, RZ ;  /* 0x00000028882c723c */ /* 0x040ff000000018ff */
[----:B------:R-:W-:Y:S01]  /*20f0*/  @!PT LDS RZ, [RZ] ;  /* 0x00000000fffff984 */ /* 0x000fe20000000800 */
[----:B------:R-:W-:Y:S01]  /*2100*/  @!PT LDS RZ, [RZ] ;  /* 0x00000000fffff984 */ /* 0x000fe20000000800 */
[----:B------:R-:W-:Y:S01]  /*2110*/  @!PT LDS RZ, [RZ] ;  /* 0x00000000fffff984 */ /* 0x000fe20000000800 */
[----:B------:R3:W-:Y:S01]  /*2120*/  LDGSTS.E.BYPASS.LTC128B.128 [R241+0x100], [R96.64], !P1 ;  /* 0x0010000060f17fae */ /* 0x0007e2000c901d4c */
[C---:B------:R-:W-:Y:S01]  /*2130*/  ISETP.LT.OR P1, PT, R7.reuse, 0x21, P6 ;  /* 0x000000210700780c */ /* 0x040fe20003721670 */
[----:B------:R-:W-:Y:S02]  /*2140*/  HMMA.16816.F32 R40, R136, R42, RZ ;  /* 0x0000002a8828723c */ /* 0x000fe400000018ff */
[----:B------:R3:W-:Y:S01]  /*2150*/  LDGSTS.E.BYPASS.LTC128B.128 [R241+0x4100], [R98.64], !P5 ;  /* 0x0410000062f17fae */ /* 0x0007e2000e901d4c */
[----:B------:R-:W-:-:S05]  /*2160*/  ISETP.LT.OR P5, PT, R7, 0x21, P2 ;  /* 0x000000210700780c */ /* 0x000fca00017a1670 */
[C---:B--2---:R-:W-:Y:S04]  /*2170*/  HMMA.16816.F32 R52, R140.reuse, R24, R52 ;  /* 0x000000188c34723c */ /* 0x044fe80000001834 */
[----:B------:R2:W-:Y:S01]  /*2180*/  LDGSTS.E.BYPASS.LTC128B.128 [R241+0x1100], [R38.64], !P1 ;  /* 0x0110000026f17fae */ /* 0x0005e2000c901d4c */
[C---:B------:R-:W-:Y:S02]  /*2190*/  ISETP.LT.OR P1, PT, R7.reuse, 0x41, P6 ;  /* 0x000000410700780c */ /* 0x040fe40003721670 */
[C---:B------:R-:W-:Y:S01]  /*21a0*/  ISETP.LT.OR P6, PT, R7.reuse, 0x61, P6 ;  /* 0x000000610700780c */ /* 0x040fe200037c1670 */
[----:B------:R2:W-:Y:S01]  /*21b0*/  LDGSTS.E.BYPASS.LTC128B.128 [R241+0x5100], [R36.64], !P5 ;  /* 0x0510000024f17fae */ /* 0x0005e2000e901d4c */
[C---:B------:R-:W-:Y:S01]  /*21c0*/  ISETP.LT.OR P5, PT, R7.reuse, 0x41, P2 ;  /* 0x000000410700780c */ /* 0x040fe200017a1670 */
[----:B------:R-:W-:Y:S01]  /*21d0*/  HMMA.16816.F32 R48, R140, R26, R48 ;  /* 0x0000001a8c30723c */ /* 0x000fe20000001830 */
[----:B------:R-:W-:-:S07]  /*21e0*/  ISETP.LT.OR P2, PT, R7, 0x61, P2 ;  /* 0x000000610700780c */ /* 0x000fce0001741670 */
[----:B------:R4:W-:Y:S01]  /*21f0*/  LDGSTS.E.BYPASS.LTC128B.128 [R241+0x2100], [R94.64], !P1 ;  /* 0x021000005ef17fae */ /* 0x0009e2000c901d4c */
[C---:B-1----:R-:W-:Y:S01]  /*2200*/  HMMA.16816.F32 R24, R136.reuse, R20, RZ ;  /* 0x000000148818723c */ /* 0x042fe200000018ff */
[----:B------:R-:W-:Y:S02]  /*2210*/  PLOP3.LUT P1, PT, PT, PT, UP0, 0x40, 0x0 ;  /* 0x000000000000781c */ /* 0x000fe40003f2e808 */
[----:B------:R1:W-:Y:S04]  /*2220*/  LDGSTS.E.BYPASS.LTC128B.128 [R241+0x6100], [R86.64], !P5 ;  /* 0x0610000056f17fae */ /* 0x0003e8000e901d4c */
[----:B------:R1:W-:Y:S01]  /*2230*/  LDGSTS.E.BYPASS.LTC128B.128 [R241+0x3100], [R84.64], !P6 ;  /* 0x0310000054f17fae */ /* 0x0003e2000f101d4c */
[----:B------:R-:W-:Y:S01]  /*2240*/  HMMA.16816.F32 R20, R136, R22, RZ ;  /* 0x000000168814723c */ /* 0x000fe200000018ff */
[----:B------:R-:W-:-:S02]  /*2250*/  ISETP.GT.AND P6, PT, R242, 0x7f, PT ;  /* 0x0000007ff200780c */ /* 0x000fc40003fc4270 */
[----:B------:R4:W-:Y:S04]  /*2260*/  LDGSTS.E.BYPASS.LTC128B.128 [R241+0x7100], [R92.64], !P2 ;  /* 0x071000005cf17fae */ /* 0x0009e8000d101d4c */
[----:B------:R-:W4:Y:S01]  /*2270*/  LDSM.16.M88.4 R112, [R235+0x8900] ;  /* 0x00890000eb70783b */ /* 0x000f220000000200 */
[C---:B--2---:R-:W-:Y:S03]  /*2280*/  HMMA.16816.F32 R36, R136.reuse, R28, RZ ;  /* 0x0000001c8824723c */ /* 0x044fe600000018ff */
[----:B------:R-:W-:Y:S04]  /*2290*/  LDSM.16.M88.4 R108, [R235+0x9100] ;  /* 0x00910000eb6c783b */ /* 0x000fe80000000200 */
[----:B------:R-:W-:Y:S01]  /*22a0*/  LDSM.16.M88.4 R104, [R235+0xa900] ;  /* 0x00a90000eb68783b */ /* 0x000fe20000000200 */
[----:B------:R-:W-:Y:S03]  /*22b0*/  HMMA.16816.F32 R28, R136, R30, RZ ;  /* 0x0000001e881c723c */ /* 0x000fe600000018ff */
[----:B------:R-:W-:Y:S04]  /*22c0*/  LDSM.16.M88.4 R100, [R235+0xb100] ;  /* 0x00b10000eb64783b */ /* 0x000fe80000000200 */
[----:B---3--:R-:W-:Y:S01]  /*22d0*/  LDSM.16.M88.4 R96, [R235+0xb900] ;  /* 0x00b90000eb60783b */ /* 0x008fe20000000200 */
[C---:B------:R-:W-:Y:S03]  /*22e0*/  HMMA.16816.F32 R24, R140.reuse, R76, R24 ;  /* 0x0000004c8c18723c */ /* 0x040fe60000001818 */
[----:B-1----:R-:W1:Y:S04]  /*22f0*/  LDSM.16.M88.4 R84, [R235+0x8100] ;  /* 0x00810000eb54783b */ /* 0x002e680000000200 */
[----:B----4-:R-:W-:Y:S01]  /*2300*/  LDSM.16.M88.4 R92, [R224] ;  /* 0x00000000e05c783b */ /* 0x010fe20000000200 */
[C---:B------:R-:W-:Y:S03]  /*2310*/  HMMA.16816.F32 R36, R140.reuse, R80, R36 ;  /* 0x000000508c24723c */ /* 0x040fe60000001824 */
[----:B------:R-:W-:Y:S04]  /*2320*/  LDSM.16.M88.4 R116, [R235+0xe900] ;  /* 0x00e90000eb74783b */ /* 0x000fe80000000200 */
[----:B------:R-:W0:Y:S01]  /*2330*/  LDGDEPBAR ;  /* 0x00000000000079af */ /* 0x000e220000000000 */
[C---:B------:R-:W-:Y:S03]  /*2340*/  HMMA.16816.F32 R28, R140.reuse, R82, R28 ;  /* 0x000000528c1c723c */ /* 0x040fe6000000181c */
[----:B------:R-:W2:Y:S05]  /*2350*/  LDSM.16.M88.4 R80, [R235+0xa100] ;  /* 0x00a10000eb50783b */ /* 0x000eaa0000000200 */
[C---:B------:R-:W-:Y:S01]  /*2360*/  HMMA.16816.F32 R20, R140.reuse, R78, R20 ;  /* 0x0000004e8c14723c */ /* 0x040fe20000001814 */
[----:B------:R-:W3:Y:S07]  /*2370*/  LDSM.16.M88.4 R76, [R224+0x800] ;  /* 0x00080000e04c783b */ /* 0x000eee0000000200 */
[C---:B------:R-:W-:Y:S08]  /*2380*/  HMMA.16816.F32 R44, R140.reuse, R88, R44 ;  /* 0x000000588c2c723c */ /* 0x040ff0000000182c */
[----:B------:R-:W-:Y:S01]  /*2390*/  HMMA.16816.F32 R40, R140, R90, R40 ;  /* 0x0000005a8c28723c */ /* 0x000fe20000001828 */
[----:B------:R-:W4:Y:S07]  /*23a0*/  LDSM.16.M88.4 R88, [R235+0x9900] ;  /* 0x00990000eb58783b */ /* 0x000f2e0000000200 */
[C---:B------:R-:W-:Y:S08]  /*23b0*/  HMMA.16816.F32 R8, R168.reuse, R112, R8 ;  /* 0x00000070a808723c */ /* 0x040ff00000001808 */
        /* <DEDUP_REMOVED lines=8> */
[C---:B---3--:R-:W-:Y:S08]  /*2440*/  HMMA.16816.F32 R8, R172.reuse, R76, R8 ;  /* 0x0000004cac08723c */ /* 0x048ff00000001808 */
[----:B------:R-:W-:Y:S01]  /*2450*/  HMMA.16816.F32 R72, R172, R78, R72 ;  /* 0x0000004eac48723c */ /* 0x000fe20000001848 */
[----:B------:R-:W3:Y:S07]  /*2460*/  LDSM.16.M88.4 R76, [R224+0x2800] ;  /* 0x00280000e04c783b */ /* 0x000eee0000000200 */
[C---:B------:R-:W-:Y:S08]  /*2470*/  HMMA.16816.F32 R68, R168.reuse, R108, R68 ;  /* 0x0000006ca844723c */ /* 0x040ff00000001844 */
[C---:B------:R-:W-:Y:S01]  /*2480*/  HMMA.16816.F32 R64, R168.reuse, R110, R64 ;  /* 0x0000006ea840723c */ /* 0x040fe20000001840 */
[----:B------:R-:W-:Y:S07]  /*2490*/  LDSM.16.M88.4 R108, [R224+0x3800] ;  /* 0x00380000e06c783b */ /* 0x000fee0000000200 */
[C---:B----4-:R-:W-:Y:S08]  /*24a0*/  HMMA.16816.F32 R60, R168.reuse, R88, R60 ;  /* 0x00000058a83c723c */ /* 0x050ff0000000183c */
[C---:B------:R-:W-:Y:S01]  /*24b0*/  HMMA.16816.F32 R56, R168.reuse, R90, R56 ;  /* 0x0000005aa838723c */ /* 0x040fe20000001838 */
[----:B------:R-:W4:Y:S07]  /*24c0*/  LDSM.16.M88.4 R88, [R224+0x2000] ;  /* 0x00200000e058783b */ /* 0x000f2e0000000200 */
[C---:B------:R-:W-:Y:S08]  /*24d0*/  HMMA.16816.F32 R44, R168.reuse, R104, R44 ;  /* 0x00000068a82c723c */ /* 0x040ff0000000182c */
[C---:B------:R-:W-:Y:S01]  /*24e0*/  HMMA.16816.F32 R40, R168.reuse, R106, R40 ;  /* 0x0000006aa828723c */ /* 0x040fe20000001828 */
[----:B------:R-:W3:Y:S07]  /*24f0*/  LDSM.16.M88.4 R104, [R238+0xc100] ;  /* 0x00c10000ee68783b */ /* 0x000eee0000000200 */
        /* <DEDUP_REMOVED lines=12> */
[C---:B------:R-:W-:Y:S08]  /*25c0*/  HMMA.16816.F32 R16, R172.reuse, R92, R16 ;  /* 0x0000005cac10723c */ /* 0x040ff00000001810 */
[----:B------:R-:W-:Y:S01]  /*25d0*/  HMMA.16816.F32 R12, R172, R94, R12 ;  /* 0x0000005eac0c723c */ /* 0x000fe2000000180c */
[----:B------:R-:W-:Y:S07]  /*25e0*/  LDSM.16.M88.4 R92, [R238+0xe900] ;  /* 0x00e90000ee5c783b */ /* 0x000fee0000000200 */
[C---:B------:R-:W-:Y:S08]  /*25f0*/  HMMA.16816.F32 R24, R168.reuse, R96, R24 ;  /* 0x00000060a818723c */ /* 0x040ff00000001818 */
[----:B------:R-:W-:Y:S01]  /*2600*/  HMMA.16816.F32 R20, R168, R98, R20 ;  /* 0x00000062a814723c */ /* 0x000fe20000001814 */
[----:B------:R-:W1:Y:S07]  /*2610*/  LDSM.16.M88.4 R96, [R238+0xe100] ;  /* 0x00e10000ee60783b */ /* 0x000e6e0000000200 */
[C---:B------:R-:W-:Y:S08]  /*2620*/  HMMA.16816.F32 R36, R172.reuse, R112, R36 ;  /* 0x00000070ac24723c */ /* 0x040ff00000001824 */
[C---:B------:R-:W-:Y:S01]  /*2630*/  HMMA.16816.F32 R28, R172.reuse, R114, R28 ;  /* 0x00000072ac1c723c */ /* 0x040fe2000000181c */
[----:B------:R-:W2:Y:S07]  /*2640*/  LDSM.16.M88.4 R112, [R237+0x4000] ;  /* 0x00400000ed70783b */ /* 0x000eae0000000200 */
[C---:B----4-:R-:W-:Y:S08]  /*2650*/  HMMA.16816.F32 R52, R172.reuse, R88, R52 ;  /* 0x00000058ac34723c */ /* 0x050ff00000001834 */
        /* <DEDUP_REMOVED lines=12> */
[----:B------:R-:W-:Y:S01]  /*2720*/  HMMA.16816.F32 R28, R176, R78, R28 ;  /* 0x0000004eb01c723c */ /* 0x000fe2000000181c */
[----:B------:R-:W3:Y:S07]  /*2730*/  LDSM.16.M88.4 R76, [R235+0xc100] ;  /* 0x00c10000eb4c783b */ /* 0x000eee0000000200 */
[C---:B------:R-:W-:Y:S08]  /*2740*/  HMMA.16816.F32 R24, R172.reuse, R108, R24 ;  /* 0x0000006cac18723c */ /* 0x040ff00000001818 */
[----:B------:R-:W-:Y:S01]  /*2750*/  HMMA.16816.F32 R20, R172, R110, R20 ;  /* 0x0000006eac14723c */ /* 0x000fe20000001814 */
[----:B------:R-:W1:Y:S07]  /*2760*/  LDSM.16.M88.4 R108, [R237+0x4800] ;  /* 0x00480000ed6c783b */ /* 0x000e6e0000000200 */
[C---:B------:R-:W-:Y:S08]  /*2770*/  HMMA.16816.F32 R60, R176.reuse, R100, R60 ;  /* 0x00000064b03c723c */ /* 0x040ff0000000183c */
[C---:B------:R-:W-:Y:S01]  /*2780*/  HMMA.16816.F32 R56, R176.reuse, R102, R56 ;  /* 0x00000066b038723c */ /* 0x040fe20000001838 */
[----:B------:R-:W1:Y:S07]  /*2790*/  LDSM.16.M88.4 R100, [R237+0x6800] ;  /* 0x00680000ed64783b */ /* 0x000e6e0000000200 */
[C---:B------:R-:W-:Y:S08]  /*27a0*/  HMMA.16816.F32 R52, R176.reuse, R96, R52 ;  /* 0x00000060b034723c */ /* 0x040ff00000001834 */
[----:B------:R-:W-:Y:S01]  /*27b0*/  HMMA.16816.F32 R48, R176, R98, R48 ;  /* 0x00000062b030723c */ /* 0x000fe20000001830 */
[----:B------:R-:W1:Y:S07]  /*27c0*/  LDSM.16.M88.4 R96, [R237+0x7000] ;  /* 0x00700000ed60783b */ /* 0x000e6e0000000200 */
[C---:B------:R-:W-:Y:S08]  /*27d0*/  HMMA.16816.F32 R16, R184.reuse, R112, R16 ;  /* 0x00000070b810723c */ /* 0x040ff00000001810 */
[----:B------:R-:W-:Y:S01]  /*27e0*/  HMMA.16816.F32 R12, R184, R114, R12 ;  /* 0x00000072b80c723c */ /* 0x000fe2000000180c */
[----:B------:R-:W-:Y:S07]  /*27f0*/  LDSM.16.M88.4 R112, [R235+0xf100] ;  /* 0x00f10000eb70783b */ /* 0x000fee0000000200 */
[C---:B------:R-:W-:Y:S08]  /*2800*/  HMMA.16816.F32 R44, R176.reuse, R92, R44 ;  /* 0x0000005cb02c723c */ /* 0x040ff0000000182c */
[C---:B------:R-:W-:Y:S01]  /*2810*/  HMMA.16816.F32 R40, R176.reuse, R94, R40 ;  /* 0x0000005eb028723c */ /* 0x040fe20000001828 */
[----:B------:R-:W3:Y:S07]  /*2820*/  LDSM.16.M88.4 R92, [R237+0x7800] ;  /* 0x00780000ed5c783b */ /* 0x000eee0000000200 */
[C---:B----4-:R-:W-:Y:S08]  /*2830*/  HMMA.16816.F32 R24, R176.reuse, R88, R24 ;  /* 0x00000058b018723c */ /* 0x050ff00000001818 */
[----:B------:R-:W-:Y:S01]  /*2840*/  HMMA.16816.F32 R20, R176, R90, R20 ;  /* 0x0000005ab014723c */ /* 0x000fe20000001814 */
[----:B------:R-:W4:Y:S07]  /*2850*/  LDSM.16.M88.4 R88, [R235+0xc900] ;  /* 0x00c90000eb58783b */ /* 0x000f2e0000000200 */
        /* <DEDUP_REMOVED lines=22> */
[----:B------:R-:W-:Y:S01]  /*29c0*/  HMMA.16816.F32 R20, R184, R94, R20 ;  /* 0x0000005eb814723c */ /* 0x000fe20000001814 */
[----:B------:R-:W3:Y:S07]  /*29d0*/  LDSM.16.M88.4 R92, [R224+0x5800] ;  /* 0x00580000e05c783b */ /* 0x000eee0000000200 */
[C---:B----4-:R-:W-:Y:S08]  /*29e0*/  HMMA.16816.F32 R8, R196.reuse, R88, R8 ;  /* 0x00000058c408723c */ /* 0x050ff00000001808 */
[C---:B------:R-:W-:Y:S01]  /*29f0*/  HMMA.16816.F32 R72, R196.reuse, R90, R72 ;  /* 0x0000005ac448723c */ /* 0x040fe20000001848 */
[----:B------:R-:W4:Y:S07]  /*2a00*/  LDSM.16.M88.4 R88, [R224+0x6000] ;  /* 0x00600000e058783b */ /* 0x000f2e0000000200 */
        /* <DEDUP_REMOVED lines=8> */
[----:B------:R-:W3:Y:S01]  /*2a90*/  LDSM.16.M88.4 R76, [R224+0x7800] ;  /* 0x00780000e04c783b */ /* 0x000ee20000000200 */
[----:B------:R-:W-:-:S06]  /*2aa0*/  DEPBAR.LE SB0, 0x0 ;  /* 0x000080000000791a */ /* 0x000fcc0000000000 */
        /* <DEDUP_REMOVED lines=14> */
[C---:B----4-:R-:W-:Y:S08]  /*2b90*/  HMMA.16816.F32 R52, R204.reuse, R88, R52 ;  /* 0x00000058cc34723c */ /* 0x050ff00000001834 */
[C---:B------:R-:W-:Y:S08]  /*2ba0*/  HMMA.16816.F32 R48, R204.reuse, R90, R48 ;  /* 0x0000005acc30723c */ /* 0x040ff00000001830 */
[C---:B-1----:R-:W-:Y:S08]  /*2bb0*/  HMMA.16816.F32 R44, R204.reuse, R84, R44 ;  /* 0x00000054cc2c723c */ /* 0x042ff0000000182c */
[C---:B------:R-:W-:Y:S08]  /*2bc0*/  HMMA.16816.F32 R40, R204.reuse, R86, R40 ;  /* 0x00000056cc28723c */ /* 0x040ff00000001828 */
[C---:B--2---:R-:W-:Y:S08]  /*2bd0*/  HMMA.16816.F32 R36, R204.reuse, R80, R36 ;  /* 0x00000050cc24723c */ /* 0x044ff00000001824 */
[C---:B------:R-:W-:Y:S08]  /*2be0*/  HMMA.16816.F32 R28, R204.reuse, R82, R28 ;  /* 0x00000052cc1c723c */ /* 0x040ff0000000181c */
[C---:B---3--:R-:W-:Y:S08]  /*2bf0*/  HMMA.16816.F32 R24, R204.reuse, R76, R24 ;  /* 0x0000004ccc18723c */ /* 0x048ff00000001818 */
[----:B------:R-:W-:Y:S01]  /*2c00*/  HMMA.16816.F32 R20, R204, R78, R20 ;  /* 0x0000004ecc14723c */ /* 0x000fe20000001814 */
[----:B------:R-:W-:Y:S06]  /*2c10*/  BAR.SYNC.DEFER_BLOCKING 0x0 ;  /* 0x0000000000007b1d */ /* 0x000fec0000010000 */
[----:B------:R-:W-:Y:S05]  /*2c20*/  @P1 BRA `(.L_x_25) ;  /* 0x0000047000001947 */ /* 0x000fea0003800000 */
[----:B------:R-:W-:Y:S01]  /*2c30*/  ULEA UR4, UR6, UR10, 0x7 ;  /* 0x0000000a06047291 */ /* 0x000fe2000f8e383f */
[----:B------:R-:W-:-:S05]  /*2c40*/  IMAD.MOV.U32 R239, RZ, RZ, RZ ;  /* 0x000000ffffef7224 */ /* 0x000fca00078e00ff */
        /* <DEDUP_REMOVED lines=11> */
[----:B------:R-:W-:Y:S02]  /*2d00*/  SEL R86, RZ, 0x10, P3 ;  /* 0x00000010ff567807 */ /* 0x000fe40001800000 */
[----:B------:R-:W-:Y:S01]  /*2d10*/  SHF.L.U64.HI R78, R33, 0x1, R35 ;  /* 0x00000001214e7819 */ /* 0x000fe20000010223 */
[----:B------:R-:W-:Y:S01]  /*2d20*/  IMAD R240, R3, c[0x0][0x2b8], R240 ;  /* 0x0000ae0003f07a24 */ /* 0x000fe200078e02f0 */
[----:B------:R-:W-:Y:S02]  /*2d30*/  IADD3 R88, -R86, 0x10, RZ ;  /* 0x0000001056587810 */ /* 0x000fe40007ffe1ff */
[----:B------:R-:W-:Y:S02]  /*2d40*/  SHF.L.U64.HI R7, R32, 0x1, R34 ;  /* 0x0000000120077819 */ /* 0x000fe40000010222 */
[----:B------:R-:W-:-:S02]  /*2d50*/  SHF.R.S32.HI R3, RZ, 0x1f, R240 ;  /* 0x0000001fff037819 */ /* 0x000fc400000114f0 */
        /* <DEDUP_REMOVED lines=8> */
[----:B------:R-:W-:Y:S02]  /*2de0*/  IADD3 R81, P1, R76, UR20, RZ ;  /* 0x000000144c517c10 */ /* 0x000fe4000ff3e0ff */
[----:B------:R-:W-:Y:S01]  /*2df0*/  SEL R76, RZ, 0x10, P4 ;  /* 0x00000010ff4c7807 */ /* 0x000fe20002000000 */
[----:B------:R-:W-:-:S03]  /*2e00*/  IMAD R3, R239, c[0x0][0x1f4], R3 ;  /* 0x00007d00ef037a24 */ /* 0x000fc600078e0203 */
[----:B------:R-:W-:Y:S02]  /*2e10*/  IADD3 R90, -R76, 0x10, RZ ;  /* 0x000000104c5a7810 */ /* 0x000fe40007ffe1ff */
[----:B------:R-:W-:Y:S01]  /*2e20*/  IADD3.X R3, R77, UR18, R3, P1, !PT ;  /* 0x000000124d037c10 */ /* 0x000fe20008ffe403 */
[----:B------:R-:W-:Y:S01]  /*2e30*/  IMAD.SHL.U32 R77, R33, 0x2, RZ ;  /* 0x00000002214d7824 */ /* 0x000fe200078e00ff */
[C---:B------:R-:W-:Y:S02]  /*2e40*/  LEA R80, P1, R81.reuse, c[0x0][0x1c8], 0x1 ;  /* 0x0000720051507a11 */ /* 0x040fe400078208ff */
[----:B------:R-:W-:Y:S02]  /*2e50*/  LOP3.LUT R90, R90, 0xf, RZ, 0xc0, !PT ;  /* 0x0000000f5a5a7812 */ /* 0x000fe400078ec0ff */
[----:B------:R-:W-:Y:S01]  /*2e60*/  LEA.HI.X R81, R81, c[0x0][0x1cc], R3, 0x1, P1 ;  /* 0x0000730051517a11 */ /* 0x000fe200008f0c03 */
[----:B------:R-:W1:Y:S01]  /*2e70*/  SHFL.IDX PT, R89, R80, 0x3, 0x181f ;  /* 0x00781f0050597f89 */ /* 0x000e6200000e0000 */
[----:B------:R-:W-:-:S03]  /*2e80*/  IMAD.SHL.U32 R3, R32, 0x2, RZ ;  /* 0x0000000220037824 */ /* 0x000fc600078e00ff */
[----:B------:R-:W2:Y:S04]  /*2e90*/  SHFL.IDX PT, R79, R81, 0x3, 0x181f ;  /* 0x00781f00514f7f89 */ /* 0x000ea800000e0000 */
[----:B------:R-:W3:Y:S04]  /*2ea0*/  SHFL.IDX PT, R84, R80, RZ, 0x181f ;  /* 0x00181fff50547589 */ /* 0x000ee800000e0000 */
[----:B------:R-:W4:Y:S04]  /*2eb0*/  SHFL.IDX PT, R82, R80, 0x1, 0x181f ;  /* 0x00381f0050527f89 */ /* 0x000f2800000e0000 */
[----:B------:R-:W5:Y:S04]  /*2ec0*/  SHFL.IDX PT, R85, R81, RZ, 0x181f ;  /* 0x00181fff51557589 */ /* 0x000f6800000e0000 */
[----:B------:R-:W5:Y:S04]  /*2ed0*/  SHFL.IDX PT, R80, R80, 0x2, 0x181f ;  /* 0x00581f0050507f89 */ /* 0x000f6800000e0000 */
[----:B------:R-:W5:Y:S01]  /*2ee0*/  SHFL.IDX PT, R83, R81, 0x1, 0x181f ;  /* 0x00381f0051537f89 */ /* 0x000f6200000e0000 */
[----:B-1----:R-:W-:-:S03]  /*2ef0*/  IADD3 R90, P2, P1, R90, R89, R77 ;  /* 0x000000595a5a7210 */ /* 0x002fc6000795e04d */
[----:B------:R-:W1:Y:S01]  /*2f00*/  SHFL.IDX PT, R81, R81, 0x2, 0x181f ;  /* 0x00581f0051517f89 */ /* 0x000e6200000e0000 */
[--C-:B--2---:R-:W-:Y:S02]  /*2f10*/  IADD3.X R91, RZ, R79, R78.reuse, P2, P1 ;  /* 0x0000004fff5b7210 */ /* 0x104fe400017e244e */
[----:B------:R-:W-:Y:S02]  /*2f20*/  IADD3 R88, P2, P1, R88, R89, R3 ;  /* 0x0000005958587210 */ /* 0x000fe4000795e003 */
[C---:B---3--:R-:W-:Y:S02]  /*2f30*/  IADD3 R92, P5, R84.reuse, R77, RZ ;  /* 0x0000004d545c7210 */ /* 0x048fe40007fbe0ff */
[--C-:B------:R-:W-:Y:S02]  /*2f40*/  IADD3.X R89, RZ, R79, R7.reuse, P2, P1 ;  /* 0x0000004fff597210 */ /* 0x100fe400017e2407 */
[----:B------:R-:W-:Y:S02]  /*2f50*/  IADD3 R94, P2, R84, R3, RZ ;  /* 0x00000003545e7210 */ /* 0x000fe40007f5e0ff */
[C---:B----4-:R-:W-:Y:S01]  /*2f60*/  IADD3 R84, P1, R82.reuse, R77, RZ ;  /* 0x0000004d52547210 */ /* 0x050fe20007f3e0ff */
[C---:B-----5:R-:W-:Y:S01]  /*2f70*/  IMAD.X R93, R85.reuse, 0x1, R78, P5 ;  /* 0x00000001555d7824 */ /* 0x060fe200028e064e */
[----:B------:R-:W-:Y:S01]  /*2f80*/  IADD3 R82, P5, R82, R3, RZ ;  /* 0x0000000352527210 */ /* 0x000fe20007fbe0ff */
[----:B------:R-:W-:Y:S01]  /*2f90*/  IMAD.X R95, R85, 0x1, R7, P2 ;  /* 0x00000001555f7824 */ /* 0x000fe200010e0607 */
[----:B------:R-:W-:-:S02]  /*2fa0*/  IADD3 R96, P2, R80, R77, RZ ;  /* 0x0000004d50607210 */ /* 0x000fc40007f5e0ff */
[----:B------:R2:W-:Y:S01]  /*2fb0*/  LDGSTS.E.BYPASS.LTC128B.128 [R241+0x8100], [R92.64], !P4 ;  /* 0x081000005cf17fae */ /* 0x0005e2000e101d4c */
[C-C-:B------:R-:W-:Y:S01]  /*2fc0*/  IMAD.X R85, R83.reuse, 0x1, R78.reuse, P1 ;  /* 0x0000000153557824 */ /* 0x140fe200008e064e */
[----:B------:R-:W-:Y:S01]  /*2fd0*/  IADD3 R80, P1, R80, R3, RZ ;  /* 0x0000000350507210 */ /* 0x000fe20007f3e0ff */
[--C-:B------:R-:W-:Y:S01]  /*2fe0*/  IMAD.X R83, R83, 0x1, R7.reuse, P5 ;  /* 0x0000000153537824 */ /* 0x100fe200028e0607 */
[----:B------:R-:W-:Y:S01]  /*2ff0*/  ISETP.NE.U32.AND P5, PT, R76, RZ, PT ;  /* 0x000000ff4c00720c */ /* 0x000fe20003fa5070 */
[C---:B-1----:R-:W-:Y:S01]  /*3000*/  IMAD.X R97, R81.reuse, 0x1, R78, P2 ;  /* 0x0000000151617824 */ /* 0x042fe200010e064e */
[----:B------:R-:W-:Y:S01]  /*3010*/  ISETP.NE.U32.AND P2, PT, R86, RZ, PT ;  /* 0x000000ff5600720c */ /* 0x000fe20003f45070 */
[----:B------:R-:W-:Y:S01]  /*3020*/  IMAD.X R81, R81, 0x1, R7, P1 ;  /* 0x0000000151517824 */ /* 0x000fe200008e0607 */
[----:B------:R2:W-:Y:S04]  /*3030*/  LDGSTS.E.BYPASS.LTC128B.128 [R241+0xc100], [R94.64], !P3 ;  /* 0x0c1000005ef17fae */ /* 0x0005e8000d901d4c */
[----:B------:R2:W-:Y:S04]  /*3040*/  LDGSTS.E.BYPASS.LTC128B.128 [R241+0x9100], [R84.64], !P4 ;  /* 0x0910000054f17fae */ /* 0x0005e8000e101d4c */
[----:B------:R2:W-:Y:S04]  /*3050*/  LDGSTS.E.BYPASS.LTC128B.128 [R241+0xd100], [R82.64], !P3 ;  /* 0x0d10000052f17fae */ /* 0x0005e8000d901d4c */
[----:B------:R2:W-:Y:S04]  /*3060*/  LDGSTS.E.BYPASS.LTC128B.128 [R241+0xa100], [R96.64], !P4 ;  /* 0x0a10000060f17fae */ /* 0x0005e8000e101d4c */
[----:B------:R2:W-:Y:S04]  /*3070*/  LDGSTS.E.BYPASS.LTC128B.128 [R241+0xe100], [R80.64], !P3 ;  /* 0x0e10000050f17fae */ /* 0x0005e8000d901d4c */
[----:B------:R2:W-:Y:S04]  /*3080*/  LDGSTS.E.BYPASS.LTC128B.128.ZFILL [R241+0xb100], [R90.64], P5 ;  /* 0x0b1000005af17fae */ /* 0x0005e8000a941d4c */
[----:B------:R2:W-:Y:S02]  /*3090*/  LDGSTS.E.BYPASS.LTC128B.128.ZFILL [R241+0xf100], [R88.64], P2 ;  /* 0x0f10000058f17fae */ /* 0x0005e40009141d4c */
.L_x_25:
[----:B------:R-:W-:Y:S01]  /*30a0*/  LOP3.LUT R6, R6, 0xffffffe0, RZ, 0xc0, !PT ;  /* 0xffffffe006067812 */ /* 0x000fe200078ec0ff */
[----:B------:R-:W-:Y:S01]  /*30b0*/  IMAD.MOV.U32 R76, RZ, RZ, -0x2 ;  /* 0xfffffffeff4c7424 */ /* 0x000fe200078e00ff */
[----:B------:R-:W0:Y:S01]  /*30c0*/  LDGDEPBAR ;  /* 0x00000000000079af */ /* 0x000e220000000000 */
[----:B------:R-:W-:-:S02]  /*30d0*/  IMAD.SHL.U32 R236, R4, 0x2, RZ ;  /* 0x0000000204ec7824 */ /* 0x000fc400078e00ff */
[----:B------:R-:W-:Y:S02]  /*30e0*/  IMAD.IADD R5, R5, 0x1, -R6 ;  /* 0x0000000105057824 */ /* 0x000fe400078e0a06 */
[--C-:B------:R-:W-:Y:S01]  /*30f0*/  IMAD R234, R2, 0x2, R236.reuse ;  /* 0x0000000202ea7824 */ /* 0x100fe200078e02ec */
[----:B--2---:R-:W-:Y:S01]  /*3100*/  LDSM.16.MT88.4 R96, [R236+0x4100] ;  /* 0x00410000ec60783b */ /* 0x004fe20000004200 */
[C---:B------:R-:W-:Y:S01]  /*3110*/  IMAD R233, R0.reuse, 0x2, R236 ;  /* 0x0000000200e97824 */ /* 0x040fe200078e02ec */
[----:B------:R-:W-:Y:S01]  /*3120*/  SHF.R.S32.HI R3, RZ, 0x1f, R5 ;  /* 0x0000001fff037819 */ /* 0x000fe20000011405 */
[----:B------:R-:W-:Y:S01]  /*3130*/  IMAD R232, R0, 0x2, R234 ;  /* 0x0000000200e87824 */ /* 0x000fe200078e02ea */
[----:B------:R-:W-:Y:S02]  /*3140*/  LDSM.16.MT88.4 R124, [R236+0x100] ;  /* 0x00010000ec7c783b */ /* 0x000fe40000004200 */
[----:B------:R-:W-:Y:S02]  /*3150*/  LEA.HI R3, R3, R5, RZ, 0x2 ;  /* 0x0000000503037211 */ /* 0x000fe400078f10ff */
[----:B------:R-:W-:Y:S02]  /*3160*/  LDSM.16.MT88.4 R88, [R232+0x100] ;  /* 0x00010000e858783b */ /* 0x000fe40000004200 */
[----:B------:R-:W-:-:S02]  /*3170*/  LOP3.LUT R3, R3, 0x7ffffffc, RZ, 0xc0, !PT ;  /* 0x7ffffffc03037812 */ /* 0x000fc400078ec0ff */
[----:B------:R-:W-:Y:S03]  /*3180*/  LDSM.16.MT88.4 R80, [R233+0x100] ;  /* 0x00010000e950783b */ /* 0x000fe60000004200 */
[----:B------:R-:W-:Y:S01]  /*3190*/  IMAD.IADD R3, R5, 0x1, -R3 ;  /* 0x0000000105037824 */ /* 0x000fe200078e0a03 */
[----:B------:R-:W-:Y:S03]  /*31a0*/  LDSM.16.MT88.4 R100, [R234+0x4100] ;  /* 0x00410000ea64783b */ /* 0x000fe60000004200 */
[----:B------:R-:W-:Y:S01]  /*31b0*/  IMAD R76, R3, R76, UR15 ;  /* 0x0000000f034c7e24 */ /* 0x000fe2000f8e024c */
[----:B------:R-:W-:Y:S04]  /*31c0*/  LDSM.16.MT88.4 R108, [R233+0x4100] ;  /* 0x00410000e96c783b */ /* 0x000fe80000004200 */
[----:B------:R-:W-:-:S02]  /*31d0*/  ISETP.GT.AND P1, PT, R76, 0x1, PT ;  /* 0x000000014c00780c */ /* 0x000fc40003f24270 */
[C---:B------:R-:W-:Y:S02]  /*31e0*/  ISETP.GT.AND P5, PT, R76.reuse, RZ, PT ;  /* 0x000000ff4c00720c */ /* 0x040fe40003fa4270 */
[----:B------:R-:W-:Y:S02]  /*31f0*/  FSEL R19, R19, -INF , P1 ;  /* 0xff80000013137808 */ /* 0x000fe40000800000 */
[----:B------:R-:W-:Y:S02]  /*3200*/  FSEL R3, R17, -INF , P1 ;  /* 0xff80000011037808 */ /* 0x000fe40000800000 */
[----:B------:R-:W-:Y:S02]  /*3210*/  ISETP.GT.AND P1, PT, R76, 0x9, PT ;  /* 0x000000094c00780c */ /* 0x000fe40003f24270 */
[----:B------:R-:W-:Y:S02]  /*3220*/  FSEL R18, R18, -INF , P5 ;  /* 0xff80000012127808 */ /* 0x000fe40002800000 */
[----:B------:R-:W-:-:S02]  /*3230*/  FSEL R15, R15, -INF , P1 ;  /* 0xff8000000f0f7808 */ /* 0x000fc40000800000 */
[----:B------:R-:W-:Y:S02]  /*3240*/  FSEL R13, R13, -INF , P1 ;  /* 0xff8000000d0d7808 */ /* 0x000fe40000800000 */
[----:B------:R-:W-:Y:S02]  /*3250*/  FSEL R16, R16, -INF , P5 ;  /* 0xff80000010107808 */ /* 0x000fe40002800000 */
[C---:B------:R-:W-:Y:S02]  /*3260*/  ISETP.GT.AND P1, PT, R76.reuse, 0x11, PT ;  /* 0x000000114c00780c */ /* 0x040fe40003f24270 */
[C---:B------:R-:W-:Y:S02]  /*3270*/  ISETP.GT.AND P5, PT, R76.reuse, 0x10, PT ;  /* 0x000000104c00780c */ /* 0x040fe40003fa4270 */
        /* <DEDUP_REMOVED lines=11> */
[----:B------:R-:W-:Y:S02]  /*3330*/  ISETP.GT.AND P1, PT, R76, 0x28, PT ;  /* 0x000000284c00780c */ /* 0x000fe40003f24270 */
[----:B------:R-:W-:Y:S02]  /*3340*/  FSEL R208, R68, -INF , P5 ;  /* 0xff80000044d07808 */ /* 0x000fe40002800000 */
[----:B------:R-:W-:-:S02]  /*3350*/  ISETP.GT.AND P2, PT, R76, 0x18, PT ;  /* 0x000000184c00780c */ /* 0x000fc40003f44270 */
[----:B------:R-:W-:Y:S02]  /*3360*/  FMNMX.FTZ R68, R16, R3, !PT ;  /* 0x0000000310447209 */ /* 0x000fe40007810000 */
[----:B------:R-:W-:Y:S02]  /*3370*/  FSEL R203, R64, -INF , P1 ;  /* 0xff80000040cb7808 */ /* 0x000fe40000800000 */
[----:B------:R-:W-:Y:S02]  /*3380*/  FSEL R9, R74, -INF , P2 ;  /* 0xff8000004a097808 */ /* 0x000fe40001000000 */
[----:B------:R-:W-:Y:S02]  /*3390*/  FSEL R6, R72, -INF , P2 ;  /* 0xff80000048067808 */ /* 0x000fe40001000000 */
[----:B------:R-:W-:Y:S01]  /*33a0*/  FMNMX.FTZ R64, R17, R68, !PT ;  /* 0x0000004411407209 */ /* 0x000fe20007810000 */
[----:B------:R-:W-:Y:S01]  /*33b0*/  LDSM.16.MT88.4 R72, [R234+0x100] ;  /* 0x00010000ea48783b */ /* 0x000fe20000004200 */
[----:B------:R-:W-:-:S02]  /*33c0*/  ISETP.GT.AND P2, PT, R76, 0x21, PT ;  /* 0x000000214c00780c */ /* 0x000fc40003f44270 */
[----:B------:R-:W-:Y:S02]  /*33d0*/  FSEL R195, R70, -INF , P5 ;  /* 0xff80000046c37808 */ /* 0x000fe40002800000 */
[C---:B------:R-:W-:Y:S02]  /*33e0*/  ISETP.GT.AND P5, PT, R76.reuse, 0x30, PT ;  /* 0x000000304c00780c */ /* 0x040fe40003fa4270 */
[----:B------:R-:W-:Y:S02]  /*33f0*/  FMNMX.FTZ R64, R13, R64, !PT ;  /* 0x000000400d407209 */ /* 0x000fe40007810000 */
[----:B------:R-:W-:Y:S02]  /*3400*/  FSEL R200, R71, -INF , P2 ;  /* 0xff80000047c87808 */ /* 0x000fe40001000000 */
[----:B------:R-:W-:Y:S02]  /*3410*/  FSEL R202, R69, -INF , P2 ;  /* 0xff80000045ca7808 */ /* 0x000fe40001000000 */
[----:B------:R-:W-:-:S02]  /*3420*/  ISETP.GT.AND P2, PT, R76, 0x29, PT ;  /* 0x000000294c00780c */ /* 0x000fc40003f44270 */
[----:B------:R-:W-:Y:S02]  /*3430*/  FSEL R150, R62, -INF , P5 ;  /* 0xff8000003e967808 */ /* 0x000fe40002800000 */
[----:B------:R-:W-:Y:S02]  /*3440*/  FMNMX.FTZ R62, R7, R64, !PT ;  /* 0x00000040073e7209 */ /* 0x000fe40007810000 */
[----:B------:R-:W-:Y:S02]  /*3450*/  FSEL R194, R66, -INF , P1 ;  /* 0xff80000042c27808 */ /* 0x000fe40000800000 */
[----:B------:R-:W-:Y:S02]  /*3460*/  FSEL R193, R67, -INF , P2 ;  /* 0xff80000043c17808 */ /* 0x000fe40001000000 */
[----:B------:R-:W-:Y:S02]  /*3470*/  FSEL R201, R65, -INF , P2 ;  /* 0xff80000041c97808 */ /* 0x000fe40001000000 */
[----:B------:R-:W-:-:S02]  /*3480*/  ISETP.GT.AND P2, PT, R76, 0x31, PT ;  /* 0x000000314c00780c */ /* 0x000fc40003f44270 */
[----:B------:R-:W-:Y:S02]  /*3490*/  ISETP.GT.AND P1, PT, R76, 0x38, PT ;  /* 0x000000384c00780c */ /* 0x000fe40003f24270 */
[----:B------:R-:W-:Y:S02]  /*34a0*/  FMNMX.FTZ R62, R5, R62, !PT ;  /* 0x0000003e053e7209 */ /* 0x000fe40007810000 */
[----:B------:R-:W-:Y:S02]  /*34b0*/  FSEL R151, R63, -INF , P2 ;  /* 0xff8000003f977808 */ /* 0x000fe40001000000 */
[----:B------:R-:W-:Y:S02]  /*34c0*/  FSEL R146, R61, -INF , P2 ;  /* 0xff8000003d927808 */ /* 0x000fe40001000000 */
[----:B------:R-:W-:Y:S02]  /*34d0*/  FSEL R148, R56, -INF , P1 ;  /* 0xff80000038947808 */ /* 0x000fe40000800000 */
[----:B------:R-:W-:-:S02]  /*34e0*/  ISETP.GT.AND P2, PT, R76, 0x39, PT ;  /* 0x000000394c00780c */ /* 0x000fc40003f44270 */
[----:B------:R-:W-:Y:S02]  /*34f0*/  FMNMX.FTZ R56, R6, R62, !PT ;  /* 0x0000003e06387209 */ /* 0x000fe40007810000 */
[----:B------:R-:W-:Y:S02]  /*3500*/  FSEL R147, R57, -INF , P2 ;  /* 0xff80000039937808 */ /* 0x000fe40001000000 */
[----:B------:R-:W-:Y:S02]  /*3510*/  FMNMX.FTZ R56, R12, R56, !PT ;  /* 0x000000380c387209 */ /* 0x000fe40007810000 */
[----:B------:R-:W-:Y:S02]  /*3520*/  FMNMX.FTZ R57, R18, R19, !PT ;  /* 0x0000001312397209 */ /* 0x000fe40007810000 */
[----:B------:R-:W-:Y:S02]  /*3530*/  FSEL R191, R59, -INF , P2 ;  /* 0xff8000003bbf7808 */ /* 0x000fe40001000000 */
[----:B------:R-:W-:-:S02]  /*3540*/  ISETP.GT.AND P2, PT, R76, 0x40, PT ;  /* 0x000000404c00780c */ /* 0x000fc40003f44270 */
[----:B------:R-:W-:Y:S02]  /*3550*/  FMNMX.FTZ R56, R208, R56, !PT ;  /* 0x00000038d0387209 */ /* 0x000fe40007810000 */
[----:B------:R-:W-:Y:S02]  /*3560*/  FMNMX.FTZ R57, R14, R57, !PT ;  /* 0x000000390e397209 */ /* 0x000fe40007810000 */
[----:B------:R-:W-:Y:S02]  /*3570*/  FSEL R192, R58, -INF , P1 ;  /* 0xff8000003ac07808 */ /* 0x000fe40000800000 */
[----:B------:R-:W-:Y:S02]  /*3580*/  FSEL R190, R52, -INF , P2 ;  /* 0xff80000034be7808 */ /* 0x000fe40001000000 */
[----:B------:R-:W-:Y:S02]  /*3590*/  ISETP.GT.AND P1, PT, R76, 0x41, PT ;  /* 0x000000414c00780c */ /* 0x000fe40003f24270 */
[----:B------:R-:W-:-:S02]  /*35a0*/  FSEL R161, R54, -INF , P2 ;  /* 0xff80000036a17808 */ /* 0x000fc40001000000 */
[----:B------:R-:W-:Y:S02]  /*35b0*/  FMNMX.FTZ R52, R202, R56, !PT ;  /* 0x00000038ca347209 */ /* 0x000fe40007810000 */
[----:B------:R-:W-:Y:S02]  /*35c0*/  FMNMX.FTZ R54, R15, R57, !PT ;  /* 0x000000390f367209 */ /* 0x000fe40007810000 */
[----:B------:R-:W-:Y:S02]  /*35d0*/  FSEL R160, R53, -INF , P1 ;  /* 0xff80000035a07808 */ /* 0x000fe40000800000 */
[----:B------:R-:W-:Y:S02]  /*35e0*/  FMNMX.FTZ R52, R203, R52, !PT ;  /* 0x00000034cb347209 */ /* 0x000fe40007810000 */
[----:B------:R-:W-:Y:S02]  /*35f0*/  FMNMX.FTZ R53, R10, R54, !PT ;  /* 0x000000360a357209 */ /* 0x000fe40007810000 */
[----:B------:R-:W-:-:S02]  /*3600*/  ISETP.GT.AND P2, PT, R76, 0x48, PT ;  /* 0x000000484c00780c */ /* 0x000fc40003f44270 */
[----:B------:R-:W-:Y:S02]  /*3610*/  FSEL R145, R60, -INF , P5 ;  /* 0xff8000003c917808 */ /* 0x000fe40002800000 */
[----:B------:R-:W-:Y:S02]  /*3620*/  FMNMX.FTZ R52, R201, R52, !PT ;  /* 0x00000034c9347209 */ /* 0x000fe40007810000 */
[----:B------:R-:W-:Y:S02]  /*3630*/  FMNMX.FTZ R53, R11, R53, !PT ;  /* 0x000000350b357209 */ /* 0x000fe40007810000 */
[----:B------:R-:W-:Y:S02]  /*3640*/  FSEL R162, R55, -INF , P1 ;  /* 0xff80000037a27808 */ /* 0x000fe40000800000 */
[----:B------:R-:W-:Y:S02]  /*3650*/  FSEL R189, R48, -INF , P2 ;  /* 0xff80000030bd7808 */ /* 0x000fe40001000000 */
[----:B------:R-:W-:-:S02]  /*3660*/  ISETP.GT.AND P1, PT, R76, 0x49, PT ;  /* 0x000000494c00780c */ /* 0x000fc40003f24270 */
[----:B------:R-:W-:Y:S02]  /*3670*/  FSEL R164, R50, -INF , P2 ;  /* 0xff80000032a47808 */ /* 0x000fe40001000000 */
[----:B------:R-:W-:Y:S02]  /*3680*/  FMNMX.FTZ R48, R145, R52, !PT ;  /* 0x0000003491307209 */ /* 0x000fe40007810000 */
[----:B------:R-:W-:Y:S02]  /*3690*/  FMNMX.FTZ R50, R9, R53, !PT ;  /* 0x0000003509327209 */ /* 0x000fe40007810000 */
[----:B------:R-:W-:Y:S02]  /*36a0*/  FSEL R159, R49, -INF , P1 ;  /* 0xff800000319f7808 */ /* 0x000fe40000800000 */
[----:B------:R-:W-:Y:S02]  /*36b0*/  FMNMX.FTZ R48, R146, R48, !PT ;  /* 0x0000003092307209 */ /* 0x000fe40007810000 */
[----:B------:R-:W-:-:S02]  /*36c0*/  FMNMX.FTZ R49, R8, R50, !PT ;  /* 0x0000003208317209 */ /* 0x000fc40007810000 */
[----:B------:R-:W-:Y:S02]  /*36d0*/  ISETP.GT.AND P2, PT, R76, 0x50, PT ;  /* 0x000000504c00780c */ /* 0x000fe40003f44270 */
        /* <DEDUP_REMOVED lines=44> */
[----:B------:R-:W-:Y:S01]  /*39a0*/  FSEL R155, R29, -INF , P1 ;  /* 0xff8000001d9b7808 */ /* 0x000fe20000800000 */
[----:B------:R-:W-:Y:S01]  /*39b0*/  LDSM.16.MT88.4 R36, [R234+0x4900] ;  /* 0x00490000ea24783b */ /* 0x000fe20000004200 */
[----:B------:R-:W-:Y:S02]  /*39c0*/  FMNMX.FTZ R28, R157, R28, !PT ;  /* 0x0000001c9d1c7209 */ /* 0x000fe40007810000 */
[----:B------:R-:W-:-:S02]  /*39d0*/  FMNMX.FTZ R29, R165, R30, !PT ;  /* 0x0000001ea51d7209 */ /* 0x000fc40007810000 */
[----:B------:R-:W-:Y:S02]  /*39e0*/  FSEL R149, R31, -INF , P1 ;  /* 0xff8000001f957808 */ /* 0x000fe40000800000 */
[----:B------:R-:W-:Y:S02]  /*39f0*/  ISETP.GT.AND P1, PT, R76, 0x70, PT ;  /* 0x000000704c00780c */ /* 0x000fe40003f24270 */
[----:B------:R-:W-:Y:S02]  /*3a00*/  FMNMX.FTZ R28, R156, R28, !PT ;  /* 0x0000001c9c1c7209 */ /* 0x000fe40007810000 */
[----:B------:R-:W-:Y:S02]  /*3a10*/  FMNMX.FTZ R29, R180, R29, !PT ;  /* 0x0000001db41d7209 */ /* 0x000fe40007810000 */
[----:B------:R-:W-:Y:S02]  /*3a20*/  ISETP.GT.AND P5, PT, R76, 0x71, PT ;  /* 0x000000714c00780c */ /* 0x000fe40003fa4270 */
[----:B------:R-:W-:-:S02]  /*3a30*/  FSEL R144, R24, -INF , P1 ;  /* 0xff80000018907808 */ /* 0x000fc40000800000 */
[----:B------:R-:W-:Y:S02]  /*3a40*/  FMNMX.FTZ R28, R155, R28, !PT ;  /* 0x0000001c9b1c7209 */ /* 0x000fe40007810000 */
[----:B------:R-:W-:Y:S02]  /*3a50*/  FMNMX.FTZ R29, R167, R29, !PT ;  /* 0x0000001da71d7209 */ /* 0x000fe40007810000 */
[----:B------:R-:W-:Y:S02]  /*3a60*/  ISETP.GT.AND P2, PT, R76, 0x78, PT ;  /* 0x000000784c00780c */ /* 0x000fe40003f44270 */
[----:B------:R-:W-:Y:S02]  /*3a70*/  FSEL R135, R25, -INF , P5 ;  /* 0xff80000019877808 */ /* 0x000fe40002800000 */
[----:B------:R-:W-:Y:S02]  /*3a80*/  FMNMX.FTZ R28, R144, R28, !PT ;  /* 0x0000001c901c7209 */ /* 0x000fe40007810000 */
[----:B------:R-:W-:-:S02]  /*3a90*/  FMNMX.FTZ R29, R166, R29, !PT ;  /* 0x0000001da61d7209 */ /* 0x000fc40007810000 */
[----:B------:R-:W-:Y:S02]  /*3aa0*/  FSEL R66, R26, -INF , P1 ;  /* 0xff8000001a427808 */ /* 0x000fe40000800000 */
[----:B------:R-:W-:Y:S02]  /*3ab0*/  ISETP.GT.AND P1, PT, R76, 0x79, PT ;  /* 0x000000794c00780c */ /* 0x000fe40003f24270 */
[----:B------:R-:W-:Y:S02]  /*3ac0*/  FSEL R134, R20, -INF , P2 ;  /* 0xff80000014867808 */ /* 0x000fe40001000000 */
[----:B------:R-:W-:Y:S02]  /*3ad0*/  FMNMX.FTZ R28, R135, R28, !PT ;  /* 0x0000001c871c7209 */ /* 0x000fe40007810000 */
[----:B------:R-:W-:Y:S02]  /*3ae0*/  FMNMX.FTZ R29, R163, R29, !PT ;  /* 0x0000001da31d7209 */ /* 0x000fe40007810000 */
[----:B------:R-:W-:-:S02]  /*3af0*/  FSEL R67, R21, -INF , P1 ;  /* 0xff80000015437808 */ /* 0x000fc40000800000 */
[----:B------:R-:W-:Y:S02]  /*3b00*/  FMNMX.FTZ R20, R134, R28, !PT ;  /* 0x0000001c86147209 */ /* 0x000fe40007810000 */
[----:B------:R-:W-:Y:S02]  /*3b10*/  FMNMX.FTZ R24, R154, R29, !PT ;  /* 0x0000001d9a187209 */ /* 0x000fe40007810000 */
[----:B------:R-:W-:Y:S01]  /*3b20*/  FMNMX.FTZ R20, R67, R20, !PT ;  /* 0x0000001443147209 */ /* 0x000fe20007810000 */
[----:B------:R-:W-:Y:S01]  /*3b30*/  LDSM.16.MT88.4 R28, [R233+0x4900] ;  /* 0x00490000e91c783b */ /* 0x000fe20000004200 */
[----:B------:R-:W-:Y:S02]  /*3b40*/  FMNMX.FTZ R24, R153, R24, !PT ;  /* 0x0000001899187209 */ /* 0x000fe40007810000 */
[----:B------:R-:W-:Y:S01]  /*3b50*/  FSEL R65, R27, -INF , P5 ;  /* 0xff8000001b417808 */ /* 0x000fe20002800000 */
[----:B------:R-:W1:Y:S01]  /*3b60*/  SHFL.BFLY PT, R21, R20, 0x2, 0x1f ;  /* 0x0c401f0014157f89 */ /* 0x000e6200000e0000 */
[----:B------:R-:W-:-:S02]  /*3b70*/  FMNMX.FTZ R24, R152, R24, !PT ;  /* 0x0000001898187209 */ /* 0x000fc40007810000 */
[----:B------:R-:W-:Y:S02]  /*3b80*/  FSEL R64, R22, -INF , P2 ;  /* 0xff80000016407808 */ /* 0x000fe40001000000 */
[----:B------:R-:W-:Y:S02]  /*3b90*/  FMNMX.FTZ R24, R149, R24, !PT ;  /* 0x0000001895187209 */ /* 0x000fe40007810000 */
[----:B------:R-:W-:Y:S02]  /*3ba0*/  FSEL R62, R23, -INF , P1 ;  /* 0xff800000173e7808 */ /* 0x000fe40000800000 */
[----:B------:R-:W-:-:S04]  /*3bb0*/  FMNMX.FTZ R24, R66, R24, !PT ;  /* 0x0000001842187209 */ /* 0x000fc80007810000 */
[----:B------:R-:W-:Y:S02]  /*3bc0*/  FMNMX.FTZ R22, R65, R24, !PT ;  /* 0x0000001841167209 */ /* 0x000fe40007810000 */
[----:B------:R-:W-:Y:S02]  /*3bd0*/  LDSM.16.MT88.4 R24, [R236+0x900] ;  /* 0x00090000ec18783b */ /* 0x000fe40000004200 */
        /* <DEDUP_REMOVED lines=24> */
[----:B------:R-:W1:Y:S01]  /*3d60*/  LDSM.16.MT88.4 R4, [R232+0x4100] ;  /* 0x00410000e804783b */ /* 0x000e620000004200 */
[----:B------:R-:W2:Y:S01]  /*3d70*/  MUFU.EX2 R59, R59 ;  /* 0x0000003b003b7308 */ /* 0x000ea20000000800 */
[----:B------:R-:W-:-:S02]  /*3d80*/  FFMA.FTZ R47, R208, c[0x0][0x2d0], -R133 ;  /* 0x0000b400d02f7a23 */ /* 0x000fc40000010885 */
[----:B------:R-:W-:Y:S01]  /*3d90*/  FSEL R63, R63, RZ, P1 ;  /* 0x000000ff3f3f7208 */ /* 0x000fe20000800000 */
[--C-:B------:R-:W-:Y:S01]  /*3da0*/  FFMA.FTZ R44, R202, c[0x0][0x2d0], -R133.reuse ;  /* 0x0000b400ca2c7a23 */ /* 0x100fe20000010885 */
[----:B------:R-:W-:Y:S01]  /*3db0*/  PLOP3.LUT P1, PT, PT, PT, UP0, 0x40, 0x0 ;  /* 0x000000000000781c */ /* 0x000fe20003f2e808 */
[----:B------:R-:W-:Y:S02]  /*3dc0*/  FFMA.FTZ R43, R203, c[0x0][0x2d0], -R133 ;  /* 0x0000b400cb2b7a23 */ /* 0x000fe40000010885 */
[--C-:B------:R-:W-:Y:S01]  /*3dd0*/  FFMA.FTZ R61, R18, c[0x0][0x2d0], -R63.reuse ;  /* 0x0000b400123d7a23 */ /* 0x100fe2000001083f */
[----:B------:R-:W-:Y:S01]  /*3de0*/  MUFU.EX2 R57, R57 ;  /* 0x0000003900397308 */ /* 0x000fe20000000800 */
[--C-:B------:R-:W-:Y:S02]  /*3df0*/  FFMA.FTZ R60, R19, c[0x0][0x2d0], -R63.reuse ;  /* 0x0000b400133c7a23 */ /* 0x100fe4000001083f */
[--C-:B------:R-:W-:Y:S01]  /*3e00*/  FFMA.FTZ R55, R14, c[0x0][0x2d0], -R63.reuse ;  /* 0x0000b4000e377a23 */ /* 0x100fe2000001083f */
[----:B------:R-:W-:Y:S01]  /*3e10*/  LDSM.16.MT88.4 R16, [R233+0x900] ;  /* 0x00090000e910783b */ /* 0x000fe20000004200 */
[----:B------:R-:W-:-:S02]  /*3e20*/  FFMA.FTZ R54, R15, c[0x0][0x2d0], -R63 ;  /* 0x0000b4000f367a23 */ /* 0x000fc4000001083f */
[--C-:B------:R-:W-:Y:S01]  /*3e30*/  FFMA.FTZ R50, R10, c[0x0][0x2d0], -R63.reuse ;  /* 0x0000b4000a327a23 */ /* 0x100fe2000001083f */
[----:B------:R-:W3:Y:S01]  /*3e40*/  MUFU.EX2 R53, R53 ;  /* 0x0000003500357308 */ /* 0x000ee20000000800 */
[----:B------:R-:W4:Y:S01]  /*3e50*/  LDSM.16.MT88.4 R12, [R232+0x900] ;  /* 0x00090000e80c783b */ /* 0x000f220000004200 */
[--C-:B------:R-:W-:Y:S01]  /*3e60*/  FFMA.FTZ R49, R11, c[0x0][0x2d0], -R63.reuse ;  /* 0x0000b4000b317a23 */ /* 0x100fe2000001083f */
[----:B--2---:R-:W-:Y:S01]  /*3e70*/  F2FP.PACK_AB R112, R58, R59 ;  /* 0x0000003b3a70723e */ /* 0x004fe200000000ff */
[--C-:B------:R-:W-:Y:S02]  /*3e80*/  FFMA.FTZ R46, R9, c[0x0][0x2d0], -R63.reuse ;  /* 0x0000b400092e7a23 */ /* 0x100fe4000001083f */
[----:B------:R-:W-:Y:S02]  /*3e90*/  FFMA.FTZ R45, R8, c[0x0][0x2d0], -R63 ;  /* 0x0000b400082d7a23 */ /* 0x000fe4000001083f */
[----:B------:R-:W-:Y:S01]  /*3ea0*/  MUFU.EX2 R61, R61 ;  /* 0x0000003d003d7308 */ /* 0x000fe20000000800 */
[----:B------:R-:W2:Y:S01]  /*3eb0*/  LDSM.16.MT88.4 R8, [R236+0x4900] ;  /* 0x00490000ec08783b */ /* 0x000ea20000004200 */
[----:B------:R-:W-:-:S02]  /*3ec0*/  FFMA.FTZ R40, R201, c[0x0][0x2d0], -R133 ;  /* 0x0000b400c9287a23 */ /* 0x000fc40000010885 */
[--C-:B------:R-:W-:Y:S02]  /*3ed0*/  FFMA.FTZ R42, R195, c[0x0][0x2d0], -R63.reuse ;  /* 0x0000b400c32a7a23 */ /* 0x100fe4000001083f */
[--C-:B------:R-:W-:Y:S02]  /*3ee0*/  FFMA.FTZ R41, R200, c[0x0][0x2d0], -R63.reuse ;  /* 0x0000b400c8297a23 */ /* 0x100fe4000001083f */
[----:B------:R-:W5:Y:S01]  /*3ef0*/  MUFU.EX2 R60, R60 ;  /* 0x0000003c003c7308 */ /* 0x000f620000000800 */
        /* <DEDUP_REMOVED lines=10> */
[----:B-----5:R-:W-:Y:S01]  /*3fa0*/  F2FP.PACK_AB R113, R60, R61 ;  /* 0x0000003d3c71723e */ /* 0x020fe200000000ff */
[----:B------:R-:W-:-:S02]  /*3fb0*/  FFMA.FTZ R151, R151, c[0x0][0x2d0], -R63 ;  /* 0x0000b40097977a23 */ /* 0x000fc4000001083f */
[----:B------:R-:W-:Y:S02]  /*3fc0*/  FFMA.FTZ R192, R192, c[0x0][0x2d0], -R63 ;  /* 0x0000b400c0c07a23 */ /* 0x000fe4000001083f */
[----:B------:R-:W-:Y:S02]  /*3fd0*/  FFMA.FTZ R159, R159, c[0x0][0x2d0], -R133 ;  /* 0x0000b4009f9f7a23 */ /* 0x000fe40000010885 */
        /* <DEDUP_REMOVED lines=11> */
[----:B------:R-:W-:Y:S01]  /*4090*/  FFMA.FTZ R181, R181, c[0x0][0x2d0], -R133 ;  /* 0x0000b400b5b57a23 */ /* 0x000fe20000010885 */
        /* <DEDUP_REMOVED lines=12> */
[----:B------:R-:W3:Y:S01]  /*4160*/  MUFU.EX2 R50, R50 ;  /* 0x0000003200327308 */ /* 0x000ee20000000800 */
[--C-:B------:R-:W-:Y:S02]  /*4170*/  FFMA.FTZ R154, R154, c[0x0][0x2d0], -R63.reuse ;  /* 0x0000b4009a9a7a23 */ /* 0x100fe4000001083f */
[--C-:B------:R-:W-:Y:S02]  /*4180*/  FFMA.FTZ R153, R153, c[0x0][0x2d0], -R63.reuse ;  /* 0x0000b40099997a23 */ /* 0x100fe4000001083f */
[--C-:B------:R-:W-:Y:S01]  /*4190*/  FFMA.FTZ R152, R152, c[0x0][0x2d0], -R63.reuse ;  /* 0x0000b40098987a23 */ /* 0x100fe2000001083f */
[----:B------:R-:W-:Y:S01]  /*41a0*/  HMMA.16816.F32 R96, R112, R98, RZ ;  /* 0x000000627060723c */ /* 0x000fe200000018ff */
[----:B------:R-:W-:Y:S01]  /*41b0*/  FFMA.FTZ R149, R149, c[0x0][0x2d0], -R63 ;  /* 0x0000b40095957a23 */ /* 0x000fe2000001083f */
[----:B------:R-:W5:Y:S01]  /*41c0*/  MUFU.EX2 R49, R49 ;  /* 0x0000003100317308 */ /* 0x000f620000000800 */
        /* <DEDUP_REMOVED lines=12> */
[----:B---3--:R-:W-:-:S03]  /*4290*/  FADD.FTZ R54, R50, R54 ;  /* 0x0000003632367221 */ /* 0x008fc60000010000 */
        /* <DEDUP_REMOVED lines=9> */
[----:B------:R-:W3:Y:S06]  /*4330*/  MUFU.EX2 R42, R42 ;  /* 0x0000002a002a7308 */ /* 0x000eec0000000800 */
[C---:B------:R-:W-:Y:S02]  /*4340*/  HMMA.16816.F32 R80, R112.reuse, R82, RZ ;  /* 0x000000527050723c */ /* 0x040fe400000018ff */
[----:B------:R-:W1:Y:S06]  /*4350*/  MUFU.EX2 R41, R41 ;  /* 0x0000002900297308 */ /* 0x000e6c0000000800 */
[C---:B------:R-:W-:Y:S02]  /*4360*/  HMMA.16816.F32 R100, R112.reuse, R102, RZ ;  /* 0x000000667064723c */ /* 0x040fe400000018ff */
[----:B------:R-:W-:Y:S06]  /*4370*/  MUFU.EX2 R2, R2 ;  /* 0x0000000200027308 */ /* 0x000fec0000000800 */
[C---:B------:R-:W-:Y:S02]  /*4380*/  HMMA.16816.F32 R108, R112.reuse, R110, RZ ;  /* 0x0000006e706c723c */ /* 0x040fe400000018ff */
[----:B------:R-:W2:Y:S06]  /*4390*/  MUFU.EX2 R0, R0 ;  /* 0x0000000000007308 */ /* 0x000eac0000000800 */
[C---:B-1----:R-:W-:Y:S02]  /*43a0*/  HMMA.16816.F32 R116, R112.reuse, R4, RZ ;  /* 0x000000047074723c */ /* 0x042fe400000018ff */
[----:B------:R-:W-:Y:S05]  /*43b0*/  MUFU.EX2 R145, R145 ;  /* 0x0000009100917308 */ /* 0x000fea0000000800 */
[----:B------:R-:W-:Y:S01]  /*43c0*/  F2FP.PACK_AB R4, R52, R56 ;  /* 0x000000383404723e */ /* 0x000fe200000000ff */
[----:B------:R-:W-:Y:S01]  /*43d0*/  HMMA.16816.F32 R112, R112, R6, RZ ;  /* 0x000000067070723c */ /* 0x000fe200000018ff */
[----:B-----5:R-:W-:Y:S01]  /*43e0*/  F2FP.PACK_AB R5, R49, R50 ;  /* 0x000000323105723e */ /* 0x020fe200000000ff */
[----:B------:R-:W-:Y:S01]  /*43f0*/  MUFU.EX2 R146, R146 ;  /* 0x0000009200927308 */ /* 0x000fe20000000800 */
[----:B------:R-:W-:-:S02]  /*4400*/  FADD.FTZ R56, R56, R57 ;  /* 0x0000003938387221 */ /* 0x000fc40000010000 */
[----:B------:R-:W-:Y:S02]  /*4410*/  FADD.FTZ R49, R49, R54 ;  /* 0x0000003631317221 */ /* 0x000fe40000010000 */
[----:B------:R-:W-:Y:S01]  /*4420*/  F2FP.PACK_AB R6, R48, R51 ;  /* 0x000000333006723e */ /* 0x000fe200000000ff */
[----:B------:R-:W-:Y:S01]  /*4430*/  FADD.FTZ R56, R52, R56 ;  /* 0x0000003834387221 */ /* 0x000fe20000010000 */
[----:B------:R-:W-:Y:S01]  /*4440*/  F2FP.PACK_AB R7, R45, R46 ;  /* 0x0000002e2d07723e */ /* 0x000fe200000000ff */
[----:B------:R-:W-:Y:S01]  /*4450*/  MUFU.EX2 R148, R148 ;  /* 0x0000009400947308 */ /* 0x000fe20000000800 */
[----:B------:R-:W-:Y:S02]  /*4460*/  FADD.FTZ R49, R46, R49 ;  /* 0x000000312e317221 */ /* 0x000fe40000010000 */
[----:B------:R-:W-:Y:S02]  /*4470*/  FADD.FTZ R51, R51, R56 ;  /* 0x0000003833337221 */ /* 0x000fe40000010000 */
[----:B------:R-:W-:Y:S01]  /*4480*/  FADD.FTZ R45, R45, R49 ;  /* 0x000000312d2d7221 */ /* 0x000fe20000010000 */
[----:B----4-:R-:W-:Y:S01]  /*4490*/  HMMA.16816.F32 R84, R4, R12, R84 ;  /* 0x0000000c0454723c */ /* 0x010fe20000001854 */
[----:B------:R-:W-:Y:S01]  /*44a0*/  FADD.FTZ R51, R48, R51 ;  /* 0x0000003330337221 */ /* 0x000fe20000010000 */
[----:B------:R-:W-:Y:S01]  /*44b0*/  MUFU.EX2 R147, R147 ;  /* 0x0000009300937308 */ /* 0x000fe20000000800 */
[----:B---3--:R-:W-:-:S05]  /*44c0*/  FADD.FTZ R45, R42, R45 ;  /* 0x0000002d2a2d7221 */ /* 0x008fca0000010000 */
[C---:B------:R-:W-:Y:S01]  /*44d0*/  HMMA.16816.F32 R88, R4.reuse, R14, R88 ;  /* 0x0000000e0458723c */ /* 0x040fe20000001858 */
[----:B------:R-:W1:Y:S01]  /*44e0*/  LDSM.16.MT88.4 R12, [R232+0x4900] ;  /* 0x00490000e80c783b */ /* 0x000e620000004200 */
[----:B------:R-:W3:Y:S06]  /*44f0*/  MUFU.EX2 R150, R150 ;  /* 0x0000009600967308 */ /* 0x000eec0000000800 */
[C---:B--2---:R-:W-:Y:S02]  /*4500*/  HMMA.16816.F32 R92, R4.reuse, R8, R92 ;  /* 0x00000008045c723c */ /* 0x044fe4000000185c */
[----:B------:R-:W2:Y:S06]  /*4510*/  MUFU.EX2 R151, R151 ;  /* 0x0000009700977308 */ /* 0x000eac0000000800 */
        /* <DEDUP_REMOVED lines=16> */
[----:B------:R-:W5:Y:S01]  /*4620*/  LDSM.16.MT88.4 R16, [R233+0x1100] ;  /* 0x00110000e910783b */ /* 0x000f620000004200 */
        /* <DEDUP_REMOVED lines=20> */
[C---:B------:R-:W-:Y:S01]  /*4770*/  F2FP.PACK_AB R5, R41.reuse, R42 ;  /* 0x0000002a2905723e */ /* 0x040fe200000000ff */
[----:B------:R-:W-:Y:S01]  /*4780*/  FADD.FTZ R47, R44, R47 ;  /* 0x0000002f2c2f7221 */ /* 0x000fe20000010000 */
[----:B------:R-:W-:Y:S01]  /*4790*/  F2FP.PACK_AB R7, R0, R2 ;  /* 0x000000020007723e */ /* 0x000fe200000000ff */
[----:B------:R-:W-:-:S02]  /*47a0*/  FADD.FTZ R41, R41, R45 ;  /* 0x0000002d29297221 */ /* 0x000fc40000010000 */
[----:B------:R-:W-:Y:S02]  /*47b0*/  FADD.FTZ R43, R43, R47 ;  /* 0x0000002f2b2b7221 */ /* 0x000fe40000010000 */
[----:B------:R-:W-:Y:S01]  /*47c0*/  MUFU.EX2 R157, R157 ;  /* 0x0000009d009d7308 */ /* 0x000fe20000000800 */
[----:B------:R-:W-:Y:S01]  /*47d0*/  FADD.FTZ R41, R2, R41 ;  /* 0x0000002902297221 */ /* 0x000fe20000010000 */
[----:B----4-:R-:W-:Y:S01]  /*47e0*/  HMMA.16816.F32 R84, R4, R8, R84 ;  /* 0x000000080454723c */ /* 0x010fe20000001854 */
[----:B------:R-:W-:Y:S02]  /*47f0*/  FADD.FTZ R43, R40, R43 ;  /* 0x0000002b282b7221 */ /* 0x000fe40000010000 */
[----:B------:R-:W-:-:S03]  /*4800*/  FADD.FTZ R0, R0, R41 ;  /* 0x0000002900007221 */ /* 0x000fc60000010000 */
[----:B------:R-:W-:Y:S01]  /*4810*/  MUFU.EX2 R156, R156 ;  /* 0x0000009c009c7308 */ /* 0x000fe20000000800 */
[----:B---3--:R-:W-:Y:S01]  /*4820*/  FADD.FTZ R0, R150, R0 ;  /* 0x0000000096007221 */ /* 0x008fe20000010000 */
[C---:B------:R-:W-:Y:S01]  /*4830*/  HMMA.16816.F32 R88, R4.reuse, R10, R88 ;  /* 0x0000000a0458723c */ /* 0x040fe20000001858 */
[----:B------:R-:W3:Y:S05]  /*4840*/  LDSM.16.MT88.4 R8, [R232+0x5100] ;  /* 0x00510000e808783b */ /* 0x000eea0000004200 */
[----:B------:R-:W-:Y:S02]  /*4850*/  MUFU.EX2 R155, R155 ;  /* 0x0000009b009b7308 */ /* 0x000fe40000000800 */
[C---:B-----5:R-:W-:Y:S06]  /*4860*/  HMMA.16816.F32 R76, R4.reuse, R16, R76 ;  /* 0x00000010044c723c */ /* 0x060fec000000184c */
        /* <DEDUP_REMOVED lines=12> */
[C---:B---3--:R-:W-:Y:S06]  /*4930*/  HMMA.16816.F32 R116, R4.reuse, R8, R116 ;  /* 0x000000080474723c */ /* 0x048fec0000001874 */
[----:B------:R-:W3:Y:S02]  /*4940*/  MUFU.EX2 R37, R37 ;  /* 0x0000002500257308 */ /* 0x000ee40000000800 */
        /* <DEDUP_REMOVED lines=22> */
[----:B--2---:R-:W-:Y:S01]  /*4ab0*/  F2FP.PACK_AB R5, R151, R150 ;  /* 0x000000969705723e */ /* 0x004fe200000000ff */
[----:B------:R-:W-:Y:S01]  /*4ac0*/  FADD.FTZ R145, R146, R145 ;  /* 0x0000009192917221 */ /* 0x000fe20000010000 */
[----:B---3--:R-:W-:Y:S01]  /*4ad0*/  F2FP.PACK_AB R7, R37, R36 ;  /* 0x000000242507723e */ /* 0x008fe200000000ff */
        /* <DEDUP_REMOVED lines=33> */
[C---:B------:R-:W-:Y:S01]  /*4cf0*/  F2FP.PACK_AB R5, R162.reuse, R161 ;  /* 0x000000a1a205723e */ /* 0x040fe200000000ff */
        /* <DEDUP_REMOVED lines=147> */
[C---:B------:R-:W-:Y:S01]  /*5630*/  SHF.L.U64.HI R247, R33.reuse, 0x1, R35 ;  /* 0x0000000121f77819 */ /* 0x040fe20000010223 */
[----:B------:R-:W-:Y:S01]  /*5640*/  IMAD.SHL.U32 R246, R33, 0x2, RZ ;  /* 0x0000000221f67824 */ /* 0x000fe200078e00ff */
[C---:B------:R-:W-:Y:S01]  /*5650*/  SHF.L.U64.HI R245, R32.reuse, 0x1, R34 ;  /* 0x0000000120f57819 */ /* 0x040fe20000010222 */
[----:B------:R-:W-:Y:S01]  /*5660*/  IMAD.SHL.U32 R244, R32, 0x2, RZ ;  /* 0x0000000220f47824 */ /* 0x000fe200078e00ff */
[----:B------:R-:W-:Y:S01]  /*5670*/  MOV R0, R3 ;  /* 0x0000000300007202 */ /* 0x000fe20000000f00 */
[----:B------:R-:W-:Y:S01]  /*5680*/  IMAD.MOV.U32 R2, RZ, RZ, R132 ;  /* 0x000000ffff027224 */ /* 0x000fe200078e0084 */
[----:B------:R-:W-:Y:S01]  /*5690*/  UIADD3 UR6, UR6, -0x2, URZ ;  /* 0xfffffffe06067890 */ /* 0x000fe2000fffe03f */
[----:B------:R-:W-:Y:S09]  /*56a0*/  BRA `(.L_x_27) ;  /* 0x000003c000007947 */ /* 0x000ff20003800000 */
.L_x_29:
[----:B------:R-:W-:Y:S01]  /*56b0*/  ULEA UR4, UR6, UR10, 0x7 ;  /* 0x0000000a06047291 */ /* 0x000fe2000f8e383f */
[----:B------:R-:W-:Y:S05]  /*56c0*/  IMAD.MOV.U32 R239, RZ, RZ, RZ ;  /* 0x000000ffffef7224 */ /* 0x000fea00078e00ff */
        /* <DEDUP_REMOVED lines=8> */
[C---:B------:R-:W-:Y:S03]  /*5750*/  @!P6 LEA R132, P1, R134.reuse, c[0x0][0x2a0], 0x2 ;  /* 0x0000a8008684ea11 */ /* 0x040fe600078210ff */
[----:B------:R-:W-:Y:S01]  /*5760*/  IMAD R240, R3, c[0x0][0x2b8], R240 ;  /* 0x0000ae0003f07a24 */ /* 0x000fe200078e02f0 */
[----:B------:R-:W-:Y:S03]  /*5770*/  @!P6 LEA.HI.X R133, R134, c[0x0][0x2a4], R133, 0x2, P1 ;  /* 0x0000a9008685ea11 */ /* 0x000fe600008f1485 */
[C---:B------:R-:W-:Y:S01]  /*5780*/  IMAD.WIDE.U32 R134, R240.reuse, c[0x0][0x1e0], RZ ;  /* 0x00007800f0867a25 */ /* 0x040fe200078e00ff */
[----:B------:R-:W-:Y:S01]  /*5790*/  SHF.R.S32.HI R3, RZ, 0x1f, R240 ;  /* 0x0000001fff037819 */ /* 0x000fe200000114f0 */
[----:B------:R-:W2:Y:S04]  /*57a0*/  @!P6 LDG.E R239, [R132.64] ;  /* 0x0000000c84efe981 */ /* 0x000ea8000c1e1900 */
[----:B------:R-:W-:Y:S04]  /*57b0*/  IMAD R3, R3, c[0x0][0x1e0], RZ ;  /* 0x0000780003037a24 */ /* 0x000fe800078e02ff */
[----:B------:R-:W-:Y:S04]  /*57c0*/  IMAD R3, R240, c[0x0][0x1e4], R3 ;  /* 0x00007900f0037a24 */ /* 0x000fe800078e0203 */
        /* <DEDUP_REMOVED lines=13> */
[----:B------:R-:W-:Y:S04]  /*58a0*/  SHFL.IDX PT, R133, R132, 0x2, 0x181f ;  /* 0x00581f0084857f89 */ /* 0x000fe800000e0000 */
[----:B------:R-:W-:Y:S04]  /*58b0*/  SHFL.IDX PT, R134, R3, 0x2, 0x181f ;  /* 0x00581f0003867f89 */ /* 0x000fe800000e0000 */
[----:B------:R-:W5:Y:S01]  /*58c0*/  SHFL.IDX PT, R132, R132, 0x3, 0x181f ;  /* 0x00781f0084847f89 */ /* 0x000f6200000e0000 */
[C---:B-1----:R-:W-:Y:S02]  /*58d0*/  IADD3 R148, P5, R145.reuse, R246, RZ ;  /* 0x000000f691947210 */ /* 0x042fe40007fbe0ff */
[----:B------:R-:W-:Y:S01]  /*58e0*/  IADD3 R152, P2, R145, R244, RZ ;  /* 0x000000f491987210 */ /* 0x000fe20007f5e0ff */
[----:B------:R-:W1:Y:S02]  /*58f0*/  SHFL.IDX PT, R3, R3, 0x3, 0x181f ;  /* 0x00781f0003037f89 */ /* 0x000e6400000e0000 */
[C-C-:B--2---:R-:W-:Y:S01]  /*5900*/  IMAD.X R149, R146.reuse, 0x1, R247.reuse, P5 ;  /* 0x0000000192957824 */ /* 0x144fe200028e06f7 */
[-C--:B------:R-:W-:Y:S02]  /*5910*/  IADD3.X R153, R146, R245.reuse, RZ, P2, !PT ;  /* 0x000000f592997210 */ /* 0x080fe400017fe4ff */
[C---:B---3--:R-:W-:Y:S02]  /*5920*/  IADD3 R150, P1, R135.reuse, R246, RZ ;  /* 0x000000f687967210 */ /* 0x048fe40007f3e0ff */
[----:B------:R2:W-:Y:S01]  /*5930*/  LDGSTS.E.BYPASS.LTC128B.128 [R241+0x8100], [R148.64], !P4 ;  /* 0x0810000094f17fae */ /* 0x0005e2000e101d4c */
[----:B------:R-:W-:Y:S02]  /*5940*/  IADD3 R146, P2, R135, R244, RZ ;  /* 0x000000f487927210 */ /* 0x000fe40007f5e0ff */
[C---:B----4-:R-:W-:Y:S01]  /*5950*/  IMAD.X R151, R144.reuse, 0x1, R247, P1 ;  /* 0x0000000190977824 */ /* 0x050fe200008e06f7 */
[----:B------:R3:W-:Y:S02]  /*5960*/  LDGSTS.E.BYPASS.LTC128B.128 [R241+0xc100], [R152.64], !P3 ;  /* 0x0c10000098f17fae */ /* 0x0007e4000d901d4c */
[----:B------:R-:W-:Y:S02]  /*5970*/  IMAD.X R147, R144, 0x1, R245, P2 ;  /* 0x0000000190937824 */ /* 0x000fe400010e06f5 */
[----:B------:R4:W-:Y:S04]  /*5980*/  LDGSTS.E.BYPASS.LTC128B.128 [R241+0x9100], [R150.64], !P4 ;  /* 0x0910000096f17fae */ /* 0x0009e8000e101d4c */
[----:B------:R3:W-:Y:S01]  /*5990*/  LDGSTS.E.BYPASS.LTC128B.128 [R241+0xd100], [R146.64], !P3 ;  /* 0x0d10000092f17fae */ /* 0x0007e2000d901d4c */
[-C--:B-----5:R-:W-:Y:S05]  /*59a0*/  IADD3 R144, P2, R132, R246.reuse, RZ ;  /* 0x000000f684907210 */ /* 0x0a0fea0007f5e0ff */
[--C-:B-1----:R-:W-:Y:S01]  /*59b0*/  IMAD.X R145, R3, 0x1, R247.reuse, P2 ;  /* 0x0000000103917824 */ /* 0x102fe200010e06f7 */
[C---:B--2---:R-:W-:Y:S05]  /*59c0*/  IADD3 R148, P1, R133.reuse, R246, RZ ;  /* 0x000000f685947210 */ /* 0x044fea0007f3e0ff */
[----:B------:R-:W-:Y:S01]  /*59d0*/  IMAD.X R149, R134, 0x1, R247, P1 ;  /* 0x0000000186957824 */ /* 0x000fe200008e06f7 */
[-C--:B------:R-:W-:Y:S02]  /*59e0*/  IADD3 R132, P1, R132, R244.reuse, RZ ;  /* 0x000000f484847210 */ /* 0x080fe40007f3e0ff */
[----:B----4-:R-:W-:Y:S02]  /*59f0*/  IADD3 R150, P5, R133, R244, RZ ;  /* 0x000000f485967210 */ /* 0x010fe40007fbe0ff */
[----:B------:R3:W-:Y:S01]  /*5a00*/  LDGSTS.E.BYPASS.LTC128B.128 [R241+0xa100], [R148.64], !P4 ;  /* 0x0a10000094f17fae */ /* 0x0007e2000e101d4c */
[----:B------:R-:W-:Y:S01]  /*5a10*/  IMAD.X R133, R3, 0x1, R245, P1 ;  /* 0x0000000103857824 */ /* 0x000fe200008e06f5 */
[----:B------:R-:W-:Y:S05]  /*5a20*/  IADD3.X R151, R134, R245, RZ, P5, !PT ;  /* 0x000000f586977210 */ /* 0x000fea0002ffe4ff */
[----:B------:R3:W-:Y:S04]  /*5a30*/  LDGSTS.E.BYPASS.LTC128B.128 [R241+0xe100], [R150.64], !P3 ;  /* 0x0e10000096f17fae */ /* 0x0007e8000d901d4c */
[----:B------:R3:W-:Y:S04]  /*5a40*/  LDGSTS.E.BYPASS.LTC128B.128 [R241+0xb100], [R144.64], !P4 ;  /* 0x0b10000090f17fae */ /* 0x0007e8000e101d4c */
[----:B------:R3:W-:Y:S01]  /*5a50*/  LDGSTS.E.BYPASS.LTC128B.128 [R241+0xf100], [R132.64], !P3 ;  /* 0x0f10000084f17fae */ /* 0x0007e2000d901d4c */
[----:B------:R-:W-:-:S05]  /*5a60*/  BRA `(.L_x_28) ;  /* 0x00000f8000007947 */ /* 0x000fca0003800000 */
.L_x_27:
        /* <DEDUP_REMOVED lines=18> */
[----:B------:R-:W4:Y:S01]  /*5b90*/  LDSM.16.M88.4 R32, [R238+0x9900] ;  /* 0x00990000ee20783b */ /* 0x000f220000000200 */
        /* <DEDUP_REMOVED lines=12> */
[----:B------:R-:W-:Y:S02]  /*5c60*/  LDSM.16.M88.4 R156, [R227] ;  /* 0x00000000e39c783b */ /* 0x000fe40000000200 */
[C---:B------:R-:W-:Y:S03]  /*5c70*/  HMMA.16816.F32 R16, R136.reuse, R18, RZ ;  /* 0x000000128810723c */ /* 0x040fe600000018ff */
[----:B------:R-:W1:Y:S05]  /*5c80*/  SHFL.IDX PT, R165, R160, RZ, 0x181f ;  /* 0x00181fffa0a57589 */ /* 0x000e6a00000e0000 */
[C---:B---3--:R-:W-:Y:S01]  /*5c90*/  HMMA.16816.F32 R20, R136.reuse, R24, RZ ;  /* 0x000000188814723c */ /* 0x048fe200000018ff */
[----:B------:R-:W2:Y:S05]  /*5ca0*/  SHFL.IDX PT, R180, R164, RZ, 0x181f ;  /* 0x00181fffa4b47589 */ /* 0x000eaa00000e0000 */
[----:B------:R-:W3:Y:S02]  /*5cb0*/  SHFL.IDX PT, R3, R160, 0x1, 0x181f ;  /* 0x00381f00a0037f89 */ /* 0x000ee400000e0000 */
[C---:B------:R-:W-:Y:S03]  /*5cc0*/  HMMA.16816.F32 R24, R136.reuse, R26, RZ ;  /* 0x0000001a8818723c */ /* 0x040fe600000018ff */
[----:B------:R-:W5:Y:S05]  /*5cd0*/  SHFL.IDX PT, R183, R164, 0x1, 0x181f ;  /* 0x00381f00a4b77f89 */ /* 0x000f6a00000e0000 */
[C---:B----4-:R-:W-:Y:S01]  /*5ce0*/  HMMA.16816.F32 R28, R136.reuse, R32, RZ ;  /* 0x00000020881c723c */ /* 0x050fe200000018ff */
[----:B------:R-:W-:Y:S03]  /*5cf0*/  SHFL.IDX PT, R188, R160, 0x2, 0x181f ;  /* 0x00581f00a0bc7f89 */ /* 0x000fe600000e0000 */
[C---:B-1----:R-:W-:Y:S02]  /*5d00*/  IADD3 R192, P5, R165.reuse, R246, RZ ;  /* 0x000000f6a5c07210 */ /* 0x042fe40007fbe0ff */
[----:B------:R-:W-:Y:S01]  /*5d10*/  IADD3 R194, P2, R165, R244, RZ ;  /* 0x000000f4a5c27210 */ /* 0x000fe20007f5e0ff */
[----:B------:R-:W1:Y:S01]  /*5d20*/  SHFL.IDX PT, R189, R160, 0x3, 0x181f ;  /* 0x00781f00a0bd7f89 */ /* 0x000e6200000e0000 */
[C---:B------:R-:W-:Y:S01]  /*5d30*/  HMMA.16816.F32 R32, R136.reuse, R34, RZ ;  /* 0x000000228820723c */ /* 0x040fe200000018ff */
[C---:B--2---:R-:W-:Y:S03]  /*5d40*/  IMAD.X R193, R180.reuse, 0x1, R247, P5 ;  /* 0x00000001b4c17824 */ /* 0x044fe600028e06f7 */
[----:B------:R-:W-:Y:S01]  /*5d50*/  LDSM.16.M88.4 R160, [R226] ;  /* 0x00000000e2a0783b */ /* 0x000fe20000000200 */
[----:B------:R-:W-:Y:S01]  /*5d60*/  IMAD.X R195, R180, 0x1, R245, P2 ;  /* 0x00000001b4c37824 */ /* 0x000fe200010e06f5 */
[C---:B---3--:R-:W-:Y:S02]  /*5d70*/  IADD3 R200, P1, R3.reuse, R246, RZ ;  /* 0x000000f603c87210 */ /* 0x048fe40007f3e0ff */
[C---:B------:R-:W-:Y:S01]  /*5d80*/  HMMA.16816.F32 R36, R136.reuse, R40, RZ ;  /* 0x000000288824723c */ /* 0x040fe200000018ff */
[----:B------:R-:W2:Y:S03]  /*5d90*/  SHFL.IDX PT, R181, R164, 0x2, 0x181f ;  /* 0x00581f00a4b57f89 */ /* 0x000ea600000e0000 */
[----:B------:R-:W-:Y:S01]  /*5da0*/  IADD3 R190, P2, R3, R244, RZ ;  /* 0x000000f403be7210 */ /* 0x000fe20007f5e0ff */
[C---:B-----5:R-:W-:Y:S01]  /*5db0*/  IMAD.X R201, R183.reuse, 0x1, R247, P1 ;  /* 0x00000001b7c97824 */ /* 0x060fe200008e06f7 */
[----:B------:R-:W-:Y:S02]  /*5dc0*/  SHFL.IDX PT, R182, R164, 0x3, 0x181f ;  /* 0x00781f00a4b67f89 */ /* 0x000fe400000e0000 */
[C---:B------:R-:W-:Y:S01]  /*5dd0*/  HMMA.16816.F32 R40, R136.reuse, R42, RZ ;  /* 0x0000002a8828723c */ /* 0x040fe200000018ff */
[----:B------:R-:W-:Y:S02]  /*5de0*/  IMAD.X R191, R183, 0x1, R245, P2 ;  /* 0x00000001b7bf7824 */ /* 0x000fe400010e06f5 */
[----:B------:R-:W-:Y:S01]  /*5df0*/  LDSM.16.M88.4 R164, [R225] ;  /* 0x00000000e1a4783b */ /* 0x000fe20000000200 */
[-C--:B-1----:R-:W-:Y:S04]  /*5e00*/  IADD3 R180, P2, R189, R246.reuse, RZ ;  /* 0x000000f6bdb47210 */ /* 0x082fe80007f5e0ff */
[C---:B------:R-:W-:Y:S08]  /*5e10*/  HMMA.16816.F32 R44, R136.reuse, R48, RZ ;  /* 0x00000030882c723c */ /* 0x040ff000000018ff */
[C---:B------:R-:W-:Y:S08]  /*5e20*/  HMMA.16816.F32 R48, R136.reuse, R50, RZ ;  /* 0x000000328830723c */ /* 0x040ff000000018ff */
[C---:B------:R-:W-:Y:S08]  /*5e30*/  HMMA.16816.F32 R52, R136.reuse, R56, RZ ;  /* 0x000000388834723c */ /* 0x040ff000000018ff */
[C---:B------:R-:W-:Y:S08]  /*5e40*/  HMMA.16816.F32 R56, R136.reuse, R58, RZ ;  /* 0x0000003a8838723c */ /* 0x040ff000000018ff */
[C---:B------:R-:W-:Y:S08]  /*5e50*/  HMMA.16816.F32 R60, R136.reuse, R64, RZ ;  /* 0x00000040883c723c */ /* 0x040ff000000018ff */
[----:B------:R-:W-:Y:S08]  /*5e60*/  HMMA.16816.F32 R64, R136, R66, RZ ;  /* 0x000000428840723c */ /* 0x000ff000000018ff */
[C---:B------:R-:W-:Y:S08]  /*5e70*/  HMMA.16816.F32 R4, R140.reuse, R132, R4 ;  /* 0x000000848c04723c */ /* 0x040ff00000001804 */
[C---:B------:R-:W-:Y:S01]  /*5e80*/  HMMA.16816.F32 R8, R140.reuse, R134, R8 ;  /* 0x000000868c08723c */ /* 0x040fe20000001808 */
[----:B------:R-:W1:Y:S05]  /*5e90*/  LDSM.16.M88.4 R132, [R230] ;  /* 0x00000000e684783b */ /* 0x000e6a0000000200 */
[----:B------:R-:W-:Y:S01]  /*5ea0*/  @!PT LDS RZ, [RZ] ;  /* 0x00000000fffff984 */ /* 0x000fe20000000800 */
[----:B------:R-:W-:Y:S01]  /*5eb0*/  @!PT LDS RZ, [RZ] ;  /* 0x00000000fffff984 */ /* 0x000fe20000000800 */
[----:B------:R-:W-:Y:S01]  /*5ec0*/  @!PT LDS RZ, [RZ] ;  /* 0x00000000fffff984 */ /* 0x000fe20000000800 */
[----:B------:R3:W-:Y:S02]  /*5ed0*/  LDGSTS.E.BYPASS.LTC128B.128 [R243], [R192.64], !P4 ;  /* 0x00000000c0f37fae */ /* 0x0007e4000e101d4c */
[C---:B------:R-:W-:Y:S03]  /*5ee0*/  HMMA.16816.F32 R12, R140.reuse, R144, R12 ;  /* 0x000000908c0c723c */ /* 0x040fe6000000180c */
[----:B------:R3:W-:Y:S04]  /*5ef0*/  LDGSTS.E.BYPASS.LTC128B.128 [R241+0x4100], [R194.64], !P3 ;  /* 0x04100000c2f17fae */ /* 0x0007e8000d901d4c */
[C---:B------:R-:W-:Y:S01]  /*5f00*/  IADD3 R144, P1, R188.reuse, R246, RZ ;  /* 0x000000f6bc907210 */ /* 0x040fe20007f3e0ff */
[C---:B------:R-:W-:Y:S01]  /*5f10*/  HMMA.16816.F32 R16, R140.reuse, R146, R16 ;  /* 0x000000928c10723c */ /* 0x040fe20000001810 */
[----:B------:R4:W-:Y:S03]  /*5f20*/  LDGSTS.E.BYPASS.LTC128B.128 [R241+0x1100], [R200.64], !P4 ;  /* 0x01100000c8f17fae */ /* 0x0009e6000e101d4c */
[----:B--2---:R-:W-:Y:S01]  /*5f30*/  IMAD.X R145, R181, 0x1, R247, P1 ;  /* 0x00000001b5917824 */ /* 0x004fe200008e06f7 */
[-C--:B------:R-:W-:Y:S01]  /*5f40*/  IADD3 R188, P5, R188, R244.reuse, RZ ;  /* 0x000000f4bcbc7210 */ /* 0x080fe20007fbe0ff */
[----:B------:R2:W-:Y:S05]  /*5f50*/  LDGSTS.E.BYPASS.LTC128B.128 [R241+0x5100], [R190.64], !P3 ;  /* 0x05100000bef17fae */ /* 0x0005ea000d901d4c */
[----:B------:R5:W-:Y:S01]  /*5f60*/  LDGSTS.E.BYPASS.LTC128B.128 [R241+0x2100], [R144.64], !P4 ;  /* 0x0210000090f17fae */ /* 0x000be2000e101d4c */
[C---:B-1----:R-:W-:Y:S08]  /*5f70*/  HMMA.16816.F32 R20, R140.reuse, R132, R20 ;  /* 0x000000848c14723c */ /* 0x042ff00000001814 */
[C---:B------:R-:W-:Y:S04]  /*5f80*/  HMMA.16816.F32 R24, R140.reuse, R134, R24 ;  /* 0x000000868c18723c */ /* 0x040fe80000001818 */
[----:B--2---:R-:W-:Y:S01]  /*5f90*/  IADD3 R190, P1, R189, R244, RZ ;  /* 0x000000f4bdbe7210 */ /* 0x004fe20007f3e0ff */
[----:B------:R-:W-:Y:S02]  /*5fa0*/  IMAD.X R189, R181, 0x1, R245, P5 ;  /* 0x00000001b5bd7824 */ /* 0x000fe400028e06f5 */
[C---:B------:R-:W-:Y:S01]  /*5fb0*/  IMAD.X R181, R182.reuse, 0x1, R247, P2 ;  /* 0x00000001b6b57824 */ /* 0x040fe200010e06f7 */
[C---:B------:R-:W-:Y:S02]  /*5fc0*/  HMMA.16816.F32 R28, R140.reuse, R148, R28 ;  /* 0x000000948c1c723c */ /* 0x040fe4000000181c */
[----:B------:R1:W-:Y:S02]  /*5fd0*/  LDGSTS.E.BYPASS.LTC128B.128 [R241+0x6100], [R188.64], !P3 ;  /* 0x06100000bcf17fae */ /* 0x0003e4000d901d4c */
[----:B------:R-:W-:Y:S01]  /*5fe0*/  IMAD.X R191, R182, 0x1, R245, P1 ;  /* 0x00000001b6bf7824 */ /* 0x000fe200008e06f5 */
[----:B------:R-:W-:Y:S02]  /*5ff0*/  PLOP3.LUT P1, PT, PT, PT, UP0, 0x80, 0x0 ;  /* 0x000000000000781c */ /* 0x000fe40003f2f008 */
[----:B------:R2:W-:Y:S01]  /*6000*/  LDGSTS.E.BYPASS.LTC128B.128 [R243+0x3000], [R180.64], !P4 ;  /* 0x03000000b4f37fae */ /* 0x0005e2000e101d4c */
[C---:B------:R-:W-:Y:S04]  /*6010*/  HMMA.16816.F32 R32, R140.reuse, R150, R32 ;  /* 0x000000968c20723c */ /* 0x040fe80000001820 */
[----:B------:R1:W-:Y:S04]  /*6020*/  LDGSTS.E.BYPASS.LTC128B.128 [R243+0x7000], [R190.64], !P3 ;  /* 0x07000000bef37fae */ /* 0x0003e8000d901d4c */
[C---:B------:R-:W-:Y:S01]  /*6030*/  HMMA.16816.F32 R36, R140.reuse, R152, R36 ;  /* 0x000000988c24723c */ /* 0x040fe20000001824 */
[----:B-----5:R-:W5:Y:S05]  /*6040*/  LDSM.16.M88.4 R144, [R235+0x8100] ;  /* 0x00810000eb90783b */ /* 0x020f6a0000000200 */
[----:B------:R-:W0:Y:S02]  /*6050*/  LDGDEPBAR ;  /* 0x00000000000079af */ /* 0x000e240000000000 */
[C---:B------:R-:W-:Y:S03]  /*6060*/  HMMA.16816.F32 R40, R140.reuse, R154, R40 ;  /* 0x0000009a8c28723c */ /* 0x040fe60000001828 */
[----:B------:R-:W4:Y:S05]  /*6070*/  LDSM.16.M88.4 R132, [R235+0x8900] ;  /* 0x00890000eb84783b */ /* 0x000f2a0000000200 */
[C---:B------:R-:W-:Y:S01]  /*6080*/  HMMA.16816.F32 R44, R140.reuse, R156, R44 ;  /* 0x0000009c8c2c723c */ /* 0x040fe2000000182c */
[----:B------:R-:W5:Y:S05]  /*6090*/  LDSM.16.M88.4 R148, [R235+0x9100] ;  /* 0x00910000eb94783b */ /* 0x000f6a0000000200 */
[----:B------:R-:W5:Y:S02]  /*60a0*/  LDSM.16.M88.4 R152, [R235+0x9900] ;  /* 0x00990000eb98783b */ /* 0x000f640000000200 */
[C---:B------:R-:W-:Y:S03]  /*60b0*/  HMMA.16816.F32 R48, R140.reuse, R158, R48 ;  /* 0x0000009e8c30723c */ /* 0x040fe60000001830 */
[----:B------:R-:W5:Y:S05]  /*60c0*/  LDSM.16.M88.4 R156, [R235+0xa100] ;  /* 0x00a10000eb9c783b */ /* 0x000f6a0000000200 */
[C---:B------:R-:W-:Y:S01]  /*60d0*/  HMMA.16816.F32 R52, R140.reuse, R160, R52 ;  /* 0x000000a08c34723c */ /* 0x040fe20000001834 */
[----:B--2---:R-:W-:Y:S05]  /*60e0*/  LDSM.16.M88.4 R180, [R238+0xe100] ;  /* 0x00e10000eeb4783b */ /* 0x004fea0000000200 */
[----:B-1----:R-:W-:Y:S02]  /*60f0*/  LDSM.16.M88.4 R188, [R217] ;  /* 0x00000000d9bc783b */ /* 0x002fe40000000200 */
[C---:B------:R-:W-:Y:S03]  /*6100*/  HMMA.16816.F32 R56, R140.reuse, R162, R56 ;  /* 0x000000a28c38723c */ /* 0x040fe60000001838 */
[----:B------:R-:W-:Y:S05]  /*6110*/  LDSM.16.M88.4 R160, [R235+0xb100] ;  /* 0x00b10000eba0783b */ /* 0x000fea0000000200 */
[C---:B------:R-:W-:Y:S01]  /*6120*/  HMMA.16816.F32 R60, R140.reuse, R164, R60 ;  /* 0x000000a48c3c723c */ /* 0x040fe2000000183c */
[----:B---3--:R-:W-:Y:S05]  /*6130*/  LDSM.16.M88.4 R192, [R216] ;  /* 0x00000000d8c0783b */ /* 0x008fea0000000200 */
[----:B----4-:R-:W-:Y:S02]  /*6140*/  LDSM.16.M88.4 R200, [R235+0xc100] ;  /* 0x00c10000ebc8783b */ /* 0x010fe40000000200 */
[----:B------:R-:W-:Y:S03]  /*6150*/  HMMA.16816.F32 R64, R140, R166, R64 ;  /* 0x000000a68c40723c */ /* 0x000fe60000001840 */
[----:B------:R-:W-:Y:S05]  /*6160*/  LDSM.16.M88.4 R164, [R224+0x800] ;  /* 0x00080000e0a4783b */ /* 0x000fea0000000200 */
[C---:B-----5:R-:W-:Y:S01]  /*6170*/  HMMA.16816.F32 R4, R168.reuse, R144, R4 ;  /* 0x00000090a804723c */ /* 0x060fe20000001804 */
[----:B------:R-:W-:Y:S05]  /*6180*/  LDSM.16.M88.4 R208, [R224+0x6800] ;  /* 0x00680000e0d0783b */ /* 0x000fea0000000200 */
[----:B------:R-:W-:Y:S02]  /*6190*/  LDSM.16.M88.4 R212, [R224+0x7000] ;  /* 0x00700000e0d4783b */ /* 0x000fe40000000200 */
[C---:B------:R-:W-:Y:S03]  /*61a0*/  HMMA.16816.F32 R8, R168.reuse, R146, R8 ;  /* 0x00000092a808723c */ /* 0x040fe60000001808 */
[----:B------:R-:W1:Y:S05]  /*61b0*/  LDSM.16.M88.4 R144, [R235+0xa900] ;  /* 0x00a90000eb90783b */ /* 0x000e6a0000000200 */
[C---:B------:R-:W-:Y:S08]  /*61c0*/  HMMA.16816.F32 R12, R168.reuse, R132, R12 ;  /* 0x00000084a80c723c */ /* 0x040ff0000000180c */
[C---:B------:R-:W-:Y:S01]  /*61d0*/  HMMA.16816.F32 R16, R168.reuse, R134, R16 ;  /* 0x00000086a810723c */ /* 0x040fe20000001810 */
[----:B------:R-:W2:Y:S07]  /*61e0*/  LDSM.16.M88.4 R132, [R235+0xb900] ;  /* 0x00b90000eb84783b */ /* 0x000eae0000000200 */
[C---:B------:R-:W-:Y:S08]  /*61f0*/  HMMA.16816.F32 R20, R168.reuse, R148, R20 ;  /* 0x00000094a814723c */ /* 0x040ff00000001814 */
[C---:B------:R-:W-:Y:S01]  /*6200*/  HMMA.16816.F32 R24, R168.reuse, R150, R24 ;  /* 0x00000096a818723c */ /* 0x040fe20000001818 */
[----:B------:R-:W3:Y:S07]  /*6210*/  LDSM.16.M88.4 R148, [R224] ;  /* 0x00000000e094783b */ /* 0x000eee0000000200 */
[C---:B------:R-:W-:Y:S08]  /*6220*/  HMMA.16816.F32 R28, R168.reuse, R152, R28 ;  /* 0x00000098a81c723c */ /* 0x040ff0000000181c */
[C---:B------:R-:W-:Y:S01]  /*6230*/  HMMA.16816.F32 R32, R168.reuse, R154, R32 ;  /* 0x0000009aa820723c */ /* 0x040fe20000001820 */
[----:B------:R-:W4:Y:S07]  /*6240*/  LDSM.16.M88.4 R152, [R224+0x1000] ;  /* 0x00100000e098783b */ /* 0x000f2e0000000200 */
[C---:B------:R-:W-:Y:S08]  /*6250*/  HMMA.16816.F32 R36, R168.reuse, R156, R36 ;  /* 0x0000009ca824723c */ /* 0x040ff00000001824 */
[C---:B------:R-:W-:Y:S01]  /*6260*/  HMMA.16816.F32 R40, R168.reuse, R158, R40 ;  /* 0x0000009ea828723c */ /* 0x040fe20000001828 */
[----:B------:R-:W-:Y:S07]  /*6270*/  LDSM.16.M88.4 R156, [R224+0x3000] ;  /* 0x00300000e09c783b */ /* 0x000fee0000000200 */
[C---:B-1----:R-:W-:Y:S08]  /*6280*/  HMMA.16816.F32 R44, R168.reuse, R144, R44 ;  /* 0x00000090a82c723c */ /* 0x042ff0000000182c */
[C---:B------:R-:W-:Y:S01]  /*6290*/  HMMA.16816.F32 R48, R168.reuse, R146, R48 ;  /* 0x00000092a830723c */ /* 0x040fe20000001830 */
[----:B------:R-:W-:Y:S07]  /*62a0*/  LDSM.16.M88.4 R144, [R224+0x2000] ;  /* 0x00200000e090783b */ /* 0x000fee0000000200 */
[C---:B------:R-:W-:Y:S08]  /*62b0*/  HMMA.16816.F32 R52, R168.reuse, R160, R52 ;  /* 0x000000a0a834723c */ /* 0x040ff00000001834 */
[C---:B------:R-:W-:Y:S01]  /*62c0*/  HMMA.16816.F32 R56, R168.reuse, R162, R56 ;  /* 0x000000a2a838723c */ /* 0x040fe20000001838 */
[----:B------:R-:W-:Y:S07]  /*62d0*/  LDSM.16.M88.4 R160, [R224+0x3800] ;  /* 0x00380000e0a0783b */ /* 0x000fee0000000200 */
[C---:B--2---:R-:W-:Y:S08]  /*62e0*/  HMMA.16816.F32 R60, R168.reuse, R132, R60 ;  /* 0x00000084a83c723c */ /* 0x044ff0000000183c */
[----:B------:R-:W-:Y:S01]  /*62f0*/  HMMA.16816.F32 R64, R168, R134, R64 ;  /* 0x00000086a840723c */ /* 0x000fe20000001840 */
[----:B------:R-:W1:Y:S07]  /*6300*/  LDSM.16.M88.4 R132, [R224+0x1800] ;  /* 0x00180000e084783b */ /* 0x000e6e0000000200 */
[C---:B---3--:R-:W-:Y:S08]  /*6310*/  HMMA.16816.F32 R4, R172.reuse, R148, R4 ;  /* 0x00000094ac04723c */ /* 0x048ff00000001804 */
[C---:B------:R-:W-:Y:S01]  /*6320*/  HMMA.16816.F32 R8, R172.reuse, R150, R8 ;  /* 0x00000096ac08723c */ /* 0x040fe20000001808 */
[----:B------:R-:W2:Y:S07]  /*6330*/  LDSM.16.M88.4 R148, [R224+0x2800] ;  /* 0x00280000e094783b */ /* 0x000eae0000000200 */
[C---:B------:R-:W-:Y:S08]  /*6340*/  HMMA.16816.F32 R12, R172.reuse, R164, R12 ;  /* 0x000000a4ac0c723c */ /* 0x040ff0000000180c */
[C---:B------:R-:W-:Y:S01]  /*6350*/  HMMA.16816.F32 R16, R172.reuse, R166, R16 ;  /* 0x000000a6ac10723c */ /* 0x040fe20000001810 */
[----:B------:R-:W3:Y:S07]  /*6360*/  LDSM.16.M88.4 R164, [R238+0xc100] ;  /* 0x00c10000eea4783b */ /* 0x000eee0000000200 */
[C---:B----4-:R-:W-:Y:S08]  /*6370*/  HMMA.16816.F32 R20, R172.reuse, R152, R20 ;  /* 0x00000098ac14723c */ /* 0x050ff00000001814 */
[C---:B------:R-:W-:Y:S01]  /*6380*/  HMMA.16816.F32 R24, R172.reuse, R154, R24 ;  /* 0x0000009aac18723c */ /* 0x040fe20000001818 */
[----:B------:R-:W4:Y:S07]  /*6390*/  LDSM.16.M88.4 R152, [R238+0xc900] ;  /* 0x00c90000ee98783b */ /* 0x000f2e0000000200 */
[C---:B-1----:R-:W-:Y:S08]  /*63a0*/  HMMA.16816.F32 R28, R172.reuse, R132, R28 ;  /* 0x00000084ac1c723c */ /* 0x042ff0000000181c */
[C---:B------:R-:W-:Y:S01]  /*63b0*/  HMMA.16816.F32 R32, R172.reuse, R134, R32 ;  /* 0x00000086ac20723c */ /* 0x040fe20000001820 */
[----:B------:R-:W1:Y:S07]  /*63c0*/  LDSM.16.M88.4 R132, [R238+0xd100] ;  /* 0x00d10000ee84783b */ /* 0x000e6e0000000200 */
[C---:B------:R-:W-:Y:S08]  /*63d0*/  HMMA.16816.F32 R36, R172.reuse, R144, R36 ;  /* 0x00000090ac24723c */ /* 0x040ff00000001824 */
[C---:B------:R-:W-:Y:S01]  /*63e0*/  HMMA.16816.F32 R40, R172.reuse, R146, R40 ;  /* 0x00000092ac28723c */ /* 0x040fe20000001828 */
[----:B------:R-:W5:Y:S07]  /*63f0*/  LDSM.16.M88.4 R144, [R238+0xd900] ;  /* 0x00d90000ee90783b */ /* 0x000f6e0000000200 */
[C---:B--2---:R-:W-:Y:S08]  /*6400*/  HMMA.16816.F32 R44, R172.reuse, R148, R44 ;  /* 0x00000094ac2c723c */ /* 0x044ff0000000182c */
[C---:B------:R-:W-:Y:S01]  /*6410*/  HMMA.16816.F32 R48, R172.reuse, R150, R48 ;  /* 0x00000096ac30723c */ /* 0x040fe20000001830 */
[----:B------:R-:W2:Y:S07]  /*6420*/  LDSM.16.M88.4 R148, [R238+0xe900] ;  /* 0x00e90000ee94783b */ /* 0x000eae0000000200 */
[C---:B------:R-:W-:Y:S08]  /*6430*/  HMMA.16816.F32 R52, R172.reuse, R156, R52 ;  /* 0x0000009cac34723c */ /* 0x040ff00000001834 */
[C---:B------:R-:W-:Y:S01]  /*6440*/  HMMA.16816.F32 R56, R172.reuse, R158, R56 ;  /* 0x0000009eac38723c */ /* 0x040fe20000001838 */
[----:B------:R-:W-:Y:S07]  /*6450*/  LDSM.16.M88.4 R156, [R222] ;  /* 0x00000000de9c783b */ /* 0x000fee0000000200 */
[C---:B------:R-:W-:Y:S08]  /*6460*/  HMMA.16816.F32 R60, R172.reuse, R160, R60 ;  /* 0x000000a0ac3c723c */ /* 0x040ff0000000183c */
[----:B------:R-:W-:Y:S01]  /*6470*/  HMMA.16816.F32 R64, R172, R162, R64 ;  /* 0x000000a2ac40723c */ /* 0x000fe20000001840 */
[----:B------:R-:W-:Y:S07]  /*6480*/  LDSM.16.M88.4 R160, [R221] ;  /* 0x00000000dda0783b */ /* 0x000fee0000000200 */
[C---:B---3--:R-:W-:Y:S08]  /*6490*/  HMMA.16816.F32 R4, R176.reuse, R164, R4 ;  /* 0x000000a4b004723c */ /* 0x048ff00000001804 */
[C---:B------:R-:W-:Y:S01]  /*64a0*/  HMMA.16816.F32 R8, R176.reuse, R166, R8 ;  /* 0x000000a6b008723c */ /* 0x040fe20000001808 */
[----:B------:R-:W-:Y:S07]  /*64b0*/  LDSM.16.M88.4 R164, [R220] ;  /* 0x00000000dca4783b */ /* 0x000fee0000000200 */
[C---:B----4-:R-:W-:Y:S08]  /*64c0*/  HMMA.16816.F32 R12, R176.reuse, R152, R12 ;  /* 0x00000098b00c723c */ /* 0x050ff0000000180c */
[C---:B------:R-:W-:Y:S01]  /*64d0*/  HMMA.16816.F32 R16, R176.reuse, R154, R16 ;  /* 0x0000009ab010723c */ /* 0x040fe20000001810 */
[----:B------:R-:W-:Y:S07]  /*64e0*/  LDSM.16.M88.4 R152, [R223] ;  /* 0x00000000df98783b */ /* 0x000fee0000000200 */
[C---:B-1----:R-:W-:Y:S08]  /*64f0*/  HMMA.16816.F32 R20, R176.reuse, R132, R20 ;  /* 0x00000084b014723c */ /* 0x042ff00000001814 */
[C---:B------:R-:W-:Y:S01]  /*6500*/  HMMA.16816.F32 R24, R176.reuse, R134, R24 ;  /* 0x00000086b018723c */ /* 0x040fe20000001818 */
[----:B------:R-:W1:Y:S07]  /*6510*/  LDSM.16.M88.4 R132, [R238+0xf100] ;  /* 0x00f10000ee84783b */ /* 0x000e6e0000000200 */
[C---:B-----5:R-:W-:Y:S08]  /*6520*/  HMMA.16816.F32 R28, R176.reuse, R144, R28 ;  /* 0x00000090b01c723c */ /* 0x060ff0000000181c */
[C---:B------:R-:W-:Y:S01]  /*6530*/  HMMA.16816.F32 R32, R176.reuse, R146, R32 ;  /* 0x00000092b020723c */ /* 0x040fe20000001820 */
[----:B------:R-:W3:Y:S07]  /*6540*/  LDSM.16.M88.4 R144, [R238+0xf900] ;  /* 0x00f90000ee90783b */ /* 0x000eee0000000200 */
[C---:B------:R-:W-:Y:S08]  /*6550*/  HMMA.16816.F32 R36, R176.reuse, R180, R36 ;  /* 0x000000b4b024723c */ /* 0x040ff00000001824 */
[C---:B------:R-:W-:Y:S01]  /*6560*/  HMMA.16816.F32 R40, R176.reuse, R182, R40 ;  /* 0x000000b6b028723c */ /* 0x040fe20000001828 */
[----:B------:R-:W-:Y:S07]  /*6570*/  LDSM.16.M88.4 R180, [R218] ;  /* 0x00000000dab4783b */ /* 0x000fee0000000200 */
[C---:B--2---:R-:W-:Y:S08]  /*6580*/  HMMA.16816.F32 R44, R176.reuse, R148, R44 ;  /* 0x00000094b02c723c */ /* 0x044ff0000000182c */
[C---:B------:R-:W-:Y:S01]  /*6590*/  HMMA.16816.F32 R48, R176.reuse, R150, R48 ;  /* 0x00000096b030723c */ /* 0x040fe20000001830 */
[----:B------:R-:W2:Y:S07]  /*65a0*/  LDSM.16.M88.4 R148, [R219] ;  /* 0x00000000db94783b */ /* 0x000eae0000000200 */
[C---:B-1----:R-:W-:Y:S08]  /*65b0*/  HMMA.16816.F32 R52, R176.reuse, R132, R52 ;  /* 0x00000084b034723c */ /* 0x042ff00000001834 */
[C---:B------:R-:W-:Y:S01]  /*65c0*/  HMMA.16816.F32 R56, R176.reuse, R134, R56 ;  /* 0x00000086b038723c */ /* 0x040fe20000001838 */
[----:B------:R-:W1:Y:S07]  /*65d0*/  LDSM.16.M88.4 R132, [R235+0xc900] ;  /* 0x00c90000eb84783b */ /* 0x000e6e0000000200 */
[C---:B---3--:R-:W-:Y:S08]  /*65e0*/  HMMA.16816.F32 R60, R176.reuse, R144, R60 ;  /* 0x00000090b03c723c */ /* 0x048ff0000000183c */
[----:B------:R-:W-:Y:S01]  /*65f0*/  HMMA.16816.F32 R64, R176, R146, R64 ;  /* 0x00000092b040723c */ /* 0x000fe20000001840 */
[----:B------:R-:W3:Y:S07]  /*6600*/  LDSM.16.M88.4 R144, [R235+0xd100] ;  /* 0x00d10000eb90783b */ /* 0x000eee0000000200 */
        /* <DEDUP_REMOVED lines=12> */
[C---:B--2---:R-:W-:Y:S08]  /*66d0*/  HMMA.16816.F32 R36, R184.reuse, R148, R36 ;  /* 0x00000094b824723c */ /* 0x044ff00000001824 */
[C---:B------:R-:W-:Y:S01]  /*66e0*/  HMMA.16816.F32 R40, R184.reuse, R150, R40 ;  /* 0x00000096b828723c */ /* 0x040fe20000001828 */
[----:B------:R-:W2:Y:S07]  /*66f0*/  LDSM.16.M88.4 R148, [R235+0xd900] ;  /* 0x00d90000eb94783b */ /* 0x000eae0000000200 */
[C---:B------:R-:W-:Y:S08]  /*6700*/  HMMA.16816.F32 R44, R184.reuse, R180, R44 ;  /* 0x000000b4b82c723c */ /* 0x040ff0000000182c */
[C---:B------:R-:W-:Y:S01]  /*6710*/  HMMA.16816.F32 R48, R184.reuse, R182, R48 ;  /* 0x000000b6b830723c */ /* 0x040fe20000001830 */
[----:B------:R-:W4:Y:S07]  /*6720*/  LDSM.16.M88.4 R180, [R224+0x4000] ;  /* 0x00400000e0b4783b */ /* 0x000f2e0000000200 */
[C---:B------:R-:W-:Y:S08]  /*6730*/  HMMA.16816.F32 R52, R184.reuse, R188, R52 ;  /* 0x000000bcb834723c */ /* 0x040ff00000001834 */
[C---:B------:R-:W-:Y:S01]  /*6740*/  HMMA.16816.F32 R56, R184.reuse, R190, R56 ;  /* 0x000000beb838723c */ /* 0x040fe20000001838 */
[----:B------:R-:W-:Y:S07]  /*6750*/  LDSM.16.M88.4 R188, [R224+0x5000] ;  /* 0x00500000e0bc783b */ /* 0x000fee0000000200 */
[C---:B------:R-:W-:Y:S08]  /*6760*/  HMMA.16816.F32 R60, R184.reuse, R192, R60 ;  /* 0x000000c0b83c723c */ /* 0x040ff0000000183c */
[----:B------:R-:W-:Y:S01]  /*6770*/  HMMA.16816.F32 R64, R184, R194, R64 ;  /* 0x000000c2b840723c */ /* 0x000fe20000001840 */
[----:B------:R-:W-:Y:S07]  /*6780*/  LDSM.16.M88.4 R192, [R224+0x5800] ;  /* 0x00580000e0c0783b */ /* 0x000fee0000000200 */
[C---:B------:R-:W-:Y:S08]  /*6790*/  HMMA.16816.F32 R4, R196.reuse, R200, R4 ;  /* 0x000000c8c404723c */ /* 0x040ff00000001804 */
[C---:B------:R-:W-:Y:S01]  /*67a0*/  HMMA.16816.F32 R8, R196.reuse, R202, R8 ;  /* 0x000000cac408723c */ /* 0x040fe20000001808 */
[----:B------:R-:W-:Y:S07]  /*67b0*/  LDSM.16.M88.4 R200, [R224+0x6000] ;  /* 0x00600000e0c8783b */ /* 0x000fee0000000200 */
[C---:B-1----:R-:W-:Y:S08]  /*67c0*/  HMMA.16816.F32 R12, R196.reuse, R132, R12 ;  /* 0x00000084c40c723c */ /* 0x042ff0000000180c */
[C---:B------:R-:W-:Y:S01]  /*67d0*/  HMMA.16816.F32 R16, R196.reuse, R134, R16 ;  /* 0x00000086c410723c */ /* 0x040fe20000001810 */
[----:B------:R-:W1:Y:S07]  /*67e0*/  LDSM.16.M88.4 R132, [R224+0x4800] ;  /* 0x00480000e084783b */ /* 0x000e6e0000000200 */
[C---:B---3--:R-:W-:Y:S08]  /*67f0*/  HMMA.16816.F32 R20, R196.reuse, R144, R20 ;  /* 0x00000090c414723c */ /* 0x048ff00000001814 */
[C---:B------:R-:W-:Y:S01]  /*6800*/  HMMA.16816.F32 R24, R196.reuse, R146, R24 ;  /* 0x00000092c418723c */ /* 0x040fe20000001818 */
[----:B------:R-:W3:Y:S01]  /*6810*/  LDSM.16.M88.4 R144, [R224+0x7800] ;  /* 0x00780000e090783b */ /* 0x000ee20000000200 */
[----:B------:R-:W-:Y:S04]  /*6820*/  DEPBAR.LE SB0, 0x0 ;  /* 0x000080000000791a */ /* 0x000fe80000000000 */
[----:B------:R-:W-:Y:S02]  /*6830*/  BAR.SYNC.DEFER_BLOCKING 0x0 ;  /* 0x0000000000007b1d */ /* 0x000fe40000010000 */
[C---:B--2---:R-:W-:Y:S08]  /*6840*/  HMMA.16816.F32 R28, R196.reuse, R148, R28 ;  /* 0x00000094c41c723c */ /* 0x044ff0000000181c */
        /* <DEDUP_REMOVED lines=9> */
[C---:B----4-:R-:W-:Y:S08]  /*68e0*/  HMMA.16816.F32 R4, R204.reuse, R180, R4 ;  /* 0x000000b4cc04723c */ /* 0x050ff00000001804 */
[C---:B------:R-:W-:Y:S08]  /*68f0*/  HMMA.16816.F32 R8, R204.reuse, R182, R8 ;  /* 0x000000b6cc08723c */ /* 0x040ff00000001808 */
[C---:B-1----:R-:W-:Y:S08]  /*6900*/  HMMA.16816.F32 R12, R204.reuse, R132, R12 ;  /* 0x00000084cc0c723c */ /* 0x042ff0000000180c */
        /* <DEDUP_REMOVED lines=11> */
[C---:B---3--:R-:W-:Y:S08]  /*69c0*/  HMMA.16816.F32 R60, R204.reuse, R144, R60 ;  /* 0x00000090cc3c723c */ /* 0x048ff0000000183c */
[----:B------:R-:W-:Y:S01]  /*69d0*/  HMMA.16816.F32 R64, R204, R146, R64 ;  /* 0x00000092cc40723c */ /* 0x000fe20000001840 */
[----:B------:R-:W-:-:S07]  /*69e0*/  @P1 BRA `(.L_x_29) ;  /* 0xffffecc000001947 */ /* 0x000fce000383ffff */
.L_x_28:
        /* <DEDUP_REMOVED lines=566> */
.L_x_26:
[----:B------:R-:W1:Y:S01]  /*8d50*/  SHFL.BFLY PT, R5, R249, 0x2, 0x1f ;  /* 0x0c401f00f9057f89 */ /* 0x000e6200000e0000 */
[----:B------:R-:W-:-:S02]  /*8d60*/  MOV R4, RZ ;  /* 0x000000ff00047202 */ /* 0x000fc40000000f00 */
[----:B------:R-:W-:Y:S01]  /*8d70*/  MOV R6, 0xff800000 ;  /* 0xff80000000067802 */ /* 0x000fe20000000f00 */
[----:B------:R-:W2:Y:S01]  /*8d80*/  SHFL.BFLY PT, R0, R248, 0x2, 0x1f ;  /* 0x0c401f00f8007f89 */ /* 0x000ea200000e0000 */
[----:B------:R-:W-:Y:S02]  /*8d90*/  MOV R7, 0xff800000 ;  /* 0xff80000000077802 */ /* 0x000fe40000000f00 */
[----:B------:R-:W-:Y:S01]  /*8da0*/  PLOP3.LUT P2, PT, PT, PT, PT, 0x8, 0x0 ;  /* 0x000000000000781c */ /* 0x000fe20003f4e170 */
[----:B-1----:R-:W-:Y:S02]  /*8db0*/  FADD.FTZ R5, R5, R249 ;  /* 0x000000f905057221 */ /* 0x002fe40000010000 */
[----:B--2---:R-:W-:-:S03]  /*8dc0*/  FADD.FTZ R248, R0, R248 ;  /* 0x000000f800f87221 */ /* 0x004fc60000010000 */
[----:B------:R-:W1:Y:S04]  /*8dd0*/  SHFL.BFLY PT, R2, R5, 0x1, 0x1f ;  /* 0x0c201f0005027f89 */ /* 0x000e6800000e0000 */
[----:B------:R-:W2:Y:S01]  /*8de0*/  SHFL.BFLY PT, R0, R248, 0x1, 0x1f ;  /* 0x0c201f00f8007f89 */ /* 0x000ea200000e0000 */
[----:B-1----:R-:W-:Y:S01]  /*8df0*/  FADD.FTZ R5, R5, R2 ;  /* 0x0000000205057221 */ /* 0x002fe20000010000 */
[----:B------:R-:W-:Y:S01]  /*8e00*/  MOV R2, RZ ;  /* 0x000000ff00027202 */ /* 0x000fe20000000f00 */
[----:B--2---:R-:W-:-:S03]  /*8e10*/  FADD.FTZ R0, R0, R248 ;  /* 0x000000f800007221 */ /* 0x004fc60000010000 */
[----:B------:R-:W-:Y:S02]  /*8e20*/  FSETP.NE.FTZ.AND P1, PT, R5, RZ, PT ;  /* 0x000000ff0500720b */ /* 0x000fe40003f35000 */
[----:B------:R-:W-:-:S11]  /*8e30*/  FSETP.NE.FTZ.AND P0, PT, R0, RZ, PT ;  /* 0x000000ff0000720b */ /* 0x000fd60003f15000 */
[----:B------:R-:W1:Y:S01]  /*8e40*/  @P1 MUFU.RCP R4, R5 ;  /* 0x0000000500041308 */ /* 0x000e620000001000 */
[----:B------:R-:W-:Y:S02]  /*8e50*/  @P1 MOV R9, 0x3f317218 ;  /* 0x3f31721800091802 */ /* 0x000fe40000000f00 */
[----:B------:R-:W-:-:S03]  /*8e60*/  @P0 MOV R8, 0x3f317218 ;  /* 0x3f31721800080802 */ /* 0x000fc60000000f00 */
[----:B------:R-:W-:Y:S02]  /*8e70*/  @P1 FMUL.FTZ R9, R9, c[0x0][0x2d0] ;  /* 0x0000b40009091a20 */ /* 0x000fe40000410000 */
[----:B------:R-:W-:Y:S01]  /*8e80*/  @P0 MUFU.RCP R2, R0 ;  /* 0x0000000000020308 */ /* 0x000fe20000001000 */
[----:B------:R-:W-:-:S07]  /*8e90*/  @P0 FMUL.FTZ R8, R8, c[0x0][0x2d0] ;  /* 0x0000b40008080a20 */ /* 0x000fce0000410000 */
[----:B------:R-:W2:Y:S01]  /*8ea0*/  @P1 MUFU.LG2 R5, R5 ;  /* 0x0000000500051308 */ /* 0x000ea20000000c00 */
[C---:B-1----:R-:W-:Y:S02]  /*8eb0*/  FMUL.FTZ R128, R4.reuse, R128 ;  /* 0x0000008004807220 */ /* 0x042fe40000410000 */
[C---:B------:R-:W-:Y:S02]  /*8ec0*/  FMUL.FTZ R129, R4.reuse, R129 ;  /* 0x0000008104817220 */ /* 0x040fe40000410000 */
[C---:B------:R-:W-:Y:S02]  /*8ed0*/  FMUL.FTZ R124, R4.reuse, R124 ;  /* 0x0000007c047c7220 */ /* 0x040fe40000410000 */
[C---:B------:R-:W-:Y:S01]  /*8ee0*/  FMUL.FTZ R125, R4.reuse, R125 ;  /* 0x0000007d047d7220 */ /* 0x040fe20000410000 */
[----:B------:R-:W1:Y:S01]  /*8ef0*/  @P0 MUFU.LG2 R0, R0 ;  /* 0x0000000000000308 */ /* 0x000e620000000c00 */
[C---:B------:R-:W-:Y:S02]  /*8f00*/  FMUL.FTZ R68, R4.reuse, R68 ;  /* 0x0000004404447220 */ /* 0x040fe40000410000 */
[----:B------:R-:W-:-:S02]  /*8f10*/  FMUL.FTZ R69, R4, R69 ;  /* 0x0000004504457220 */ /* 0x000fc40000410000 */
[C---:B------:R-:W-:Y:S02]  /*8f20*/  FMUL.FTZ R72, R4.reuse, R72 ;  /* 0x0000004804487220 */ /* 0x040fe40000410000 */
[C---:B------:R-:W-:Y:S02]  /*8f30*/  FMUL.FTZ R73, R4.reuse, R73 ;  /* 0x0000004904497220 */ /* 0x040fe40000410000 */
[----:B--2---:R-:W-:Y:S02]  /*8f40*/  @P1 FMUL.FTZ R5, R5, 0.69314718246459960938 ;  /* 0x3f31721805051820 */ /* 0x004fe40000410000 */
[C---:B------:R-:W-:Y:S02]  /*8f50*/  FMUL.FTZ R76, R4.reuse, R76 ;  /* 0x0000004c044c7220 */ /* 0x040fe40000410000 */
[C---:B------:R-:W-:Y:S02]  /*8f60*/  FMUL.FTZ R77, R4.reuse, R77 ;  /* 0x0000004d044d7220 */ /* 0x040fe40000410000 */
[----:B------:R-:W-:-:S02]  /*8f70*/  FMUL.FTZ R80, R4, R80 ;  /* 0x0000005004507220 */ /* 0x000fc40000410000 */
[----:B-1----:R-:W-:Y:S02]  /*8f80*/  @P0 FMUL.FTZ R0, R0, 0.69314718246459960938 ;  /* 0x3f31721800000820 */ /* 0x002fe40000410000 */
[C---:B------:R-:W-:Y:S02]  /*8f90*/  FMUL.FTZ R81, R4.reuse, R81 ;  /* 0x0000005104517220 */ /* 0x040fe40000410000 */
[C---:B------:R-:W-:Y:S02]  /*8fa0*/  FMUL.FTZ R84, R4.reuse, R84 ;  /* 0x0000005404547220 */ /* 0x040fe40000410000 */
[C---:B------:R-:W-:Y:S02]  /*8fb0*/  FMUL.FTZ R85, R4.reuse, R85 ;  /* 0x0000005504557220 */ /* 0x040fe40000410000 */
[C---:B------:R-:W-:Y:S02]  /*8fc0*/  FMUL.FTZ R88, R4.reuse, R88 ;  /* 0x0000005804587220 */ /* 0x040fe40000410000 */
[----:B------:R-:W-:-:S02]  /*8fd0*/  FMUL.FTZ R89, R4, R89 ;  /* 0x0000005904597220 */ /* 0x000fc40000410000 */
[C---:B------:R-:W-:Y:S02]  /*8fe0*/  FMUL.FTZ R92, R4.reuse, R92 ;  /* 0x0000005c045c7220 */ /* 0x040fe40000410000 */
        /* <DEDUP_REMOVED lines=13> */
[----:B------:R-:W-:Y:S02]  /*90c0*/  FMUL.FTZ R112, R4, R112 ;  /* 0x0000007004707220 */ /* 0x000fe40000410000 */
        /* <DEDUP_REMOVED lines=30> */
[----:B------:R-:W-:Y:S02]  /*92b0*/  FMUL.FTZ R114, R2, R114 ;  /* 0x0000007202727220 */ /* 0x000fe40000410000 */
[----:B------:R-:W-:Y:S02]  /*92c0*/  FMUL.FTZ R4, R4, R113 ;  /* 0x0000007104047220 */ /* 0x000fe40000410000 */
[----:B------:R-:W-:-:S02]  /*92d0*/  FMUL.FTZ R2, R2, R115 ;  /* 0x0000007302027220 */ /* 0x000fc40000410000 */
[----:B------:R-:W-:Y:S02]  /*92e0*/  @P1 FFMA.FTZ R6, R9, R132, R5 ;  /* 0x0000008409061223 */ /* 0x000fe40000010005 */
[----:B------:R-:W-:Y:S02]  /*92f0*/  @P0 FFMA.FTZ R7, R8, R3, R0 ;  /* 0x0000000308070223 */ /* 0x000fe40000010000 */
.L_x_24:
[----:B------:R-:W-:Y:S01]  /*9300*/  USHF.R.S32.HI UR8, URZ, 0x1f, UR9 ;  /* 0x0000001f3f087899 */ /* 0x000fe20008011409 */
[----:B------:R-:W-:Y:S05]  /*9310*/  @P2 BRA `(.L_x_30) ;  /* 0x000013e000002947 */ /* 0x000fea0003800000 */
[----:B-----5:R-:W1:Y:S01]  /*9320*/  S2R R0, SR_TID.X ;  /* 0x0000000000007919 */ /* 0x020e620000002100 */
[----:B------:R-:W-:Y:S01]  /*9330*/  F2FP.PACK_AB R112, R4, R112 ;  /* 0x000000700470723e */ /* 0x000fe200000000ff */
[----:B------:R-:W-:Y:S01]  /*9340*/  ULDC.64 UR4, c[0x0][0x500] ;  /* 0x0001400000047ab9 */ /* 0x000fe20000000a00 */
[----:B------:R-:W-:Y:S01]  /*9350*/  F2FP.PACK_AB R128, R129, R128 ;  /* 0x000000808180723e */ /* 0x000fe200000000ff */
[----:B------:R-:W-:Y:S01]  /*9360*/  UISETP.NE.U32.AND UP1, UPT, URZ, UR4, UPT ;  /* 0x000000043f00728c */ /* 0x000fe2000bf25070 */
[----:B------:R-:W-:Y:S01]  /*9370*/  F2FP.PACK_AB R130, R131, R130 ;  /* 0x000000828382723e */ /* 0x000fe200000000ff */
[----:B------:R-:W-:Y:S01]  /*9380*/  UMOV UR6, 0x4 ;  /* 0x0000000400067882 */ /* 0x000fe20000000000 */
[----:B------:R-:W-:Y:S01]  /*9390*/  F2FP.PACK_AB R124, R125, R124 ;  /* 0x0000007c7d7c723e */ /* 0x000fe200000000ff */
[----:B------:R-:W-:Y:S01]  /*93a0*/  UISETP.NE.AND.EX UP1, UPT, URZ, UR5, UPT, UP1 ;  /* 0x000000053f00728c */ /* 0x000fe2000bf25310 */
[----:B------:R-:W-:-:S02]  /*93b0*/  F2FP.PACK_AB R126, R127, R126 ;  /* 0x0000007e7f7e723e */ /* 0x000fc400000000ff */
[----:B------:R-:W-:Y:S01]  /*93c0*/  F2FP.PACK_AB R68, R69, R68 ;  /* 0x000000444544723e */ /* 0x000fe200000000ff */
[----:B------:R-:W-:Y:S01]  /*93d0*/  ULDC.64 UR4, c[0x0][0x500] ;  /* 0x0001400000047ab9 */ /* 0x000fe20000000a00 */
[----:B------:R-:W-:Y:S01]  /*93e0*/  F2FP.PACK_AB R70, R71, R70 ;  /* 0x000000464746723e */ /* 0x000fe200000000ff */
[----:B------:R-:W-:Y:S01]  /*93f0*/  UIMAD.WIDE UR4, UR11, UR6, UR4 ;  /* 0x000000060b0472a5 */ /* 0x000fe2000f8e0204 */
[----:B------:R-:W-:Y:S02]  /*9400*/  F2FP.PACK_AB R72, R73, R72 ;  /* 0x000000484948723e */ /* 0x000fe400000000ff */
[----:B------:R-:W-:Y:S02]  /*9410*/  F2FP.PACK_AB R74, R75, R74 ;  /* 0x0000004a4b4a723e */ /* 0x000fe400000000ff */
[----:B------:R-:W-:Y:S02]  /*9420*/  F2FP.PACK_AB R76, R77, R76 ;  /* 0x0000004c4d4c723e */ /* 0x000fe400000000ff */
[----:B------:R-:W-:-:S02]  /*9430*/  F2FP.PACK_AB R78, R79, R78 ;  /* 0x0000004e4f4e723e */ /* 0x000fc400000000ff */
[----:B------:R-:W-:Y:S02]  /*9440*/  F2FP.PACK_AB R80, R81, R80 ;  /* 0x000000505150723e */ /* 0x000fe400000000ff */
[----:B-1----:R-:W-:Y:S02]  /*9450*/  SHF.R.S32.HI R3, RZ, 0x1f, R0 ;  /* 0x0000001fff037819 */ /* 0x002fe40000011400 */
[----:B------:R-:W-:Y:S02]  /*9460*/  F2FP.PACK_AB R82, R83, R82 ;  /* 0x000000525352723e */ /* 0x000fe400000000ff */
[----:B------:R-:W-:Y:S02]  /*9470*/  LEA.HI R5, R3, R0, RZ, 0x2 ;  /* 0x0000000003057211 */ /* 0x000fe400078f10ff */
[----:B------:R-:W-:Y:S02]  /*9480*/  F2FP.PACK_AB R84, R85, R84 ;  /* 0x000000545554723e */ /* 0x000fe400000000ff */
[----:B------:R-:W-:-:S02]  /*9490*/  SHF.R.S32.HI R9, RZ, 0x2, R5 ;  /* 0x00000002ff097819 */ /* 0x000fc40000011405 */
[----:B------:R-:W-:Y:S02]  /*94a0*/  SHF.R.S32.HI R8, RZ, 0x1f, R5 ;  /* 0x0000001fff087819 */ /* 0x000fe40000011405 */
[----:B------:R-:W-:Y:S02]  /*94b0*/  LOP3.LUT R5, R5, 0xfffffffc, RZ, 0xc0, !PT ;  /* 0xfffffffc05057812 */ /* 0x000fe400078ec0ff */
[----:B------:R-:W-:Y:S02]  /*94c0*/  LEA.HI R8, R8, R9, RZ, 0x3 ;  /* 0x0000000908087211 */ /* 0x000fe400078f18ff */
[----:B------:R-:W-:Y:S01]  /*94d0*/  F2FP.PACK_AB R86, R87, R86 ;  /* 0x000000565756723e */ /* 0x000fe200000000ff */
[----:B------:R-:W-:Y:S01]  /*94e0*/  IMAD.IADD R5, R0, 0x1, -R5 ;  /* 0x0000000100057824 */ /* 0x000fe200078e0a05 */
[----:B------:R-:W-:Y:S02]  /*94f0*/  LOP3.LUT R8, R8, 0xfffffff8, RZ, 0xc0, !PT ;  /* 0xfffffff808087812 */ /* 0x000fe400078ec0ff */
[----:B------:R-:W-:-:S02]  /*9500*/  F2FP.PACK_AB R88, R89, R88 ;  /* 0x000000585958723e */ /* 0x000fc400000000ff */
[----:B------:R-:W-:Y:S01]  /*9510*/  F2FP.PACK_AB R90, R91, R90 ;  /* 0x0000005a5b5a723e */ /* 0x000fe200000000ff */
[----:B------:R-:W-:Y:S01]  /*9520*/  IMAD.IADD R9, R9, 0x1, -R8 ;  /* 0x0000000109097824 */ /* 0x000fe200078e0a08 */
[----:B------:R-:W-:Y:S02]  /*9530*/  LEA.HI R8, R3, R0, RZ, 0x5 ;  /* 0x0000000003087211 */ /* 0x000fe400078f28ff */
[----:B------:R-:W-:Y:S01]  /*9540*/  F2FP.PACK_AB R92, R93, R92 ;  /* 0x0000005c5d5c723e */ /* 0x000fe200000000ff */
[C---:B------:R-:W-:Y:S01]  /*9550*/  IMAD.SHL.U32 R11, R9.reuse, 0x40, RZ ;  /* 0x00000040090b7824 */ /* 0x040fe200078e00ff */
[----:B------:R-:W-:Y:S02]  /*9560*/  SHF.R.S32.HI R10, RZ, 0x5, R8 ;  /* 0x00000005ff0a7819 */ /* 0x000fe40000011408 */
[----:B------:R-:W-:Y:S02]  /*9570*/  LOP3.LUT R13, R9, 0x1, RZ, 0xc0, !PT ;  /* 0x00000001090d7812 */ /* 0x000fe400078ec0ff */
[----:B------:R-:W-:Y:S01]  /*9580*/  LOP3.LUT R11, R11, 0x1c0, RZ, 0xc0, !PT ;  /* 0x000001c00b0b7812 */ /* 0x000fe200078ec0ff */
[----:B------:R-:W-:Y:S01]  /*9590*/  IMAD R12, R10, 0x200, R5 ;  /* 0x000002000a0c7824 */ /* 0x000fe200078e0205 */
[----:B------:R-:W-:-:S02]  /*95a0*/  ISETP.NE.U32.AND P0, PT, R13, 0x1, PT ;  /* 0x000000010d00780c */ /* 0x000fc40003f05070 */
[----:B------:R-:W-:Y:S02]  /*95b0*/  LEA.HI R11, R11, R11, RZ, 0x1d ;  /* 0x0000000b0b0b7211 */ /* 0x000fe400078fe8ff */
[----:B------:R-:W-:Y:S01]  /*95c0*/  R2P PR, R9, 0x6 ;  /* 0x0000000609007804 */ /* 0x000fe20000000000 */
[----:B------:R-:W-:Y:S01]  /*95d0*/  IMAD.MOV.U32 R9, RZ, RZ, 0x20 ;  /* 0x00000020ff097424 */ /* 0x000fe200078e00ff */
[----:B------:R-:W-:Y:S01]  /*95e0*/  F2FP.PACK_AB R94, R95, R94 ;  /* 0x0000005e5f5e723e */ /* 0x000fe200000000ff */
[----:B------:R-:W-:Y:S01]  /*95f0*/  IMAD.U32 R11, R12, 0x2, R11 ;  /* 0x000000020c0b7824 */ /* 0x000fe200078e000b */
[----:B------:R-:W-:Y:S02]  /*9600*/  F2FP.PACK_AB R96, R97, R96 ;  /* 0x000000606160723e */ /* 0x000fe400000000ff */
[----:B------:R-:W-:Y:S01]  /*9610*/  SEL R9, R9, 0xffffffe0, !P1 ;  /* 0xffffffe009097807 */ /* 0x000fe20004800000 */
[----:B------:R-:W-:Y:S01]  /*9620*/  IMAD.SHL.U32 R11, R11, 0x2, RZ ;  /* 0x000000020b0b7824 */ /* 0x000fe200078e00ff */
[----:B------:R-:W-:Y:S01]  /*9630*/  BAR.SYNC.DEFER_BLOCKING 0x1, 0x100 ;  /* 0x0044000000007b1d */ /* 0x000fe20000010000 */
[----:B------:R-:W-:-:S02]  /*9640*/  F2FP.PACK_AB R98, R99, R98 ;  /* 0x000000626362723e */ /* 0x000fc400000000ff */
[C---:B------:R-:W-:Y:S01]  /*9650*/  IMAD.IADD R13, R11.reuse, 0x1, R9 ;  /* 0x000000010b0d7824 */ /* 0x040fe200078e0209 */
[C---:B------:R-:W-:Y:S02]  /*9660*/  IADD3 R12, R11.reuse, 0x80, RZ ;  /* 0x000000800b0c7810 */ /* 0x040fe40007ffe0ff */
[----:B------:R-:W-:Y:S02]  /*9670*/  IADD3 R4, R11, 0x70, RZ ;  /* 0x000000700b047810 */ /* 0x000fe40007ffe0ff */
[----:B------:R-:W-:Y:S01]  /*9680*/  @P0 IADD3 R4, R12, 0x10, RZ ;  /* 0x000000100c040810 */ /* 0x000fe20007ffe0ff */
[----:B------:R-:W-:Y:S01]  /*9690*/  IMAD.MOV.U32 R12, RZ, RZ, 0x40 ;  /* 0x00000040ff0c7424 */ /* 0x000fe200078e00ff */
[----:B------:R-:W-:Y:S02]  /*96a0*/  F2FP.PACK_AB R120, R121, R120 ;  /* 0x000000787978723e */ /* 0x000fe400000000ff */
[----:B------:R-:W-:Y:S01]  /*96b0*/  F2FP.PACK_AB R122, R123, R122 ;  /* 0x0000007a7b7a723e */ /* 0x000fe200000000ff */
[----:B------:R-:W-:Y:S01]  /*96c0*/  IMAD.IADD R9, R9, 0x1, R4 ;  /* 0x0000000109097824 */ /* 0x000fe200078e0204 */
[----:B------:R-:W-:-:S02]  /*96d0*/  SEL R12, R12, 0xffffffc0, !P2 ;  /* 0xffffffc00c0c7807 */ /* 0x000fc40005000000 */
[----:B------:R-:W-:Y:S02]  /*96e0*/  F2FP.PACK_AB R100, R101, R100 ;  /* 0x000000646564723e */ /* 0x000fe400000000ff */
[----:B------:R-:W-:Y:S01]  /*96f0*/  F2FP.PACK_AB R102, R103, R102 ;  /* 0x000000666766723e */ /* 0x000fe200000000ff */
[----:B------:R-:W-:Y:S01]  /*9700*/  IMAD.IADD R14, R11, 0x1, R12 ;  /* 0x000000010b0e7824 */ /* 0x000fe200078e020c */
[----:B------:R-:W-:Y:S01]  /*9710*/  F2FP.PACK_AB R104, R105, R104 ;  /* 0x000000686968723e */ /* 0x000fe200000000ff */
[C---:B------:R-:W-:Y:S01]  /*9720*/  IMAD.IADD R15, R12.reuse, 0x1, R4 ;  /* 0x000000010c0f7824 */ /* 0x040fe200078e0204 */
[----:B------:R-:W-:Y:S01]  /*9730*/  F2FP.PACK_AB R106, R107, R106 ;  /* 0x0000006a6b6a723e */ /* 0x000fe200000000ff */
[----:B------:R-:W-:Y:S01]  /*9740*/  IMAD.IADD R16, R12, 0x1, R13 ;  /* 0x000000010c107824 */ /* 0x000fe200078e020d */
[----:B------:R-:W-:Y:S01]  /*9750*/  STS [R11+0x80], R128 ;  /* 0x000080800b007388 */ /* 0x000fe20000000800 */
[----:B------:R-:W-:Y:S01]  /*9760*/  IMAD.IADD R12, R9, 0x1, R12 ;  /* 0x00000001090c7824 */ /* 0x000fe200078e020c */
[----:B------:R-:W-:-:S02]  /*9770*/  F2FP.PACK_AB R108, R109, R108 ;  /* 0x0000006c6d6c723e */ /* 0x000fc400000000ff */
[----:B------:R-:W-:Y:S01]  /*9780*/  STS [R11+0x480], R130 ;  /* 0x000480820b007388 */ /* 0x000fe20000000800 */
[----:B------:R-:W-:Y:S02]  /*9790*/  F2FP.PACK_AB R110, R111, R110 ;  /* 0x0000006e6f6e723e */ /* 0x000fe400000000ff */
[----:B------:R-:W-:Y:S01]  /*97a0*/  F2FP.PACK_AB R116, R117, R116 ;  /* 0x000000747574723e */ /* 0x000fe200000000ff */
[----:B------:R-:W-:Y:S01]  /*97b0*/  STS [R4], R124 ;  /* 0x0000007c04007388 */ /* 0x000fe20000000800 */
[----:B------:R-:W-:Y:S02]  /*97c0*/  F2FP.PACK_AB R118, R119, R118 ;  /* 0x000000767776723e */ /* 0x000fe400000000ff */
[----:B------:R-:W-:Y:S01]  /*97d0*/  F2FP.PACK_AB R2, R2, R114 ;  /* 0x000000720202723e */ /* 0x000fe200000000ff */
[----:B------:R-:W-:Y:S01]  /*97e0*/  STS [R4+0x400], R126 ;  /* 0x0004007e04007388 */ /* 0x000fe20000000800 */
[----:B------:R-:W-:-:S03]  /*97f0*/  PLOP3.LUT P1, PT, PT, PT, UP1, 0x80, 0x0 ;  /* 0x000000000000781c */ /* 0x000fc60003f2f018 */
[----:B------:R-:W-:Y:S04]  /*9800*/  STS [R13+0x80], R68 ;  /* 0x000080440d007388 */ /* 0x000fe80000000800 */
[----:B------:R-:W-:Y:S04]  /*9810*/  STS [R13+0x480], R70 ;  /* 0x000480460d007388 */ /* 0x000fe80000000800 */
[----:B------:R-:W-:Y:S04]  /*9820*/  STS [R9], R72 ;  /* 0x0000004809007388 */ /* 0x000fe80000000800 */
[----:B------:R-:W-:Y:S04]  /*9830*/  STS [R9+0x400], R74 ;  /* 0x0004004a09007388 */ /* 0x000fe80000000800 */
        /* <DEDUP_REMOVED lines=17> */
[----:B------:R1:W-:Y:S04]  /*9950*/  STS [R14+0x4480], R106 ;  /* 0x0044806a0e007388 */ /* 0x0003e80000000800 */
[----:B------:R-:W-:Y:S04]  /*9960*/  STS [R15+0x4000], R108 ;  /* 0x0040006c0f007388 */ /* 0x000fe80000000800 */
[----:B------:R2:W-:Y:S04]  /*9970*/  STS [R15+0x4400], R110 ;  /* 0x0044006e0f007388 */ /* 0x0005e80000000800 */
[----:B------:R-:W-:Y:S04]  /*9980*/  STS [R16+0x4080], R116 ;  /* 0x0040807410007388 */ /* 0x000fe80000000800 */
[----:B------:R-:W-:Y:S04]  /*9990*/  STS [R16+0x4480], R118 ;  /* 0x0044807610007388 */ /* 0x000fe80000000800 */
[----:B------:R-:W-:Y:S04]  /*99a0*/  STS [R12+0x4000], R112 ;  /* 0x004000700c007388 */ /* 0x000fe80000000800 */
[----:B------:R3:W-:Y:S01]  /*99b0*/  STS [R12+0x4400], R2 ;  /* 0x004400020c007388 */ /* 0x0007e20000000800 */
[----:B-1----:R-:W-:-:S02]  /*99c0*/  IMAD.U32 R14, RZ, RZ, UR4 ;  /* 0x00000004ff0e7e24 */ /* 0x002fc4000f8e00ff */
[----:B--2---:R-:W-:Y:S01]  /*99d0*/  IMAD.U32 R15, RZ, RZ, UR5 ;  /* 0x00000005ff0f7e24 */ /* 0x004fe2000f8e00ff */
[----:B------:R-:W-:Y:S06]  /*99e0*/  BAR.SYNC.DEFER_BLOCKING 0x1, 0x100 ;  /* 0x0044000000007b1d */ /* 0x000fec0000010000 */
[----:B------:R-:W-:Y:S02]  /*99f0*/  ULDC.64 UR4, c[0x0][0x508] ;  /* 0x0001420000047ab9 */ /* 0x000fe40000000a00 */
[----:B------:R-:W-:Y:S01]  /*9a00*/  UISETP.NE.U32.AND UP0, UPT, URZ, UR4, UPT ;  /* 0x000000043f00728c */ /* 0x000fe2000bf05070 */
[----:B------:R-:W2:Y:S03]  /*9a10*/  @P1 LDG.E R4, [R14.64] ;  /* 0x0000000c0e041981 */ /* 0x000ea6000c1e1900 */
[----:B------:R-:W-:Y:S01]  /*9a20*/  UISETP.NE.AND.EX UP0, UPT, URZ, UR5, UPT, UP0 ;  /* 0x000000053f00728c */ /* 0x000fe2000bf05300 */
[----:B---3--:R-:W-:-:S02]  /*9a30*/  IMAD.MOV.U32 R2, RZ, RZ, c[0x0][0x388] ;  /* 0x0000e200ff027624 */ /* 0x008fc400078e00ff */
[----:B------:R-:W-:-:S03]  /*9a40*/  ULDC.64 UR4, c[0x0][0x508] ;  /* 0x0001420000047ab9 */ /* 0x000fc60000000a00 */
[----:B------:R-:W-:-:S05]  /*9a50*/  PLOP3.LUT P0, PT, PT, PT, UP0, 0x80, 0x0 ;  /* 0x000000000000781c */ /* 0x000fca0003f0f008 */
[----:B------:R-:W-:-:S06]  /*9a60*/  @UP0 UIMAD.WIDE UR4, UR11, UR6, UR4 ;  /* 0x000000060b0402a5 */ /* 0x000fcc000f8e0204 */
[----:B------:R-:W-:Y:S02]  /*9a70*/  IMAD.U32 R12, RZ, RZ, UR4 ;  /* 0x00000004ff0c7e24 */ /* 0x000fe4000f8e00ff */
[----:B------:R-:W-:-:S05]  /*9a80*/  IMAD.U32 R13, RZ, RZ, UR5 ;  /* 0x00000005ff0d7e24 */ /* 0x000fca000f8e00ff */
[----:B------:R1:W5:Y:S01]  /*9a90*/  @P0 LDG.E R2, [R12.64] ;  /* 0x0000000c0c020981 */ /* 0x000362000c1e1900 */
[----:B------:R-:W-:Y:S02]  /*9aa0*/  UMOV UR16, URZ ;  /* 0x0000003f00107c82 */ /* 0x000fe40008000000 */
[----:B------:R-:W-:Y:S01]  /*9ab0*/  UMOV UR17, URZ ;  /* 0x0000003f00117c82 */ /* 0x000fe20008000000 */
[----:B--2---:R-:W2:Y:S02]  /*9ac0*/  @P1 R2UR UR5, R4 ;  /* 0x00000000040513c2 */ /* 0x004ea400000e0000 */
[----:B--2---:R-:W-:Y:S02]  /*9ad0*/  @UP1 USHF.R.S32.HI UR4, URZ, 0x1f, UR5 ;  /* 0x0000001f3f041899 */ /* 0x004fe40008011405 */
[----:B------:R-:W-:-:S05]  /*9ae0*/  @UP1 UMOV UR16, UR5 ;  /* 0x0000000500101c82 */ /* 0x000fca0008000000 */
[----:B------:R-:W-:Y:S01]  /*9af0*/  @UP1 UMOV UR17, UR4 ;  /* 0x0000000400111c82 */ /* 0x000fe20008000000 */
[----:B------:R-:W-:Y:S05]  /*9b00*/  @P0 BRA `(.L_x_31) ;  /* 0x0000004000000947 */ /* 0x000fea0003800000 */
[----:B-1----:R-:W-:Y:S05]  /*9b10*/  @!P1 BRA `(.L_x_31) ;  /* 0x0000003000009947 */ /* 0x002fea0003800000 */
[----:B-----5:R1:W2:Y:S04]  /*9b20*/  LDG.E R2, [R14.64] ;  /* 0x0000000c0e027981 */ /* 0x0202a8000c1e1900 */
[----:B-1----:R-:W2:Y:S02]  /*9b30*/  LDG.E R14, [R14.64+0x4] ;  /* 0x0000040c0e0e7981 */ /* 0x002ea4000c1e1900 */
[----:B--2---:R-:W-:Y:S02]  /*9b40*/  IADD3 R2, -R2, R14, RZ ;  /* 0x0000000e02027210 */ /* 0x004fe40007ffe1ff */
.L_x_31:
[----:B-1----:R-:W-:Y:S01]  /*9b50*/  LOP3.LUT R4, R8, 0xffffffe0, RZ, 0xc0, !PT ;  /* 0xffffffe008047812 */ /* 0x002fe200078ec0ff */
[----:B------:R-:W1:Y:S01]  /*9b60*/  S2R R36, SR_CTAID.X ;  /* 0x0000000000247919 */ /* 0x000e620000002500 */
[----:B------:R-:W-:Y:S01]  /*9b70*/  SHF.R.S32.HI R11, RZ, 0x1f, R10 ;  /* 0x0000001fff0b7819 */ /* 0x000fe2000001140a */
[----:B------:R-:W-:Y:S01]  /*9b80*/  ULDC.64 UR4, c[0x0][0x490] ;  /* 0x0001240000047ab9 */ /* 0x000fe20000000a00 */
[----:B------:R-:W-:Y:S01]  /*9b90*/  LEA.HI R9, R5, R5, RZ, 0x1 ;  /* 0x0000000505097211 */ /* 0x000fe200078f08ff */
[----:B------:R-:W-:Y:S01]  /*9ba0*/  IMAD.IADD R4, R0, 0x1, -R4 ;  /* 0x0000000100047824 */ /* 0x000fe200078e0a04 */
[----:B------:R-:W-:Y:S01]  /*9bb0*/  LEA.HI R11, R11, R10, RZ, 0x3 ;  /* 0x0000000a0b0b7211 */ /* 0x000fe200078f18ff */
[----:B------:R-:W-:Y:S01]  /*9bc0*/  UIMAD UR14, UR8, UR4, URZ ;  /* 0x00000004080e72a4 */ /* 0x000fe2000f8e023f */
[----:B------:R-:W-:Y:S01]  /*9bd0*/  LOP3.LUT R9, R9, 0x1ffffffe, RZ, 0xc0, !PT ;  /* 0x1ffffffe09097812 */ /* 0x000fe200078ec0ff */
[----:B------:R-:W-:Y:S01]  /*9be0*/  USHF.R.S32.HI UR10, URZ, 0x1f, UR11 ;  /* 0x0000001f3f0a7899 */ /* 0x000fe2000801140b */
[----:B------:R-:W-:Y:S01]  /*9bf0*/  SHF.R.S32.HI R8, RZ, 0x1f, R4 ;  /* 0x0000001fff087819 */ /* 0x000fe20000011404 */
[----:B------:R-:W-:Y:S01]  /*9c00*/  UMOV UR20, UR16 ;  /* 0x0000001000147c82 */ /* 0x000fe20008000000 */
[----:B------:R-:W-:Y:S01]  /*9c10*/  LOP3.LUT R11, R11, 0xffffff8, RZ, 0xc0, !PT ;  /* 0x0ffffff80b0b7812 */ /* 0x000fe200078ec0ff */
[----:B------:R-:W-:Y:S01]  /*9c20*/  IMAD.IADD R5, R5, 0x1, -R9 ;  /* 0x0000000105057824 */ /* 0x000fe200078e0a09 */
[----:B------:R-:W-:Y:S01]  /*9c30*/  LEA.HI R8, R8, R4, RZ, 0x2 ;  /* 0x0000000408087211 */ /* 0x000fe200078f10ff */
[----:B------:R-:W-:Y:S01]  /*9c40*/  UMOV UR21, UR17 ;  /* 0x0000001100157c82 */ /* 0x000fe20008000000 */
[----:B------:R-:W-:Y:S01]  /*9c50*/  LOP3.LUT P2, RZ, R4, 0x3, RZ, 0xc0, !PT ;  /* 0x0000000304ff7812 */ /* 0x000fe2000784c0ff */
[----:B------:R-:W-:Y:S01]  /*9c60*/  IMAD.IADD R11, R10, 0x1, -R11 ;  /* 0x000000010a0b7824 */ /* 0x000fe200078e0a0b */
[----:B------:R-:W-:Y:S01]  /*9c70*/  SHF.R.S32.HI R8, RZ, 0x2, R8 ;  /* 0x00000002ff087819 */ /* 0x000fe20000011408 */
[----:B------:R-:W-:Y:S01]  /*9c80*/  IMAD.MOV.U32 R10, RZ, RZ, c[0x0][0x4e8] ;  /* 0x00013a00ff0a7624 */ /* 0x000fe200078e00ff */
[----:B------:R-:W-:Y:S01]  /*9c90*/  UIMAD.WIDE.U32 UR20, UR9, UR4, UR20 ;  /* 0x00000004091472a5 */ /* 0x000fe2000f8e0014 */
[----:B-----5:R-:W-:Y:S01]  /*9ca0*/  IMAD R2, R2, c[0x0][0x4e8], RZ ;  /* 0x00013a0002027a24 */ /* 0x020fe200078e02ff */
[----:B------:R-:W-:Y:S01]  /*9cb0*/  UIMAD UR14, UR9, UR5, UR14 ;  /* 0x00000005090e72a4 */ /* 0x000fe2000f8e020e */
[----:B------:R-:W-:Y:S01]  /*9cc0*/  IMAD R9, R11, 0x10, R8 ;  /* 0x000000100b097824 */ /* 0x000fe200078e0208 */
[----:B------:R-:W-:Y:S01]  /*9cd0*/  ISETP.NE.AND P1, PT, R10, 0x1, PT ;  /* 0x000000010a00780c */ /* 0x000fe20003f25270 */
[----:B------:R-:W-:Y:S01]  /*9ce0*/  USEL UR10, UR10, URZ, !UP1 ;  /* 0x0000003f0a0a7287 */ /* 0x000fe2000c800000 */
[----:B------:R-:W-:Y:S01]  /*9cf0*/  LEA.HI R10, R3, R0, RZ, 0x3 ;  /* 0x00000000030a7211 */ /* 0x000fe200078f18ff */
[--C-:B------:R-:W-:Y:S01]  /*9d00*/  IMAD R5, R5, 0x8, R9.reuse ;  /* 0x0000000805057824 */ /* 0x100fe200078e0209 */
[----:B------:R-:W-:Y:S01]  /*9d10*/  ULDC.64 UR6, c[0x0][0x498] ;  /* 0x0001260000067ab9 */ /* 0x000fe20000000a00 */
[C---:B-1----:R-:W-:Y:S01]  /*9d20*/  IMAD R9, R36.reuse, 0x80, R9 ;  /* 0x0000008024097824 */ /* 0x042fe200078e0209 */
[----:B------:R-:W-:Y:S01]  /*9d30*/  UIADD3 UR15, UR21, UR14, URZ ;  /* 0x0000000e150f7290 */ /* 0x000fe2000fffe03f */
[----:B------:R-:W-:Y:S01]  /*9d40*/  IMAD R8, R36, 0x80, R5 ;  /* 0x0000008024087824 */ /* 0x000fe200078e0205 */
[----:B------:R-:W-:Y:S01]  /*9d50*/  UIMAD UR14, UR10, UR6, URZ ;  /* 0x000000060a0e72a4 */ /* 0x000fe2000f8e023f */
[----:B------:R-:W-:Y:S01]  /*9d60*/  LOP3.LUT R11, R10, 0xfffffff8, RZ, 0xc0, !PT ;  /* 0xfffffff80a0b7812 */ /* 0x000fe200078ec0ff */
[----:B------:R-:W-:Y:S01]  /*9d70*/  USEL UR11, UR11, URZ, !UP1 ;  /* 0x0000003f0b0b7287 */ /* 0x000fe2000c800000 */
[----:B------:R-:W-:Y:S01]  /*9d80*/  IMAD.MOV.U32 R16, RZ, RZ, R8 ;  /* 0x000000ffff107224 */ /* 0x000fe200078e0008 */
[----:B------:R-:W-:Y:S01]  /*9d90*/  ULDC.64 UR4, c[0x0][0x3a0] ;  /* 0x0000e80000047ab9 */ /* 0x000fe20000000a00 */
[----:B------:R-:W-:Y:S01]  /*9da0*/  @P1 IMAD.HI.U32 R5, R8, c[0x0][0x4ec], RZ ;  /* 0x00013b0008051a27 */ /* 0x000fe200078e00ff */
[----:B------:R-:W-:Y:S01]  /*9db0*/  UIMAD UR7, UR11, UR7, UR14 ;  /* 0x000000070b0772a4 */ /* 0x000fe2000f8e020e */
[----:B------:R-:W-:Y:S01]  /*9dc0*/  BSSY B0, `(.L_x_32) ;  /* 0x0000063000007945 */ /* 0x000fe20003800000 */
[----:B------:R-:W-:-:S02]  /*9dd0*/  UIMAD.WIDE.U32 UR18, UR16, UR4, URZ ;  /* 0x00000004101272a5 */ /* 0x000fc4000f8e003f */
[----:B------:R-:W-:Y:S01]  /*9de0*/  @P1 SHF.R.U32.HI R16, RZ, c[0x0][0x4f0], R5 ;  /* 0x00013c00ff101a19 */ /* 0x000fe20000011605 */
[----:B------:R-:W-:Y:S02]  /*9df0*/  UMOV UR14, UR20 ;  /* 0x00000014000e7c82 */ /* 0x000fe40008000000 */
[----:B------:R-:W-:Y:S01]  /*9e00*/  UIMAD.WIDE.U32 UR14, UR11, UR6, UR14 ;  /* 0x000000060b0e72a5 */ /* 0x000fe2000f8e000e */
[--C-:B------:R-:W-:Y:S01]  /*9e10*/  SHF.R.S32.HI R4, RZ, 0x1f, R16.reuse ;  /* 0x0000001fff047819 */ /* 0x100fe20000011410 */
[----:B------:R-:W-:Y:S01]  /*9e20*/  IMAD.MOV R5, RZ, RZ, -R16 ;  /* 0x000000ffff057224 */ /* 0x000fe200078e0a10 */
[----:B------:R-:W-:-:S03]  /*9e30*/  UIMAD UR4, UR17, UR4, URZ ;  /* 0x00000004110472a4 */ /* 0x000fc6000f8e023f */
[----:B------:R-:W-:Y:S01]  /*9e40*/  IMAD R5, R5, c[0x0][0x4e8], R8 ;  /* 0x00013a0005057a24 */ /* 0x000fe200078e0208 */
[----:B------:R-:W-:Y:S01]  /*9e50*/  LEA.HI R8, R3, R0, RZ, 0x6 ;  /* 0x0000000003087211 */ /* 0x000fe200078f30ff */
[----:B------:R-:W-:Y:S01]  /*9e60*/  IMAD.IADD R0, R0, 0x1, -R11 ;  /* 0x0000000100007824 */ /* 0x000fe200078e0a0b */
[----:B------:R-:W-:Y:S01]  /*9e70*/  MOV R3, UR7 ;  /* 0x0000000700037c02 */ /* 0x000fe20008000f00 */
[----:B------:R-:W-:Y:S01]  /*9e80*/  UIMAD UR16, UR16, UR5, UR4 ;  /* 0x00000005101072a4 */ /* 0x000fe2000f8e0204 */
[----:B------:R-:W-:Y:S02]  /*9e90*/  IADD3 R16, P0, R16, UR14, RZ ;  /* 0x0000000e10107c10 */ /* 0x000fe4000ff1e0ff */
[----:B------:R-:W-:Y:S01]  /*9ea0*/  SHF.R.S32.HI R11, RZ, 0x1f, R5 ;  /* 0x0000001fff0b7819 */ /* 0x000fe20000011405 */
[----:B------:R-:W-:Y:S01]  /*9eb0*/  ULDC.64 UR4, c[0x0][0x3e8] ;  /* 0x0000fa0000047ab9 */ /* 0x000fe20000000a00 */
[----:B------:R-:W-:Y:S01]  /*9ec0*/  IADD3.X R17, R4, UR15, R3, P0, !PT ;  /* 0x0000000f04117c10 */ /* 0x000fe200087fe403 */
[----:B------:R-:W-:Y:S01]  /*9ed0*/  UIADD3 UR17, UR19, UR16, URZ ;  /* 0x0000001013117290 */ /* 0x000fe2000fffe03f */
[----:B------:R-:W-:Y:S01]  /*9ee0*/  SHF.R.S32.HI R3, RZ, 0x3, R10 ;  /* 0x00000003ff037819 */ /* 0x000fe2000001140a */
[----:B------:R-:W-:Y:S01]  /*9ef0*/  IMAD R4, R11, c[0x0][0x488], RZ ;  /* 0x000122000b047a24 */ /* 0x000fe200078e02ff */
[----:B------:R-:W-:Y:S01]  /*9f00*/  UIMAD UR8, UR8, UR4, URZ ;  /* 0x00000004080872a4 */ /* 0x000fe2000f8e023f */
[----:B------:R-:W-:Y:S01]  /*9f10*/  IMAD.WIDE.U32 R16, R5, c[0x0][0x488], R16 ;  /* 0x0001220005107a25 */ /* 0x000fe200078e0010 */
[----:B------:R-:W-:Y:S01]  /*9f20*/  UMOV UR16, UR18 ;  /* 0x0000001200107c82 */ /* 0x000fe20008000000 */
[----:B------:R-:W-:Y:S01]  /*9f30*/  SHF.L.U32 R8, R8, 0x3, RZ ;  /* 0x0000000308087819 */ /* 0x000fe200000006ff */
[----:B------:R-:W-:Y:S01]  /*9f40*/  UIMAD UR8, UR9, UR5, UR8 ;  /* 0x00000005090872a4 */ /* 0x000fe2000f8e0208 */
[----:B------:R-:W-:Y:S01]  /*9f50*/  IMAD.SHL.U32 R12, R3, 0x40, RZ ;  /* 0x00000040030c7824 */ /* 0x000fe200078e00ff */
[----:B------:R-:W-:Y:S01]  /*9f60*/  UIMAD.WIDE.U32 UR16, UR9, UR4, UR16 ;  /* 0x00000004091072a5 */ /* 0x000fe2000f8e0010 */
[----:B------:R-:W-:-:S02]  /*9f70*/  IMAD R14, R0, 0x20, R3 ;  /* 0x00000020000e7824 */ /* 0x000fc400078e0203 */
[----:B------:R-:W-:Y:S01]  /*9f80*/  IMAD R5, R5, c[0x0][0x48c], R4 ;  /* 0x0001230005057a24 */ /* 0x000fe200078e0204 */
[----:B------:R-:W-:Y:S01]  /*9f90*/  LOP3.LUT R12, R12, 0x1c0, RZ, 0xc0, !PT ;  /* 0x000001c00c0c7812 */ /* 0x000fe200078ec0ff */
[----:B------:R-:W-:Y:S01]  /*9fa0*/  IMAD.SHL.U32 R0, R0, 0x8, RZ ;  /* 0x0000000800007824 */ /* 0x000fe200078e00ff */
[----:B------:R-:W-:Y:S01]  /*9fb0*/  LEA R4, P0, R16, c[0x0][0x450], 0x2 ;  /* 0x0001140010047a11 */ /* 0x000fe200078010ff */
[----:B------:R-:W-:Y:S01]  /*9fc0*/  IMAD R14, R36, 0x80, R14 ;  /* 0x00000080240e7824 */ /* 0x000fe200078e020e */
[----:B------:R-:W-:Y:S01]  /*9fd0*/  IADD3 R5, R17, R5, RZ ;  /* 0x0000000511057210 */ /* 0x000fe20007ffe0ff */
[----:B------:R-:W-:Y:S01]  /*9fe0*/  ULDC.64 UR4, c[0x0][0x3f0] ;  /* 0x0000fc0000047ab9 */ /* 0x000fe20000000a00 */
[----:B------:R-:W-:Y:S01]  /*9ff0*/  LOP3.LUT R10, R12, 0x38, R0, 0xf8, !PT ;  /* 0x000000380c0a7812 */ /* 0x000fe200078ef800 */
[----:B------:R-:W-:Y:S01]  /*a000*/  @P1 IMAD.HI.U32 R11, R14, c[0x0][0x4ec], RZ ;  /* 0x00013b000e0b1a27 */ /* 0x000fe200078e00ff */
[----:B------:R-:W-:Y:S01]  /*a010*/  SHF.R.U32.HI R12, RZ, 0x3, R12 ;  /* 0x00000003ff0c7819 */ /* 0x000fe2000001160c */
[----:B------:R-:W-:Y:S01]  /*a020*/  UIADD3 UR9, UR17, UR8, URZ ;  /* 0x0000000811097290 */ /* 0x000fe2000fffe03f */
[----:B------:R-:W-:Y:S01]  /*a030*/  LEA.HI.X R5, R16, c[0x0][0x454], R5, 0x2, P0 ;  /* 0x0001150010057a11 */ /* 0x000fe200000f1405 */
[--C-:B------:R-:W-:Y:S01]  /*a040*/  IMAD.MOV.U32 R13, RZ, RZ, R14.reuse ;  /* 0x000000ffff0d7224 */ /* 0x100fe200078e000e */
[----:B------:R-:W-:Y:S01]  /*a050*/  UIMAD UR10, UR10, UR4, URZ ;  /* 0x000000040a0a72a4 */ /* 0x000fe2000f8e023f */
[----:B------:R-:W-:Y:S01]  /*a060*/  @P1 SHF.R.U32.HI R13, RZ, c[0x0][0x4f0], R11 ;  /* 0x00013c00ff0d1a19 */ /* 0x000fe2000001160b */
[----:B------:R-:W-:Y:S01]  /*a070*/  UMOV UR8, UR16 ;  /* 0x0000001000087c82 */ /* 0x000fe20008000000 */
[----:B------:R-:W-:Y:S01]  /*a080*/  LOP3.LUT R12, R10, R12, RZ, 0x3c, !PT ;  /* 0x0000000c0a0c7212 */ /* 0x000fe200078e3cff */
[----:B------:R-:W-:Y:S01]  /*a090*/  SHFL.IDX PT, R11, R5, RZ, 0x1c1f ;  /* 0x001c1fff050b7589 */ /* 0x000fe200000e0000 */
[----:B------:R-:W-:Y:S01]  /*a0a0*/  UIMAD UR5, UR11, UR5, UR10 ;  /* 0x000000050b0572a4 */ /* 0x000fe2000f8e020a */
[--C-:B------:R-:W-:Y:S01]  /*a0b0*/  IMAD.MOV R15, RZ, RZ, -R13.reuse ;  /* 0x000000ffff0f7224 */ /* 0x100fe200078e0a0d */
[----:B------:R-:W-:Y:S01]  /*a0c0*/  UIMAD.WIDE.U32 UR8, UR11, UR4, UR8 ;  /* 0x000000040b0872a5 */ /* 0x000fe2000f8e0008 */
[----:B------:R-:W1:Y:S01]  /*a0d0*/  SHFL.IDX PT, R10, R4, RZ, 0x1c1f ;  /* 0x001c1fff040a7589 */ /* 0x000e6200000e0000 */
[----:B------:R-:W-:Y:S01]  /*a0e0*/  SHF.R.S32.HI R16, RZ, 0x1f, R13 ;  /* 0x0000001fff107819 */ /* 0x000fe2000001140d */
[----:B------:R-:W-:Y:S01]  /*a0f0*/  IMAD R15, R15, c[0x0][0x4e8], R14 ;  /* 0x00013a000f0f7a24 */ /* 0x000fe200078e020e */
[----:B------:R-:W-:Y:S01]  /*a100*/  UIADD3 UR5, UR9, UR5, URZ ;  /* 0x0000000509057290 */ /* 0x000fe2000fffe03f */
[----:B------:R-:W-:Y:S01]  /*a110*/  SHFL.IDX PT, R4, R4, 0x1, 0x1c1f ;  /* 0x003c1f0004047f89 */ /* 0x000fe200000e0000 */
[C---:B------:R-:W-:Y:S01]  /*a120*/  IADD3 R14, R9.reuse, 0x8, RZ ;  /* 0x00000008090e7810 */ /* 0x040fe20007ffe0ff */
[----:B------:R-:W-:Y:S01]  /*a130*/  IMAD.U32 R19, RZ, RZ, UR9 ;  /* 0x00000009ff137e24 */ /* 0x000fe2000f8e00ff */
[-C--:B------:R-:W-:Y:S01]  /*a140*/  ISETP.GE.OR P0, PT, R9, R2.reuse, P2 ;  /* 0x000000020900720c */ /* 0x080fe20001706670 */
[----:B------:R-:W2:Y:S01]  /*a150*/  SHFL.IDX PT, R5, R5, 0x1, 0x1c1f ;  /* 0x003c1f0005057f89 */ /* 0x000ea200000e0000 */
[----:B------:R-:W-:Y:S01]  /*a160*/  IMAD.U32 R18, RZ, RZ, UR8 ;  /* 0x00000008ff127e24 */ /* 0x000fe2000f8e00ff */
[----:B------:R-:W-:Y:S01]  /*a170*/  ISETP.GE.OR P2, PT, R14, R2, P2 ;  /* 0x000000020e00720c */ /* 0x000fe20001746670 */
[----:B------:R-:W-:Y:S01]  /*a180*/  IMAD.U32 R19, RZ, RZ, UR5 ;  /* 0x00000005ff137e24 */ /* 0x000fe2000f8e00ff */
[----:B------:R-:W-:Y:S01]  /*a190*/  SHF.R.S32.HI R9, RZ, 0x1f, R15 ;  /* 0x0000001fff097819 */ /* 0x000fe2000001140f */
[----:B------:R-:W-:Y:S01]  /*a1a0*/  IMAD R16, R16, c[0x0][0x3e0], RZ ;  /* 0x0000f80010107a24 */ /* 0x000fe200078e02ff */
[----:B------:R-:W-:Y:S01]  /*a1b0*/  LOP3.LUT R8, R12, 0x7ffffe00, R8, 0xf8, !PT ;  /* 0x7ffffe000c087812 */ /* 0x000fe200078ef808 */
[----:B------:R-:W-:Y:S01]  /*a1c0*/  IMAD.WIDE.U32 R18, R13, c[0x0][0x3e0], R18 ;  /* 0x0000f8000d127a25 */ /* 0x000fe200078e0012 */
[----:B------:R-:W-:-:S03]  /*a1d0*/  IADD3 R37, R0, 0x40, RZ ;  /* 0x0000004000257810 */ /* 0x000fc60007ffe0ff */
[----:B------:R-:W-:Y:S02]  /*a1e0*/  IMAD R16, R13, c[0x0][0x3e4], R16 ;  /* 0x0000f9000d107a24 */ /* 0x000fe400078e0210 */
[----:B------:R-:W-:Y:S02]  /*a1f0*/  IMAD R9, R9, c[0x0][0x3d8], RZ ;  /* 0x0000f60009097a24 */ /* 0x000fe400078e02ff */
[----:B------:R-:W-:Y:S01]  /*a200*/  IMAD.IADD R19, R19, 0x1, R16 ;  /* 0x0000000113137824 */ /* 0x000fe200078e0210 */
[----:B-1----:R1:W-:Y:S01]  /*a210*/  @!P0 ST.E [R10.64], R6 ;  /* 0x000000060a008985 */ /* 0x0023e2000c10190c */
[----:B------:R-:W-:Y:S02]  /*a220*/  IMAD.SHL.U32 R16, R8, 0x2, RZ ;  /* 0x0000000208107824 */ /* 0x000fe400078e00ff */
[C---:B------:R-:W-:Y:S02]  /*a230*/  IMAD R17, R15.reuse, c[0x0][0x3dc], R9 ;  /* 0x0000f7000f117a24 */ /* 0x040fe400078e0209 */
[----:B------:R-:W-:Y:S01]  /*a240*/  IMAD.WIDE.U32 R38, R15, c[0x0][0x3d8], R18 ;  /* 0x0000f6000f267a25 */ /* 0x000fe200078e0012 */
[----:B--2---:R1:W-:Y:S03]  /*a250*/  @!P2 ST.E [R4.64], R7 ;  /* 0x000000070400a985 */ /* 0x0043e6000c10190c */
[----:B------:R-:W-:Y:S01]  /*a260*/  IMAD.IADD R17, R39, 0x1, R17 ;  /* 0x0000000127117824 */ /* 0x000fe200078e0211 */
[----:B------:R-:W-:Y:S01]  /*a270*/  LEA R39, P0, R38, c[0x0][0x380], 0x1 ;  /* 0x0000e00026277a11 */ /* 0x000fe200078008ff */
[----:B------:R-:W-:Y:S01]  /*a280*/  IMAD R36, R36, 0x80, R3 ;  /* 0x0000008024247824 */ /* 0x000fe200078e0203 */
[----:B------:R1:W2:Y:S02]  /*a290*/  LDS.128 R28, [R16+0x1080] ;  /* 0x00108000101c7984 */ /* 0x0002a40000000c00 */
[----:B------:R-:W-:-:S02]  /*a2a0*/  LEA.HI.X R38, R38, c[0x0][0x384], R17, 0x1, P0 ;  /* 0x0000e10026267a11 */ /* 0x000fc400000f0c11 */
[----:B------:R1:W3:Y:S01]  /*a2b0*/  LDS.128 R24, [R16+0x2080] ;  /* 0x0020800010187984 */ /* 0x0002e20000000c00 */
[----:B------:R-:W-:-:S03]  /*a2c0*/  ISETP.GE.AND P0, PT, R36, R2, PT ;  /* 0x000000022400720c */ /* 0x000fc60003f06270 */
[----:B------:R1:W4:Y:S04]  /*a2d0*/  LDS.128 R20, [R16+0x3080] ;  /* 0x0030800010147984 */ /* 0x0003280000000c00 */
[----:B------:R1:W1:Y:S04]  /*a2e0*/  LDS.128 R12, [R16+0x5080] ;  /* 0x00508000100c7984 */ /* 0x0002680000000c00 */
[----:B------:R1:W1:Y:S04]  /*a2f0*/  LDS.128 R8, [R16+0x6080] ;  /* 0x0060800010087984 */ /* 0x0002680000000c00 */
[----:B------:R1:W1:Y:S04]  /*a300*/  LDS.128 R4, [R16+0x7080] ;  /* 0x0070800010047984 */ /* 0x0002680000000c00 */
[----:B------:R1:W1:Y:S04]  /*a310*/  SHFL.IDX PT, R40, R39, RZ, 0x181f ;  /* 0x00181fff27287589 */ /* 0x00026800000e0000 */
[----:B------:R1:W1:Y:S01]  /*a320*/  SHFL.IDX PT, R41, R38, RZ, 0x181f ;  /* 0x00181fff26297589 */ /* 0x00026200000e0000 */
[----:B------:R-:W-:Y:S05]  /*a330*/  @P0 BRA `(.L_x_33) ;  /* 0x000000b000000947 */ /* 0x000fea0003800000 */
[----:B------:R-:W5:Y:S01]  /*a340*/  LDS.128 R32, [R16+0x80] ;  /* 0x0000800010207984 */ /* 0x000f620000000c00 */
[----:B------:R-:W-:-:S02]  /*a350*/  ISETP.GE.AND P0, PT, R37, c[0x0][0x3c8], PT ;  /* 0x0000f20025007a0c */ /* 0x000fc40003f06270 */
[----:B------:R-:W-:Y:S01]  /*a360*/  ISETP.GE.AND P1, PT, R0, c[0x0][0x3c8], PT ;  /* 0x0000f20000007a0c */ /* 0x000fe20003f26270 */
[----:B-1----:R-:W1:Y:S10]  /*a370*/  LDS.128 R16, [R16+0x4080] ;  /* 0x0040800010107984 */ /* 0x002e740000000c00 */
[----:B------:R-:W-:-:S02]  /*a380*/  @!P0 SHF.R.S32.HI R3, RZ, 0x1f, R37 ;  /* 0x0000001fff038819 */ /* 0x000fc40000011425 */
[----:B------:R-:W-:Y:S02]  /*a390*/  @!P1 IMAD.WIDE R42, R0, 0x2, R40 ;  /* 0x00000002002a9825 */ /* 0x000fe400078e0228 */
[----:B------:R-:W-:-:S04]  /*a3a0*/  @!P0 LEA.HI R3, R3, R37, RZ, 0x3 ;  /* 0x0000002503038211 */ /* 0x000fc800078f18ff */
[----:B------:R-:W-:-:S05]  /*a3b0*/  @!P0 LOP3.LUT R3, R3, 0xfffffff8, RZ, 0xc0, !PT ;  /* 0xfffffff803038812 */ /* 0x000fca00078ec0ff */
[----:B------:R-:W-:Y:S01]  /*a3c0*/  @!P0 IMAD.WIDE R40, R3, 0x2, R40 ;  /* 0x0000000203288825 */ /* 0x000fe200078e0228 */
[----:B-----5:R4:W-:Y:S04]  /*a3d0*/  @!P1 ST.E.128 [R42.64], R32 ;  /* 0x000000202a009985 */ /* 0x0209e8000c101d0c */
[----:B-1----:R4:W-:Y:S02]  /*a3e0*/  @!P0 ST.E.128 [R40.64], R16 ;  /* 0x0000001028008985 */ /* 0x0029e4000c101d0c */
.L_x_33:
[----:B------:R-:W-:Y:S05]  /*a3f0*/  BSYNC B0 ;  /* 0x0000000000007941 */ /* 0x000fea0003800000 */
.L_x_32:
[----:B------:R-:W-:Y:S01]  /*a400*/  IADD3 R3, R36, 0x20, RZ ;  /* 0x0000002024037810 */ /* 0x000fe20007ffe0ff */
[----:B----4-:R4:W3:Y:S01]  /*a410*/  SHFL.IDX PT, R17, R38, 0x1, 0x181f ;  /* 0x00381f0026117f89 */ /* 0x0108e200000e0000 */
[----:B------:R-:W-:Y:S02]  /*a420*/  BSSY B0, `(.L_x_34) ;  /* 0x000000d000007945 */ /* 0x000fe40003800000 */
[----:B------:R-:W-:Y:S01]  /*a430*/  ISETP.GE.AND P0, PT, R3, R2, PT ;  /* 0x000000020300720c */ /* 0x000fe20003f06270 */
[----:B-1----:R4:W1:-:S12]  /*a440*/  SHFL.IDX PT, R16, R39, 0x1, 0x181f ;  /* 0x00381f0027107f89 */ /* 0x00285800000e0000 */
[----:B------:R-:W-:Y:S05]  /*a450*/  @P0 BRA `(.L_x_35) ;  /* 0x0000009000000947 */ /* 0x000fea0003800000 */
[----:B------:R-:W-:Y:S02]  /*a460*/  ISETP.GE.AND P0, PT, R37, c[0x0][0x3c8], PT ;  /* 0x0000f20025007a0c */ /* 0x000fe40003f06270 */
[----:B------:R-:W-:-:S11]  /*a470*/  ISETP.GE.AND P1, PT, R0, c[0x0][0x3c8], PT ;  /* 0x0000f20000007a0c */ /* 0x000fd60003f26270 */
[----:B------:R-:W-:Y:S02]  /*a480*/  @!P0 SHF.R.S32.HI R3, RZ, 0x1f, R37 ;  /* 0x0000001fff038819 */ /* 0x000fe40000011425 */
[----:B-1-3--:R-:W-:Y:S02]  /*a490*/  @!P1 IMAD.WIDE R18, R0, 0x2, R16 ;  /* 0x0000000200129825 */ /* 0x00afe400078e0210 */
[----:B------:R-:W-:-:S03]  /*a4a0*/  @!P0 LEA.HI R3, R3, R37, RZ, 0x3 ;  /* 0x0000002503038211 */ /* 0x000fc600078f18ff */
[----:B--2---:R1:W-:Y:S01]  /*a4b0*/  @!P1 ST.E.128 [R18.64], R28 ;  /* 0x0000001c12009985 */ /* 0x0043e2000c101d0c */
[----:B------:R-:W-:-:S05]  /*a4c0*/  @!P0 LOP3.LUT R3, R3, 0xfffffff8, RZ, 0xc0, !PT ;  /* 0xfffffff803038812 */ /* 0x000fca00078ec0ff */
[----:B------:R-:W-:-:S05]  /*a4d0*/  @!P0 IMAD.WIDE R16, R3, 0x2, R16 ;  /* 0x0000000203108825 */ /* 0x000fca00078e0210 */
[----:B------:R1:W-:Y:S02]  /*a4e0*/  @!P0 ST.E.128 [R16.64], R12 ;  /* 0x0000000c10008985 */ /* 0x0003e4000c101d0c */
.L_x_35:
[----:B------:R-:W-:Y:S05]  /*a4f0*/  BSYNC B0 ;  /* 0x0000000000007941 */ /* 0x000fea0003800000 */
.L_x_34:
[----:B------:R-:W-:Y:S01]  /*a500*/  IADD3 R3, R36, 0x40, RZ ;  /* 0x0000004024037810 */ /* 0x000fe20007ffe0ff */
[----:B-1----:R1:W4:Y:S01]  /*a510*/  SHFL.IDX PT, R13, R38, 0x2, 0x181f ;  /* 0x00581f00260d7f89 */ /* 0x00232200000e0000 */
[----:B------:R-:W-:Y:S02]  /*a520*/  BSSY B0, `(.L_x_36) ;  /* 0x000000d000007945 */ /* 0x000fe40003800000 */
[----:B------:R-:W-:Y:S01]  /*a530*/  ISETP.GE.AND P0, PT, R3, R2, PT ;  /* 0x000000020300720c */ /* 0x000fe20003f06270 */
[----:B------:R1:W3:-:S12]  /*a540*/  SHFL.IDX PT, R12, R39, 0x2, 0x181f ;  /* 0x00581f00270c7f89 */ /* 0x0002d800000e0000 */
[----:B------:R-:W-:Y:S05]  /*a550*/  @P0 BRA `(.L_x_37) ;  /* 0x0000009000000947 */ /* 0x000fea0003800000 */
[----:B------:R-:W-:Y:S02]  /*a560*/  ISETP.GE.AND P0, PT, R37, c[0x0][0x3c8], PT ;  /* 0x0000f20025007a0c */ /* 0x000fe40003f06270 */
[----:B------:R-:W-:-:S11]  /*a570*/  ISETP.GE.AND P1, PT, R0, c[0x0][0x3c8], PT ;  /* 0x0000f20000007a0c */ /* 0x000fd60003f26270 */
[----:B------:R-:W-:Y:S02]  /*a580*/  @!P0 SHF.R.S32.HI R3, RZ, 0x1f, R37 ;  /* 0x0000001fff038819 */ /* 0x000fe40000011425 */
[----:B---34-:R-:W-:Y:S02]  /*a590*/  @!P1 IMAD.WIDE R14, R0, 0x2, R12 ;  /* 0x00000002000e9825 */ /* 0x018fe400078e020c */
[----:B------:R-:W-:-:S03]  /*a5a0*/  @!P0 LEA.HI R3, R3, R37, RZ, 0x3 ;  /* 0x0000002503038211 */ /* 0x000fc600078f18ff */
[----:B------:R3:W-:Y:S01]  /*a5b0*/  @!P1 ST.E.128 [R14.64], R24 ;  /* 0x000000180e009985 */ /* 0x0007e2000c101d0c */
[----:B------:R-:W-:-:S05]  /*a5c0*/  @!P0 LOP3.LUT R3, R3, 0xfffffff8, RZ, 0xc0, !PT ;  /* 0xfffffff803038812 */ /* 0x000fca00078ec0ff */
[----:B------:R-:W-:-:S05]  /*a5d0*/  @!P0 IMAD.WIDE R12, R3, 0x2, R12 ;  /* 0x00000002030c8825 */ /* 0x000fca00078e020c */
[----:B------:R3:W-:Y:S02]  /*a5e0*/  @!P0 ST.E.128 [R12.64], R8 ;  /* 0x000000080c008985 */ /* 0x0007e4000c101d0c */
.L_x_37:
[----:B------:R-:W-:Y:S05]  /*a5f0*/  BSYNC B0 ;  /* 0x0000000000007941 */ /* 0x000fea0003800000 */
.L_x_36:
[----:B------:R-:W-:Y:S01]  /*a600*/  IADD3 R36, R36, 0x60, RZ ;  /* 0x0000006024247810 */ /* 0x000fe20007ffe0ff */
[----:B---3--:R3:W1:Y:S03]  /*a610*/  SHFL.IDX PT, R9, R38, 0x3, 0x181f ;  /* 0x00781f0026097f89 */ /* 0x00866600000e0000 */
[----:B------:R-:W-:Y:S01]  /*a620*/  ISETP.GE.AND P0, PT, R36, R2, PT ;  /* 0x000000022400720c */ /* 0x000fe20003f06270 */
[----:B------:R3:W4:-:S12]  /*a630*/  SHFL.IDX PT, R8, R39, 0x3, 0x181f ;  /* 0x00781f0027087f89 */ /* 0x00071800000e0000 */
[----:B------:R-:W-:Y:S05]  /*a640*/  @P0 EXIT ;  /* 0x000000000000094d */ /* 0x000fea0003800000 */
[----:B------:R-:W-:-:S13]  /*a650*/  ISETP.GE.AND P0, PT, R0, c[0x0][0x3c8], PT ;  /* 0x0000f20000007a0c */ /* 0x000fda0003f06270 */
[----:B-1--4-:R-:W-:-:S05]  /*a660*/  @!P0 IMAD.WIDE R2, R0, 0x2, R8 ;  /* 0x0000000200028825 */ /* 0x012fca00078e0208 */
        /* <DEDUP_REMOVED lines=9> */
.L_x_30:
[----:B------:R-:W-:Y:S02]  /*a700*/  ULDC.64 UR4, c[0x0][0x500] ;  /* 0x0001400000047ab9 */ /* 0x000fe40000000a00 */
[----:B------:R-:W-:Y:S02]  /*a710*/  UISETP.NE.U32.AND UP1, UPT, URZ, UR4, UPT ;  /* 0x000000043f00728c */ /* 0x000fe4000bf25070 */
[----:B------:R-:W-:Y:S02]  /*a720*/  UMOV UR6, 0x4 ;  /* 0x0000000400067882 */ /* 0x000fe40000000000 */
[----:B------:R-:W-:-:S03]  /*a730*/  UISETP.NE.AND.EX UP1, UPT, URZ, UR5, UPT, UP1 ;  /* 0x000000053f00728c */ /* 0x000fc6000bf25310 */
[----:B------:R-:W-:Y:S02]  /*a740*/  ULDC.64 UR4, c[0x0][0x500] ;  /* 0x0001400000047ab9 */ /* 0x000fe40000000a00 */
[----:B------:R-:W-:Y:S01]  /*a750*/  UIMAD.WIDE UR4, UR11, UR6, UR4 ;  /* 0x000000060b0472a5 */ /* 0x000fe2000f8e0204 */
[----:B------:R-:W-:-:S05]  /*a760*/  PLOP3.LUT P1, PT, PT, PT, UP1, 0x80, 0x0 ;  /* 0x000000000000781c */ /* 0x000fca0003f2f018 */
[----:B------:R-:W-:Y:S01]  /*a770*/  IMAD.U32 R4, RZ, RZ, UR4 ;  /* 0x00000004ff047e24 */ /* 0x000fe2000f8e00ff */
[----:B------:R-:W-:Y:S01]  /*a780*/  MOV R5, UR5 ;  /* 0x0000000500057c02 */ /* 0x000fe20008000f00 */
[----:B------:R-:W-:-:S06]  /*a790*/  ULDC.64 UR4, c[0x0][0x508] ;  /* 0x0001420000047ab9 */ /* 0x000fcc0000000a00 */
[----:B-----5:R-:W2:Y:S01]  /*a7a0*/  @P1 LDG.E R0, [R4.64] ;  /* 0x0000000c04001981 */ /* 0x020ea2000c1e1900 */
[----:B------:R-:W-:Y:S01]  /*a7b0*/  UISETP.NE.U32.AND UP0, UPT, URZ, UR4, UPT ;  /* 0x000000043f00728c */ /* 0x000fe2000bf05070 */
[----:B------:R-:W-:-:S03]  /*a7c0*/  IMAD.MOV.U32 R8, RZ, RZ, c[0x0][0x388] ;  /* 0x0000e200ff087624 */ /* 0x000fc600078e00ff */
[----:B------:R-:W-:-:S03]  /*a7d0*/  UISETP.NE.AND.EX UP0, UPT, URZ, UR5, UPT, UP0 ;  /* 0x000000053f00728c */ /* 0x000fc6000bf05300 */
[----:B------:R-:W-:-:S03]  /*a7e0*/  ULDC.64 UR4, c[0x0][0x508] ;  /* 0x0001420000047ab9 */ /* 0x000fc60000000a00 */
[----:B------:R-:W-:-:S05]  /*a7f0*/  PLOP3.LUT P0, PT, PT, PT, UP0, 0x80, 0x0 ;  /* 0x000000000000781c */ /* 0x000fca0003f0f008 */
[----:B------:R-:W-:-:S06]  /*a800*/  @UP0 UIMAD.WIDE UR4, UR11, UR6, UR4 ;  /* 0x000000060b0402a5 */ /* 0x000fcc000f8e0204 */
[----:B------:R-:W-:Y:S01]  /*a810*/  MOV R2, UR4 ;  /* 0x0000000400027c02 */ /* 0x000fe20008000f00 */
        /* <DEDUP_REMOVED lines=13> */
.L_x_38:
[----:B-1----:R-:W1:Y:S01]  /*a8f0*/  S2R R0, SR_TID.X ;  /* 0x0000000000007919 */ /* 0x002e620000002100 */
[----:B------:R-:W-:Y:S01]  /*a900*/  USHF.R.S32.HI UR6, URZ, 0x1f, UR11 ;  /* 0x0000001f3f067899 */ /* 0x000fe2000801140b */
[----:B------:R-:W-:Y:S01]  /*a910*/  BSSY B0, `(.L_x_39) ;  /* 0x0000029000007945 */ /* 0x000fe20003800000 */
[----:B------:R-:W-:-:S02]  /*a920*/  USEL UR11, UR11, URZ, !UP1 ;  /* 0x0000003f0b0b7287 */ /* 0x000fc4000c800000 */
[----:B------:R-:W-:Y:S01]  /*a930*/  USEL UR6, UR6, URZ, !UP1 ;  /* 0x0000003f06067287 */ /* 0x000fe2000c800000 */
[----:B-1----:R-:W-:-:S13]  /*a940*/  ISETP.GE.AND P0, PT, R0, 0x80, PT ;  /* 0x000000800000780c */ /* 0x002fda0003f06270 */
[----:B------:R-:W-:Y:S05]  /*a950*/  @P0 BRA `(.L_x_40) ;  /* 0x0000024000000947 */ /* 0x000fea0003800000 */
[----:B------:R-:W1:Y:S01]  /*a960*/  S2R R2, SR_CTAID.X ;  /* 0x0000000000027919 */ /* 0x000e620000002500 */
[----:B-----5:R-:W-:Y:S01]  /*a970*/  IMAD R3, R8, c[0x0][0x4e8], RZ ;  /* 0x00013a0008037a24 */ /* 0x020fe200078e02ff */
[----:B-1----:R-:W-:-:S04]  /*a980*/  LEA R2, R2, R0, 0x7 ;  /* 0x0000000002027211 */ /* 0x002fc800078e38ff */
[----:B------:R-:W-:-:S13]  /*a990*/  ISETP.GE.AND P0, PT, R2, R3, PT ;  /* 0x000000030200720c */ /* 0x000fda0003f06270 */
[----:B------:R-:W-:Y:S05]  /*a9a0*/  @P0 BRA `(.L_x_40) ;  /* 0x000001f000000947 */ /* 0x000fea0003800000 */
[----:B------:R-:W-:Y:S01]  /*a9b0*/  IMAD.MOV.U32 R3, RZ, RZ, c[0x0][0x4e8] ;  /* 0x00013a00ff037624 */ /* 0x000fe200078e00ff */
[----:B------:R-:W-:Y:S01]  /*a9c0*/  ULDC.64 UR4, c[0x0][0x490] ;  /* 0x0001240000047ab9 */ /* 0x000fe20000000a00 */
[----:B------:R-:W-:Y:S01]  /*a9d0*/  IMAD.MOV.U32 R6, RZ, RZ, R2 ;  /* 0x000000ffff067224 */ /* 0x000fe200078e0002 */
[----:B------:R-:W-:Y:S02]  /*a9e0*/  UIMAD UR7, UR8, UR4, URZ ;  /* 0x00000004080772a4 */ /* 0x000fe4000f8e023f */
[----:B------:R-:W-:Y:S01]  /*a9f0*/  ISETP.NE.AND P0, PT, R3, 0x1, PT ;  /* 0x000000010300780c */ /* 0x000fe20003f05270 */
[----:B------:R-:W-:Y:S02]  /*aa00*/  UMOV UR16, UR14 ;  /* 0x0000000e00107c82 */ /* 0x000fe40008000000 */
[----:B------:R-:W-:Y:S02]  /*aa10*/  UMOV UR17, UR15 ;  /* 0x0000000f00117c82 */ /* 0x000fe40008000000 */
[----:B------:R-:W-:-:S02]  /*aa20*/  UIMAD.WIDE.U32 UR16, UR9, UR4, UR16 ;  /* 0x00000004091072a5 */ /* 0x000fc4000f8e0010 */
[----:B------:R-:W-:-:S03]  /*aa30*/  UIMAD UR7, UR9, UR5, UR7 ;  /* 0x00000005090772a4 */ /* 0x000fc6000f8e0207 */
[----:B------:R-:W-:Y:S02]  /*aa40*/  ULDC.64 UR4, c[0x0][0x498] ;  /* 0x0001260000047ab9 */ /* 0x000fe40000000a00 */
[----:B------:R-:W-:Y:S01]  /*aa50*/  UIADD3 UR17, UR7, UR17, URZ ;  /* 0x0000001107117290 */ /* 0x000fe2000fffe03f */
[----:B------:R-:W-:Y:S01]  /*aa60*/  @P0 IMAD.HI.U32 R3, R2, c[0x0][0x4ec], RZ ;  /* 0x00013b0002030a27 */ /* 0x000fe200078e00ff */
[----:B------:R-:W-:Y:S02]  /*aa70*/  UIMAD UR7, UR6, UR4, URZ ;  /* 0x00000004060772a4 */ /* 0x000fe4000f8e023f */
[----:B------:R-:W-:Y:S02]  /*aa80*/  UIMAD.WIDE.U32 UR16, UR11, UR4, UR16 ;  /* 0x000000040b1072a5 */ /* 0x000fe4000f8e0010 */
[----:B------:R-:W-:Y:S01]  /*aa90*/  @P0 SHF.R.U32.HI R6, RZ, c[0x0][0x4f0], R3 ;  /* 0x00013c00ff060a19 */ /* 0x000fe20000011603 */
[----:B------:R-:W-:-:S03]  /*aaa0*/  UIMAD UR5, UR11, UR5, UR7 ;  /* 0x000000050b0572a4 */ /* 0x000fc6000f8e0207 */
[C---:B------:R-:W-:Y:S02]  /*aab0*/  IADD3 R5, -R6.reuse, RZ, RZ ;  /* 0x000000ff06057210 */ /* 0x040fe40007ffe1ff */
[----:B------:R-:W-:Y:S02]  /*aac0*/  SHF.R.S32.HI R3, RZ, 0x1f, R6 ;  /* 0x0000001fff037819 */ /* 0x000fe40000011406 */
[----:B------:R-:W-:Y:S01]  /*aad0*/  IADD3 R6, P0, R6, UR16, RZ ;  /* 0x0000001006067c10 */ /* 0x000fe2000ff1e0ff */
[----:B------:R-:W-:Y:S02]  /*aae0*/  IMAD R5, R5, c[0x0][0x4e8], R2 ;  /* 0x00013a0005057a24 */ /* 0x000fe400078e0202 */
[----:B------:R-:W-:-:S03]  /*aaf0*/  IMAD.U32 R2, RZ, RZ, UR5 ;  /* 0x00000005ff027e24 */ /* 0x000fc6000f8e00ff */
[----:B------:R-:W-:Y:S02]  /*ab00*/  SHF.R.S32.HI R4, RZ, 0x1f, R5 ;  /* 0x0000001fff047819 */ /* 0x000fe40000011405 */
[----:B------:R-:W-:-:S03]  /*ab10*/  IADD3.X R7, R3, UR17, R2, P0, !PT ;  /* 0x0000001103077c10 */ /* 0x000fc600087fe402 */
[----:B------:R-:W-:Y:S02]  /*ab20*/  IMAD R2, R4, c[0x0][0x488], RZ ;  /* 0x0001220004027a24 */ /* 0x000fe400078e02ff */
[----:B------:R-:W-:-:S04]  /*ab30*/  IMAD.WIDE.U32 R6, R5, c[0x0][0x488], R6 ;  /* 0x0001220005067a25 */ /* 0x000fc800078e0006 */
[----:B------:R-:W-:Y:S01]  /*ab40*/  IMAD R2, R5, c[0x0][0x48c], R2 ;  /* 0x0001230005027a24 */ /* 0x000fe200078e0202 */
[----:B------:R-:W-:-:S04]  /*ab50*/  LEA R4, P0, R6, c[0x0][0x450], 0x2 ;  /* 0x0001140006047a11 */ /* 0x000fc800078010ff */
[----:B------:R-:W-:-:S04]  /*ab60*/  IADD3 R2, R7, R2, RZ ;  /* 0x0000000207027210 */ /* 0x000fc80007ffe0ff */
[----:B------:R-:W-:Y:S01]  /*ab70*/  LEA.HI.X R5, R6, c[0x0][0x454], R2, 0x2, P0 ;  /* 0x0001150006057a11 */ /* 0x000fe200000f1402 */
[----:B------:R-:W-:-:S05]  /*ab80*/  IMAD.MOV.U32 R2, RZ, RZ, -0x800000 ;  /* 0xff800000ff027424 */ /* 0x000fca00078e00ff */
[----:B------:R1:W-:Y:S02]  /*ab90*/  STG.E [R4.64], R2 ;  /* 0x0000000204007986 */ /* 0x0003e4000c10190c */
.L_x_40:
[----:B------:R-:W-:Y:S05]  /*aba0*/  BSYNC B0 ;  /* 0x0000000000007941 */ /* 0x000fea0003800000 */
.L_x_39:
[----:B------:R-:W2:Y:S01]  /*abb0*/  S2R R3, SR_CTAID.X ;  /* 0x0000000000037919 */ /* 0x000ea20000002500 */
[----:B-1----:R-:W-:Y:S01]  /*abc0*/  SHF.R.S32.HI R2, RZ, 0x1f, R0 ;  /* 0x0000001fff027819 */ /* 0x002fe20000011400 */
[----:B------:R-:W-:Y:S01]  /*abd0*/  IMAD.MOV.U32 R4, RZ, RZ, c[0x0][0x4e8] ;  /* 0x00013a00ff047624 */ /* 0x000fe200078e00ff */
[----:B------:R-:W-:Y:S01]  /*abe0*/  ULDC.64 UR4, c[0x0][0x3a0] ;  /* 0x0000e80000047ab9 */ /* 0x000fe20000000a00 */
[----:B-----5:R-:W-:Y:S01]  /*abf0*/  IMAD R8, R8, c[0x0][0x4e8], RZ ;  /* 0x00013a0008087a24 */ /* 0x020fe200078e02ff */
[----:B------:R-:W-:Y:S01]  /*ac00*/  LEA.HI R2, R2, R0, RZ, 0x3 ;  /* 0x0000000002027211 */ /* 0x000fe200078f18ff */
[----:B------:R-:W-:Y:S01]  /*ac10*/  UIMAD UR7, UR15, UR4, URZ ;  /* 0x000000040f0772a4 */ /* 0x000fe2000f8e023f */
[----:B------:R-:W-:Y:S01]  /*ac20*/  ISETP.NE.AND P0, PT, R4, 0x1, PT ;  /* 0x000000010400780c */ /* 0x000fe20003f05270 */
[----:B------:R-:W-:Y:S01]  /*ac30*/  UIMAD.WIDE.U32 UR16, UR14, UR4, URZ ;  /* 0x000000040e1072a5 */ /* 0x000fe2000f8e003f */
[----:B------:R-:W-:Y:S01]  /*ac40*/  LOP3.LUT R5, R2, 0xfffffff8, RZ, 0xc0, !PT ;  /* 0xfffffff802057812 */ /* 0x000fe200078ec0ff */
[----:B------:R-:W-:Y:S01]  /*ac50*/  UIMAD UR7, UR14, UR5, UR7 ;  /* 0x000000050e0772a4 */ /* 0x000fe2000f8e0207 */
[----:B------:R-:W-:Y:S01]  /*ac60*/  SHF.R.S32.HI R2, RZ, 0x3, R2 ;  /* 0x00000003ff027819 */ /* 0x000fe20000011402 */
[----:B------:R-:W-:Y:S01]  /*ac70*/  BSSY B0, `(.L_x_41) ;  /* 0x0000033000007945 */ /* 0x000fe20003800000 */
[----:B------:R-:W-:Y:S01]  /*ac80*/  ULDC.64 UR4, c[0x0][0x3e8] ;  /* 0x0000fa0000047ab9 */ /* 0x000fe20000000a00 */
[----:B------:R-:W-:Y:S01]  /*ac90*/  IMAD.IADD R0, R0, 0x1, -R5 ;  /* 0x0000000100007824 */ /* 0x000fe200078e0a05 */
[----:B------:R-:W-:-:S02]  /*aca0*/  UIADD3 UR17, UR17, UR7, URZ ;  /* 0x0000000711117290 */ /* 0x000fc4000fffe03f */
[----:B------:R-:W-:Y:S02]  /*acb0*/  UIMAD UR7, UR8, UR4, URZ ;  /* 0x00000004080772a4 */ /* 0x000fe4000f8e023f */
[C---:B------:R-:W-:Y:S01]  /*acc0*/  LEA R5, R0.reuse, R2, 0x5 ;  /* 0x0000000200057211 */ /* 0x040fe200078e28ff */
[----:B------:R-:W-:Y:S02]  /*acd0*/  UIMAD.WIDE.U32 UR16, UR9, UR4, UR16 ;  /* 0x00000004091072a5 */ /* 0x000fe4000f8e0010 */
[----:B------:R-:W-:Y:S02]  /*ace0*/  UIMAD UR7, UR9, UR5, UR7 ;  /* 0x00000005090772a4 */ /* 0x000fe4000f8e0207 */
[C---:B--2---:R-:W-:Y:S01]  /*acf0*/  IMAD R5, R3.reuse, 0x80, R5 ;  /* 0x0000008003057824 */ /* 0x044fe200078e0205 */
[----:B------:R-:W-:Y:S01]  /*ad00*/  ULDC.64 UR4, c[0x0][0x3f0] ;  /* 0x0000fc0000047ab9 */ /* 0x000fe20000000a00 */
[----:B------:R-:W-:Y:S01]  /*ad10*/  IMAD R2, R3, 0x80, R2 ;  /* 0x0000008003027824 */ /* 0x000fe200078e0202 */
[----:B------:R-:W-:Y:S01]  /*ad20*/  UIMAD UR6, UR6, UR4, URZ ;  /* 0x00000004060672a4 */ /* 0x000fe2000f8e023f */
[----:B------:R-:W-:Y:S01]  /*ad30*/  @P0 IMAD.HI.U32 R4, R5, c[0x0][0x4ec], RZ ;  /* 0x00013b0005040a27 */ /* 0x000fe200078e00ff */
[----:B------:R-:W-:Y:S01]  /*ad40*/  UIADD3 UR17, UR7, UR17, URZ ;  /* 0x0000001107117290 */ /* 0x000fe2000fffe03f */
[----:B------:R-:W-:Y:S01]  /*ad50*/  MOV R7, R5 ;  /* 0x0000000500077202 */ /* 0x000fe20000000f00 */
[----:B------:R-:W-:Y:S01]  /*ad60*/  UIMAD UR5, UR11, UR5, UR6 ;  /* 0x000000050b0572a4 */ /* 0x000fe2000f8e0206 */
[----:B------:R-:W-:Y:S01]  /*ad70*/  SHF.L.U32 R3, R0, 0x3, RZ ;  /* 0x0000000300037819 */ /* 0x000fe200000006ff */
[----:B------:R-:W-:Y:S01]  /*ad80*/  UIMAD.WIDE.U32 UR16, UR11, UR4, UR16 ;  /* 0x000000040b1072a5 */ /* 0x000fe2000f8e0010 */
[----:B------:R-:W-:-:S02]  /*ad90*/  @P0 SHF.R.U32.HI R7, RZ, c[0x0][0x4f0], R4 ;  /* 0x00013c00ff070a19 */ /* 0x000fc40000011604 */
[----:B------:R-:W-:Y:S01]  /*ada0*/  IADD3 R0, R3, 0x40, RZ ;  /* 0x0000004003007810 */ /* 0x000fe20007ffe0ff */
[----:B------:R-:W-:Y:S01]  /*adb0*/  UIADD3 UR5, UR17, UR5, URZ ;  /* 0x0000000511057290 */ /* 0x000fe2000fffe03f */
[--C-:B------:R-:W-:Y:S01]  /*adc0*/  SHF.R.S32.HI R4, RZ, 0x1f, R7.reuse ;  /* 0x0000001fff047819 */ /* 0x100fe20000011407 */
[----:B------:R-:W-:Y:S01]  /*add0*/  IMAD.MOV R6, RZ, RZ, -R7 ;  /* 0x000000ffff067224 */ /* 0x000fe200078e0a07 */
[----:B------:R-:W-:Y:S01]  /*ade0*/  MOV R10, UR16 ;  /* 0x00000010000a7c02 */ /* 0x000fe20008000f00 */
[----:B------:R-:W-:Y:S02]  /*adf0*/  IMAD.U32 R11, RZ, RZ, UR17 ;  /* 0x00000011ff0b7e24 */ /* 0x000fe4000f8e00ff */
[----:B------:R-:W-:Y:S01]  /*ae00*/  IMAD R6, R6, c[0x0][0x4e8], R5 ;  /* 0x00013a0006067a24 */ /* 0x000fe200078e0205 */
[----:B------:R-:W-:Y:S01]  /*ae10*/  MOV R11, UR5 ;  /* 0x00000005000b7c02 */ /* 0x000fe20008000f00 */
[----:B------:R-:W-:-:S03]  /*ae20*/  IMAD R4, R4, c[0x0][0x3e0], RZ ;  /* 0x0000f80004047a24 */ /* 0x000fc600078e02ff */
[----:B------:R-:W-:Y:S01]  /*ae30*/  SHF.R.S32.HI R5, RZ, 0x1f, R6 ;  /* 0x0000001fff057819 */ /* 0x000fe20000011406 */
[C---:B------:R-:W-:Y:S02]  /*ae40*/  IMAD R4, R7.reuse, c[0x0][0x3e4], R4 ;  /* 0x0000f90007047a24 */ /* 0x040fe400078e0204 */
[----:B------:R-:W-:-:S04]  /*ae50*/  IMAD.WIDE.U32 R10, R7, c[0x0][0x3e0], R10 ;  /* 0x0000f800070a7a25 */ /* 0x000fc800078e000a */
[----:B------:R-:W-:Y:S02]  /*ae60*/  IMAD R5, R5, c[0x0][0x3d8], RZ ;  /* 0x0000f60005057a24 */ /* 0x000fe400078e02ff */
[----:B------:R-:W-:Y:S02]  /*ae70*/  IMAD.IADD R11, R11, 0x1, R4 ;  /* 0x000000010b0b7824 */ /* 0x000fe400078e0204 */
[C---:B------:R-:W-:Y:S02]  /*ae80*/  IMAD R5, R6.reuse, c[0x0][0x3dc], R5 ;  /* 0x0000f70006057a24 */ /* 0x040fe400078e0205 */
[----:B------:R-:W-:-:S05]  /*ae90*/  IMAD.WIDE.U32 R6, R6, c[0x0][0x3d8], R10 ;  /* 0x0000f60006067a25 */ /* 0x000fca00078e000a */
[----:B------:R-:W-:Y:S02]  /*aea0*/  IADD3 R4, R7, R5, RZ ;  /* 0x0000000507047210 */ /* 0x000fe40007ffe0ff */
[----:B------:R-:W-:-:S04]  /*aeb0*/  LEA R5, P0, R6, c[0x0][0x380], 0x1 ;  /* 0x0000e00006057a11 */ /* 0x000fc800078008ff */
[----:B------:R-:W-:Y:S02]  /*aec0*/  LEA.HI.X R4, R6, c[0x0][0x384], R4, 0x1, P0 ;  /* 0x0000e10006047a11 */ /* 0x000fe400000f0c04 */
[----:B------:R-:W-:Y:S01]  /*aed0*/  ISETP.GE.AND P0, PT, R2, R8, PT ;  /* 0x000000080200720c */ /* 0x000fe20003f06270 */
[----:B------:R1:W2:Y:S04]  /*aee0*/  SHFL.IDX PT, R6, R5, RZ, 0x181f ;  /* 0x00181fff05067589 */ /* 0x0002a800000e0000 */
[----:B------:R1:W3:Y:S08]  /*aef0*/  SHFL.IDX PT, R7, R4, RZ, 0x181f ;  /* 0x00181fff04077589 */ /* 0x0002f000000e0000 */
[----:B------:R-:W-:Y:S05]  /*af00*/  @P0 BRA `(.L_x_42) ;  /* 0x0000009000000947 */ /* 0x000fea0003800000 */
[----:B------:R-:W-:Y:S02]  /*af10*/  ISETP.GE.AND P0, PT, R0, c[0x0][0x3c8], PT ;  /* 0x0000f20000007a0c */ /* 0x000fe40003f06270 */
[----:B------:R-:W-:-:S11]  /*af20*/  ISETP.GE.AND P1, PT, R3, c[0x0][0x3c8], PT ;  /* 0x0000f20003007a0c */ /* 0x000fd60003f26270 */
[----:B------:R-:W-:Y:S02]  /*af30*/  @!P0 SHF.R.S32.HI R9, RZ, 0x1f, R0 ;  /* 0x0000001fff098819 */ /* 0x000fe40000011400 */
[----:B--23--:R-:W-:Y:S02]  /*af40*/  @!P1 IMAD.WIDE R10, R3, 0x2, R6 ;  /* 0x00000002030a9825 */ /* 0x00cfe400078e0206 */
[----:B------:R-:W-:-:S03]  /*af50*/  @!P0 LEA.HI R9, R9, R0, RZ, 0x3 ;  /* 0x0000000009098211 */ /* 0x000fc600078f18ff */
[----:B------:R2:W-:Y:S01]  /*af60*/  @!P1 ST.E.128 [R10.64], RZ ;  /* 0x000000ff0a009985 */ /* 0x0005e2000c101d0c */
[----:B------:R-:W-:-:S05]  /*af70*/  @!P0 LOP3.LUT R9, R9, 0xfffffff8, RZ, 0xc0, !PT ;  /* 0xfffffff809098812 */ /* 0x000fca00078ec0ff */
[----:B------:R-:W-:-:S05]  /*af80*/  @!P0 IMAD.WIDE R6, R9, 0x2, R6 ;  /* 0x0000000209068825 */ /* 0x000fca00078e0206 */
[----:B------:R2:W-:Y:S02]  /*af90*/  @!P0 ST.E.128 [R6.64], RZ ;  /* 0x000000ff06008985 */ /* 0x0005e4000c101d0c */
.L_x_42:
[----:B------:R-:W-:Y:S05]  /*afa0*/  BSYNC B0 ;  /* 0x0000000000007941 */ /* 0x000fea0003800000 */
.L_x_41:
[----:B--2---:R-:W-:Y:S01]  /*afb0*/  IADD3 R6, R2, 0x20, RZ ;  /* 0x0000002002067810 */ /* 0x004fe20007ffe0ff */
[----:B------:R2:W4:Y:S01]  /*afc0*/  SHFL.IDX PT, R11, R4, 0x1, 0x181f ;  /* 0x00381f00040b7f89 */ /* 0x00052200000e0000 */
[----:B------:R-:W-:Y:S02]  /*afd0*/  BSSY B0, `(.L_x_43) ;  /* 0x000000d000007945 */ /* 0x000fe40003800000 */
[----:B------:R-:W-:Y:S01]  /*afe0*/  ISETP.GE.AND P0, PT, R6, R8, PT ;  /* 0x000000080600720c */ /* 0x000fe20003f06270 */
[----:B------:R2:W1:-:S12]  /*aff0*/  SHFL.IDX PT, R10, R5, 0x1, 0x181f ;  /* 0x00381f00050a7f89 */ /* 0x00045800000e0000 */
[----:B------:R-:W-:Y:S05]  /*b000*/  @P0 BRA `(.L_x_44) ;  /* 0x0000009000000947 */ /* 0x000fea0003800000 */
[----:B------:R-:W-:Y:S02]  /*b010*/  ISETP.GE.AND P0, PT, R0, c[0x0][0x3c8], PT ;  /* 0x0000f20000007a0c */ /* 0x000fe40003f06270 */
[----:B------:R-:W-:-:S11]  /*b020*/  ISETP.GE.AND P1, PT, R3, c[0x0][0x3c8], PT ;  /* 0x0000f20003007a0c */ /* 0x000fd60003f26270 */
[----:B------:R-:W-:Y:S02]  /*b030*/  @!P0 SHF.R.S32.HI R6, RZ, 0x1f, R0 ;  /* 0x0000001fff068819 */ /* 0x000fe40000011400 */
[----:B-1--4-:R-:W-:Y:S02]  /*b040*/  @!P1 IMAD.WIDE R12, R3, 0x2, R10 ;  /* 0x00000002030c9825 */ /* 0x012fe400078e020a */
[----:B------:R-:W-:-:S03]  /*b050*/  @!P0 LEA.HI R6, R6, R0, RZ, 0x3 ;  /* 0x0000000006068211 */ /* 0x000fc600078f18ff */
[----:B------:R1:W-:Y:S01]  /*b060*/  @!P1 ST.E.128 [R12.64], RZ ;  /* 0x000000ff0c009985 */ /* 0x0003e2000c101d0c */
[----:B------:R-:W-:-:S05]  /*b070*/  @!P0 LOP3.LUT R6, R6, 0xfffffff8, RZ, 0xc0, !PT ;  /* 0xfffffff806068812 */ /* 0x000fca00078ec0ff */
[----:B---3--:R-:W-:-:S05]  /*b080*/  @!P0 IMAD.WIDE R6, R6, 0x2, R10 ;  /* 0x0000000206068825 */ /* 0x008fca00078e020a */
[----:B------:R1:W-:Y:S02]  /*b090*/  @!P0 ST.E.128 [R6.64], RZ ;  /* 0x000000ff06008985 */ /* 0x0003e4000c101d0c */
.L_x_44:
[----:B------:R-:W-:Y:S05]  /*b0a0*/  BSYNC B0 ;  /* 0x0000000000007941 */ /* 0x000fea0003800000 */
.L_x_43:
[----:B-1----:R-:W-:Y:S01]  /*b0b0*/  IADD3 R6, R2, 0x40, RZ ;  /* 0x0000004002067810 */ /* 0x002fe20007ffe0ff */
[----:B----4-:R1:W4:Y:S01]  /*b0c0*/  SHFL.IDX PT, R11, R4, 0x2, 0x181f ;  /* 0x00581f00040b7f89 */ /* 0x01032200000e0000 */
[----:B------:R-:W-:Y:S02]  /*b0d0*/  BSSY B0, `(.L_x_45) ;  /* 0x000000d000007945 */ /* 0x000fe40003800000 */
[----:B------:R-:W-:Y:S01]  /*b0e0*/  ISETP.GE.AND P0, PT, R6, R8, PT ;  /* 0x000000080600720c */ /* 0x000fe20003f06270 */
[----:B------:R1:W2:-:S12]  /*b0f0*/  SHFL.IDX PT, R10, R5, 0x2, 0x181f ;  /* 0x00581f00050a7f89 */ /* 0x00029800000e0000 */
[----:B------:R-:W-:Y:S05]  /*b100*/  @P0 BRA `(.L_x_46) ;  /* 0x0000009000000947 */ /* 0x000fea0003800000 */
[----:B------:R-:W-:Y:S02]  /*b110*/  ISETP.GE.AND P0, PT, R0, c[0x0][0x3c8], PT ;  /* 0x0000f20000007a0c */ /* 0x000fe40003f06270 */
[----:B------:R-:W-:-:S11]  /*b120*/  ISETP.GE.AND P1, PT, R3, c[0x0][0x3c8], PT ;  /* 0x0000f20003007a0c */ /* 0x000fd60003f26270 */
[----:B------:R-:W-:Y:S02]  /*b130*/  @!P0 SHF.R.S32.HI R6, RZ, 0x1f, R0 ;  /* 0x0000001fff068819 */ /* 0x000fe40000011400 */
[----:B--2-4-:R-:W-:Y:S02]  /*b140*/  @!P1 IMAD.WIDE R12, R3, 0x2, R10 ;  /* 0x00000002030c9825 */ /* 0x014fe400078e020a */
[----:B------:R-:W-:-:S03]  /*b150*/  @!P0 LEA.HI R6, R6, R0, RZ, 0x3 ;  /* 0x0000000006068211 */ /* 0x000fc600078f18ff */
[----:B------:R2:W-:Y:S01]  /*b160*/  @!P1 ST.E.128 [R12.64], RZ ;  /* 0x000000ff0c009985 */ /* 0x0005e2000c101d0c */
[----:B------:R-:W-:-:S05]  /*b170*/  @!P0 LOP3.LUT R6, R6, 0xfffffff8, RZ, 0xc0, !PT ;  /* 0xfffffff806068812 */ /* 0x000fca00078ec0ff */
[----:B---3--:R-:W-:-:S05]  /*b180*/  @!P0 IMAD.WIDE R6, R6, 0x2, R10 ;  /* 0x0000000206068825 */ /* 0x008fca00078e020a */
[----:B------:R2:W-:Y:S02]  /*b190*/  @!P0 ST.E.128 [R6.64], RZ ;  /* 0x000000ff06008985 */ /* 0x0005e4000c101d0c */
.L_x_46:
[----:B------:R-:W-:Y:S05]  /*b1a0*/  BSYNC B0 ;  /* 0x0000000000007941 */ /* 0x000fea0003800000 */
.L_x_45:
[----:B------:R-:W-:Y:S01]  /*b1b0*/  IADD3 R2, R2, 0x60, RZ ;  /* 0x0000006002027810 */ /* 0x000fe20007ffe0ff */
[----:B--23--:R2:W3:Y:S03]  /*b1c0*/  SHFL.IDX PT, R7, R4, 0x3, 0x181f ;  /* 0x00781f0004077f89 */ /* 0x00c4e600000e0000 */
[----:B------:R-:W-:Y:S01]  /*b1d0*/  ISETP.GE.AND P0, PT, R2, R8, PT ;  /* 0x000000080200720c */ /* 0x000fe20003f06270 */
[----:B------:R2:W1:-:S12]  /*b1e0*/  SHFL.IDX PT, R6, R5, 0x3, 0x181f ;  /* 0x00781f0005067f89 */ /* 0x00045800000e0000 */
[----:B------:R-:W-:Y:S05]  /*b1f0*/  @P0 EXIT ;  /* 0x000000000000094d */ /* 0x000fea0003800000 */
[----:B------:R-:W-:-:S13]  /*b200*/  ISETP.GE.AND P0, PT, R3, c[0x0][0x3c8], PT ;  /* 0x0000f20003007a0c */ /* 0x000fda0003f06270 */
[----:B-1-3--:R-:W-:-:S05]  /*b210*/  @!P0 IMAD.WIDE R2, R3, 0x2, R6 ;  /* 0x0000000203028825 */ /* 0x00afca00078e0206 */
[----:B------:R1:W-:Y:S01]  /*b220*/  @!P0 ST.E.128 [R2.64], RZ ;  /* 0x000000ff02008985 */ /* 0x0003e2000c101d0c */
[----:B------:R-:W-:-:S13]  /*b230*/  ISETP.GE.AND P0, PT, R0, c[0x0][0x3c8], PT ;  /* 0x0000f20000007a0c */ /* 0x000fda0003f06270 */
[----:B------:R-:W-:Y:S05]  /*b240*/  @P0 EXIT ;  /* 0x000000000000094d */ /* 0x000fea0003800000 */
[----:B-1----:R-:W-:-:S04]  /*b250*/  SHF.R.S32.HI R2, RZ, 0x1f, R0 ;  /* 0x0000001fff027819 */ /* 0x002fc80000011400 */
[----:B------:R-:W-:-:S04]  /*b260*/  LEA.HI R0, R2, R0, RZ, 0x3 ;  /* 0x0000000002007211 */ /* 0x000fc800078f18ff */
[----:B------:R-:W-:-:S05]  /*b270*/  LOP3.LUT R0, R0, 0xfffffff8, RZ, 0xc0, !PT ;  /* 0xfffffff800007812 */ /* 0x000fca00078ec0ff */
[----:B------:R-:W-:-:S05]  /*b280*/  IMAD.WIDE R6, R0, 0x2, R6 ;  /* 0x0000000200067825 */ /* 0x000fca00078e0206 */
[----:B------:R-:W-:Y:S01]  /*b290*/  ST.E.128 [R6.64], RZ ;  /* 0x000000ff06007985 */ /* 0x000fe2000c101d0c */
[----:B------:R-:W-:Y:S05]  /*b2a0*/  EXIT ;  /* 0x000000000000794d */ /* 0x000fea0003800000 */
.L_x_47:
        /* <DEDUP_REMOVED lines=13> */
.L_x_2024:


//--------------------- .text._ZN7cutlass13device_kernelIN5flash19enable_sm80_to_sm89INS1_16FlashAttnFwdSm80INS1_25CollectiveMainloopFwdSm80ILi8ELi1ELb1EN4cute5tupleIJNS5_1CILi128EEES8_S8_EEELi128ENS_6half_tEfNS_4arch4Sm80ELb0ELb0ELb0ELb1ELb1ELb1ELb1ELb0EEENS1_21CollectiveEpilogueFwdIS9_NS6_IJNS7_ILi1EEESF_SF_EEESA_SC_Li256ELb1ELb1ELb0ELb0EEENS1_19SingleTileSchedulerILb1ELb0ELb1ELi128EEEEEEEEEvNT_6ParamsE --------------------------
	.section	.text._ZN7cutlass13device_kernelIN5flash19enable_sm80_to_sm89INS1_16FlashAttnFwdSm80INS1_25CollectiveMainloopFwdSm80ILi8ELi1ELb1EN4cute5tupleIJNS5_1CILi128EEES8_S8_EEELi128ENS_6half_tEfNS_4arch4Sm80ELb0ELb0ELb0ELb1ELb1ELb1ELb1ELb0EEENS1_21CollectiveEpilogueFwdIS9_NS6_IJNS7_ILi1EEESF_SF_EEESA_SC_Li256ELb1ELb1ELb0ELb0EEENS1_19SingleTileSchedulerILb1ELb0ELb1ELi128EEEEEEEEEvNT_6ParamsE,"ax",@progbits
	.sectioninfo	@"SHI_REGISTERS=253"
	.align	128
.text._ZN7cutlass13device_kernelIN5flash19enable_sm80_to_sm89INS1_16FlashAttnFwdSm80INS1_25CollectiveMainloopFwdSm80ILi8ELi1ELb1EN4cute5tupleIJNS5_1CILi128EEES8_S8_EEELi128ENS_6half_tEfNS_4arch4Sm80ELb0ELb0ELb0ELb1ELb1ELb1ELb1ELb0EEENS1_21CollectiveEpilogueFwdIS9_NS6_IJNS7_ILi1EEESF_SF_EEESA_SC_Li256ELb1ELb1ELb0ELb0EEENS1_19SingleTileSchedulerILb1ELb0ELb1ELi128EEEEEEEEEvNT_6ParamsE:
        .type           _ZN7cutlass13device_kernelIN5flash19enable_sm80_to_sm89INS1_16FlashAttnFwdSm80INS1_25CollectiveMainloopFwdSm80ILi8ELi1ELb1EN4cute5tupleIJNS5_1CILi128EEES8_S8_EEELi128ENS_6half_tEfNS_4arch4Sm80ELb0ELb0ELb0ELb1ELb1ELb1ELb1ELb0EEENS1_21CollectiveEpilogueFwdIS9_NS6_IJNS7_ILi1EEESF_SF_EEESA_SC_Li256ELb1ELb1ELb0ELb0EEENS1_19SingleTileSchedulerILb1ELb0ELb1ELi128EEEEEEEEEvNT_6ParamsE,@function
        .size           _ZN7cutlass13device_kernelIN5flash19enable_sm80_to_sm89INS1_16FlashAttnFwdSm80INS1_25CollectiveMainloopFwdSm80ILi8ELi1ELb1EN4cute5tupleIJNS5_1CILi128EEES8_S8_EEELi128ENS_6half_tEfNS_4arch4Sm80ELb0ELb0ELb0ELb1ELb1ELb1ELb1ELb0EEENS1_21CollectiveEpilogueFwdIS9_NS6_IJNS7_ILi1EEESF_SF_EEESA_SC_Li256ELb1ELb1ELb0ELb0EEENS1_19SingleTileSchedulerILb1ELb0ELb1ELi128EEEEEEEEEvNT_6ParamsE,(.L_x_2025 - _ZN7cutlass13device_kernelIN5flash19enable_sm80_to_sm89INS1_16FlashAttnFwdSm80INS1_25CollectiveMainloopFwdSm80ILi8ELi1ELb1EN4cute5tupleIJNS5_1CILi128EEES8_S8_EEELi128ENS_6half_tEfNS_4arch4Sm80ELb0ELb0ELb0ELb1ELb1ELb1ELb1ELb0EEENS1_21CollectiveEpilogueFwdIS9_NS6_IJNS7_ILi1EEESF_SF_EEESA_SC_Li256ELb1ELb1ELb0ELb0EEENS1_19SingleTileSchedulerILb1ELb0ELb1ELi128EEEEEEEEEvNT_6ParamsE)
        .other          _ZN7cutlass13device_kernelIN5flash19enable_sm80_to_sm89INS1_16FlashAttnFwdSm80INS1_25CollectiveMainloopFwdSm80ILi8ELi1ELb1EN4cute5tupleIJNS5_1CILi128EEES8_S8_EEELi128ENS_6half_tEfNS_4arch4Sm80ELb0ELb0ELb0ELb1ELb1ELb1ELb1ELb0EEENS1_21CollectiveEpilogueFwdIS9_NS6_IJNS7_ILi1EEESF_SF_EEESA_SC_Li256ELb1ELb1ELb0ELb0EEENS1_19SingleTileSchedulerILb1ELb0ELb1ELi128EEEEEEEEEvNT_6ParamsE,@"STO_CUDA_ENTRY STV_DEFAULT"
_ZN7cutlass13device_kernelIN5flash19enable_sm80_to_sm89INS1_16FlashAttnFwdSm80INS1_25CollectiveMainloopFwdSm80ILi8ELi1ELb1EN4cute5tupleIJNS5_1CILi128EEES8_S8_EEELi128ENS_6half_tEfNS_4arch4Sm80ELb0ELb0ELb0ELb1ELb1ELb1ELb1ELb0EEENS1_21CollectiveEpilogueFwdIS9_NS6_IJNS7_ILi1EEESF_SF_EEESA_SC_Li256ELb1ELb1ELb0ELb0EEENS1_19SingleTileSchedulerILb1ELb0ELb1ELi128EEEEEEEEEvNT_6ParamsE:
        /* <DEDUP_REMOVED lines=11> */
[----:B------:R-:W-:Y:S05]  /*00b0*/  @!P0 BRA `(.L_x_48) ;  /* 0x000001c000008947 */ /* 0x000fea0003800000 */
[----:B---3--:R-:W-:-:S04]  /*00c0*/  ISETP.NE.U32.AND P0, PT, RZ, c[0x0][0x568], PT ;  /* 0x00015a00ff007a0c */ /* 0x008fc80003f05070 */
[----:B------:R-:W-:-:S13]  /*00d0*/  ISETP.NE.AND.EX P0, PT, RZ, c[0x0][0x56c], PT, P0 ;  /* 0x00015b00ff007a0c */ /* 0x000fda0003f05300 */
[----:B------:R-:W-:Y:S05]  /*00e0*/  @!P0 BRA `(.L_x_49) ;  /* 0x0000005000008947 */ /* 0x000fea0003800000 */
[----:B------:R-:W-:Y:S02]  /*00f0*/  MOV R2, UR4 ;  /* 0x0000000400027c02 */ /* 0x000fe40008000f00 */
[----:B------:R-:W-:-:S05]  /*0100*/  MOV R3, UR5 ;  /* 0x0000000500037c02 */ /* 0x000fca0008000f00 */
[----:B------:R-:W2:Y:S02]  /*0110*/  LDG.E R2, [R2.64] ;  /* 0x0000001402027981 */ /* 0x000ea4000c1e1900 */
[----:B--2---:R1:W2:Y:S02]  /*0120*/  R2UR UR6, R2 ;  /* 0x00000000020673c2 */ /* 0x0042a400000e0000 */
[----:B-12---:R-:W-:Y:S05]  /*0130*/  BRA `(.L_x_50) ;  /* 0x000000e000007947 */ /* 0x006fea0003800000 */
.L_x_49:
        /* <DEDUP_REMOVED lines=13> */
.L_x_51:
[----:B------:R-:W-:Y:S02]  /*0210*/  ULDC UR6, c[0x0][0x54c] ;  /* 0x0001530000067ab9 */ /* 0x000fe40000000800 */
.L_x_50:
[----:B------:R-:W-:Y:S02]  /*0220*/  ULDC UR4, c[0x0][0x548] ;  /* 0x0001520000047ab9 */ /* 0x000fe40000000800 */
[----:B------:R-:W-:-:S02]  /*0230*/  USHF.L.U32 UR5, UR12, 0x7, URZ ;  /* 0x000000070c057899 */ /* 0x000fc4000800063f */
[----:B------:R-:W-:-:S04]  /*0240*/  UIMAD UR4, UR6, UR4, URZ ;  /* 0x00000004060472a4 */ /* 0x000fc8000f8e023f */
[----:B------:R-:W-:-:S04]  /*0250*/  UISETP.GE.AND UP0, UPT, UR5, UR4, UPT ;  /* 0x000000040500728c */ /* 0x000fc8000bf06270 */
[----:B------:R-:W-:Y:S01]  /*0260*/  USEL UR19, UR19, 0xffffffff, !UP0 ;  /* 0xffffffff13137887 */ /* 0x000fe2000c000000 */
[----:B------:R-:W-:Y:S05]  /*0270*/  BRA `(.L_x_52) ;  /* 0x000001b000007947 */ /* 0x000fea0003800000 */
.L_x_48:
        /* <DEDUP_REMOVED lines=8> */
.L_x_53:
        /* <DEDUP_REMOVED lines=13> */
.L_x_55:
[----:B------:R-:W-:Y:S02]  /*03d0*/  ULDC UR6, c[0x0][0x54c] ;  /* 0x0001530000067ab9 */ /* 0x000fe40000000800 */
.L_x_54:
[----:B------:R-:W-:Y:S02]  /*03e0*/  ULDC UR4, c[0x0][0x548] ;  /* 0x0001520000047ab9 */ /* 0x000fe40000000800 */
[----:B------:R-:W-:-:S02]  /*03f0*/  USHF.L.U32 UR5, UR12, 0x7, URZ ;  /* 0x000000070c057899 */ /* 0x000fc4000800063f */
[----:B------:R-:W-:-:S04]  /*0400*/  UIMAD UR4, UR6, UR4, URZ ;  /* 0x00000004060472a4 */ /* 0x000fc8000f8e023f */
[----:B------:R-:W-:-:S04]  /*0410*/  UISETP.GE.AND UP0, UPT, UR5, UR4, UPT ;  /* 0x000000040500728c */ /* 0x000fc8000bf06270 */
[----:B------:R-:W-:-:S06]  /*0420*/  USEL UR19, UR19, 0xffffffff, !UP0 ;  /* 0xffffffff13137887 */ /* 0x000fcc000c000000 */
.L_x_52:
[----:B------:R-:W-:-:S13]  /*0430*/  ISETP.LE.AND P0, PT, RZ, UR19, PT ;  /* 0x00000013ff007c0c */ /* 0x000fda000bf03270 */
[----:B------:R-:W-:Y:S05]  /*0440*/  @!P0 EXIT ;  /* 0x000000000000894d */ /* 0x000fea0003800000 */
[----:B------:R-:W-:Y:S01]  /*0450*/  ULDC.64 UR4, c[0x0][0x360] ;  /* 0x0000d80000047ab9 */ /* 0x000fe20000000a00 */
[----:B------:R-:W-:Y:S01]  /*0460*/  ISETP.NE.U32.AND P3, PT, RZ, c[0x0][0x348], PT ;  /* 0x0000d200ff007a0c */ /* 0x000fe20003f65070 */
[----:B------:R-:W-:Y:S02]  /*0470*/  UISETP.NE.U32.AND UP0, UPT, URZ, UR4, UPT ;  /* 0x000000043f00728c */ /* 0x000fe4000bf05070 */
[----:B------:R-:W-:Y:S01]  /*0480*/  ULDC.64 UR6, c[0x0][0x370] ;  /* 0x0000dc0000067ab9 */ /* 0x000fe20000000a00 */
[----:B------:R-:W-:Y:S01]  /*0490*/  ISETP.NE.AND.EX P3, PT, RZ, c[0x0][0x34c], PT, P3 ;  /* 0x0000d300ff007a0c */ /* 0x000fe20003f65330 */
[----:B------:R-:W-:Y:S02]  /*04a0*/  UISETP.NE.AND.EX UP0, UPT, URZ, UR5, UPT, UP0 ;  /* 0x000000053f00728c */ /* 0x000fe4000bf05300 */
[----:B------:R-:W-:Y:S02]  /*04b0*/  UISETP.NE.U32.AND UP1, UPT, URZ, UR6, UPT ;  /* 0x000000063f00728c */ /* 0x000fe4000bf25070 */
[----:B------:R-:W-:-:S02]  /*04c0*/  ULDC.64 UR4, c[0x0][0x360] ;  /* 0x0000d80000047ab9 */ /* 0x000fc40000000a00 */
[----:B------:R-:W-:Y:S01]  /*04d0*/  UISETP.NE.AND.EX UP1, UPT, URZ, UR7, UPT, UP1 ;  /* 0x000000073f00728c */ /* 0x000fe2000bf25310 */
[----:B------:R-:W-:Y:S01]  /*04e0*/  PLOP3.LUT P0, PT, PT, PT, UP0, 0x80, 0x0 ;  /* 0x000000000000781c */ /* 0x000fe20003f0f008 */
[----:B------:R-:W-:Y:S02]  /*04f0*/  ULDC.64 UR8, c[0x0][0x370] ;  /* 0x0000dc0000087ab9 */ /* 0x000fe40000000a00 */
[----:B------:R-:W-:Y:S02]  /*0500*/  ULDC.64 UR6, c[0x0][0x348] ;  /* 0x0000d20000067ab9 */ /* 0x000fe40000000a00 */
[----:B------:R-:W-:Y:S01]  /*0510*/  @UP0 UIMAD.WIDE UR4, UR19, UR22, UR4 ;  /* 0x00000016130402a5 */ /* 0x000fe2000f8e0204 */
[----:B------:R-:W-:Y:S01]  /*0520*/  PLOP3.LUT P2, PT, PT, PT, UP1, 0x80, 0x0 ;  /* 0x000000000000781c */ /* 0x000fe20003f4f018 */
[----:B------:R-:W-:Y:S01]  /*0530*/  UIMAD.WIDE UR6, UR19, UR22, UR6 ;  /* 0x00000016130672a5 */ /* 0x000fe2000f8e0206 */
[----:B------:R-:W-:Y:S02]  /*0540*/  ISETP.NE.U32.AND P4, PT, RZ, c[0x0][0x350], PT ;  /* 0x0000d400ff007a0c */ /* 0x000fe40003f85070 */
[----:B------:R-:W-:Y:S01]  /*0550*/  @UP1 UIMAD.WIDE UR8, UR19, UR22, UR8 ;  /* 0x00000016130812a5 */ /* 0x000fe2000f8e0208 */
[----:B------:R-:W-:Y:S01]  /*0560*/  IMAD.U32 R2, RZ, RZ, UR4 ;  /* 0x00000004ff027e24 */ /* 0x000fe2000f8e00ff */
[----:B------:R-:W-:Y:S01]  /*0570*/  MOV R3, UR5 ;  /* 0x0000000500037c02 */ /* 0x000fe20008000f00 */
[----:B------:R-:W-:Y:S01]  /*0580*/  ULDC.64 UR4, c[0x0][0x358] ;  /* 0x0000d60000047ab9 */ /* 0x000fe20000000a00 */
[----:B------:R-:W-:Y:S01]  /*0590*/  IMAD.U32 R10, RZ, RZ, UR6 ;  /* 0x00000006ff0a7e24 */ /* 0x000fe2000f8e00ff */
[----:B------:R-:W-:Y:S01]  /*05a0*/  UISETP.NE.U32.AND UP2, UPT, URZ, UR4, UPT ;  /* 0x000000043f00728c */ /* 0x000fe2000bf45070 */
[----:B------:R-:W-:Y:S01]  /*05b0*/  IMAD.U32 R11, RZ, RZ, UR7 ;  /* 0x00000007ff0b7e24 */ /* 0x000fe2000f8e00ff */
[----:B------:R-:W-:Y:S01]  /*05c0*/  ISETP.NE.AND.EX P4, PT, RZ, c[0x0][0x354], PT, P4 ;  /* 0x0000d500ff007a0c */ /* 0x000fe20003f85340 */
[----:B------:R-:W-:Y:S01]  /*05d0*/  IMAD.U32 R4, RZ, RZ, UR8 ;  /* 0x00000008ff047e24 */ /* 0x000fe2000f8e00ff */
[----:B------:R-:W-:Y:S01]  /*05e0*/  UISETP.NE.AND.EX UP2, UPT, URZ, UR5, UPT, UP2 ;  /* 0x000000053f00728c */ /* 0x000fe2000bf45320 */
[----:B------:R-:W-:Y:S01]  /*05f0*/  IMAD.U32 R5, RZ, RZ, UR9 ;  /* 0x00000009ff057e24 */ /* 0x000fe2000f8e00ff */
[----:B------:R-:W-:Y:S01]  /*0600*/  ULDC.64 UR6, c[0x0][0x350] ;  /* 0x0000d40000067ab9 */ /* 0x000fe20000000a00 */
[----:B------:R1:W2:Y:S01]  /*0610*/  @P0 LDG.E R0, [R2.64] ;  /* 0x0000001402000981 */ /* 0x0002a2000c1e1900 */
[----:B------:R-:W-:-:S02]  /*0620*/  ULDC.64 UR4, c[0x0][0x358] ;  /* 0x0000d60000047ab9 */ /* 0x000fc40000000a00 */
[----:B------:R-:W-:Y:S01]  /*0630*/  PLOP3.LUT P1, PT, PT, PT, UP2, 0x80, 0x0 ;  /* 0x000000000000781c */ /* 0x000fe20003f2f028 */
[----:B------:R-:W-:Y:S01]  /*0640*/  UIMAD.WIDE UR6, UR19, UR22, UR6 ;  /* 0x00000016130672a5 */ /* 0x000fe2000f8e0206 */
[----:B------:R-:W3:Y:S01]  /*0650*/  @P2 LDG.E R4, [R4.64] ;  /* 0x0000001404042981 */ /* 0x000ee2000c1e1900 */
[----:B------:R-:W-:Y:S01]  /*0660*/  UIMAD.WIDE UR4, UR19, UR22, UR4 ;  /* 0x00000016130472a5 */ /* 0x000fe2000f8e0204 */
[----:B------:R-:W-:-:S03]  /*0670*/  MOV R86, RZ ;  /* 0x000000ff00567202 */ /* 0x000fc60000000f00 */
[----:B------:R-:W-:Y:S01]  /*0680*/  IMAD.U32 R8, RZ, RZ, UR6 ;  /* 0x00000006ff087e24 */ /* 0x000fe2000f8e00ff */
[----:B------:R-:W-:Y:S01]  /*0690*/  MOV R9, UR7 ;  /* 0x0000000700097c02 */ /* 0x000fe20008000f00 */
[----:B------:R-:W-:Y:S01]  /*06a0*/  IMAD.U32 R6, RZ, RZ, UR4 ;  /* 0x00000004ff067e24 */ /* 0x000fe2000f8e00ff */
[----:B------:R-:W-:-:S03]  /*06b0*/  MOV R7, UR5 ;  /* 0x0000000500077c02 */ /* 0x000fc60008000f00 */
[----:B------:R4:W5:Y:S04]  /*06c0*/  @P4 LDG.E R86, [R8.64] ;  /* 0x0000001408564981 */ /* 0x000968000c1e1900 */
[----:B-1----:R-:W4:Y:S01]  /*06d0*/  @P3 LDG.E R3, [R10.64] ;  /* 0x000000140a033981 */ /* 0x002f22000c1e1900 */
[----:B------:R-:W-:-:S06]  /*06e0*/  IMAD.MOV.U32 R2, RZ, RZ, RZ ;  /* 0x000000ffff027224 */ /* 0x000fcc00078e00ff */
[----:B------:R1:W5:Y:S01]  /*06f0*/  @P1 LDG.E R2, [R6.64] ;  /* 0x0000001406021981 */ /* 0x000362000c1e1900 */
[----:B------:R-:W1:Y:S01]  /*0700*/  S2UR UR11, SR_CTAID.Y ;  /* 0x00000000000b79c3 */ /* 0x000e620000002600 */
[----:B------:R-:W-:Y:S02]  /*0710*/  UMOV UR14, URZ ;  /* 0x0000003f000e7c82 */ /* 0x000fe40008000000 */
[----:B------:R-:W-:Y:S02]  /*0720*/  ULDC UR18, c[0x0][0x168] ;  /* 0x00005a0000127ab9 */ /* 0x000fe40000000800 */
[----:B------:R-:W-:Y:S02]  /*0730*/  UMOV UR15, URZ ;  /* 0x0000003f000f7c82 */ /* 0x000fe40008000000 */
[----:B------:R-:W-:Y:S02]  /*0740*/  ULDC UR4, c[0x0][0x2ac] ;  /* 0x0000ab0000047ab9 */ /* 0x000fe40000000800 */
[----:B------:R-:W-:-:S02]  /*0750*/  ULDC UR17, c[0x0][0x1d0] ;  /* 0x0000740000117ab9 */ /* 0x000fc40000000800 */
[----:B------:R-:W-:Y:S02]  /*0760*/  UIMAD UR17, UR4, UR17, URZ ;  /* 0x00000011041172a4 */ /* 0x000fe4000f8e023f */
[----:B------:R-:W-:Y:S02]  /*0770*/  ULDC UR16, c[0x0][0x228] ;  /* 0x00008a0000107ab9 */ /* 0x000fe40000000800 */
[----:B-1----:R-:W-:Y:S01]  /*0780*/  USHF.R.S32.HI UR10, URZ, 0x1f, UR11 ;  /* 0x0000001f3f0a7899 */ /* 0x002fe2000801140b */
[----:B--2---:R1:W2:Y:S08]  /*0790*/  @P0 R2UR UR18, R0 ;  /* 0x00000000001203c2 */ /* 0x0042b000000e0000 */
[----:B---3--:R1:W3:Y:S08]  /*07a0*/  @P2 R2UR UR14, R4 ;  /* 0x00000000040e23c2 */ /* 0x0082f000000e0000 */
[----:B----4-:R1:W4:Y:S01]  /*07b0*/  @P3 R2UR UR15, R3 ;  /* 0x00000000030f33c2 */ /* 0x01032200000e0000 */
[----:B------:R-:W-:Y:S05]  /*07c0*/  @P0 BRA `(.L_x_56) ;  /* 0x0000006000000947 */ /* 0x000fea0003800000 */
[----:B--2---:R-:W-:Y:S05]  /*07d0*/  @!P3 BRA `(.L_x_56) ;  /* 0x000000500000b947 */ /* 0x004fea0003800000 */
[----:B-1----:R1:W2:Y:S04]  /*07e0*/  LDG.E R0, [R10.64] ;  /* 0x000000140a007981 */ /* 0x0022a8000c1e1900 */
[----:B-1--4-:R-:W4:Y:S01]  /*07f0*/  LDG.E R10, [R10.64+0x4] ;  /* 0x000004140a0a7981 */ /* 0x012f22000c1e1900 */
[----:B--2---:R-:W1:Y:S08]  /*0800*/  R2UR UR18, R0 ;  /* 0x00000000001273c2 */ /* 0x004e7000000e0000 */
[----:B----4-:R-:W1:Y:S02]  /*0810*/  R2UR UR4, R10 ;  /* 0x000000000a0473c2 */ /* 0x010e6400000e0000 */
[----:B-1----:R-:W-:-:S06]  /*0820*/  UIADD3 UR18, -UR18, UR4, URZ ;  /* 0x0000000412127290 */ /* 0x002fcc000fffe13f */
.L_x_56:
[----:B--2---:R-:W-:-:S04]  /*0830*/  ISETP.NE.U32.AND P0, PT, RZ, c[0x0][0x368], PT ;  /* 0x0000da00ff007a0c */ /* 0x004fc80003f05070 */
[----:B------:R-:W-:-:S13]  /*0840*/  ISETP.NE.AND.EX P0, PT, RZ, c[0x0][0x36c], PT, P0 ;  /* 0x0000db00ff007a0c */ /* 0x000fda0003f05300 */
[----:B------:R-:W-:Y:S05]  /*0850*/  @!P0 BRA `(.L_x_57) ;  /* 0x0000007000008947 */ /* 0x000fea0003800000 */
[----:B------:R-:W-:Y:S02]  /*0860*/  ULDC.64 UR4, c[0x0][0x368] ;  /* 0x0000da0000047ab9 */ /* 0x000fe40000000a00 */
[----:B------:R-:W-:-:S06]  /*0870*/  UIMAD.WIDE UR4, UR19, UR22, UR4 ;  /* 0x00000016130472a5 */ /* 0x000fcc000f8e0204 */
[----:B-1----:R-:W-:Y:S02]  /*0880*/  MOV R4, UR4 ;  /* 0x0000000400047c02 */ /* 0x002fe40008000f00 */
[----:B------:R-:W-:-:S05]  /*0890*/  MOV R5, UR5 ;  /* 0x0000000500057c02 */ /* 0x000fca0008000f00 */
[----:B------:R-:W2:Y:S02]  /*08a0*/  LDG.E R0, [R4.64] ;  /* 0x0000001404007981 */ /* 0x000ea4000c1e1900 */
[----:B--2---:R1:W2:Y:S02]  /*08b0*/  R2UR UR17, R0 ;  /* 0x00000000001173c2 */ /* 0x0042a400000e0000 */
[----:B-12---:R-:W-:Y:S05]  /*08c0*/  BRA `(.L_x_58) ;  /* 0x0000006000007947 */ /* 0x006fea0003800000 */
.L_x_57:
[----:B------:R-:W-:Y:S05]  /*08d0*/  @!P4 BRA `(.L_x_58) ;  /* 0x000000500000c947 */ /* 0x000fea0003800000 */
[----:B-1----:R1:W2:Y:S04]  /*08e0*/  LDG.E R0, [R8.64] ;  /* 0x0000001408007981 */ /* 0x0022a8000c1e1900 */
[----:B-1--4-:R-:W4:Y:S01]  /*08f0*/  LDG.E R8, [R8.64+0x4] ;  /* 0x0000041408087981 */ /* 0x012f22000c1e1900 */
[----:B--2---:R-:W1:Y:S08]  /*0900*/  R2UR UR17, R0 ;  /* 0x00000000001173c2 */ /* 0x004e7000000e0000 */
[----:B----4-:R-:W1:Y:S02]  /*0910*/  R2UR UR4, R8 ;  /* 0x00000000080473c2 */ /* 0x010e6400000e0000 */
[----:B-1----:R-:W-:-:S06]  /*0920*/  UIADD3 UR17, -UR17, UR4, URZ ;  /* 0x0000000411117290 */ /* 0x002fcc000fffe13f */
.L_x_58:
[----:B-1----:R1:W2:Y:S01]  /*0930*/  @P1 LDG.E R0, [R6.64] ;  /* 0x0000001406001981 */ /* 0x0022a2000c1e1900 */
[----:B------:R-:W-:-:S03]  /*0940*/  ULDC.64 UR4, c[0x0][0x378] ;  /* 0x0000de0000047ab9 */ /* 0x000fc60000000a00 */
[----:B-1--4-:R-:W4:Y:S01]  /*0950*/  @P1 LDG.E R6, [R6.64+0x4] ;  /* 0x0000041406061981 */ /* 0x012f22000c1e1900 */
[----:B------:R-:W-:-:S04]  /*0960*/  UISETP.NE.U32.AND UP0, UPT, URZ, UR4, UPT ;  /* 0x000000043f00728c */ /* 0x000fc8000bf05070 */
[----:B------:R-:W-:-:S03]  /*0970*/  UISETP.NE.AND.EX UP0, UPT, URZ, UR5, UPT, UP0 ;  /* 0x000000053f00728c */ /* 0x000fc6000bf05300 */
[----:B------:R-:W-:-:S03]  /*0980*/  ULDC.64 UR4, c[0x0][0x378] ;  /* 0x0000de0000047ab9 */ /* 0x000fc60000000a00 */
[----:B------:R-:W-:-:S05]  /*0990*/  PLOP3.LUT P0, PT, PT, PT, UP0, 0x80, 0x0 ;  /* 0x000000000000781c */ /* 0x000fca0003f0f008 */
[----:B------:R-:W-:-:S06]  /*09a0*/  @UP0 UIMAD.WIDE UR4, UR19, UR22, UR4 ;  /* 0x00000016130402a5 */ /* 0x000fcc000f8e0204 */
[----:B------:R-:W-:Y:S02]  /*09b0*/  IMAD.U32 R4, RZ, RZ, UR4 ;  /* 0x00000004ff047e24 */ /* 0x000fe4000f8e00ff */
[----:B------:R-:W-:-:S05]  /*09c0*/  IMAD.U32 R5, RZ, RZ, UR5 ;  /* 0x00000005ff057e24 */ /* 0x000fca000f8e00ff */
[----:B---3--:R-:W3:Y:S01]  /*09d0*/  @P0 LDG.E R4, [R4.64] ;  /* 0x0000001404040981 */ /* 0x008ee2000c1e1900 */
[----:B------:R-:W-:Y:S02]  /*09e0*/  UIADD3 UR5, -UR14, UR17, URZ ;  /* 0x000000110e057290 */ /* 0x000fe4000fffe13f */
[----:B------:R-:W-:Y:S01]  /*09f0*/  UMOV UR13, UR17 ;  /* 0x00000011000d7c82 */ /* 0x000fe20008000000 */
[----:B--2---:R-:W1:Y:S08]  /*0a00*/  @P1 R2UR UR4, R0 ;  /* 0x00000000000413c2 */ /* 0x004e7000000e0000 */
[----:B----4-:R-:W1:Y:S02]  /*0a10*/  @P1 R2UR UR6, R6 ;  /* 0x00000000060613c2 */ /* 0x010e6400000e0000 */
[----:B-1----:R-:W-:-:S02]  /*0a20*/  @UP2 UIADD3 UR16, -UR4, UR6, URZ ;  /* 0x0000000604102290 */ /* 0x002fc4000fffe13f */
[----:B------:R-:W-:Y:S02]  /*0a30*/  UIADD3 UR6, -UR5, URZ, URZ ;  /* 0x0000003f05067290 */ /* 0x000fe4000fffe13f */
[----:B------:R-:W-:Y:S02]  /*0a40*/  UIADD3 UR9, UR5, UR16, URZ ;  /* 0x0000001005097290 */ /* 0x000fe4000fffe03f */
[----:B---3--:R1:W2:Y:S01]  /*0a50*/  @P0 R2UR UR13, R4 ;  /* 0x00000000040d03c2 */ /* 0x0082a200000e0000 */
[----:B------:R-:W-:Y:S02]  /*0a60*/  UISETP.LT.AND UP1, UPT, URZ, UR6, UPT ;  /* 0x000000063f00728c */ /* 0x000fe4000bf21270 */
[----:B------:R-:W-:Y:S02]  /*0a70*/  UIADD3 UR4, UR9, 0x7f, URZ ;  /* 0x0000007f09047890 */ /* 0x000fe4000fffe03f */
[----:B------:R-:W-:Y:S02]  /*0a80*/  USEL UR6, URZ, UR6, !UP1 ;  /* 0x000000063f067287 */ /* 0x000fe4000c800000 */
[----:B------:R-:W-:-:S04]  /*0a90*/  USHF.R.S32.HI UR8, URZ, 0x1f, UR4 ;  /* 0x0000001f3f087899 */ /* 0x000fc80008011404 */
[----:B------:R-:W-:-:S04]  /*0aa0*/  ULEA.HI UR8, UR8, UR4, URZ, 0x7 ;  /* 0x0000000408087291 */ /* 0x000fc8000f8f383f */
[----:B------:R-:W-:-:S04]  /*0ab0*/  ULOP3.LUT UR7, UR8, 0xffffff80, URZ, 0xc0, !UPT ;  /* 0xffffff8008077892 */ /* 0x000fc8000f8ec03f */
[----:B------:R-:W-:-:S04]  /*0ac0*/  UIADD3 UR5, -UR5, UR7, URZ ;  /* 0x0000000705057290 */ /* 0x000fc8000fffe13f */
[----:B------:R-:W-:-:S04]  /*0ad0*/  UISETP.LT.AND UP0, UPT, UR5, UR16, UPT ;  /* 0x000000100500728c */ /* 0x000fc8000bf01270 */
[----:B------:R-:W-:-:S04]  /*0ae0*/  USEL UR5, UR5, UR16, UP0 ;  /* 0x0000001005057287 */ /* 0x000fc80008000000 */
[----:B------:R-:W-:Y:S02]  /*0af0*/  UISETP.GT.AND UP0, UPT, UR5, UR6, UPT ;  /* 0x000000060500728c */ /* 0x000fe4000bf04270 */
[----:B------:R-:W-:-:S07]  /*0b00*/  USHF.R.U32.HI UR6, URZ, 0x7, UR6 ;  /* 0x000000073f067899 */ /* 0x000fce0008011606 */
[----:B------:R-:W-:Y:S02]  /*0b10*/  UMOV UR23, UR6 ;  /* 0x0000000600177c82 */ /* 0x000fe40008000000 */
[----:B------:R-:W-:-:S04]  /*0b20*/  @UP0 UIADD3 UR5, UR5, 0x7f, URZ ;  /* 0x0000007f05050890 */ /* 0x000fc8000fffe03f */
[----:B------:R-:W-:-:S04]  /*0b30*/  @UP0 USHF.R.S32.HI UR4, URZ, 0x1f, UR5 ;  /* 0x0000001f3f040899 */ /* 0x000fc80008011405 */
[----:B------:R-:W-:-:S04]  /*0b40*/  @UP0 ULEA.HI UR4, UR4, UR5, URZ, 0x7 ;  /* 0x0000000504040291 */ /* 0x000fc8000f8f383f */
[----:B------:R-:W-:-:S04]  /*0b50*/  @UP0 USHF.R.S32.HI UR23, URZ, 0x7, UR4 ;  /* 0x000000073f170899 */ /* 0x000fc80008011404 */
[----:B------:R-:W-:-:S06]  /*0b60*/  UISETP.GT.AND UP0, UPT, UR23, UR6, UPT ;  /* 0x000000061700728c */ /* 0x000fcc000bf04270 */
[----:B------:R-:W-:-:S13]  /*0b70*/  PLOP3.LUT P0, PT, PT, PT, UP0, 0x80, 0x0 ;  /* 0x000000000000781c */ /* 0x000fda0003f0f008 */
[----:B------:R-:W-:Y:S05]  /*0b80*/  @!P0 BRA `(.L_x_59) ;  /* 0x000070e000008947 */ /* 0x000fea0003800000 */
[----:B-12---:R-:W-:Y:S02]  /*0b90*/  ULDC.64 UR4, c[0x0][0x340] ;  /* 0x0000d00000047ab9 */ /* 0x006fe40000000a00 */
        /* <DEDUP_REMOVED lines=8> */
[----:B------:R-:W-:Y:S02]  /*0c20*/  UIADD3 UR22, UR23, -0x1, URZ ;  /* 0xffffffff17167890 */ /* 0x000fe4000fffe03f */
[----:B------:R-:W-:Y:S01]  /*0c30*/  ULDC.64 UR4, c[0x0][0x260] ;  /* 0x0000980000047ab9 */ /* 0x000fe20000000a00 */
[-C--:B------:R-:W-:Y:S01]  /*0c40*/  LEA.HI R130, R134, R73.reuse, RZ, 0x3 ;  /* 0x0000004986827211 */ /* 0x080fe200078f18ff */
[----:B------:R1:W2:Y:S01]  /*0c50*/  @P4 LDG.E R0, [R4.64] ;  /* 0x0000001404004981 */ /* 0x0002a2000c1e1900 */
[----:B------:R-:W-:Y:S01]  /*0c60*/  UIMAD UR4, UR10, UR4, URZ ;  /* 0x000000040a0472a4 */ /* 0x000fe2000f8e023f */
[----:B------:R-:W-:Y:S01]  /*0c70*/  IMAD.U32 R3, RZ, RZ, UR22 ;  /* 0x00000016ff037e24 */ /* 0x000fe2000f8e00ff */
[----:B------:R-:W-:Y:S01]  /*0c80*/  SHF.R.S32.HI R137, RZ, 0x3, R130 ;  /* 0x00000003ff897819 */ /* 0x000fe20000011482 */
[----:B------:R-:W-:Y:S01]  /*0c90*/  IMAD.U32 R20, RZ, RZ, UR11 ;  /* 0x0000000bff147e24 */ /* 0x000fe2000f8e00ff */
[----:B------:R-:W-:Y:S01]  /*0ca0*/  LOP3.LUT R130, R130, 0xfffffff8, RZ, 0xc0, !PT ;  /* 0xfffffff882827812 */ /* 0x000fe200078ec0ff */
[----:B------:R-:W-:Y:S01]  /*0cb0*/  UIMAD UR23, UR11, UR5, UR4 ;  /* 0x000000050b1772a4 */ /* 0x000fe2000f8e0204 */
[----:B------:R-:W-:Y:S01]  /*0cc0*/  SHF.R.S32.HI R8, RZ, 0x1f, R137 ;  /* 0x0000001fff087819 */ /* 0x000fe20000011489 */
[----:B------:R-:W-:Y:S01]  /*0cd0*/  USHF.R.S32.HI UR28, URZ, 0x1f, UR13 ;  /* 0x0000001f3f1c7899 */ /* 0x000fe2000801140d */
[----:B-----5:R-:W-:Y:S01]  /*0ce0*/  IADD3 R154, P5, R137, R2, RZ ;  /* 0x00000002899a7210 */ /* 0x020fe20007fbe0ff */
[----:B------:R-:W-:Y:S01]  /*0cf0*/  IMAD.IADD R130, R73, 0x1, -R130 ;  /* 0x0000000149827824 */ /* 0x000fe200078e0a82 */
[----:B------:R-:W-:Y:S01]  /*0d00*/  IADD3 R83, -R137, UR16, RZ ;  /* 0x0000001089537c10 */ /* 0x000fe2000fffe1ff */
[----:B------:R-:W-:Y:S01]  /*0d10*/  ULDC.64 UR4, c[0x0][0x240] ;  /* 0x0000900000047ab9 */ /* 0x000fe20000000a00 */
[----:B------:R-:W-:Y:S01]  /*0d20*/  LEA.HI.X.SX32 R155, R2, R8, 0x1, P5 ;  /* 0x00000008029b7211 */ /* 0x000fe200028f0eff */
[C---:B------:R-:W-:Y:S01]  /*0d30*/  IMAD.SHL.U32 R10, R130.reuse, 0x8, RZ ;  /* 0x00000008820a7824 */ /* 0x040fe200078e00ff */
[----:B------:R-:W-:Y:S01]  /*0d40*/  UIMAD UR4, UR10, UR4, URZ ;  /* 0x000000040a0472a4 */ /* 0x000fe2000f8e023f */
[----:B------:R-:W-:Y:S01]  /*0d50*/  IMAD R3, R3, -0x80, R83 ;  /* 0xffffff8003037824 */ /* 0x000fe200078e0253 */
[----:B------:R-:W-:Y:S01]  /*0d60*/  USHF.R.S32.HI UR24, URZ, 0x1f, UR19 ;  /* 0x0000001f3f187899 */ /* 0x000fe20008011413 */
[----:B------:R-:W-:Y:S01]  /*0d70*/  IMAD.SHL.U32 R12, R130, 0x4, RZ ;  /* 0x00000004820c7824 */ /* 0x000fe200078e00ff */
[--C-:B------:R-:W-:Y:S01]  /*0d80*/  SHF.R.S32.HI R11, RZ, 0x1f, R10.reuse ;  /* 0x0000001fff0b7819 */ /* 0x100fe2000001140a */
[----:B------:R-:W-:Y:S01]  /*0d90*/  UIMAD UR25, UR11, UR5, UR4 ;  /* 0x000000050b1972a4 */ /* 0x000fe2000f8e0204 */
[C---:B------:R-:W-:Y:S01]  /*0da0*/  ISETP.GE.AND P3, PT, R3.reuse, 0x1, PT ;  /* 0x000000010300780c */ /* 0x040fe20003f66270 */
[----:B------:R-:W-:Y:S01]  /*0db0*/  USEL UR27, UR19, URZ, !UP2 ;  /* 0x0000003f131b7287 */ /* 0x000fe2000d000000 */
[----:B------:R-:W-:Y:S01]  /*0dc0*/  ISETP.GE.AND P2, PT, R3, 0x21, PT ;  /* 0x000000210300780c */ /* 0x000fe20003f46270 */
[----:B------:R-:W-:Y:S01]  /*0dd0*/  ULDC.64 UR4, c[0x0][0x280] ;  /* 0x0000a00000047ab9 */ /* 0x000fe20000000a00 */
[----:B-1----:R-:W-:Y:S01]  /*0de0*/  IMAD R4, R155, c[0x0][0x238], RZ ;  /* 0x00008e009b047a24 */ /* 0x002fe200078e02ff */
[C---:B------:R-:W-:Y:S01]  /*0df0*/  ISETP.GE.AND P1, PT, R3.reuse, 0x41, PT ;  /* 0x000000410300780c */ /* 0x040fe20003f26270 */
[----:B------:R-:W-:Y:S01]  /*0e00*/  IMAD.WIDE.U32 R20, R20, c[0x0][0x260], R10 ;  /* 0x0000980014147a25 */ /* 0x000fe200078e000a */
[----:B------:R-:W-:Y:S01]  /*0e10*/  ISETP.GT.AND P0, PT, R3, 0x60, PT ;  /* 0x000000600300780c */ /* 0x000fe20003f04270 */
[----:B------:R-:W-:Y:S01]  /*0e20*/  UIMAD UR4, UR28, UR4, URZ ;  /* 0x000000041c0472a4 */ /* 0x000fe2000f8e023f */
[----:B------:R-:W-:Y:S01]  /*0e30*/  SHF.R.S32.HI R13, RZ, 0x1f, R12 ;  /* 0x0000001fff0d7819 */ /* 0x000fe2000001140c */
[C---:B------:R-:W-:Y:S01]  /*0e40*/  IMAD R4, R154.reuse, c[0x0][0x23c], R4 ;  /* 0x00008f009a047a24 */ /* 0x040fe200078e0204 */
[----:B------:R-:W-:Y:S01]  /*0e50*/  IADD3 R21, R21, UR23, RZ ;  /* 0x0000001715157c10 */ /* 0x000fe2000fffe0ff */
[----:B------:R-:W-:Y:S01]  /*0e60*/  IMAD.WIDE.U32 R2, R154, c[0x0][0x238], R10 ;  /* 0x00008e009a027a25 */ /* 0x000fe200078e000a */
[----:B------:R-:W-:Y:S01]  /*0e70*/  UIMAD UR23, UR13, UR5, UR4 ;  /* 0x000000050d1772a4 */ /* 0x000fe2000f8e0204 */
[----:B------:R-:W-:Y:S01]  /*0e80*/  LEA.HI R134, R134, R73, RZ, 0x6 ;  /* 0x0000004986867211 */ /* 0x000fe200078f30ff */
[----:B------:R-:W-:Y:S01]  /*0e90*/  USHF.R.S32.HI UR29, URZ, 0x1f, UR22 ;  /* 0x0000001f3f1d7899 */ /* 0x000fe20008011416 */
[----:B------:R-:W-:Y:S01]  /*0ea0*/  IMAD.IADD R5, R3, 0x1, R4 ;  /* 0x0000000103057824 */ /* 0x000fe200078e0204 */
[----:B------:R-:W-:Y:S01]  /*0eb0*/  ULDC.64 UR4, c[0x0][0x248] ;  /* 0x0000920000047ab9 */ /* 0x000fe20000000a00 */
[----:B------:R-:W-:Y:S01]  /*0ec0*/  IMAD.MOV.U32 R4, RZ, RZ, R2 ;  /* 0x000000ffff047224 */ /* 0x000fe200078e0002 */
[C---:B------:R-:W-:Y:S01]  /*0ed0*/  ISETP.GE.AND P6, PT, R10.reuse, c[0x0][0x27c], PT ;  /* 0x00009f000a007a0c */ /* 0x040fe20003fc6270 */
[----:B------:R-:W-:Y:S01]  /*0ee0*/  IMAD.U32 R2, RZ, RZ, UR11 ;  /* 0x0000000bff027e24 */ /* 0x000fe2000f8e00ff */
[----:B------:R-:W-:Y:S01]  /*0ef0*/  IADD3 R136, R10, 0x40, RZ ;  /* 0x000000400a887810 */ /* 0x000fe20007ffe0ff */
[----:B------:R-:W-:Y:S01]  /*0f00*/  IMAD.MOV.U32 R96, RZ, RZ, c[0x0][0x238] ;  /* 0x00008e00ff607624 */ /* 0x000fe200078e00ff */
[----:B------:R-:W-:Y:S01]  /*0f10*/  P2R R138, PR, RZ, 0x40 ;  /* 0x00000040ff8a7803 */ /* 0x000fe20000000000 */
[----:B------:R-:W-:Y:S01]  /*0f20*/  IMAD.WIDE.U32 R4, R2, c[0x0][0x240], R4 ;  /* 0x0000900002047a25 */ /* 0x000fe200078e0004 */
[----:B------:R-:W-:-:S02]  /*0f30*/  SEL R3, RZ, c[0x0][0x27c], !P6 ;  /* 0x00009f00ff037a07 */ /* 0x000fc40007000000 */
[----:B------:R-:W-:Y:S01]  /*0f40*/  ISETP.GE.AND P6, PT, R10, c[0x0][0x1d4], PT ;  /* 0x000075000a007a0c */ /* 0x000fe20003fc6270 */
[----:B------:R-:W-:Y:S01]  /*0f50*/  IMAD.MOV.U32 R148, RZ, RZ, R4 ;  /* 0x000000ffff947224 */ /* 0x000fe200078e0004 */
[----:B------:R-:W-:Y:S01]  /*0f60*/  IADD3 R149, R5, UR25, RZ ;  /* 0x0000001905957c10 */ /* 0x000fe2000fffe0ff */
[----:B------:R-:W-:Y:S01]  /*0f70*/  USEL UR25, UR24, URZ, !UP2 ;  /* 0x0000003f18197287 */ /* 0x000fe2000d000000 */
[----:B------:R-:W-:Y:S01]  /*0f80*/  IMAD.MOV.U32 R102, RZ, RZ, 0x7 ;  /* 0x00000007ff667424 */ /* 0x000fe200078e00ff */
[----:B------:R-:W-:Y:S01]  /*0f90*/  ISETP.GE.AND P5, PT, R136, c[0x0][0x1d4], PT ;  /* 0x0000750088007a0c */ /* 0x000fe20003fa6270 */
[----:B------:R-:W-:Y:S01]  /*0fa0*/  IMAD.U32 R146, RZ, RZ, UR27 ;  /* 0x0000001bff927e24 */ /* 0x000fe2000f8e00ff */
[----:B------:R-:W-:Y:S01]  /*0fb0*/  UIMAD UR4, UR25, UR4, URZ ;  /* 0x00000004190472a4 */ /* 0x000fe2000f8e023f */
[----:B------:R-:W-:Y:S01]  /*0fc0*/  IMAD R14, R8, c[0x0][0x280], RZ ;  /* 0x0000a000080e7a24 */ /* 0x000fe200078e02ff */
[----:B------:R-:W-:Y:S01]  /*0fd0*/  SHF.L.U64.HI R88, R96, R102, c[0x0][0x23c] ;  /* 0x00008f0060587619 */ /* 0x000fe20000010266 */
[----:B------:R-:W-:Y:S01]  /*0fe0*/  IMAD R8, R8, c[0x0][0x290], RZ ;  /* 0x0000a40008087a24 */ /* 0x000fe200078e02ff */
[----:B------:R-:W-:Y:S01]  /*0ff0*/  UIMAD UR5, UR27, UR5, UR4 ;  /* 0x000000051b0572a4 */ /* 0x000fe2000f8e0204 */
[----:B------:R-:W-:Y:S01]  /*1000*/  IMAD.WIDE.U32 R148, R146, c[0x0][0x248], R148 ;  /* 0x0000920092947a25 */ /* 0x000fe200078e0094 */
[----:B------:R-:W-:-:S02]  /*1010*/  IADD3 R126, R137, 0x20, RZ ;  /* 0x00000020897e7810 */ /* 0x000fc40007ffe0ff */
[C---:B------:R-:W-:Y:S01]  /*1020*/  IADD3 R122, R137.reuse, 0x40, RZ ;  /* 0x00000040897a7810 */ /* 0x040fe20007ffe0ff */
[----:B------:R-:W-:Y:S01]  /*1030*/  IMAD.SHL.U32 R135, R137, 0x40, RZ ;  /* 0x0000004089877824 */ /* 0x000fe200078e00ff */
[----:B------:R-:W-:Y:S01]  /*1040*/  IADD3 R161, R149, UR5, RZ ;  /* 0x0000000595a17c10 */ /* 0x000fe2000fffe0ff */
[C---:B------:R-:W-:Y:S01]  /*1050*/  IMAD R8, R137.reuse, c[0x0][0x294], R8 ;  /* 0x0000a50089087a24 */ /* 0x040fe200078e0208 */
[----:B------:R-:W-:Y:S01]  /*1060*/  ULDC.64 UR4, c[0x0][0x290] ;  /* 0x0000a40000047ab9 */ /* 0x000fe20000000a00 */
[----:B------:R-:W-:Y:S01]  /*1070*/  IMAD.WIDE.U32 R16, R137, c[0x0][0x290], R12 ;  /* 0x0000a40089107a25 */ /* 0x000fe200078e000c */
[----:B------:R-:W-:Y:S01]  /*1080*/  LOP3.LUT R135, R135, 0x1c0, RZ, 0xc0, !PT ;  /* 0x000001c087877812 */ /* 0x000fe200078ec0ff */
[----:B------:R-:W-:Y:S01]  /*1090*/  UIMAD UR28, UR28, UR4, URZ ;  /* 0x000000041c1c72a4 */ /* 0x000fe2000f8e023f */
[C---:B------:R-:W-:Y:S01]  /*10a0*/  IADD3 R118, R137.reuse, 0x60, RZ ;  /* 0x0000006089767810 */ /* 0x040fe20007ffe0ff */
[----:B------:R-:W-:Y:S01]  /*10b0*/  IMAD.WIDE.U32 R6, R137, c[0x0][0x290], R10 ;  /* 0x0000a40089067a25 */ /* 0x000fe200078e000a */
[----:B------:R-:W-:Y:S01]  /*10c0*/  LOP3.LUT R132, R135, 0x38, R10, 0xf8, !PT ;  /* 0x0000003887847812 */ /* 0x000fe200078ef80a */
[----:B------:R-:W-:Y:S01]  /*10d0*/  UIMAD UR28, UR13, UR5, UR28 ;  /* 0x000000050d1c72a4 */ /* 0x000fe2000f8e021c */
[----:B------:R-:W-:Y:S01]  /*10e0*/  SHF.R.U32.HI R133, RZ, 0x3, R135 ;  /* 0x00000003ff857819 */ /* 0x000fe20000011687 */
[----:B------:R-:W-:Y:S01]  /*10f0*/  IMAD.SHL.U32 R134, R134, 0x8, RZ ;  /* 0x0000000886867824 */ /* 0x000fe200078e00ff */
[----:B------:R-:W-:Y:S01]  /*1100*/  ULDC.64 UR4, c[0x0][0x1e8] ;  /* 0x00007a0000047ab9 */ /* 0x000fe20000000a00 */
[----:B------:R-:W-:Y:S01]  /*1110*/  IMAD.SHL.U32 R89, R96, 0x80, RZ ;  /* 0x0000008060597824 */ /* 0x000fe200078e00ff */
[----:B------:R-:W-:Y:S01]  /*1120*/  UIMAD.WIDE.U32 UR30, UR11, UR4, URZ ;  /* 0x000000040b1e72a5 */ /* 0x000fe2000f8e003f */
[----:B------:R-:W-:Y:S01]  /*1130*/  IMAD.MOV.U32 R160, RZ, RZ, R148 ;  /* 0x000000ffffa07224 */ /* 0x000fe200078e0094 */
[----:B------:R-:W-:Y:S01]  /*1140*/  LOP3.LUT R134, R134, 0xfffffe00, RZ, 0xc0, !PT ;  /* 0xfffffe0086867812 */ /* 0x000fe200078ec0ff */
[----:B------:R-:W-:Y:S01]  /*1150*/  IMAD.IADD R17, R17, 0x1, R8 ;  /* 0x0000000111117824 */ /* 0x000fe200078e0208 */
[----:B------:R-:W-:Y:S01]  /*1160*/  SHF.R.S32.HI R124, RZ, 0x1f, R126 ;  /* 0x0000001fff7c7819 */ /* 0x000fe2000001147e */
[----:B------:R-:W-:Y:S01]  /*1170*/  IMAD.IADD R9, R8, 0x1, R7 ;  /* 0x0000000108097824 */ /* 0x000fe200078e0207 */
[----:B------:R-:W-:Y:S01]  /*1180*/  LOP3.LUT R132, R134, R132, R133, 0xf6, !PT ;  /* 0x0000008486847212 */ /* 0x000fe200078ef685 */
[----:B------:R-:W-:Y:S01]  /*1190*/  IMAD.MOV.U32 R8, RZ, RZ, R6 ;  /* 0x000000ffff087224 */ /* 0x000fe200078e0006 */
[----:B------:R-:W-:Y:S01]  /*11a0*/  SHF.R.S32.HI R120, RZ, 0x1f, R122 ;  /* 0x0000001fff787819 */ /* 0x000fe2000001147a */
[----:B------:R-:W-:Y:S01]  /*11b0*/  IMAD.WIDE.U32 R6, R89, UR22, R160 ;  /* 0x0000001659067c25 */ /* 0x000fe2000f8e00a0 */
[----:B------:R-:W-:-:S02]  /*11c0*/  SHF.R.S32.HI R116, RZ, 0x1f, R118 ;  /* 0x0000001fff747819 */ /* 0x000fc40000011476 */
[----:B------:R-:W-:Y:S01]  /*11d0*/  LEA.HI R124, R124, R126, RZ, 0x3 ;  /* 0x0000007e7c7c7211 */ /* 0x000fe200078f18ff */
[----:B------:R-:W-:Y:S01]  /*11e0*/  IMAD.IADD R3, R10, 0x1, R3 ;  /* 0x000000010a037824 */ /* 0x000fe200078e0203 */
[----:B------:R-:W-:Y:S01]  /*11f0*/  LEA.HI R120, R120, R122, RZ, 0x3 ;  /* 0x0000007a78787211 */ /* 0x000fe200078f18ff */
[----:B------:R-:W-:Y:S01]  /*1200*/  IMAD.SHL.U32 R132, R132, 0x2, RZ ;  /* 0x0000000284847824 */ /* 0x000fe200078e00ff */
[----:B------:R-:W-:Y:S01]  /*1210*/  LEA.HI R116, R116, R118, RZ, 0x3 ;  /* 0x0000007674747211 */ /* 0x000fe200078f18ff */
[----:B------:R-:W-:Y:S01]  /*1220*/  IMAD.U32 R150, RZ, RZ, UR13 ;  /* 0x0000000dff967e24 */ /* 0x000fe2000f8e00ff */
[----:B------:R-:W-:Y:S01]  /*1230*/  SHF.R.S32.HI R2, RZ, 0x1f, R3 ;  /* 0x0000001fff027819 */ /* 0x000fe20000011403 */
[----:B------:R-:W-:Y:S01]  /*1240*/  IMAD.U32 R142, RZ, RZ, UR13 ;  /* 0x0000000dff8e7e24 */ /* 0x000fe2000f8e00ff */
[----:B------:R-:W-:Y:S01]  /*1250*/  SHF.R.S32.HI R129, RZ, 0x1f, R136 ;  /* 0x0000001fff817819 */ /* 0x000fe20000011488 */
[----:B------:R-:W-:Y:S01]  /*1260*/  IMAD.WIDE.U32 R150, R150, c[0x0][0x290], R16 ;  /* 0x0000a40096967a25 */ /* 0x000fe200078e0010 */
[----:B------:R-:W-:-:S02]  /*1270*/  LEA.HI R127, R2, R3, RZ, 0x3 ;  /* 0x00000003027f7211 */ /* 0x000fc400078f18ff */
[----:B------:R-:W-:Y:S01]  /*1280*/  LEA.HI R2, R2, R3, RZ, 0x6 ;  /* 0x0000000302027211 */ /* 0x000fe200078f30ff */
[----:B------:R-:W-:Y:S01]  /*1290*/  IMAD.WIDE.U32 R142, R142, c[0x0][0x290], R8 ;  /* 0x0000a4008e8e7a25 */ /* 0x000fe200078e0008 */
[--C-:B------:R-:W-:Y:S02]  /*12a0*/  LOP3.LUT R113, R135, 0x38, R127.reuse, 0xf8, !PT ;  /* 0x0000003887717812 */ /* 0x100fe400078ef87f */
[----:B------:R-:W-:Y:S01]  /*12b0*/  LEA.HI R129, R129, R136, RZ, 0x3 ;  /* 0x0000008881817211 */ /* 0x000fe200078f18ff */
[----:B------:R-:W-:Y:S01]  /*12c0*/  IMAD.SHL.U32 R125, R126, 0x40, RZ ;  /* 0x000000407e7d7824 */ /* 0x000fe200078e00ff */
[----:B------:R-:W-:Y:S01]  /*12d0*/  LOP3.LUT R113, R113, R133, RZ, 0x3c, !PT ;  /* 0x0000008571717212 */ /* 0x000fe200078e3cff */
[----:B------:R-:W-:Y:S01]  /*12e0*/  IMAD.SHL.U32 R121, R122, 0x40, RZ ;  /* 0x000000407a797824 */ /* 0x000fe200078e00ff */
[----:B------:R-:W-:Y:S01]  /*12f0*/  SHF.R.S32.HI R128, RZ, 0x3, R127 ;  /* 0x00000003ff807819 */ /* 0x000fe2000001147f */
[----:B------:R-:W-:Y:S01]  /*1300*/  IMAD.SHL.U32 R117, R118, 0x40, RZ ;  /* 0x0000004076757824 */ /* 0x000fe200078e00ff */
[----:B------:R-:W-:Y:S01]  /*1310*/  LOP3.LUT R125, R125, 0x1c0, RZ, 0xc0, !PT ;  /* 0x000001c07d7d7812 */ /* 0x000fe200078ec0ff */
[----:B------:R-:W-:Y:S01]  /*1320*/  IMAD R14, R137, c[0x0][0x284], R14 ;  /* 0x0000a100890e7a24 */ /* 0x000fe200078e020e */
[----:B------:R-:W-:Y:S01]  /*1330*/  LOP3.LUT R121, R121, 0x1c0, RZ, 0xc0, !PT ;  /* 0x000001c079797812 */ /* 0x000fe200078ec0ff */
[----:B------:R-:W-:Y:S01]  /*1340*/  IMAD.WIDE.U32 R18, R137, c[0x0][0x280], R12 ;  /* 0x0000a00089127a25 */ /* 0x000fe200078e000c */
[----:B------:R-:W-:-:S02]  /*1350*/  LOP3.LUT R117, R117, 0x1c0, RZ, 0xc0, !PT ;  /* 0x000001c075757812 */ /* 0x000fc400078ec0ff */
[----:B------:R-:W-:Y:S01]  /*1360*/  SHF.R.U32.HI R123, RZ, 0x3, R125 ;  /* 0x00000003ff7b7819 */ /* 0x000fe2000001167d */
[----:B------:R-:W-:Y:S01]  /*1370*/  IMAD.WIDE.U32 R22, R137, c[0x0][0x280], R10 ;  /* 0x0000a00089167a25 */ /* 0x000fe200078e000a */
[----:B------:R-:W-:Y:S02]  /*1380*/  SHF.R.U32.HI R119, RZ, 0x3, R121 ;  /* 0x00000003ff777819 */ /* 0x000fe40000011679 */
[----:B------:R-:W-:Y:S01]  /*1390*/  SHF.R.U32.HI R115, RZ, 0x3, R117 ;  /* 0x00000003ff737819 */ /* 0x000fe20000011675 */
[----:B------:R-:W-:Y:S01]  /*13a0*/  IMAD.SHL.U32 R124, R124, 0x40, RZ ;  /* 0x000000407c7c7824 */ /* 0x000fe200078e00ff */
[--C-:B------:R-:W-:Y:S01]  /*13b0*/  LOP3.LUT R112, R125, 0x38, R127.reuse, 0xf8, !PT ;  /* 0x000000387d707812 */ /* 0x100fe200078ef87f */
[----:B------:R-:W-:Y:S01]  /*13c0*/  IMAD.SHL.U32 R120, R120, 0x40, RZ ;  /* 0x0000004078787824 */ /* 0x000fe200078e00ff */
[--C-:B------:R-:W-:Y:S01]  /*13d0*/  LOP3.LUT R111, R121, 0x38, R127.reuse, 0xf8, !PT ;  /* 0x00000038796f7812 */ /* 0x100fe200078ef87f */
[----:B------:R-:W-:Y:S01]  /*13e0*/  IMAD.SHL.U32 R116, R116, 0x40, RZ ;  /* 0x0000004074747824 */ /* 0x000fe200078e00ff */
[----:B------:R-:W-:Y:S01]  /*13f0*/  LOP3.LUT R110, R117, 0x38, R127, 0xf8, !PT ;  /* 0x00000038756e7812 */ /* 0x000fe200078ef87f */
[----:B------:R-:W-:Y:S01]  /*1400*/  IMAD.SHL.U32 R2, R2, 0x80, RZ ;  /* 0x0000008002027824 */ /* 0x000fe200078e00ff */
[----:B------:R-:W-:Y:S01]  /*1410*/  LOP3.LUT R124, R124, 0xfffffe00, RZ, 0xc0, !PT ;  /* 0xfffffe007c7c7812 */ /* 0x000fe200078ec0ff */
[----:B------:R-:W-:Y:S01]  /*1420*/  IMAD.MOV.U32 R92, RZ, RZ, 0x6 ;  /* 0x00000006ff5c7424 */ /* 0x000fe200078e00ff */
[----:B------:R-:W-:Y:S01]  /*1430*/  LOP3.LUT R120, R120, 0xfffffe00, RZ, 0xc0, !PT ;  /* 0xfffffe0078787812 */ /* 0x000fe200078ec0ff */
[----:B------:R-:W-:Y:S01]  /*1440*/  IMAD.MOV.U32 R158, RZ, RZ, c[0x0][0x280] ;  /* 0x0000a000ff9e7624 */ /* 0x000fe200078e00ff */
[----:B------:R-:W-:Y:S01]  /*1450*/  LOP3.LUT R116, R116, 0xfffffe00, RZ, 0xc0, !PT ;  /* 0xfffffe0074747812 */ /* 0x000fe200078ec0ff */
[----:B------:R-:W-:Y:S01]  /*1460*/  IMAD.MOV.U32 R106, RZ, RZ, 0x5 ;  /* 0x00000005ff6a7424 */ /* 0x000fe200078e00ff */
[----:B------:R-:W-:Y:S01]  /*1470*/  LOP3.LUT R2, R2, 0xffffe000, RZ, 0xc0, !PT ;  /* 0xffffe00002027812 */ /* 0x000fe200078ec0ff */
[----:B------:R-:W-:Y:S01]  /*1480*/  IMAD.IADD R19, R19, 0x1, R14 ;  /* 0x0000000113137824 */ /* 0x000fe200078e020e */
[----:B------:R-:W-:Y:S01]  /*1490*/  LOP3.LUT R112, R112, R123, RZ, 0x3c, !PT ;  /* 0x0000007b70707212 */ /* 0x000fe200078e3cff */
[----:B------:R-:W-:Y:S01]  /*14a0*/  IMAD.IADD R15, R14, 0x1, R23 ;  /* 0x000000010e0f7824 */ /* 0x000fe200078e0217 */
[----:B------:R-:W-:Y:S01]  /*14b0*/  LOP3.LUT R111, R111, R119, RZ, 0x3c, !PT ;  /* 0x000000776f6f7212 */ /* 0x000fe200078e3cff */
[----:B------:R-:W-:Y:S01]  /*14c0*/  IMAD.MOV.U32 R74, RZ, RZ, c[0x0][0x27c] ;  /* 0x00009f00ff4a7624 */ /* 0x000fe200078e00ff */
[----:B------:R-:W-:Y:S01]  /*14d0*/  LOP3.LUT R110, R110, R115, RZ, 0x3c, !PT ;  /* 0x000000736e6e7212 */ /* 0x000fe200078e3cff */
[----:B------:R-:W-:Y:S01]  /*14e0*/  IMAD.MOV.U32 R14, RZ, RZ, R22 ;  /* 0x000000ffff0e7224 */ /* 0x000fe200078e0016 */
[C---:B------:R-:W-:Y:S01]  /*14f0*/  SHF.L.U64.HI R90, R158.reuse, R92, c[0x0][0x284] ;  /* 0x0000a1009e5a7619 */ /* 0x040fe2000001025c */
[----:B------:R-:W-:Y:S01]  /*1500*/  IMAD.U32 R152, RZ, RZ, UR13 ;  /* 0x0000000dff987e24 */ /* 0x000fe2000f8e00ff */
[C---:B------:R-:W-:Y:S01]  /*1510*/  SHF.L.U64.HI R100, R158.reuse, R102, c[0x0][0x284] ;  /* 0x0000a1009e647619 */ /* 0x040fe20000010266 */
[----:B------:R-:W-:Y:S01]  /*1520*/  IMAD.U32 R144, RZ, RZ, UR13 ;  /* 0x0000000dff907e24 */ /* 0x000fe2000f8e00ff */
[----:B------:R-:W-:Y:S01]  /*1530*/  SHF.L.U64.HI R104, R158, R106, c[0x0][0x284] ;  /* 0x0000a1009e687619 */ /* 0x000fe2000001026a */
[----:B------:R-:W-:Y:S01]  /*1540*/  IMAD.MOV.U32 R156, RZ, RZ, c[0x0][0x290] ;  /* 0x0000a400ff9c7624 */ /* 0x000fe200078e00ff */
[-C--:B------:R-:W-:Y:S01]  /*1550*/  IADD3 R113, R113, R2.reuse, R134 ;  /* 0x0000000271717210 */ /* 0x080fe20007ffe086 */
[----:B------:R-:W-:Y:S01]  /*1560*/  IMAD.MOV.U32 R87, RZ, RZ, c[0x0][0x2b8] ;  /* 0x0000ae00ff577624 */ /* 0x000fe200078e00ff */
[-C--:B------:R-:W-:Y:S01]  /*1570*/  IADD3 R112, R112, R2.reuse, R124 ;  /* 0x0000000270707210 */ /* 0x080fe20007ffe07c */
[----:B------:R-:W-:Y:S01]  /*1580*/  IMAD.SHL.U32 R97, R96, 0x40, RZ ;  /* 0x0000004060617824 */ /* 0x000fe200078e00ff */
[-C--:B------:R-:W-:Y:S01]  /*1590*/  IADD3 R111, R111, R2.reuse, R120 ;  /* 0x000000026f6f7210 */ /* 0x080fe20007ffe078 */
[----:B------:R-:W-:Y:S01]  /*15a0*/  IMAD.SHL.U32 R91, R158, 0x40, RZ ;  /* 0x000000409e5b7824 */ /* 0x000fe200078e00ff */
[----:B------:R-:W-:Y:S01]  /*15b0*/  IADD3 R110, R110, R2, R116 ;  /* 0x000000026e6e7210 */ /* 0x000fe20007ffe074 */
[----:B------:R-:W-:Y:S01]  /*15c0*/  IMAD.SHL.U32 R101, R158, 0x80, RZ ;  /* 0x000000809e657824 */ /* 0x000fe200078e00ff */
[----:B------:R-:W-:Y:S01]  /*15d0*/  SHF.L.U64.HI R102, R156, R102, c[0x0][0x294] ;  /* 0x0000a5009c667619 */ /* 0x000fe20000010266 */
[----:B------:R-:W-:Y:S01]  /*15e0*/  IMAD.SHL.U32 R105, R158, 0x20, RZ ;  /* 0x000000209e697824 */ /* 0x000fe200078e00ff */
[----:B------:R-:W-:Y:S01]  /*15f0*/  SHF.L.U64.HI R106, R156, R106, c[0x0][0x294] ;  /* 0x0000a5009c6a7619 */ /* 0x000fe2000001026a */
[----:B------:R-:W-:Y:S01]  /*1600*/  IMAD.WIDE.U32 R146, R146, c[0x0][0x268], R20 ;  /* 0x00009a0092927a25 */ /* 0x000fe200078e0014 */
[----:B------:R-:W-:-:S02]  /*1610*/  LOP3.LUT R129, R129, 0xfffffff8, RZ, 0xc0, !PT ;  /* 0xfffffff881817812 */ /* 0x000fc400078ec0ff */
[----:B------:R-:W-:Y:S01]  /*1620*/  LOP3.LUT R127, R127, 0xfffffff8, RZ, 0xc0, !PT ;  /* 0xfffffff87f7f7812 */ /* 0x000fe200078ec0ff */
[----:B------:R-:W-:Y:S01]  /*1630*/  IMAD.WIDE.U32 R152, R152, c[0x0][0x280], R18 ;  /* 0x0000a00098987a25 */ /* 0x000fe200078e0012 */
[----:B------:R-:W-:Y:S02]  /*1640*/  P2R R139, PR, RZ, 0x20 ;  /* 0x00000020ff8b7803 */ /* 0x000fe40000000000 */
[----:B------:R-:W-:Y:S01]  /*1650*/  P2R R140, PR, RZ, 0x40 ;  /* 0x00000040ff8c7803 */ /* 0x000fe20000000000 */
[----:B------:R-:W-:Y:S01]  /*1660*/  IMAD.WIDE.U32 R144, R144, c[0x0][0x280], R14 ;  /* 0x0000a00090907a25 */ /* 0x000fe200078e000e */
[----:B------:R-:W-:Y:S01]  /*1670*/  IADD3 R86, R86, UR17, RZ ;  /* 0x0000001156567c10 */ /* 0x000fe2000fffe0ff */
[----:B------:R-:W-:Y:S01]  /*1680*/  ULDC UR17, c[0x0][0x1d4] ;  /* 0x0000750000117ab9 */ /* 0x000fe20000000800 */
[----:B------:R-:W-:Y:S01]  /*1690*/  SHF.R.S32.HI R109, RZ, 0x1f, R129 ;  /* 0x0000001fff6d7819 */ /* 0x000fe20000011481 */
[----:B------:R-:W-:Y:S01]  /*16a0*/  IMAD.WIDE.U32 R158, R158, 0x60, RZ ;  /* 0x000000609e9e7825 */ /* 0x000fe200078e00ff */
[----:B------:R-:W-:-:S02]  /*16b0*/  IADD3 R85, R153, UR23, RZ ;  /* 0x0000001799557c10 */ /* 0x000fc4000fffe0ff */
[----:B------:R-:W-:Y:S01]  /*16c0*/  IADD3 R81, R145, UR23, RZ ;  /* 0x0000001791517c10 */ /* 0x000fe2000fffe0ff */
[C---:B------:R-:W-:Y:S01]  /*16d0*/  IMAD.SHL.U32 R93, R156.reuse, 0x40, RZ ;  /* 0x000000409c5d7824 */ /* 0x040fe200078e00ff */
[----:B------:R-:W-:Y:S01]  /*16e0*/  IADD3 R84, R151, UR28, RZ ;  /* 0x0000001c97547c10 */ /* 0x000fe2000fffe0ff */
[C---:B------:R-:W-:Y:S01]  /*16f0*/  IMAD.SHL.U32 R103, R156.reuse, 0x80, RZ ;  /* 0x000000809c677824 */ /* 0x040fe200078e00ff */
[----:B------:R-:W-:Y:S01]  /*1700*/  IADD3 R80, R143, UR28, RZ ;  /* 0x0000001c8f507c10 */ /* 0x000fe2000fffe0ff */
[----:B------:R-:W-:Y:S01]  /*1710*/  IMAD.SHL.U32 R107, R156, 0x20, RZ ;  /* 0x000000209c6b7824 */ /* 0x000fe200078e00ff */
[----:B------:R-:W-:Y:S01]  /*1720*/  SHF.R.S32.HI R108, RZ, 0x1f, R127 ;  /* 0x0000001fff6c7819 */ /* 0x000fe2000001147f */
[----:B------:R-:W-:Y:S02]  /*1730*/  IMAD.U32 R131, RZ, RZ, UR22 ;  /* 0x00000016ff837e24 */ /* 0x000fe4000f8e00ff */
[----:B------:R-:W-:Y:S02]  /*1740*/  IMAD R130, R130, 0x20, R137 ;  /* 0x0000002082827824 */ /* 0x000fe400078e0289 */
[----:B------:R-:W-:-:S02]  /*1750*/  IMAD.SHL.U32 R113, R113, 0x2, RZ ;  /* 0x0000000271717824 */ /* 0x000fc400078e00ff */
[----:B------:R-:W-:Y:S02]  /*1760*/  IMAD.SHL.U32 R112, R112, 0x2, RZ ;  /* 0x0000000270707824 */ /* 0x000fe400078e00ff */
[----:B------:R-:W-:Y:S02]  /*1770*/  IMAD.SHL.U32 R111, R111, 0x2, RZ ;  /* 0x000000026f6f7824 */ /* 0x000fe400078e00ff */
[----:B------:R-:W-:Y:S01]  /*1780*/  IMAD.SHL.U32 R110, R110, 0x2, RZ ;  /* 0x000000026e6e7824 */ /* 0x000fe200078e00ff */
[----:B--2---:R1:W2:Y:S01]  /*1790*/  @P4 R2UR UR26, R0 ;  /* 0x00000000001a43c2 */ /* 0x0042a200000e0000 */
[----:B------:R-:W-:Y:S01]  /*17a0*/  @P3 LEA R4, P4, R6, c[0x0][0x220], 0x1 ;  /* 0x0000880006043a11 */ /* 0x000fe200078808ff */
[----:B-1----:R-:W-:Y:S01]  /*17b0*/  IMAD R0, R88, UR22, RZ ;  /* 0x0000001658007c24 */ /* 0x002fe2000f8e02ff */
[----:B--2---:R-:W-:Y:S02]  /*17c0*/  @UP0 USHF.R.S32.HI UR39, URZ, 0x1f, UR26 ;  /* 0x0000001f3f270899 */ /* 0x004fe4000801141a */
[----:B------:R-:W-:Y:S01]  /*17d0*/  @UP0 UMOV UR38, UR26 ;  /* 0x0000001a00260c82 */ /* 0x000fe20008000000 */
[----:B------:R-:W-:Y:S01]  /*17e0*/  IMAD R0, R89, UR29, R0 ;  /* 0x0000001d59007c24 */ /* 0x000fe2000f8e0200 */
[----:B------:R-:W-:-:S02]  /*17f0*/  UIMAD UR29, UR10, UR4, URZ ;  /* 0x000000040a1d72a4 */ /* 0x000fc4000f8e023f */
[----:B------:R-:W-:Y:S01]  /*1800*/  @!UP0 UMOV UR38, UR19 ;  /* 0x0000001300268c82 */ /* 0x000fe20008000000 */
[----:B------:R-:W-:Y:S01]  /*1810*/  IMAD.IADD R7, R7, 0x1, R0 ;  /* 0x0000000107077824 */ /* 0x000fe200078e0200 */
[----:B------:R-:W-:Y:S01]  /*1820*/  UIMAD UR29, UR11, UR5, UR29 ;  /* 0x000000050b1d72a4 */ /* 0x000fe2000f8e021d */
[----:B------:R-:W-:Y:S01]  /*1830*/  IMAD.MOV.U32 R0, RZ, RZ, c[0x0][0x23c] ;  /* 0x00008f00ff007624 */ /* 0x000fe200078e00ff */
[----:B------:R-:W-:Y:S02]  /*1840*/  @!UP0 UMOV UR39, UR24 ;  /* 0x0000001800278c82 */ /* 0x000fe40008000000 */
[----:B------:R-:W-:Y:S01]  /*1850*/  @P3 LEA.HI.X R5, R6, c[0x0][0x224], R7, 0x1, P4 ;  /* 0x0000890006053a11 */ /* 0x000fe200020f0c07 */
[----:B------:R-:W-:Y:S01]  /*1860*/  IMAD.SHL.U32 R98, R0, 0x40, RZ ;  /* 0x0000004000627824 */ /* 0x000fe200078e00ff */
[----:B------:R-:W-:Y:S02]  /*1870*/  ULDC.64 UR4, c[0x0][0x210] ;  /* 0x0000840000047ab9 */ /* 0x000fe40000000a00 */
[----:B------:R-:W-:Y:S01]  /*1880*/  UIMAD UR32, UR10, UR4, URZ ;  /* 0x000000040a2072a4 */ /* 0x000fe2000f8e023f */
[----:B------:R-:W-:Y:S01]  /*1890*/  @!PT LDS RZ, [RZ] ;  /* 0x00000000fffff984 */ /* 0x000fe20000000800 */
[----:B------:R-:W-:Y:S01]  /*18a0*/  @!PT LDS RZ, [RZ] ;  /* 0x00000000fffff984 */ /* 0x000fe20000000800 */
[----:B------:R-:W-:Y:S01]  /*18b0*/  @!PT LDS RZ, [RZ] ;  /* 0x00000000fffff984 */ /* 0x000fe20000000800 */
[----:B------:R1:W-:Y:S01]  /*18c0*/  @P3 LDGSTS.E.BYPASS.LTC128B.128 [R132+0x8100], [R4.64], !P6 ;  /* 0x0810000004843fae */ /* 0x0003e2000f101d54 */
[----:B------:R-:W-:-:S02]  /*18d0*/  UIMAD.WIDE.U32 UR34, UR11, UR4, URZ ;  /* 0x000000040b2272a5 */ /* 0x000fc4000f8e003f */
[----:B------:R-:W-:Y:S01]  /*18e0*/  UIMAD UR32, UR11, UR5, UR32 ;  /* 0x000000050b2072a4 */ /* 0x000fe2000f8e0220 */
[----:B------:R1:W-:Y:S01]  /*18f0*/  @P3 LDGSTS.E.BYPASS.LTC128B.128 [R132+0xc100], [R4.64+0x80], !P5 ;  /* 0x0c10008004843fae */ /* 0x0003e2000e901d54 */
[----:B------:R-:W-:Y:S02]  /*1900*/  ULDC UR24, c[0x0][0x27c] ;  /* 0x00009f0000187ab9 */ /* 0x000fe40000000800 */
[----:B------:R-:W-:Y:S02]  /*1910*/  ULDC.64 UR4, c[0x0][0x268] ;  /* 0x00009a0000047ab9 */ /* 0x000fe40000000a00 */
[----:B------:R-:W-:Y:S02]  /*1920*/  UIMAD UR4, UR25, UR4, URZ ;  /* 0x00000004190472a4 */ /* 0x000fe4000f8e023f */
[----:B------:R-:W-:Y:S02]  /*1930*/  USHF.L.U32 UR24, UR24, 0x1, URZ ;  /* 0x0000000118187899 */ /* 0x000fe4000800063f */
[----:B------:R-:W-:-:S02]  /*1940*/  UIMAD UR27, UR27, UR5, UR4 ;  /* 0x000000051b1b72a4 */ /* 0x000fc4000f8e0204 */
[----:B------:R-:W-:Y:S02]  /*1950*/  UMOV UR25, 0x60 ;  /* 0x0000006000197882 */ /* 0x000fe40000000000 */
[----:B------:R-:W-:Y:S02]  /*1960*/  ULDC.64 UR4, c[0x0][0x2b0] ;  /* 0x0000ac0000047ab9 */ /* 0x000fe40000000a00 */
[----:B------:R-:W-:Y:S01]  /*1970*/  UIMAD UR26, UR39, UR4, URZ ;  /* 0x00000004271a72a4 */ /* 0x000fe2000f8e023f */
[----:B------:R-:W-:Y:S01]  /*1980*/  IADD3 R82, R147, UR27, RZ ;  /* 0x0000001b93527c10 */ /* 0x000fe2000fffe0ff */
[----:B------:R-:W-:Y:S02]  /*1990*/  UIMAD.WIDE.U32 UR36, UR38, UR4, URZ ;  /* 0x00000004262472a5 */ /* 0x000fe4000f8e003f */
[----:B------:R-:W-:Y:S02]  /*19a0*/  UIMAD UR26, UR38, UR5, UR26 ;  /* 0x00000005261a72a4 */ /* 0x000fe4000f8e021a */
[----:B------:R-:W-:-:S02]  /*19b0*/  ULDC UR4, c[0x0][0x294] ;  /* 0x0000a50000047ab9 */ /* 0x000fc40000000800 */
[----:B------:R-:W-:Y:S02]  /*19c0*/  ULDC UR5, c[0x0][0x284] ;  /* 0x0000a10000057ab9 */ /* 0x000fe40000000800 */
[----:B------:R-:W-:Y:S01]  /*19d0*/  UIMAD UR5, UR25, UR5, URZ ;  /* 0x00000005190572a4 */ /* 0x000fe2000f8e023f */
[C---:B-1----:R-:W-:Y:S01]  /*19e0*/  @P2 LEA R4, P3, R96.reuse, R6, 0x5 ;  /* 0x0000000660042211 */ /* 0x042fe200078628ff */
[----:B------:R-:W-:Y:S02]  /*19f0*/  UIMAD UR4, UR25, UR4, URZ ;  /* 0x00000004190472a4 */ /* 0x000fe4000f8e023f */
[----:B------:R-:W-:Y:S01]  /*1a00*/  UIADD3 UR17, -UR24, UR17, URZ ;  /* 0x0000001118117290 */ /* 0x000fe2000fffe13f */
[----:B------:R-:W-:Y:S01]  /*1a10*/  @P2 LEA.HI.X R3, R96, R7, R0, 0x5, P3 ;  /* 0x0000000760032211 */ /* 0x000fe200018f2c00 */
[----:B------:R-:W-:Y:S01]  /*1a20*/  @P0 IMAD R0, R0, 0x60, RZ ;  /* 0x0000006000000824 */ /* 0x000fe200078e02ff */
[C---:B------:R-:W-:Y:S01]  /*1a30*/  @P2 LEA R16, P3, R4.reuse, c[0x0][0x220], 0x1 ;  /* 0x0000880004102a11 */ /* 0x040fe200078608ff */
[----:B------:R-:W-:Y:S01]  /*1a40*/  UIADD3 UR29, UR31, UR29, URZ ;  /* 0x0000001d1f1d7290 */ /* 0x000fe2000fffe03f */
[----:B------:R-:W-:Y:S01]  /*1a50*/  IADD3 R94, R159, UR5, RZ ;  /* 0x000000059f5e7c10 */ /* 0x000fe2000fffe0ff */
[----:B------:R-:W-:Y:S01]  /*1a60*/  UIADD3 UR32, UR35, UR32, URZ ;  /* 0x0000002023207290 */ /* 0x000fe2000fffe03f */
[----:B------:R-:W-:Y:S01]  /*1a70*/  @P2 LEA.HI.X R17, R4, c[0x0][0x224], R3, 0x1, P3 ;  /* 0x0000890004112a11 */ /* 0x000fe200018f0c03 */
[----:B------:R-:W-:Y:S01]  /*1a80*/  IMAD.WIDE.U32 R4, R96, 0x40, RZ ;  /* 0x0000004060047825 */ /* 0x000fe200078e00ff */
[----:B------:R-:W-:-:S03]  /*1a90*/  UIADD3 UR26, UR37, UR26, URZ ;  /* 0x0000001a251a7290 */ /* 0x000fc6000fffe03f */
[----:B------:R1:W-:Y:S01]  /*1aa0*/  @P2 LDGSTS.E.BYPASS.LTC128B.128 [R132+0x9100], [R16.64], !P6 ;  /* 0x0910000010842fae */ /* 0x0003e2000f101d54 */
[----:B------:R-:W-:Y:S01]  /*1ab0*/  IMAD.IADD R98, R5, 0x1, R98 ;  /* 0x0000000105627824 */ /* 0x000fe200078e0262 */
[----:B------:R-:W-:Y:S02]  /*1ac0*/  IADD3 R99, P3, R4, 0x80, RZ ;  /* 0x0000008004637810 */ /* 0x000fe40007f7e0ff */
[----:B------:R1:W-:Y:S01]  /*1ad0*/  @P2 LDGSTS.E.BYPASS.LTC128B.128 [R132+0xd100], [R16.64+0x80], !P5 ;  /* 0x0d10008010842fae */ /* 0x0003e2000e901d54 */
[----:B------:R-:W-:-:S05]  /*1ae0*/  @P1 IADD3 R5, P2, R6, R4, RZ ;  /* 0x0000000406051210 */ /* 0x000fca0007f5e0ff */
[--C-:B------:R-:W-:Y:S01]  /*1af0*/  @P1 IMAD.X R3, R98, 0x1, R7.reuse, P2 ;  /* 0x0000000162031824 */ /* 0x100fe200010e0607 */
[C---:B------:R-:W-:Y:S01]  /*1b00*/  @P1 LEA R4, P2, R5.reuse, c[0x0][0x220], 0x1 ;  /* 0x0000880005041a11 */ /* 0x040fe200078408ff */
[C---:B------:R-:W-:Y:S01]  /*1b10*/  @P0 IMAD.WIDE.U32 R6, R96.reuse, 0x60, R6 ;  /* 0x0000006060060825 */ /* 0x040fe200078e0006 */
[-C--:B------:R-:W-:Y:S02]  /*1b20*/  SHF.L.U64.HI R96, R96, R92.reuse, c[0x0][0x23c] ;  /* 0x00008f0060607619 */ /* 0x080fe4000001025c */
[----:B------:R-:W-:Y:S01]  /*1b30*/  @P1 LEA.HI.X R5, R5, c[0x0][0x224], R3, 0x1, P2 ;  /* 0x0000890005051a11 */ /* 0x000fe200010f0c03 */
[----:B------:R-:W-:Y:S01]  /*1b40*/  @P0 IMAD.IADD R0, R7, 0x1, R0 ;  /* 0x0000000107000824 */ /* 0x000fe200078e0200 */
[----:B------:R-:W-:Y:S01]  /*1b50*/  @P0 LEA R8, P2, R6, c[0x0][0x220], 0x1 ;  /* 0x0000880006080a11 */ /* 0x000fe200078408ff */
[----:B------:R-:W-:Y:S01]  /*1b60*/  IMAD.X R98, RZ, RZ, R98, P3 ;  /* 0x000000ffff627224 */ /* 0x000fe200018e0662 */
[----:B------:R-:W-:Y:S01]  /*1b70*/  SHF.L.U64.HI R92, R156, R92, c[0x0][0x294] ;  /* 0x0000a5009c5c7619 */ /* 0x000fe2000001025c */
[----:B------:R1:W-:Y:S01]  /*1b80*/  @P1 LDGSTS.E.BYPASS.LTC128B.128 [R132+0xa100], [R4.64], !P6 ;  /* 0x0a10000004841fae */ /* 0x0003e2000f101d54 */
[----:B------:R-:W-:Y:S01]  /*1b90*/  @P0 LEA.HI.X R9, R6, c[0x0][0x224], R0, 0x1, P2 ;  /* 0x0000890006090a11 */ /* 0x000fe200010f0c00 */
[----:B------:R-:W-:-:S02]  /*1ba0*/  IMAD.WIDE.U32 R156, R156, 0x60, RZ ;  /* 0x000000609c9c7825 */ /* 0x000fc400078e00ff */
[----:B------:R1:W-:Y:S01]  /*1bb0*/  @P1 LDGSTS.E.BYPASS.LTC128B.128 [R132+0xe100], [R4.64+0x80], !P5 ;  /* 0x0e10008004841fae */ /* 0x0003e2000e901d54 */
[----:B------:R-:W-:Y:S02]  /*1bc0*/  ISETP.NE.AND P1, PT, R87, 0x1, PT ;  /* 0x000000015700780c */ /* 0x000fe40003f25270 */
[----:B------:R-:W-:Y:S01]  /*1bd0*/  IADD3 R95, R157, UR4, RZ ;  /* 0x000000049d5f7c10 */ /* 0x000fe2000fffe0ff */
[----:B------:R2:W-:Y:S01]  /*1be0*/  @P0 LDGSTS.E.BYPASS.LTC128B.128 [R132+0xb100], [R8.64], !P6 ;  /* 0x0b10000008840fae */ /* 0x0005e2000f101d54 */
[----:B------:R-:W-:-:S03]  /*1bf0*/  ULDC.U8 UR4, c[0x0][0x298] ;  /* 0x0000a60000047ab9 */ /* 0x000fc60000000000 */
[----:B------:R2:W-:Y:S01]  /*1c00*/  @P0 LDGSTS.E.BYPASS.LTC128B.128 [R132+0xf100], [R8.64+0x80], !P5 ;  /* 0x0f10008008840fae */ /* 0x0005e2000e901d54 */
[----:B------:R-:W-:Y:S02]  /*1c10*/  ISETP.GE.AND P0, PT, R74, 0x1, PT ;  /* 0x000000014a00780c */ /* 0x000fe40003f06270 */
[----:B------:R-:W-:Y:S01]  /*1c20*/  ISETP.GE.AND P5, PT, R10, c[0x0][0x1d4], PT ;  /* 0x000075000a007a0c */ /* 0x000fe20003fa6270 */
[----:B------:R-:W0:Y:S01]  /*1c30*/  LDGDEPBAR ;  /* 0x00000000000079af */ /* 0x000e220000000000 */
[----:B------:R-:W-:Y:S02]  /*1c40*/  P2R R0, PR, RZ, 0x1 ;  /* 0x00000001ff007803 */ /* 0x000fe40000000000 */
[----:B------:R-:W-:Y:S02]  /*1c50*/  P2R R0, PR, RZ, 0x2 ;  /* 0x00000002ff007803 */ /* 0x000fe40000000000 */
[----:B--2---:R-:W-:Y:S01]  /*1c60*/  IADD3 R9, R12, 0x20, RZ ;  /* 0x000000200c097810 */ /* 0x004fe20007ffe0ff */
[----:B-1----:R-:W-:Y:S06]  /*1c70*/  BAR.SYNC.DEFER_BLOCKING 0x0 ;  /* 0x0000000000007b1d */ /* 0x002fec0000010000 */
.L_x_106:
[----:B------:R-:W-:Y:S01]  /*1c80*/  IMAD.SHL.U32 R79, R131, 0x80, RZ ;  /* 0x00000080834f7824 */ /* 0x000fe200078e00ff */
[----:B------:R-:W-:Y:S04]  /*1c90*/  DEPBAR.LE SB0, 0x0 ;  /* 0x000080000000791a */ /* 0x000fe80000000000 */
[----:B------:R-:W-:Y:S01]  /*1ca0*/  IMAD.IADD R78, R130, 0x1, R79 ;  /* 0x00000001824e7824 */ /* 0x000fe200078e024f */
[----:B------:R-:W-:Y:S01]  /*1cb0*/  ISETP.NE.AND P1, PT, R87, 0x1, PT ;  /* 0x000000015700780c */ /* 0x000fe20003f25270 */
[----:B------:R-:W-:Y:S01]  /*1cc0*/  IMAD.MOV.U32 R114, RZ, RZ, RZ ;  /* 0x000000ffff727224 */ /* 0x000fe200078e00ff */
[----:B------:R-:W-:Y:S01]  /*1cd0*/  ISETP.GE.AND P2, PT, R74, 0x1, PT ;  /* 0x000000014a00780c */ /* 0x000fe20003f46270 */
[----:B------:R-:W-:Y:S01]  /*1ce0*/  BSSY B2, `(.L_x_60) ;  /* 0x0000549000027945 */ /* 0x000fe20003800000 */
[----:B------:R-:W-:Y:S01]  /*1cf0*/  ISETP.GE.AND P0, PT, R78, UR16, PT ;  /* 0x000000104e007c0c */ /* 0x000fe2000bf06270 */
[----:B------:R-:W-:Y:S03]  /*1d00*/  IMAD.IADD R78, R86, 0x1, R78 ;  /* 0x00000001564e7824 */ /* 0x000fe600078e024e */
[----:B------:R-:W-:Y:S01]  /*1d10*/  ISETP.GT.OR P0, PT, R130, 0x7f, P0 ;  /* 0x0000007f8200780c */ /* 0x000fe20000704670 */
[----:B------:R-:W-:Y:S04]  /*1d20*/  IMAD.MOV.U32 R0, RZ, RZ, R78 ;  /* 0x000000ffff007224 */ /* 0x000fe800078e004e */
[----:B-1----:R-:W-:Y:S05]  /*1d30*/  @P1 IMAD.HI.U32 R2, R78, c[0x0][0x2bc], RZ ;  /* 0x0000af004e021a27 */ /* 0x002fea00078e00ff */
        /* <DEDUP_REMOVED lines=10> */
[----:B------:R-:W-:Y:S01]  /*1de0*/  IMAD R0, R77, c[0x0][0x1e0], RZ ;  /* 0x000078004d007a24 */ /* 0x000fe200078e02ff */
[----:B------:R-:W-:Y:S03]  /*1df0*/  BAR.SYNC.DEFER_BLOCKING 0x0 ;  /* 0x0000000000007b1d */ /* 0x000fe60000010000 */
        /* <DEDUP_REMOVED lines=10> */
[----:B------:R-:W-:-:S05]  /*1ea0*/  @!P2 BRA `(.L_x_61) ;  /* 0x00004ea00000a947 */ /* 0x000fca0003800000 */
[-C--:B------:R-:W-:Y:S01]  /*1eb0*/  IMAD R39, R100, R131.reuse, RZ ;  /* 0x0000008364277224 */ /* 0x080fe200078e02ff */
[----:B------:R-:W-:Y:S01]  /*1ec0*/  ISETP.NE.AND P0, PT, RZ, UR4, PT ;  /* 0x00000004ff007c0c */ /* 0x000fe2000bf05270 */
[-C--:B------:R-:W-:Y:S01]  /*1ed0*/  IMAD R29, R102, R131.reuse, RZ ;  /* 0x00000083661d7224 */ /* 0x080fe200078e02ff */
[----:B------:R-:W-:Y:S01]  /*1ee0*/  SHF.R.S32.HI R0, RZ, 0x1f, R131 ;  /* 0x0000001fff007819 */ /* 0x000fe20000011483 */
[----:B------:R-:W-:Y:S01]  /*1ef0*/  IMAD.WIDE.U32 R68, R101, R131, RZ ;  /* 0x0000008365447225 */ /* 0x000fe200078e00ff */
[----:B------:R-:W-:Y:S03]  /*1f00*/  IADD3 R75, -R79, UR16, RZ ;  /* 0x000000104f4b7c10 */ /* 0x000fe6000fffe1ff */
[C---:B------:R-:W-:Y:S01]  /*1f10*/  IMAD R39, R0.reuse, R101, R39 ;  /* 0x0000006500277224 */ /* 0x040fe200078e0227 */
[----:B------:R-:W-:Y:S01]  /*1f20*/  IMNMX R75, R75, 0x80, PT ;  /* 0x000000804b4b7817 */ /* 0x000fe20003800200 */
[----:B------:R-:W-:Y:S02]  /*1f30*/  IMAD R29, R0, R103, R29 ;  /* 0x00000067001d7224 */ /* 0x000fe400078e021d */
[----:B------:R-:W-:Y:S01]  /*1f40*/  IMAD.WIDE.U32 R42, R103, R131, RZ ;  /* 0x00000083672a7225 */ /* 0x000fe200078e00ff */
[----:B------:R-:W-:Y:S04]  /*1f50*/  IADD3 R39, R69, R39, RZ ;  /* 0x0000002745277210 */ /* 0x000fe80007ffe0ff */
[----:B------:R-:W-:Y:S01]  /*1f60*/  IADD3 R29, R43, R29, RZ ;  /* 0x0000001d2b1d7210 */ /* 0x000fe20007ffe0ff */
[----:B------:R-:W-:-:S05]  /*1f70*/  @!P0 BRA `(.L_x_62) ;  /* 0x000027c000008947 */ /* 0x000fca0003800000 */
[----:B------:R-:W-:Y:S01]  /*1f80*/  ISETP.GE.AND P3, PT, R137, R75, PT ;  /* 0x0000004b8900720c */ /* 0x000fe20003f66270 */
[----:B------:R-:W-:Y:S01]  /*1f90*/  BSSY B0, `(.L_x_63) ;  /* 0x000001b000007945 */ /* 0x000fe20003800000 */
[----:B------:R-:W-:Y:S01]  /*1fa0*/  CS2R R56, SRZ ;  /* 0x0000000000387805 */ /* 0x000fe2000001ff00 */
[----:B------:R-:W-:Y:S01]  /*1fb0*/  CS2R R62, SRZ ;  /* 0x00000000003e7805 */ /* 0x000fe2000001ff00 */
[----:B------:R-:W-:Y:S01]  /*1fc0*/  CS2R R64, SRZ ;  /* 0x0000000000407805 */ /* 0x000fe2000001ff00 */
[----:B------:R-:W-:Y:S01]  /*1fd0*/  CS2R R36, SRZ ;  /* 0x0000000000247805 */ /* 0x000fe2000001ff00 */
[----:B------:R-:W-:Y:S07]  /*1fe0*/  CS2R R32, SRZ ;  /* 0x0000000000207805 */ /* 0x000fee000001ff00 */
[----:B------:R-:W-:-:S05]  /*1ff0*/  @P3 BRA `(.L_x_64) ;  /* 0x0000014000003947 */ /* 0x000fca0003800000 */
[----:B------:R-:W-:Y:S01]  /*2000*/  IADD3 R2, P0, R152, R68, RZ ;  /* 0x0000004498027210 */ /* 0x000fe20007f1e0ff */
[----:B------:R-:W-:Y:S01]  /*2010*/  CS2R R64, SRZ ;  /* 0x0000000000407805 */ /* 0x000fe2000001ff00 */
[----:B------:R-:W-:Y:S01]  /*2020*/  CS2R R32, SRZ ;  /* 0x0000000000207805 */ /* 0x000fe2000001ff00 */
[----:B------:R-:W-:Y:S01]  /*2030*/  CS2R R62, SRZ ;  /* 0x00000000003e7805 */ /* 0x000fe2000001ff00 */
[----:B------:R-:W-:Y:S01]  /*2040*/  CS2R R36, SRZ ;  /* 0x0000000000247805 */ /* 0x000fe2000001ff00 */
[----:B------:R-:W-:Y:S01]  /*2050*/  IMAD.X R0, R39, 0x1, R85, P0 ;  /* 0x0000000127007824 */ /* 0x000fe200000e0655 */
[----:B------:R-:W-:Y:S05]  /*2060*/  IADD3 R4, P0, R150, R42, RZ ;  /* 0x0000002a96047210 */ /* 0x000fea0007f1e0ff */
[----:B------:R-:W-:Y:S01]  /*2070*/  IMAD.X R3, R29, 0x1, R84, P0 ;  /* 0x000000011d037824 */ /* 0x000fe200000e0654 */
[C---:B------:R-:W-:Y:S04]  /*2080*/  LEA R6, P0, R2.reuse, c[0x0][0x270], 0x1 ;  /* 0x00009c0002067a11 */ /* 0x040fe800078008ff */
[----:B------:R-:W-:Y:S02]  /*2090*/  LEA.HI.X R7, R2, c[0x0][0x274], R0, 0x1, P0 ;  /* 0x00009d0002077a11 */ /* 0x000fe400000f0c00 */
[C---:B------:R-:W-:Y:S04]  /*20a0*/  LEA R2, P0, R4.reuse, c[0x0][0x288], 0x1 ;  /* 0x0000a20004027a11 */ /* 0x040fe800078008ff */
[----:B------:R-:W-:Y:S02]  /*20b0*/  LEA.HI.X R3, R4, c[0x0][0x28c], R3, 0x1, P0 ;  /* 0x0000a30004037a11 */ /* 0x000fe400000f0c03 */
[----:B------:R-:W-:Y:S11]  /*20c0*/  ISETP.GE.AND P0, PT, R12, c[0x0][0x27c], PT ;  /* 0x00009f000c007a0c */ /* 0x000ff60003f06270 */
[----:B------:R-:W-:Y:S02]  /*20d0*/  @!UPT UIADD3 URZ, URZ, URZ, URZ ;  /* 0x0000003f3f3ff290 */ /* 0x000fe4000fffe03f */
[----:B------:R1:W5:Y:S04]  /*20e0*/  @!P0 LDG.E.64 R64, [R6.64] ;  /* 0x0000001406408981 */ /* 0x000368000c1e1b00 */
[----:B------:R1:W5:Y:S01]  /*20f0*/  @!P0 LDG.E.64 R32, [R2.64] ;  /* 0x0000001402208981 */ /* 0x000362000c1e1b00 */
[----:B------:R-:W-:Y:S11]  /*2100*/  ISETP.GE.AND P0, PT, R9, c[0x0][0x27c], PT ;  /* 0x00009f0009007a0c */ /* 0x000ff60003f06270 */
[----:B------:R-:W-:Y:S02]  /*2110*/  @!UPT UIADD3 URZ, URZ, URZ, URZ ;  /* 0x0000003f3f3ff290 */ /* 0x000fe4000fffe03f */
[----:B------:R1:W5:Y:S04]  /*2120*/  @!P0 LDG.E.64 R62, [R6.64+0x40] ;  /* 0x00004014063e8981 */ /* 0x000368000c1e1b00 */
[----:B------:R1:W5:Y:S02]  /*2130*/  @!P0 LDG.E.64 R36, [R2.64+0x40] ;  /* 0x0000401402248981 */ /* 0x000364000c1e1b00 */
.L_x_64:
[----:B------:R-:W-:Y:S05]  /*2140*/  BSYNC B0 ;  /* 0x0000000000007941 */ /* 0x000fea0003800000 */
.L_x_63:
[----:B------:R-:W-:Y:S01]  /*2150*/  ISETP.GE.AND P6, PT, R126, R75, PT ;  /* 0x0000004b7e00720c */ /* 0x000fe20003fc6270 */
[----:B-----5:R-:W-:Y:S01]  /*2160*/  IMAD.MOV.U32 R4, RZ, RZ, R62 ;  /* 0x000000ffff047224 */ /* 0x020fe200078e003e */
[----:B------:R-:W-:Y:S01]  /*2170*/  BSSY B0, `(.L_x_65) ;  /* 0x0000025000007945 */ /* 0x000fe20003800000 */
[----:B-1----:R-:W-:Y:S01]  /*2180*/  IMAD.MOV.U32 R3, RZ, RZ, R63 ;  /* 0x000000ffff037224 */ /* 0x002fe200078e003f */
[----:B------:R-:W-:Y:S01]  /*2190*/  CS2R R60, SRZ ;  /* 0x00000000003c7805 */ /* 0x000fe2000001ff00 */
[----:B------:R-:W-:Y:S01]  /*21a0*/  IMAD.MOV.U32 R2, RZ, RZ, R64 ;  /* 0x000000ffff027224 */ /* 0x000fe200078e0040 */
[----:B------:R-:W-:Y:S01]  /*21b0*/  CS2R R30, SRZ ;  /* 0x00000000001e7805 */ /* 0x000fe2000001ff00 */
[----:B------:R-:W-:Y:S01]  /*21c0*/  IMAD.MOV.U32 R0, RZ, RZ, R65 ;  /* 0x000000ffff007224 */ /* 0x000fe200078e0041 */
[----:B------:R-:W-:Y:S01]  /*21d0*/  PRMT R59, R3, 0x5410, R4 ;  /* 0x00005410033b7816 */ /* 0x000fe20000000004 */
[----:B------:R-:W-:Y:S01]  /*21e0*/  IMAD.MOV.U32 R3, RZ, RZ, R37 ;  /* 0x000000ffff037224 */ /* 0x000fe200078e0025 */
[----:B------:R-:W-:Y:S01]  /*21f0*/  PRMT R38, R2, 0x7610, R38 ;  /* 0x0000761002267816 */ /* 0x000fe20000000026 */
[----:B------:R-:W-:Y:S01]  /*2200*/  CS2R R34, SRZ ;  /* 0x0000000000227805 */ /* 0x000fe2000001ff00 */
[----:B------:R-:W-:Y:S02]  /*2210*/  MOV R4, R36 ;  /* 0x0000002400047202 */ /* 0x000fe40000000f00 */
[----:B------:R-:W-:Y:S02]  /*2220*/  MOV R2, R33 ;  /* 0x0000002100027202 */ /* 0x000fe40000000f00 */
[----:B------:R-:W-:Y:S01]  /*2230*/  PRMT R41, R0, 0x7610, R41 ;  /* 0x0000761000297816 */ /* 0x000fe20000000029 */
[----:B------:R-:W-:Y:S01]  /*2240*/  IMAD.MOV.U32 R0, RZ, RZ, R32 ;  /* 0x000000ffff007224 */ /* 0x000fe200078e0020 */
[----:B------:R-:W-:Y:S02]  /*2250*/  PRMT R28, R3, 0x5410, R4 ;  /* 0x00005410031c7816 */ /* 0x000fe40000000004 */
[----:B------:R-:W-:Y:S01]  /*2260*/  PRMT R3, R2, 0x7610, R3 ;  /* 0x0000761002037816 */ /* 0x000fe20000000003 */
[----:B------:R-:W-:-:S05]  /*2270*/  @P6 BRA `(.L_x_66) ;  /* 0x0000014000006947 */ /* 0x000fca0003800000 */
[----:B------:R-:W-:Y:S01]  /*2280*/  IADD3 R4, P1, P0, R152, R68, R105 ;  /* 0x0000004498047210 */ /* 0x000fe2000783e069 */
[----:B------:R-:W-:Y:S01]  /*2290*/  CS2R R60, SRZ ;  /* 0x00000000003c7805 */ /* 0x000fe2000001ff00 */
[----:B------:R-:W-:Y:S01]  /*22a0*/  CS2R R34, SRZ ;  /* 0x0000000000227805 */ /* 0x000fe2000001ff00 */
[----:B------:R-:W-:Y:S01]  /*22b0*/  CS2R R56, SRZ ;  /* 0x0000000000387805 */ /* 0x000fe2000001ff00 */
[----:B------:R-:W-:Y:S01]  /*22c0*/  IADD3.X R2, R85, R39, R104, P1, P0 ;  /* 0x0000002755027210 */ /* 0x000fe20000fe0468 */
[----:B------:R-:W-:Y:S01]  /*22d0*/  CS2R R30, SRZ ;  /* 0x00000000001e7805 */ /* 0x000fe2000001ff00 */
[----:B------:R-:W-:Y:S04]  /*22e0*/  IADD3 R6, P1, P0, R150, R42, R107 ;  /* 0x0000002a96067210 */ /* 0x000fe8000783e06b */
[----:B------:R-:W-:Y:S02]  /*22f0*/  IADD3.X R5, R84, R29, R106, P1, P0 ;  /* 0x0000001d54057210 */ /* 0x000fe40000fe046a */
        /* <DEDUP_REMOVED lines=12> */
.L_x_66:
[----:B------:R-:W-:Y:S05]  /*23c0*/  BSYNC B0 ;  /* 0x0000000000007941 */ /* 0x000fea0003800000 */
.L_x_65:
[----:B------:R-:W-:Y:S01]  /*23d0*/  ISETP.GE.AND P4, PT, R122, R75, PT ;  /* 0x0000004b7a00720c */ /* 0x000fe20003f86270 */
[----:B-----5:R-:W-:Y:S01]  /*23e0*/  IMAD.MOV.U32 R6, RZ, RZ, R56 ;  /* 0x000000ffff067224 */ /* 0x020fe200078e0038 */
[----:B-1----:R-:W-:Y:S01]  /*23f0*/  MOV R4, R60 ;  /* 0x0000003c00047202 */ /* 0x002fe20000000f00 */
[----:B------:R-:W-:Y:S01]  /*2400*/  IMAD.MOV.U32 R5, RZ, RZ, R57 ;  /* 0x000000ffff057224 */ /* 0x000fe200078e0039 */
[----:B------:R-:W-:Y:S01]  /*2410*/  BSSY B0, `(.L_x_67) ;  /* 0x0000024000007945 */ /* 0x000fe20003800000 */
[----:B------:R-:W-:Y:S01]  /*2420*/  IMAD.MOV.U32 R2, RZ, RZ, R61 ;  /* 0x000000ffff027224 */ /* 0x000fe200078e003d */
[----:B------:R-:W-:Y:S01]  /*2430*/  CS2R R46, SRZ ;  /* 0x00000000002e7805 */ /* 0x000fe2000001ff00 */
[----:B------:R-:W-:Y:S01]  /*2440*/  CS2R R52, SRZ ;  /* 0x0000000000347805 */ /* 0x000fe2000001ff00 */
[----:B------:R-:W-:Y:S01]  /*2450*/  PRMT R51, R5, 0x5410, R6 ;  /* 0x0000541005337816 */ /* 0x000fe20000000006 */
[----:B------:R-:W-:Y:S01]  /*2460*/  IMAD.MOV.U32 R6, RZ, RZ, R30 ;  /* 0x000000ffff067224 */ /* 0x000fe200078e001e */
[----:B------:R-:W-:Y:S01]  /*2470*/  PRMT R58, R2, 0x5410, R4 ;  /* 0x00005410023a7816 */ /* 0x000fe20000000004 */
[----:B------:R-:W-:Y:S01]  /*2480*/  IMAD.MOV.U32 R4, RZ, RZ, R34 ;  /* 0x000000ffff047224 */ /* 0x000fe200078e0022 */
[----:B------:R-:W-:Y:S01]  /*2490*/  MOV R5, R31 ;  /* 0x0000001f00057202 */ /* 0x000fe20000000f00 */
[----:B------:R-:W-:Y:S01]  /*24a0*/  CS2R R54, SRZ ;  /* 0x0000000000367805 */ /* 0x000fe2000001ff00 */
[----:B------:R-:W-:Y:S01]  /*24b0*/  MOV R2, R35 ;  /* 0x0000002300027202 */ /* 0x000fe20000000f00 */
[----:B------:R-:W-:Y:S01]  /*24c0*/  CS2R R24, SRZ ;  /* 0x0000000000187805 */ /* 0x000fe2000001ff00 */
[----:B------:R-:W-:Y:S01]  /*24d0*/  PRMT R18, R5, 0x5410, R6 ;  /* 0x0000541005127816 */ /* 0x000fe20000000006 */
[----:B------:R-:W-:Y:S01]  /*24e0*/  CS2R R26, SRZ ;  /* 0x00000000001a7805 */ /* 0x000fe2000001ff00 */
        /* <DEDUP_REMOVED lines=22> */
.L_x_68:
[----:B------:R-:W-:Y:S05]  /*2650*/  BSYNC B0 ;  /* 0x0000000000007941 */ /* 0x000fea0003800000 */
.L_x_67:
        /* <DEDUP_REMOVED lines=14> */
[----:B------:R-:W-:Y:S02]  /*2740*/  MOV R2, R27 ;  /* 0x0000001b00027202 */ /* 0x000fe40000000f00 */
        /* <DEDUP_REMOVED lines=23> */
.L_x_70:
[----:B------:R-:W-:Y:S05]  /*28c0*/  BSYNC B0 ;  /* 0x0000000000007941 */ /* 0x000fea0003800000 */
.L_x_69:
[----:B-1---5:R-:W-:Y:S01]  /*28d0*/  MOV R4, R48 ;  /* 0x0000003000047202 */ /* 0x022fe20000000f00 */
[----:B------:R1:W2:Y:S01]  /*28e0*/  SHFL.IDX PT, R67, R141, RZ, 0x181f ;  /* 0x00181fff8d437589 */ /* 0x0002a200000e0000 */
[----:B------:R-:W-:Y:S01]  /*28f0*/  IMAD.MOV.U32 R6, RZ, RZ, R46 ;  /* 0x000000ffff067224 */ /* 0x000fe200078e002e */
[----:B------:R-:W-:Y:S01]  /*2900*/  BSSY B1, `(.L_x_71) ;  /* 0x000007f000017945 */ /* 0x000fe20003800000 */
[----:B------:R-:W-:Y:S02]  /*2910*/  IMAD.MOV.U32 R5, RZ, RZ, R47 ;  /* 0x000000ffff057224 */ /* 0x000fe400078e002f */
[----:B------:R-:W-:Y:S01]  /*2920*/  IMAD.MOV.U32 R2, RZ, RZ, R49 ;  /* 0x000000ffff027224 */ /* 0x000fe200078e0031 */
[----:B------:R1:W3:Y:S02]  /*2930*/  SHFL.IDX PT, R66, R162, RZ, 0x181f ;  /* 0x00181fffa2427589 */ /* 0x0002e400000e0000 */
[----:B------:R-:W-:Y:S01]  /*2940*/  PRMT R43, R5, 0x5410, R6 ;  /* 0x00005410052b7816 */ /* 0x000fe20000000006 */
[----:B------:R-:W-:Y:S01]  /*2950*/  IMAD.MOV.U32 R6, RZ, RZ, R14 ;  /* 0x000000ffff067224 */ /* 0x000fe200078e000e */
[----:B------:R-:W-:Y:S01]  /*2960*/  PRMT R44, R2, 0x5410, R4 ;  /* 0x00005410022c7816 */ /* 0x000fe20000000004 */
[----:B------:R-:W-:Y:S01]  /*2970*/  IMAD.MOV.U32 R4, RZ, RZ, R16 ;  /* 0x000000ffff047224 */ /* 0x000fe200078e0010 */
[----:B------:R-:W-:Y:S02]  /*2980*/  MOV R5, R15 ;  /* 0x0000000f00057202 */ /* 0x000fe40000000f00 */
[----:B------:R-:W-:Y:S02]  /*2990*/  MOV R2, R17 ;  /* 0x0000001100027202 */ /* 0x000fe40000000f00 */
[----:B------:R-:W-:Y:S02]  /*29a0*/  PRMT R5, R5, 0x5410, R6 ;  /* 0x0000541005057816 */ /* 0x000fe40000000006 */
[----:B------:R-:W-:Y:S01]  /*29b0*/  PRMT R6, R2, 0x5410, R4 ;  /* 0x0000541002067816 */ /* 0x000fe20000000004 */
[----:B------:R-:W-:-:S05]  /*29c0*/  @P3 BRA `(.L_x_72) ;  /* 0x0000072000003947 */ /* 0x000fca0003800000 */
[----:B------:R-:W-:Y:S01]  /*29d0*/  BSSY B0, `(.L_x_73) ;  /* 0x0000038000007945 */ /* 0x000fe20003800000 */
[----:B------:R-:W-:-:S05]  /*29e0*/  @P5 BRA `(.L_x_74) ;  /* 0x0000036000005947 */ /* 0x000fca0003800000 */
[C---:B---3--:R-:W-:Y:S01]  /*29f0*/  LEA R70, P0, R10.reuse, R66, 0x1 ;  /* 0x000000420a467211 */ /* 0x048fe200078008ff */
[----:B------:R-:W3:Y:S03]  /*2a00*/  LDS.128 R20, [R132+0x8100] ;  /* 0x0081000084147984 */ /* 0x000ee60000000c00 */
[----:B--2---:R-:W-:Y:S02]  /*2a10*/  LEA.HI.X R71, R10, R67, R11, 0x1, P0 ;  /* 0x000000430a477211 */ /* 0x004fe400000f0c0b */
[----:B------:R-:W-:Y:S11]  /*2a20*/  ISETP.GE.AND P0, PT, R12, c[0x0][0x27c], PT ;  /* 0x00009f000c007a0c */ /* 0x000ff60003f06270 */
[----:B------:R-:W-:Y:S02]  /*2a30*/  @!UPT UIADD3 URZ, URZ, URZ, URZ ;  /* 0x0000003f3f3ff290 */ /* 0x000fe4000fffe03f */
[----:B------:R-:W-:Y:S01]  /*2a40*/  @!P0 HADD2.F32 R0, -RZ, R0.H0_H0 ;  /* 0x20000000ff008230 */ /* 0x000fe20000004100 */
[--C-:B------:R-:W-:Y:S01]  /*2a50*/  @!P0 SHF.R.U64 R2, R32, 0x10, R33.reuse ;  /* 0x0000001020028819 */ /* 0x100fe20000001221 */
[----:B------:R-:W-:Y:S01]  /*2a60*/  @!P0 HADD2.F32 R38, -RZ, R38.H0_H0 ;  /* 0x20000026ff268230 */ /* 0x000fe20000004100 */
[----:B------:R-:W-:Y:S01]  /*2a70*/  @!P0 SHF.R.U32.HI R4, RZ, 0x10, R33 ;  /* 0x00000010ff048819 */ /* 0x000fe20000011621 */
[----:B------:R-:W-:Y:S01]  /*2a80*/  @!P0 HADD2.F32 R3, -RZ, R3.H0_H0 ;  /* 0x20000003ff038230 */ /* 0x000fe20000004100 */
[--C-:B------:R-:W-:Y:S01]  /*2a90*/  @!P0 SHF.R.U64 R40, R64, 0x10, R65.reuse ;  /* 0x0000001040288819 */ /* 0x100fe20000001241 */
[----:B------:R-:W-:Y:S01]  /*2aa0*/  @!P0 HADD2.F32 R2, -RZ, R2.H0_H0 ;  /* 0x20000002ff028230 */ /* 0x000fe20000004100 */
[----:B------:R-:W-:Y:S01]  /*2ab0*/  @!P0 SHF.R.U32.HI R42, RZ, 0x10, R65 ;  /* 0x00000010ff2a8819 */ /* 0x000fe20000011641 */
[----:B------:R-:W-:Y:S02]  /*2ac0*/  @!P0 HADD2.F32 R4, -RZ, R4.H0_H0 ;  /* 0x20000004ff048230 */ /* 0x000fe40000004100 */
[----:B------:R-:W-:Y:S02]  /*2ad0*/  @!P0 HADD2.F32 R40, -RZ, R40.H0_H0 ;  /* 0x20000028ff288230 */ /* 0x000fe40000004100 */
[----:B------:R-:W-:Y:S01]  /*2ae0*/  @!P0 HADD2.F32 R42, -RZ, R42.H0_H0 ;  /* 0x2000002aff2a8230 */ /* 0x000fe20000004100 */
[----:B---3--:R-:W-:Y:S02]  /*2af0*/  @!P0 MOV R29, R20 ;  /* 0x00000014001d8202 */ /* 0x008fe40000000f00 */
[----:B------:R-:W-:Y:S03]  /*2b00*/  @!P0 MOV R32, R21 ;  /* 0x0000001500208202 */ /* 0x000fe60000000f00 */
[--C-:B------:R-:W-:Y:S02]  /*2b10*/  @!P0 HADD2.F32 R33, -RZ, R29.reuse.H1_H1 ;  /* 0x3000001dff218230 */ /* 0x100fe40000004100 */
[----:B------:R-:W-:Y:S02]  /*2b20*/  @!P0 HADD2.F32 R29, -RZ, R29.H0_H0 ;  /* 0x2000001dff1d8230 */ /* 0x000fe40000004100 */
[--C-:B------:R-:W-:Y:S01]  /*2b30*/  @!P0 HADD2.F32 R39, -RZ, R32.reuse.H1_H1 ;  /* 0x30000020ff278230 */ /* 0x100fe20000004100 */
[-C--:B------:R-:W-:Y:S02]  /*2b40*/  @!P0 FMUL.FTZ R64, R33, R0.reuse ;  /* 0x0000000021408220 */ /* 0x080fe40000410000 */
[C---:B------:R-:W-:Y:S02]  /*2b50*/  @!P0 FMUL.FTZ R0, R29.reuse, R0 ;  /* 0x000000001d008220 */ /* 0x040fe40000410000 */
[----:B------:R-:W-:Y:S01]  /*2b60*/  @!P0 FFMA.FTZ R64, R29, R38, -R64 ;  /* 0x000000261d408223 */ /* 0x000fe20000010840 */
[----:B------:R-:W-:Y:S01]  /*2b70*/  @!P0 HADD2.F32 R29, -RZ, R32.H0_H0 ;  /* 0x20000020ff1d8230 */ /* 0x000fe20000004100 */
[----:B------:R-:W-:Y:S01]  /*2b80*/  @!P0 FMUL.FTZ R65, R39, R2 ;  /* 0x0000000227418220 */ /* 0x000fe20000410000 */
[----:B------:R-:W-:Y:S01]  /*2b90*/  @!P0 MOV R32, R22 ;  /* 0x0000001600208202 */ /* 0x000fe20000000f00 */
[----:B------:R-:W-:Y:S01]  /*2ba0*/  @!P0 FFMA.FTZ R0, R33, R38, R0 ;  /* 0x0000002621008223 */ /* 0x000fe20000010000 */
[----:B------:R-:W-:Y:S01]  /*2bb0*/  @!P0 HADD2.F32 R38, -RZ, R41.H0_H0 ;  /* 0x20000029ff268230 */ /* 0x000fe20000004100 */
[C---:B------:R-:W-:Y:S02]  /*2bc0*/  @!P0 FMUL.FTZ R2, R29.reuse, R2 ;  /* 0x000000021d028220 */ /* 0x040fe40000410000 */
[-C--:B------:R-:W-:Y:S01]  /*2bd0*/  @!P0 FFMA.FTZ R65, R29, R40.reuse, -R65 ;  /* 0x000000281d418223 */ /* 0x080fe20000010841 */
[----:B------:R-:W-:Y:S01]  /*2be0*/  @!P0 MOV R29, R23 ;  /* 0x00000017001d8202 */ /* 0x000fe20000000f00 */
[----:B------:R-:W-:Y:S01]  /*2bf0*/  @!P0 FFMA.FTZ R2, R39, R40, R2 ;  /* 0x0000002827028223 */ /* 0x000fe20000010002 */
[----:B------:R-:W-:Y:S01]  /*2c00*/  @!P0 F2FP.PACK_AB R0, R0, R64 ;  /* 0x000000400000823e */ /* 0x000fe200000000ff */
[--C-:B------:R-:W-:Y:S02]  /*2c10*/  @!P0 HADD2.F32 R33, -RZ, R32.reuse.H1_H1 ;  /* 0x30000020ff218230 */ /* 0x100fe40000004100 */
[----:B------:R-:W-:Y:S01]  /*2c20*/  @!P0 HADD2.F32 R32, -RZ, R32.H0_H0 ;  /* 0x20000020ff208230 */ /* 0x000fe20000004100 */
[----:B------:R-:W-:Y:S01]  /*2c30*/  @!P0 MOV R20, R0 ;  /* 0x0000000000148202 */ /* 0x000fe20000000f00 */
[--C-:B------:R-:W-:Y:S01]  /*2c40*/  @!P0 HADD2.F32 R41, -RZ, R29.reuse.H1_H1 ;  /* 0x3000001dff298230 */ /* 0x100fe20000004100 */
[-C--:B------:R-:W-:Y:S01]  /*2c50*/  @!P0 FMUL.FTZ R69, R33, R3.reuse ;  /* 0x0000000321458220 */ /* 0x080fe20000410000 */
[----:B------:R-:W-:Y:S01]  /*2c60*/  @!P0 HADD2.F32 R29, -RZ, R29.H0_H0 ;  /* 0x2000001dff1d8230 */ /* 0x000fe20000004100 */
[----:B------:R-:W-:Y:S01]  /*2c70*/  @!P0 FMUL.FTZ R3, R32, R3 ;  /* 0x0000000320038220 */ /* 0x000fe20000410000 */
[----:B------:R-:W-:Y:S01]  /*2c80*/  @!P0 F2FP.PACK_AB R2, R2, R65 ;  /* 0x000000410202823e */ /* 0x000fe200000000ff */
[-C--:B------:R-:W-:Y:S02]  /*2c90*/  @!P0 FMUL.FTZ R68, R41, R4.reuse ;  /* 0x0000000429448220 */ /* 0x080fe40000410000 */
[----:B------:R-:W-:Y:S01]  /*2ca0*/  @!P0 FMUL.FTZ R4, R29, R4 ;  /* 0x000000041d048220 */ /* 0x000fe20000410000 */
[----:B------:R-:W-:Y:S01]  /*2cb0*/  @!P0 MOV R21, R2 ;  /* 0x0000000200158202 */ /* 0x000fe20000000f00 */
[-C--:B------:R-:W-:Y:S02]  /*2cc0*/  @!P0 FFMA.FTZ R3, R33, R38.reuse, R3 ;  /* 0x0000002621038223 */ /* 0x080fe40000010003 */
[----:B------:R-:W-:Y:S02]  /*2cd0*/  @!P0 FFMA.FTZ R32, R32, R38, -R69 ;  /* 0x0000002620208223 */ /* 0x000fe40000010845 */
[-C--:B------:R-:W-:Y:S02]  /*2ce0*/  @!P0 FFMA.FTZ R68, R29, R42.reuse, -R68 ;  /* 0x0000002a1d448223 */ /* 0x080fe40000010844 */
[----:B------:R-:W-:Y:S01]  /*2cf0*/  @!P0 FFMA.FTZ R4, R41, R42, R4 ;  /* 0x0000002a29048223 */ /* 0x000fe20000010004 */
[----:B------:R-:W-:Y:S04]  /*2d00*/  @!P0 F2FP.PACK_AB R3, R3, R32 ;  /* 0x000000200303823e */ /* 0x000fe800000000ff */
[----:B------:R-:W-:Y:S02]  /*2d10*/  @!P0 F2FP.PACK_AB R4, R4, R68 ;  /* 0x000000440404823e */ /* 0x000fe400000000ff */
[----:B------:R-:W-:Y:S02]  /*2d20*/  @!P0 MOV R22, R3 ;  /* 0x0000000300168202 */ /* 0x000fe40000000f00 */
[----:B------:R-:W-:Y:S05]  /*2d30*/  @!P0 MOV R23, R4 ;  /* 0x0000000400178202 */ /* 0x000fea0000000f00 */
[----:B------:R2:W-:Y:S02]  /*2d40*/  ST.E.128 [R70.64], R20 ;  /* 0x0000001446007985 */ /* 0x0005e4000c101d14 */
.L_x_74:
[----:B------:R-:W-:Y:S05]  /*2d50*/  BSYNC B0 ;  /* 0x0000000000007941 */ /* 0x000fea0003800000 */
.L_x_73:
[----:B------:R-:W-:Y:S11]  /*2d60*/  ISETP.GE.AND P0, PT, R136, c[0x0][0x1d4], PT ;  /* 0x0000750088007a0c */ /* 0x000ff60003f06270 */
[----:B------:R-:W-:Y:S02]  /*2d70*/  @!UPT UIADD3 URZ, URZ, URZ, URZ ;  /* 0x0000003f3f3ff290 */ /* 0x000fe4000fffe03f */
[----:B------:R-:W-:-:S05]  /*2d80*/  @P0 BRA `(.L_x_72) ;  /* 0x0000036000000947 */ /* 0x000fca0003800000 */
[C---:B---3--:R-:W-:Y:S01]  /*2d90*/  LEA R66, P0, R129.reuse, R66, 0x1 ;  /* 0x0000004281427211 */ /* 0x048fe200078008ff */
[----:B--2---:R-:W2:Y:S03]  /*2da0*/  LDS.128 R20, [R132+0xc100] ;  /* 0x00c1000084147984 */ /* 0x004ea60000000c00 */
[----:B------:R-:W-:Y:S02]  /*2db0*/  LEA.HI.X R67, R129, R67, R109, 0x1, P0 ;  /* 0x0000004381437211 */ /* 0x000fe400000f0c6d */
[----:B------:R-:W-:Y:S11]  /*2dc0*/  ISETP.GE.AND P0, PT, R9, c[0x0][0x27c], PT ;  /* 0x00009f0009007a0c */ /* 0x000ff60003f06270 */
[----:B------:R-:W-:Y:S02]  /*2dd0*/  @!UPT UIADD3 URZ, URZ, URZ, URZ ;  /* 0x0000003f3f3ff290 */ /* 0x000fe4000fffe03f */
[--C-:B------:R-:W-:Y:S01]  /*2de0*/  @!P0 HADD2.F32 R4, -RZ, R28.reuse.H1_H1 ;  /* 0x3000001cff048230 */ /* 0x100fe20000004100 */
[----:B------:R-:W-:Y:S01]  /*2df0*/  @!P0 SHF.R.U64 R0, R36, 0x10, R37 ;  /* 0x0000001024008819 */ /* 0x000fe20000001225 */
[--C-:B------:R-:W-:Y:S01]  /*2e00*/  @!P0 HADD2.F32 R33, -RZ, R59.reuse.H1_H1 ;  /* 0x3000003bff218230 */ /* 0x100fe20000004100 */
[----:B------:R-:W-:Y:S01]  /*2e10*/  @!P0 SHF.R.U64 R38, R62, 0x10, R63 ;  /* 0x000000103e268819 */ /* 0x000fe2000000123f */
[----:B------:R-:W-:Y:S01]  /*2e20*/  @!P0 HADD2.F32 R28, -RZ, R28.H0_H0 ;  /* 0x2000001cff1c8230 */ /* 0x000fe20000004100 */
[----:B------:R-:W-:Y:S01]  /*2e30*/  @!P0 SHF.R.U32.HI R36, RZ, 0x10, R37 ;  /* 0x00000010ff248819 */ /* 0x000fe20000011625 */
[----:B------:R-:W-:Y:S01]  /*2e40*/  @!P0 HADD2.F32 R29, -RZ, R0.H0_H0 ;  /* 0x20000000ff1d8230 */ /* 0x000fe20000004100 */
[----:B------:R-:W-:Y:S01]  /*2e50*/  @!P0 SHF.R.U32.HI R41, RZ, 0x10, R63 ;  /* 0x00000010ff298819 */ /* 0x000fe2000001163f */
[----:B------:R-:W-:Y:S02]  /*2e60*/  @!P0 HADD2.F32 R38, -RZ, R38.H0_H0 ;  /* 0x20000026ff268230 */ /* 0x000fe40000004100 */
[----:B------:R-:W-:Y:S02]  /*2e70*/  @!P0 HADD2.F32 R39, -RZ, R59.H0_H0 ;  /* 0x2000003bff278230 */ /* 0x000fe40000004100 */
[----:B------:R-:W-:Y:S02]  /*2e80*/  @!P0 HADD2.F32 R36, -RZ, R36.H0_H0 ;  /* 0x20000024ff248230 */ /* 0x000fe40000004100 */
[----:B------:R-:W-:Y:S01]  /*2e90*/  @!P0 HADD2.F32 R41, -RZ, R41.H0_H0 ;  /* 0x20000029ff298230 */ /* 0x000fe20000004100 */
[----:B--2---:R-:W-:Y:S02]  /*2ea0*/  @!P0 MOV R2, R20 ;  /* 0x0000001400028202 */ /* 0x004fe40000000f00 */
[----:B------:R-:W-:Y:S03]  /*2eb0*/  @!P0 MOV R3, R21 ;  /* 0x0000001500038202 */ /* 0x000fe60000000f00 */
[--C-:B------:R-:W-:Y:S02]  /*2ec0*/  @!P0 HADD2.F32 R32, -RZ, R2.reuse.H1_H1 ;  /* 0x30000002ff208230 */ /* 0x100fe40000004100 */
[----:B------:R-:W-:Y:S02]  /*2ed0*/  @!P0 HADD2.F32 R2, -RZ, R2.H0_H0 ;  /* 0x20000002ff028230 */ /* 0x000fe40000004100 */
[--C-:B------:R-:W-:Y:S01]  /*2ee0*/  @!P0 HADD2.F32 R37, -RZ, R3.reuse.H1_H1 ;  /* 0x30000003ff258230 */ /* 0x100fe20000004100 */
[-C--:B------:R-:W-:Y:S02]  /*2ef0*/  @!P0 FMUL.FTZ R42, R32, R4.reuse ;  /* 0x00000004202a8220 */ /* 0x080fe40000410000 */
[C---:B------:R-:W-:Y:S01]  /*2f00*/  @!P0 FMUL.FTZ R0, R2.reuse, R4 ;  /* 0x0000000402008220 */ /* 0x040fe20000410000 */
[----:B------:R-:W-:Y:S01]  /*2f10*/  @!P0 HADD2.F32 R4, -RZ, R3.H0_H0 ;  /* 0x20000003ff048230 */ /* 0x000fe20000004100 */
[C---:B------:R-:W-:Y:S01]  /*2f20*/  @!P0 FMUL.FTZ R62, R37.reuse, R29 ;  /* 0x0000001d253e8220 */ /* 0x040fe20000410000 */
[----:B------:R-:W-:Y:S01]  /*2f30*/  @!P0 MOV R3, R22 ;  /* 0x0000001600038202 */ /* 0x000fe20000000f00 */
[----:B------:R-:W-:Y:S02]  /*2f40*/  @!P0 FFMA.FTZ R42, R2, R33, -R42 ;  /* 0x00000021022a8223 */ /* 0x000fe4000001082a */
[C---:B------:R-:W-:Y:S02]  /*2f50*/  @!P0 FMUL.FTZ R2, R4.reuse, R29 ;  /* 0x0000001d04028220 */ /* 0x040fe40000410000 */
[-C--:B------:R-:W-:Y:S01]  /*2f60*/  @!P0 FFMA.FTZ R62, R4, R38.reuse, -R62 ;  /* 0x00000026043e8223 */ /* 0x080fe2000001083e */
[----:B------:R-:W-:Y:S01]  /*2f70*/  @!P0 MOV R4, R23 ;  /* 0x0000001700048202 */ /* 0x000fe20000000f00 */
[----:B------:R-:W-:Y:S01]  /*2f80*/  @!P0 FFMA.FTZ R0, R32, R33, R0 ;  /* 0x0000002120008223 */ /* 0x000fe20000010000 */
[--C-:B------:R-:W-:Y:S01]  /*2f90*/  @!P0 HADD2.F32 R33, -RZ, R3.reuse.H1_H1 ;  /* 0x30000003ff218230 */ /* 0x100fe20000004100 */
[----:B------:R-:W-:Y:S01]  /*2fa0*/  @!P0 FFMA.FTZ R2, R37, R38, R2 ;  /* 0x0000002625028223 */ /* 0x000fe20000010002 */
[----:B------:R-:W-:Y:S02]  /*2fb0*/  @!P0 HADD2.F32 R32, -RZ, R3.H0_H0 ;  /* 0x20000003ff208230 */ /* 0x000fe40000004100 */
[----:B------:R-:W-:Y:S01]  /*2fc0*/  @!P0 F2FP.PACK_AB R0, R0, R42 ;  /* 0x0000002a0000823e */ /* 0x000fe200000000ff */
[--C-:B------:R-:W-:Y:S01]  /*2fd0*/  @!P0 HADD2.F32 R40, -RZ, R4.reuse.H1_H1 ;  /* 0x30000004ff288230 */ /* 0x100fe20000004100 */
[----:B------:R-:W-:Y:S01]  /*2fe0*/  @!P0 F2FP.PACK_AB R2, R2, R62 ;  /* 0x0000003e0202823e */ /* 0x000fe200000000ff */
[-C--:B------:R-:W-:Y:S01]  /*2ff0*/  @!P0 FMUL.FTZ R3, R32, R28.reuse ;  /* 0x0000001c20038220 */ /* 0x080fe20000410000 */
[----:B------:R-:W-:Y:S01]  /*3000*/  @!P0 HADD2.F32 R29, -RZ, R4.H0_H0 ;  /* 0x20000004ff1d8230 */ /* 0x000fe20000004100 */
[----:B------:R-:W-:Y:S01]  /*3010*/  @!P0 FMUL.FTZ R4, R33, R28 ;  /* 0x0000001c21048220 */ /* 0x000fe20000410000 */
[----:B------:R-:W-:Y:S01]  /*3020*/  @!P0 MOV R20, R0 ;  /* 0x0000000000148202 */ /* 0x000fe20000000f00 */
[----:B------:R-:W-:Y:S01]  /*3030*/  @!P0 FMUL.FTZ R59, R40, R36 ;  /* 0x00000024283b8220 */ /* 0x000fe20000410000 */
[----:B------:R-:W-:Y:S01]  /*3040*/  @!P0 MOV R21, R2 ;  /* 0x0000000200158202 */ /* 0x000fe20000000f00 */
[-C--:B------:R-:W-:Y:S02]  /*3050*/  @!P0 FFMA.FTZ R32, R32, R39.reuse, -R4 ;  /* 0x0000002720208223 */ /* 0x080fe40000010804 */
[----:B------:R-:W-:Y:S02]  /*3060*/  @!P0 FMUL.FTZ R4, R29, R36 ;  /* 0x000000241d048220 */ /* 0x000fe40000410000 */
[----:B------:R-:W-:Y:S02]  /*3070*/  @!P0 FFMA.FTZ R3, R33, R39, R3 ;  /* 0x0000002721038223 */ /* 0x000fe40000010003 */
[-C--:B------:R-:W-:Y:S02]  /*3080*/  @!P0 FFMA.FTZ R59, R29, R41.reuse, -R59 ;  /* 0x000000291d3b8223 */ /* 0x080fe4000001083b */
[----:B------:R-:W-:Y:S01]  /*3090*/  @!P0 FFMA.FTZ R4, R40, R41, R4 ;  /* 0x0000002928048223 */ /* 0x000fe20000010004 */
[----:B------:R-:W-:Y:S04]  /*30a0*/  @!P0 F2FP.PACK_AB R3, R3, R32 ;  /* 0x000000200303823e */ /* 0x000fe800000000ff */
[----:B------:R-:W-:Y:S02]  /*30b0*/  @!P0 F2FP.PACK_AB R4, R4, R59 ;  /* 0x0000003b0404823e */ /* 0x000fe400000000ff */
[----:B------:R-:W-:Y:S02]  /*30c0*/  @!P0 MOV R22, R3 ;  /* 0x0000000300168202 */ /* 0x000fe40000000f00 */
[----:B------:R-:W-:Y:S05]  /*30d0*/  @!P0 MOV R23, R4 ;  /* 0x0000000400178202 */ /* 0x000fea0000000f00 */
[----:B------:R2:W-:Y:S02]  /*30e0*/  ST.E.128 [R66.64], R20 ;  /* 0x0000001442007985 */ /* 0x0005e4000c101d14 */
.L_x_72:
[----:B------:R-:W-:Y:S05]  /*30f0*/  BSYNC B1 ;  /* 0x0000000000017941 */ /* 0x000fea0003800000 */
.L_x_71:
[----:B------:R4:W1:Y:S01]  /*3100*/  SHFL.IDX PT, R40, R141, 0x1, 0x181f ;  /* 0x00381f008d287f89 */ /* 0x00086200000e0000 */
[----:B------:R-:W-:Y:S03]  /*3110*/  BSSY B1, `(.L_x_75) ;  /* 0x0000075000017945 */ /* 0x000fe60003800000 */
[----:B------:R4:W3:Y:S01]  /*3120*/  SHFL.IDX PT, R39, R162, 0x1, 0x181f ;  /* 0x00381f00a2277f89 */ /* 0x0008e200000e0000 */
[----:B------:R-:W-:-:S05]  /*3130*/  @P6 BRA `(.L_x_76) ;  /* 0x0000072000006947 */ /* 0x000fca0003800000 */
[----:B------:R-:W-:Y:S01]  /*3140*/  BSSY B0, `(.L_x_77) ;  /* 0x0000038000007945 */ /* 0x000fe20003800000 */
[----:B------:R-:W-:-:S05]  /*3150*/  @P5 BRA `(.L_x_78) ;  /* 0x0000036000005947 */ /* 0x000fca0003800000 */
[C---:B---3--:R-:W-:Y:S01]  /*3160*/  LEA R62, P0, R10.reuse, R39, 0x1 ;  /* 0x000000270a3e7211 */ /* 0x048fe200078008ff */
[----:B--2---:R-:W2:Y:S03]  /*3170*/  LDS.128 R20, [R132+0x9100] ;  /* 0x0091000084147984 */ /* 0x004ea60000000c00 */
[----:B-1----:R-:W-:Y:S02]  /*3180*/  LEA.HI.X R63, R10, R40, R11, 0x1, P0 ;  /* 0x000000280a3f7211 */ /* 0x002fe400000f0c0b */
[----:B------:R-:W-:Y:S11]  /*3190*/  ISETP.GE.AND P0, PT, R12, c[0x0][0x27c], PT ;  /* 0x00009f000c007a0c */ /* 0x000ff60003f06270 */
[----:B------:R-:W-:Y:S02]  /*31a0*/  @!UPT UIADD3 URZ, URZ, URZ, URZ ;  /* 0x0000003f3f3ff290 */ /* 0x000fe4000fffe03f */
[--C-:B------:R-:W-:Y:S01]  /*31b0*/  @!P0 HADD2.F32 R4, -RZ, R19.reuse.H1_H1 ;  /* 0x30000013ff048230 */ /* 0x100fe20000004100 */
[--C-:B------:R-:W-:Y:S01]  /*31c0*/  @!P0 SHF.R.U64 R0, R34, 0x10, R35.reuse ;  /* 0x0000001022008819 */ /* 0x100fe20000001223 */
[----:B------:R-:W-:Y:S01]  /*31d0*/  @!P0 HADD2.F32 R32, -RZ, R58.H1_H1 ;  /* 0x3000003aff208230 */ /* 0x000fe20000004100 */
[----:B------:R-:W-:Y:S01]  /*31e0*/  @!P0 SHF.R.U32.HI R34, RZ, 0x10, R35 ;  /* 0x00000010ff228819 */ /* 0x000fe20000011623 */
[----:B------:R-:W-:Y:S01]  /*31f0*/  @!P0 HADD2.F32 R19, -RZ, R19.H0_H0 ;  /* 0x20000013ff138230 */ /* 0x000fe20000004100 */
[--C-:B------:R-:W-:Y:S01]  /*3200*/  @!P0 SHF.R.U64 R35, R60, 0x10, R61.reuse ;  /* 0x000000103c238819 */ /* 0x100fe2000000123d */
        /* <DEDUP_REMOVED lines=14> */
[----:B------:R-:W-:Y:S01]  /*32f0*/  @!P0 FMUL.FTZ R42, R33, R28 ;  /* 0x0000001c212a8220 */ /* 0x000fe20000410000 */
[----:B------:R-:W-:Y:S01]  /*3300*/  @!P0 MOV R3, R22 ;  /* 0x0000001600038202 */ /* 0x000fe20000000f00 */
[----:B------:R-:W-:Y:S02]  /*3310*/  @!P0 FFMA.FTZ R41, R2, R32, -R41 ;  /* 0x0000002002298223 */ /* 0x000fe40000010829 */
[C---:B------:R-:W-:Y:S02]  /*3320*/  @!P0 FMUL.FTZ R2, R4.reuse, R28 ;  /* 0x0000001c04028220 */ /* 0x040fe40000410000 */
[----:B------:R-:W-:Y:S01]  /*3330*/  @!P0 FFMA.FTZ R42, R4, R35, -R42 ;  /* 0x00000023042a8223 */ /* 0x000fe2000001082a */
        /* <DEDUP_REMOVED lines=14> */
[----:B------:R-:W-:Y:S02]  /*3420*/  @!P0 FFMA.FTZ R29, R29, R36, -R4 ;  /* 0x000000241d1d8223 */ /* 0x000fe40000010804 */
        /* <DEDUP_REMOVED lines=9> */
.L_x_78:
[----:B------:R-:W-:Y:S05]  /*34c0*/  BSYNC B0 ;  /* 0x0000000000007941 */ /* 0x000fea0003800000 */
.L_x_77:
[----:B------:R-:W-:Y:S11]  /*34d0*/  ISETP.GE.AND P0, PT, R136, c[0x0][0x1d4], PT ;  /* 0x0000750088007a0c */ /* 0x000ff60003f06270 */
[----:B------:R-:W-:Y:S02]  /*34e0*/  @!UPT UIADD3 URZ, URZ, URZ, URZ ;  /* 0x0000003f3f3ff290 */ /* 0x000fe4000fffe03f */
[----:B------:R-:W-:-:S05]  /*34f0*/  @P0 BRA `(.L_x_76) ;  /* 0x0000036000000947 */ /* 0x000fca0003800000 */
[C---:B---3--:R-:W-:Y:S01]  /*3500*/  LEA R38, P0, R129.reuse, R39, 0x1 ;  /* 0x0000002781267211 */ /* 0x048fe200078008ff */
[----:B-12---:R-:W1:Y:S03]  /*3510*/  LDS.128 R20, [R132+0xd100] ;  /* 0x00d1000084147984 */ /* 0x006e660000000c00 */
        /* <DEDUP_REMOVED lines=15> */
[----:B-1----:R-:W-:Y:S02]  /*3610*/  @!P0 MOV R2, R20 ;  /* 0x0000001400028202 */ /* 0x002fe40000000f00 */
        /* <DEDUP_REMOVED lines=36> */
.L_x_76:
[----:B------:R-:W-:Y:S05]  /*3860*/  BSYNC B1 ;  /* 0x0000000000017941 */ /* 0x000fea0003800000 */
.L_x_75:
[----:B------:R4:W3:Y:S01]  /*3870*/  SHFL.IDX PT, R34, R141, 0x2, 0x181f ;  /* 0x00581f008d227f89 */ /* 0x0008e200000e0000 */
[----:B------:R-:W-:Y:S03]  /*3880*/  BSSY B1, `(.L_x_79) ;  /* 0x0000075000017945 */ /* 0x000fe60003800000 */
[----:B------:R4:W2:Y:S01]  /*3890*/  SHFL.IDX PT, R33, R162, 0x2, 0x181f ;  /* 0x00581f00a2217f89 */ /* 0x0008a200000e0000 */
[----:B------:R-:W-:-:S05]  /*38a0*/  @P4 BRA `(.L_x_80) ;  /* 0x0000072000004947 */ /* 0x000fca0003800000 */
[----:B------:R-:W-:Y:S01]  /*38b0*/  BSSY B0, `(.L_x_81) ;  /* 0x0000038000007945 */ /* 0x000fe20003800000 */
[----:B------:R-:W-:-:S05]  /*38c0*/  @P5 BRA `(.L_x_82) ;  /* 0x0000036000005947 */ /* 0x000fca0003800000 */
[C---:B-12---:R-:W-:Y:S01]  /*38d0*/  LEA R38, P0, R10.reuse, R33, 0x1 ;  /* 0x000000210a267211 */ /* 0x046fe200078008ff */
[----:B------:R-:W1:Y:S03]  /*38e0*/  LDS.128 R20, [R132+0xa100] ;  /* 0x00a1000084147984 */ /* 0x000e660000000c00 */
[----:B---3--:R-:W-:Y:S02]  /*38f0*/  LEA.HI.X R39, R10, R34, R11, 0x1, P0 ;  /* 0x000000220a277211 */ /* 0x008fe400000f0c0b */
[----:B------:R-:W-:Y:S11]  /*3900*/  ISETP.GE.AND P0, PT, R12, c[0x0][0x27c], PT ;  /* 0x00009f000c007a0c */ /* 0x000ff60003f06270 */
[----:B------:R-:W-:Y:S02]  /*3910*/  @!UPT UIADD3 URZ, URZ, URZ, URZ ;  /* 0x0000003f3f3ff290 */ /* 0x000fe4000fffe03f */
[--C-:B------:R-:W-:Y:S01]  /*3920*/  @!P0 HADD2.F32 R4, -RZ, R8.reuse.H1_H1 ;  /* 0x30000008ff048230 */ /* 0x100fe20000004100 */
[----:B------:R-:W-:Y:S01]  /*3930*/  @!P0 SHF.R.U64 R0, R26, 0x10, R27 ;  /* 0x000000101a008819 */ /* 0x000fe2000000121b */
[----:B------:R-:W-:Y:S01]  /*3940*/  @!P0 HADD2.F32 R8, -RZ, R8.H0_H0 ;  /* 0x20000008ff088230 */ /* 0x000fe20000004100 */
[----:B------:R-:W-:Y:S01]  /*3950*/  @!P0 SHF.R.U64 R29, R54, 0x10, R55 ;  /* 0x00000010361d8819 */ /* 0x000fe20000001237 */
[----:B------:R-:W-:Y:S01]  /*3960*/  @!P0 HADD2.F32 R30, -RZ, R50.H0_H0 ;  /* 0x20000032ff1e8230 */ /* 0x000fe20000004100 */
[----:B------:R-:W-:Y:S01]  /*3970*/  @!P0 SHF.R.U32.HI R26, RZ, 0x10, R27 ;  /* 0x00000010ff1a8819 */ /* 0x000fe2000001161b */
[----:B------:R-:W-:Y:S01]  /*3980*/  @!P0 HADD2.F32 R18, -RZ, R0.H0_H0 ;  /* 0x20000000ff128230 */ /* 0x000fe20000004100 */
[----:B------:R-:W-:Y:S01]  /*3990*/  @!P0 SHF.R.U32.HI R32, RZ, 0x10, R55 ;  /* 0x00000010ff208819 */ /* 0x000fe20000011637 */
[----:B------:R-:W-:Y:S02]  /*39a0*/  @!P0 HADD2.F32 R27, -RZ, R50.H1_H1 ;  /* 0x30000032ff1b8230 */ /* 0x000fe40000004100 */
        /* <DEDUP_REMOVED lines=8> */
[CC--:B------:R-:W-:Y:S02]  /*3a30*/  @!P0 FMUL.FTZ R35, R19.reuse, R4.reuse ;  /* 0x0000000413238220 */ /* 0x0c0fe40000410000 */
[----:B------:R-:W-:Y:S01]  /*3a40*/  @!P0 FMUL.FTZ R0, R2, R4 ;  /* 0x0000000402008220 */ /* 0x000fe20000410000 */
        /* <DEDUP_REMOVED lines=21> */
[C---:B------:R-:W-:Y:S02]  /*3ba0*/  @!P0 FMUL.FTZ R4, R18.reuse, R26 ;  /* 0x0000001a12048220 */ /* 0x040fe40000410000 */
        /* <DEDUP_REMOVED lines=8> */
.L_x_82:
[----:B------:R-:W-:Y:S05]  /*3c30*/  BSYNC B0 ;  /* 0x0000000000007941 */ /* 0x000fea0003800000 */
.L_x_81:
[----:B------:R-:W-:Y:S11]  /*3c40*/  ISETP.GE.AND P0, PT, R136, c[0x0][0x1d4], PT ;  /* 0x0000750088007a0c */ /* 0x000ff60003f06270 */
[----:B------:R-:W-:Y:S02]  /*3c50*/  @!UPT UIADD3 URZ, URZ, URZ, URZ ;  /* 0x0000003f3f3ff290 */ /* 0x000fe4000fffe03f */
[----:B------:R-:W-:-:S05]  /*3c60*/  @P0 BRA `(.L_x_80) ;  /* 0x0000036000000947 */ /* 0x000fca0003800000 */
[C---:B--2---:R-:W-:Y:S01]  /*3c70*/  LEA R32, P0, R129.reuse, R33, 0x1 ;  /* 0x0000002181207211 */ /* 0x044fe200078008ff */
[----:B-1----:R-:W1:Y:S03]  /*3c80*/  LDS.128 R20, [R132+0xe100] ;  /* 0x00e1000084147984 */ /* 0x002e660000000c00 */
[----:B---3--:R-:W-:Y:S02]  /*3c90*/  LEA.HI.X R33, R129, R34, R109, 0x1, P0 ;  /* 0x0000002281217211 */ /* 0x008fe400000f0c6d */
[----:B------:R-:W-:Y:S11]  /*3ca0*/  ISETP.GE.AND P0, PT, R9, c[0x0][0x27c], PT ;  /* 0x00009f0009007a0c */ /* 0x000ff60003f06270 */
[----:B------:R-:W-:Y:S02]  /*3cb0*/  @!UPT UIADD3 URZ, URZ, URZ, URZ ;  /* 0x0000003f3f3ff290 */ /* 0x000fe4000fffe03f */
[----:B------:R-:W-:Y:S01]  /*3cc0*/  @!P0 HADD2.F32 R4, -RZ, R7.H1_H1 ;  /* 0x30000007ff048230 */ /* 0x000fe20000004100 */
[----:B------:R-:W-:Y:S01]  /*3cd0*/  @!P0 SHF.R.U64 R0, R24, 0x10, R25 ;  /* 0x0000001018008819 */ /* 0x000fe20000001219 */
[----:B------:R-:W-:Y:S01]  /*3ce0*/  @!P0 HADD2.F32 R19, -RZ, R45.H1_H1 ;  /* 0x3000002dff138230 */ /* 0x000fe20000004100 */
        /* <DEDUP_REMOVED lines=32> */
[C---:B------:R-:W-:Y:S01]  /*3ef0*/  @!P0 FMUL.FTZ R4, R19.reuse, R7 ;  /* 0x0000000713048220 */ /* 0x040fe20000410000 */
[----:B------:R-:W-:Y:S01]  /*3f00*/  @!P0 MOV R20, R0 ;  /* 0x0000000000148202 */ /* 0x000fe20000000f00 */
[----:B------:R-:W-:Y:S01]  /*3f10*/  @!P0 FMUL.FTZ R34, R28, R24 ;  /* 0x000000181c228220 */ /* 0x000fe20000410000 */
[----:B------:R-:W-:Y:S01]  /*3f20*/  @!P0 MOV R21, R2 ;  /* 0x0000000200158202 */ /* 0x000fe20000000f00 */
[-C--:B------:R-:W-:Y:S02]  /*3f30*/  @!P0 FFMA.FTZ R18, R18, R27.reuse, -R4 ;  /* 0x0000001b12128223 */ /* 0x080fe40000010804 */
        /* <DEDUP_REMOVED lines=9> */
.L_x_80:
[----:B------:R-:W-:Y:S05]  /*3fd0*/  BSYNC B1 ;  /* 0x0000000000017941 */ /* 0x000fea0003800000 */
.L_x_79:
[----:B-1--4-:R-:W1:Y:S04]  /*3fe0*/  SHFL.IDX PT, R141, R141, 0x3, 0x181f ;  /* 0x00781f008d8d7f89 */ /* 0x012e6800000e0000 */
[----:B------:R-:W4:Y:S01]  /*3ff0*/  SHFL.IDX PT, R162, R162, 0x3, 0x181f ;  /* 0x00781f00a2a27f89 */ /* 0x000f2200000e0000 */
[----:B------:R-:W-:-:S05]  /*4000*/  @P2 BRA `(.L_x_83) ;  /* 0x0000316000002947 */ /* 0x000fca0003800000 */
[----:B------:R-:W-:Y:S01]  /*4010*/  BSSY B0, `(.L_x_84) ;  /* 0x0000038000007945 */ /* 0x000fe20003800000 */
[----:B------:R-:W-:-:S05]  /*4020*/  @P5 BRA `(.L_x_85) ;  /* 0x0000036000005947 */ /* 0x000fca0003800000 */
[C---:B----4-:R-:W-:Y:S01]  /*4030*/  LEA R30, P0, R10.reuse, R162, 0x1 ;  /* 0x000000a20a1e7211 */ /* 0x050fe200078008ff */
[----:B--2---:R-:W2:Y:S03]  /*4040*/  LDS.128 R20, [R132+0xb100] ;  /* 0x00b1000084147984 */ /* 0x004ea60000000c00 */
[----:B-1----:R-:W-:Y:S02]  /*4050*/  LEA.HI.X R31, R10, R141, R11, 0x1, P0 ;  /* 0x0000008d0a1f7211 */ /* 0x002fe400000f0c0b */
        /* <DEDUP_REMOVED lines=35> */
[CC--:B------:R-:W-:Y:S01]  /*4290*/  @!P0 FMUL.FTZ R3, R8.reuse, R6.reuse ;  /* 0x0000000608038220 */ /* 0x0c0fe20000410000 */
        /* <DEDUP_REMOVED lines=15> */
.L_x_85:
[----:B------:R-:W-:Y:S05]  /*4390*/  BSYNC B0 ;  /* 0x0000000000007941 */ /* 0x000fea0003800000 */
.L_x_84:
[----:B------:R-:W-:Y:S11]  /*43a0*/  ISETP.GE.AND P0, PT, R136, c[0x0][0x1d4], PT ;  /* 0x0000750088007a0c */ /* 0x000ff60003f06270 */
[----:B------:R-:W-:Y:S02]  /*43b0*/  @!UPT UIADD3 URZ, URZ, URZ, URZ ;  /* 0x0000003f3f3ff290 */ /* 0x000fe4000fffe03f */
[----:B------:R-:W-:-:S05]  /*43c0*/  @P0 BRA `(.L_x_83) ;  /* 0x00002da000000947 */ /* 0x000fca0003800000 */
[C---:B----4-:R-:W-:Y:S01]  /*43d0*/  LEA R162, P0, R129.reuse, R162, 0x1 ;  /* 0x000000a281a27211 */ /* 0x050fe200078008ff */
[----:B------:R-:W4:Y:S03]  /*43e0*/  LDS.128 R16, [R132+0xf100] ;  /* 0x00f1000084107984 */ /* 0x000f260000000c00 */
[----:B-1----:R-:W-:Y:S02]  /*43f0*/  LEA.HI.X R163, R129, R141, R109, 0x1, P0 ;  /* 0x0000008d81a37211 */ /* 0x002fe400000f0c6d */
[----:B------:R-:W-:Y:S11]  /*4400*/  ISETP.GE.AND P0, PT, R9, c[0x0][0x27c], PT ;  /* 0x00009f0009007a0c */ /* 0x000ff60003f06270 */
[----:B------:R-:W-:Y:S02]  /*4410*/  @!UPT UIADD3 URZ, URZ, URZ, URZ ;  /* 0x0000003f3f3ff290 */ /* 0x000fe4000fffe03f */
[----:B------:R-:W-:Y:S01]  /*4420*/  @!P0 HADD2.F32 R4, -RZ, R5.H1_H1 ;  /* 0x30000005ff048230 */ /* 0x000fe20000004100 */
[----:B------:R-:W-:Y:S01]  /*4430*/  @!P0 SHF.R.U64 R0, R14, 0x10, R15 ;  /* 0x000000100e008819 */ /* 0x000fe2000000120f */
[----:B------:R-:W-:Y:S01]  /*4440*/  @!P0 HADD2.F32 R8, -RZ, R43.H1_H1 ;  /* 0x3000002bff088230 */ /* 0x000fe20000004100 */
[----:B--2---:R-:W-:Y:S01]  /*4450*/  @!P0 SHF.R.U64 R20, R46, 0x10, R47 ;  /* 0x000000102e148819 */ /* 0x004fe2000000122f */
        /* <DEDUP_REMOVED lines=8> */
[----:B----4-:R-:W-:Y:S02]  /*44e0*/  @!P0 MOV R2, R16 ;  /* 0x0000001000028202 */ /* 0x010fe40000000f00 */
        /* <DEDUP_REMOVED lines=35> */
[----:B------:R1:W-:Y:S01]  /*4720*/  ST.E.128 [R162.64], R16 ;  /* 0x00000010a2007985 */ /* 0x0003e2000c101d14 */
[----:B------:R-:W-:-:S05]  /*4730*/  BRA `(.L_x_83) ;  /* 0x00002a3000007947 */ /* 0x000fca0003800000 */
.L_x_62:
[----:B------:R-:W-:Y:S01]  /*4740*/  ISETP.GE.AND P0, PT, R126, R75, PT ;  /* 0x0000004b7e00720c */ /* 0x000fe20003f06270 */
[----:B------:R-:W-:Y:S01]  /*4750*/  CS2R R66, SRZ ;  /* 0x0000000000427805 */ /* 0x000fe2000001ff00 */
[----:B------:R-:W-:Y:S01]  /*4760*/  ISETP.NE.AND P6, PT, R138, RZ, PT ;  /* 0x000000ff8a00720c */ /* 0x000fe20003fc5270 */
[----:B------:R-:W-:Y:S01]  /*4770*/  CS2R R64, SRZ ;  /* 0x0000000000407805 */ /* 0x000fe2000001ff00 */
[----:B------:R-:W-:Y:S01]  /*4780*/  ISETP.GE.OR P4, PT, R10, c[0x0][0x27c], P0 ;  /* 0x00009f000a007a0c */ /* 0x000fe20000786670 */
        /* <DEDUP_REMOVED lines=8> */
[----:B------:R1:W2:Y:S01]  /*4810*/  SHFL.IDX PT, R169, R141, RZ, 0x181f ;  /* 0x00181fff8da97589 */ /* 0x0002a200000e0000 */
[----:B------:R-:W-:Y:S03]  /*4820*/  BSSY B0, `(.L_x_86) ;  /* 0x00000dd000007945 */ /* 0x000fe60003800000 */
[----:B------:R-:W-:Y:S04]  /*4830*/  @!P4 IADD3 R2, P1, P0, R144, R68, R105 ;  /* 0x000000449002c210 */ /* 0x000fe8000783e069 */
[C---:B------:R-:W-:Y:S01]  /*4840*/  @!P4 IADD3.X R0, R81.reuse, R39, R104, P1, P0 ;  /* 0x000000275100c210 */ /* 0x040fe20000fe0468 */
[----:B------:R1:W3:Y:S01]  /*4850*/  SHFL.IDX PT, R168, R162, RZ, 0x181f ;  /* 0x00181fffa2a87589 */ /* 0x0002e200000e0000 */
[----:B------:R-:W-:Y:S04]  /*4860*/  @!P4 IADD3 R4, P1, P0, R142, R42, R107 ;  /* 0x0000002a8e04c210 */ /* 0x000fe8000783e06b */
[----:B------:R-:W-:Y:S02]  /*4870*/  @!P4 IADD3.X R3, R80, R29, R106, P1, P0 ;  /* 0x0000001d5003c210 */ /* 0x000fe40000fe046a */
[----:B------:R-:W-:Y:S04]  /*4880*/  ISETP.GE.AND P0, PT, R122, R75, PT ;  /* 0x0000004b7a00720c */ /* 0x000fe80003f06270 */
[----:B------:R-:W-:Y:S11]  /*4890*/  ISETP.GE.OR P2, PT, R10, c[0x0][0x27c], P0 ;  /* 0x00009f000a007a0c */ /* 0x000ff60000746670 */
[----:B------:R-:W-:Y:S02]  /*48a0*/  @!UPT UIADD3 URZ, URZ, URZ, URZ ;  /* 0x0000003f3f3ff290 */ /* 0x000fe4000fffe03f */
[----:B------:R-:W-:Y:S04]  /*48b0*/  @!P2 IADD3 R6, P1, P0, R144, R91, R68 ;  /* 0x0000005b9006a210 */ /* 0x000fe8000783e044 */
[C---:B------:R-:W-:Y:S02]  /*48c0*/  @!P2 IADD3.X R5, R81.reuse, R90, R39, P1, P0 ;  /* 0x0000005a5105a210 */ /* 0x040fe40000fe0427 */
[----:B------:R-:W-:Y:S04]  /*48d0*/  @!P2 IADD3 R8, P1, P0, R142, R93, R42 ;  /* 0x0000005d8e08a210 */ /* 0x000fe8000783e02a */
[----:B------:R-:W-:Y:S02]  /*48e0*/  @!P2 IADD3.X R7, R80, R92, R29, P1, P0 ;  /* 0x0000005c5007a210 */ /* 0x000fe40000fe041d */
[----:B------:R-:W-:Y:S04]  /*48f0*/  ISETP.GE.AND P0, PT, R118, R75, PT ;  /* 0x0000004b7600720c */ /* 0x000fe80003f06270 */
[----:B------:R-:W-:Y:S11]  /*4900*/  ISETP.GE.OR P1, PT, R10, c[0x0][0x27c], P0 ;  /* 0x00009f000a007a0c */ /* 0x000ff60000726670 */
[----:B------:R-:W-:Y:S02]  /*4910*/  @!UPT UIADD3 URZ, URZ, URZ, URZ ;  /* 0x0000003f3f3ff290 */ /* 0x000fe4000fffe03f */
[----:B------:R-:W-:Y:S04]  /*4920*/  @!P1 IADD3 R15, P3, P0, R144, R158, R68 ;  /* 0x0000009e900f9210 */ /* 0x000fe8000787e044 */
[----:B------:R-:W-:Y:S02]  /*4930*/  @!P1 IADD3.X R14, R81, R94, R39, P3, P0 ;  /* 0x0000005e510e9210 */ /* 0x000fe40001fe0427 */
[----:B------:R-:W-:Y:S04]  /*4940*/  @!P1 IADD3 R17, P3, P0, R142, R156, R42 ;  /* 0x0000009c8e119210 */ /* 0x000fe8000787e02a */
[----:B------:R-:W-:Y:S02]  /*4950*/  @!P1 IADD3.X R16, R80, R95, R29, P3, P0 ;  /* 0x0000005f50109210 */ /* 0x000fe40001fe041d */
[C---:B------:R-:W-:Y:S04]  /*4960*/  @!P4 LEA R18, P0, R2.reuse, c[0x0][0x270], 0x1 ;  /* 0x00009c000212ca11 */ /* 0x040fe800078008ff */
[----:B------:R-:W-:Y:S02]  /*4970*/  @!P4 LEA.HI.X R19, R2, c[0x0][0x274], R0, 0x1, P0 ;  /* 0x00009d000213ca11 */ /* 0x000fe400000f0c00 */
[C---:B------:R-:W-:Y:S03]  /*4980*/  @!P4 LEA R20, P0, R4.reuse, c[0x0][0x288], 0x1 ;  /* 0x0000a2000414ca11 */ /* 0x040fe600078008ff */
[----:B------:R4:W2:Y:S01]  /*4990*/  @!P4 LDG.E.128 R64, [R18.64] ;  /* 0x000000141240c981 */ /* 0x0008a2000c1e1d00 */
[----:B------:R-:W-:Y:S02]  /*49a0*/  @!P4 LEA.HI.X R21, R4, c[0x0][0x28c], R3, 0x1, P0 ;  /* 0x0000a3000415ca11 */ /* 0x000fe400000f0c03 */
[C---:B------:R-:W-:Y:S04]  /*49b0*/  @!P2 LEA R4, P0, R6.reuse, c[0x0][0x270], 0x1 ;  /* 0x00009c000604aa11 */ /* 0x040fe800078008ff */
[----:B------:R-:W-:Y:S01]  /*49c0*/  @!P2 LEA.HI.X R5, R6, c[0x0][0x274], R5, 0x1, P0 ;  /* 0x00009d000605aa11 */ /* 0x000fe200000f0c05 */
[----:B------:R1:W3:Y:S01]  /*49d0*/  @!P4 LDG.E.128 R32, [R20.64] ;  /* 0x000000141420c981 */ /* 0x0002e2000c1e1d00 */
[C---:B------:R-:W-:Y:S04]  /*49e0*/  @!P2 LEA R24, P0, R8.reuse, c[0x0][0x288], 0x1 ;  /* 0x0000a2000818aa11 */ /* 0x040fe800078008ff */
[----:B------:R-:W-:Y:S02]  /*49f0*/  @!P2 LEA.HI.X R25, R8, c[0x0][0x28c], R7, 0x1, P0 ;  /* 0x0000a3000819aa11 */ /* 0x000fe400000f0c07 */
[C---:B------:R-:W-:Y:S01]  /*4a00*/  @!P1 LEA R2, P0, R15.reuse, c[0x0][0x270], 0x1 ;  /* 0x00009c000f029a11 */ /* 0x040fe200078008ff */
[----:B------:R1:W3:Y:S03]  /*4a10*/  @!P2 LDG.E.128 R56, [R4.64] ;  /* 0x000000140438a981 */ /* 0x0002e6000c1e1d00 */
[----:B------:R-:W-:Y:S02]  /*4a20*/  @!P1 LEA.HI.X R3, R15, c[0x0][0x274], R14, 0x1, P0 ;  /* 0x00009d000f039a11 */ /* 0x000fe400000f0c0e */
[C---:B------:R-:W-:Y:S03]  /*4a30*/  @!P1 LEA R6, P0, R17.reuse, c[0x0][0x288], 0x1 ;  /* 0x0000a20011069a11 */ /* 0x040fe600078008ff */
[----:B------:R1:W3:Y:S01]  /*4a40*/  @!P1 LDG.E.128 R52, [R2.64] ;  /* 0x0000001402349981 */ /* 0x0002e2000c1e1d00 */
[----:B------:R-:W-:Y:S01]  /*4a50*/  @!P1 LEA.HI.X R7, R17, c[0x0][0x28c], R16, 0x1, P0 ;  /* 0x0000a30011079a11 */ /* 0x000fe200000f0c10 */
[----:B----4-:R-:W-:Y:S01]  /*4a60*/  CS2R R18, SRZ ;  /* 0x0000000000127805 */ /* 0x010fe2000001ff00 */
[-C--:B------:R-:W-:Y:S01]  /*4a70*/  ISETP.GE.AND P0, PT, R137, R75.reuse, PT ;  /* 0x0000004b8900720c */ /* 0x080fe20003f06270 */
[----:B------:R-:W-:Y:S03]  /*4a80*/  CS2R R16, SRZ ;  /* 0x0000000000107805 */ /* 0x000fe6000001ff00 */
[----:B------:R-:W-:Y:S01]  /*4a90*/  ISETP.GE.OR P0, PT, R10, c[0x0][0x27c], P0 ;  /* 0x00009f000a007a0c */ /* 0x000fe20000706670 */
[----:B-1----:R-:W-:Y:S02]  /*4aa0*/  CS2R R20, SRZ ;  /* 0x0000000000147805 */ /* 0x002fe4000001ff00 */
[----:B------:R1:W4:Y:S01]  /*4ab0*/  @!P1 LDG.E.128 R16, [R6.64] ;  /* 0x0000001406109981 */ /* 0x000322000c1e1d00 */
[----:B------:R-:W-:Y:S07]  /*4ac0*/  CS2R R4, SRZ ;  /* 0x0000000000047805 */ /* 0x000fee000001ff00 */
[----:B------:R-:W4:Y:S02]  /*4ad0*/  @!P2 LDG.E.128 R20, [R24.64] ;  /* 0x000000141814a981 */ /* 0x000f24000c1e1d00 */
[----:B------:R-:W-:Y:S05]  /*4ae0*/  @!P0 IADD3 R68, P1, R144, R68, RZ ;  /* 0x0000004490448210 */ /* 0x000fea0007f3e0ff */
[----:B------:R-:W-:Y:S01]  /*4af0*/  @!P0 IMAD.X R39, R81, 0x1, R39, P1 ;  /* 0x0000000151278824 */ /* 0x000fe200008e0627 */
[C---:B------:R-:W-:Y:S04]  /*4b00*/  @!P0 LEA R2, P1, R68.reuse, c[0x0][0x270], 0x1 ;  /* 0x00009c0044028a11 */ /* 0x040fe800078208ff */
[----:B------:R-:W-:Y:S02]  /*4b10*/  @!P0 LEA.HI.X R3, R68, c[0x0][0x274], R39, 0x1, P1 ;  /* 0x00009d0044038a11 */ /* 0x000fe400008f0c27 */
[----:B------:R-:W-:Y:S01]  /*4b20*/  @!P0 IADD3 R42, P1, R142, R42, RZ ;  /* 0x0000002a8e2a8210 */ /* 0x000fe20007f3e0ff */
[----:B------:R-:W-:Y:S01]  /*4b30*/  CS2R R38, SRZ ;  /* 0x0000000000267805 */ /* 0x000fe2000001ff00 */
[----:B-1----:R-:W-:Y:S03]  /*4b40*/  CS2R R6, SRZ ;  /* 0x0000000000067805 */ /* 0x002fe6000001ff00 */
[----:B------:R-:W-:Y:S01]  /*4b50*/  @!P0 IMAD.X R29, R80, 0x1, R29, P1 ;  /* 0x00000001501d8824 */ /* 0x000fe200008e061d */
[C---:B------:R-:W-:Y:S01]  /*4b60*/  @!P0 LEA R14, P1, R42.reuse, c[0x0][0x288], 0x1 ;  /* 0x0000a2002a0e8a11 */ /* 0x040fe200078208ff */
[----:B------:R2:W5:Y:S03]  /*4b70*/  @!P0 LDG.E.128 R36, [R2.64] ;  /* 0x0000001402248981 */ /* 0x000566000c1e1d00 */
[----:B------:R-:W-:Y:S02]  /*4b80*/  @!P0 LEA.HI.X R15, R42, c[0x0][0x28c], R29, 0x1, P1 ;  /* 0x0000a3002a0f8a11 */ /* 0x000fe400008f0c1d */
[----:B------:R-:W-:Y:S03]  /*4b90*/  ISETP.GE.AND P1, PT, R10, c[0x0][0x27c], PT ;  /* 0x00009f000a007a0c */ /* 0x000fe60003f26270 */
[----:B------:R1:W5:Y:S01]  /*4ba0*/  @!P0 LDG.E.128 R4, [R14.64] ;  /* 0x000000140e048981 */ /* 0x000362000c1e1d00 */
[----:B------:R-:W-:Y:S01]  /*4bb0*/  ISETP.GE.OR P0, PT, R137, R75, P5 ;  /* 0x0000004b8900720c */ /* 0x000fe20002f06670 */
[----:B--2---:R-:W-:Y:S02]  /*4bc0*/  IMAD.MOV.U32 R3, RZ, RZ, R66 ;  /* 0x000000ffff037224 */ /* 0x004fe400078e0042 */
[----:B------:R-:W-:Y:S02]  /*4bd0*/  IMAD.MOV.U32 R2, RZ, RZ, R67 ;  /* 0x000000ffff027224 */ /* 0x000fe400078e0043 */
[----:B------:R-:W-:Y:S03]  /*4be0*/  IMAD.MOV.U32 R0, RZ, RZ, R64 ;  /* 0x000000ffff007224 */ /* 0x000fe600078e0040 */
[----:B------:R-:W-:Y:S01]  /*4bf0*/  PRMT R63, R3, 0x5410, R2 ;  /* 0x00005410033f7816 */ /* 0x000fe20000000002 */
[----:B------:R-:W-:Y:S02]  /*4c00*/  IMAD.MOV.U32 R2, RZ, RZ, R65 ;  /* 0x000000ffff027224 */ /* 0x000fe400078e0041 */
[----:B---3--:R-:W-:Y:S03]  /*4c10*/  IMAD.MOV.U32 R3, RZ, RZ, R34 ;  /* 0x000000ffff037224 */ /* 0x008fe600078e0022 */
[----:B------:R-:W-:Y:S01]  /*4c20*/  PRMT R72, R2, 0x5410, R0 ;  /* 0x0000541002487816 */ /* 0x000fe20000000000 */
[----:B------:R-:W-:Y:S02]  /*4c30*/  IMAD.MOV.U32 R0, RZ, RZ, R35 ;  /* 0x000000ffff007224 */ /* 0x000fe400078e0023 */
[----:B------:R-:W-:Y:S03]  /*4c40*/  IMAD.MOV.U32 R2, RZ, RZ, R32 ;  /* 0x000000ffff027224 */ /* 0x000fe600078e0020 */
[----:B------:R-:W-:Y:S01]  /*4c50*/  PRMT R26, R3, 0x5410, R0 ;  /* 0x00005410031a7816 */ /* 0x000fe20000000000 */
[----:B------:R-:W-:Y:S02]  /*4c60*/  IMAD.MOV.U32 R0, RZ, RZ, R33 ;  /* 0x000000ffff007224 */ /* 0x000fe400078e0021 */
[----:B------:R-:W-:Y:S02]  /*4c70*/  IMAD.MOV.U32 R3, RZ, RZ, R58 ;  /* 0x000000ffff037224 */ /* 0x000fe400078e003a */
[----:B------:R-:W-:Y:S01]  /*4c80*/  IMAD.MOV.U32 R8, RZ, RZ, R54 ;  /* 0x000000ffff087224 */ /* 0x000fe200078e0036 */
[----:B------:R-:W-:Y:S01]  /*4c90*/  PRMT R27, R0, 0x5410, R2 ;  /* 0x00005410001b7816 */ /* 0x000fe20000000002 */
[----:B------:R-:W-:Y:S02]  /*4ca0*/  IMAD.MOV.U32 R2, RZ, RZ, R59 ;  /* 0x000000ffff027224 */ /* 0x000fe400078e003b */
[----:B------:R-:W-:Y:S03]  /*4cb0*/  IMAD.MOV.U32 R0, RZ, RZ, R56 ;  /* 0x000000ffff007224 */ /* 0x000fe600078e0038 */
[----:B------:R-:W-:Y:S01]  /*4cc0*/  PRMT R61, R3, 0x5410, R2 ;  /* 0x00005410033d7816 */ /* 0x000fe20000000002 */
[----:B------:R-:W-:Y:S05]  /*4cd0*/  IMAD.MOV.U32 R2, RZ, RZ, R57 ;  /* 0x000000ffff027224 */ /* 0x000fea00078e0039 */
[----:B------:R-:W-:Y:S01]  /*4ce0*/  PRMT R62, R2, 0x5410, R0 ;  /* 0x00005410023e7816 */ /* 0x000fe20000000000 */
[----:B----4-:R-:W-:Y:S02]  /*4cf0*/  IMAD.MOV.U32 R3, RZ, RZ, R22 ;  /* 0x000000ffff037224 */ /* 0x010fe400078e0016 */
[----:B------:R-:W-:Y:S02]  /*4d00*/  IMAD.MOV.U32 R0, RZ, RZ, R23 ;  /* 0x000000ffff007224 */ /* 0x000fe400078e0017 */
[----:B------:R-:W-:Y:S03]  /*4d10*/  IMAD.MOV.U32 R2, RZ, RZ, R20 ;  /* 0x000000ffff027224 */ /* 0x000fe600078e0014 */
[----:B------:R-:W-:Y:S01]  /*4d20*/  PRMT R24, R3, 0x5410, R0 ;  /* 0x0000541003187816 */ /* 0x000fe20000000000 */
[----:B------:R-:W-:Y:S02]  /*4d30*/  IMAD.MOV.U32 R0, RZ, RZ, R21 ;  /* 0x000000ffff007224 */ /* 0x000fe400078e0015 */
[----:B------:R-:W-:Y:S03]  /*4d40*/  IMAD.MOV.U32 R3, RZ, RZ, R55 ;  /* 0x000000ffff037224 */ /* 0x000fe600078e0037 */
[----:B------:R-:W-:Y:S01]  /*4d50*/  PRMT R25, R0, 0x5410, R2 ;  /* 0x0000541000197816 */ /* 0x000fe20000000002 */
[----:B------:R-:W-:Y:S01]  /*4d60*/  IMAD.MOV.U32 R2, RZ, RZ, R52 ;  /* 0x000000ffff027224 */ /* 0x000fe200078e0034 */
[----:B------:R-:W-:Y:S01]  /*4d70*/  PRMT R51, R8, 0x5410, R3 ;  /* 0x0000541008337816 */ /* 0x000fe20000000003 */
[----:B------:R-:W-:Y:S02]  /*4d80*/  IMAD.MOV.U32 R0, RZ, RZ, R53 ;  /* 0x000000ffff007224 */ /* 0x000fe400078e0035 */
[----:B------:R-:W-:Y:S02]  /*4d90*/  IMAD.MOV.U32 R8, RZ, RZ, R18 ;  /* 0x000000ffff087224 */ /* 0x000fe400078e0012 */
[----:B------:R-:W-:Y:S01]  /*4da0*/  IMAD.MOV.U32 R3, RZ, RZ, R19 ;  /* 0x000000ffff037224 */ /* 0x000fe200078e0013 */
[----:B------:R-:W-:Y:S01]  /*4db0*/  PRMT R60, R2, 0x5410, R0 ;  /* 0x00005410023c7816 */ /* 0x000fe20000000000 */
[----:B------:R-:W-:Y:S02]  /*4dc0*/  IMAD.MOV.U32 R2, RZ, RZ, R16 ;  /* 0x000000ffff027224 */ /* 0x000fe400078e0010 */
[----:B------:R-:W-:Y:S01]  /*4dd0*/  IMAD.MOV.U32 R0, RZ, RZ, R17 ;  /* 0x000000ffff007224 */ /* 0x000fe200078e0011 */
[----:B-1----:R-:W-:Y:S04]  /*4de0*/  PRMT R14, R8, 0x5410, R3 ;  /* 0x00005410080e7816 */ /* 0x002fe80000000003 */
[----:B------:R-:W-:Y:S01]  /*4df0*/  PRMT R15, R2, 0x5410, R0 ;  /* 0x00005410020f7816 */ /* 0x000fe20000000000 */
[----:B------:R-:W-:-:S05]  /*4e00*/  @P0 BRA `(.L_x_87) ;  /* 0x000007e000000947 */ /* 0x000fca0003800000 */
[----:B-----5:R-:W-:Y:S01]  /*4e10*/  IMAD.MOV.U32 R45, RZ, RZ, R37 ;  /* 0x000000ffff2d7224 */ /* 0x020fe200078e0025 */
[----:B------:R-:W-:Y:S01]  /*4e20*/  MOV R2, UR24 ;  /* 0x0000001800027c02 */ /* 0x000fe20008000f00 */
[----:B------:R-:W-:Y:S01]  /*4e30*/  IMAD.MOV.U32 R48, RZ, RZ, R39 ;  /* 0x000000ffff307224 */ /* 0x000fe200078e0027 */
[C---:B------:R-:W-:Y:S01]  /*4e40*/  LEA R166, P0, R127.reuse, R168, 0x1 ;  /* 0x000000a87fa67211 */ /* 0x040fe200078008ff */
[----:B------:R-:W-:Y:S01]  /*4e50*/  IMAD.MOV.U32 R3, RZ, RZ, R5 ;  /* 0x000000ffff037224 */ /* 0x000fe200078e0005 */
[----:B------:R-:W-:Y:S01]  /*4e60*/  SEL R2, R2, UR17, !P6 ;  /* 0x0000001102027c07 */ /* 0x000fe2000f000000 */
[----:B------:R-:W-:Y:S01]  /*4e70*/  IMAD.MOV.U32 R8, RZ, RZ, R7 ;  /* 0x000000ffff087224 */ /* 0x000fe200078e0007 */
[----:B------:R-:W-:Y:S01]  /*4e80*/  LEA.HI.X R167, R127, R169, R108, 0x1, P0 ;  /* 0x000000a97fa77211 */ /* 0x000fe200000f0c6c */
[----:B------:R-:W-:Y:S01]  /*4e90*/  LDS.128 R28, [R113+0x8100] ;  /* 0x00810000711c7984 */ /* 0x000fe20000000c00 */
[----:B------:R-:W-:Y:S01]  /*4ea0*/  SHF.R.S32.HI R0, RZ, 0x1f, R2 ;  /* 0x0000001fff007819 */ /* 0x000fe20000011402 */
[----:B------:R-:W-:Y:S01]  /*4eb0*/  @!P1 HADD2.F32 R48, -RZ, R48.H0_H0 ;  /* 0x20000030ff309230 */ /* 0x000fe20000004100 */
[--C-:B------:R-:W-:Y:S01]  /*4ec0*/  @!P1 SHF.R.U64 R42, R36, 0x10, R37.reuse ;  /* 0x00000010242a9819 */ /* 0x100fe20000001225 */
[----:B------:R-:W-:Y:S01]  /*4ed0*/  @!P1 HADD2.F32 R3, -RZ, R3.H0_H0 ;  /* 0x20000003ff039230 */ /* 0x000fe20000004100 */
[----:B------:R-:W-:Y:S02]  /*4ee0*/  LEA.HI R0, R0, R2, RZ, 0x4 ;  /* 0x0000000200007211 */ /* 0x000fe400078f20ff */
[----:B------:R-:W-:Y:S01]  /*4ef0*/  @!P1 SHF.R.U32.HI R43, RZ, 0x10, R37 ;  /* 0x00000010ff2b9819 */ /* 0x000fe20000011625 */
[----:B------:R-:W-:Y:S01]  /*4f00*/  @!P1 HADD2.F32 R42, -RZ, R42.H0_H0 ;  /* 0x2000002aff2a9230 */ /* 0x000fe20000004100 */
[----:B------:R-:W-:Y:S02]  /*4f10*/  LEA.HI.SX32 R0, R0, R128, 0x1c ;  /* 0x0000008000007211 */ /* 0x000fe400078fe2ff */
[----:B------:R-:W-:Y:S02]  /*4f20*/  MOV R40, R36 ;  /* 0x0000002400287202 */ /* 0x000fe40000000f00 */
[----:B------:R-:W-:Y:S01]  /*4f30*/  SHF.R.S32.HI R2, RZ, 0x1f, R0 ;  /* 0x0000001fff027819 */ /* 0x000fe20000011400 */
[----:B------:R-:W-:Y:S01]  /*4f40*/  IMAD.SHL.U32 R41, R0, 0x8, RZ ;  /* 0x0000000800297824 */ /* 0x000fe200078e00ff */
[----:B------:R-:W-:Y:S01]  /*4f50*/  @!P1 SHF.R.U64 R46, R38, 0x10, R39 ;  /* 0x00000010262e9819 */ /* 0x000fe20000001227 */
[----:B------:R-:W-:Y:S01]  /*4f60*/  @!P1 HADD2.F32 R40, -RZ, R40.H0_H0 ;  /* 0x20000028ff289230 */ /* 0x000fe20000004100 */
[----:B------:R-:W-:Y:S02]  /*4f70*/  LEA.HI R2, R2, R0, RZ, 0x3 ;  /* 0x0000000002027211 */ /* 0x000fe400078f18ff */
[----:B------:R-:W-:Y:S01]  /*4f80*/  LOP3.LUT R0, R135, 0x38, R41, 0xf8, !PT ;  /* 0x0000003887007812 */ /* 0x000fe200078ef829 */
[----:B------:R-:W-:Y:S01]  /*4f90*/  @!P1 HADD2.F32 R46, -RZ, R46.H0_H0 ;  /* 0x2000002eff2e9230 */ /* 0x000fe20000004100 */
[----:B------:R-:W-:Y:S02]  /*4fa0*/  SHF.L.U32 R2, R2, 0xa, RZ ;  /* 0x0000000a02027819 */ /* 0x000fe400000006ff */
[----:B------:R-:W-:Y:S02]  /*4fb0*/  LOP3.LUT R0, R0, R133, RZ, 0x3c, !PT ;  /* 0x0000008500007212 */ /* 0x000fe400078e3cff */
[----:B------:R-:W-:Y:S02]  /*4fc0*/  LOP3.LUT R2, R2, 0x7fffe000, RZ, 0xc0, !PT ;  /* 0x7fffe00002027812 */ /* 0x000fe400078ec0ff */
[C---:B------:R-:W-:Y:S02]  /*4fd0*/  ISETP.GE.AND P0, PT, R41.reuse, c[0x0][0x1d4], PT ;  /* 0x0000750029007a0c */ /* 0x040fe40003f06270 */
[----:B------:R-:W-:Y:S02]  /*4fe0*/  IADD3 R0, R0, R2, R134 ;  /* 0x0000000200007210 */ /* 0x000fe40007ffe086 */
[----:B------:R-:W-:Y:S02]  /*4ff0*/  MOV R44, R38 ;  /* 0x00000026002c7202 */ /* 0x000fe40000000f00 */
[----:B------:R-:W-:Y:S01]  /*5000*/  @!P1 SHF.R.U32.HI R50, RZ, 0x10, R39 ;  /* 0x00000010ff329819 */ /* 0x000fe20000011627 */
[----:B------:R-:W-:Y:S01]  /*5010*/  IMAD.SHL.U32 R68, R0, 0x2, RZ ;  /* 0x0000000200447824 */ /* 0x000fe200078e00ff */
[----:B------:R-:W-:Y:S01]  /*5020*/  MOV R0, R4 ;  /* 0x0000000400007202 */ /* 0x000fe20000000f00 */
[----:B------:R-:W-:Y:S01]  /*5030*/  @!P1 HADD2.F32 R44, -RZ, R44.H0_H0 ;  /* 0x2000002cff2c9230 */ /* 0x000fe20000004100 */
[--C-:B------:R-:W-:Y:S01]  /*5040*/  @!P1 SHF.R.U64 R2, R4, 0x10, R5.reuse ;  /* 0x0000001004029819 */ /* 0x100fe20000001205 */
[----:B------:R-:W-:Y:S01]  /*5050*/  @!P1 HADD2.F32 R50, -RZ, R50.H0_H0 ;  /* 0x20000032ff329230 */ /* 0x000fe20000004100 */
[----:B------:R-:W-:Y:S01]  /*5060*/  @!P1 SHF.R.U32.HI R4, RZ, 0x10, R5 ;  /* 0x00000010ff049819 */ /* 0x000fe20000011605 */
[----:B------:R-:W-:Y:S01]  /*5070*/  @!P0 IMAD.WIDE R168, R41, 0x2, R168 ;  /* 0x0000000229a88825 */ /* 0x000fe200078e02a8 */
[----:B------:R-:W1:Y:S01]  /*5080*/  LDS.128 R68, [R68+0x8100] ;  /* 0x0081000044447984 */ /* 0x000e620000000c00 */
[----:B------:R-:W-:Y:S01]  /*5090*/  @!P1 HADD2.F32 R36, -RZ, R0.H0_H0 ;  /* 0x20000000ff249230 */ /* 0x000fe20000004100 */
[----:B------:R-:W-:Y:S01]  /*50a0*/  MOV R5, R6 ;  /* 0x0000000600057202 */ /* 0x000fe20000000f00 */
[----:B------:R-:W-:Y:S01]  /*50b0*/  @!P1 HADD2.F32 R4, -RZ, R4.H0_H0 ;  /* 0x20000004ff049230 */ /* 0x000fe20000004100 */
[--C-:B------:R-:W-:Y:S01]  /*50c0*/  @!P1 SHF.R.U64 R6, R6, 0x10, R7.reuse ;  /* 0x0000001006069819 */ /* 0x100fe20000001207 */
[----:B------:R-:W-:Y:S01]  /*50d0*/  @!P1 HADD2.F32 R2, -RZ, R2.H0_H0 ;  /* 0x20000002ff029230 */ /* 0x000fe20000004100 */
[----:B------:R-:W-:Y:S01]  /*50e0*/  @!P1 SHF.R.U32.HI R7, RZ, 0x10, R7 ;  /* 0x00000010ff079819 */ /* 0x000fe20000011607 */
[----:B------:R-:W-:Y:S02]  /*50f0*/  @!P1 HADD2.F32 R5, -RZ, R5.H0_H0 ;  /* 0x20000005ff059230 */ /* 0x000fe40000004100 */
[----:B------:R-:W-:Y:S01]  /*5100*/  @!P1 HADD2.F32 R6, -RZ, R6.H0_H0 ;  /* 0x20000006ff069230 */ /* 0x000fe20000004100 */
[----:B-1----:R-:W-:Y:S01]  /*5110*/  @!P1 IMAD.MOV.U32 R41, RZ, RZ, R68 ;  /* 0x000000ffff299224 */ /* 0x002fe200078e0044 */
[----:B------:R-:W-:Y:S04]  /*5120*/  @!P1 MOV R37, R28 ;  /* 0x0000001c00259202 */ /* 0x000fe80000000f00 */
[----:B------:R-:W-:Y:S02]  /*5130*/  @!P1 HADD2.F32 R39, -RZ, R41.H0_H0 ;  /* 0x20000029ff279230 */ /* 0x000fe40000004100 */
[----:B------:R-:W-:Y:S02]  /*5140*/  @!P1 HADD2.F32 R38, -RZ, R37.H0_H0 ;  /* 0x20000025ff269230 */ /* 0x000fe40000004100 */
[----:B------:R-:W-:Y:S01]  /*5150*/  @!P1 HADD2.F32 R41, -RZ, R41.H1_H1 ;  /* 0x30000029ff299230 */ /* 0x000fe20000004100 */
[-C--:B------:R-:W-:Y:S01]  /*5160*/  @!P1 FMUL.FTZ R163, R39, R36.reuse ;  /* 0x0000002427a39220 */ /* 0x080fe20000410000 */
[----:B------:R-:W-:Y:S01]  /*5170*/  @!P1 HADD2.F32 R37, -RZ, R37.H1_H1 ;  /* 0x30000025ff259230 */ /* 0x000fe20000004100 */
[C---:B------:R-:W-:Y:S02]  /*5180*/  @!P1 FMUL.FTZ R0, R38.reuse, R36 ;  /* 0x0000002426009220 */ /* 0x040fe40000410000 */
[----:B------:R-:W-:Y:S01]  /*5190*/  @!P1 FFMA.FTZ R163, R38, R40, -R163 ;  /* 0x0000002826a39223 */ /* 0x000fe200000108a3 */
[----:B------:R-:W-:Y:S01]  /*51a0*/  @!P1 MOV R38, R69 ;  /* 0x0000004500269202 */ /* 0x000fe20000000f00 */
[-C--:B------:R-:W-:Y:S02]  /*51b0*/  @!P1 FMUL.FTZ R164, R41, R2.reuse ;  /* 0x0000000229a49220 */ /* 0x080fe40000410000 */
[----:B------:R-:W-:Y:S02]  /*51c0*/  @!P1 FMUL.FTZ R2, R37, R2 ;  /* 0x0000000225029220 */ /* 0x000fe40000410000 */
[----:B------:R-:W-:Y:S01]  /*51d0*/  @!P1 FFMA.FTZ R0, R39, R40, R0 ;  /* 0x0000002827009223 */ /* 0x000fe20000010000 */
[--C-:B------:R-:W-:Y:S01]  /*51e0*/  @!P1 HADD2.F32 R39, -RZ, R38.reuse.H0_H0 ;  /* 0x20000026ff279230 */ /* 0x100fe20000004100 */
[----:B------:R-:W-:Y:S01]  /*51f0*/  @!P1 IMAD.MOV.U32 R36, RZ, RZ, R29 ;  /* 0x000000ffff249224 */ /* 0x000fe200078e001d */
[----:B------:R-:W-:Y:S01]  /*5200*/  @!P1 HADD2.F32 R40, -RZ, R45.H0_H0 ;  /* 0x2000002dff289230 */ /* 0x000fe20000004100 */
[-C--:B------:R-:W-:Y:S01]  /*5210*/  @!P1 FFMA.FTZ R2, R41, R42.reuse, R2 ;  /* 0x0000002a29029223 */ /* 0x080fe20000010002 */
[----:B------:R-:W-:Y:S01]  /*5220*/  @!P1 HADD2.F32 R41, -RZ, R38.H1_H1 ;  /* 0x30000026ff299230 */ /* 0x000fe20000004100 */
[----:B------:R-:W-:Y:S01]  /*5230*/  @!P1 FFMA.FTZ R164, R37, R42, -R164 ;  /* 0x0000002a25a49223 */ /* 0x000fe200000108a4 */
[--C-:B------:R-:W-:Y:S01]  /*5240*/  @!P1 HADD2.F32 R37, -RZ, R36.reuse.H0_H0 ;  /* 0x20000024ff259230 */ /* 0x100fe20000004100 */
[-C--:B------:R-:W-:Y:S01]  /*5250*/  @!P1 FMUL.FTZ R165, R39, R3.reuse ;  /* 0x0000000327a59220 */ /* 0x080fe20000410000 */
[----:B------:R-:W-:Y:S01]  /*5260*/  @!P1 HADD2.F32 R36, -RZ, R36.H1_H1 ;  /* 0x30000024ff249230 */ /* 0x000fe20000004100 */
[----:B------:R-:W-:Y:S01]  /*5270*/  @!P1 FMUL.FTZ R170, R41, R4 ;  /* 0x0000000429aa9220 */ /* 0x000fe20000410000 */
[----:B------:R-:W-:Y:S01]  /*5280*/  @!P1 HADD2.F32 R42, -RZ, R43.H0_H0 ;  /* 0x2000002bff2a9230 */ /* 0x000fe20000004100 */
[C---:B------:R-:W-:Y:S01]  /*5290*/  @!P1 FMUL.FTZ R3, R37.reuse, R3 ;  /* 0x0000000325039220 */ /* 0x040fe20000410000 */
[----:B------:R-:W-:Y:S01]  /*52a0*/  @!P1 MOV R38, R70 ;  /* 0x0000004600269202 */ /* 0x000fe20000000f00 */
[----:B------:R-:W-:Y:S01]  /*52b0*/  @!P1 FMUL.FTZ R4, R36, R4 ;  /* 0x0000000424049220 */ /* 0x000fe20000410000 */
[----:B------:R-:W-:Y:S01]  /*52c0*/  @!P1 F2FP.PACK_AB R163, R164, R163 ;  /* 0x000000a3a4a3923e */ /* 0x000fe200000000ff */
[----:B------:R-:W-:Y:S01]  /*52d0*/  @!P1 FFMA.FTZ R170, R36, R42, -R170 ;  /* 0x0000002a24aa9223 */ /* 0x000fe200000108aa */
[----:B------:R-:W-:Y:S01]  /*52e0*/  @!P1 F2FP.PACK_AB R0, R2, R0 ;  /* 0x000000000200923e */ /* 0x000fe200000000ff */
[----:B------:R-:W-:Y:S01]  /*52f0*/  @!P1 IMAD.MOV.U32 R36, RZ, RZ, R30 ;  /* 0x000000ffff249224 */ /* 0x000fe200078e001e */
[--C-:B------:R-:W-:Y:S01]  /*5300*/  @!P1 HADD2.F32 R45, -RZ, R38.reuse.H1_H1 ;  /* 0x30000026ff2d9230 */ /* 0x100fe20000004100 */
[-C--:B------:R-:W-:Y:S01]  /*5310*/  @!P1 FFMA.FTZ R165, R37, R40.reuse, -R165 ;  /* 0x0000002825a59223 */ /* 0x080fe200000108a5 */
[----:B------:R-:W-:Y:S01]  /*5320*/  @!P1 HADD2.F32 R43, -RZ, R38.H0_H0 ;  /* 0x20000026ff2b9230 */ /* 0x000fe20000004100 */
[----:B------:R-:W-:Y:S01]  /*5330*/  @!P1 FFMA.FTZ R3, R39, R40, R3 ;  /* 0x0000002827039223 */ /* 0x000fe20000010003 */
[--C-:B------:R-:W-:Y:S01]  /*5340*/  @!P1 HADD2.F32 R37, -RZ, R36.reuse.H0_H0 ;  /* 0x20000024ff259230 */ /* 0x100fe20000004100 */
[-C--:B------:R-:W-:Y:S01]  /*5350*/  @!P1 FMUL.FTZ R172, R45, R6.reuse ;  /* 0x000000062dac9220 */ /* 0x080fe20000410000 */
[----:B------:R-:W-:Y:S01]  /*5360*/  @!P1 HADD2.F32 R36, -RZ, R36.H1_H1 ;  /* 0x30000024ff249230 */ /* 0x000fe20000004100 */
[----:B------:R-:W-:Y:S01]  /*5370*/  @!P1 FMUL.FTZ R171, R43, R5 ;  /* 0x000000052bab9220 */ /* 0x000fe20000410000 */
[----:B------:R-:W-:Y:S01]  /*5380*/  @!P1 MOV R38, R71 ;  /* 0x0000004700269202 */ /* 0x000fe20000000f00 */
[C---:B------:R-:W-:Y:S01]  /*5390*/  @!P1 FMUL.FTZ R5, R37.reuse, R5 ;  /* 0x0000000525059220 */ /* 0x040fe20000410000 */
[----:B------:R-:W-:Y:S01]  /*53a0*/  @!P1 MOV R28, R163 ;  /* 0x000000a3001c9202 */ /* 0x000fe20000000f00 */
[C---:B------:R-:W-:Y:S01]  /*53b0*/  @!P1 FMUL.FTZ R6, R36.reuse, R6 ;  /* 0x0000000624069220 */ /* 0x040fe20000410000 */
[----:B------:R-:W-:Y:S01]  /*53c0*/  @!P1 MOV R68, R0 ;  /* 0x0000000000449202 */ /* 0x000fe20000000f00 */
[----:B------:R-:W-:Y:S01]  /*53d0*/  @!P1 FFMA.FTZ R172, R36, R46, -R172 ;  /* 0x0000002e24ac9223 */ /* 0x000fe200000108ac */
[----:B------:R-:W-:Y:S01]  /*53e0*/  @!P1 F2FP.PACK_AB R165, R170, R165 ;  /* 0x000000a5aaa5923e */ /* 0x000fe200000000ff */
[----:B------:R-:W-:Y:S01]  /*53f0*/  @!P1 IMAD.MOV.U32 R36, RZ, RZ, R31 ;  /* 0x000000ffff249224 */ /* 0x000fe200078e001f */
[--C-:B------:R-:W-:Y:S01]  /*5400*/  @!P1 HADD2.F32 R47, -RZ, R38.reuse.H0_H0 ;  /* 0x20000026ff2f9230 */ /* 0x100fe20000004100 */
[----:B------:R-:W-:Y:S01]  /*5410*/  @!P1 FFMA.FTZ R171, R37, R44, -R171 ;  /* 0x0000002c25ab9223 */ /* 0x000fe200000108ab */
[----:B------:R-:W-:Y:S01]  /*5420*/  @!P1 HADD2.F32 R49, -RZ, R38.H1_H1 ;  /* 0x30000026ff319230 */ /* 0x000fe20000004100 */
[----:B------:R-:W-:Y:S01]  /*5430*/  @!P1 FFMA.FTZ R4, R41, R42, R4 ;  /* 0x0000002a29049223 */ /* 0x000fe20000010004 */
[----:B------:R-:W-:Y:S01]  /*5440*/  @!P1 HADD2.F32 R37, -RZ, R8.H0_H0 ;  /* 0x20000008ff259230 */ /* 0x000fe20000004100 */
[----:B------:R-:W-:Y:S01]  /*5450*/  @!P1 FFMA.FTZ R5, R43, R44, R5 ;  /* 0x0000002c2b059223 */ /* 0x000fe20000010005 */
[----:B------:R-:W-:Y:S01]  /*5460*/  @!P1 HADD2.F32 R8, -RZ, R7.H0_H0 ;  /* 0x20000007ff089230 */ /* 0x000fe20000004100 */
[----:B------:R-:W-:Y:S01]  /*5470*/  @!P1 FFMA.FTZ R6, R45, R46, R6 ;  /* 0x0000002e2d069223 */ /* 0x000fe20000010006 */
[--C-:B------:R-:W-:Y:S01]  /*5480*/  @!P1 HADD2.F32 R38, -RZ, R36.reuse.H0_H0 ;  /* 0x20000024ff269230 */ /* 0x100fe20000004100 */
[----:B------:R-:W-:Y:S01]  /*5490*/  @!P1 FMUL.FTZ R174, R47, R37 ;  /* 0x000000252fae9220 */ /* 0x000fe20000410000 */
[----:B------:R-:W-:Y:S01]  /*54a0*/  @!P1 F2FP.PACK_AB R171, R172, R171 ;  /* 0x000000abacab923e */ /* 0x000fe200000000ff */
[----:B------:R-:W-:Y:S01]  /*54b0*/  @!P1 FMUL.FTZ R173, R49, R8 ;  /* 0x0000000831ad9220 */ /* 0x000fe20000410000 */
[----:B------:R-:W-:Y:S01]  /*54c0*/  @!P1 HADD2.F32 R36, -RZ, R36.H1_H1 ;  /* 0x30000024ff249230 */ /* 0x000fe20000004100 */
[C---:B------:R-:W-:Y:S01]  /*54d0*/  @!P1 FFMA.FTZ R174, R38.reuse, R48, -R174 ;  /* 0x0000003026ae9223 */ /* 0x040fe200000108ae */
[----:B------:R-:W-:Y:S01]  /*54e0*/  @!P1 MOV R29, R165 ;  /* 0x000000a5001d9202 */ /* 0x000fe20000000f00 */
[----:B------:R-:W-:Y:S01]  /*54f0*/  @!P1 FMUL.FTZ R7, R38, R37 ;  /* 0x0000002526079220 */ /* 0x000fe20000410000 */
[----:B------:R-:W-:Y:S01]  /*5500*/  @!P1 F2FP.PACK_AB R3, R4, R3 ;  /* 0x000000030403923e */ /* 0x000fe200000000ff */
[----:B------:R-:W-:Y:S01]  /*5510*/  @!P1 FFMA.FTZ R173, R36, R50, -R173 ;  /* 0x0000003224ad9223 */ /* 0x000fe200000108ad */
[----:B------:R-:W-:Y:S01]  /*5520*/  @!P1 F2FP.PACK_AB R5, R6, R5 ;  /* 0x000000050605923e */ /* 0x000fe200000000ff */
[----:B------:R-:W-:Y:S02]  /*5530*/  @!P1 FMUL.FTZ R8, R36, R8 ;  /* 0x0000000824089220 */ /* 0x000fe40000410000 */
[----:B------:R-:W-:Y:S01]  /*5540*/  @!P1 FFMA.FTZ R7, R47, R48, R7 ;  /* 0x000000302f079223 */ /* 0x000fe20000010007 */
[----:B------:R-:W-:Y:S01]  /*5550*/  @!P1 F2FP.PACK_AB R173, R173, R174 ;  /* 0x000000aeadad923e */ /* 0x000fe200000000ff */
[----:B------:R-:W-:Y:S01]  /*5560*/  @!P1 FFMA.FTZ R8, R49, R50, R8 ;  /* 0x0000003231089223 */ /* 0x000fe20000010008 */
[----:B------:R-:W-:Y:S01]  /*5570*/  @!P1 MOV R70, R5 ;  /* 0x0000000500469202 */ /* 0x000fe20000000f00 */
[----:B------:R-:W-:Y:S01]  /*5580*/  @!P1 IMAD.MOV.U32 R30, RZ, RZ, R171 ;  /* 0x000000ffff1e9224 */ /* 0x000fe200078e00ab */
[----:B------:R-:W-:Y:S01]  /*5590*/  @!P1 MOV R31, R173 ;  /* 0x000000ad001f9202 */ /* 0x000fe20000000f00 */
[----:B------:R-:W-:Y:S01]  /*55a0*/  @!P1 IMAD.MOV.U32 R69, RZ, RZ, R3 ;  /* 0x000000ffff459224 */ /* 0x000fe200078e0003 */
[----:B------:R-:W-:Y:S03]  /*55b0*/  @!P1 F2FP.PACK_AB R7, R8, R7 ;  /* 0x000000070807923e */ /* 0x000fe600000000ff */
[----:B------:R1:W-:Y:S01]  /*55c0*/  ST.E.128 [R166.64], R28 ;  /* 0x0000001ca6007985 */ /* 0x0003e2000c101d14 */
[----:B------:R-:W-:Y:S07]  /*55d0*/  @!P1 MOV R71, R7 ;  /* 0x0000000700479202 */ /* 0x000fee0000000f00 */
[----:B------:R1:W-:Y:S02]  /*55e0*/  @!P0 ST.E.128 [R168.64], R68 ;  /* 0x00000044a8008985 */ /* 0x0003e4000c101d14 */
.L_x_87:
[----:B------:R-:W-:Y:S05]  /*55f0*/  BSYNC B0 ;  /* 0x0000000000007941 */ /* 0x000fea0003800000 */
.L_x_86:
[----:B-----5:R2:W3:Y:S01]  /*5600*/  SHFL.IDX PT, R39, R141, 0x1, 0x181f ;  /* 0x00381f008d277f89 */ /* 0x0204e200000e0000 */
[----:B------:R-:W-:Y:S01]  /*5610*/  ISETP.GE.OR P0, PT, R126, R75, P5 ;  /* 0x0000004b7e00720c */ /* 0x000fe20002f06670 */
[----:B------:R-:W-:Y:S02]  /*5620*/  BSSY B0, `(.L_x_88) ;  /* 0x0000079000007945 */ /* 0x000fe40003800000 */
[----:B------:R2:W4:Y:S10]  /*5630*/  SHFL.IDX PT, R38, R162, 0x1, 0x181f ;  /* 0x00381f00a2267f89 */ /* 0x00053400000e0000 */
[----:B------:R-:W-:-:S05]  /*5640*/  @P0 BRA `(.L_x_89) ;  /* 0x0000076000000947 */ /* 0x000fca0003800000 */
[----:B------:R-:W-:Y:S01]  /*5650*/  MOV R2, UR24 ;  /* 0x0000001800027c02 */ /* 0x000fe20008000f00 */
[----:B-1----:R-:W1:Y:S01]  /*5660*/  LDS.128 R28, [R112+0x8100] ;  /* 0x00810000701c7984 */ /* 0x002e620000000c00 */
[C---:B----4-:R-:W-:Y:S01]  /*5670*/  LEA R48, P0, R127.reuse, R38, 0x1 ;  /* 0x000000267f307211 */ /* 0x050fe200078008ff */
[----:B------:R-:W-:Y:S01]  /*5680*/  @!P1 HADD2.F32 R42, -RZ, R63.H1_H1 ;  /* 0x3000003fff2a9230 */ /* 0x000fe20000004100 */
[----:B------:R-:W-:Y:S02]  /*5690*/  SEL R2, R2, UR17, !P6 ;  /* 0x0000001102027c07 */ /* 0x000fe4000f000000 */
[----:B---3--:R-:W-:Y:S02]  /*56a0*/  LEA.HI.X R49, R127, R39, R108, 0x1, P0 ;  /* 0x000000277f317211 */ /* 0x008fe400000f0c6c */
[----:B------:R-:W-:Y:S02]  /*56b0*/  SHF.R.S32.HI R0, RZ, 0x1f, R2 ;  /* 0x0000001fff007819 */ /* 0x000fe40000011402 */
[----:B------:R-:W-:Y:S02]  /*56c0*/  @!P1 SHF.R.U64 R5, R34, 0x10, R35 ;  /* 0x0000001022059819 */ /* 0x000fe40000001223 */
[----:B------:R-:W-:Y:S02]  /*56d0*/  LEA.HI R0, R0, R2, RZ, 0x4 ;  /* 0x0000000200007211 */ /* 0x000fe400078f20ff */
[--C-:B------:R-:W-:Y:S02]  /*56e0*/  @!P1 SHF.R.U64 R37, R64, 0x10, R65.reuse ;  /* 0x0000001040259819 */ /* 0x100fe40000001241 */
[----:B------:R-:W-:Y:S02]  /*56f0*/  LEA.HI.SX32 R3, R0, R128, 0x1c ;  /* 0x0000008000037211 */ /* 0x000fe400078fe2ff */
[----:B------:R-:W-:Y:S02]  /*5700*/  @!P1 SHF.R.U32.HI R36, RZ, 0x10, R65 ;  /* 0x00000010ff249819 */ /* 0x000fe40000011641 */
[----:B------:R-:W-:Y:S01]  /*5710*/  SHF.R.S32.HI R0, RZ, 0x1f, R3 ;  /* 0x0000001fff007819 */ /* 0x000fe20000011403 */
[----:B------:R-:W-:Y:S01]  /*5720*/  IMAD.SHL.U32 R2, R3, 0x8, RZ ;  /* 0x0000000803027824 */ /* 0x000fe200078e00ff */
[----:B------:R-:W-:Y:S01]  /*5730*/  @!P1 SHF.R.U32.HI R6, RZ, 0x10, R35 ;  /* 0x00000010ff069819 */ /* 0x000fe20000011623 */
[----:B------:R-:W-:Y:S01]  /*5740*/  @!P1 HADD2.F32 R35, -RZ, R37.H0_H0 ;  /* 0x20000025ff239230 */ /* 0x000fe20000004100 */
[----:B------:R-:W-:Y:S01]  /*5750*/  LEA.HI R0, R0, R3, RZ, 0x3 ;  /* 0x0000000300007211 */ /* 0x000fe200078f18ff */
[----:B------:R-:W-:Y:S01]  /*5760*/  @!P1 HADD2.F32 R36, -RZ, R36.H0_H0 ;  /* 0x20000024ff249230 */ /* 0x000fe20000004100 */
[----:B------:R-:W-:Y:S02]  /*5770*/  LOP3.LUT R3, R125, 0x38, R2, 0xf8, !PT ;  /* 0x000000387d037812 */ /* 0x000fe400078ef802 */
[----:B------:R-:W-:Y:S02]  /*5780*/  SHF.L.U32 R0, R0, 0xa, RZ ;  /* 0x0000000a00007819 */ /* 0x000fe400000006ff */
[----:B------:R-:W-:Y:S02]  /*5790*/  LOP3.LUT R3, R3, R123, RZ, 0x3c, !PT ;  /* 0x0000007b03037212 */ /* 0x000fe400078e3cff */
[----:B------:R-:W-:Y:S02]  /*57a0*/  LOP3.LUT R0, R0, 0x7fffe000, RZ, 0xc0, !PT ;  /* 0x7fffe00000007812 */ /* 0x000fe400078ec0ff */
[----:B------:R-:W-:Y:S02]  /*57b0*/  ISETP.GE.AND P0, PT, R2, c[0x0][0x1d4], PT ;  /* 0x0000750002007a0c */ /* 0x000fe40003f06270 */
[----:B------:R-:W-:Y:S02]  /*57c0*/  IADD3 R0, R3, R0, R124 ;  /* 0x0000000003007210 */ /* 0x000fe40007ffe07c */
[----:B------:R-:W-:Y:S02]  /*57d0*/  @!P1 SHF.R.U32.HI R3, RZ, 0x10, R33 ;  /* 0x00000010ff039819 */ /* 0x000fe40000011621 */
[----:B------:R-:W-:Y:S01]  /*57e0*/  @!P1 SHF.R.U32.HI R44, RZ, 0x10, R67 ;  /* 0x00000010ff2c9819 */ /* 0x000fe20000011643 */
[----:B------:R-:W-:Y:S01]  /*57f0*/  IMAD.SHL.U32 R68, R0, 0x2, RZ ;  /* 0x0000000200447824 */ /* 0x000fe200078e00ff */
[----:B-1----:R-:W-:Y:S02]  /*5800*/  @!P1 MOV R7, R28 ;  /* 0x0000001c00079202 */ /* 0x002fe40000000f00 */
[----:B------:R-:W-:Y:S01]  /*5810*/  @!P1 SHF.R.U64 R0, R32, 0x10, R33 ;  /* 0x0000001020009819 */ /* 0x000fe20000001221 */
[----:B------:R-:W-:Y:S01]  /*5820*/  @!P1 HADD2.F32 R33, -RZ, R72.H1_H1 ;  /* 0x30000048ff219230 */ /* 0x000fe20000004100 */
[----:B------:R-:W-:Y:S01]  /*5830*/  @!P1 SHF.R.U64 R40, R66, 0x10, R67 ;  /* 0x0000001042289819 */ /* 0x000fe20000001243 */
[----:B------:R-:W-:Y:S01]  /*5840*/  @!P0 IMAD.WIDE R64, R2, 0x2, R38 ;  /* 0x0000000202408825 */ /* 0x000fe200078e0226 */
[----:B------:R-:W1:Y:S01]  /*5850*/  LDS.128 R68, [R68+0x8100] ;  /* 0x0081000044447984 */ /* 0x000e620000000c00 */
[----:B------:R-:W-:Y:S02]  /*5860*/  @!P1 HADD2.F32 R2, -RZ, R27.H1_H1 ;  /* 0x3000001bff029230 */ /* 0x000fe40000004100 */
[--C-:B------:R-:W-:Y:S02]  /*5870*/  @!P1 HADD2.F32 R4, -RZ, R7.reuse.H0_H0 ;  /* 0x20000007ff049230 */ /* 0x100fe40000004100 */
[----:B------:R-:W-:Y:S02]  /*5880*/  @!P1 HADD2.F32 R7, -RZ, R7.H1_H1 ;  /* 0x30000007ff079230 */ /* 0x000fe40000004100 */
[----:B------:R-:W-:Y:S01]  /*5890*/  @!P1 HADD2.F32 R8, -RZ, R0.H0_H0 ;  /* 0x20000000ff089230 */ /* 0x000fe20000004100 */
[-C--:B------:R-:W-:Y:S01]  /*58a0*/  @!P1 FMUL.FTZ R0, R4, R2.reuse ;  /* 0x0000000204009220 */ /* 0x080fe20000410000 */
[----:B------:R-:W-:Y:S02]  /*58b0*/  @!P1 HADD2.F32 R44, -RZ, R44.H0_H0 ;  /* 0x2000002cff2c9230 */ /* 0x000fe40000004100 */
[----:B------:R-:W-:Y:S02]  /*58c0*/  @!P1 HADD2.F32 R38, -RZ, R63.H0_H0 ;  /* 0x2000003fff269230 */ /* 0x000fe40000004100 */
[----:B------:R-:W-:Y:S01]  /*58d0*/  @!P1 HADD2.F32 R40, -RZ, R40.H0_H0 ;  /* 0x20000028ff289230 */ /* 0x000fe20000004100 */
[----:B-1----:R-:W-:Y:S01]  /*58e0*/  @!P1 IMAD.MOV.U32 R34, RZ, RZ, R68 ;  /* 0x000000ffff229224 */ /* 0x002fe200078e0044 */
[----:B------:R-:W-:Y:S04]  /*58f0*/  @!P1 MOV R37, R71 ;  /* 0x0000004700259202 */ /* 0x000fe80000000f00 */
[--C-:B------:R-:W-:Y:S02]  /*5900*/  @!P1 HADD2.F32 R32, -RZ, R34.reuse.H0_H0 ;  /* 0x20000022ff209230 */ /* 0x100fe40000004100 */
[----:B------:R-:W-:Y:S02]  /*5910*/  @!P1 HADD2.F32 R34, -RZ, R34.H1_H1 ;  /* 0x30000022ff229230 */ /* 0x000fe40000004100 */
[--C-:B------:R-:W-:Y:S01]  /*5920*/  @!P1 HADD2.F32 R41, -RZ, R37.reuse.H0_H0 ;  /* 0x20000025ff299230 */ /* 0x100fe20000004100 */
[----:B------:R-:W-:Y:S01]  /*5930*/  @!P1 FMUL.FTZ R45, R32, R2 ;  /* 0x00000002202d9220 */ /* 0x000fe20000410000 */
[----:B------:R-:W-:Y:S01]  /*5940*/  @!P1 HADD2.F32 R43, -RZ, R37.H1_H1 ;  /* 0x30000025ff2b9230 */ /* 0x000fe20000004100 */
[-C--:B------:R-:W-:Y:S02]  /*5950*/  @!P1 FMUL.FTZ R46, R34, R8.reuse ;  /* 0x00000008222e9220 */ /* 0x080fe40000410000 */
[----:B------:R-:W-:Y:S01]  /*5960*/  @!P1 FFMA.FTZ R0, R32, R33, R0 ;  /* 0x0000002120009223 */ /* 0x000fe20000010000 */
[----:B------:R-:W-:Y:S01]  /*5970*/  @!P1 MOV R32, R69 ;  /* 0x0000004500209202 */ /* 0x000fe20000000f00 */
[C---:B------:R-:W-:Y:S01]  /*5980*/  @!P1 FMUL.FTZ R2, R7.reuse, R8 ;  /* 0x0000000807029220 */ /* 0x040fe20000410000 */
[----:B------:R-:W-:Y:S01]  /*5990*/  @!P1 HADD2.F32 R8, -RZ, R27.H0_H0 ;  /* 0x2000001bff089230 */ /* 0x000fe20000004100 */
[----:B------:R-:W-:Y:S02]  /*59a0*/  @!P1 FFMA.FTZ R46, R7, R35, -R46 ;  /* 0x00000023072e9223 */ /* 0x000fe4000001082e */
[----:B------:R-:W-:Y:S02]  /*59b0*/  @!P1 IMAD.MOV.U32 R7, RZ, RZ, R29 ;  /* 0x000000ffff079224 */ /* 0x000fe400078e001d */
[----:B------:R-:W-:Y:S01]  /*59c0*/  @!P1 FFMA.FTZ R45, R4, R33, -R45 ;  /* 0x00000021042d9223 */ /* 0x000fe2000001082d */
[--C-:B------:R-:W-:Y:S01]  /*59d0*/  @!P1 HADD2.F32 R33, -RZ, R32.reuse.H0_H0 ;  /* 0x20000020ff219230 */ /* 0x100fe20000004100 */
[----:B------:R-:W-:Y:S01]  /*59e0*/  @!P1 FFMA.FTZ R2, R34, R35, R2 ;  /* 0x0000002322029223 */ /* 0x000fe20000010002 */
[----:B------:R-:W-:Y:S01]  /*59f0*/  @!P1 HADD2.F32 R35, -RZ, R32.H1_H1 ;  /* 0x30000020ff239230 */ /* 0x000fe20000004100 */
[----:B------:R-:W-:Y:S01]  /*5a00*/  @!P1 IMAD.MOV.U32 R32, RZ, RZ, R31 ;  /* 0x000000ffff209224 */ /* 0x000fe200078e001f */
[----:B------:R-:W-:Y:S01]  /*5a10*/  @!P1 HADD2.F32 R4, -RZ, R3.H0_H0 ;  /* 0x20000003ff049230 */ /* 0x000fe20000004100 */
[----:B------:R-:W-:Y:S01]  /*5a20*/  @!P1 FMUL.FTZ R47, R33, R8 ;  /* 0x00000008212f9220 */ /* 0x000fe20000410000 */
[--C-:B------:R-:W-:Y:S01]  /*5a30*/  @!P1 HADD2.F32 R27, -RZ, R7.reuse.H0_H0 ;  /* 0x20000007ff1b9230 */ /* 0x100fe20000004100 */
[----:B------:R-:W-:Y:S01]  /*5a40*/  @!P1 F2FP.PACK_AB R45, R46, R45 ;  /* 0x0000002d2e2d923e */ /* 0x000fe200000000ff */
[----:B------:R-:W-:Y:S01]  /*5a50*/  @!P1 HADD2.F32 R7, -RZ, R7.H1_H1 ;  /* 0x30000007ff079230 */ /* 0x000fe20000004100 */
[----:B------:R-:W-:Y:S01]  /*5a60*/  @!P1 FMUL.FTZ R50, R35, R4 ;  /* 0x0000000423329220 */ /* 0x000fe20000410000 */
[----:B------:R-:W-:Y:S01]  /*5a70*/  @!P1 HADD2.F32 R34, -RZ, R72.H0_H0 ;  /* 0x20000048ff229230 */ /* 0x000fe20000004100 */
[----:B------:R-:W-:Y:S01]  /*5a80*/  @!P1 FMUL.FTZ R3, R27, R8 ;  /* 0x000000081b039220 */ /* 0x000fe20000410000 */
[----:B------:R-:W-:Y:S01]  /*5a90*/  @!P1 MOV R28, R45 ;  /* 0x0000002d001c9202 */ /* 0x000fe20000000f00 */
[C---:B------:R-:W-:Y:S01]  /*5aa0*/  @!P1 FMUL.FTZ R4, R7.reuse, R4 ;  /* 0x0000000407049220 */ /* 0x040fe20000410000 */
[----:B------:R-:W-:Y:S01]  /*5ab0*/  @!P1 F2FP.PACK_AB R0, R2, R0 ;  /* 0x000000000200923e */ /* 0x000fe200000000ff */
[----:B------:R-:W-:Y:S01]  /*5ac0*/  @!P1 FFMA.FTZ R50, R7, R36, -R50 ;  /* 0x0000002407329223 */ /* 0x000fe20000010832 */
[----:B------:R-:W-:Y:S01]  /*5ad0*/  @!P1 HADD2.F32 R7, -RZ, R26.H1_H1 ;  /* 0x3000001aff079230 */ /* 0x000fe20000004100 */
        /* <DEDUP_REMOVED lines=10> */
[----:B------:R-:W-:Y:S01]  /*5b80*/  @!P1 FFMA.FTZ R66, R27, R42, -R66 ;  /* 0x0000002a1b429223 */ /* 0x000fe20000010842 */
[----:B------:R-:W-:Y:S01]  /*5b90*/  @!P1 HADD2.F32 R27, -RZ, R26.H0_H0 ;  /* 0x2000001aff1b9230 */ /* 0x000fe20000004100 */
[----:B------:R-:W-:Y:S01]  /*5ba0*/  @!P1 IMAD.MOV.U32 R26, RZ, RZ, R30 ;  /* 0x000000ffff1a9224 */ /* 0x000fe200078e001e */
[----:B------:R-:W-:Y:S01]  /*5bb0*/  @!P1 F2FP.PACK_AB R47, R50, R47 ;  /* 0x0000002f322f923e */ /* 0x000fe200000000ff */
[C---:B------:R-:W-:Y:S01]  /*5bc0*/  @!P1 FMUL.FTZ R8, R6.reuse, R8 ;  /* 0x0000000806089220 */ /* 0x040fe20000410000 */
[--C-:B------:R-:W-:Y:S01]  /*5bd0*/  @!P1 HADD2.F32 R37, -RZ, R32.reuse.H0_H0 ;  /* 0x20000020ff259230 */ /* 0x100fe20000004100 */
[----:B------:R-:W-:Y:S01]  /*5be0*/  @!P1 FFMA.FTZ R67, R6, R44, -R67 ;  /* 0x0000002c06439223 */ /* 0x000fe20000010843 */
[----:B------:R-:W-:Y:S01]  /*5bf0*/  @!P1 HADD2.F32 R39, -RZ, R32.H1_H1 ;  /* 0x30000020ff279230 */ /* 0x000fe20000004100 */
[----:B------:R-:W-:Y:S01]  /*5c00*/  @!P1 FFMA.FTZ R4, R35, R36, R4 ;  /* 0x0000002423049223 */ /* 0x000fe20000010004 */
[----:B------:R-:W-:Y:S01]  /*5c10*/  @!P1 HADD2.F32 R6, -RZ, R5.H0_H0 ;  /* 0x20000005ff069230 */ /* 0x000fe20000004100 */
[----:B------:R-:W-:Y:S01]  /*5c20*/  @!P1 FMUL.FTZ R72, R37, R27 ;  /* 0x0000001b25489220 */ /* 0x000fe20000410000 */
[--C-:B------:R-:W-:Y:S01]  /*5c30*/  @!P1 HADD2.F32 R32, -RZ, R26.reuse.H0_H0 ;  /* 0x2000001aff209230 */ /* 0x100fe20000004100 */
[----:B------:R-:W-:Y:S01]  /*5c40*/  @!P1 MOV R29, R47 ;  /* 0x0000002f001d9202 */ /* 0x000fe20000000f00 */
[----:B------:R-:W-:Y:S01]  /*5c50*/  @!P1 HADD2.F32 R26, -RZ, R26.H1_H1 ;  /* 0x3000001aff1a9230 */ /* 0x000fe20000004100 */
[----:B------:R-:W-:Y:S01]  /*5c60*/  @!P1 FMUL.FTZ R63, R39, R6 ;  /* 0x00000006273f9220 */ /* 0x000fe20000410000 */
[----:B------:R-:W-:Y:S01]  /*5c70*/  @!P1 F2FP.PACK_AB R66, R67, R66 ;  /* 0x000000424342923e */ /* 0x000fe200000000ff */
[----:B------:R-:W-:Y:S01]  /*5c80*/  @!P1 FMUL.FTZ R5, R32, R27 ;  /* 0x0000001b20059220 */ /* 0x000fe20000410000 */
[----:B------:R-:W-:Y:S01]  /*5c90*/  @!P1 F2FP.PACK_AB R3, R4, R3 ;  /* 0x000000030403923e */ /* 0x000fe200000000ff */
[----:B------:R-:W-:Y:S01]  /*5ca0*/  @!P1 FFMA.FTZ R72, R32, R38, -R72 ;  /* 0x0000002620489223 */ /* 0x000fe20000010848 */
[----:B------:R-:W-:Y:S01]  /*5cb0*/  @!P1 MOV R31, R66 ;  /* 0x00000042001f9202 */ /* 0x000fe20000000f00 */
[C---:B------:R-:W-:Y:S02]  /*5cc0*/  @!P1 FFMA.FTZ R63, R26.reuse, R40, -R63 ;  /* 0x000000281a3f9223 */ /* 0x040fe4000001083f */
[----:B------:R-:W-:Y:S02]  /*5cd0*/  @!P1 FMUL.FTZ R6, R26, R6 ;  /* 0x000000061a069220 */ /* 0x000fe40000410000 */
[----:B------:R-:W-:Y:S01]  /*5ce0*/  @!P1 FFMA.FTZ R5, R37, R38, R5 ;  /* 0x0000002625059223 */ /* 0x000fe20000010005 */
[----:B------:R-:W-:Y:S01]  /*5cf0*/  @!P1 F2FP.PACK_AB R63, R63, R72 ;  /* 0x000000483f3f923e */ /* 0x000fe200000000ff */
[----:B------:R-:W-:Y:S02]  /*5d00*/  @!P1 FFMA.FTZ R6, R39, R40, R6 ;  /* 0x0000002827069223 */ /* 0x000fe40000010006 */
[----:B------:R-:W-:Y:S02]  /*5d10*/  @!P1 FFMA.FTZ R7, R41, R42, R7 ;  /* 0x0000002a29079223 */ /* 0x000fe40000010007 */
[----:B------:R-:W-:Y:S01]  /*5d20*/  @!P1 FFMA.FTZ R8, R43, R44, R8 ;  /* 0x0000002c2b089223 */ /* 0x000fe20000010008 */
[----:B------:R-:W-:Y:S01]  /*5d30*/  @!P1 F2FP.PACK_AB R5, R6, R5 ;  /* 0x000000050605923e */ /* 0x000fe200000000ff */
[----:B------:R-:W-:Y:S02]  /*5d40*/  @!P1 IMAD.MOV.U32 R30, RZ, RZ, R63 ;  /* 0x000000ffff1e9224 */ /* 0x000fe400078e003f */
[----:B------:R-:W-:Y:S01]  /*5d50*/  @!P1 IMAD.MOV.U32 R69, RZ, RZ, R3 ;  /* 0x000000ffff459224 */ /* 0x000fe200078e0003 */
[----:B------:R-:W-:Y:S02]  /*5d60*/  @!P1 F2FP.PACK_AB R7, R8, R7 ;  /* 0x000000070807923e */ /* 0x000fe400000000ff */
[----:B------:R1:W-:Y:S01]  /*5d70*/  ST.E.128 [R48.64], R28 ;  /* 0x0000001c30007985 */ /* 0x0003e2000c101d14 */
[----:B------:R-:W-:Y:S02]  /*5d80*/  @!P1 MOV R70, R5 ;  /* 0x0000000500469202 */ /* 0x000fe40000000f00 */
[----:B------:R-:W-:Y:S05]  /*5d90*/  @!P1 MOV R71, R7 ;  /* 0x0000000700479202 */ /* 0x000fea0000000f00 */
[----:B------:R1:W-:Y:S02]  /*5da0*/  @!P0 ST.E.128 [R64.64], R68 ;  /* 0x0000004440008985 */ /* 0x0003e4000c101d14 */
.L_x_89:
[----:B------:R-:W-:Y:S05]  /*5db0*/  BSYNC B0 ;  /* 0x0000000000007941 */ /* 0x000fea0003800000 */
.L_x_88:
[----:B-1----:R1:W2:Y:S01]  /*5dc0*/  SHFL.IDX PT, R49, R141, 0x2, 0x181f ;  /* 0x00581f008d317f89 */ /* 0x0022a200000e0000 */
[----:B------:R-:W-:Y:S01]  /*5dd0*/  ISETP.GE.OR P0, PT, R122, R75, P5 ;  /* 0x0000004b7a00720c */ /* 0x000fe20002f06670 */
[----:B------:R-:W-:Y:S02]  /*5de0*/  BSSY B0, `(.L_x_90) ;  /* 0x0000079000007945 */ /* 0x000fe40003800000 */
[----:B------:R1:W4:Y:S10]  /*5df0*/  SHFL.IDX PT, R48, R162, 0x2, 0x181f ;  /* 0x00581f00a2307f89 */ /* 0x00033400000e0000 */
[----:B------:R-:W-:-:S05]  /*5e00*/  @P0 BRA `(.L_x_91) ;  /* 0x0000076000000947 */ /* 0x000fca0003800000 */
[----:B------:R-:W-:Y:S01]  /*5e10*/  MOV R2, UR24 ;  /* 0x0000001800027c02 */ /* 0x000fe20008000f00 */
[----:B------:R-:W5:Y:S01]  /*5e20*/  LDS.128 R28, [R111+0x8100] ;  /* 0x008100006f1c7984 */ /* 0x000f620000000c00 */
[C---:B----4-:R-:W-:Y:S01]  /*5e30*/  LEA R44, P0, R127.reuse, R48, 0x1 ;  /* 0x000000307f2c7211 */ /* 0x050fe200078008ff */
[--C-:B------:R-:W-:Y:S01]  /*5e40*/  @!P1 HADD2.F32 R36, -RZ, R61.reuse.H1_H1 ;  /* 0x3000003dff249230 */ /* 0x100fe20000004100 */
[----:B------:R-:W-:Y:S01]  /*5e50*/  SEL R2, R2, UR17, !P6 ;  /* 0x0000001102027c07 */ /* 0x000fe2000f000000 */
[----:B------:R-:W-:Y:S01]  /*5e60*/  @!P1 HADD2.F32 R32, -RZ, R61.H0_H0 ;  /* 0x2000003dff209230 */ /* 0x000fe20000004100 */
[----:B--2---:R-:W-:Y:S02]  /*5e70*/  LEA.HI.X R45, R127, R49, R108, 0x1, P0 ;  /* 0x000000317f2d7211 */ /* 0x004fe400000f0c6c */
[----:B------:R-:W-:Y:S02]  /*5e80*/  SHF.R.S32.HI R0, RZ, 0x1f, R2 ;  /* 0x0000001fff007819 */ /* 0x000fe40000011402 */
[----:B------:R-:W-:Y:S02]  /*5e90*/  @!P1 SHF.R.U64 R5, R22, 0x10, R23 ;  /* 0x0000001016059819 */ /* 0x000fe40000001217 */
[----:B------:R-:W-:Y:S02]  /*5ea0*/  LEA.HI R0, R0, R2, RZ, 0x4 ;  /* 0x0000000200007211 */ /* 0x000fe400078f20ff */
[----:B------:R-:W-:Y:S02]  /*5eb0*/  @!P1 SHF.R.U64 R26, R56, 0x10, R57 ;  /* 0x00000010381a9819 */ /* 0x000fe40000001239 */
[----:B------:R-:W-:Y:S02]  /*5ec0*/  LEA.HI.SX32 R3, R0, R128, 0x1c ;  /* 0x0000008000037211 */ /* 0x000fe400078fe2ff */
[----:B------:R-:W-:Y:S01]  /*5ed0*/  @!P1 SHF.R.U32.HI R6, RZ, 0x10, R23 ;  /* 0x00000010ff069819 */ /* 0x000fe20000011617 */
[----:B------:R-:W-:Y:S01]  /*5ee0*/  @!P1 HADD2.F32 R23, -RZ, R26.H0_H0 ;  /* 0x2000001aff179230 */ /* 0x000fe20000004100 */
[----:B------:R-:W-:Y:S01]  /*5ef0*/  SHF.R.S32.HI R0, RZ, 0x1f, R3 ;  /* 0x0000001fff007819 */ /* 0x000fe20000011403 */
[----:B------:R-:W-:Y:S01]  /*5f00*/  IMAD.SHL.U32 R2, R3, 0x8, RZ ;  /* 0x0000000803027824 */ /* 0x000fe200078e00ff */
[----:B------:R-:W-:Y:S02]  /*5f10*/  @!P1 SHF.R.U32.HI R27, RZ, 0x10, R57 ;  /* 0x00000010ff1b9819 */ /* 0x000fe40000011639 */
[----:B------:R-:W-:Y:S02]  /*5f20*/  LEA.HI R0, R0, R3, RZ, 0x3 ;  /* 0x0000000300007211 */ /* 0x000fe400078f18ff */
[----:B------:R-:W-:Y:S01]  /*5f30*/  LOP3.LUT R3, R121, 0x38, R2, 0xf8, !PT ;  /* 0x0000003879037812 */ /* 0x000fe200078ef802 */
[----:B------:R-:W-:Y:S01]  /*5f40*/  @!P1 HADD2.F32 R27, -RZ, R27.H0_H0 ;  /* 0x2000001bff1b9230 */ /* 0x000fe20000004100 */
        /* <DEDUP_REMOVED lines=8> */
[----:B-----5:R-:W-:Y:S02]  /*5fd0*/  @!P1 MOV R7, R28 ;  /* 0x0000001c00079202 */ /* 0x020fe40000000f00 */
[----:B------:R-:W-:Y:S01]  /*5fe0*/  @!P1 SHF.R.U64 R0, R20, 0x10, R21 ;  /* 0x0000001014009819 */ /* 0x000fe20000001215 */
[----:B------:R-:W-:Y:S01]  /*5ff0*/  @!P1 HADD2.F32 R21, -RZ, R62.H1_H1 ;  /* 0x3000003eff159230 */ /* 0x000fe20000004100 */
[----:B------:R-:W-:Y:S01]  /*6000*/  @!P1 SHF.R.U64 R34, R58, 0x10, R59 ;  /* 0x000000103a229819 */ /* 0x000fe2000000123b */
[----:B------:R-:W-:Y:S01]  /*6010*/  @!P0 IMAD.WIDE R48, R2, 0x2, R48 ;  /* 0x0000000202308825 */ /* 0x000fe200078e0230 */
[----:B------:R-:W2:Y:S01]  /*6020*/  LDS.128 R40, [R40+0x8100] ;  /* 0x0081000028287984 */ /* 0x000ea20000000c00 */
[----:B------:R-:W-:Y:S02]  /*6030*/  @!P1 HADD2.F32 R2, -RZ, R25.H1_H1 ;  /* 0x30000019ff029230 */ /* 0x000fe40000004100 */
[--C-:B------:R-:W-:Y:S02]  /*6040*/  @!P1 HADD2.F32 R4, -RZ, R7.reuse.H0_H0 ;  /* 0x20000007ff049230 */ /* 0x100fe40000004100 */
[----:B------:R-:W-:Y:S02]  /*6050*/  @!P1 HADD2.F32 R7, -RZ, R7.H1_H1 ;  /* 0x30000007ff079230 */ /* 0x000fe40000004100 */
[----:B------:R-:W-:Y:S01]  /*6060*/  @!P1 HADD2.F32 R8, -RZ, R0.H0_H0 ;  /* 0x20000000ff089230 */ /* 0x000fe20000004100 */
[-C--:B------:R-:W-:Y:S01]  /*6070*/  @!P1 FMUL.FTZ R0, R4, R2.reuse ;  /* 0x0000000204009220 */ /* 0x080fe20000410000 */
[----:B------:R-:W-:Y:S02]  /*6080*/  @!P1 HADD2.F32 R38, -RZ, R38.H0_H0 ;  /* 0x20000026ff269230 */ /* 0x000fe40000004100 */
[----:B------:R-:W-:Y:S01]  /*6090*/  @!P1 HADD2.F32 R34, -RZ, R34.H0_H0 ;  /* 0x20000022ff229230 */ /* 0x000fe20000004100 */
[----:B--2---:R-:W-:Y:S05]  /*60a0*/  @!P1 IMAD.MOV.U32 R22, RZ, RZ, R40 ;  /* 0x000000ffff169224 */ /* 0x004fea00078e0028 */
[--C-:B------:R-:W-:Y:S02]  /*60b0*/  @!P1 HADD2.F32 R20, -RZ, R22.reuse.H0_H0 ;  /* 0x20000016ff149230 */ /* 0x100fe40000004100 */
[----:B------:R-:W-:Y:S03]  /*60c0*/  @!P1 HADD2.F32 R22, -RZ, R22.H1_H1 ;  /* 0x30000016ff169230 */ /* 0x000fe60000004100 */
[----:B---3--:R-:W-:Y:S02]  /*60d0*/  @!P1 FMUL.FTZ R39, R20, R2 ;  /* 0x0000000214279220 */ /* 0x008fe40000410000 */
[-C--:B------:R-:W-:Y:S02]  /*60e0*/  @!P1 FMUL.FTZ R46, R22, R8.reuse ;  /* 0x00000008162e9220 */ /* 0x080fe40000410000 */
[-C--:B------:R-:W-:Y:S02]  /*60f0*/  @!P1 FFMA.FTZ R0, R20, R21.reuse, R0 ;  /* 0x0000001514009223 */ /* 0x080fe40000010000 */
[----:B------:R-:W-:Y:S01]  /*6100*/  @!P1 FFMA.FTZ R39, R4, R21, -R39 ;  /* 0x0000001504279223 */ /* 0x000fe20000010827 */
[----:B------:R-:W-:Y:S01]  /*6110*/  @!P1 MOV R21, R41 ;  /* 0x0000002900159202 */ /* 0x000fe20000000f00 */
[C---:B------:R-:W-:Y:S01]  /*6120*/  @!P1 FMUL.FTZ R2, R7.reuse, R8 ;  /* 0x0000000807029220 */ /* 0x040fe20000410000 */
[----:B------:R-:W-:Y:S01]  /*6130*/  @!P1 HADD2.F32 R4, -RZ, R3.H0_H0 ;  /* 0x20000003ff049230 */ /* 0x000fe20000004100 */
[-C--:B------:R-:W-:Y:S01]  /*6140*/  @!P1 FFMA.FTZ R46, R7, R23.reuse, -R46 ;  /* 0x00000017072e9223 */ /* 0x080fe2000001082e */
[----:B------:R-:W-:Y:S01]  /*6150*/  @!P1 HADD2.F32 R8, -RZ, R25.H0_H0 ;  /* 0x20000019ff089230 */ /* 0x000fe20000004100 */
[----:B------:R-:W-:Y:S01]  /*6160*/  @!P1 IMAD.MOV.U32 R7, RZ, RZ, R29 ;  /* 0x000000ffff079224 */ /* 0x000fe200078e001d */
[--C-:B------:R-:W-:Y:S01]  /*6170*/  @!P1 HADD2.F32 R26, -RZ, R21.reuse.H1_H1 ;  /* 0x30000015ff1a9230 */ /* 0x100fe20000004100 */
[----:B------:R-:W-:Y:S01]  /*6180*/  @!P1 FFMA.FTZ R2, R22, R23, R2 ;  /* 0x0000001716029223 */ /* 0x000fe20000010002 */
[----:B------:R-:W-:Y:S01]  /*6190*/  @!P1 MOV R22, R43 ;  /* 0x0000002b00169202 */ /* 0x000fe20000000f00 */
[----:B------:R-:W-:Y:S01]  /*61a0*/  @!P1 HADD2.F32 R23, -RZ, R21.H0_H0 ;  /* 0x20000015ff179230 */ /* 0x000fe20000004100 */
[----:B------:R-:W-:Y:S01]  /*61b0*/  @!P1 IMAD.MOV.U32 R21, RZ, RZ, R31 ;  /* 0x000000ffff159224 */ /* 0x000fe200078e001f */
[--C-:B------:R-:W-:Y:S01]  /*61c0*/  @!P1 HADD2.F32 R20, -RZ, R7.reuse.H0_H0 ;  /* 0x20000007ff149230 */ /* 0x100fe20000004100 */
[----:B------:R-:W-:Y:S01]  /*61d0*/  @!P1 FMUL.FTZ R50, R26, R4 ;  /* 0x000000041a329220 */ /* 0x000fe20000410000 */
[----:B------:R-:W-:Y:S01]  /*61e0*/  @!P1 HADD2.F32 R7, -RZ, R7.H1_H1 ;  /* 0x30000007ff079230 */ /* 0x000fe20000004100 */
[-C--:B------:R-:W-:Y:S01]  /*61f0*/  @!P1 FMUL.FTZ R47, R23, R8.reuse ;  /* 0x00000008172f9220 */ /* 0x080fe20000410000 */
[----:B------:R-:W-:Y:S01]  /*6200*/  @!P1 HADD2.F32 R25, -RZ, R62.H0_H0 ;  /* 0x2000003eff199230 */ /* 0x000fe20000004100 */
[----:B------:R-:W-:Y:S01]  /*6210*/  @!P1 FMUL.FTZ R3, R20, R8 ;  /* 0x0000000814039220 */ /* 0x000fe20000410000 */
[----:B------:R-:W-:Y:S01]  /*6220*/  @!P1 F2FP.PACK_AB R39, R46, R39 ;  /* 0x000000272e27923e */ /* 0x000fe200000000ff */
[C---:B------:R-:W-:Y:S01]  /*6230*/  @!P1 FMUL.FTZ R4, R7.reuse, R4 ;  /* 0x0000000407049220 */ /* 0x040fe20000410000 */
[----:B------:R-:W-:Y:S01]  /*6240*/  @!P1 F2FP.PACK_AB R0, R2, R0 ;  /* 0x000000000200923e */ /* 0x000fe200000000ff */
[----:B------:R-:W-:Y:S01]  /*6250*/  @!P1 FFMA.FTZ R50, R7, R27, -R50 ;  /* 0x0000001b07329223 */ /* 0x000fe20000010832 */
[----:B------:R-:W-:Y:S01]  /*6260*/  @!P1 HADD2.F32 R35, -RZ, R22.H0_H0 ;  /* 0x20000016ff239230 */ /* 0x000fe20000004100 */
[-C--:B------:R-:W-:Y:S01]  /*6270*/  @!P1 FFMA.FTZ R47, R20, R25.reuse, -R47 ;  /* 0x00000019142f9223 */ /* 0x080fe2000001082f */
[----:B------:R-:W-:Y:S01]  /*6280*/  @!P1 HADD2.F32 R7, -RZ, R24.H1_H1 ;  /* 0x30000018ff079230 */ /* 0x000fe20000004100 */
[----:B------:R-:W-:Y:S01]  /*6290*/  @!P1 FFMA.FTZ R3, R23, R25, R3 ;  /* 0x0000001917039223 */ /* 0x000fe20000010003 */
        /* <DEDUP_REMOVED lines=8> */
[----:B------:R-:W-:Y:S01]  /*6320*/  @!P1 MOV R28, R39 ;  /* 0x00000027001c9202 */ /* 0x000fe20000000f00 */
[C---:B------:R-:W-:Y:S01]  /*6330*/  @!P1 FMUL.FTZ R7, R20.reuse, R7 ;  /* 0x0000000714079220 */ /* 0x040fe20000410000 */
[----:B------:R-:W-:Y:S01]  /*6340*/  @!P1 MOV R40, R0 ;  /* 0x0000000000289202 */ /* 0x000fe20000000f00 */
[----:B------:R-:W-:Y:S01]  /*6350*/  @!P1 FFMA.FTZ R56, R20, R36, -R56 ;  /* 0x0000002414389223 */ /* 0x000fe20000010838 */
[----:B------:R-:W-:Y:S01]  /*6360*/  @!P1 F2FP.PACK_AB R47, R50, R47 ;  /* 0x0000002f322f923e */ /* 0x000fe200000000ff */
[----:B------:R-:W-:Y:S01]  /*6370*/  @!P1 IMAD.MOV.U32 R20, RZ, RZ, R30 ;  /* 0x000000ffff149224 */ /* 0x000fe200078e001e */
[----:B------:R-:W-:Y:S01]  /*6380*/  @!P1 F2FP.PACK_AB R3, R4, R3 ;  /* 0x000000030403923e */ /* 0x000fe200000000ff */
[C---:B------:R-:W-:Y:S01]  /*6390*/  @!P1 FMUL.FTZ R8, R6.reuse, R8 ;  /* 0x0000000806089220 */ /* 0x040fe20000410000 */
[----:B------:R-:W-:Y:S01]  /*63a0*/  @!P1 MOV R29, R47 ;  /* 0x0000002f001d9202 */ /* 0x000fe20000000f00 */
[----:B------:R-:W-:Y:S01]  /*63b0*/  @!P1 FFMA.FTZ R57, R6, R38, -R57 ;  /* 0x0000002606399223 */ /* 0x000fe20000010839 */
[----:B------:R-:W-:Y:S01]  /*63c0*/  @!P1 HADD2.F32 R33, -RZ, R22.H1_H1 ;  /* 0x30000016ff219230 */ /* 0x000fe20000004100 */
[----:B------:R-:W-:Y:S01]  /*63d0*/  @!P1 IMAD.MOV.U32 R41, RZ, RZ, R3 ;  /* 0x000000ffff299224 */ /* 0x000fe200078e0003 */
[----:B------:R-:W-:Y:S02]  /*63e0*/  @!P1 HADD2.F32 R21, -RZ, R24.H0_H0 ;  /* 0x20000018ff159230 */ /* 0x000fe40000004100 */
[----:B------:R-:W-:Y:S01]  /*63f0*/  @!P1 HADD2.F32 R24, -RZ, R22.H0_H0 ;  /* 0x20000016ff189230 */ /* 0x000fe20000004100 */
[----:B------:R-:W-:Y:S01]  /*6400*/  @!P1 F2FP.PACK_AB R56, R57, R56 ;  /* 0x000000383938923e */ /* 0x000fe200000000ff */
[----:B------:R-:W-:Y:S02]  /*6410*/  @!P1 HADD2.F32 R6, -RZ, R5.H0_H0 ;  /* 0x20000005ff069230 */ /* 0x000fe40000004100 */
[--C-:B------:R-:W-:Y:S01]  /*6420*/  @!P1 HADD2.F32 R22, -RZ, R20.reuse.H0_H0 ;  /* 0x20000014ff169230 */ /* 0x100fe20000004100 */
[-C--:B------:R-:W-:Y:S01]  /*6430*/  @!P1 FMUL.FTZ R59, R24, R21.reuse ;  /* 0x00000015183b9220 */ /* 0x080fe20000410000 */
[----:B------:R-:W-:Y:S01]  /*6440*/  @!P1 HADD2.F32 R20, -RZ, R20.H1_H1 ;  /* 0x30000014ff149230 */ /* 0x000fe20000004100 */
[C---:B------:R-:W-:Y:S01]  /*6450*/  @!P1 FMUL.FTZ R58, R33.reuse, R6 ;  /* 0x00000006213a9220 */ /* 0x040fe20000410000 */
[----:B------:R-:W-:Y:S01]  /*6460*/  @!P1 MOV R31, R56 ;  /* 0x00000038001f9202 */ /* 0x000fe20000000f00 */
[C---:B------:R-:W-:Y:S02]  /*6470*/  @!P1 FMUL.FTZ R5, R22.reuse, R21 ;  /* 0x0000001516059220 */ /* 0x040fe40000410000 */
[----:B------:R-:W-:Y:S02]  /*6480*/  @!P1 FFMA.FTZ R59, R22, R32, -R59 ;  /* 0x00000020163b9223 */ /* 0x000fe4000001083b */
        /* <DEDUP_REMOVED lines=8> */
[----:B------:R-:W-:Y:S03]  /*6510*/  @!P1 IMAD.MOV.U32 R30, RZ, RZ, R58 ;  /* 0x000000ffff1e9224 */ /* 0x000fe600078e003a */
[----:B------:R-:W-:Y:S02]  /*6520*/  @!P1 F2FP.PACK_AB R7, R8, R7 ;  /* 0x000000070807923e */ /* 0x000fe400000000ff */
[----:B------:R2:W-:Y:S01]  /*6530*/  ST.E.128 [R44.64], R28 ;  /* 0x0000001c2c007985 */ /* 0x0005e2000c101d14 */
[----:B------:R-:W-:Y:S02]  /*6540*/  @!P1 MOV R42, R5 ;  /* 0x00000005002a9202 */ /* 0x000fe40000000f00 */
[----:B------:R-:W-:Y:S05]  /*6550*/  @!P1 MOV R43, R7 ;  /* 0x00000007002b9202 */ /* 0x000fea0000000f00 */
[----:B------:R2:W-:Y:S02]  /*6560*/  @!P0 ST.E.128 [R48.64], R40 ;  /* 0x0000002830008985 */ /* 0x0005e4000c101d14 */
.L_x_91:
[----:B------:R-:W-:Y:S05]  /*6570*/  BSYNC B0 ;  /* 0x0000000000007941 */ /* 0x000fea0003800000 */
.L_x_90:
[----:B--2---:R2:W1:Y:S01]  /*6580*/  SHFL.IDX PT, R45, R141, 0x3, 0x181f ;  /* 0x00781f008d2d7f89 */ /* 0x00446200000e0000 */
[----:B------:R-:W-:Y:S03]  /*6590*/  ISETP.GE.OR P0, PT, R118, R75, P5 ;  /* 0x0000004b7600720c */ /* 0x000fe60002f06670 */
[----:B------:R2:W4:Y:S10]  /*65a0*/  SHFL.IDX PT, R44, R162, 0x3, 0x181f ;  /* 0x00781f00a22c7f89 */ /* 0x00053400000e0000 */
[----:B------:R-:W-:-:S05]  /*65b0*/  @P0 BRA `(.L_x_83) ;  /* 0x00000bb000000947 */ /* 0x000fca0003800000 */
[----:B------:R-:W-:Y:S01]  /*65c0*/  MOV R2, UR24 ;  /* 0x0000001800027c02 */ /* 0x000fe20008000f00 */
[----:B------:R-:W5:Y:S01]  /*65d0*/  LDS.128 R20, [R110+0x8100] ;  /* 0x008100006e147984 */ /* 0x000f620000000c00 */
[--C-:B------:R-:W-:Y:S01]  /*65e0*/  @!P1 SHF.R.U64 R6, R18, 0x10, R19.reuse ;  /* 0x0000001012069819 */ /* 0x100fe20000001213 */
[--C-:B------:R-:W-:Y:S01]  /*65f0*/  @!P1 HADD2.F32 R3, -RZ, R15.reuse.H1_H1 ;  /* 0x3000000fff039230 */ /* 0x100fe20000004100 */
[----:B------:R-:W-:Y:S01]  /*6600*/  SEL R2, R2, UR17, !P6 ;  /* 0x0000001102027c07 */ /* 0x000fe2000f000000 */
[----:B------:R-:W-:Y:S01]  /*6610*/  @!P1 HADD2.F32 R27, -RZ, R60.H1_H1 ;  /* 0x3000003cff1b9230 */ /* 0x000fe20000004100 */
[C---:B----4-:R-:W-:Y:S01]  /*6620*/  LEA R48, P0, R127.reuse, R44, 0x1 ;  /* 0x0000002c7f307211 */ /* 0x050fe200078008ff */
[----:B------:R-:W-:Y:S01]  /*6630*/  @!P1 HADD2.F32 R8, -RZ, R15.H0_H0 ;  /* 0x2000000fff089230 */ /* 0x000fe20000004100 */
[----:B------:R-:W-:Y:S01]  /*6640*/  SHF.R.S32.HI R0, RZ, 0x1f, R2 ;  /* 0x0000001fff007819 */ /* 0x000fe20000011402 */
[--C-:B------:R-:W-:Y:S01]  /*6650*/  @!P1 HADD2.F32 R35, -RZ, R51.reuse.H1_H1 ;  /* 0x30000033ff239230 */ /* 0x100fe20000004100 */
[----:B-1----:R-:W-:Y:S01]  /*6660*/  LEA.HI.X R49, R127, R45, R108, 0x1, P0 ;  /* 0x0000002d7f317211 */ /* 0x002fe200000f0c6c */
[----:B------:R-:W-:Y:S01]  /*6670*/  @!P1 HADD2.F32 R31, -RZ, R51.H0_H0 ;  /* 0x20000033ff1f9230 */ /* 0x000fe20000004100 */
[----:B------:R-:W-:Y:S01]  /*6680*/  LEA.HI R2, R0, R2, RZ, 0x4 ;  /* 0x0000000200027211 */ /* 0x000fe200078f20ff */
[----:B------:R-:W-:Y:S01]  /*6690*/  @!P1 HADD2.F32 R6, -RZ, R6.H0_H0 ;  /* 0x20000006ff069230 */ /* 0x000fe20000004100 */
[----:B------:R-:W-:Y:S01]  /*66a0*/  @!P1 SHF.R.U32.HI R5, RZ, 0x10, R19 ;  /* 0x00000010ff059819 */ /* 0x000fe20000011613 */
[----:B------:R-:W-:Y:S01]  /*66b0*/  @!P1 HADD2.F32 R19, -RZ, R60.H0_H0 ;  /* 0x2000003cff139230 */ /* 0x000fe20000004100 */
[----:B------:R-:W-:Y:S02]  /*66c0*/  LEA.HI.SX32 R2, R2, R128, 0x1c ;  /* 0x0000008002027211 */ /* 0x000fe400078fe2ff */
[--C-:B------:R-:W-:Y:S02]  /*66d0*/  @!P1 SHF.R.U32.HI R29, RZ, 0x10, R53.reuse ;  /* 0x00000010ff1d9819 */ /* 0x100fe40000011635 */
[----:B------:R-:W-:Y:S01]  /*66e0*/  SHF.R.S32.HI R0, RZ, 0x1f, R2 ;  /* 0x0000001fff007819 */ /* 0x000fe20000011402 */
[----:B---3--:R-:W-:Y:S01]  /*66f0*/  IMAD.SHL.U32 R39, R2, 0x8, RZ ;  /* 0x0000000802277824 */ /* 0x008fe200078e00ff */
        /* <DEDUP_REMOVED lines=8> */
[--C-:B------:R-:W-:Y:S02]  /*6780*/  @!P1 SHF.R.U64 R33, R54, 0x10, R55.reuse ;  /* 0x0000001036219819 */ /* 0x100fe40000001237 */
[----:B------:R-:W-:Y:S02]  /*6790*/  IADD3 R0, R2, R0, R116 ;  /* 0x0000000002007210 */ /* 0x000fe40007ffe074 */
[----:B------:R-:W-:Y:S01]  /*67a0*/  @!P1 SHF.R.U32.HI R37, RZ, 0x10, R55 ;  /* 0x00000010ff259819 */ /* 0x000fe20000011637 */
[----:B------:R-:W-:Y:S01]  /*67b0*/  @!P1 HADD2.F32 R33, -RZ, R33.H0_H0 ;  /* 0x20000021ff219230 */ /* 0x000fe20000004100 */
[--C-:B------:R-:W-:Y:S01]  /*67c0*/  @!P1 SHF.R.U64 R2, R16, 0x10, R17.reuse ;  /* 0x0000001010029819 */ /* 0x100fe20000001211 */
[----:B------:R-:W-:Y:S01]  /*67d0*/  IMAD.SHL.U32 R40, R0, 0x2, RZ ;  /* 0x0000000200287824 */ /* 0x000fe200078e00ff */
[----:B------:R-:W-:Y:S01]  /*67e0*/  @!P1 SHF.R.U32.HI R0, RZ, 0x10, R17 ;  /* 0x00000010ff009819 */ /* 0x000fe20000011611 */
[----:B-----5:R-:W-:Y:S01]  /*67f0*/  @!P1 IMAD.MOV.U32 R4, RZ, RZ, R21 ;  /* 0x000000ffff049224 */ /* 0x020fe200078e0015 */
[----:B------:R-:W-:Y:S01]  /*6800*/  @!P1 HADD2.F32 R37, -RZ, R37.H0_H0 ;  /* 0x20000025ff259230 */ /* 0x000fe20000004100 */
[----:B------:R-:W-:Y:S01]  /*6810*/  ISETP.GE.AND P0, PT, R39, c[0x0][0x1d4], PT ;  /* 0x0000750027007a0c */ /* 0x000fe20003f06270 */
[----:B------:R-:W-:Y:S01]  /*6820*/  @!P1 HADD2.F32 R2, -RZ, R2.H0_H0 ;  /* 0x20000002ff029230 */ /* 0x000fe20000004100 */
[----:B------:R-:W1:Y:S01]  /*6830*/  LDS.128 R40, [R40+0x8100] ;  /* 0x0081000028287984 */ /* 0x000e620000000c00 */
[----:B------:R-:W-:Y:S02]  /*6840*/  @!P1 HADD2.F32 R7, -RZ, R4.H0_H0 ;  /* 0x20000004ff079230 */ /* 0x000fe40000004100 */
[----:B------:R-:W-:Y:S01]  /*6850*/  @!P1 HADD2.F32 R0, -RZ, R0.H0_H0 ;  /* 0x20000000ff009230 */ /* 0x000fe20000004100 */
[----:B-1----:R-:W-:Y:S01]  /*6860*/  @!P1 IMAD.MOV.U32 R38, RZ, RZ, R42 ;  /* 0x000000ffff269224 */ /* 0x002fe200078e002a */
[----:B------:R-:W-:Y:S02]  /*6870*/  @!P1 MOV R16, R41 ;  /* 0x0000002900109202 */ /* 0x000fe40000000f00 */
[----:B------:R-:W-:Y:S02]  /*6880*/  @!P1 MOV R17, R40 ;  /* 0x0000002800119202 */ /* 0x000fe40000000f00 */
[----:B------:R-:W-:Y:S01]  /*6890*/  @!P1 HADD2.F32 R30, -RZ, R38.H0_H0 ;  /* 0x20000026ff1e9230 */ /* 0x000fe20000004100 */
[----:B------:R-:W-:Y:S01]  /*68a0*/  @!P1 MOV R32, R43 ;  /* 0x0000002b00209202 */ /* 0x000fe20000000f00 */
[--C-:B------:R-:W-:Y:S02]  /*68b0*/  @!P1 HADD2.F32 R26, -RZ, R16.reuse.H0_H0 ;  /* 0x20000010ff1a9230 */ /* 0x100fe40000004100 */
[--C-:B------:R-:W-:Y:S02]  /*68c0*/  @!P1 HADD2.F32 R18, -RZ, R17.reuse.H0_H0 ;  /* 0x20000011ff129230 */ /* 0x100fe40000004100 */
[----:B------:R-:W-:Y:S01]  /*68d0*/  @!P1 HADD2.F32 R28, -RZ, R16.H1_H1 ;  /* 0x30000010ff1c9230 */ /* 0x000fe20000004100 */
[-C--:B------:R-:W-:Y:S01]  /*68e0*/  @!P1 FMUL.FTZ R46, R26, R3.reuse ;  /* 0x000000031a2e9220 */ /* 0x080fe20000410000 */
[----:B------:R-:W-:Y:S01]  /*68f0*/  @!P1 HADD2.F32 R16, -RZ, R4.H1_H1 ;  /* 0x30000004ff109230 */ /* 0x000fe20000004100 */
[C---:B------:R-:W-:Y:S01]  /*6900*/  @!P1 FMUL.FTZ R3, R7.reuse, R3 ;  /* 0x0000000307039220 */ /* 0x040fe20000410000 */
[----:B------:R-:W-:Y:S01]  /*6910*/  @!P1 HADD2.F32 R24, -RZ, R17.H1_H1 ;  /* 0x30000011ff189230 */ /* 0x000fe20000004100 */
[----:B------:R-:W-:Y:S01]  /*6920*/  @!P1 FFMA.FTZ R46, R7, R27, -R46 ;  /* 0x0000001b072e9223 */ /* 0x000fe2000001082e */
[--C-:B------:R-:W-:Y:S01]  /*6930*/  @!P1 HADD2.F32 R34, -RZ, R32.reuse.H0_H0 ;  /* 0x20000020ff229230 */ /* 0x100fe20000004100 */
[----:B------:R-:W-:Y:S01]  /*6940*/  @!P1 IMAD.MOV.U32 R7, RZ, RZ, R20 ;  /* 0x000000ffff079224 */ /* 0x000fe200078e0014 */
[----:B------:R-:W-:Y:S01]  /*6950*/  @!P1 HADD2.F32 R36, -RZ, R32.H1_H1 ;  /* 0x30000020ff249230 */ /* 0x000fe20000004100 */
[----:B------:R-:W-:Y:S01]  /*6960*/  @!P1 FMUL.FTZ R50, R18, R8 ;  /* 0x0000000812329220 */ /* 0x000fe20000410000 */
[----:B------:R-:W-:Y:S01]  /*6970*/  @!P1 HADD2.F32 R32, -RZ, R38.H1_H1 ;  /* 0x30000026ff209230 */ /* 0x000fe20000004100 */
[-C--:B------:R-:W-:Y:S01]  /*6980*/  @!P1 FMUL.FTZ R47, R28, R0.reuse ;  /* 0x000000001c2f9220 */ /* 0x080fe20000410000 */
[--C-:B------:R-:W-:Y:S01]  /*6990*/  @!P1 HADD2.F32 R15, -RZ, R7.reuse.H0_H0 ;  /* 0x20000007ff0f9230 */ /* 0x100fe20000004100 */
[C---:B------:R-:W-:Y:S01]  /*69a0*/  @!P1 FMUL.FTZ R4, R16.reuse, R0 ;  /* 0x0000000010049220 */ /* 0x040fe20000410000 */
[----:B------:R-:W-:Y:S01]  /*69b0*/  @!P1 HADD2.F32 R7, -RZ, R7.H1_H1 ;  /* 0x30000007ff079230 */ /* 0x000fe20000004100 */
[----:B------:R-:W-:Y:S02]  /*69c0*/  @!P1 FFMA.FTZ R47, R16, R29, -R47 ;  /* 0x0000001d102f9223 */ /* 0x000fe4000001082f */
[C---:B------:R-:W-:Y:S01]  /*69d0*/  @!P1 FMUL.FTZ R0, R15.reuse, R8 ;  /* 0x000000080f009220 */ /* 0x040fe20000410000 */
[--C-:B------:R-:W-:Y:S01]  /*69e0*/  @!P1 HADD2.F32 R8, -RZ, R14.reuse.H1_H1 ;  /* 0x3000000eff089230 */ /* 0x100fe20000004100 */
[----:B------:R-:W-:Y:S01]  /*69f0*/  @!P1 FFMA.FTZ R50, R15, R19, -R50 ;  /* 0x000000130f329223 */ /* 0x000fe20000010832 */
[----:B------:R-:W-:Y:S01]  /*6a00*/  @!P1 F2FP.PACK_AB R46, R47, R46 ;  /* 0x0000002e2f2e923e */ /* 0x000fe200000000ff */
[----:B------:R-:W-:Y:S01]  /*6a10*/  @!P1 IMAD.MOV.U32 R15, RZ, RZ, R23 ;  /* 0x000000ffff0f9224 */ /* 0x000fe200078e0017 */
[----:B------:R-:W-:Y:S01]  /*6a20*/  @!P1 HADD2.F32 R14, -RZ, R14.H0_H0 ;  /* 0x2000000eff0e9230 */ /* 0x000fe20000004100 */
[----:B------:R-:W-:Y:S01]  /*6a30*/  @!P1 FMUL.FTZ R52, R24, R2 ;  /* 0x0000000218349220 */ /* 0x000fe20000410000 */
[----:B------:R-:W-:Y:S01]  /*6a40*/  @!P1 MOV R21, R46 ;  /* 0x0000002e00159202 */ /* 0x000fe20000000f00 */
[----:B------:R-:W-:Y:S01]  /*6a50*/  @!P1 FMUL.FTZ R53, R34, R8 ;  /* 0x0000000822359220 */ /* 0x000fe20000410000 */
[--C-:B------:R-:W-:Y:S01]  /*6a60*/  @!P1 HADD2.F32 R16, -RZ, R15.reuse.H0_H0 ;  /* 0x2000000fff109230 */ /* 0x100fe20000004100 */
[C---:B------:R-:W-:Y:S01]  /*6a70*/  @!P1 FMUL.FTZ R2, R7.reuse, R2 ;  /* 0x0000000207029220 */ /* 0x040fe20000410000 */
[----:B------:R-:W-:Y:S01]  /*6a80*/  @!P1 HADD2.F32 R15, -RZ, R15.H1_H1 ;  /* 0x3000000fff0f9230 */ /* 0x000fe20000004100 */
[----:B------:R-:W-:Y:S02]  /*6a90*/  @!P1 FFMA.FTZ R52, R7, R25, -R52 ;  /* 0x0000001907349223 */ /* 0x000fe40000010834 */
[C---:B------:R-:W-:Y:S01]  /*6aa0*/  @!P1 FMUL.FTZ R7, R16.reuse, R8 ;  /* 0x0000000810079220 */ /* 0x040fe20000410000 */
[----:B------:R-:W-:Y:S01]  /*6ab0*/  @!P1 HADD2.F32 R8, -RZ, R5.H0_H0 ;  /* 0x20000005ff089230 */ /* 0x000fe20000004100 */
[----:B------:R-:W-:Y:S01]  /*6ac0*/  @!P1 FFMA.FTZ R53, R16, R35, -R53 ;  /* 0x0000002310359223 */ /* 0x000fe20000010835 */
[----:B------:R-:W-:Y:S01]  /*6ad0*/  @!P1 MOV R5, R22 ;  /* 0x0000001600059202 */ /* 0x000fe20000000f00 */
[----:B------:R-:W-:Y:S01]  /*6ae0*/  @!P1 FMUL.FTZ R51, R30, R14 ;  /* 0x0000000e1e339220 */ /* 0x000fe20000410000 */
[----:B------:R-:W-:Y:S01]  /*6af0*/  @!P1 F2FP.PACK_AB R50, R52, R50 ;  /* 0x000000323432923e */ /* 0x000fe200000000ff */
[----:B------:R-:W-:Y:S02]  /*6b00*/  @!P1 FMUL.FTZ R38, R32, R6 ;  /* 0x0000000620269220 */ /* 0x000fe40000410000 */
[----:B------:R-:W-:Y:S01]  /*6b10*/  @!P1 FFMA.FTZ R0, R18, R19, R0 ;  /* 0x0000001312009223 */ /* 0x000fe20000010000 */
[--C-:B------:R-:W-:Y:S01]  /*6b20*/  @!P1 HADD2.F32 R17, -RZ, R5.reuse.H0_H0 ;  /* 0x20000005ff119230 */ /* 0x100fe20000004100 */
[----:B------:R-:W-:Y:S01]  /*6b30*/  @!P1 FFMA.FTZ R2, R24, R25, R2 ;  /* 0x0000001918029223 */ /* 0x000fe20000010002 */
[----:B------:R-:W-:Y:S01]  /*6b40*/  @!P1 HADD2.F32 R16, -RZ, R5.H1_H1 ;  /* 0x30000005ff109230 */ /* 0x000fe20000004100 */
[----:B------:R-:W-:Y:S01]  /*6b50*/  @!P1 FFMA.FTZ R3, R26, R27, R3 ;  /* 0x0000001b1a039223 */ /* 0x000fe20000010003 */
[----:B------:R-:W-:Y:S01]  /*6b60*/  @!P1 MOV R20, R50 ;  /* 0x0000003200149202 */ /* 0x000fe20000000f00 */
[C---:B------:R-:W-:Y:S01]  /*6b70*/  @!P1 FMUL.FTZ R5, R17.reuse, R14 ;  /* 0x0000000e11059220 */ /* 0x040fe20000410000 */
[----:B------:R-:W-:Y:S01]  /*6b80*/  @!P1 F2FP.PACK_AB R0, R2, R0 ;  /* 0x000000000200923e */ /* 0x000fe200000000ff */
[----:B------:R-:W-:Y:S02]  /*6b90*/  @!P1 FMUL.FTZ R14, R36, R8 ;  /* 0x00000008240e9220 */ /* 0x000fe40000410000 */
[----:B------:R-:W-:Y:S01]  /*6ba0*/  @!P1 FFMA.FTZ R17, R17, R31, -R51 ;  /* 0x0000001f11119223 */ /* 0x000fe20000010833 */
[----:B------:R-:W-:Y:S01]  /*6bb0*/  @!P1 MOV R40, R0 ;  /* 0x0000000000289202 */ /* 0x000fe20000000f00 */
[C---:B------:R-:W-:Y:S02]  /*6bc0*/  @!P1 FFMA.FTZ R38, R16.reuse, R33, -R38 ;  /* 0x0000002110269223 */ /* 0x040fe40000010826 */
[C---:B------:R-:W-:Y:S02]  /*6bd0*/  @!P1 FFMA.FTZ R14, R15.reuse, R37, -R14 ;  /* 0x000000250f0e9223 */ /* 0x040fe4000001080e */
[----:B------:R-:W-:Y:S01]  /*6be0*/  @!P1 FMUL.FTZ R6, R16, R6 ;  /* 0x0000000610069220 */ /* 0x000fe20000410000 */
[----:B------:R-:W-:Y:S01]  /*6bf0*/  @!P1 F2FP.PACK_AB R17, R38, R17 ;  /* 0x000000112611923e */ /* 0x000fe200000000ff */
[----:B------:R-:W-:Y:S01]  /*6c00*/  @!P1 FFMA.FTZ R4, R28, R29, R4 ;  /* 0x0000001d1c049223 */ /* 0x000fe20000010004 */
[----:B------:R-:W-:Y:S01]  /*6c10*/  @!P1 F2FP.PACK_AB R14, R14, R53 ;  /* 0x000000350e0e923e */ /* 0x000fe200000000ff */
[----:B------:R-:W-:Y:S02]  /*6c20*/  @!P1 FFMA.FTZ R5, R30, R31, R5 ;  /* 0x0000001f1e059223 */ /* 0x000fe40000010005 */
[----:B------:R-:W-:Y:S01]  /*6c30*/  @!P1 IMAD.MOV.U32 R22, RZ, RZ, R17 ;  /* 0x000000ffff169224 */ /* 0x000fe200078e0011 */
[----:B------:R-:W-:Y:S01]  /*6c40*/  @!P1 MOV R23, R14 ;  /* 0x0000000e00179202 */ /* 0x000fe20000000f00 */
[----:B------:R-:W-:Y:S01]  /*6c50*/  @!P1 FMUL.FTZ R8, R15, R8 ;  /* 0x000000080f089220 */ /* 0x000fe20000410000 */
[----:B------:R-:W-:Y:S01]  /*6c60*/  @!P1 F2FP.PACK_AB R3, R4, R3 ;  /* 0x000000030403923e */ /* 0x000fe200000000ff */
[----:B------:R-:W-:Y:S02]  /*6c70*/  @!P1 FFMA.FTZ R6, R32, R33, R6 ;  /* 0x0000002120069223 */ /* 0x000fe40000010006 */
[----:B------:R1:W-:Y:S01]  /*6c80*/  ST.E.128 [R48.64], R20 ;  /* 0x0000001430007985 */ /* 0x0003e2000c101d14 */
[----:B------:R-:W-:Y:S02]  /*6c90*/  @!P1 FFMA.FTZ R7, R34, R35, R7 ;  /* 0x0000002322079223 */ /* 0x000fe40000010007 */
[----:B------:R-:W-:Y:S01]  /*6ca0*/  @!P1 F2FP.PACK_AB R5, R6, R5 ;  /* 0x000000050605923e */ /* 0x000fe200000000ff */
[----:B------:R-:W-:Y:S02]  /*6cb0*/  @!P1 FFMA.FTZ R8, R36, R37, R8 ;  /* 0x0000002524089223 */ /* 0x000fe40000010008 */
[----:B------:R-:W-:Y:S01]  /*6cc0*/  @!P1 IMAD.MOV.U32 R41, RZ, RZ, R3 ;  /* 0x000000ffff299224 */ /* 0x000fe200078e0003 */
[----:B------:R-:W-:Y:S02]  /*6cd0*/  @!P1 MOV R42, R5 ;  /* 0x00000005002a9202 */ /* 0x000fe40000000f00 */
[----:B------:R-:W-:Y:S04]  /*6ce0*/  @!P1 F2FP.PACK_AB R7, R8, R7 ;  /* 0x000000070807923e */ /* 0x000fe800000000ff */
[----:B------:R-:W-:Y:S01]  /*6cf0*/  @!P1 MOV R43, R7 ;  /* 0x00000007002b9202 */ /* 0x000fe20000000f00 */
[----:B------:R-:W-:-:S05]  /*6d00*/  @P0 BRA `(.L_x_83) ;  /* 0x0000046000000947 */ /* 0x000fca0003800000 */
[C---:B------:R-:W-:Y:S04]  /*6d10*/  LEA R2, P0, R39.reuse, R44, 0x1 ;  /* 0x0000002c27027211 */ /* 0x040fe800078008ff */
[----:B------:R-:W-:Y:S05]  /*6d20*/  LEA.HI.X.SX32 R3, R39, R45, 0x1, P0 ;  /* 0x0000002d27037211 */ /* 0x000fea00000f0eff */
[----:B------:R3:W-:Y:S01]  /*6d30*/  ST.E.128 [R2.64], R40 ;  /* 0x0000002802007985 */ /* 0x0007e2000c101d14 */
[----:B------:R-:W-:-:S05]  /*6d40*/  BRA `(.L_x_83) ;  /* 0x0000042000007947 */ /* 0x000fca0003800000 */
.L_x_61:
[----:B------:R1:W2:Y:S01]  /*6d50*/  SHFL.IDX PT, R3, R141, RZ, 0x181f ;  /* 0x00181fff8d037589 */ /* 0x0002a200000e0000 */
[----:B------:R-:W-:Y:S01]  /*6d60*/  IADD3 R75, -R79, UR16, RZ ;  /* 0x000000104f4b7c10 */ /* 0x000fe2000fffe1ff */
[----:B------:R-:W-:Y:S02]  /*6d70*/  BSSY B0, `(.L_x_92) ;  /* 0x0000011000007945 */ /* 0x000fe40003800000 */
[----:B------:R1:W3:Y:S01]  /*6d80*/  SHFL.IDX PT, R2, R162, RZ, 0x181f ;  /* 0x00181fffa2027589 */ /* 0x0002e200000e0000 */
[----:B------:R-:W-:Y:S05]  /*6d90*/  IMNMX R75, R75, 0x80, PT ;  /* 0x000000804b4b7817 */ /* 0x000fea0003800200 */
[----:B------:R-:W-:Y:S05]  /*6da0*/  IMAD.IADD R0, R75, 0x1, -R137 ;  /* 0x000000014b007824 */ /* 0x000fea00078e0a89 */
[----:B------:R-:W-:Y:S11]  /*6db0*/  ISETP.GE.AND P0, PT, R0, 0x1, PT ;  /* 0x000000010000780c */ /* 0x000ff60003f06270 */
[----:B------:R-:W-:Y:S02]  /*6dc0*/  @!UPT UIADD3 URZ, URZ, URZ, URZ ;  /* 0x0000003f3f3ff290 */ /* 0x000fe4000fffe03f */
[----:B------:R-:W-:-:S05]  /*6dd0*/  @!P0 BRA `(.L_x_93) ;  /* 0x000000a000008947 */ /* 0x000fca0003800000 */
[----:B-123--:R-:W1:Y:S01]  /*6de0*/  @!P5 LDS.128 R4, [R132+0x8100] ;  /* 0x008100008404d984 */ /* 0x00ee620000000c00 */
[CC--:B------:R-:W-:Y:S04]  /*6df0*/  @!P5 LEA R14, P0, R10.reuse, R2.reuse, 0x1 ;  /* 0x000000020a0ed211 */ /* 0x0c0fe800078008ff */
[-C--:B------:R-:W-:Y:S02]  /*6e00*/  @!P5 LEA.HI.X R15, R10, R3.reuse, R11, 0x1, P0 ;  /* 0x000000030a0fd211 */ /* 0x080fe400000f0c0b */
[----:B------:R-:W-:Y:S11]  /*6e10*/  ISETP.GE.AND P0, PT, R136, c[0x0][0x1d4], PT ;  /* 0x0000750088007a0c */ /* 0x000ff60003f06270 */
[----:B------:R-:W-:Y:S02]  /*6e20*/  @!UPT UIADD3 URZ, URZ, URZ, URZ ;  /* 0x0000003f3f3ff290 */ /* 0x000fe4000fffe03f */
[C---:B------:R-:W-:Y:S04]  /*6e30*/  @!P0 LEA R2, P1, R129.reuse, R2, 0x1 ;  /* 0x0000000281028211 */ /* 0x040fe800078208ff */
[----:B------:R-:W-:Y:S01]  /*6e40*/  @!P0 LEA.HI.X R3, R129, R3, R109, 0x1, P1 ;  /* 0x0000000381038211 */ /* 0x000fe200008f0c6d */
[----:B-1----:R-:W-:Y:S04]  /*6e50*/  @!P5 ST.E.128 [R14.64], R4 ;  /* 0x000000040e00d985 */ /* 0x002fe8000c101d14 */
[----:B------:R-:W1:Y:S04]  /*6e60*/  @!P0 LDS.128 R4, [R132+0xc100] ;  /* 0x00c1000084048984 */ /* 0x000e680000000c00 */
[----:B-1----:R1:W-:Y:S02]  /*6e70*/  @!P0 ST.E.128 [R2.64], R4 ;  /* 0x0000000402008985 */ /* 0x0023e4000c101d14 */
.L_x_93:
[----:B-123--:R-:W-:Y:S05]  /*6e80*/  BSYNC B0 ;  /* 0x0000000000007941 */ /* 0x00efea0003800000 */
.L_x_92:
[----:B------:R1:W2:Y:S01]  /*6e90*/  SHFL.IDX PT, R3, R141, 0x1, 0x181f ;  /* 0x00381f008d037f89 */ /* 0x0002a200000e0000 */
[----:B------:R-:W-:Y:S01]  /*6ea0*/  ISETP.GE.AND P0, PT, R0, 0x21, PT ;  /* 0x000000210000780c */ /* 0x000fe20003f06270 */
[----:B------:R-:W-:Y:S02]  /*6eb0*/  BSSY B0, `(.L_x_94) ;  /* 0x000000d000007945 */ /* 0x000fe40003800000 */
[----:B------:R1:W3:Y:S10]  /*6ec0*/  SHFL.IDX PT, R2, R162, 0x1, 0x181f ;  /* 0x00381f00a2027f89 */ /* 0x0002f400000e0000 */
[----:B------:R-:W-:-:S05]  /*6ed0*/  @!P0 BRA `(.L_x_95) ;  /* 0x000000a000008947 */ /* 0x000fca0003800000 */
[----:B------:R-:W4:Y:S01]  /*6ee0*/  @!P5 LDS.128 R4, [R132+0x9100] ;  /* 0x009100008404d984 */ /* 0x000f220000000c00 */
[CC--:B---3--:R-:W-:Y:S04]  /*6ef0*/  @!P5 LEA R14, P0, R10.reuse, R2.reuse, 0x1 ;  /* 0x000000020a0ed211 */ /* 0x0c8fe800078008ff */
[-C--:B--2---:R-:W-:Y:S02]  /*6f00*/  @!P5 LEA.HI.X R15, R10, R3.reuse, R11, 0x1, P0 ;  /* 0x000000030a0fd211 */ /* 0x084fe400000f0c0b */
[----:B------:R-:W-:Y:S11]  /*6f10*/  ISETP.GE.AND P0, PT, R136, c[0x0][0x1d4], PT ;  /* 0x0000750088007a0c */ /* 0x000ff60003f06270 */
[----:B------:R-:W-:Y:S02]  /*6f20*/  @!UPT UIADD3 URZ, URZ, URZ, URZ ;  /* 0x0000003f3f3ff290 */ /* 0x000fe4000fffe03f */
[C---:B------:R-:W-:Y:S04]  /*6f30*/  @!P0 LEA R2, P1, R129.reuse, R2, 0x1 ;  /* 0x0000000281028211 */ /* 0x040fe800078208ff */
[----:B------:R-:W-:Y:S01]  /*6f40*/  @!P0 LEA.HI.X R3, R129, R3, R109, 0x1, P1 ;  /* 0x0000000381038211 */ /* 0x000fe200008f0c6d */
[----:B----4-:R-:W-:Y:S04]  /*6f50*/  @!P5 ST.E.128 [R14.64], R4 ;  /* 0x000000040e00d985 */ /* 0x010fe8000c101d14 */
[----:B------:R-:W2:Y:S04]  /*6f60*/  @!P0 LDS.128 R4, [R132+0xd100] ;  /* 0x00d1000084048984 */ /* 0x000ea80000000c00 */
[----:B--2---:R2:W-:Y:S02]  /*6f70*/  @!P0 ST.E.128 [R2.64], R4 ;  /* 0x0000000402008985 */ /* 0x0045e4000c101d14 */
.L_x_95:
[----:B------:R-:W-:Y:S05]  /*6f80*/  BSYNC B0 ;  /* 0x0000000000007941 */ /* 0x000fea0003800000 */
.L_x_94:
[----:B--2---:R2:W4:Y:S01]  /*6f90*/  SHFL.IDX PT, R3, R141, 0x2, 0x181f ;  /* 0x00581f008d037f89 */ /* 0x00452200000e0000 */
[----:B------:R-:W-:Y:S01]  /*6fa0*/  ISETP.GE.AND P0, PT, R0, 0x41, PT ;  /* 0x000000410000780c */ /* 0x000fe20003f06270 */
[----:B------:R-:W-:Y:S02]  /*6fb0*/  BSSY B0, `(.L_x_96) ;  /* 0x000000d000007945 */ /* 0x000fe40003800000 */
[----:B---3--:R2:W3:Y:S10]  /*6fc0*/  SHFL.IDX PT, R2, R162, 0x2, 0x181f ;  /* 0x00581f00a2027f89 */ /* 0x0084f400000e0000 */
[----:B------:R-:W-:-:S05]  /*6fd0*/  @!P0 BRA `(.L_x_97) ;  /* 0x000000a000008947 */ /* 0x000fca0003800000 */
[----:B------:R-:W5:Y:S01]  /*6fe0*/  @!P5 LDS.128 R4, [R132+0xa100] ;  /* 0x00a100008404d984 */ /* 0x000f620000000c00 */
[CC--:B---3--:R-:W-:Y:S04]  /*6ff0*/  @!P5 LEA R14, P0, R10.reuse, R2.reuse, 0x1 ;  /* 0x000000020a0ed211 */ /* 0x0c8fe800078008ff */
[-C--:B----4-:R-:W-:Y:S02]  /*7000*/  @!P5 LEA.HI.X R15, R10, R3.reuse, R11, 0x1, P0 ;  /* 0x000000030a0fd211 */ /* 0x090fe400000f0c0b */
[----:B------:R-:W-:Y:S11]  /*7010*/  ISETP.GE.AND P0, PT, R136, c[0x0][0x1d4], PT ;  /* 0x0000750088007a0c */ /* 0x000ff60003f06270 */
[----:B------:R-:W-:Y:S02]  /*7020*/  @!UPT UIADD3 URZ, URZ, URZ, URZ ;  /* 0x0000003f3f3ff290 */ /* 0x000fe4000fffe03f */
[C---:B------:R-:W-:Y:S04]  /*7030*/  @!P0 LEA R2, P1, R129.reuse, R2, 0x1 ;  /* 0x0000000281028211 */ /* 0x040fe800078208ff */
[----:B------:R-:W-:Y:S01]  /*7040*/  @!P0 LEA.HI.X R3, R129, R3, R109, 0x1, P1 ;  /* 0x0000000381038211 */ /* 0x000fe200008f0c6d */
[----:B-----5:R-:W-:Y:S04]  /*7050*/  @!P5 ST.E.128 [R14.64], R4 ;  /* 0x000000040e00d985 */ /* 0x020fe8000c101d14 */
[----:B------:R-:W3:Y:S04]  /*7060*/  @!P0 LDS.128 R4, [R132+0xe100] ;  /* 0x00e1000084048984 */ /* 0x000ee80000000c00 */
[----:B---3--:R3:W-:Y:S02]  /*7070*/  @!P0 ST.E.128 [R2.64], R4 ;  /* 0x0000000402008985 */ /* 0x0087e4000c101d14 */
.L_x_97:
[----:B------:R-:W-:Y:S05]  /*7080*/  BSYNC B0 ;  /* 0x0000000000007941 */ /* 0x000fea0003800000 */
.L_x_96:
[----:B-12---:R-:W1:Y:S01]  /*7090*/  SHFL.IDX PT, R141, R141, 0x3, 0x181f ;  /* 0x00781f008d8d7f89 */ /* 0x006e6200000e0000 */
[----:B------:R-:W-:Y:S03]  /*70a0*/  ISETP.GE.AND P0, PT, R0, 0x61, PT ;  /* 0x000000610000780c */ /* 0x000fe60003f06270 */
[----:B------:R-:W2:Y:S10]  /*70b0*/  SHFL.IDX PT, R162, R162, 0x3, 0x181f ;  /* 0x00781f00a2a27f89 */ /* 0x000eb400000e0000 */
[----:B------:R-:W-:-:S05]  /*70c0*/  @!P0 BRA `(.L_x_83) ;  /* 0x000000a000008947 */ /* 0x000fca0003800000 */
[----:B---3--:R-:W3:Y:S01]  /*70d0*/  @!P5 LDS.128 R4, [R132+0xb100] ;  /* 0x00b100008404d984 */ /* 0x008ee20000000c00 */
[CC--:B--2---:R-:W-:Y:S04]  /*70e0*/  @!P5 LEA R2, P0, R10.reuse, R162.reuse, 0x1 ;  /* 0x000000a20a02d211 */ /* 0x0c4fe800078008ff */
[-C--:B-1--4-:R-:W-:Y:S02]  /*70f0*/  @!P5 LEA.HI.X R3, R10, R141.reuse, R11, 0x1, P0 ;  /* 0x0000008d0a03d211 */ /* 0x092fe400000f0c0b */
[----:B------:R-:W-:Y:S11]  /*7100*/  ISETP.GE.AND P0, PT, R136, c[0x0][0x1d4], PT ;  /* 0x0000750088007a0c */ /* 0x000ff60003f06270 */
[----:B------:R-:W-:Y:S02]  /*7110*/  @!UPT UIADD3 URZ, URZ, URZ, URZ ;  /* 0x0000003f3f3ff290 */ /* 0x000fe4000fffe03f */
[C---:B------:R-:W-:Y:S04]  /*7120*/  @!P0 LEA R162, P1, R129.reuse, R162, 0x1 ;  /* 0x000000a281a28211 */ /* 0x040fe800078208ff */
[----:B------:R-:W-:Y:S01]  /*7130*/  @!P0 LEA.HI.X R163, R129, R141, R109, 0x1, P1 ;  /* 0x0000008d81a38211 */ /* 0x000fe200008f0c6d */
[----:B---3--:R-:W-:Y:S04]  /*7140*/  @!P5 ST.E.128 [R2.64], R4 ;  /* 0x000000040200d985 */ /* 0x008fe8000c101d14 */
[----:B------:R-:W1:Y:S04]  /*7150*/  @!P0 LDS.128 R4, [R132+0xf100] ;  /* 0x00f1000084048984 */ /* 0x000e680000000c00 */
[----:B-1----:R1:W-:Y:S02]  /*7160*/  @!P0 ST.E.128 [R162.64], R4 ;  /* 0x00000004a2008985 */ /* 0x0023e4000c101d14 */
.L_x_83:
[----:B------:R-:W-:Y:S05]  /*7170*/  BSYNC B2 ;  /* 0x0000000000027941 */ /* 0x000fea0003800000 */
.L_x_60:
[----:B------:R-:W-:Y:S01]  /*7180*/  IMAD.IADD R79, R83, 0x1, -R79 ;  /* 0x00000001534f7824 */ /* 0x000fe200078e0a4f */
[----:B------:R-:W-:Y:S01]  /*7190*/  LEA R14, P0, R131, R154, 0x7 ;  /* 0x0000009a830e7211 */ /* 0x000fe200078038ff */
[----:B------:R-:W-:Y:S01]  /*71a0*/  BSSY B0, `(.L_x_98) ;  /* 0x0000057000007945 */ /* 0x000fe20003800000 */
[----:B------:R-:W-:Y:S02]  /*71b0*/  ISETP.NE.AND P6, PT, R139, RZ, PT ;  /* 0x000000ff8b00720c */ /* 0x000fe40003fc5270 */
[C---:B------:R-:W-:Y:S02]  /*71c0*/  ISETP.GE.AND P2, PT, R79.reuse, 0x21, PT ;  /* 0x000000214f00780c */ /* 0x040fe40003f46270 */
[----:B------:R-:W-:Y:S02]  /*71d0*/  ISETP.GE.AND P1, PT, R79, 0x41, PT ;  /* 0x000000414f00780c */ /* 0x000fe40003f26270 */
[----:B------:R-:W-:Y:S02]  /*71e0*/  LEA.HI.X.SX32 R15, R131, R155, 0x7, P0 ;  /* 0x0000009b830f7211 */ /* 0x000fe400000f3eff */
[----:B------:R-:W-:Y:S07]  /*71f0*/  IADD3 R75, -R137, R75, RZ ;  /* 0x0000004b894b7210 */ /* 0x000fee0007ffe1ff */
[----:B-1----:R-:W-:Y:S01]  /*7200*/  @P2 IMAD.MOV.U32 R18, RZ, RZ, R146 ;  /* 0x000000ffff122224 */ /* 0x002fe200078e0092 */
[C---:B---3--:R-:W-:Y:S02]  /*7210*/  @P2 IADD3 R2, P0, R14.reuse, 0x20, RZ ;  /* 0x000000200e022810 */ /* 0x048fe40007f1e0ff */
[-C--:B------:R-:W-:Y:S03]  /*7220*/  @P2 MOV R19, R82.reuse ;  /* 0x0000005200132202 */ /* 0x080fe60000000f00 */
[----:B------:R-:W-:Y:S01]  /*7230*/  @P2 IMAD.X R0, RZ, RZ, R15, P0 ;  /* 0x000000ffff002224 */ /* 0x000fe200000e060f */
[----:B------:R-:W-:Y:S01]  /*7240*/  @P1 IADD3 R4, P0, R14, 0x40, RZ ;  /* 0x000000400e041810 */ /* 0x000fe20007f1e0ff */
[----:B------:R-:W-:Y:S03]  /*7250*/  @P2 IMAD.WIDE.U32 R18, R2, c[0x0][0x258], R18 ;  /* 0x0000960002122a25 */ /* 0x000fe600078e0012 */
[----:B----4-:R-:W-:Y:S01]  /*7260*/  @P1 IADD3.X R3, RZ, R15, RZ, P0, !PT ;  /* 0x0000000fff031210 */ /* 0x010fe200007fe4ff */
[----:B------:R-:W-:Y:S01]  /*7270*/  @P2 IMAD R0, R0, c[0x0][0x258], RZ ;  /* 0x0000960000002a24 */ /* 0x000fe200078e02ff */
[----:B------:R-:W-:Y:S03]  /*7280*/  ISETP.GE.AND P0, PT, R79, 0x61, PT ;  /* 0x000000614f00780c */ /* 0x000fe60003f06270 */
[----:B------:R-:W-:Y:S02]  /*7290*/  @P2 IMAD R0, R2, c[0x0][0x25c], R0 ;  /* 0x0000970002002a24 */ /* 0x000fe400078e0200 */
[----:B------:R-:W-:Y:S02]  /*72a0*/  @P1 IMAD R3, R3, c[0x0][0x258], RZ ;  /* 0x0000960003031a24 */ /* 0x000fe400078e02ff */
[----:B------:R-:W-:Y:S01]  /*72b0*/  @P2 IMAD.IADD R0, R19, 0x1, R0 ;  /* 0x0000000113002824 */ /* 0x000fe200078e0200 */
[-C--:B------:R-:W-:Y:S01]  /*72c0*/  @P1 MOV R19, R82.reuse ;  /* 0x0000005200131202 */ /* 0x080fe20000000f00 */
[----:B------:R-:W-:Y:S04]  /*72d0*/  @P1 IMAD R3, R4, c[0x0][0x25c], R3 ;  /* 0x0000970004031a24 */ /* 0x000fe800078e0203 */
[----:B------:R-:W-:Y:S05]  /*72e0*/  @P0 IADD3 R6, P3, R14, 0x60, RZ ;  /* 0x000000600e060810 */ /* 0x000fea0007f7e0ff */
[----:B------:R-:W-:Y:S01]  /*72f0*/  @P0 IMAD.X R5, RZ, RZ, R15, P3 ;  /* 0x000000ffff050224 */ /* 0x000fe200018e060f */
[----:B------:R-:W-:Y:S03]  /*7300*/  ISETP.GE.AND P3, PT, R79, 0x1, PT ;  /* 0x000000014f00780c */ /* 0x000fe60003f66270 */
[----:B------:R-:W-:Y:S04]  /*7310*/  @P0 IMAD R5, R5, c[0x0][0x258], RZ ;  /* 0x0000960005050a24 */ /* 0x000fe800078e02ff */
[----:B------:R-:W-:Y:S06]  /*7320*/  @P0 IMAD R5, R6, c[0x0][0x25c], R5 ;  /* 0x0000970006050a24 */ /* 0x000fec00078e0205 */
[----:B------:R-:W-:Y:S01]  /*7330*/  @P3 MOV R17, R82 ;  /* 0x0000005200113202 */ /* 0x000fe20000000f00 */
[----:B------:R-:W-:Y:S02]  /*7340*/  @P3 IMAD R7, R15, c[0x0][0x258], RZ ;  /* 0x000096000f073a24 */ /* 0x000fe400078e02ff */
[----:B------:R-:W-:Y:S02]  /*7350*/  @P3 IMAD.MOV.U32 R16, RZ, RZ, R146 ;  /* 0x000000ffff103224 */ /* 0x000fe400078e0092 */
[C---:B------:R-:W-:Y:S02]  /*7360*/  @P3 IMAD R7, R14.reuse, c[0x0][0x25c], R7 ;  /* 0x000097000e073a24 */ /* 0x040fe400078e0207 */
[----:B------:R-:W-:Y:S04]  /*7370*/  @P3 IMAD.WIDE.U32 R16, R14, c[0x0][0x258], R16 ;  /* 0x000096000e103a25 */ /* 0x000fe800078e0010 */
[----:B------:R-:W-:Y:S01]  /*7380*/  @P3 IMAD.IADD R7, R17, 0x1, R7 ;  /* 0x0000000111073824 */ /* 0x000fe200078e0207 */
[C---:B------:R-:W-:Y:S04]  /*7390*/  @P3 LEA R14, P4, R16.reuse, c[0x0][0x250], 0x1 ;  /* 0x00009400100e3a11 */ /* 0x040fe800078808ff */
[----:B------:R-:W-:Y:S02]  /*73a0*/  @P3 LEA.HI.X R15, R16, c[0x0][0x254], R7, 0x1, P4 ;  /* 0x00009500100f3a11 */ /* 0x000fe400020f0c07 */
[C---:B------:R-:W-:Y:S04]  /*73b0*/  @P2 LEA R16, P4, R18.reuse, c[0x0][0x250], 0x1 ;  /* 0x0000940012102a11 */ /* 0x040fe800078808ff */
[----:B------:R-:W-:Y:S01]  /*73c0*/  @P2 LEA.HI.X R17, R18, c[0x0][0x254], R0, 0x1, P4 ;  /* 0x0000950012112a11 */ /* 0x000fe200020f0c00 */
[----:B------:R-:W-:Y:S02]  /*73d0*/  @P1 IMAD.MOV.U32 R18, RZ, RZ, R146 ;  /* 0x000000ffff121224 */ /* 0x000fe400078e0092 */
[----:B------:R-:W-:Y:S02]  /*73e0*/  IMAD R0, R77, c[0x0][0x208], RZ ;  /* 0x000082004d007a24 */ /* 0x000fe400078e02ff */
[----:B------:R-:W-:Y:S04]  /*73f0*/  @P1 IMAD.WIDE.U32 R18, R4, c[0x0][0x258], R18 ;  /* 0x0000960004121a25 */ /* 0x000fe800078e0012 */
[----:B------:R-:W-:Y:S01]  /*7400*/  @P1 IMAD.IADD R3, R19, 0x1, R3 ;  /* 0x0000000113031824 */ /* 0x000fe200078e0203 */
[----:B------:R-:W-:Y:S01]  /*7410*/  @P1 LEA R2, P4, R18, c[0x0][0x250], 0x1 ;  /* 0x0000940012021a11 */ /* 0x000fe200078808ff */
[----:B------:R-:W-:Y:S02]  /*7420*/  @P0 IMAD.MOV.U32 R19, RZ, RZ, R82 ;  /* 0x000000ffff130224 */ /* 0x000fe400078e0052 */
[----:B------:R-:W-:Y:S01]  /*7430*/  IMAD R0, R78, c[0x0][0x20c], R0 ;  /* 0x000083004e007a24 */ /* 0x000fe200078e0200 */
[----:B------:R-:W-:Y:S02]  /*7440*/  @P1 LEA.HI.X R3, R18, c[0x0][0x254], R3, 0x1, P4 ;  /* 0x0000950012031a11 */ /* 0x000fe400020f0c03 */
[----:B------:R-:W-:Y:S05]  /*7450*/  @P0 MOV R18, R146 ;  /* 0x0000009200120202 */ /* 0x000fea0000000f00 */
[----:B------:R-:W-:Y:S05]  /*7460*/  @P0 IMAD.WIDE.U32 R18, R6, c[0x0][0x258], R18 ;  /* 0x0000960006120a25 */ /* 0x000fea00078e0012 */
[C---:B------:R-:W-:Y:S02]  /*7470*/  @P0 LEA R4, P4, R18.reuse, c[0x0][0x250], 0x1 ;  /* 0x0000940012040a11 */ /* 0x040fe400078808ff */
[----:B------:R-:W-:Y:S04]  /*7480*/  @P0 IADD3 R5, R19, R5, RZ ;  /* 0x0000000513050210 */ /* 0x000fe80007ffe0ff */
[----:B------:R-:W-:Y:S02]  /*7490*/  @P0 LEA.HI.X R5, R18, c[0x0][0x254], R5, 0x1, P4 ;  /* 0x0000950012050a11 */ /* 0x000fe400020f0c05 */
[----:B------:R-:W-:Y:S11]  /*74a0*/  ISETP.NE.AND P4, PT, R140, RZ, PT ;  /* 0x000000ff8c00720c */ /* 0x000ff60003f85270 */
[----:B------:R-:W-:Y:S02]  /*74b0*/  @!UPT UIADD3 URZ, URZ, URZ, URZ ;  /* 0x0000003f3f3ff290 */ /* 0x000fe4000fffe03f */
[----:B------:R-:W-:Y:S01]  /*74c0*/  @!PT LDS RZ, [RZ] ;  /* 0x00000000fffff984 */ /* 0x000fe20000000800 */
[----:B------:R-:W-:Y:S01]  /*74d0*/  @!PT LDS RZ, [RZ] ;  /* 0x00000000fffff984 */ /* 0x000fe20000000800 */
[----:B------:R-:W-:Y:S01]  /*74e0*/  @!PT LDS RZ, [RZ] ;  /* 0x00000000fffff984 */ /* 0x000fe20000000800 */
[----:B------:R1:W-:Y:S04]  /*74f0*/  @P3 LDGSTS.E.BYPASS.LTC128B.128 [R132+0x100], [R14.64], !P4 ;  /* 0x001000000e843fae */ /* 0x0003e8000e101d54 */
[----:B------:R1:W-:Y:S04]  /*7500*/  @P3 LDGSTS.E.BYPASS.LTC128B.128 [R132+0x4100], [R14.64+0x80], !P6 ;  /* 0x041000800e843fae */ /* 0x0003e8000f101d54 */
[----:B------:R1:W-:Y:S04]  /*7510*/  @P2 LDGSTS.E.BYPASS.LTC128B.128 [R132+0x1100], [R16.64], !P4 ;  /* 0x0110000010842fae */ /* 0x0003e8000e101d54 */
[----:B------:R1:W-:Y:S04]  /*7520*/  @P2 LDGSTS.E.BYPASS.LTC128B.128 [R132+0x5100], [R16.64+0x80], !P6 ;  /* 0x0510008010842fae */ /* 0x0003e8000f101d54 */
[----:B------:R3:W-:Y:S04]  /*7530*/  @P1 LDGSTS.E.BYPASS.LTC128B.128 [R132+0x2100], [R2.64], !P4 ;  /* 0x0210000002841fae */ /* 0x0007e8000e101d54 */
[----:B------:R3:W-:Y:S04]  /*7540*/  @P1 LDGSTS.E.BYPASS.LTC128B.128 [R132+0x6100], [R2.64+0x80], !P6 ;  /* 0x0610008002841fae */ /* 0x0007e8000f101d54 */
[----:B------:R4:W-:Y:S04]  /*7550*/  @P0 LDGSTS.E.BYPASS.LTC128B.128 [R132+0x3100], [R4.64], !P4 ;  /* 0x0310000004840fae */ /* 0x0009e8000e101d54 */
[----:B------:R4:W-:Y:S04]  /*7560*/  @P0 LDGSTS.E.BYPASS.LTC128B.128 [R132+0x7100], [R4.64+0x80], !P6 ;  /* 0x0710008004840fae */ /* 0x0009e8000f101d54 */
[----:B------:R-:W0:Y:S01]  /*7570*/  LDGDEPBAR ;  /* 0x00000000000079af */ /* 0x000e220000000000 */
[----:B---3--:R-:W-:Y:S04]  /*7580*/  IMAD.WIDE.U32 R2, R78, c[0x0][0x208], RZ ;  /* 0x000082004e027a25 */ /* 0x008fe800078e00ff */
[----:B------:R-:W-:Y:S02]  /*7590*/  IMAD.IADD R3, R3, 0x1, R0 ;  /* 0x0000000103037824 */ /* 0x000fe400078e0200 */
[----:B------:R-:W-:Y:S02]  /*75a0*/  IMAD R0, R76, c[0x0][0x218], RZ ;  /* 0x000086004c007a24 */ /* 0x000fe400078e02ff */
[----:B----4-:R-:W-:Y:S01]  /*75b0*/  IMAD.WIDE.U32 R4, R114, c[0x0][0x218], R2 ;  /* 0x0000860072047a25 */ /* 0x010fe200078e0002 */
[----:B------:R-:W-:Y:S04]  /*75c0*/  DEPBAR.LE SB0, 0x0 ;  /* 0x000080000000791a */ /* 0x000fe80000000000 */
[----:B------:R-:W-:Y:S01]  /*75d0*/  BAR.SYNC.DEFER_BLOCKING 0x0 ;  /* 0x0000000000007b1d */ /* 0x000fe20000010000 */
[----:B------:R-:W-:Y:S01]  /*75e0*/  IADD3 R3, P0, R4, UR34, RZ ;  /* 0x0000002204037c10 */ /* 0x000fe2000ff1e0ff */
[----:B------:R-:W-:Y:S05]  /*75f0*/  IMAD R0, R114, c[0x0][0x21c], R0 ;  /* 0x0000870072007a24 */ /* 0x000fea00078e0200 */
[----:B------:R-:W-:Y:S02]  /*7600*/  IADD3.X R0, R5, UR32, R0, P0, !PT ;  /* 0x0000002005007c10 */ /* 0x000fe400087fe400 */
[C---:B------:R-:W-:Y:S04]  /*7610*/  LEA R2, P0, R3.reuse, c[0x0][0x1f8], 0x1 ;  /* 0x00007e0003027a11 */ /* 0x040fe800078008ff */
[----:B------:R-:W-:Y:S02]  /*7620*/  LEA.HI.X R0, R3, c[0x0][0x1fc], R0, 0x1, P0 ;  /* 0x00007f0003007a11 */ /* 0x000fe400000f0c00 */
[----:B------:R1:W3:Y:S01]  /*7630*/  SHFL.IDX PT, R3, R2, RZ, 0x181f ;  /* 0x00181fff02037589 */ /* 0x0002e200000e0000 */
[----:B------:R-:W-:Y:S03]  /*7640*/  ISETP.GE.AND P0, PT, R75, 0x1, PT ;  /* 0x000000014b00780c */ /* 0x000fe60003f06270 */
[----:B------:R1:W4:Y:S10]  /*7650*/  SHFL.IDX PT, R4, R0, RZ, 0x181f ;  /* 0x00181fff00047589 */ /* 0x00033400000e0000 */
[----:B------:R-:W-:-:S05]  /*7660*/  @!P0 BRA `(.L_x_99) ;  /* 0x000000a000008947 */ /* 0x000fca0003800000 */
[CC--:B-1-3--:R-:W-:Y:S04]  /*7670*/  @!P5 LEA R16, P0, R10.reuse, R3.reuse, 0x1 ;  /* 0x000000030a10d211 */ /* 0x0cafe800078008ff */
[-C--:B----4-:R-:W-:Y:S02]  /*7680*/  @!P5 LEA.HI.X R17, R10, R4.reuse, R11, 0x1, P0 ;  /* 0x000000040a11d211 */ /* 0x090fe400000f0c0b */
[----:B------:R-:W-:Y:S11]  /*7690*/  ISETP.GE.AND P0, PT, R136, c[0x0][0x1d4], PT ;  /* 0x0000750088007a0c */ /* 0x000ff60003f06270 */
[----:B------:R-:W-:Y:S02]  /*76a0*/  @!UPT UIADD3 URZ, URZ, URZ, URZ ;  /* 0x0000003f3f3ff290 */ /* 0x000fe4000fffe03f */
[C---:B------:R-:W-:Y:S04]  /*76b0*/  @!P0 LEA R14, P1, R129.reuse, R3, 0x1 ;  /* 0x00000003810e8211 */ /* 0x040fe800078208ff */
[----:B------:R-:W-:Y:S02]  /*76c0*/  @!P0 LEA.HI.X R15, R129, R4, R109, 0x1, P1 ;  /* 0x00000004810f8211 */ /* 0x000fe400008f0c6d */
[----:B------:R-:W1:Y:S04]  /*76d0*/  @!P5 LDS.128 R4, [R132+0x100] ;  /* 0x000100008404d984 */ /* 0x000e680000000c00 */
[----:B-1----:R-:W-:Y:S04]  /*76e0*/  @!P5 ST.E.128 [R16.64], R4 ;  /* 0x000000041000d985 */ /* 0x002fe8000c101d14 */
[----:B------:R-:W1:Y:S04]  /*76f0*/  @!P0 LDS.128 R4, [R132+0x4100] ;  /* 0x0041000084048984 */ /* 0x000e680000000c00 */
[----:B-1----:R1:W-:Y:S02]  /*7700*/  @!P0 ST.E.128 [R14.64], R4 ;  /* 0x000000040e008985 */ /* 0x0023e4000c101d14 */
.L_x_99:
[----:B------:R-:W-:Y:S05]  /*7710*/  BSYNC B0 ;  /* 0x0000000000007941 */ /* 0x000fea0003800000 */
.L_x_98:
[----:B-1--4-:R1:W4:Y:S01]  /*7720*/  SHFL.IDX PT, R4, R0, 0x1, 0x181f ;  /* 0x00381f0000047f89 */ /* 0x01232200000e0000 */
[----:B------:R-:W-:Y:S01]  /*7730*/  ISETP.GE.AND P0, PT, R75, 0x21, PT ;  /* 0x000000214b00780c */ /* 0x000fe20003f06270 */
[----:B------:R-:W-:Y:S02]  /*7740*/  BSSY B0, `(.L_x_100) ;  /* 0x000000d000007945 */ /* 0x000fe40003800000 */
[----:B---3--:R1:W3:Y:S10]  /*7750*/  SHFL.IDX PT, R3, R2, 0x1, 0x181f ;  /* 0x00381f0002037f89 */ /* 0x0082f400000e0000 */
[----:B------:R-:W-:-:S05]  /*7760*/  @!P0 BRA `(.L_x_101) ;  /* 0x000000a000008947 */ /* 0x000fca0003800000 */
[CC--:B---3--:R-:W-:Y:S04]  /*7770*/  @!P5 LEA R16, P0, R10.reuse, R3.reuse, 0x1 ;  /* 0x000000030a10d211 */ /* 0x0c8fe800078008ff */
[-C--:B----4-:R-:W-:Y:S02]  /*7780*/  @!P5 LEA.HI.X R17, R10, R4.reuse, R11, 0x1, P0 ;  /* 0x000000040a11d211 */ /* 0x090fe400000f0c0b */
[----:B------:R-:W-:Y:S11]  /*7790*/  ISETP.GE.AND P0, PT, R136, c[0x0][0x1d4], PT ;  /* 0x0000750088007a0c */ /* 0x000ff60003f06270 */
[----:B------:R-:W-:Y:S02]  /*77a0*/  @!UPT UIADD3 URZ, URZ, URZ, URZ ;  /* 0x0000003f3f3ff290 */ /* 0x000fe4000fffe03f */
[C---:B------:R-:W-:Y:S04]  /*77b0*/  @!P0 LEA R14, P1, R129.reuse, R3, 0x1 ;  /* 0x00000003810e8211 */ /* 0x040fe800078208ff */
[----:B------:R-:W-:Y:S02]  /*77c0*/  @!P0 LEA.HI.X R15, R129, R4, R109, 0x1, P1 ;  /* 0x00000004810f8211 */ /* 0x000fe400008f0c6d */
[----:B------:R-:W3:Y:S04]  /*77d0*/  @!P5 LDS.128 R4, [R132+0x1100] ;  /* 0x001100008404d984 */ /* 0x000ee80000000c00 */
[----:B---3--:R-:W-:Y:S04]  /*77e0*/  @!P5 ST.E.128 [R16.64], R4 ;  /* 0x000000041000d985 */ /* 0x008fe8000c101d14 */
[----:B------:R-:W3:Y:S04]  /*77f0*/  @!P0 LDS.128 R4, [R132+0x5100] ;  /* 0x0051000084048984 */ /* 0x000ee80000000c00 */
[----:B---3--:R3:W-:Y:S02]  /*7800*/  @!P0 ST.E.128 [R14.64], R4 ;  /* 0x000000040e008985 */ /* 0x0087e4000c101d14 */
.L_x_101:
[----:B------:R-:W-:Y:S05]  /*7810*/  BSYNC B0 ;  /* 0x0000000000007941 */ /* 0x000fea0003800000 */
.L_x_100:
[----:B---34-:R3:W4:Y:S01]  /*7820*/  SHFL.IDX PT, R4, R0, 0x2, 0x181f ;  /* 0x00581f0000047f89 */ /* 0x01872200000e0000 */
[----:B------:R-:W-:Y:S01]  /*7830*/  ISETP.GE.AND P0, PT, R75, 0x41, PT ;  /* 0x000000414b00780c */ /* 0x000fe20003f06270 */
[----:B------:R-:W-:Y:S02]  /*7840*/  BSSY B0, `(.L_x_102) ;  /* 0x000000d000007945 */ /* 0x000fe40003800000 */
[----:B------:R3:W1:Y:S10]  /*7850*/  SHFL.IDX PT, R3, R2, 0x2, 0x181f ;  /* 0x00581f0002037f89 */ /* 0x00067400000e0000 */
[----:B------:R-:W-:-:S05]  /*7860*/  @!P0 BRA `(.L_x_103) ;  /* 0x000000a000008947 */ /* 0x000fca0003800000 */
[CC--:B-1----:R-:W-:Y:S04]  /*7870*/  @!P5 LEA R16, P0, R10.reuse, R3.reuse, 0x1 ;  /* 0x000000030a10d211 */ /* 0x0c2fe800078008ff */
        /* <DEDUP_REMOVED lines=9> */
.L_x_103:
[----:B------:R-:W-:Y:S05]  /*7910*/  BSYNC B0 ;  /* 0x0000000000007941 */ /* 0x000fea0003800000 */
.L_x_102:
[----:B-1-3--:R-:W1:Y:S01]  /*7920*/  SHFL.IDX PT, R0, R0, 0x3, 0x181f ;  /* 0x00781f0000007f89 */ /* 0x00ae6200000e0000 */
[----:B------:R-:W-:Y:S01]  /*7930*/  ISETP.GE.AND P0, PT, R75, 0x61, PT ;  /* 0x000000614b00780c */ /* 0x000fe20003f06270 */
[----:B------:R-:W-:Y:S02]  /*7940*/  BSSY B0, `(.L_x_104) ;  /* 0x000000d000007945 */ /* 0x000fe40003800000 */
[----:B------:R-:W3:Y:S10]  /*7950*/  SHFL.IDX PT, R2, R2, 0x3, 0x181f ;  /* 0x00781f0002027f89 */ /* 0x000ef400000e0000 */
[----:B------:R-:W-:-:S05]  /*7960*/  @!P0 BRA `(.L_x_105) ;  /* 0x000000a000008947 */ /* 0x000fca0003800000 */
[----:B----4-:R-:W4:Y:S01]  /*7970*/  @!P5 LDS.128 R4, [R132+0x3100] ;  /* 0x003100008404d984 */ /* 0x010f220000000c00 */
[C---:B---3--:R-:W-:Y:S04]  /*7980*/  @!P5 LEA R14, P0, R10.reuse, R2, 0x1 ;  /* 0x000000020a0ed211 */ /* 0x048fe800078008ff */
[----:B-1----:R-:W-:Y:S02]  /*7990*/  @!P5 LEA.HI.X R15, R10, R0, R11, 0x1, P0 ;  /* 0x000000000a0fd211 */ /* 0x002fe400000f0c0b */
[----:B------:R-:W-:Y:S11]  /*79a0*/  ISETP.GE.AND P0, PT, R136, c[0x0][0x1d4], PT ;  /* 0x0000750088007a0c */ /* 0x000ff60003f06270 */
[----:B------:R-:W-:Y:S02]  /*79b0*/  @!UPT UIADD3 URZ, URZ, URZ, URZ ;  /* 0x0000003f3f3ff290 */ /* 0x000fe4000fffe03f */
[C---:B------:R-:W-:Y:S04]  /*79c0*/  @!P0 LEA R2, P1, R129.reuse, R2, 0x1 ;  /* 0x0000000281028211 */ /* 0x040fe800078208ff */
[----:B------:R-:W-:Y:S01]  /*79d0*/  @!P0 LEA.HI.X R3, R129, R0, R109, 0x1, P1 ;  /* 0x0000000081038211 */ /* 0x000fe200008f0c6d */
[----:B----4-:R-:W-:Y:S04]  /*79e0*/  @!P5 ST.E.128 [R14.64], R4 ;  /* 0x000000040e00d985 */ /* 0x010fe8000c101d14 */
[----:B------:R-:W1:Y:S04]  /*79f0*/  @!P0 LDS.128 R4, [R132+0x7100] ;  /* 0x0071000084048984 */ /* 0x000e680000000c00 */
[----:B-1----:R1:W-:Y:S02]  /*7a00*/  @!P0 ST.E.128 [R2.64], R4 ;  /* 0x0000000402008985 */ /* 0x0023e4000c101d14 */
.L_x_105:
[----:B------:R-:W-:Y:S05]  /*7a10*/  BSYNC B0 ;  /* 0x0000000000007941 */ /* 0x000fea0003800000 */
.L_x_104:
[C---:B------:R-:W-:Y:S02]  /*7a20*/  ISETP.GT.AND P0, PT, R131.reuse, UR6, PT ;  /* 0x0000000683007c0c */ /* 0x040fe4000bf04270 */
[----:B------:R-:W-:Y:S11]  /*7a30*/  IADD3 R131, R131, -0x1, RZ ;  /* 0xffffffff83837810 */ /* 0x000ff60007ffe0ff */
[----:B-1-3--:R-:W-:Y:S01]  /*7a40*/  @P0 SHF.R.S32.HI R2, RZ, 0x1f, R131 ;  /* 0x0000001fff020819 */ /* 0x00afe20000011483 */
[----:B------:R-:W-:Y:S02]  /*7a50*/  @P0 IMAD R0, R88, R131, RZ ;  /* 0x0000008358000224 */ /* 0x000fe400078e02ff */
[----:B----4-:R-:W-:Y:S02]  /*7a60*/  @P0 IMAD.MOV.U32 R4, RZ, RZ, R148 ;  /* 0x000000ffff040224 */ /* 0x010fe400078e0094 */
[----:B------:R-:W-:Y:S02]  /*7a70*/  @P0 IMAD.MOV.U32 R5, RZ, RZ, R161 ;  /* 0x000000ffff050224 */ /* 0x000fe400078e00a1 */
[-C--:B------:R-:W-:Y:S02]  /*7a80*/  @P0 IMAD R0, R2, R89.reuse, R0 ;  /* 0x0000005902000224 */ /* 0x080fe400078e0200 */
[----:B------:R-:W-:Y:S04]  /*7a90*/  @P0 IMAD.WIDE.U32 R4, R131, R89, R4 ;  /* 0x0000005983040225 */ /* 0x000fe800078e0004 */
[----:B------:R-:W-:Y:S01]  /*7aa0*/  @P0 IMAD.IADD R0, R5, 0x1, R0 ;  /* 0x0000000105000824 */ /* 0x000fe200078e0200 */
[C---:B------:R-:W-:Y:S04]  /*7ab0*/  @P0 LEA R2, P1, R4.reuse, c[0x0][0x220], 0x1 ;  /* 0x0000880004020a11 */ /* 0x040fe800078208ff */
[----:B------:R-:W-:Y:S02]  /*7ac0*/  @P0 LEA.HI.X R3, R4, c[0x0][0x224], R0, 0x1, P1 ;  /* 0x0000890004030a11 */ /* 0x000fe400008f0c00 */
[----:B------:R-:W-:Y:S03]  /*7ad0*/  @P0 IADD3 R18, P2, P1, R97, 0x80, R2 ;  /* 0x0000008061120810 */ /* 0x000fe6000795e002 */
[----:B------:R-:W-:Y:S01]  /*7ae0*/  @!PT LDS RZ, [RZ] ;  /* 0x00000000fffff984 */ /* 0x000fe20000000800 */
[----:B------:R-:W-:Y:S01]  /*7af0*/  @!PT LDS RZ, [RZ] ;  /* 0x00000000fffff984 */ /* 0x000fe20000000800 */
[----:B------:R-:W-:Y:S01]  /*7b00*/  @!PT LDS RZ, [RZ] ;  /* 0x00000000fffff984 */ /* 0x000fe20000000800 */
[----:B------:R1:W-:Y:S01]  /*7b10*/  @P0 LDGSTS.E.BYPASS.LTC128B.128 [R132+0x8100], [R2.64], !P4 ;  /* 0x0810000002840fae */ /* 0x0003e2000e101d54 */
[----:B------:R-:W-:Y:S02]  /*7b20*/  @P0 IADD3.X R19, R96, RZ, R3, P2, P1 ;  /* 0x000000ff60130210 */ /* 0x000fe400017e2403 */
[-C--:B--2---:R-:W-:Y:S01]  /*7b30*/  @P0 IADD3 R20, P1, R2, R97.reuse, RZ ;  /* 0x0000006102140210 */ /* 0x084fe20007f3e0ff */
[----:B------:R1:W-:Y:S04]  /*7b40*/  @P0 LDGSTS.E.BYPASS.LTC128B.128 [R132+0xc100], [R2.64+0x80], !P6 ;  /* 0x0c10008002840fae */ /* 0x0003e8000f101d54 */
[--C-:B------:R-:W-:Y:S01]  /*7b50*/  @P0 IMAD.X R21, R3, 0x1, R96.reuse, P1 ;  /* 0x0000000103150824 */ /* 0x100fe200008e0660 */
[C---:B------:R-:W-:Y:S04]  /*7b60*/  @P0 IADD3 R16, P1, R20.reuse, R97, RZ ;  /* 0x0000006114100210 */ /* 0x040fe80007f3e0ff */
[----:B------:R1:W-:Y:S01]  /*7b70*/  @P0 LDGSTS.E.BYPASS.LTC128B.128 [R132+0x9100], [R20.64], !P4 ;  /* 0x0910000014840fae */ /* 0x0003e2000e101d54 */
[C---:B------:R-:W-:Y:S01]  /*7b80*/  @P0 IMAD.X R17, R21.reuse, 0x1, R96, P1 ;  /* 0x0000000115110824 */ /* 0x040fe200008e0660 */
[----:B------:R-:W-:Y:S02]  /*7b90*/  @P0 IADD3 R14, P1, R20, R99, RZ ;  /* 0x00000063140e0210 */ /* 0x000fe40007f3e0ff */
[----:B------:R1:W-:Y:S03]  /*7ba0*/  @P0 LDGSTS.E.BYPASS.LTC128B.128 [R132+0xd100], [R18.64], !P6 ;  /* 0x0d10000012840fae */ /* 0x0003e6000f101d54 */
[----:B------:R-:W-:Y:S01]  /*7bb0*/  @P0 IMAD.X R15, R21, 0x1, R98, P1 ;  /* 0x00000001150f0824 */ /* 0x000fe200008e0662 */
[----:B------:R1:W-:Y:S01]  /*7bc0*/  @P0 LDGSTS.E.BYPASS.LTC128B.128 [R132+0xa100], [R16.64], !P4 ;  /* 0x0a10000010840fae */ /* 0x0003e2000e101d54 */
[C---:B------:R-:W-:Y:S03]  /*7bd0*/  @P0 IADD3 R6, P1, R16.reuse, R97, RZ ;  /* 0x0000006110060210 */ /* 0x040fe60007f3e0ff */
[----:B------:R1:W-:Y:S02]  /*7be0*/  @P0 LDGSTS.E.BYPASS.LTC128B.128 [R132+0xe100], [R14.64], !P6 ;  /* 0x0e1000000e840fae */ /* 0x0003e4000f101d54 */
[C---:B------:R-:W-:Y:S01]  /*7bf0*/  @P0 IMAD.X R7, R17.reuse, 0x1, R96, P1 ;  /* 0x0000000111070824 */ /* 0x040fe200008e0660 */
[----:B------:R-:W-:Y:S04]  /*7c00*/  @P0 IADD3 R4, P1, R16, R99, RZ ;  /* 0x0000006310040210 */ /* 0x000fe80007f3e0ff */
[----:B------:R1:W-:Y:S01]  /*7c10*/  @P0 LDGSTS.E.BYPASS.LTC128B.128 [R132+0xb100], [R6.64], !P4 ;  /* 0x0b10000006840fae */ /* 0x0003e2000e101d54 */
[----:B------:R-:W-:Y:S05]  /*7c20*/  @P0 IMAD.X R5, R17, 0x1, R98, P1 ;  /* 0x0000000111050824 */ /* 0x000fea00008e0662 */
[----:B------:R1:W-:Y:S04]  /*7c30*/  @P0 LDGSTS.E.BYPASS.LTC128B.128 [R132+0xf100], [R4.64], !P6 ;  /* 0x0f10000004840fae */ /* 0x0003e8000f101d54 */
[----:B------:R-:W0:Y:S01]  /*7c40*/  LDGDEPBAR ;  /* 0x00000000000079af */ /* 0x000e220000000000 */
[----:B------:R-:W-:-:S05]  /*7c50*/  @P0 BRA `(.L_x_106) ;  /* 0xffffa02000000947 */ /* 0x000fca000383ffff */
[----:B------:R-:W-:Y:S06]  /*7c60*/  BAR.SYNC.DEFER_BLOCKING 0x0 ;  /* 0x0000000000007b1d */ /* 0x000fec0000010000 */
.L_x_59:
[----:B-12---:R-:W-:Y:S01]  /*7c70*/  UISETP.GE.AND UP0, UPT, UR9, 0x1, UPT ;  /* 0x000000010900788c */ /* 0x006fe2000bf06270 */
[----:B------:R-:W-:Y:S01]  /*7c80*/  PLOP3.LUT P2, PT, PT, PT, PT, 0x80, 0x0 ;  /* 0x000000000000781c */ /* 0x000fe20003f4f070 */
[----:B-----5:R-:W-:Y:S01]  /*7c90*/  IMAD.MOV.U32 R2, RZ, RZ, RZ ;  /* 0x000000ffff027224 */ /* 0x020fe200078e00ff */
[----:B------:R-:W-:Y:S01]  /*7ca0*/  MOV R4, RZ ;  /* 0x000000ff00047202 */ /* 0x000fe20000000f00 */
[----:B------:R-:W-:Y:S01]  /*7cb0*/  IMAD.MOV.U32 R114, RZ, RZ, RZ ;  /* 0x000000ffff727224 */ /* 0x000fe200078e00ff */
[----:B------:R-:W-:Y:S01]  /*7cc0*/  CS2R R118, SRZ ;  /* 0x0000000000767805 */ /* 0x000fe2000001ff00 */
[----:B------:R-:W-:Y:S01]  /*7cd0*/  PLOP3.LUT P0, PT, PT, PT, UP0, 0x80, 0x0 ;  /* 0x000000000000781c */ /* 0x000fe20003f0f008 */
[----:B------:R-:W-:Y:S01]  /*7ce0*/  IMAD.MOV.U32 R112, RZ, RZ, RZ ;  /* 0x000000ffff707224 */ /* 0x000fe200078e00ff */
        /* <DEDUP_REMOVED lines=23> */
[----:B------:R-:W-:Y:S01]  /*7e60*/  MOV R72, RZ ;  /* 0x000000ff00487202 */ /* 0x000fe20000000f00 */
[----:B------:R-:W-:Y:S01]  /*7e70*/  CS2R R70, SRZ ;  /* 0x0000000000467805 */ /* 0x000fe2000001ff00 */
[----:B------:R-:W-:Y:S01]  /*7e80*/  CS2R R68, SRZ ;  /* 0x0000000000447805 */ /* 0x000fe2000001ff00 */
[----:B------:R-:W-:Y:S01]  /*7e90*/  CS2R R126, SRZ ;  /* 0x00000000007e7805 */ /* 0x000fe2000001ff00 */
[----:B------:R-:W-:Y:S01]  /*7ea0*/  CS2R R124, SRZ ;  /* 0x00000000007c7805 */ /* 0x000fe2000001ff00 */
[----:B------:R-:W-:Y:S01]  /*7eb0*/  CS2R R130, SRZ ;  /* 0x0000000000827805 */ /* 0x000fe2000001ff00 */
[----:B------:R-:W-:Y:S01]  /*7ec0*/  CS2R R128, SRZ ;  /* 0x0000000000807805 */ /* 0x000fe2000001ff00 */
[----:B------:R-:W-:Y:S01]  /*7ed0*/  IMAD.MOV.U32 R8, RZ, RZ, RZ ;  /* 0x000000ffff087224 */ /* 0x000fe200078e00ff */
[----:B------:R-:W-:Y:S05]  /*7ee0*/  @!P0 BRA `(.L_x_107) ;  /* 0x0000c20000008947 */ /* 0x000fea0003800000 */
[----:B------:R-:W-:Y:S02]  /*7ef0*/  ULDC.64 UR4, c[0x0][0x340] ;  /* 0x0000d00000047ab9 */ /* 0x000fe40000000a00 */
[----:B------:R-:W-:-:S02]  /*7f00*/  UISETP.NE.U32.AND UP0, UPT, URZ, UR4, UPT ;  /* 0x000000043f00728c */ /* 0x000fc4000bf05070 */
[----:B------:R-:W-:Y:S02]  /*7f10*/  ULDC.64 UR16, c[0x0][0x340] ;  /* 0x0000d00000107ab9 */ /* 0x000fe40000000a00 */
[----:B------:R-:W-:-:S06]  /*7f20*/  UISETP.NE.AND.EX UP0, UPT, URZ, UR5, UPT, UP0 ;  /* 0x000000053f00728c */ /* 0x000fcc000bf05300 */
[----:B------:R-:W-:-:S05]  /*7f30*/  PLOP3.LUT P0, PT, PT, PT, UP0, 0x80, 0x0 ;  /* 0x000000000000781c */ /* 0x000fca0003f0f008 */
[----:B------:R-:W-:Y:S02]  /*7f40*/  @UP0 UMOV UR4, 0x4 ;  /* 0x0000000400040882 */ /* 0x000fe40000000000 */
[----:B------:R-:W-:-:S06]  /*7f50*/  @UP0 UIMAD.WIDE UR4, UR19, UR4, UR16 ;  /* 0x00000004130402a5 */ /* 0x000fcc000f8e0210 */
[----:B------:R-:W-:Y:S02]  /*7f60*/  IMAD.U32 R2, RZ, RZ, UR4 ;  /* 0x00000004ff027e24 */ /* 0x000fe4000f8e00ff */
[----:B------:R-:W-:Y:S01]  /*7f70*/  IMAD.U32 R3, RZ, RZ, UR5 ;  /* 0x00000005ff037e24 */ /* 0x000fe2000f8e00ff */
[----:B------:R-:W-:Y:S01]  /*7f80*/  SHF.R.S32.HI R5, RZ, 0x1f, R73 ;  /* 0x0000001fff057819 */ /* 0x000fe20000011449 */
[----:B------:R-:W-:Y:S01]  /*7f90*/  IMAD.MOV.U32 R239, RZ, RZ, c[0x0][0x2b8] ;  /* 0x0000ae00ffef7624 */ /* 0x000fe200078e00ff */
[----:B------:R-:W-:Y:S02]  /*7fa0*/  UIADD3 UR24, UR7, -0x80, URZ ;  /* 0xffffff8007187890 */ /* 0x000fe4000fffe03f */
[----:B------:R-:W-:Y:S01]  /*7fb0*/  LEA.HI R10, R5, R73, RZ, 0x3 ;  /* 0x00000049050a7211 */ /* 0x000fe200078f18ff */
[----:B------:R1:W2:Y:S01]  /*7fc0*/  @P0 LDG.E R2, [R2.64] ;  /* 0x0000001402020981 */ /* 0x0002a2000c1e1900 */
[----:B------:R-:W-:Y:S01]  /*7fd0*/  ISETP.NE.AND P1, PT, R239, 0x1, PT ;  /* 0x00000001ef00780c */ /* 0x000fe20003f25270 */
[----:B------:R-:W-:Y:S01]  /*7fe0*/  ULDC.64 UR4, c[0x0][0x2b0] ;  /* 0x0000ac0000047ab9 */ /* 0x000fe20000000a00 */
[----:B------:R-:W-:Y:S01]  /*7ff0*/  LOP3.LUT R0, R0, 0xfffffffb, RZ, 0xc0, !PT ;  /* 0xfffffffb00007812 */ /* 0x000fe200078ec0ff */
[----:B------:R-:W-:-:S10]  /*8000*/  IMAD.MOV.U32 R241, RZ, RZ, RZ ;  /* 0x000000fffff17224 */ /* 0x000fd400078e00ff */
[----:B------:R-:W-:Y:S02]  /*8010*/  @P1 LOP3.LUT R0, R0, 0x4, RZ, 0xfc, !PT ;  /* 0x0000000400001812 */ /* 0x000fe400078efcff */
[----:B-1----:R-:W-:Y:S02]  /*8020*/  LOP3.LUT R3, R10, 0xfffffff8, RZ, 0xc0, !PT ;  /* 0xfffffff80a037812 */ /* 0x002fe400078ec0ff */
[----:B------:R-:W-:-:S03]  /*8030*/  SHF.R.S32.HI R10, RZ, 0x3, R10 ;  /* 0x00000003ff0a7819 */ /* 0x000fc6000001140a */
[----:B------:R-:W-:-:S04]  /*8040*/  IMAD.IADD R3, R73, 0x1, -R3 ;  /* 0x0000000149037824 */ /* 0x000fc800078e0a03 */
[----:B------:R-:W-:-:S05]  /*8050*/  IMAD R240, R3, 0x20, R10 ;  /* 0x0000002003f07824 */ /* 0x000fca00078e020a */
[----:B------:R-:W-:Y:S01]  /*8060*/  IADD3 R242, R240, UR24, RZ ;  /* 0x00000018f0f27c10 */ /* 0x000fe2000fffe0ff */
[----:B------:R-:W-:Y:S01]  /*8070*/  BAR.SYNC.DEFER_BLOCKING 0x0 ;  /* 0x0000000000007b1d */ /* 0x000fe20000010000 */
[----:B------:R-:W-:Y:S01]  /*8080*/  USHF.R.S32.HI UR25, URZ, 0x1f, UR15 ;  /* 0x0000001f3f197899 */ /* 0x000fe2000801140f */
[----:B------:R-:W-:-:S04]  /*8090*/  IMAD.U32 R8, RZ, RZ, UR12 ;  /* 0x0000000cff087e24 */ /* 0x000fc8000f8e00ff */
[----:B------:R-:W-:Y:S01]  /*80a0*/  IMAD R8, R8, 0x80, R240 ;  /* 0x0000008008087824 */ /* 0x000fe200078e02f0 */
[----:B--2---:R1:W2:Y:S01]  /*80b0*/  @P0 R2UR UR16, R2 ;  /* 0x00000000021003c2 */ /* 0x0042a200000e0000 */
[C---:B------:R-:W-:Y:S01]  /*80c0*/  ISETP.GE.AND P0, PT, R242.reuse, UR9, PT ;  /* 0x00000009f2007c0c */ /* 0x040fe2000bf06270 */
[----:B--2---:R-:W-:Y:S01]  /*80d0*/  @!UP0 UMOV UR16, UR19 ;  /* 0x0000001300108c82 */ /* 0x004fe20008000000 */
[----:B------:R-:W-:Y:S01]  /*80e0*/  IADD3 R242, R242, UR14, RZ ;  /* 0x0000000ef2f27c10 */ /* 0x000fe2000fffe0ff */
[----:B------:R-:W-:Y:S01]  /*80f0*/  USHF.R.S32.HI UR6, URZ, 0x1f, UR16 ;  /* 0x0000001f3f067899 */ /* 0x000fe20008011410 */
[----:B------:R-:W-:Y:S01]  /*8100*/  ISETP.GT.OR P0, PT, R240, 0x7f, P0 ;  /* 0x0000007ff000780c */ /* 0x000fe20000704670 */
[----:B------:R-:W-:Y:S02]  /*8110*/  UIMAD.WIDE.U32 UR22, UR16, UR4, URZ ;  /* 0x00000004101672a5 */ /* 0x000fe4000f8e003f */
[----:B------:R-:W-:Y:S01]  /*8120*/  UIMAD UR6, UR6, UR4, URZ ;  /* 0x00000004060672a4 */ /* 0x000fe2000f8e023f */
[----:B------:R-:W-:-:S03]  /*8130*/  @P1 IMAD.HI.U32 R0, R242, c[0x0][0x2bc], RZ ;  /* 0x0000af00f2001a27 */ /* 0x000fc600078e00ff */
[----:B------:R-:W-:-:S03]  /*8140*/  UIMAD UR6, UR16, UR5, UR6 ;  /* 0x00000005100672a4 */ /* 0x000fc6000f8e0206 */
[----:B------:R-:W-:Y:S02]  /*8150*/  ULDC.64 UR4, c[0x0][0x178] ;  /* 0x00005e0000047ab9 */ /* 0x000fe40000000a00 */
[----:B------:R-:W-:Y:S01]  /*8160*/  UIADD3 UR6, UR23, UR6, URZ ;  /* 0x0000000617067290 */ /* 0x000fe2000fffe03f */
[----:B-1----:R-:W-:Y:S01]  /*8170*/  IMAD.MOV.U32 R2, RZ, RZ, R242 ;  /* 0x000000ffff027224 */ /* 0x002fe200078e00f2 */
[----:B------:R-:W-:Y:S01]  /*8180*/  @P1 SHF.R.U32.HI R2, RZ, c[0x0][0x2c0], R0 ;  /* 0x0000b000ff021a19 */ /* 0x000fe20000011600 */
[----:B------:R-:W-:-:S03]  /*8190*/  ULDC.64 UR16, c[0x0][0x348] ;  /* 0x0000d20000107ab9 */ /* 0x000fc60000000a00 */
[----:B------:R-:W-:-:S04]  /*81a0*/  @!P0 IADD3 R4, P2, R2, UR22, RZ ;  /* 0x0000001602048c10 */ /* 0x000fc8000ff5e0ff */
[----:B------:R-:W-:Y:S02]  /*81b0*/  @!P0 LEA R6, P1, R4, c[0x0][0x2a0], 0x2 ;  /* 0x0000a80004068a11 */ /* 0x000fe400078210ff */
[----:B------:R-:W-:-:S04]  /*81c0*/  @!P0 LEA.HI.X.SX32 R0, R2, UR6, 0x1, P2 ;  /* 0x0000000602008c11 */ /* 0x000fc800090f0eff */
[----:B------:R-:W-:-:S05]  /*81d0*/  @!P0 LEA.HI.X R7, R4, c[0x0][0x2a4], R0, 0x2, P1 ;  /* 0x0000a90004078a11 */ /* 0x000fca00008f1400 */
[----:B------:R1:W2:Y:S01]  /*81e0*/  @!P0 LDG.E R241, [R6.64] ;  /* 0x0000001406f18981 */ /* 0x0002a2000c1e1900 */
[----:B------:R-:W-:Y:S01]  /*81f0*/  IMAD.MOV.U32 R0, RZ, RZ, c[0x0][0x2c4] ;  /* 0x0000b100ff007624 */ /* 0x000fe200078e00ff */
[----:B------:R-:W-:Y:S01]  /*8200*/  UIMAD UR25, UR25, UR4, URZ ;  /* 0x00000004191972a4 */ /* 0x000fe2000f8e023f */
[----:B------:R-:W-:Y:S01]  /*8210*/  IMAD.MOV.U32 R4, RZ, RZ, R8 ;  /* 0x000000ffff047224 */ /* 0x000fe200078e0008 */
[----:B------:R-:W-:Y:S01]  /*8220*/  UISETP.NE.U32.AND UP0, UPT, URZ, UR16, UPT ;  /* 0x000000103f00728c */ /* 0x000fe2000bf05070 */
[----:B------:R-:W-:Y:S01]  /*8230*/  IMAD.MOV R2, RZ, RZ, -R2 ;  /* 0x000000ffff027224 */ /* 0x000fe200078e0a02 */
[----:B------:R-:W-:Y:S01]  /*8240*/  ISETP.NE.AND P0, PT, R0, 0x1, PT ;  /* 0x000000010000780c */ /* 0x000fe20003f05270 */
[----:B------:R-:W-:Y:S01]  /*8250*/  UIMAD.WIDE.U32 UR26, UR15, UR4, URZ ;  /* 0x000000040f1a72a5 */ /* 0x000fe2000f8e003f */
[----:B------:R-:W-:Y:S01]  /*8260*/  IMAD.SHL.U32 R34, R10, 0x40, RZ ;  /* 0x000000400a227824 */ /* 0x000fe200078e00ff */
[----:B------:R-:W-:Y:S01]  /*8270*/  UIMAD UR25, UR15, UR5, UR25 ;  /* 0x000000050f1972a4 */ /* 0x000fe2000f8e0219 */
[----:B------:R-:W-:Y:S01]  /*8280*/  IMAD R242, R2, c[0x0][0x2b8], R242 ;  /* 0x0000ae0002f27a24 */ /* 0x000fe200078e02f2 */
[----:B------:R-:W-:Y:S01]  /*8290*/  UISETP.NE.AND.EX UP0, UPT, URZ, UR17, UPT, UP0 ;  /* 0x000000113f00728c */ /* 0x000fe2000bf05300 */
[----:B------:R-:W-:Y:S01]  /*82a0*/  IMAD.U32 R2, RZ, RZ, UR12 ;  /* 0x0000000cff027e24 */ /* 0x000fe2000f8e00ff */
[----:B------:R-:W-:Y:S01]  /*82b0*/  ULDC.64 UR4, c[0x0][0x1b8] ;  /* 0x00006e0000047ab9 */ /* 0x000fe20000000a00 */
[----:B------:R-:W-:Y:S01]  /*82c0*/  IMAD.SHL.U32 R32, R3, 0x8, RZ ;  /* 0x0000000803207824 */ /* 0x000fe200078e00ff */
[----:B------:R-:W-:Y:S01]  /*82d0*/  UIADD3 UR27, UR27, UR25, URZ ;  /* 0x000000191b1b7290 */ /* 0x000fe2000fffe03f */
[----:B------:R-:W-:Y:S01]  /*82e0*/  IMAD R2, R2, 0x80, R10 ;  /* 0x0000008002027824 */ /* 0x000fe200078e020a */
[----:B------:R-:W-:Y:S01]  /*82f0*/  UIMAD UR15, UR10, UR4, URZ ;  /* 0x000000040a0f72a4 */ /* 0x000fe2000f8e023f */
[----:B------:R-:W-:Y:S01]  /*8300*/  SHF.R.S32.HI R21, RZ, 0x1f, R242 ;  /* 0x0000001fff157819 */ /* 0x000fe200000114f2 */
[----:B------:R-:W-:Y:S01]  /*8310*/  USHF.R.S32.HI UR16, URZ, 0x1f, UR19 ;  /* 0x0000001f3f107899 */ /* 0x000fe20008011413 */
[----:B------:R-:W-:Y:S01]  /*8320*/  @P0 IMAD.HI.U32 R0, R8, c[0x0][0x2c8], RZ ;  /* 0x0000b20008000a27 */ /* 0x000fe200078e00ff */
[----:B------:R-:W-:Y:S01]  /*8330*/  UIMAD UR15, UR11, UR5, UR15 ;  /* 0x000000050b0f72a4 */ /* 0x000fe2000f8e020f */
[----:B------:R-:W-:Y:S01]  /*8340*/  LEA.HI R31, R5, R73, RZ, 0x6 ;  /* 0x00000049051f7211 */ /* 0x000fe200078f30ff */
[----:B------:R-:W-:Y:S01]  /*8350*/  UIMAD.WIDE.U32 UR26, UR11, UR4, UR26 ;  /* 0x000000040b1a72a5 */ /* 0x000fe2000f8e001a */
[----:B------:R-:W-:Y:S01]  /*8360*/  LOP3.LUT R34, R34, 0x1c0, RZ, 0xc0, !PT ;  /* 0x000001c022227812 */ /* 0x000fe200078ec0ff */
[----:B------:R-:W-:Y:S01]  /*8370*/  USEL UR16, UR16, URZ, !UP0 ;  /* 0x0000003f10107287 */ /* 0x000fe2000c000000 */
[----:B------:R-:W-:Y:S01]  /*8380*/  @P0 SHF.R.U32.HI R4, RZ, c[0x0][0x2cc], R0 ;  /* 0x0000b300ff040a19 */ /* 0x000fe20000011600 */
[----:B------:R-:W-:Y:S01]  /*8390*/  ULDC.64 UR4, c[0x0][0x1c0] ;  /* 0x0000700000047ab9 */ /* 0x000fe20000000a00 */
[----:B------:R-:W-:Y:S01]  /*83a0*/  IMAD.SHL.U32 R31, R31, 0x8, RZ ;  /* 0x000000081f1f7824 */ /* 0x000fe200078e00ff */
[----:B------:R-:W-:Y:S01]  /*83b0*/  USEL UR17, UR19, URZ, !UP0 ;  /* 0x0000003f13117287 */ /* 0x000fe2000c000000 */
[--C-:B------:R-:W-:Y:S01]  /*83c0*/  SHF.R.S32.HI R0, RZ, 0x1f, R4.reuse ;  /* 0x0000001fff007819 */ /* 0x100fe20000011404 */
[----:B------:R-:W-:Y:S01]  /*83d0*/  UIMAD UR16, UR16, UR4, URZ ;  /* 0x00000004101072a4 */ /* 0x000fe2000f8e023f */
[----:B------:R-:W-:Y:S01]  /*83e0*/  IMAD.MOV R14, RZ, RZ, -R4 ;  /* 0x000000ffff0e7224 */ /* 0x000fe200078e0a04 */
[----:B------:R-:W-:Y:S01]  /*83f0*/  UIADD3 UR27, UR27, UR15, URZ ;  /* 0x0000000f1b1b7290 */ /* 0x000fe2000fffe03f */
[----:B------:R-:W-:Y:S01]  /*8400*/  SHF.R.U32.HI R33, RZ, 0x3, R34 ;  /* 0x00000003ff217819 */ /* 0x000fe20000011622 */
[----:B------:R-:W-:Y:S01]  /*8410*/  UIMAD UR5, UR17, UR5, UR16 ;  /* 0x00000005110572a4 */ /* 0x000fe2000f8e0210 */
[----:B------:R-:W-:Y:S01]  /*8420*/  IMAD R0, R0, c[0x0][0x1b0], RZ ;  /* 0x00006c0000007a24 */ /* 0x000fe200078e02ff */
[----:B------:R-:W-:Y:S01]  /*8430*/  UIMAD.WIDE.U32 UR26, UR17, UR4, UR26 ;  /* 0x00000004111a72a5 */ /* 0x000fe2000f8e001a */
[----:B------:R-:W-:Y:S01]  /*8440*/  IMAD R14, R14, c[0x0][0x2c4], R8 ;  /* 0x0000b1000e0e7a24 */ /* 0x000fe200078e0208 */
[----:B------:R-:W-:Y:S01]  /*8450*/  LOP3.LUT R31, R31, 0xfffffe00, RZ, 0xc0, !PT ;  /* 0xfffffe001f1f7812 */ /* 0x000fe200078ec0ff */
[----:B------:R-:W-:Y:S01]  /*8460*/  IMAD R0, R4, c[0x0][0x1b4], R0 ;  /* 0x00006d0004007a24 */ /* 0x000fe200078e0200 */
[----:B------:R-:W-:Y:S01]  /*8470*/  UIADD3 UR5, UR27, UR5, URZ ;  /* 0x000000051b057290 */ /* 0x000fe2000fffe03f */
[----:B------:R-:W-:Y:S01]  /*8480*/  IMAD.WIDE.U32 R8, R242, c[0x0][0x1e0], RZ ;  /* 0x00007800f2087a25 */ /* 0x000fe200078e00ff */
[----:B------:R-:W-:Y:S01]  /*8490*/  ULDC UR4, c[0x0][0x2c4] ;  /* 0x0000b10000047ab9 */ /* 0x000fe20000000800 */
[----:B------:R-:W-:Y:S01]  /*84a0*/  ISETP.GE.AND P3, PT, R32, c[0x0][0x198], PT ;  /* 0x0000660020007a0c */ /* 0x000fe20003f66270 */
[----:B------:R-:W-:Y:S01]  /*84b0*/  UIMAD UR18, UR18, UR4, URZ ;  /* 0x00000004121272a4 */ /* 0x000fe2000f8e023f */
[----:B-1----:R-:W-:Y:S01]  /*84c0*/  IMAD.U32 R7, RZ, RZ, UR27 ;  /* 0x0000001bff077e24 */ /* 0x002fe2000f8e00ff */
[----:B------:R-:W-:Y:S01]  /*84d0*/  UIADD3 UR24, UR9, -UR24, URZ ;  /* 0x8000001809187290 */ /* 0x000fe2000fffe03f */
[----:B------:R-:W-:-:S02]  /*84e0*/  IMAD.U32 R6, RZ, RZ, UR26 ;  /* 0x0000001aff067e24 */ /* 0x000fc4000f8e00ff */
[----:B------:R-:W-:Y:S01]  /*84f0*/  IMAD.U32 R7, RZ, RZ, UR5 ;  /* 0x00000005ff077e24 */ /* 0x000fe2000f8e00ff */
[----:B------:R-:W-:Y:S01]  /*8500*/  ISETP.GE.AND P5, PT, R2, UR18, PT ;  /* 0x0000001202007c0c */ /* 0x000fe2000bfa6270 */
[----:B------:R-:W-:Y:S02]  /*8510*/  ULDC.64 UR4, c[0x0][0x1e8] ;  /* 0x00007a0000047ab9 */ /* 0x000fe40000000a00 */
[----:B------:R-:W-:Y:S01]  /*8520*/  IMAD.WIDE.U32 R6, R4, c[0x0][0x1b0], R6 ;  /* 0x00006c0004067a25 */ /* 0x000fe200078e0006 */
[----:B------:R-:W-:Y:S01]  /*8530*/  SHF.R.S32.HI R4, RZ, 0x1f, R14 ;  /* 0x0000001fff047819 */ /* 0x000fe2000001140e */
[----:B------:R-:W-:Y:S01]  /*8540*/  UIMAD UR15, UR10, UR4, URZ ;  /* 0x000000040a0f72a4 */ /* 0x000fe2000f8e023f */
[----:B------:R-:W-:Y:S01]  /*8550*/  P2R R12, PR, RZ, 0x20 ;  /* 0x00000020ff0c7803 */ /* 0x000fe20000000000 */
[----:B------:R-:W-:Y:S01]  /*8560*/  IMAD.IADD R7, R7, 0x1, R0 ;  /* 0x0000000107077824 */ /* 0x000fe200078e0200 */
[----:B------:R-:W-:Y:S01]  /*8570*/  UIMAD.WIDE.U32 UR26, UR11, UR4, URZ ;  /* 0x000000040b1a72a5 */ /* 0x000fe2000f8e003f */
[----:B------:R-:W-:Y:S01]  /*8580*/  IMAD R0, R4, c[0x0][0x1a8], RZ ;  /* 0x00006a0004007a24 */ /* 0x000fe200078e02ff */
[----:B------:R-:W-:Y:S01]  /*8590*/  IADD3 R4, R2, 0x40, RZ ;  /* 0x0000004002047810 */ /* 0x000fe20007ffe0ff */
[----:B------:R-:W-:-:S02]  /*85a0*/  UIMAD UR15, UR11, UR5, UR15 ;  /* 0x000000050b0f72a4 */ /* 0x000fc4000f8e020f */
[----:B------:R-:W-:Y:S01]  /*85b0*/  IMAD R0, R14, c[0x0][0x1ac], R0 ;  /* 0x00006b000e007a24 */ /* 0x000fe200078e0200 */
[----:B------:R-:W-:Y:S01]  /*85c0*/  ISETP.GE.AND P0, PT, R4, UR18, PT ;  /* 0x0000001204007c0c */ /* 0x000fe2000bf06270 */
[----:B------:R-:W-:Y:S01]  /*85d0*/  IMAD.WIDE.U32 R14, R14, c[0x0][0x1a8], R6 ;  /* 0x00006a000e0e7a25 */ /* 0x000fe200078e0006 */
[C---:B------:R-:W-:Y:S01]  /*85e0*/  IADD3 R6, R2.reuse, 0x20, RZ ;  /* 0x0000002002067810 */ /* 0x040fe20007ffe0ff */
[----:B------:R-:W-:Y:S01]  /*85f0*/  UIADD3 UR15, UR27, UR15, URZ ;  /* 0x0000000f1b0f7290 */ /* 0x000fe2000fffe03f */
[----:B------:R-:W-:Y:S01]  /*8600*/  IADD3 R2, R2, 0x60, RZ ;  /* 0x0000006002027810 */ /* 0x000fe20007ffe0ff */
[----:B------:R-:W-:Y:S01]  /*8610*/  IMAD.IADD R0, R15, 0x1, R0 ;  /* 0x000000010f007824 */ /* 0x000fe200078e0200 */
[----:B------:R-:W-:Y:S01]  /*8620*/  LEA R26, P2, R14, c[0x0][0x160], 0x1 ;  /* 0x000058000e1a7a11 */ /* 0x000fe200078408ff */
[----:B------:R-:W-:Y:S01]  /*8630*/  IMAD R7, R21, c[0x0][0x1e0], RZ ;  /* 0x0000780015077a24 */ /* 0x000fe200078e02ff */
[----:B------:R-:W-:Y:S01]  /*8640*/  ISETP.GE.AND P1, PT, R6, UR18, PT ;  /* 0x0000001206007c0c */ /* 0x000fe2000bf26270 */
[----:B------:R-:W-:Y:S01]  /*8650*/  IMAD.MOV.U32 R6, RZ, RZ, R8 ;  /* 0x000000ffff067224 */ /* 0x000fe200078e0008 */
[----:B------:R-:W-:Y:S01]  /*8660*/  LEA.HI.X R0, R14, c[0x0][0x164], R0, 0x1, P2 ;  /* 0x000059000e007a11 */ /* 0x000fe200010f0c00 */
[----:B------:R-:W-:Y:S01]  /*8670*/  SHFL.IDX PT, R16, R26, RZ, 0x181f ;  /* 0x00181fff1a107589 */ /* 0x000fe200000e0000 */
[----:B------:R-:W-:Y:S01]  /*8680*/  IMAD R7, R242, c[0x0][0x1e4], R7 ;  /* 0x00007900f2077a24 */ /* 0x000fe200078e0207 */
[----:B------:R-:W-:Y:S01]  /*8690*/  IADD3 R8, R32, 0x40, RZ ;  /* 0x0000004020087810 */ /* 0x000fe20007ffe0ff */
[----:B------:R-:W-:Y:S01]  /*86a0*/  ULDC.64 UR4, c[0x0][0x210] ;  /* 0x0000840000047ab9 */ /* 0x000fe20000000a00 */
[----:B------:R-:W1:Y:S01]  /*86b0*/  SHFL.IDX PT, R17, R0, RZ, 0x181f ;  /* 0x00181fff00117589 */ /* 0x000e6200000e0000 */
[----:B------:R-:W-:Y:S01]  /*86c0*/  IMAD.IADD R7, R9, 0x1, R7 ;  /* 0x0000000109077824 */ /* 0x000fe200078e0207 */
[----:B------:R-:W-:Y:S01]  /*86d0*/  LOP3.LUT R9, R34, 0x38, R32, 0xf8, !PT ;  /* 0x0000003822097812 */ /* 0x000fe200078ef820 */
[----:B------:R-:W-:Y:S01]  /*86e0*/  UIMAD UR10, UR10, UR4, URZ ;  /* 0x000000040a0a72a4 */ /* 0x000fe2000f8e023f */
[----:B------:R-:W-:Y:S01]  /*86f0*/  SHFL.IDX PT, R14, R26, 0x1, 0x181f ;  /* 0x00381f001a0e7f89 */ /* 0x000fe200000e0000 */
[--C-:B------:R-:W-:Y:S01]  /*8700*/  @!P5 SHF.R.S32.HI R4, RZ, 0x1f, R8.reuse ;  /* 0x0000001fff04d819 */ /* 0x100fe20000011408 */
[----:B------:R-:W-:Y:S01]  /*8710*/  UIMAD.WIDE.U32 UR28, UR11, UR4, URZ ;  /* 0x000000040b1c72a5 */ /* 0x000fe2000f8e003f */
[----:B------:R-:W-:Y:S01]  /*8720*/  LOP3.LUT R9, R9, R33, RZ, 0x3c, !PT ;  /* 0x0000002109097212 */ /* 0x000fe200078e3cff */
[----:B------:R-:W3:Y:S01]  /*8730*/  SHFL.IDX PT, R15, R0, 0x1, 0x181f ;  /* 0x00381f00000f7f89 */ /* 0x000ee200000e0000 */
[-C--:B------:R-:W-:Y:S01]  /*8740*/  @!P5 LEA.HI R4, R4, R8.reuse, RZ, 0x3 ;  /* 0x000000080404d211 */ /* 0x080fe200078f18ff */
[----:B------:R-:W-:Y:S01]  /*8750*/  UIMAD UR10, UR11, UR5, UR10 ;  /* 0x000000050b0a72a4 */ /* 0x000fe2000f8e020a */
[----:B------:R-:W-:Y:S01]  /*8760*/  ISETP.GE.AND P4, PT, R8, c[0x0][0x198], PT ;  /* 0x0000660008007a0c */ /* 0x000fe20003f86270 */
[----:B------:R-:W-:Y:S01]  /*8770*/  IMAD.IADD R9, R31, 0x1, R9 ;  /* 0x000000011f097824 */ /* 0x000fe200078e0209 */
[----:B------:R-:W-:Y:S01]  /*8780*/  ISETP.GE.AND P2, PT, R2, UR18, PT ;  /* 0x0000001202007c0c */ /* 0x000fe2000bf46270 */
[----:B------:R-:W-:Y:S01]  /*8790*/  SHFL.IDX PT, R24, R26, 0x2, 0x181f ;  /* 0x00581f001a187f89 */ /* 0x000fe200000e0000 */
[----:B------:R-:W-:Y:S01]  /*87a0*/  @!P1 SHF.R.S32.HI R2, RZ, 0x1f, R8 ;  /* 0x0000001fff029819 */ /* 0x000fe20000011408 */
[----:B------:R-:W-:Y:S01]  /*87b0*/  @!P5 IMAD.SHL.U32 R11, R9, 0x2, RZ ;  /* 0x00000002090bd824 */ /* 0x000fe200078e00ff */
[----:B------:R-:W-:Y:S01]  /*87c0*/  @!P5 LOP3.LUT R4, R4, 0xfffffff8, RZ, 0xc0, !PT ;  /* 0xfffffff80404d812 */ /* 0x000fe200078ec0ff */
[----:B------:R-:W-:Y:S01]  /*87d0*/  SHFL.IDX PT, R25, R0, 0x2, 0x181f ;  /* 0x00581f0000197f89 */ /* 0x000fe200000e0000 */
[----:B------:R-:W-:Y:S01]  /*87e0*/  @!P1 LEA.HI R2, R2, R8, RZ, 0x3 ;  /* 0x0000000802029211 */ /* 0x000fe200078f18ff */
[----:B------:R-:W-:-:S02]  /*87f0*/  UIADD3 UR10, UR29, UR10, URZ ;  /* 0x0000000a1d0a7290 */ /* 0x000fc4000fffe03f */
[----:B------:R-:W-:Y:S01]  /*8800*/  SHFL.IDX PT, R26, R26, 0x3, 0x181f ;  /* 0x00781f001a1a7f89 */ /* 0x000fe200000e0000 */
[----:B------:R-:W-:Y:S01]  /*8810*/  @!P1 LOP3.LUT R2, R2, 0xfffffff8, RZ, 0xc0, !PT ;  /* 0xfffffff802029812 */ /* 0x000fe200078ec0ff */
[--C-:B-1----:R-:W-:Y:S02]  /*8820*/  @!P5 IMAD.WIDE R22, R32, 0x2, R16.reuse ;  /* 0x000000022016d825 */ /* 0x102fe400078e0210 */
[----:B------:R1:W4:Y:S02]  /*8830*/  SHFL.IDX PT, R27, R0, 0x3, 0x181f ;  /* 0x00781f00001b7f89 */ /* 0x00032400000e0000 */
[----:B------:R-:W-:Y:S02]  /*8840*/  @!P5 IMAD.WIDE R18, R4, 0x2, R16 ;  /* 0x000000020412d825 */ /* 0x000fe400078e0210 */
[----:B------:R5:W-:Y:S02]  /*8850*/  @!P5 LDGSTS.E.BYPASS.LTC128B.128 [R11+0x100], [R22.64], !P3 ;  /* 0x00100000160bdfae */ /* 0x000be4000d901d54 */
[----:B---3--:R-:W-:-:S02]  /*8860*/  @!P1 IMAD.WIDE R16, R2, 0x2, R14 ;  /* 0x0000000202109825 */ /* 0x008fc400078e020e */
[----:B------:R4:W-:Y:S01]  /*8870*/  @!P5 LDGSTS.E.BYPASS.LTC128B.128 [R11+0x4100], [R18.64], !P4 ;  /* 0x04100000120bdfae */ /* 0x0009e2000e101d54 */
[C---:B------:R-:W-:Y:S01]  /*8880*/  ISETP.GE.AND P5, PT, R32.reuse, c[0x0][0x1d4], PT ;  /* 0x0000750020007a0c */ /* 0x040fe20003fa6270 */
[----:B------:R-:W-:Y:S02]  /*8890*/  @!P1 IMAD.SHL.U32 R4, R9, 0x2, RZ ;  /* 0x0000000209049824 */ /* 0x000fe400078e00ff */
[----:B------:R-:W-:-:S05]  /*88a0*/  @!P1 IMAD.WIDE R14, R32, 0x2, R14 ;  /* 0x00000002200e9825 */ /* 0x000fca00078e020e */
[----:B------:R3:W-:Y:S04]  /*88b0*/  @!P1 LDGSTS.E.BYPASS.LTC128B.128 [R4+0x1100], [R14.64], !P3 ;  /* 0x011000000e049fae */ /* 0x0007e8000d901d54 */
[----:B------:R3:W-:Y:S01]  /*88c0*/  @!P1 LDGSTS.E.BYPASS.LTC128B.128 [R4+0x5100], [R16.64], !P4 ;  /* 0x0510000010049fae */ /* 0x0007e2000e101d54 */
[----:B------:R-:W-:Y:S02]  /*88d0*/  ISETP.GE.AND P4, PT, R8, c[0x0][0x1d4], PT ;  /* 0x0000750008007a0c */ /* 0x000fe40003f86270 */
[----:B-1----:R-:W-:-:S04]  /*88e0*/  @!P2 SHF.R.S32.HI R0, RZ, 0x1f, R8 ;  /* 0x0000001fff00a819 */ /* 0x002fc80000011408 */
[-C--:B------:R-:W-:Y:S02]  /*88f0*/  @!P2 LEA.HI R0, R0, R8.reuse, RZ, 0x3 ;  /* 0x000000080000a211 */ /* 0x080fe400078f18ff */
[----:B-----5:R-:W-:Y:S02]  /*8900*/  @!P0 SHF.R.S32.HI R22, RZ, 0x1f, R8 ;  /* 0x0000001fff168819 */ /* 0x020fe40000011408 */
[----:B------:R-:W-:Y:S02]  /*8910*/  @!P2 LOP3.LUT R0, R0, 0xfffffff8, RZ, 0xc0, !PT ;  /* 0xfffffff80000a812 */ /* 0x000fe400078ec0ff */
[----:B------:R-:W-:Y:S01]  /*8920*/  @!P0 LEA.HI R22, R22, R8, RZ, 0x3 ;  /* 0x0000000816168211 */ /* 0x000fe200078f18ff */
[----:B----4-:R-:W-:-:S03]  /*8930*/  @!P2 IMAD.WIDE R18, R32, 0x2, R26 ;  /* 0x000000022012a825 */ /* 0x010fc600078e021a */
[----:B------:R-:W-:Y:S01]  /*8940*/  @!P0 LOP3.LUT R22, R22, 0xfffffff8, RZ, 0xc0, !PT ;  /* 0xfffffff816168812 */ /* 0x000fe200078ec0ff */
[----:B------:R-:W-:-:S04]  /*8950*/  @!P2 IMAD.WIDE R26, R0, 0x2, R26 ;  /* 0x00000002001aa825 */ /* 0x000fc800078e021a */
[----:B------:R-:W-:-:S04]  /*8960*/  @!P0 IMAD.WIDE R22, R22, 0x2, R24 ;  /* 0x0000000216168825 */ /* 0x000fc800078e0218 */
[----:B------:R-:W-:Y:S01]  /*8970*/  @!P0 IMAD.WIDE R24, R32, 0x2, R24 ;  /* 0x0000000220188825 */ /* 0x000fe200078e0218 */
[----:B--2---:R-:W-:-:S03]  /*8980*/  SHF.R.S32.HI R11, RZ, 0x1f, R241 ;  /* 0x0000001fff0b7819 */ /* 0x004fc600000114f1 */
[----:B------:R-:W-:-:S04]  /*8990*/  IMAD.WIDE.U32 R6, R241, c[0x0][0x1f0], R6 ;  /* 0x00007c00f1067a25 */ /* 0x000fc800078e0006 */
[----:B------:R-:W-:Y:S01]  /*89a0*/  IMAD R2, R11, c[0x0][0x1f0], RZ ;  /* 0x00007c000b027a24 */ /* 0x000fe200078e02ff */
[----:B---3--:R-:W-:Y:S01]  /*89b0*/  IADD3 R4, P1, R6, UR26, RZ ;  /* 0x0000001a06047c10 */ /* 0x008fe2000ff3e0ff */
[----:B------:R-:W-:Y:S02]  /*89c0*/  @!P0 IMAD.SHL.U32 R6, R9, 0x2, RZ ;  /* 0x0000000209068824 */ /* 0x000fe400078e00ff */
[----:B------:R-:W-:-:S03]  /*89d0*/  IMAD R2, R241, c[0x0][0x1f4], R2 ;  /* 0x00007d00f1027a24 */ /* 0x000fc600078e0202 */
[----:B------:R1:W-:Y:S02]  /*89e0*/  @!P0 LDGSTS.E.BYPASS.LTC128B.128 [R6+0x2100], [R24.64], !P3 ;  /* 0x0210000018068fae */ /* 0x0003e4000d901d54 */
[----:B------:R-:W-:Y:S02]  /*89f0*/  IADD3.X R2, R7, UR15, R2, P1, !PT ;  /* 0x0000000f07027c10 */ /* 0x000fe40008ffe402 */
[----:B------:R-:W-:Y:S02]  /*8a00*/  LEA R16, P1, R4, c[0x0][0x1c8], 0x1 ;  /* 0x0000720004107a11 */ /* 0x000fe400078208ff */
[----:B------:R-:W-:Y:S02]  /*8a10*/  IADD3 R7, -R10, UR24, RZ ;  /* 0x000000180a077c10 */ /* 0x000fe4000fffe1ff */
[----:B------:R-:W-:Y:S01]  /*8a20*/  LEA.HI.X R2, R4, c[0x0][0x1cc], R2, 0x1, P1 ;  /* 0x0000730004027a11 */ /* 0x000fe200008f0c02 */
[----:B------:R-:W-:Y:S01]  /*8a30*/  SHFL.IDX PT, R14, R16, RZ, 0x181f ;  /* 0x00181fff100e7589 */ /* 0x000fe200000e0000 */
[----:B------:R-:W-:Y:S01]  /*8a40*/  ISETP.GE.AND P6, PT, R7, 0x1, PT ;  /* 0x000000010700780c */ /* 0x000fe20003fc6270 */
[C---:B------:R-:W-:Y:S01]  /*8a50*/  @!P2 IMAD.SHL.U32 R4, R9.reuse, 0x2, RZ ;  /* 0x000000020904a824 */ /* 0x040fe200078e00ff */
[----:B------:R-:W-:Y:S01]  /*8a60*/  ISETP.GE.AND P1, PT, R8, c[0x0][0x198], PT ;  /* 0x0000660008007a0c */ /* 0x000fe20003f26270 */
[----:B------:R-:W2:Y:S04]  /*8a70*/  SHFL.IDX PT, R15, R2, RZ, 0x181f ;  /* 0x00181fff020f7589 */ /* 0x000ea800000e0000 */
[----:B------:R-:W-:Y:S06]  /*8a80*/  SHFL.IDX PT, R17, R2, 0x3, 0x181f ;  /* 0x00781f0002117f89 */ /* 0x000fec00000e0000 */
[----:B------:R-:W-:Y:S01]  /*8a90*/  @P6 SHF.R.S32.HI R0, RZ, 0x1f, R8 ;  /* 0x0000001fff006819 */ /* 0x000fe20000011408 */
[----:B------:R-:W-:Y:S01]  /*8aa0*/  @P6 IMAD.SHL.U32 R13, R9, 0x2, RZ ;  /* 0x00000002090d6824 */ /* 0x000fe200078e00ff */
[----:B------:R3:W-:Y:S01]  /*8ab0*/  @!P0 LDGSTS.E.BYPASS.LTC128B.128 [R6+0x6100], [R22.64], !P1 ;  /* 0x0610000016068fae */ /* 0x0007e2000c901d54 */
[----:B------:R-:W-:-:S03]  /*8ac0*/  ISETP.GE.AND P0, PT, R7, 0x41, PT ;  /* 0x000000410700780c */ /* 0x000fc60003f06270 */
[----:B------:R4:W-:Y:S01]  /*8ad0*/  @!P2 LDGSTS.E.BYPASS.LTC128B.128 [R4+0x3100], [R18.64], !P3 ;  /* 0x031000001204afae */ /* 0x0009e2000d901d54 */
[----:B------:R-:W-:-:S03]  /*8ae0*/  ISETP.GE.AND P3, PT, R7, 0x61, PT ;  /* 0x000000610700780c */ /* 0x000fc60003f66270 */
[----:B------:R4:W-:Y:S01]  /*8af0*/  @!P2 LDGSTS.E.BYPASS.LTC128B.128 [R4+0x7100], [R26.64], !P1 ;  /* 0x071000001a04afae */ /* 0x0009e2000c901d54 */
[----:B------:R-:W-:-:S03]  /*8b00*/  ISETP.GE.AND P1, PT, R7, 0x21, PT ;  /* 0x000000210700780c */ /* 0x000fc60003f26270 */
[----:B-1----:R-:W-:Y:S04]  /*8b10*/  SHFL.IDX PT, R24, R16, 0x1, 0x181f ;  /* 0x00381f0010187f89 */ /* 0x002fe800000e0000 */
[----:B------:R-:W1:Y:S04]  /*8b20*/  SHFL.IDX PT, R25, R2, 0x1, 0x181f ;  /* 0x00381f0002197f89 */ /* 0x000e6800000e0000 */
[----:B------:R-:W0:Y:S01]  /*8b30*/  LDGDEPBAR ;  /* 0x00000000000079af */ /* 0x000e220000000000 */
[----:B---3--:R-:W-:Y:S02]  /*8b40*/  @P6 LEA.HI R6, R0, R8, RZ, 0x3 ;  /* 0x0000000800066211 */ /* 0x008fe400078f18ff */
[----:B------:R-:W-:-:S02]  /*8b50*/  LEA.HI R0, R5, R73, RZ, 0x4 ;  /* 0x0000004905007211 */ /* 0x000fc400078f20ff */
[----:B------:R-:W-:Y:S02]  /*8b60*/  @P6 LOP3.LUT R6, R6, 0xfffffff8, RZ, 0xc0, !PT ;  /* 0xfffffff806066812 */ /* 0x000fe400078ec0ff */
[----:B----4-:R-:W-:-:S03]  /*8b70*/  SHF.R.S32.HI R4, RZ, 0x4, R0 ;  /* 0x00000004ff047819 */ /* 0x010fc60000011400 */
[----:B--2---:R-:W-:Y:S01]  /*8b80*/  @P6 IMAD.WIDE R18, R6, 0x2, R14 ;  /* 0x0000000206126825 */ /* 0x004fe200078e020e */
[----:B------:R-:W-:Y:S02]  /*8b90*/  @P1 SHF.R.S32.HI R6, RZ, 0x1f, R8 ;  /* 0x0000001fff061819 */ /* 0x000fe40000011408 */
[----:B------:R-:W-:Y:S01]  /*8ba0*/  LEA.HI R20, R0, R4, RZ, 0x1 ;  /* 0x0000000400147211 */ /* 0x000fe200078f08ff */
[----:B------:R-:W-:Y:S01]  /*8bb0*/  @P6 IMAD.WIDE R14, R32, 0x2, R14 ;  /* 0x00000002200e6825 */ /* 0x000fe200078e020e */
[----:B------:R-:W-:Y:S02]  /*8bc0*/  @P1 LEA.HI R6, R6, R8, RZ, 0x3 ;  /* 0x0000000806061211 */ /* 0x000fe400078f18ff */
[----:B------:R-:W-:Y:S01]  /*8bd0*/  LOP3.LUT R20, R20, 0xfffffffe, RZ, 0xc0, !PT ;  /* 0xfffffffe14147812 */ /* 0x000fe200078ec0ff */
[----:B-1----:R-:W-:Y:S01]  /*8be0*/  @P1 IMAD.WIDE R22, R32, 0x2, R24 ;  /* 0x0000000220161825 */ /* 0x002fe200078e0218 */
[----:B------:R1:W-:Y:S01]  /*8bf0*/  @P6 LDGSTS.E.BYPASS.LTC128B.128 [R13+0x8100], [R14.64], !P5 ;  /* 0x081000000e0d6fae */ /* 0x0003e2000e901d54 */
[----:B------:R-:W-:-:S02]  /*8c00*/  @P1 LOP3.LUT R6, R6, 0xfffffff8, RZ, 0xc0, !PT ;  /* 0xfffffff806061812 */ /* 0x000fc400078ec0ff */
[----:B------:R-:W-:Y:S01]  /*8c10*/  IMAD.IADD R20, R4, 0x1, -R20 ;  /* 0x0000000104147824 */ /* 0x000fe200078e0a14 */
[----:B------:R2:W-:Y:S01]  /*8c20*/  @P6 LDGSTS.E.BYPASS.LTC128B.128 [R13+0xc100], [R18.64], !P4 ;  /* 0x0c100000120d6fae */ /* 0x0005e2000e101d54 */
[----:B------:R-:W-:Y:S01]  /*8c30*/  @P0 SHF.R.S32.HI R4, RZ, 0x1f, R8 ;  /* 0x0000001fff040819 */ /* 0x000fe20000011408 */
[----:B------:R-:W-:-:S03]  /*8c40*/  @P1 IMAD.WIDE R24, R6, 0x2, R24 ;  /* 0x0000000206181825 */ /* 0x000fc600078e0218 */
[----:B------:R-:W-:Y:S01]  /*8c50*/  @P0 LEA.HI R4, R4, R8, RZ, 0x3 ;  /* 0x0000000804040211 */ /* 0x000fe200078f18ff */
[----:B------:R-:W-:-:S03]  /*8c60*/  @P0 IMAD.SHL.U32 R6, R9, 0x2, RZ ;  /* 0x0000000209060824 */ /* 0x000fc600078e00ff */
[----:B------:R-:W-:Y:S02]  /*8c70*/  @P0 LOP3.LUT R4, R4, 0xfffffff8, RZ, 0xc0, !PT ;  /* 0xfffffff804040812 */ /* 0x000fe400078ec0ff */
[----:B-1----:R-:W-:Y:S01]  /*8c80*/  LOP3.LUT R15, R0, 0xfffffff0, RZ, 0xc0, !PT ;  /* 0xfffffff0000f7812 */ /* 0x002fe200078ec0ff */
[----:B--2---:R-:W-:Y:S04]  /*8c90*/  SHFL.IDX PT, R18, R16, 0x2, 0x181f ;  /* 0x00581f0010127f89 */ /* 0x004fe800000e0000 */
[----:B------:R-:W-:Y:S02]  /*8ca0*/  IMAD.IADD R15, R73, 0x1, -R15 ;  /* 0x00000001490f7824 */ /* 0x000fe400078e0a0f */
[----:B------:R-:W-:Y:S01]  /*8cb0*/  @P1 IMAD.SHL.U32 R13, R9, 0x2, RZ ;  /* 0x00000002090d1824 */ /* 0x000fe200078e00ff */
[----:B------:R1:W2:Y:S02]  /*8cc0*/  SHFL.IDX PT, R19, R2, 0x2, 0x181f ;  /* 0x00581f0002137f89 */ /* 0x0002a400000e0000 */
[----:B------:R-:W-:-:S02]  /*8cd0*/  SHF.R.S32.HI R0, RZ, 0x1f, R15 ;  /* 0x0000001fff007819 */ /* 0x000fc4000001140f */
[----:B------:R-:W3:Y:S02]  /*8ce0*/  SHFL.IDX PT, R16, R16, 0x3, 0x181f ;  /* 0x00781f0010107f89 */ /* 0x000ee400000e0000 */
[----:B------:R-:W-:Y:S02]  /*8cf0*/  LEA.HI R0, R0, R15, RZ, 0x3 ;  /* 0x0000000f00007211 */ /* 0x000fe400078f18ff */
[----:B------:R2:W-:Y:S02]  /*8d00*/  @P1 LDGSTS.E.BYPASS.LTC128B.128 [R13+0x9100], [R22.64], !P5 ;  /* 0x09100000160d1fae */ /* 0x0005e4000e901d54 */
[----:B------:R-:W-:Y:S02]  /*8d10*/  LOP3.LUT R14, R0, 0xfffffff8, RZ, 0xc0, !PT ;  /* 0xfffffff8000e7812 */ /* 0x000fe400078ec0ff */
[----:B------:R3:W-:Y:S03]  /*8d20*/  @P1 LDGSTS.E.BYPASS.LTC128B.128 [R13+0xd100], [R24.64], !P4 ;  /* 0x0d100000180d1fae */ /* 0x0007e6000e101d54 */
[----:B------:R-:W-:-:S05]  /*8d30*/  IMAD.IADD R14, R15, 0x1, -R14 ;  /* 0x000000010f0e7824 */ /* 0x000fca00078e0a0e */
[----:B------:R-:W-:Y:S02]  /*8d40*/  R2P PR, R14, 0x6 ;  /* 0x000000060e007804 */ /* 0x000fe40000000000 */
[----:B------:R-:W-:Y:S02]  /*8d50*/  ISETP.GT.AND P6, PT, R240, 0x7f, PT ;  /* 0x0000007ff000780c */ /* 0x000fe40003fc4270 */
[----:B-1----:R-:W-:-:S04]  /*8d60*/  @P3 SHF.R.S32.HI R2, RZ, 0x1f, R8 ;  /* 0x0000001fff023819 */ /* 0x002fc80000011408 */
[----:B------:R-:W-:-:S04]  /*8d70*/  @P3 LEA.HI R2, R2, R8, RZ, 0x3 ;  /* 0x0000000802023211 */ /* 0x000fc800078f18ff */
[----:B------:R-:W-:Y:S01]  /*8d80*/  @P3 LOP3.LUT R2, R2, 0xfffffff8, RZ, 0xc0, !PT ;  /* 0xfffffff802023812 */ /* 0x000fe200078ec0ff */
[----:B--2---:R-:W-:-:S04]  /*8d90*/  @P0 IMAD.WIDE R22, R4, 0x2, R18 ;  /* 0x0000000204160825 */ /* 0x004fc800078e0212 */
[----:B------:R-:W-:-:S04]  /*8da0*/  @P0 IMAD.WIDE R18, R32, 0x2, R18 ;  /* 0x0000000220120825 */ /* 0x000fc800078e0212 */
[--C-:B---3--:R-:W-:Y:S01]  /*8db0*/  @P3 IMAD.WIDE R24, R2, 0x2, R16.reuse ;  /* 0x0000000202183825 */ /* 0x108fe200078e0210 */
[----:B------:R1:W-:Y:S03]  /*8dc0*/  @P0 LDGSTS.E.BYPASS.LTC128B.128 [R6+0xa100], [R18.64], !P5 ;  /* 0x0a10000012060fae */ /* 0x0003e6000e901d54 */
[----:B------:R-:W-:Y:S01]  /*8dd0*/  IMAD.SHL.U32 R2, R14, 0x40, RZ ;  /* 0x000000400e027824 */ /* 0x000fe200078e00ff */
[----:B------:R1:W-:Y:S01]  /*8de0*/  @P0 LDGSTS.E.BYPASS.LTC128B.128 [R6+0xe100], [R22.64], !P4 ;  /* 0x0e10000016060fae */ /* 0x0003e2000e101d54 */
[----:B------:R-:W-:Y:S01]  /*8df0*/  @P3 IMAD.SHL.U32 R4, R9, 0x2, RZ ;  /* 0x0000000209043824 */ /* 0x000fe200078e00ff */
[----:B------:R-:W-:Y:S01]  /*8e00*/  ISETP.LT.AND P0, PT, RZ, c[0x0][0x27c], PT ;  /* 0x00009f00ff007a0c */ /* 0x000fe20003f01270 */
[----:B------:R-:W-:Y:S01]  /*8e10*/  @P3 IMAD.WIDE R16, R32, 0x2, R16 ;  /* 0x0000000220103825 */ /* 0x000fe200078e0210 */
[----:B------:R-:W-:-:S04]  /*8e20*/  LOP3.LUT R2, R2, 0x1c0, RZ, 0xc0, !PT ;  /* 0x000001c002027812 */ /* 0x000fc800078ec0ff */
[----:B------:R2:W-:Y:S04]  /*8e30*/  @P3 LDGSTS.E.BYPASS.LTC128B.128 [R4+0xb100], [R16.64], !P5 ;  /* 0x0b10000010043fae */ /* 0x0005e8000e901d54 */
[----:B------:R2:W-:Y:S04]  /*8e40*/  @P3 LDGSTS.E.BYPASS.LTC128B.128 [R4+0xf100], [R24.64], !P4 ;  /* 0x0f10000018043fae */ /* 0x0005e8000e101d54 */
[----:B------:R-:W0:Y:S01]  /*8e50*/  LDGDEPBAR ;  /* 0x00000000000079af */ /* 0x000e220000000000 */
[----:B-1----:R-:W-:-:S05]  /*8e60*/  IMAD.SHL.U32 R6, R20, 0x8, RZ ;  /* 0x0000000814067824 */ /* 0x002fca00078e00ff */
[----:B--2---:R-:W-:Y:S02]  /*8e70*/  LOP3.LUT R4, R2, 0x8, R6, 0xf8, !PT ;  /* 0x0000000802047812 */ /* 0x004fe400078ef806 */
[----:B------:R-:W-:Y:S01]  /*8e80*/  SHF.R.U32.HI R6, RZ, 0x3, R2 ;  /* 0x00000003ff067819 */ /* 0x000fe20000011602 */
[----:B------:R-:W-:-:S03]  /*8e90*/  IMAD.MOV.U32 R2, RZ, RZ, 0x10 ;  /* 0x00000010ff027424 */ /* 0x000fc600078e00ff */
[----:B------:R-:W-:Y:S01]  /*8ea0*/  LOP3.LUT R4, R4, R6, RZ, 0x3c, !PT ;  /* 0x0000000604047212 */ /* 0x000fe200078e3cff */
[----:B------:R-:W-:Y:S01]  /*8eb0*/  IMAD.SHL.U32 R6, R0, 0x40, RZ ;  /* 0x0000004000067824 */ /* 0x000fe200078e00ff */
[----:B------:R-:W-:Y:S01]  /*8ec0*/  SEL R2, R2, 0xfffffff0, !P1 ;  /* 0xfffffff002027807 */ /* 0x000fe20004800000 */
[----:B------:R-:W-:-:S03]  /*8ed0*/  IMAD.MOV.U32 R0, RZ, RZ, 0x20 ;  /* 0x00000020ff007424 */ /* 0x000fc600078e00ff */
[----:B------:R-:W-:Y:S02]  /*8ee0*/  LOP3.LUT R4, R4, 0xfffffe00, R6, 0xf8, !PT ;  /* 0xfffffe0004047812 */ /* 0x000fe400078ef806 */
[----:B------:R-:W-:Y:S02]  /*8ef0*/  SEL R6, RZ, 0x10, P4 ;  /* 0x00000010ff067807 */ /* 0x000fe40002000000 */
[----:B------:R-:W-:Y:S01]  /*8f00*/  SEL R0, R0, 0xffffffe0, !P2 ;  /* 0xffffffe000007807 */ /* 0x000fe20005000000 */
[----:B------:R-:W-:Y:S05]  /*8f10*/  @P0 BRA `(.L_x_108) ;  /* 0x0000002000000947 */ /* 0x000fea0003800000 */
[----:B------:R-:W-:-:S04]  /*8f20*/  DEPBAR.LE SB0, 0x1 ;  /* 0x000080400000791a */ /* 0x000fc80000000000 */
[----:B------:R-:W-:Y:S05]  /*8f30*/  BRA `(.L_x_109) ;  /* 0x000036b000007947 */ /* 0x000fea0003800000 */
.L_x_108:
[----:B------:R-:W-:Y:S01]  /*8f40*/  USHF.R.S32.HI UR30, URZ, 0x1f, UR13 ;  /* 0x0000001f3f1e7899 */ /* 0x000fe2000801140d */
[----:B------:R-:W-:Y:S01]  /*8f50*/  BSSY B2, `(.L_x_109) ;  /* 0x0000369000027945 */ /* 0x000fe20003800000 */
[----:B------:R-:W-:Y:S01]  /*8f60*/  ULDC.64 UR16, c[0x0][0x280] ;  /* 0x0000a00000107ab9 */ /* 0x000fe20000000a00 */
[----:B------:R-:W-:Y:S01]  /*8f70*/  SHF.L.U32 R22, R9, 0x1, RZ ;  /* 0x0000000109167819 */ /* 0x000fe200000006ff */
[----:B------:R-:W-:Y:S02]  /*8f80*/  ULDC.64 UR4, c[0x0][0x290] ;  /* 0x0000a40000047ab9 */ /* 0x000fe40000000a00 */
[----:B------:R-:W-:Y:S02]  /*8f90*/  UIMAD UR25, UR30, UR16, URZ ;  /* 0x000000101e1972a4 */ /* 0x000fe4000f8e023f */
[----:B------:R-:W-:Y:S02]  /*8fa0*/  UIMAD UR30, UR30, UR4, URZ ;  /* 0x000000041e1e72a4 */ /* 0x000fe4000f8e023f */
[----:B------:R-:W-:-:S02]  /*8fb0*/  UIMAD.WIDE.U32 UR32, UR13, UR16, URZ ;  /* 0x000000100d2072a5 */ /* 0x000fc4000f8e003f */
[----:B------:R-:W-:Y:S02]  /*8fc0*/  UIMAD UR25, UR13, UR17, UR25 ;  /* 0x000000110d1972a4 */ /* 0x000fe4000f8e0219 */
[----:B------:R-:W-:Y:S02]  /*8fd0*/  UIMAD.WIDE.U32 UR34, UR13, UR4, URZ ;  /* 0x000000040d2272a5 */ /* 0x000fe4000f8e003f */
[----:B------:R-:W-:Y:S02]  /*8fe0*/  UIMAD UR30, UR13, UR5, UR30 ;  /* 0x000000050d1e72a4 */ /* 0x000fe4000f8e021e */
[----:B------:R-:W-:Y:S02]  /*8ff0*/  ULDC.64 UR16, c[0x0][0x270] ;  /* 0x00009c0000107ab9 */ /* 0x000fe40000000a00 */
[----:B------:R-:W-:Y:S02]  /*9000*/  ULDC.U8 UR13, c[0x0][0x298] ;  /* 0x0000a600000d7ab9 */ /* 0x000fe40000000000 */
[----:B------:R-:W-:Y:S01]  /*9010*/  ISETP.NE.AND P0, PT, RZ, UR13, PT ;  /* 0x0000000dff007c0c */ /* 0x000fe2000bf05270 */
[----:B------:R-:W-:-:S02]  /*9020*/  ULDC.64 UR4, c[0x0][0x288] ;  /* 0x0000a20000047ab9 */ /* 0x000fc40000000a00 */
[----:B------:R-:W-:Y:S02]  /*9030*/  ULEA UR16, UP1, UR32, UR16, 0x1 ;  /* 0x0000001020107291 */ /* 0x000fe4000f82083f */
[----:B------:R-:W-:Y:S02]  /*9040*/  ULEA UR4, UP0, UR34, UR4, 0x1 ;  /* 0x0000000422047291 */ /* 0x000fe4000f80083f */
[----:B------:R-:W-:Y:S02]  /*9050*/  UIADD3 UR25, UR25, UR33, URZ ;  /* 0x0000002119197290 */ /* 0x000fe4000fffe03f */
[----:B------:R-:W-:Y:S02]  /*9060*/  UIADD3 UR30, UR30, UR35, URZ ;  /* 0x000000231e1e7290 */ /* 0x000fe4000fffe03f */
[----:B------:R-:W-:Y:S02]  /*9070*/  ULEA.HI.X UR17, UR32, UR17, UR25, 0x1, UP1 ;  /* 0x0000001120117291 */ /* 0x000fe400088f0c19 */
[----:B------:R-:W-:Y:S01]  /*9080*/  ULEA.HI.X UR5, UR34, UR5, UR30, 0x1, UP0 ;  /* 0x0000000522057291 */ /* 0x000fe200080f0c1e */
[----:B------:R-:W-:Y:S05]  /*9090*/  @!P0 BRA `(.L_x_110) ;  /* 0x0000198000008947 */ /* 0x000fea0003800000 */
[----:B------:R-:W-:Y:S01]  /*90a0*/  ISETP.NE.AND P1, PT, R12, RZ, PT ;  /* 0x000000ff0c00720c */ /* 0x000fe20003f25270 */
[----:B------:R-:W-:Y:S01]  /*90b0*/  IMAD.U32 R24, RZ, RZ, UR16 ;  /* 0x00000010ff187e24 */ /* 0x000fe2000f8e00ff */
[----:B------:R-:W-:Y:S01]  /*90c0*/  MOV R25, UR17 ;  /* 0x0000001100197c02 */ /* 0x000fe20008000f00 */
[----:B------:R-:W-:Y:S01]  /*90d0*/  IMAD.U32 R18, RZ, RZ, UR4 ;  /* 0x00000004ff127e24 */ /* 0x000fe2000f8e00ff */
[----:B------:R-:W-:Y:S01]  /*90e0*/  MOV R19, UR5 ;  /* 0x0000000500137c02 */ /* 0x000fe20008000f00 */
[----:B------:R-:W-:Y:S01]  /*90f0*/  BSSY B0, `(.L_x_111) ;  /* 0x0000017000007945 */ /* 0x000fe20003800000 */
[----:B------:R-:W-:Y:S01]  /*9100*/  IMAD.SHL.U32 R23, R3, 0x4, RZ ;  /* 0x0000000403177824 */ /* 0x000fe200078e00ff */
[----:B------:R-:W-:Y:S01]  /*9110*/  CS2R R14, SRZ ;  /* 0x00000000000e7805 */ /* 0x000fe2000001ff00 */
[----:B------:R-:W-:Y:S01]  /*9120*/  CS2R R16, SRZ ;  /* 0x0000000000107805 */ /* 0x000fe2000001ff00 */
[----:B------:R-:W-:Y:S01]  /*9130*/  CS2R R34, SRZ ;  /* 0x0000000000227805 */ /* 0x000fe2000001ff00 */
[----:B------:R-:W-:-:S03]  /*9140*/  CS2R R12, SRZ ;  /* 0x00000000000c7805 */ /* 0x000fc6000001ff00 */
[----:B------:R-:W-:Y:S05]  /*9150*/  @P1 BRA `(.L_x_112) ;  /* 0x0000010000001947 */ /* 0x000fea0003800000 */
[C---:B------:R-:W-:Y:S01]  /*9160*/  IADD3 R14, R23.reuse, 0x20, RZ ;  /* 0x00000020170e7810 */ /* 0x040fe20007ffe0ff */
[----:B------:R-:W-:Y:S01]  /*9170*/  CS2R R34, SRZ ;  /* 0x0000000000227805 */ /* 0x000fe2000001ff00 */
[----:B------:R-:W-:Y:S02]  /*9180*/  ISETP.GE.AND P1, PT, R23, c[0x0][0x27c], PT ;  /* 0x00009f0017007a0c */ /* 0x000fe40003f26270 */
[----:B------:R-:W-:-:S11]  /*9190*/  ISETP.GE.AND P0, PT, R14, c[0x0][0x27c], PT ;  /* 0x00009f000e007a0c */ /* 0x000fd60003f06270 */
[----:B------:R-:W-:Y:S02]  /*91a0*/  @!P1 IMAD.WIDE R26, R23, 0x2, R24 ;  /* 0x00000002171a9825 */ /* 0x000fe400078e0218 */
[----:B------:R-:W-:-:S03]  /*91b0*/  @!P0 SHF.R.S32.HI R15, RZ, 0x1f, R14 ;  /* 0x0000001fff0f8819 */ /* 0x000fc6000001140e */
[----:B------:R1:W5:Y:S01]  /*91c0*/  @!P1 LD.E.64 R16, [R26.64] ;  /* 0x000000141a109980 */ /* 0x000362000c101b00 */
[----:B------:R-:W-:-:S04]  /*91d0*/  @!P0 LEA.HI R14, R15, R14, RZ, 0x2 ;  /* 0x0000000e0f0e8211 */ /* 0x000fc800078f10ff */
[----:B------:R-:W-:-:S05]  /*91e0*/  @!P0 LOP3.LUT R14, R14, 0xfffffffc, RZ, 0xc0, !PT ;  /* 0xfffffffc0e0e8812 */ /* 0x000fca00078ec0ff */
[----:B------:R-:W-:-:S04]  /*91f0*/  @!P0 IMAD.WIDE R24, R14, 0x2, R24 ;  /* 0x000000020e188825 */ /* 0x000fc800078e0218 */
[--C-:B------:R-:W-:Y:S02]  /*9200*/  @!P0 IMAD.WIDE R28, R14, 0x2, R18.reuse ;  /* 0x000000020e1c8825 */ /* 0x100fe400078e0212 */
[----:B------:R-:W-:Y:S02]  /*9210*/  CS2R R14, SRZ ;  /* 0x00000000000e7805 */ /* 0x000fe4000001ff00 */
[----:B------:R-:W-:Y:S01]  /*9220*/  @!P1 IMAD.WIDE R18, R23, 0x2, R18 ;  /* 0x0000000217129825 */ /* 0x000fe200078e0212 */
[----:B------:R1:W5:Y:S04]  /*9230*/  @!P0 LD.E.64 R34, [R28.64] ;  /* 0x000000141c228980 */ /* 0x000368000c101b00 */
[----:B------:R1:W5:Y:S04]  /*9240*/  @!P1 LD.E.64 R12, [R18.64] ;  /* 0x00000014120c9980 */ /* 0x000368000c101b00 */
[----:B------:R1:W5:Y:S02]  /*9250*/  @!P0 LD.E.64 R14, [R24.64] ;  /* 0x00000014180e8980 */ /* 0x000364000c101b00 */
.L_x_112:
[----:B------:R-:W-:Y:S05]  /*9260*/  BSYNC B0 ;  /* 0x0000000000007941 */ /* 0x000fea0003800000 */
.L_x_111:
[----:B------:R-:W-:Y:S01]  /*9270*/  UIMAD UR4, UR12, -0x80, UR18 ;  /* 0xffffff800c0478a4 */ /* 0x000fe2000f8e0212 */
[--C-:B-1---5:R-:W-:Y:S01]  /*9280*/  IMAD.MOV.U32 R27, RZ, RZ, R17.reuse ;  /* 0x000000ffff1b7224 */ /* 0x122fe200078e0011 */
[--C-:B------:R-:W-:Y:S01]  /*9290*/  SHF.R.U64 R30, R16, 0x10, R17.reuse ;  /* 0x00000010101e7819 */ /* 0x100fe20000001211 */
[----:B------:R-:W-:Y:S01]  /*92a0*/  IMAD.MOV.U32 R29, RZ, RZ, R14 ;  /* 0x000000ffff1d7224 */ /* 0x000fe200078e000e */
[----:B------:R-:W-:Y:S01]  /*92b0*/  UISETP.LT.AND UP0, UPT, UR4, 0x80, UPT ;  /* 0x000000800400788c */ /* 0x000fe2000bf01270 */
[----:B------:R-:W-:Y:S01]  /*92c0*/  SHF.R.U32.HI R25, RZ, 0x10, R17 ;  /* 0x00000010ff197819 */ /* 0x000fe20000011611 */
[--C-:B------:R-:W-:Y:S01]  /*92d0*/  IMAD.MOV.U32 R19, RZ, RZ, R15.reuse ;  /* 0x000000ffff137224 */ /* 0x100fe200078e000f */
[--C-:B------:R-:W-:Y:S01]  /*92e0*/  SHF.R.U64 R28, R14, 0x10, R15.reuse ;  /* 0x000000100e1c7819 */ /* 0x100fe2000000120f */
[----:B------:R-:W-:Y:S01]  /*92f0*/  USEL UR4, UR4, 0x80, UP0 ;  /* 0x0000008004047887 */ /* 0x000fe20008000000 */
[----:B------:R-:W-:Y:S01]  /*9300*/  SHF.R.U32.HI R17, RZ, 0x10, R15 ;  /* 0x00000010ff117819 */ /* 0x000fe2000001160f */
[--C-:B------:R-:W-:Y:S01]  /*9310*/  IMAD.MOV.U32 R26, RZ, RZ, R13.reuse ;  /* 0x000000ffff1a7224 */ /* 0x100fe200078e000d */
[--C-:B------:R-:W-:Y:S01]  /*9320*/  SHF.R.U64 R14, R12, 0x10, R13.reuse ;  /* 0x000000100c0e7819 */ /* 0x100fe2000000120d */
[----:B------:R-:W-:Y:S01]  /*9330*/  IMAD.MOV.U32 R31, RZ, RZ, R16 ;  /* 0x000000ffff1f7224 */ /* 0x000fe200078e0010 */
[----:B------:R-:W-:Y:S01]  /*9340*/  SHF.R.U32.HI R24, RZ, 0x10, R13 ;  /* 0x00000010ff187819 */ /* 0x000fe2000001160d */
[----:B------:R-:W-:Y:S01]  /*9350*/  IMAD.MOV.U32 R15, RZ, RZ, R12 ;  /* 0x000000ffff0f7224 */ /* 0x000fe200078e000c */
[----:B------:R-:W-:Y:S01]  /*9360*/  ISETP.GE.AND P0, PT, R10, UR4, PT ;  /* 0x000000040a007c0c */ /* 0x000fe2000bf06270 */
[----:B------:R-:W-:Y:S01]  /*9370*/  IMAD.MOV.U32 R13, RZ, RZ, R34 ;  /* 0x000000ffff0d7224 */ /* 0x000fe200078e0022 */
[--C-:B------:R-:W-:Y:S01]  /*9380*/  SHF.R.U64 R12, R34, 0x10, R35.reuse ;  /* 0x00000010220c7819 */ /* 0x100fe20000001223 */
[--C-:B------:R-:W-:Y:S01]  /*9390*/  IMAD.MOV.U32 R18, RZ, RZ, R35.reuse ;  /* 0x000000ffff127224 */ /* 0x100fe200078e0023 */
[----:B------:R-:W-:Y:S01]  /*93a0*/  SHF.R.U32.HI R16, RZ, 0x10, R35 ;  /* 0x00000010ff107819 */ /* 0x000fe20000011623 */
[----:B------:R-:W-:-:S04]  /*93b0*/  DEPBAR.LE SB0, 0x1 ;  /* 0x000080400000791a */ /* 0x000fc80000000000 */
[----:B------:R-:W-:Y:S01]  /*93c0*/  BSSY B1, `(.L_x_113) ;  /* 0x000005e000017945 */ /* 0x000fe20003800000 */
[----:B------:R-:W-:Y:S02]  /*93d0*/  PRMT R27, R27, 0x5410, R31 ;  /* 0x000054101b1b7816 */ /* 0x000fe4000000001f */
[----:B------:R-:W-:Y:S02]  /*93e0*/  PRMT R25, R25, 0x5410, R30 ;  /* 0x0000541019197816 */ /* 0x000fe4000000001e */
[----:B------:R-:W-:Y:S02]  /*93f0*/  PRMT R19, R19, 0x5410, R29 ;  /* 0x0000541013137816 */ /* 0x000fe4000000001d */
[----:B------:R-:W-:Y:S02]  /*9400*/  PRMT R17, R17, 0x5410, R28 ;  /* 0x0000541011117816 */ /* 0x000fe4000000001c */
[----:B------:R-:W-:Y:S02]  /*9410*/  PRMT R26, R26, 0x5410, R15 ;  /* 0x000054101a1a7816 */ /* 0x000fe4000000000f */
[----:B------:R-:W-:-:S02]  /*9420*/  PRMT R24, R24, 0x5410, R14 ;  /* 0x0000541018187816 */ /* 0x000fc4000000000e */
[----:B------:R-:W-:Y:S02]  /*9430*/  PRMT R18, R18, 0x5410, R13 ;  /* 0x0000541012127816 */ /* 0x000fe4000000000d */
[----:B------:R-:W-:Y:S01]  /*9440*/  PRMT R16, R16, 0x5410, R12 ;  /* 0x0000541010107816 */ /* 0x000fe2000000000c */
[----:B------:R-:W-:Y:S06]  /*9450*/  BAR.SYNC.DEFER_BLOCKING 0x0 ;  /* 0x0000000000007b1d */ /* 0x000fec0000010000 */
[----:B------:R-:W-:Y:S05]  /*9460*/  @P0 BRA `(.L_x_114) ;  /* 0x0000053000000947 */ /* 0x000fea0003800000 */
[----:B------:R-:W-:Y:S01]  /*9470*/  ISETP.GE.AND P0, PT, R23, c[0x0][0x27c], PT ;  /* 0x00009f0017007a0c */ /* 0x000fe20003f06270 */
[----:B------:R-:W-:-:S12]  /*9480*/  BSSY B0, `(.L_x_115) ;  /* 0x0000028000007945 */ /* 0x000fd80003800000 */
[----:B------:R-:W-:Y:S05]  /*9490*/  @P0 BRA `(.L_x_116) ;  /* 0x0000026000000947 */ /* 0x000fea0003800000 */
[----:B------:R-:W1:Y:S01]  /*94a0*/  LDS.128 R12, [R22+0x100] ;  /* 0x00010000160c7984 */ /* 0x000e620000000c00 */
[----:B------:R-:W-:Y:S02]  /*94b0*/  HADD2.F32 R28, -RZ, R26.H1_H1 ;  /* 0x3000001aff1c7230 */ /* 0x000fe40000004100 */
[--C-:B------:R-:W-:Y:S02]  /*94c0*/  HADD2.F32 R34, -RZ, R24.reuse.H1_H1 ;  /* 0x30000018ff227230 */ /* 0x100fe40000004100 */
[----:B------:R-:W-:Y:S02]  /*94d0*/  HADD2.F32 R35, -RZ, R25.H1_H1 ;  /* 0x30000019ff237230 */ /* 0x000fe40000004100 */
[----:B------:R-:W-:Y:S02]  /*94e0*/  HADD2.F32 R36, -RZ, R27.H1_H1 ;  /* 0x3000001bff247230 */ /* 0x000fe40000004100 */
[----:B------:R-:W-:Y:S02]  /*94f0*/  HADD2.F32 R39, -RZ, R24.H0_H0 ;  /* 0x20000018ff277230 */ /* 0x000fe40000004100 */
[----:B-1----:R-:W-:-:S02]  /*9500*/  HADD2.F32 R29, -RZ, R12.H0_H0 ;  /* 0x2000000cff1d7230 */ /* 0x002fc40000004100 */
[----:B------:R-:W-:Y:S02]  /*9510*/  HADD2.F32 R30, -RZ, R12.H1_H1 ;  /* 0x3000000cff1e7230 */ /* 0x000fe40000004100 */
[--C-:B------:R-:W-:Y:S01]  /*9520*/  HADD2.F32 R31, -RZ, R13.reuse.H1_H1 ;  /* 0x3000000dff1f7230 */ /* 0x100fe20000004100 */
[----:B------:R-:W-:Y:S01]  /*9530*/  FMUL.FTZ R38, R29, R28 ;  /* 0x0000001c1d267220 */ /* 0x000fe20000410000 */
[----:B------:R-:W-:Y:S02]  /*9540*/  HADD2.F32 R12, -RZ, R13.H0_H0 ;  /* 0x2000000dff0c7230 */ /* 0x000fe40000004100 */
[--C-:B------:R-:W-:Y:S01]  /*9550*/  HADD2.F32 R13, -RZ, R14.reuse.H0_H0 ;  /* 0x2000000eff0d7230 */ /* 0x100fe20000004100 */
[----:B------:R-:W-:Y:S01]  /*9560*/  FFMA.FTZ R38, R30, R36, R38 ;  /* 0x000000241e267223 */ /* 0x000fe20000010026 */
[----:B------:R-:W-:Y:S02]  /*9570*/  HADD2.F32 R33, -RZ, R14.H1_H1 ;  /* 0x3000000eff217230 */ /* 0x000fe40000004100 */
[----:B------:R-:W-:-:S02]  /*9580*/  HADD2.F32 R14, -RZ, R15.H0_H0 ;  /* 0x2000000fff0e7230 */ /* 0x000fc40000004100 */
[----:B------:R-:W-:Y:S01]  /*9590*/  HADD2.F32 R37, -RZ, R15.H1_H1 ;  /* 0x3000000fff257230 */ /* 0x000fe20000004100 */
[----:B------:R-:W-:Y:S02]  /*95a0*/  FMUL.FTZ R15, R30, R28 ;  /* 0x0000001c1e0f7220 */ /* 0x000fe40000410000 */
[CC--:B------:R-:W-:Y:S02]  /*95b0*/  FMUL.FTZ R28, R31.reuse, R34.reuse ;  /* 0x000000221f1c7220 */ /* 0x0c0fe40000410000 */
[C---:B------:R-:W-:Y:S02]  /*95c0*/  FMUL.FTZ R34, R12.reuse, R34 ;  /* 0x000000220c227220 */ /* 0x040fe40000410000 */
[-C--:B------:R-:W-:Y:S01]  /*95d0*/  FFMA.FTZ R28, R12, R35.reuse, -R28 ;  /* 0x000000230c1c7223 */ /* 0x080fe2000001081c */
[----:B------:R-:W-:Y:S01]  /*95e0*/  HADD2.F32 R12, -RZ, R26.H0_H0 ;  /* 0x2000001aff0c7230 */ /* 0x000fe20000004100 */
[----:B------:R-:W-:Y:S01]  /*95f0*/  FFMA.FTZ R34, R31, R35, R34 ;  /* 0x000000231f227223 */ /* 0x000fe20000010022 */
[----:B------:R-:W-:Y:S01]  /*9600*/  HADD2.F32 R35, -RZ, R25.H0_H0 ;  /* 0x20000019ff237230 */ /* 0x000fe20000004100 */
[----:B------:R-:W-:Y:S01]  /*9610*/  FFMA.FTZ R15, R29, R36, -R15 ;  /* 0x000000241d0f7223 */ /* 0x000fe2000001080f */
[----:B------:R-:W-:Y:S01]  /*9620*/  HADD2.F32 R36, -RZ, R27.H0_H0 ;  /* 0x2000001bff247230 */ /* 0x000fe20000004100 */
[----:B------:R-:W-:-:S02]  /*9630*/  FMUL.FTZ R29, R33, R12 ;  /* 0x0000000c211d7220 */ /* 0x000fc40000410000 */
[----:B------:R-:W-:Y:S02]  /*9640*/  FMUL.FTZ R31, R13, R12 ;  /* 0x0000000c0d1f7220 */ /* 0x000fe40000410000 */
[-C--:B------:R-:W-:Y:S02]  /*9650*/  FMUL.FTZ R30, R37, R39.reuse ;  /* 0x00000027251e7220 */ /* 0x080fe40000410000 */
[C---:B------:R-:W-:Y:S02]  /*9660*/  FMUL.FTZ R12, R14.reuse, R39 ;  /* 0x000000270e0c7220 */ /* 0x040fe40000410000 */
[----:B------:R-:W-:Y:S02]  /*9670*/  FFMA.FTZ R30, R14, R35, -R30 ;  /* 0x000000230e1e7223 */ /* 0x000fe4000001081e */
[----:B------:R-:W-:Y:S01]  /*9680*/  FFMA.FTZ R29, R13, R36, -R29 ;  /* 0x000000240d1d7223 */ /* 0x000fe2000001081d */
[----:B------:R-:W-:Y:S01]  /*9690*/  F2FP.PACK_AB R13, R34, R28 ;  /* 0x0000001c220d723e */ /* 0x000fe200000000ff */
[----:B------:R-:W-:-:S02]  /*96a0*/  FFMA.FTZ R31, R33, R36, R31 ;  /* 0x00000024211f7223 */ /* 0x000fc4000001001f */
[----:B------:R-:W-:Y:S01]  /*96b0*/  FFMA.FTZ R35, R37, R35, R12 ;  /* 0x0000002325237223 */ /* 0x000fe2000001000c */
[----:B------:R-:W-:Y:S02]  /*96c0*/  F2FP.PACK_AB R12, R38, R15 ;  /* 0x0000000f260c723e */ /* 0x000fe400000000ff */
[----:B------:R-:W-:Y:S02]  /*96d0*/  F2FP.PACK_AB R14, R31, R29 ;  /* 0x0000001d1f0e723e */ /* 0x000fe400000000ff */
[----:B------:R-:W-:-:S05]  /*96e0*/  F2FP.PACK_AB R15, R35, R30 ;  /* 0x0000001e230f723e */ /* 0x000fca00000000ff */
[----:B------:R1:W-:Y:S02]  /*96f0*/  STS.128 [R22+0x100], R12 ;  /* 0x0001000c16007388 */ /* 0x0003e40000000c00 */
.L_x_116:
[----:B------:R-:W-:Y:S05]  /*9700*/  BSYNC B0 ;  /* 0x0000000000007941 */ /* 0x000fea0003800000 */
.L_x_115:
[----:B-1----:R-:W-:-:S04]  /*9710*/  IADD3 R12, R23, 0x20, RZ ;  /* 0x00000020170c7810 */ /* 0x002fc80007ffe0ff */
[----:B------:R-:W-:-:S13]  /*9720*/  ISETP.GE.AND P0, PT, R12, c[0x0][0x27c], PT ;  /* 0x00009f000c007a0c */ /* 0x000fda0003f06270 */
        /* <DEDUP_REMOVED lines=39> */
.L_x_114:
[----:B------:R-:W-:Y:S05]  /*99a0*/  BSYNC B1 ;  /* 0x0000000000017941 */ /* 0x000fea0003800000 */
.L_x_113:
[----:B-1----:R-:W-:Y:S01]  /*99b0*/  IADD3 R12, R10, 0x20, RZ ;  /* 0x000000200a0c7810 */ /* 0x002fe20007ffe0ff */
[----:B------:R-:W-:Y:S03]  /*99c0*/  BSSY B1, `(.L_x_117) ;  /* 0x0000056000017945 */ /* 0x000fe60003800000 */
[----:B------:R-:W-:-:S13]  /*99d0*/  ISETP.GE.AND P0, PT, R12, UR4, PT ;  /* 0x000000040c007c0c */ /* 0x000fda000bf06270 */
[----:B------:R-:W-:Y:S05]  /*99e0*/  @P0 BRA `(.L_x_118) ;  /* 0x0000053000000947 */ /* 0x000fea0003800000 */
[----:B------:R-:W-:Y:S01]  /*99f0*/  ISETP.GE.AND P0, PT, R23, c[0x0][0x27c], PT ;  /* 0x00009f0017007a0c */ /* 0x000fe20003f06270 */
[----:B------:R-:W-:-:S12]  /*9a00*/  BSSY B0, `(.L_x_119) ;  /* 0x0000028000007945 */ /* 0x000fd80003800000 */
[----:B------:R-:W-:Y:S05]  /*9a10*/  @P0 BRA `(.L_x_120) ;  /* 0x0000026000000947 */ /* 0x000fea0003800000 */
[----:B------:R-:W1:Y:S01]  /*9a20*/  LDS.128 R12, [R22+0x1100] ;  /* 0x00110000160c7984 */ /* 0x000e620000000c00 */
[----:B------:R-:W-:Y:S02]  /*9a30*/  HADD2.F32 R31, -RZ, R26.H1_H1 ;  /* 0x3000001aff1f7230 */ /* 0x000fe40000004100 */
[----:B------:R-:W-:Y:S02]  /*9a40*/  HADD2.F32 R34, -RZ, R24.H1_H1 ;  /* 0x30000018ff227230 */ /* 0x000fe40000004100 */
[--C-:B-1----:R-:W-:Y:S02]  /*9a50*/  HADD2.F32 R37, -RZ, R12.reuse.H0_H0 ;  /* 0x2000000cff257230 */ /* 0x102fe40000004100 */
[----:B------:R-:W-:Y:S02]  /*9a60*/  HADD2.F32 R36, -RZ, R12.H1_H1 ;  /* 0x3000000cff247230 */ /* 0x000fe40000004100 */
[--C-:B------:R-:W-:Y:S01]  /*9a70*/  HADD2.F32 R30, -RZ, R13.reuse.H0_H0 ;  /* 0x2000000dff1e7230 */ /* 0x100fe20000004100 */
[C---:B------:R-:W-:Y:S01]  /*9a80*/  FMUL.FTZ R35, R31.reuse, R37 ;  /* 0x000000251f237220 */ /* 0x040fe20000410000 */
[----:B------:R-:W-:Y:S01]  /*9a90*/  HADD2.F32 R13, -RZ, R13.H1_H1 ;  /* 0x3000000dff0d7230 */ /* 0x000fe20000004100 */
[----:B------:R-:W-:Y:S01]  /*9aa0*/  FMUL.FTZ R39, R31, R36 ;  /* 0x000000241f277220 */ /* 0x000fe20000410000 */
[--C-:B------:R-:W-:Y:S01]  /*9ab0*/  HADD2.F32 R12, -RZ, R15.reuse.H0_H0 ;  /* 0x2000000fff0c7230 */ /* 0x100fe20000004100 */
[C---:B------:R-:W-:Y:S01]  /*9ac0*/  FMUL.FTZ R31, R34.reuse, R30 ;  /* 0x0000001e221f7220 */ /* 0x040fe20000410000 */
[----:B------:R-:W-:Y:S01]  /*9ad0*/  HADD2.F32 R38, -RZ, R15.H1_H1 ;  /* 0x3000000fff267230 */ /* 0x000fe20000004100 */
[----:B------:R-:W-:Y:S01]  /*9ae0*/  FMUL.FTZ R33, R34, R13 ;  /* 0x0000000d22217220 */ /* 0x000fe20000410000 */
[----:B------:R-:W-:-:S02]  /*9af0*/  HADD2.F32 R29, -RZ, R14.H0_H0 ;  /* 0x2000000eff1d7230 */ /* 0x000fc40000004100 */
[----:B------:R-:W-:Y:S02]  /*9b00*/  HADD2.F32 R28, -RZ, R14.H1_H1 ;  /* 0x3000000eff1c7230 */ /* 0x000fe40000004100 */
[----:B------:R-:W-:Y:S02]  /*9b10*/  HADD2.F32 R15, -RZ, R27.H1_H1 ;  /* 0x3000001bff0f7230 */ /* 0x000fe40000004100 */
[----:B------:R-:W-:-:S03]  /*9b20*/  HADD2.F32 R14, -RZ, R25.H1_H1 ;  /* 0x30000019ff0e7230 */ /* 0x000fc60000004100 */
[C---:B------:R-:W-:Y:S02]  /*9b30*/  FFMA.FTZ R37, R15.reuse, R37, -R39 ;  /* 0x000000250f257223 */ /* 0x040fe40000010827 */
[----:B------:R-:W-:Y:S01]  /*9b40*/  FFMA.FTZ R36, R15, R36, R35 ;  /* 0x000000240f247223 */ /* 0x000fe20000010023 */
[----:B------:R-:W-:Y:S01]  /*9b50*/  HADD2.F32 R35, -RZ, R26.H0_H0 ;  /* 0x2000001aff237230 */ /* 0x000fe20000004100 */
[C---:B------:R-:W-:Y:S01]  /*9b60*/  FFMA.FTZ R15, R14.reuse, R30, -R33 ;  /* 0x0000001e0e0f7223 */ /* 0x040fe20000010821 */
[----:B------:R-:W-:Y:S01]  /*9b70*/  HADD2.F32 R33, -RZ, R24.H0_H0 ;  /* 0x20000018ff217230 */ /* 0x000fe20000004100 */
[----:B------:R-:W-:Y:S01]  /*9b80*/  FFMA.FTZ R13, R14, R13, R31 ;  /* 0x0000000d0e0d7223 */ /* 0x000fe2000001001f */
[----:B------:R-:W-:Y:S01]  /*9b90*/  HADD2.F32 R31, -RZ, R27.H0_H0 ;  /* 0x2000001bff1f7230 */ /* 0x000fe20000004100 */
[----:B------:R-:W-:Y:S01]  /*9ba0*/  FMUL.FTZ R14, R35, R28 ;  /* 0x0000001c230e7220 */ /* 0x000fe20000410000 */
[----:B------:R-:W-:Y:S01]  /*9bb0*/  HADD2.F32 R30, -RZ, R25.H0_H0 ;  /* 0x20000019ff1e7230 */ /* 0x000fe20000004100 */
[----:B------:R-:W-:Y:S01]  /*9bc0*/  FMUL.FTZ R34, R33, R38 ;  /* 0x0000002621227220 */ /* 0x000fe20000410000 */
[----:B------:R-:W-:Y:S01]  /*9bd0*/  F2FP.PACK_AB R13, R13, R15 ;  /* 0x0000000f0d0d723e */ /* 0x000fe200000000ff */
[----:B------:R-:W-:-:S02]  /*9be0*/  FMUL.FTZ R35, R35, R29 ;  /* 0x0000001d23237220 */ /* 0x000fc40000410000 */
[----:B------:R-:W-:Y:S02]  /*9bf0*/  FMUL.FTZ R33, R33, R12 ;  /* 0x0000000c21217220 */ /* 0x000fe40000410000 */
[C---:B------:R-:W-:Y:S02]  /*9c00*/  FFMA.FTZ R14, R31.reuse, R29, -R14 ;  /* 0x0000001d1f0e7223 */ /* 0x040fe4000001080e */
[----:B------:R-:W-:Y:S02]  /*9c10*/  FFMA.FTZ R35, R31, R28, R35 ;  /* 0x0000001c1f237223 */ /* 0x000fe40000010023 */
[----:B------:R-:W-:Y:S01]  /*9c20*/  FFMA.FTZ R34, R30, R12, -R34 ;  /* 0x0000000c1e227223 */ /* 0x000fe20000010822 */
[----:B------:R-:W-:Y:S01]  /*9c30*/  F2FP.PACK_AB R12, R36, R37 ;  /* 0x00000025240c723e */ /* 0x000fe200000000ff */
[----:B------:R-:W-:Y:S01]  /*9c40*/  FFMA.FTZ R33, R30, R38, R33 ;  /* 0x000000261e217223 */ /* 0x000fe20000010021 */
[----:B------:R-:W-:-:S04]  /*9c50*/  F2FP.PACK_AB R14, R35, R14 ;  /* 0x0000000e230e723e */ /* 0x000fc800000000ff */
[----:B------:R-:W-:-:S05]  /*9c60*/  F2FP.PACK_AB R15, R33, R34 ;  /* 0x00000022210f723e */ /* 0x000fca00000000ff */
[----:B------:R1:W-:Y:S02]  /*9c70*/  STS.128 [R22+0x1100], R12 ;  /* 0x0011000c16007388 */ /* 0x0003e40000000c00 */
.L_x_120:
[----:B------:R-:W-:Y:S05]  /*9c80*/  BSYNC B0 ;  /* 0x0000000000007941 */ /* 0x000fea0003800000 */
.L_x_119:
[----:B-1----:R-:W-:-:S04]  /*9c90*/  IADD3 R12, R23, 0x20, RZ ;  /* 0x00000020170c7810 */ /* 0x002fc80007ffe0ff */
[----:B------:R-:W-:-:S13]  /*9ca0*/  ISETP.GE.AND P0, PT, R12, c[0x0][0x27c], PT ;  /* 0x00009f000c007a0c */ /* 0x000fda0003f06270 */
        /* <DEDUP_REMOVED lines=39> */
.L_x_118:
[----:B------:R-:W-:Y:S05]  /*9f20*/  BSYNC B1 ;  /* 0x0000000000017941 */ /* 0x000fea0003800000 */
.L_x_117:
        /* <DEDUP_REMOVED lines=45> */
.L_x_124:
[----:B------:R-:W-:Y:S05]  /*a200*/  BSYNC B0 ;  /* 0x0000000000007941 */ /* 0x000fea0003800000 */
.L_x_123:
        /* <DEDUP_REMOVED lines=41> */
.L_x_122:
[----:B------:R-:W-:Y:S05]  /*a4a0*/  BSYNC B1 ;  /* 0x0000000000017941 */ /* 0x000fea0003800000 */
.L_x_121:
[----:B-1----:R-:W-:-:S04]  /*a4b0*/  IADD3 R12, R10, 0x60, RZ ;  /* 0x000000600a0c7810 */ /* 0x002fc80007ffe0ff */
        /* <DEDUP_REMOVED lines=8> */
[----:B------:R-:W-:Y:S02]  /*a540*/  HADD2.F32 R35, -RZ, R27.H1_H1 ;  /* 0x3000001bff237230 */ /* 0x000fe40000004100 */
[----:B------:R-:W-:Y:S02]  /*a550*/  HADD2.F32 R37, -RZ, R25.H1_H1 ;  /* 0x30000019ff257230 */ /* 0x000fe40000004100 */
[----:B------:R-:W-:Y:S02]  /*a560*/  HADD2.F32 R26, -RZ, R26.H0_H0 ;  /* 0x2000001aff1a7230 */ /* 0x000fe40000004100 */
[----:B------:R-:W-:-:S02]  /*a570*/  HADD2.F32 R24, -RZ, R24.H0_H0 ;  /* 0x20000018ff187230 */ /* 0x000fc40000004100 */
[----:B------:R-:W-:Y:S02]  /*a580*/  HADD2.F32 R27, -RZ, R27.H0_H0 ;  /* 0x2000001bff1b7230 */ /* 0x000fe40000004100 */
[----:B------:R-:W-:Y:S02]  /*a590*/  HADD2.F32 R25, -RZ, R25.H0_H0 ;  /* 0x20000019ff197230 */ /* 0x000fe40000004100 */
[--C-:B-1----:R-:W-:Y:S02]  /*a5a0*/  HADD2.F32 R29, -RZ, R12.reuse.H0_H0 ;  /* 0x2000000cff1d7230 */ /* 0x102fe40000004100 */
[----:B------:R-:W-:Y:S02]  /*a5b0*/  HADD2.F32 R30, -RZ, R12.H1_H1 ;  /* 0x3000000cff1e7230 */ /* 0x000fe40000004100 */
[--C-:B------:R-:W-:Y:S01]  /*a5c0*/  HADD2.F32 R31, -RZ, R13.reuse.H1_H1 ;  /* 0x3000000dff1f7230 */ /* 0x100fe20000004100 */
[C---:B------:R-:W-:Y:S01]  /*a5d0*/  FMUL.FTZ R38, R28.reuse, R29 ;  /* 0x0000001d1c267220 */ /* 0x040fe20000410000 */
[----:B------:R-:W-:Y:S01]  /*a5e0*/  HADD2.F32 R12, -RZ, R13.H0_H0 ;  /* 0x2000000dff0c7230 */ /* 0x000fe20000004100 */
[----:B------:R-:W-:Y:S01]  /*a5f0*/  FMUL.FTZ R36, R28, R30 ;  /* 0x0000001e1c247220 */ /* 0x000fe20000410000 */
[--C-:B------:R-:W-:Y:S01]  /*a600*/  HADD2.F32 R13, -RZ, R14.reuse.H0_H0 ;  /* 0x2000000eff0d7230 */ /* 0x100fe20000004100 */
[C---:B------:R-:W-:Y:S01]  /*a610*/  FMUL.FTZ R28, R34.reuse, R31 ;  /* 0x0000001f221c7220 */ /* 0x040fe20000410000 */
[----:B------:R-:W-:Y:S01]  /*a620*/  HADD2.F32 R33, -RZ, R14.H1_H1 ;  /* 0x3000000eff217230 */ /* 0x000fe20000004100 */
[----:B------:R-:W-:Y:S01]  /*a630*/  FFMA.FTZ R36, R35, R29, -R36 ;  /* 0x0000001d23247223 */ /* 0x000fe20000010824 */
[--C-:B------:R-:W-:Y:S01]  /*a640*/  HADD2.F32 R14, -RZ, R15.reuse.H0_H0 ;  /* 0x2000000fff0e7230 */ /* 0x100fe20000004100 */
[-C--:B------:R-:W-:Y:S01]  /*a650*/  FMUL.FTZ R34, R34, R12.reuse ;  /* 0x0000000c22227220 */ /* 0x080fe20000410000 */
[----:B------:R-:W-:Y:S01]  /*a660*/  HADD2.F32 R15, -RZ, R15.H1_H1 ;  /* 0x3000000fff0f7230 */ /* 0x000fe20000004100 */
[----:B------:R-:W-:-:S02]  /*a670*/  FFMA.FTZ R28, R37, R12, -R28 ;  /* 0x0000000c251c7223 */ /* 0x000fc4000001081c */
[C---:B------:R-:W-:Y:S02]  /*a680*/  FMUL.FTZ R12, R26.reuse, R33 ;  /* 0x000000211a0c7220 */ /* 0x040fe40000410000 */
[----:B------:R-:W-:Y:S02]  /*a690*/  FMUL.FTZ R29, R26, R13 ;  /* 0x0000000d1a1d7220 */ /* 0x000fe40000410000 */
[C---:B------:R-:W-:Y:S02]  /*a6a0*/  FMUL.FTZ R26, R24.reuse, R15 ;  /* 0x0000000f181a7220 */ /* 0x040fe40000410000 */
[----:B------:R-:W-:Y:S02]  /*a6b0*/  FMUL.FTZ R24, R24, R14 ;  /* 0x0000000e18187220 */ /* 0x000fe40000410000 */
[----:B------:R-:W-:Y:S02]  /*a6c0*/  FFMA.FTZ R38, R35, R30, R38 ;  /* 0x0000001e23267223 */ /* 0x000fe40000010026 */
[----:B------:R-:W-:-:S02]  /*a6d0*/  FFMA.FTZ R34, R37, R31, R34 ;  /* 0x0000001f25227223 */ /* 0x000fc40000010022 */
[C---:B------:R-:W-:Y:S01]  /*a6e0*/  FFMA.FTZ R30, R27.reuse, R13, -R12 ;  /* 0x0000000d1b1e7223 */ /* 0x040fe2000001080c */
[----:B------:R-:W-:Y:S01]  /*a6f0*/  F2FP.PACK_AB R12, R38, R36 ;  /* 0x00000024260c723e */ /* 0x000fe200000000ff */
[----:B------:R-:W-:Y:S01]  /*a700*/  FFMA.FTZ R29, R27, R33, R29 ;  /* 0x000000211b1d7223 */ /* 0x000fe2000001001d */
[----:B------:R-:W-:Y:S01]  /*a710*/  F2FP.PACK_AB R13, R34, R28 ;  /* 0x0000001c220d723e */ /* 0x000fe200000000ff */
[C---:B------:R-:W-:Y:S02]  /*a720*/  FFMA.FTZ R26, R25.reuse, R14, -R26 ;  /* 0x0000000e191a7223 */ /* 0x040fe4000001081a */
[----:B------:R-:W-:Y:S01]  /*a730*/  FFMA.FTZ R15, R25, R15, R24 ;  /* 0x0000000f190f7223 */ /* 0x000fe20000010018 */
[----:B------:R-:W-:-:S04]  /*a740*/  F2FP.PACK_AB R14, R29, R30 ;  /* 0x0000001e1d0e723e */ /* 0x000fc800000000ff */
[----:B------:R-:W-:-:S05]  /*a750*/  F2FP.PACK_AB R15, R15, R26 ;  /* 0x0000001a0f0f723e */ /* 0x000fca00000000ff */
[----:B------:R1:W-:Y:S02]  /*a760*/  STS.128 [R22+0x3100], R12 ;  /* 0x0031000c16007388 */ /* 0x0003e40000000c00 */
.L_x_127:
[----:B------:R-:W-:Y:S05]  /*a770*/  BSYNC B0 ;  /* 0x0000000000007941 */ /* 0x000fea0003800000 */
.L_x_126:
[----:B------:R-:W-:-:S04]  /*a780*/  IADD3 R23, R23, 0x20, RZ ;  /* 0x0000002017177810 */ /* 0x000fc80007ffe0ff */
[----:B------:R-:W-:-:S13]  /*a790*/  ISETP.GE.AND P0, PT, R23, c[0x0][0x27c], PT ;  /* 0x00009f0017007a0c */ /* 0x000fda0003f06270 */
[----:B------:R-:W-:Y:S05]  /*a7a0*/  @P0 BRA `(.L_x_125) ;  /* 0x00001e3000000947 */ /* 0x000fea0003800000 */
[----:B-1----:R-:W1:Y:S01]  /*a7b0*/  LDS.128 R12, [R22+0x7100] ;  /* 0x00710000160c7984 */ /* 0x002e620000000c00 */
        /* <DEDUP_REMOVED lines=28> */
[----:B------:R-:W-:Y:S01]  /*a980*/  FFMA.FTZ R25, R19, R13, -R12 ;  /* 0x0000000d13197223 */ /* 0x000fe2000001080c */
[----:B------:R-:W-:Y:S01]  /*a990*/  F2FP.PACK_AB R12, R33, R30 ;  /* 0x0000001e210c723e */ /* 0x000fe200000000ff */
[----:B------:R-:W-:Y:S01]  /*a9a0*/  FFMA.FTZ R24, R19, R27, R24 ;  /* 0x0000001b13187223 */ /* 0x000fe20000010018 */
[----:B------:R-:W-:Y:S01]  /*a9b0*/  F2FP.PACK_AB R13, R28, R23 ;  /* 0x000000171c0d723e */ /* 0x000fe200000000ff */
[C---:B------:R-:W-:Y:S02]  /*a9c0*/  FFMA.FTZ R18, R17.reuse, R14, -R18 ;  /* 0x0000000e11127223 */ /* 0x040fe40000010812 */
[----:B------:R-:W-:Y:S01]  /*a9d0*/  FFMA.FTZ R15, R17, R15, R16 ;  /* 0x0000000f110f7223 */ /* 0x000fe20000010010 */
[----:B------:R-:W-:-:S04]  /*a9e0*/  F2FP.PACK_AB R14, R24, R25 ;  /* 0x00000019180e723e */ /* 0x000fc800000000ff */
[----:B------:R-:W-:-:S05]  /*a9f0*/  F2FP.PACK_AB R15, R15, R18 ;  /* 0x000000120f0f723e */ /* 0x000fca00000000ff */
[----:B------:R1:W-:Y:S01]  /*aa00*/  STS.128 [R22+0x7100], R12 ;  /* 0x0071000c16007388 */ /* 0x0003e20000000c00 */
[----:B------:R-:W-:Y:S05]  /*aa10*/  BRA `(.L_x_125) ;  /* 0x00001bc000007947 */ /* 0x000fea0003800000 */
.L_x_110:
[----:B------:R-:W-:Y:S01]  /*aa20*/  ISETP.NE.AND P0, PT, R12, RZ, PT ;  /* 0x000000ff0c00720c */ /* 0x000fe20003f05270 */
[----:B------:R-:W-:Y:S01]  /*aa30*/  IMAD.U32 R26, RZ, RZ, UR16 ;  /* 0x00000010ff1a7e24 */ /* 0x000fe2000f8e00ff */
[----:B------:R-:W-:Y:S01]  /*aa40*/  MOV R24, UR4 ;  /* 0x0000000400187c02 */ /* 0x000fe20008000f00 */
[----:B------:R-:W-:Y:S01]  /*aa50*/  IMAD.U32 R27, RZ, RZ, UR17 ;  /* 0x00000011ff1b7e24 */ /* 0x000fe2000f8e00ff */
[----:B------:R-:W-:Y:S01]  /*aa60*/  MOV R25, UR5 ;  /* 0x0000000500197c02 */ /* 0x000fe20008000f00 */
[----:B------:R-:W-:Y:S01]  /*aa70*/  BSSY B0, `(.L_x_128) ;  /* 0x000000d000007945 */ /* 0x000fe20003800000 */
[----:B------:R-:W-:Y:S01]  /*aa80*/  CS2R R18, SRZ ;  /* 0x0000000000127805 */ /* 0x000fe2000001ff00 */
[----:B------:R-:W-:Y:S01]  /*aa90*/  CS2R R16, SRZ ;  /* 0x0000000000107805 */ /* 0x000fe2000001ff00 */
[----:B------:R-:W-:Y:S01]  /*aaa0*/  CS2R R14, SRZ ;  /* 0x00000000000e7805 */ /* 0x000fe2000001ff00 */
[----:B------:R-:W-:-:S04]  /*aab0*/  CS2R R12, SRZ ;  /* 0x00000000000c7805 */ /* 0x000fc8000001ff00 */
[----:B------:R-:W-:Y:S05]  /*aac0*/  @P0 BRA `(.L_x_129) ;  /* 0x0000007000000947 */ /* 0x000fea0003800000 */
[----:B------:R-:W-:Y:S01]  /*aad0*/  ISETP.GE.AND P0, PT, R32, c[0x0][0x27c], PT ;  /* 0x00009f0020007a0c */ /* 0x000fe20003f06270 */
[----:B------:R-:W-:-:S12]  /*aae0*/  CS2R R18, SRZ ;  /* 0x0000000000127805 */ /* 0x000fd8000001ff00 */
[----:B------:R-:W-:Y:S05]  /*aaf0*/  @P0 BRA `(.L_x_129) ;  /* 0x0000004000000947 */ /* 0x000fea0003800000 */
[----:B------:R-:W-:-:S04]  /*ab00*/  IMAD.WIDE R26, R32, 0x2, R26 ;  /* 0x00000002201a7825 */ /* 0x000fc800078e021a */
[----:B------:R-:W-:Y:S01]  /*ab10*/  IMAD.WIDE R24, R32, 0x2, R24 ;  /* 0x0000000220187825 */ /* 0x000fe200078e0218 */
[----:B------:R1:W5:Y:S04]  /*ab20*/  LD.E.128 R12, [R26.64] ;  /* 0x000000141a0c7980 */ /* 0x000368000c101d00 */
[----:B------:R1:W5:Y:S02]  /*ab30*/  LD.E.128 R16, [R24.64] ;  /* 0x0000001418107980 */ /* 0x000364000c101d00 */
.L_x_129:
[----:B------:R-:W-:Y:S05]  /*ab40*/  BSYNC B0 ;  /* 0x0000000000007941 */ /* 0x000fea0003800000 */
.L_x_128:
[----:B------:R-:W-:Y:S01]  /*ab50*/  UIMAD UR4, UR12, -0x80, UR18 ;  /* 0xffffff800c0478a4 */ /* 0x000fe2000f8e0212 */
[----:B------:R-:W-:Y:S01]  /*ab60*/  ISETP.GE.AND P0, PT, R32, c[0x0][0x27c], PT ;  /* 0x00009f0020007a0c */ /* 0x000fe20003f06270 */
[--C-:B-1---5:R-:W-:Y:S01]  /*ab70*/  IMAD.MOV.U32 R27, RZ, RZ, R13.reuse ;  /* 0x000000ffff1b7224 */ /* 0x122fe200078e000d */
[--C-:B------:R-:W-:Y:S01]  /*ab80*/  SHF.R.U64 R26, R12, 0x10, R13.reuse ;  /* 0x000000100c1a7819 */ /* 0x100fe2000000120d */
[----:B------:R-:W-:Y:S01]  /*ab90*/  UISETP.LT.AND UP0, UPT, UR4, 0x80, UPT ;  /* 0x000000800400788c */ /* 0x000fe2000bf01270 */
[----:B------:R-:W-:Y:S01]  /*aba0*/  SHF.R.U32.HI R37, RZ, 0x10, R13 ;  /* 0x00000010ff257819 */ /* 0x000fe2000001160d */
[--C-:B------:R-:W-:Y:S01]  /*abb0*/  IMAD.MOV.U32 R28, RZ, RZ, R15.reuse ;  /* 0x000000ffff1c7224 */ /* 0x100fe200078e000f */
[--C-:B------:R-:W-:Y:S01]  /*abc0*/  SHF.R.U64 R25, R14, 0x10, R15.reuse ;  /* 0x000000100e197819 */ /* 0x100fe2000000120f */
[----:B------:R-:W-:Y:S01]  /*abd0*/  USEL UR4, UR4, 0x80, UP0 ;  /* 0x0000008004047887 */ /* 0x000fe20008000000 */
[----:B------:R-:W-:Y:S01]  /*abe0*/  SHF.R.U32.HI R35, RZ, 0x10, R15 ;  /* 0x00000010ff237819 */ /* 0x000fe2000001160f */
[----:B------:R-:W-:Y:S01]  /*abf0*/  IMAD.MOV.U32 R38, RZ, RZ, R12 ;  /* 0x000000ffff267224 */ /* 0x000fe200078e000c */
[--C-:B------:R-:W-:Y:S01]  /*ac00*/  SHF.R.U64 R24, R16, 0x10, R17.reuse ;  /* 0x0000001010187819 */ /* 0x100fe20000001211 */
[----:B------:R-:W-:Y:S01]  /*ac10*/  IMAD.MOV.U32 R36, RZ, RZ, R14 ;  /* 0x000000ffff247224 */ /* 0x000fe200078e000e */
[--C-:B------:R-:W-:Y:S01]  /*ac20*/  SHF.R.U32.HI R14, RZ, 0x10, R17.reuse ;  /* 0x00000010ff0e7819 */ /* 0x100fe20000011611 */
[----:B------:R-:W-:Y:S01]  /*ac30*/  IMAD.MOV.U32 R15, RZ, RZ, R16 ;  /* 0x000000ffff0f7224 */ /* 0x000fe200078e0010 */
[----:B------:R-:W-:Y:S01]  /*ac40*/  ISETP.GE.OR P1, PT, R10, UR4, P0 ;  /* 0x000000040a007c0c */ /* 0x000fe20008726670 */
[----:B------:R-:W-:Y:S01]  /*ac50*/  IMAD.MOV.U32 R29, RZ, RZ, R17 ;  /* 0x000000ffff1d7224 */ /* 0x000fe200078e0011 */
[--C-:B------:R-:W-:Y:S01]  /*ac60*/  SHF.R.U64 R23, R18, 0x10, R19.reuse ;  /* 0x0000001012177819 */ /* 0x100fe20000001213 */
[----:B------:R-:W-:Y:S01]  /*ac70*/  IMAD.MOV.U32 R13, RZ, RZ, R18 ;  /* 0x000000ffff0d7224 */ /* 0x000fe200078e0012 */
[--C-:B------:R-:W-:Y:S01]  /*ac80*/  SHF.R.U32.HI R12, RZ, 0x10, R19.reuse ;  /* 0x00000010ff0c7819 */ /* 0x100fe20000011613 */
[----:B------:R-:W-:Y:S01]  /*ac90*/  IMAD.MOV.U32 R30, RZ, RZ, R19 ;  /* 0x000000ffff1e7224 */ /* 0x000fe200078e0013 */
        /* <DEDUP_REMOVED lines=12> */
[----:B------:R-:W-:Y:S01]  /*ad60*/  MOV R14, c[0x0][0x27c] ;  /* 0x00009f00000e7a02 */ /* 0x000fe20000000f00 */
[----:B------:R-:W1:Y:S01]  /*ad70*/  LDS.128 R16, [R22+0x100] ;  /* 0x0001000016107984 */ /* 0x000e620000000c00 */
[----:B------:R-:W-:-:S02]  /*ad80*/  HADD2.F32 R48, -RZ, R29.H1_H1 ;  /* 0x3000001dff307230 */ /* 0x000fc40000004100 */
[----:B------:R-:W-:Y:S01]  /*ad90*/  LEA.HI R14, R14, R3, RZ, 0x1d ;  /* 0x000000030e0e7211 */ /* 0x000fe200078fe8ff */
[----:B------:R-:W-:Y:S02]  /*ada0*/  HADD2.F32 R56, -RZ, R27.H1_H1 ;  /* 0x3000001bff387230 */ /* 0x000fe40000004100 */
[----:B------:R-:W-:Y:S01]  /*adb0*/  HADD2.F32 R46, -RZ, R24.H1_H1 ;  /* 0x30000018ff2e7230 */ /* 0x000fe20000004100 */
[----:B------:R-:W-:Y:S01]  /*adc0*/  SHF.R.S32.HI R12, RZ, 0x1f, R14 ;  /* 0x0000001fff0c7819 */ /* 0x000fe2000001140e */
[----:B------:R-:W-:Y:S01]  /*add0*/  HADD2.F32 R44, -RZ, R29.H0_H0 ;  /* 0x2000001dff2c7230 */ /* 0x000fe20000004100 */
[----:B------:R-:W-:Y:S01]  /*ade0*/  SHF.L.U32 R13, R14, 0x3, RZ ;  /* 0x000000030e0d7819 */ /* 0x000fe200000006ff */
[----:B------:R-:W-:Y:S01]  /*adf0*/  HADD2.F32 R55, -RZ, R26.H1_H1 ;  /* 0x3000001aff377230 */ /* 0x000fe20000004100 */
[----:B------:R-:W-:Y:S01]  /*ae00*/  LEA.HI R12, R12, R14, RZ, 0x3 ;  /* 0x0000000e0c0c7211 */ /* 0x000fe200078f18ff */
[----:B------:R-:W-:Y:S01]  /*ae10*/  HADD2.F32 R54, -RZ, R27.H0_H0 ;  /* 0x2000001bff367230 */ /* 0x000fe20000004100 */
[----:B------:R-:W-:Y:S01]  /*ae20*/  LOP3.LUT R13, R34, 0x38, R13, 0xf8, !PT ;  /* 0x00000038220d7812 */ /* 0x000fe200078ef80d */
[----:B------:R-:W-:Y:S01]  /*ae30*/  HADD2.F32 R43, -RZ, R24.H0_H0 ;  /* 0x20000018ff2b7230 */ /* 0x000fe20000004100 */
[----:B------:R-:W-:Y:S01]  /*ae40*/  SHF.L.U32 R12, R12, 0xa, RZ ;  /* 0x0000000a0c0c7819 */ /* 0x000fe200000006ff */
[----:B------:R-:W-:Y:S01]  /*ae50*/  HADD2.F32 R42, -RZ, R30.H1_H1 ;  /* 0x3000001eff2a7230 */ /* 0x000fe20000004100 */
[----:B------:R-:W-:Y:S01]  /*ae60*/  LOP3.LUT R33, R13, R33, RZ, 0x3c, !PT ;  /* 0x000000210d217212 */ /* 0x000fe200078e3cff */
[----:B------:R-:W-:Y:S01]  /*ae70*/  HADD2.F32 R53, -RZ, R26.H0_H0 ;  /* 0x2000001aff357230 */ /* 0x000fe20000004100 */
[----:B------:R-:W-:Y:S01]  /*ae80*/  LOP3.LUT R12, R12, 0x7fffe000, RZ, 0xc0, !PT ;  /* 0x7fffe0000c0c7812 */ /* 0x000fe200078ec0ff */
[----:B------:R-:W-:-:S02]  /*ae90*/  HADD2.F32 R52, -RZ, R28.H1_H1 ;  /* 0x3000001cff347230 */ /* 0x000fc40000004100 */
[----:B------:R-:W-:Y:S01]  /*aea0*/  HADD2.F32 R41, -RZ, R23.H1_H1 ;  /* 0x30000017ff297230 */ /* 0x000fe20000004100 */
[----:B------:R-:W-:Y:S01]  /*aeb0*/  IADD3 R31, R33, R12, R31 ;  /* 0x0000000c211f7210 */ /* 0x000fe20007ffe01f */
[--C-:B------:R-:W-:Y:S02]  /*aec0*/  HADD2.F32 R51, -RZ, R25.reuse.H1_H1 ;  /* 0x30000019ff337230 */ /* 0x100fe40000004100 */
[----:B------:R-:W-:Y:S01]  /*aed0*/  HADD2.F32 R40, -RZ, R30.H0_H0 ;  /* 0x2000001eff287230 */ /* 0x000fe20000004100 */
[----:B------:R-:W-:Y:S01]  /*aee0*/  SHF.L.U32 R31, R31, 0x1, RZ ;  /* 0x000000011f1f7819 */ /* 0x000fe200000006ff */
[----:B------:R-:W-:Y:S02]  /*aef0*/  HADD2.F32 R50, -RZ, R28.H0_H0 ;  /* 0x2000001cff327230 */ /* 0x000fe40000004100 */
[----:B------:R-:W-:Y:S02]  /*af00*/  HADD2.F32 R49, -RZ, R25.H0_H0 ;  /* 0x20000019ff317230 */ /* 0x000fe40000004100 */
[----:B------:R-:W2:Y:S01]  /*af10*/  LDS.128 R12, [R31+0x100] ;  /* 0x000100001f0c7984 */ /* 0x000ea20000000c00 */
[----:B-1----:R-:W-:-:S02]  /*af20*/  HADD2.F32 R33, -RZ, R16.H0_H0 ;  /* 0x20000010ff217230 */ /* 0x002fc40000004100 */
[----:B------:R-:W-:Y:S02]  /*af30*/  HADD2.F32 R35, -RZ, R16.H1_H1 ;  /* 0x30000010ff237230 */ /* 0x000fe40000004100 */
[--C-:B------:R-:W-:Y:S02]  /*af40*/  HADD2.F32 R16, -RZ, R17.reuse.H0_H0 ;  /* 0x20000011ff107230 */ /* 0x100fe40000004100 */
[----:B------:R-:W-:Y:S02]  /*af50*/  HADD2.F32 R36, -RZ, R17.H1_H1 ;  /* 0x30000011ff247230 */ /* 0x000fe40000004100 */
[--C-:B------:R-:W-:Y:S02]  /*af60*/  HADD2.F32 R17, -RZ, R18.reuse.H0_H0 ;  /* 0x20000012ff117230 */ /* 0x100fe40000004100 */
[----:B------:R-:W-:Y:S02]  /*af70*/  HADD2.F32 R37, -RZ, R18.H1_H1 ;  /* 0x30000012ff257230 */ /* 0x000fe40000004100 */
[----:B------:R-:W-:-:S02]  /*af80*/  HADD2.F32 R18, -RZ, R19.H0_H0 ;  /* 0x20000013ff127230 */ /* 0x000fc40000004100 */
[----:B------:R-:W-:-:S03]  /*af90*/  HADD2.F32 R19, -RZ, R19.H1_H1 ;  /* 0x30000013ff137230 */ /* 0x000fc60000004100 */
[----:B------:R-:W-:Y:S01]  /*afa0*/  FMUL.FTZ R58, R18, R40 ;  /* 0x00000028123a7220 */ /* 0x000fe20000410000 */
[--C-:B--2---:R-:W-:Y:S02]  /*afb0*/  HADD2.F32 R47, -RZ, R12.reuse.H0_H0 ;  /* 0x2000000cff2f7230 */ /* 0x104fe40000004100 */
[----:B------:R-:W-:Y:S01]  /*afc0*/  HADD2.F32 R45, -RZ, R12.H1_H1 ;  /* 0x3000000cff2d7230 */ /* 0x000fe20000004100 */
[-C--:B------:R-:W-:Y:S01]  /*afd0*/  FMUL.FTZ R12, R33, R48.reuse ;  /* 0x00000030210c7220 */ /* 0x080fe20000410000 */
[----:B------:R-:W-:Y:S01]  /*afe0*/  HADD2.F32 R39, -RZ, R13.H0_H0 ;  /* 0x2000000dff277230 */ /* 0x000fe20000004100 */
[C---:B------:R-:W-:Y:S01]  /*aff0*/  FMUL.FTZ R48, R47.reuse, R48 ;  /* 0x000000302f307220 */ /* 0x040fe20000410000 */
[--C-:B------:R-:W-:Y:S01]  /*b000*/  HADD2.F32 R34, -RZ, R15.reuse.H0_H0 ;  /* 0x2000000fff227230 */ /* 0x100fe20000004100 */
[----:B------:R-:W-:Y:S01]  /*b010*/  FFMA.FTZ R47, R47, R56, R12 ;  /* 0x000000382f2f7223 */ /* 0x000fe2000001000c */
[----:B------:R-:W-:Y:S01]  /*b020*/  HADD2.F32 R57, -RZ, R15.H1_H1 ;  /* 0x3000000fff397230 */ /* 0x000fe20000004100 */
[----:B------:R-:W-:Y:S01]  /*b030*/  FMUL.FTZ R15, R35, R46 ;  /* 0x0000002e230f7220 */ /* 0x000fe20000410000 */
[----:B------:R-:W-:Y:S01]  /*b040*/  HADD2.F32 R13, -RZ, R13.H1_H1 ;  /* 0x3000000dff0d7230 */ /* 0x000fe20000004100 */
[----:B------:R-:W-:Y:S01]  /*b050*/  FMUL.FTZ R12, R16, R44 ;  /* 0x0000002c100c7220 */ /* 0x000fe20000410000 */
[--C-:B------:R-:W-:Y:S01]  /*b060*/  HADD2.F32 R38, -RZ, R14.reuse.H0_H0 ;  /* 0x2000000eff267230 */ /* 0x100fe20000004100 */
[----:B------:R-:W-:Y:S01]  /*b070*/  FMUL.FTZ R46, R45, R46 ;  /* 0x0000002e2d2e7220 */ /* 0x000fe20000410000 */
[----:B------:R-:W-:Y:S01]  /*b080*/  HADD2.F32 R14, -RZ, R14.H1_H1 ;  /* 0x3000000eff0e7230 */ /* 0x000fe20000004100 */
[----:B------:R-:W-:-:S02]  /*b090*/  FMUL.FTZ R44, R39, R44 ;  /* 0x0000002c272c7220 */ /* 0x000fc40000410000 */
[----:B------:R-:W-:Y:S02]  /*b0a0*/  FFMA.FTZ R45, R45, R55, R15 ;  /* 0x000000372d2d7223 */ /* 0x000fe4000001000f */
[----:B------:R-:W-:Y:S02]  /*b0b0*/  FFMA.FTZ R39, R39, R54, R12 ;  /* 0x0000003627277223 */ /* 0x000fe4000001000c */
[-C--:B------:R-:W-:Y:S02]  /*b0c0*/  FMUL.FTZ R15, R36, R43.reuse ;  /* 0x0000002b240f7220 */ /* 0x080fe40000410000 */
[-C--:B------:R-:W-:Y:S02]  /*b0d0*/  FMUL.FTZ R12, R17, R42.reuse ;  /* 0x0000002a110c7220 */ /* 0x080fe40000410000 */
[----:B------:R-:W-:Y:S02]  /*b0e0*/  FMUL.FTZ R43, R13, R43 ;  /* 0x0000002b0d2b7220 */ /* 0x000fe40000410000 */
[----:B------:R-:W-:-:S02]  /*b0f0*/  FMUL.FTZ R42, R38, R42 ;  /* 0x0000002a262a7220 */ /* 0x000fc40000410000 */
[----:B------:R-:W-:Y:S02]  /*b100*/  FFMA.FTZ R13, R13, R53, R15 ;  /* 0x000000350d0d7223 */ /* 0x000fe4000001000f */
[----:B------:R-:W-:Y:S01]  /*b110*/  FFMA.FTZ R38, R38, R52, R12 ;  /* 0x0000003426267223 */ /* 0x000fe2000001000c */
[----:B------:R-:W-:Y:S01]  /*b120*/  HADD2.F32 R12, -RZ, R23.H0_H0 ;  /* 0x20000017ff0c7230 */ /* 0x000fe20000004100 */
[----:B------:R-:W-:Y:S01]  /*b130*/  FMUL.FTZ R15, R37, R41 ;  /* 0x00000029250f7220 */ /* 0x000fe20000410000 */
[----:B------:R-:W-:Y:S01]  /*b140*/  F2FP.PACK_AB R13, R13, R39 ;  /* 0x000000270d0d723e */ /* 0x000fe200000000ff */
[C---:B------:R-:W-:Y:S02]  /*b150*/  FMUL.FTZ R41, R14.reuse, R41 ;  /* 0x000000290e297220 */ /* 0x040fe40000410000 */
[----:B------:R-:W-:Y:S02]  /*b160*/  FFMA.FTZ R14, R14, R51, R15 ;  /* 0x000000330e0e7223 */ /* 0x000fe4000001000f */
[----:B------:R-:W-:-:S02]  /*b170*/  FMUL.FTZ R15, R19, R12 ;  /* 0x0000000c130f7220 */ /* 0x000fc40000410000 */
[----:B------:R-:W-:Y:S01]  /*b180*/  FMUL.FTZ R40, R34, R40 ;  /* 0x0000002822287220 */ /* 0x000fe20000410000 */
[----:B------:R-:W-:Y:S01]  /*b190*/  F2FP.PACK_AB R14, R14, R38 ;  /* 0x000000260e0e723e */ /* 0x000fe200000000ff */
[----:B------:R-:W-:Y:S02]  /*b1a0*/  FMUL.FTZ R12, R57, R12 ;  /* 0x0000000c390c7220 */ /* 0x000fe40000410000 */
[----:B------:R-:W-:Y:S02]  /*b1b0*/  FFMA.FTZ R48, R33, R56, -R48 ;  /* 0x0000003821307223 */ /* 0x000fe40000010830 */
[----:B------:R-:W-:Y:S02]  /*b1c0*/  FFMA.FTZ R46, R35, R55, -R46 ;  /* 0x00000037232e7223 */ /* 0x000fe4000001082e */
[----:B------:R-:W-:Y:S02]  /*b1d0*/  FFMA.FTZ R44, R16, R54, -R44 ;  /* 0x00000036102c7223 */ /* 0x000fe4000001082c */
[----:B------:R-:W-:Y:S01]  /*b1e0*/  FFMA.FTZ R43, R36, R53, -R43 ;  /* 0x00000035242b7223 */ /* 0x000fe2000001082b */
[----:B------:R-:W-:Y:S01]  /*b1f0*/  F2FP.PACK_AB R16, R46, R48 ;  /* 0x000000302e10723e */ /* 0x000fe200000000ff */
[----:B------:R-:W-:-:S02]  /*b200*/  FFMA.FTZ R42, R17, R52, -R42 ;  /* 0x00000034112a7223 */ /* 0x000fc4000001082a */
[----:B------:R-:W-:Y:S01]  /*b210*/  FFMA.FTZ R41, R37, R51, -R41 ;  /* 0x0000003325297223 */ /* 0x000fe20000010829 */
[----:B------:R-:W-:Y:S01]  /*b220*/  F2FP.PACK_AB R17, R43, R44 ;  /* 0x0000002c2b11723e */ /* 0x000fe200000000ff */
[----:B------:R-:W-:Y:S02]  /*b230*/  FFMA.FTZ R40, R18, R50, -R40 ;  /* 0x0000003212287223 */ /* 0x000fe40000010828 */
[----:B------:R-:W-:Y:S01]  /*b240*/  FFMA.FTZ R19, R19, R49, -R12 ;  /* 0x0000003113137223 */ /* 0x000fe2000001080c */
[----:B------:R-:W-:Y:S01]  /*b250*/  F2FP.PACK_AB R18, R41, R42 ;  /* 0x0000002a2912723e */ /* 0x000fe200000000ff */
[----:B------:R-:W-:Y:S01]  /*b260*/  FFMA.FTZ R34, R34, R50, R58 ;  /* 0x0000003222227223 */ /* 0x000fe2000001003a */
[----:B------:R-:W-:Y:S01]  /*b270*/  F2FP.PACK_AB R12, R45, R47 ;  /* 0x0000002f2d0c723e */ /* 0x000fe200000000ff */
[----:B------:R-:W-:Y:S01]  /*b280*/  FFMA.FTZ R15, R57, R49, R15 ;  /* 0x00000031390f7223 */ /* 0x000fe2000001000f */
[----:B------:R-:W-:-:S04]  /*b290*/  F2FP.PACK_AB R19, R19, R40 ;  /* 0x000000281313723e */ /* 0x000fc800000000ff */
[----:B------:R-:W-:Y:S01]  /*b2a0*/  F2FP.PACK_AB R15, R15, R34 ;  /* 0x000000220f0f723e */ /* 0x000fe200000000ff */
[----:B------:R1:W-:Y:S04]  /*b2b0*/  STS.128 [R22+0x100], R16 ;  /* 0x0001001016007388 */ /* 0x0003e80000000c00 */
[----:B------:R1:W-:Y:S02]  /*b2c0*/  STS.128 [R31+0x100], R12 ;  /* 0x0001000c1f007388 */ /* 0x0003e40000000c00 */
.L_x_131:
[----:B------:R-:W-:Y:S05]  /*b2d0*/  BSYNC B0 ;  /* 0x0000000000007941 */ /* 0x000fea0003800000 */
.L_x_130:
[----:B-1----:R-:W-:Y:S01]  /*b2e0*/  IADD3 R13, R10, 0x20, RZ ;  /* 0x000000200a0d7810 */ /* 0x002fe20007ffe0ff */
[----:B------:R-:W-:Y:S03]  /*b2f0*/  BSSY B0, `(.L_x_132) ;  /* 0x0000064000007945 */ /* 0x000fe60003800000 */
[----:B------:R-:W-:-:S13]  /*b300*/  ISETP.GE.OR P1, PT, R13, UR4, P0 ;  /* 0x000000040d007c0c */ /* 0x000fda0008726670 */
[----:B------:R-:W-:Y:S05]  /*b310*/  @P1 BRA `(.L_x_133) ;  /* 0x0000061000001947 */ /* 0x000fea0003800000 */
[----:B------:R-:W-:Y:S01]  /*b320*/  MOV R15, c[0x0][0x27c] ;  /* 0x00009f00000f7a02 */ /* 0x000fe20000000f00 */
[----:B------:R-:W-:Y:S01]  /*b330*/  HADD2.F32 R55, -RZ, R29.H1_H1 ;  /* 0x3000001dff377230 */ /* 0x000fe20000004100 */
[----:B------:R-:W-:Y:S01]  /*b340*/  SHF.R.S32.HI R12, RZ, 0x1f, R13 ;  /* 0x0000001fff0c7819 */ /* 0x000fe2000001140d */
[----:B------:R-:W-:Y:S01]  /*b350*/  HADD2.F32 R46, -RZ, R27.H1_H1 ;  /* 0x3000001bff2e7230 */ /* 0x000fe20000004100 */
[----:B------:R-:W-:Y:S01]  /*b360*/  LEA.HI R15, R15, R3, RZ, 0x1d ;  /* 0x000000030f0f7211 */ /* 0x000fe200078fe8ff */
[----:B------:R-:W-:Y:S01]  /*b370*/  HADD2.F32 R51, -RZ, R29.H0_H0 ;  /* 0x2000001dff337230 */ /* 0x000fe20000004100 */
[----:B------:R-:W-:Y:S01]  /*b380*/  SHF.L.U32 R17, R13, 0x6, RZ ;  /* 0x000000060d117819 */ /* 0x000fe200000006ff */
[----:B------:R-:W-:Y:S01]  /*b390*/  HADD2.F32 R53, -RZ, R24.H1_H1 ;  /* 0x30000018ff357230 */ /* 0x000fe20000004100 */
[----:B------:R-:W-:Y:S01]  /*b3a0*/  LEA.HI R12, R12, R13, RZ, 0x3 ;  /* 0x0000000d0c0c7211 */ /* 0x000fe200078f18ff */
[----:B------:R-:W-:Y:S01]  /*b3b0*/  HADD2.F32 R44, -RZ, R27.H0_H0 ;  /* 0x2000001bff2c7230 */ /* 0x000fe20000004100 */
[----:B------:R-:W-:Y:S01]  /*b3c0*/  SHF.R.S32.HI R13, RZ, 0x1f, R15 ;  /* 0x0000001fff0d7819 */ /* 0x000fe2000001140f */
[----:B------:R-:W-:Y:S01]  /*b3d0*/  HADD2.F32 R45, -RZ, R26.H1_H1 ;  /* 0x3000001aff2d7230 */ /* 0x000fe20000004100 */
[----:B------:R-:W-:Y:S01]  /*b3e0*/  LOP3.LUT R17, R17, 0x1c0, RZ, 0xc0, !PT ;  /* 0x000001c011117812 */ /* 0x000fe200078ec0ff */
[----:B------:R-:W-:Y:S01]  /*b3f0*/  HADD2.F32 R49, -RZ, R30.H1_H1 ;  /* 0x3000001eff317230 */ /* 0x000fe20000004100 */
[----:B------:R-:W-:Y:S01]  /*b400*/  SHF.L.U32 R14, R15, 0x3, RZ ;  /* 0x000000030f0e7819 */ /* 0x000fe200000006ff */
[----:B------:R-:W-:Y:S01]  /*b410*/  HADD2.F32 R50, -RZ, R24.H0_H0 ;  /* 0x20000018ff327230 */ /* 0x000fe20000004100 */
[----:B------:R-:W-:Y:S01]  /*b420*/  LEA.HI R13, R13, R15, RZ, 0x3 ;  /* 0x0000000f0d0d7211 */ /* 0x000fe200078f18ff */
[----:B------:R-:W-:Y:S01]  /*b430*/  HADD2.F32 R42, -RZ, R28.H1_H1 ;  /* 0x3000001cff2a7230 */ /* 0x000fe20000004100 */
[----:B------:R-:W-:Y:S01]  /*b440*/  SHF.L.U32 R12, R12, 0x6, RZ ;  /* 0x000000060c0c7819 */ /* 0x000fe200000006ff */
[----:B------:R-:W-:Y:S01]  /*b450*/  HADD2.F32 R43, -RZ, R26.H0_H0 ;  /* 0x2000001aff2b7230 */ /* 0x000fe20000004100 */
[----:B------:R-:W-:Y:S01]  /*b460*/  SHF.R.U32.HI R16, RZ, 0x3, R17 ;  /* 0x00000003ff107819 */ /* 0x000fe20000011611 */
[----:B------:R-:W-:Y:S01]  /*b470*/  HADD2.F32 R48, -RZ, R23.H1_H1 ;  /* 0x30000017ff307230 */ /* 0x000fe20000004100 */
[----:B------:R-:W-:Y:S01]  /*b480*/  LOP3.LUT R14, R17, 0x38, R14, 0xf8, !PT ;  /* 0x00000038110e7812 */ /* 0x000fe200078ef80e */
[----:B------:R-:W-:Y:S01]  /*b490*/  HADD2.F32 R47, -RZ, R30.H0_H0 ;  /* 0x2000001eff2f7230 */ /* 0x000fe20000004100 */
[----:B------:R-:W-:Y:S01]  /*b4a0*/  SHF.L.U32 R13, R13, 0xa, RZ ;  /* 0x0000000a0d0d7819 */ /* 0x000fe200000006ff */
[----:B------:R-:W-:Y:S01]  /*b4b0*/  HADD2.F32 R41, -RZ, R25.H1_H1 ;  /* 0x30000019ff297230 */ /* 0x000fe20000004100 */
[----:B------:R-:W-:Y:S01]  /*b4c0*/  LOP3.LUT R18, R17, 0x38, R32, 0xf8, !PT ;  /* 0x0000003811127812 */ /* 0x000fe200078ef820 */
[----:B------:R-:W-:Y:S01]  /*b4d0*/  HADD2.F32 R40, -RZ, R28.H0_H0 ;  /* 0x2000001cff287230 */ /* 0x000fe20000004100 */
[----:B------:R-:W-:-:S02]  /*b4e0*/  LOP3.LUT R12, R12, 0xfffffe00, RZ, 0xc0, !PT ;  /* 0xfffffe000c0c7812 */ /* 0x000fc400078ec0ff */
[----:B------:R-:W-:Y:S02]  /*b4f0*/  LOP3.LUT R14, R14, R16, RZ, 0x3c, !PT ;  /* 0x000000100e0e7212 */ /* 0x000fe400078e3cff */
[----:B------:R-:W-:Y:S02]  /*b500*/  LOP3.LUT R13, R13, 0x7fffe000, RZ, 0xc0, !PT ;  /* 0x7fffe0000d0d7812 */ /* 0x000fe400078ec0ff */
[----:B------:R-:W-:Y:S02]  /*b510*/  LOP3.LUT R18, R12, R18, R16, 0xf6, !PT ;  /* 0x000000120c127212 */ /* 0x000fe400078ef610 */
[----:B------:R-:W-:Y:S02]  /*b520*/  IADD3 R22, R14, R13, R12 ;  /* 0x0000000d0e167210 */ /* 0x000fe40007ffe00c */
[----:B------:R-:W-:Y:S02]  /*b530*/  SHF.L.U32 R31, R18, 0x1, RZ ;  /* 0x00000001121f7819 */ /* 0x000fe400000006ff */
[----:B------:R-:W-:-:S03]  /*b540*/  SHF.L.U32 R22, R22, 0x1, RZ ;  /* 0x0000000116167819 */ /* 0x000fc600000006ff */
[----:B------:R-:W1:Y:S04]  /*b550*/  LDS.128 R16, [R31+0x100] ;  /* 0x000100001f107984 */ /* 0x000e680000000c00 */
[----:B------:R-:W2:Y:S01]  /*b560*/  LDS.128 R12, [R22+0x100] ;  /* 0x00010000160c7984 */ /* 0x000ea20000000c00 */
[--C-:B-1----:R-:W-:Y:S02]  /*b570*/  HADD2.F32 R33, -RZ, R16.reuse.H0_H0 ;  /* 0x20000010ff217230 */ /* 0x102fe40000004100 */
[----:B------:R-:W-:Y:S02]  /*b580*/  HADD2.F32 R35, -RZ, R16.H1_H1 ;  /* 0x30000010ff237230 */ /* 0x000fe40000004100 */
[--C-:B--2---:R-:W-:Y:S02]  /*b590*/  HADD2.F32 R54, -RZ, R12.reuse.H0_H0 ;  /* 0x2000000cff367230 */ /* 0x104fe40000004100 */
[----:B------:R-:W-:Y:S01]  /*b5a0*/  HADD2.F32 R52, -RZ, R12.H1_H1 ;  /* 0x3000000cff347230 */ /* 0x000fe20000004100 */
[C---:B------:R-:W-:Y:S01]  /*b5b0*/  FMUL.FTZ R12, R55.reuse, R33 ;  /* 0x00000021370c7220 */ /* 0x040fe20000410000 */
[----:B------:R-:W-:Y:S01]  /*b5c0*/  HADD2.F32 R16, -RZ, R17.H0_H0 ;  /* 0x20000011ff107230 */ /* 0x000fe20000004100 */
[-C--:B------:R-:W-:Y:S01]  /*b5d0*/  FMUL.FTZ R55, R55, R54.reuse ;  /* 0x0000003637377220 */ /* 0x080fe20000410000 */
[----:B------:R-:W-:Y:S01]  /*b5e0*/  HADD2.F32 R39, -RZ, R13.H0_H0 ;  /* 0x2000000dff277230 */ /* 0x000fe20000004100 */
[----:B------:R-:W-:Y:S01]  /*b5f0*/  FFMA.FTZ R54, R46, R54, R12 ;  /* 0x000000362e367223 */ /* 0x000fe2000001000c */
[----:B------:R-:W-:Y:S01]  /*b600*/  HADD2.F32 R36, -RZ, R17.H1_H1 ;  /* 0x30000011ff247230 */ /* 0x000fe20000004100 */
[C---:B------:R-:W-:Y:S01]  /*b610*/  FMUL.FTZ R12, R51.reuse, R16 ;  /* 0x00000010330c7220 */ /* 0x040fe20000410000 */
[----:B------:R-:W-:Y:S01]  /*b620*/  HADD2.F32 R17, -RZ, R18.H0_H0 ;  /* 0x20000012ff117230 */ /* 0x000fe20000004100 */
[-C--:B------:R-:W-:Y:S01]  /*b630*/  FMUL.FTZ R51, R51, R39.reuse ;  /* 0x0000002733337220 */ /* 0x080fe20000410000 */
[--C-:B------:R-:W-:Y:S01]  /*b640*/  HADD2.F32 R34, -RZ, R15.reuse.H0_H0 ;  /* 0x2000000fff227230 */ /* 0x100fe20000004100 */
[----:B------:R-:W-:Y:S01]  /*b650*/  FFMA.FTZ R39, R44, R39, R12 ;  /* 0x000000272c277223 */ /* 0x000fe2000001000c */
[----:B------:R-:W-:Y:S01]  /*b660*/  HADD2.F32 R57, -RZ, R15.H1_H1 ;  /* 0x3000000fff397230 */ /* 0x000fe20000004100 */
[C---:B------:R-:W-:Y:S01]  /*b670*/  FMUL.FTZ R15, R53.reuse, R35 ;  /* 0x00000023350f7220 */ /* 0x040fe20000410000 */
[----:B------:R-:W-:Y:S01]  /*b680*/  HADD2.F32 R38, -RZ, R14.H0_H0 ;  /* 0x2000000eff267230 */ /* 0x000fe20000004100 */
[-C--:B------:R-:W-:Y:S01]  /*b690*/  FMUL.FTZ R53, R53, R52.reuse ;  /* 0x0000003435357220 */ /* 0x080fe20000410000 */
[----:B------:R-:W-:Y:S01]  /*b6a0*/  HADD2.F32 R13, -RZ, R13.H1_H1 ;  /* 0x3000000dff0d7230 */ /* 0x000fe20000004100 */
[----:B------:R-:W-:Y:S01]  /*b6b0*/  FFMA.FTZ R52, R45, R52, R15 ;  /* 0x000000342d347223 */ /* 0x000fe2000001000f */
[----:B------:R-:W-:Y:S01]  /*b6c0*/  HADD2.F32 R37, -RZ, R18.H1_H1 ;  /* 0x30000012ff257230 */ /* 0x000fe20000004100 */
[C---:B------:R-:W-:Y:S01]  /*b6d0*/  FMUL.FTZ R12, R49.reuse, R17 ;  /* 0x00000011310c7220 */ /* 0x040fe20000410000 */
[--C-:B------:R-:W-:Y:S01]  /*b6e0*/  HADD2.F32 R18, -RZ, R19.reuse.H0_H0 ;  /* 0x20000013ff127230 */ /* 0x100fe20000004100 */
[C---:B------:R-:W-:Y:S01]  /*b6f0*/  FMUL.FTZ R15, R50.reuse, R36 ;  /* 0x00000024320f7220 */ /* 0x040fe20000410000 */
[----:B------:R-:W-:Y:S01]  /*b700*/  HADD2.F32 R14, -RZ, R14.H1_H1 ;  /* 0x3000000eff0e7230 */ /* 0x000fe20000004100 */
[----:B------:R-:W-:Y:S01]  /*b710*/  FMUL.FTZ R49, R49, R38 ;  /* 0x0000002631317220 */ /* 0x000fe20000410000 */
[----:B------:R-:W-:Y:S01]  /*b720*/  HADD2.F32 R19, -RZ, R19.H1_H1 ;  /* 0x30000013ff137230 */ /* 0x000fe20000004100 */
[----:B------:R-:W-:-:S02]  /*b730*/  FMUL.FTZ R50, R50, R13 ;  /* 0x0000000d32327220 */ /* 0x000fc40000410000 */
[----:B------:R-:W-:Y:S02]  /*b740*/  FFMA.FTZ R38, R42, R38, R12 ;  /* 0x000000262a267223 */ /* 0x000fe4000001000c */
[----:B------:R-:W-:Y:S01]  /*b750*/  FFMA.FTZ R13, R43, R13, R15 ;  /* 0x0000000d2b0d7223 */ /* 0x000fe2000001000f */
[----:B------:R-:W-:Y:S01]  /*b760*/  HADD2.F32 R15, -RZ, R23.H0_H0 ;  /* 0x20000017ff0f7230 */ /* 0x000fe20000004100 */
[C---:B------:R-:W-:Y:S02]  /*b770*/  FMUL.FTZ R12, R48.reuse, R37 ;  /* 0x00000025300c7220 */ /* 0x040fe40000410000 */
[----:B------:R-:W-:Y:S01]  /*b780*/  FMUL.FTZ R58, R47, R18 ;  /* 0x000000122f3a7220 */ /* 0x000fe20000410000 */
[----:B------:R-:W-:Y:S01]  /*b790*/  F2FP.PACK_AB R13, R13, R39 ;  /* 0x000000270d0d723e */ /* 0x000fe200000000ff */
[-C--:B------:R-:W-:Y:S02]  /*b7a0*/  FMUL.FTZ R48, R48, R14.reuse ;  /* 0x0000000e30307220 */ /* 0x080fe40000410000 */
[----:B------:R-:W-:Y:S01]  /*b7b0*/  FFMA.FTZ R14, R41, R14, R12 ;  /* 0x0000000e290e7223 */ /* 0x000fe2000001000c */
[----:B------:R-:W-:Y:S01]  /*b7c0*/  HADD2.F32 R12, -RZ, R25.H0_H0 ;  /* 0x20000019ff0c7230 */ /* 0x000fe20000004100 */
[----:B------:R-:W-:-:S02]  /*b7d0*/  FMUL.FTZ R47, R47, R34 ;  /* 0x000000222f2f7220 */ /* 0x000fc40000410000 */
[----:B------:R-:W-:Y:S01]  /*b7e0*/  FFMA.FTZ R34, R40, R34, R58 ;  /* 0x0000002228227223 */ /* 0x000fe2000001003a */
[----:B------:R-:W-:Y:S01]  /*b7f0*/  F2FP.PACK_AB R14, R14, R38 ;  /* 0x000000260e0e723e */ /* 0x000fe200000000ff */
[C---:B------:R-:W-:Y:S02]  /*b800*/  FMUL.FTZ R58, R15.reuse, R57 ;  /* 0x000000390f3a7220 */ /* 0x040fe40000410000 */
[----:B------:R-:W-:Y:S02]  /*b810*/  FMUL.FTZ R56, R15, R19 ;  /* 0x000000130f387220 */ /* 0x000fe40000410000 */
[----:B------:R-:W-:Y:S02]  /*b820*/  FFMA.FTZ R55, R46, R33, -R55 ;  /* 0x000000212e377223 */ /* 0x000fe40000010837 */
[----:B------:R-:W-:Y:S02]  /*b830*/  FFMA.FTZ R53, R45, R35, -R53 ;  /* 0x000000232d357223 */ /* 0x000fe40000010835 */
[----:B------:R-:W-:-:S02]  /*b840*/  FFMA.FTZ R51, R44, R16, -R51 ;  /* 0x000000102c337223 */ /* 0x000fc40000010833 */
[----:B------:R-:W-:Y:S01]  /*b850*/  FFMA.FTZ R50, R43, R36, -R50 ;  /* 0x000000242b327223 */ /* 0x000fe20000010832 */
[----:B------:R-:W-:Y:S01]  /*b860*/  F2FP.PACK_AB R16, R53, R55 ;  /* 0x000000373510723e */ /* 0x000fe200000000ff */
[----:B------:R-:W-:Y:S02]  /*b870*/  FFMA.FTZ R49, R42, R17, -R49 ;  /* 0x000000112a317223 */ /* 0x000fe40000010831 */
[----:B------:R-:W-:Y:S01]  /*b880*/  FFMA.FTZ R48, R41, R37, -R48 ;  /* 0x0000002529307223 */ /* 0x000fe20000010830 */
[----:B------:R-:W-:Y:S01]  /*b890*/  F2FP.PACK_AB R17, R50, R51 ;  /* 0x000000333211723e */ /* 0x000fe200000000ff */
[----:B------:R-:W-:Y:S02]  /*b8a0*/  FFMA.FTZ R47, R40, R18, -R47 ;  /* 0x00000012282f7223 */ /* 0x000fe4000001082f */
[----:B------:R-:W-:Y:S01]  /*b8b0*/  FFMA.FTZ R19, R12, R19, -R58 ;  /* 0x000000130c137223 */ /* 0x000fe2000001083a */
[----:B------:R-:W-:Y:S01]  /*b8c0*/  F2FP.PACK_AB R18, R48, R49 ;  /* 0x000000313012723e */ /* 0x000fe200000000ff */
[----:B------:R-:W-:Y:S01]  /*b8d0*/  FFMA.FTZ R15, R12, R57, R56 ;  /* 0x000000390c0f7223 */ /* 0x000fe20000010038 */
[----:B------:R-:W-:-:S02]  /*b8e0*/  F2FP.PACK_AB R12, R52, R54 ;  /* 0x00000036340c723e */ /* 0x000fc400000000ff */
[----:B------:R-:W-:Y:S02]  /*b8f0*/  F2FP.PACK_AB R19, R19, R47 ;  /* 0x0000002f1313723e */ /* 0x000fe400000000ff */
[----:B------:R-:W-:-:S03]  /*b900*/  F2FP.PACK_AB R15, R15, R34 ;  /* 0x000000220f0f723e */ /* 0x000fc600000000ff */
[----:B------:R1:W-:Y:S04]  /*b910*/  STS.128 [R31+0x100], R16 ;  /* 0x000100101f007388 */ /* 0x0003e80000000c00 */
[----:B------:R1:W-:Y:S02]  /*b920*/  STS.128 [R22+0x100], R12 ;  /* 0x0001000c16007388 */ /* 0x0003e40000000c00 */
.L_x_133:
[----:B------:R-:W-:Y:S05]  /*b930*/  BSYNC B0 ;  /* 0x0000000000007941 */ /* 0x000fea0003800000 */
.L_x_132:
        /* <DEDUP_REMOVED lines=101> */
.L_x_135:
[----:B------:R-:W-:Y:S05]  /*bf90*/  BSYNC B0 ;  /* 0x0000000000007941 */ /* 0x000fea0003800000 */
.L_x_134:
[----:B-1----:R-:W-:-:S04]  /*bfa0*/  IADD3 R13, R10, 0x60, RZ ;  /* 0x000000600a0d7810 */ /* 0x002fc80007ffe0ff */
[----:B------:R-:W-:-:S13]  /*bfb0*/  ISETP.GE.OR P0, PT, R13, UR4, P0 ;  /* 0x000000040d007c0c */ /* 0x000fda0008706670 */
[----:B------:R-:W-:Y:S05]  /*bfc0*/  @P0 BRA `(.L_x_125) ;  /* 0x0000061000000947 */ /* 0x000fea0003800000 */
[----:B------:R-:W-:Y:S01]  /*bfd0*/  MOV R15, c[0x0][0x27c] ;  /* 0x00009f00000f7a02 */ /* 0x000fe20000000f00 */
[--C-:B------:R-:W-:Y:S01]  /*bfe0*/  HADD2.F32 R37, -RZ, R29.reuse.H1_H1 ;  /* 0x3000001dff257230 */ /* 0x100fe20000004100 */
[----:B------:R-:W-:Y:S01]  /*bff0*/  SHF.R.S32.HI R12, RZ, 0x1f, R13 ;  /* 0x0000001fff0c7819 */ /* 0x000fe2000001140d */
[----:B------:R-:W-:Y:S01]  /*c000*/  HADD2.F32 R29, -RZ, R29.H0_H0 ;  /* 0x2000001dff1d7230 */ /* 0x000fe20000004100 */
[----:B------:R-:W-:Y:S01]  /*c010*/  LEA.HI R15, R15, R3, RZ, 0x1d ;  /* 0x000000030f0f7211 */ /* 0x000fe200078fe8ff */
[--C-:B------:R-:W-:Y:S01]  /*c020*/  HADD2.F32 R42, -RZ, R27.reuse.H1_H1 ;  /* 0x3000001bff2a7230 */ /* 0x100fe20000004100 */
[----:B------:R-:W-:Y:S01]  /*c030*/  SHF.L.U32 R17, R13, 0x6, RZ ;  /* 0x000000060d117819 */ /* 0x000fe200000006ff */
[--C-:B------:R-:W-:Y:S01]  /*c040*/  HADD2.F32 R43, -RZ, R24.reuse.H1_H1 ;  /* 0x30000018ff2b7230 */ /* 0x100fe20000004100 */
[----:B------:R-:W-:Y:S01]  /*c050*/  LEA.HI R12, R12, R13, RZ, 0x3 ;  /* 0x0000000d0c0c7211 */ /* 0x000fe200078f18ff */
[----:B------:R-:W-:Y:S01]  /*c060*/  HADD2.F32 R27, -RZ, R27.H0_H0 ;  /* 0x2000001bff1b7230 */ /* 0x000fe20000004100 */
[----:B------:R-:W-:Y:S01]  /*c070*/  SHF.R.S32.HI R13, RZ, 0x1f, R15 ;  /* 0x0000001fff0d7819 */ /* 0x000fe2000001140f */
[----:B------:R-:W-:Y:S01]  /*c080*/  HADD2.F32 R24, -RZ, R24.H0_H0 ;  /* 0x20000018ff187230 */ /* 0x000fe20000004100 */
[----:B------:R-:W-:Y:S01]  /*c090*/  LOP3.LUT R17, R17, 0x1c0, RZ, 0xc0, !PT ;  /* 0x000001c011117812 */ /* 0x000fe200078ec0ff */
[----:B------:R-:W-:Y:S01]  /*c0a0*/  HADD2.F32 R47, -RZ, R23.H1_H1 ;  /* 0x30000017ff2f7230 */ /* 0x000fe20000004100 */
[----:B------:R-:W-:-:S02]  /*c0b0*/  SHF.L.U32 R14, R15, 0x3, RZ ;  /* 0x000000030f0e7819 */ /* 0x000fc400000006ff */
[----:B------:R-:W-:Y:S02]  /*c0c0*/  LEA.HI R13, R13, R15, RZ, 0x3 ;  /* 0x0000000f0d0d7211 */ /* 0x000fe400078f18ff */
[----:B------:R-:W-:Y:S02]  /*c0d0*/  SHF.L.U32 R12, R12, 0x6, RZ ;  /* 0x000000060c0c7819 */ /* 0x000fe400000006ff */
[----:B------:R-:W-:Y:S02]  /*c0e0*/  SHF.R.U32.HI R16, RZ, 0x3, R17 ;  /* 0x00000003ff107819 */ /* 0x000fe40000011611 */
[----:B------:R-:W-:Y:S02]  /*c0f0*/  LOP3.LUT R14, R17, 0x38, R14, 0xf8, !PT ;  /* 0x00000038110e7812 */ /* 0x000fe400078ef80e */
[----:B------:R-:W-:Y:S02]  /*c100*/  SHF.L.U32 R13, R13, 0xa, RZ ;  /* 0x0000000a0d0d7819 */ /* 0x000fe400000006ff */
[----:B------:R-:W-:-:S02]  /*c110*/  LOP3.LUT R18, R17, 0x38, R32, 0xf8, !PT ;  /* 0x0000003811127812 */ /* 0x000fc400078ef820 */
[----:B------:R-:W-:Y:S02]  /*c120*/  LOP3.LUT R12, R12, 0xfffffe00, RZ, 0xc0, !PT ;  /* 0xfffffe000c0c7812 */ /* 0x000fe400078ec0ff */
[----:B------:R-:W-:Y:S02]  /*c130*/  LOP3.LUT R14, R14, R16, RZ, 0x3c, !PT ;  /* 0x000000100e0e7212 */ /* 0x000fe400078e3cff */
[----:B------:R-:W-:Y:S02]  /*c140*/  LOP3.LUT R13, R13, 0x7fffe000, RZ, 0xc0, !PT ;  /* 0x7fffe0000d0d7812 */ /* 0x000fe400078ec0ff */
[----:B------:R-:W-:Y:S02]  /*c150*/  LOP3.LUT R18, R12, R18, R16, 0xf6, !PT ;  /* 0x000000120c127212 */ /* 0x000fe400078ef610 */
[----:B------:R-:W-:Y:S02]  /*c160*/  IADD3 R22, R14, R13, R12 ;  /* 0x0000000d0e167210 */ /* 0x000fe40007ffe00c */
[----:B------:R-:W-:-:S02]  /*c170*/  SHF.L.U32 R31, R18, 0x1, RZ ;  /* 0x00000001121f7819 */ /* 0x000fc400000006ff */
[----:B------:R-:W-:-:S03]  /*c180*/  SHF.L.U32 R22, R22, 0x1, RZ ;  /* 0x0000000116167819 */ /* 0x000fc600000006ff */
[----:B------:R-:W1:Y:S04]  /*c190*/  LDS.128 R16, [R31+0x100] ;  /* 0x000100001f107984 */ /* 0x000e680000000c00 */
[----:B------:R-:W2:Y:S01]  /*c1a0*/  LDS.128 R12, [R22+0x100] ;  /* 0x00010000160c7984 */ /* 0x000ea20000000c00 */
[--C-:B-1----:R-:W-:Y:S02]  /*c1b0*/  HADD2.F32 R33, -RZ, R16.reuse.H0_H0 ;  /* 0x20000010ff217230 */ /* 0x102fe40000004100 */
[----:B------:R-:W-:Y:S02]  /*c1c0*/  HADD2.F32 R34, -RZ, R16.H1_H1 ;  /* 0x30000010ff227230 */ /* 0x000fe40000004100 */
[----:B------:R-:W-:Y:S01]  /*c1d0*/  HADD2.F32 R16, -RZ, R17.H0_H0 ;  /* 0x20000011ff107230 */ /* 0x000fe20000004100 */
[----:B------:R-:W-:Y:S01]  /*c1e0*/  FMUL.FTZ R44, R37, R33 ;  /* 0x00000021252c7220 */ /* 0x000fe20000410000 */
[--C-:B--2---:R-:W-:Y:S01]  /*c1f0*/  HADD2.F32 R38, -RZ, R12.reuse.H0_H0 ;  /* 0x2000000cff267230 */ /* 0x104fe20000004100 */
[----:B------:R-:W-:Y:S01]  /*c200*/  FMUL.FTZ R46, R43, R34 ;  /* 0x000000222b2e7220 */ /* 0x000fe20000410000 */
[----:B------:R-:W-:Y:S01]  /*c210*/  HADD2.F32 R39, -RZ, R12.H1_H1 ;  /* 0x3000000cff277230 */ /* 0x000fe20000004100 */
[----:B------:R-:W-:Y:S01]  /*c220*/  FMUL.FTZ R45, R29, R16 ;  /* 0x000000101d2d7220 */ /* 0x000fe20000410000 */
[----:B------:R-:W-:Y:S01]  /*c230*/  HADD2.F32 R12, -RZ, R13.H0_H0 ;  /* 0x2000000dff0c7230 */ /* 0x000fe20000004100 */
[-C--:B------:R-:W-:Y:S01]  /*c240*/  FMUL.FTZ R37, R37, R38.reuse ;  /* 0x0000002625257220 */ /* 0x080fe20000410000 */
[----:B------:R-:W-:Y:S01]  /*c250*/  HADD2.F32 R35, -RZ, R17.H1_H1 ;  /* 0x30000011ff237230 */ /* 0x000fe20000004100 */
[----:B------:R-:W-:Y:S01]  /*c260*/  FFMA.FTZ R38, R42, R38, R44 ;  /* 0x000000262a267223 */ /* 0x000fe2000001002c */
[----:B------:R-:W-:Y:S01]  /*c270*/  HADD2.F32 R44, -RZ, R26.H1_H1 ;  /* 0x3000001aff2c7230 */ /* 0x000fe20000004100 */
[-C--:B------:R-:W-:Y:S01]  /*c280*/  FMUL.FTZ R29, R29, R12.reuse ;  /* 0x0000000c1d1d7220 */ /* 0x080fe20000410000 */
[----:B------:R-:W-:Y:S01]  /*c290*/  HADD2.F32 R17, -RZ, R18.H0_H0 ;  /* 0x20000012ff117230 */ /* 0x000fe20000004100 */
[----:B------:R-:W-:Y:S01]  /*c2a0*/  FFMA.FTZ R45, R27, R12, R45 ;  /* 0x0000000c1b2d7223 */ /* 0x000fe2000001002d */
[----:B------:R-:W-:Y:S01]  /*c2b0*/  HADD2.F32 R12, -RZ, R30.H1_H1 ;  /* 0x3000001eff0c7230 */ /* 0x000fe20000004100 */
[-C--:B------:R-:W-:Y:S01]  /*c2c0*/  FMUL.FTZ R43, R43, R39.reuse ;  /* 0x000000272b2b7220 */ /* 0x080fe20000410000 */
[----:B------:R-:W-:Y:S01]  /*c2d0*/  HADD2.F32 R40, -RZ, R13.H1_H1 ;  /* 0x3000000dff287230 */ /* 0x000fe20000004100 */
[----:B------:R-:W-:Y:S01]  /*c2e0*/  FFMA.FTZ R39, R44, R39, R46 ;  /* 0x000000272c277223 */ /* 0x000fe2000001002e */
[----:B------:R-:W-:Y:S01]  /*c2f0*/  HADD2.F32 R13, -RZ, R14.H0_H0 ;  /* 0x2000000eff0d7230 */ /* 0x000fe20000004100 */
[----:B------:R-:W-:Y:S01]  /*c300*/  FMUL.FTZ R49, R24, R35 ;  /* 0x0000002318317220 */ /* 0x000fe20000410000 */
[----:B------:R-:W-:Y:S01]  /*c310*/  HADD2.F32 R26, -RZ, R26.H0_H0 ;  /* 0x2000001aff1a7230 */ /* 0x000fe20000004100 */
[----:B------:R-:W-:Y:S01]  /*c320*/  FMUL.FTZ R48, R12, R17 ;  /* 0x000000110c307220 */ /* 0x000fe20000410000 */
[----:B------:R-:W-:Y:S01]  /*c330*/  HADD2.F32 R46, -RZ, R28.H1_H1 ;  /* 0x3000001cff2e7230 */ /* 0x000fe20000004100 */
        /* <DEDUP_REMOVED lines=8> */
[C---:B------:R-:W-:Y:S01]  /*c3c0*/  FMUL.FTZ R50, R47.reuse, R36 ;  /* 0x000000242f327220 */ /* 0x040fe20000410000 */
[----:B------:R-:W-:Y:S01]  /*c3d0*/  HADD2.F32 R49, -RZ, R30.H0_H0 ;  /* 0x2000001eff317230 */ /* 0x000fe20000004100 */
[-C--:B------:R-:W-:Y:S01]  /*c3e0*/  FMUL.FTZ R47, R47, R41.reuse ;  /* 0x000000292f2f7220 */ /* 0x080fe20000410000 */
[----:B------:R-:W-:Y:S01]  /*c3f0*/  HADD2.F32 R19, -RZ, R19.H1_H1 ;  /* 0x30000013ff137230 */ /* 0x000fe20000004100 */
[----:B------:R-:W-:Y:S01]  /*c400*/  FFMA.FTZ R41, R13, R41, R50 ;  /* 0x000000290d297223 */ /* 0x000fe20000010032 */
[----:B------:R-:W-:Y:S01]  /*c410*/  HADD2.F32 R14, -RZ, R15.H0_H0 ;  /* 0x2000000fff0e7230 */ /* 0x000fe20000004100 */
[----:B------:R-:W-:Y:S01]  /*c420*/  FFMA.FTZ R37, R42, R33, -R37 ;  /* 0x000000212a257223 */ /* 0x000fe20000010825 */
[----:B------:R-:W-:Y:S01]  /*c430*/  HADD2.F32 R30, -RZ, R23.H0_H0 ;  /* 0x20000017ff1e7230 */ /* 0x000fe20000004100 */
[C---:B------:R-:W-:Y:S01]  /*c440*/  FMUL.FTZ R23, R49.reuse, R18 ;  /* 0x0000001231177220 */ /* 0x040fe20000410000 */
[----:B------:R-:W-:Y:S01]  /*c450*/  HADD2.F32 R15, -RZ, R15.H1_H1 ;  /* 0x3000000fff0f7230 */ /* 0x000fe20000004100 */
[----:B------:R-:W-:Y:S01]  /*c460*/  FMUL.FTZ R49, R49, R14 ;  /* 0x0000000e31317220 */ /* 0x000fe20000410000 */
[----:B------:R-:W-:Y:S01]  /*c470*/  HADD2.F32 R28, -RZ, R28.H0_H0 ;  /* 0x2000001cff1c7230 */ /* 0x000fe20000004100 */
[C---:B------:R-:W-:Y:S01]  /*c480*/  FMUL.FTZ R50, R30.reuse, R19 ;  /* 0x000000131e327220 */ /* 0x040fe20000410000 */
[----:B------:R-:W-:Y:S01]  /*c490*/  HADD2.F32 R25, -RZ, R25.H0_H0 ;  /* 0x20000019ff197230 */ /* 0x000fe20000004100 */
[----:B------:R-:W-:-:S02]  /*c4a0*/  FMUL.FTZ R30, R30, R15 ;  /* 0x0000000f1e1e7220 */ /* 0x000fc40000410000 */
[----:B------:R-:W-:Y:S02]  /*c4b0*/  FFMA.FTZ R43, R44, R34, -R43 ;  /* 0x000000222c2b7223 */ /* 0x000fe4000001082b */
[----:B------:R-:W-:Y:S02]  /*c4c0*/  FFMA.FTZ R29, R27, R16, -R29 ;  /* 0x000000101b1d7223 */ /* 0x000fe4000001081d */
[----:B------:R-:W-:Y:S01]  /*c4d0*/  FFMA.FTZ R24, R26, R35, -R24 ;  /* 0x000000231a187223 */ /* 0x000fe20000010818 */
[----:B------:R-:W-:Y:S01]  /*c4e0*/  F2FP.PACK_AB R16, R43, R37 ;  /* 0x000000252b10723e */ /* 0x000fe200000000ff */
        /* <DEDUP_REMOVED lines=15> */
.L_x_125:
[----:B------:R-:W-:Y:S05]  /*c5e0*/  BSYNC B2 ;  /* 0x0000000000027941 */ /* 0x000fea0003800000 */
.L_x_109:
[----:B-1----:R-:W-:Y:S01]  /*c5f0*/  IMAD R14, R21, c[0x0][0x208], RZ ;  /* 0x00008200150e7a24 */ /* 0x002fe200078e02ff */
[----:B------:R-:W-:Y:S01]  /*c600*/  LEA.HI R5, R5, R73, RZ, 0x5 ;  /* 0x0000004905057211 */ /* 0x000fe200078f28ff */
[C---:B------:R-:W-:Y:S01]  /*c610*/  IMAD.WIDE.U32 R12, R242.reuse, c[0x0][0x208], RZ ;  /* 0x00008200f20c7a25 */ /* 0x040fe200078e00ff */
[----:B------:R-:W-:Y:S01]  /*c620*/  BAR.SYNC.DEFER_BLOCKING 0x0 ;  /* 0x0000000000007b1d */ /* 0x000fe20000010000 */
[----:B------:R-:W-:Y:S01]  /*c630*/  LOP3.LUT P3, RZ, R3, 0x2, RZ, 0xc0, !PT ;  /* 0x0000000203ff7812 */ /* 0x000fe2000786c0ff */
[----:B------:R-:W-:Y:S01]  /*c640*/  UISETP.GE.AND UP0, UPT, UR9, 0x81, UPT ;  /* 0x000000810900788c */ /* 0x000fe2000bf06270 */
[----:B------:R-:W-:-:S02]  /*c650*/  IMAD R14, R242, c[0x0][0x20c], R14 ;  /* 0x00008300f20e7a24 */ /* 0x000fc400078e020e */
[----:B------:R-:W-:Y:S02]  /*c660*/  IMAD.SHL.U32 R15, R3, 0x40, RZ ;  /* 0x00000040030f7824 */ /* 0x000fe400078e00ff */
[----:B------:R-:W-:Y:S02]  /*c670*/  IMAD.IADD R13, R13, 0x1, R14 ;  /* 0x000000010d0d7824 */ /* 0x000fe400078e020e */
[----:B------:R-:W-:Y:S01]  /*c680*/  IMAD.SHL.U32 R14, R5, 0x20, RZ ;  /* 0x00000020050e7824 */ /* 0x000fe200078e00ff */
[----:B------:R-:W-:Y:S01]  /*c690*/  LOP3.LUT R15, R15, 0x1c0, RZ, 0xc0, !PT ;  /* 0x000001c00f0f7812 */ /* 0x000fe200078ec0ff */
[----:B------:R-:W-:Y:S02]  /*c6a0*/  IMAD.SHL.U32 R10, R10, 0x8, RZ ;  /* 0x000000080a0a7824 */ /* 0x000fe400078e00ff */
[----:B------:R-:W-:Y:S01]  /*c6b0*/  IMAD R11, R11, c[0x0][0x218], RZ ;  /* 0x000086000b0b7a24 */ /* 0x000fe200078e02ff */
[----:B------:R-:W-:Y:S01]  /*c6c0*/  LOP3.LUT R14, R14, 0x7ffffc00, RZ, 0xc0, !PT ;  /* 0x7ffffc000e0e7812 */ /* 0x000fe200078ec0ff */
[----:B------:R-:W-:Y:S01]  /*c6d0*/  IMAD.WIDE.U32 R12, R241, c[0x0][0x218], R12 ;  /* 0x00008600f10c7a25 */ /* 0x000fe200078e000c */
[----:B------:R-:W-:-:S02]  /*c6e0*/  LOP3.LUT R238, R15, 0x8, R10, 0xf8, !PT ;  /* 0x000000080fee7812 */ /* 0x000fc400078ef80a */
[----:B------:R-:W-:Y:S01]  /*c6f0*/  SHF.R.U32.HI R15, RZ, 0x3, R15 ;  /* 0x00000003ff0f7819 */ /* 0x000fe2000001160f */
[----:B------:R-:W-:Y:S01]  /*c700*/  IMAD.IADD R176, R4, 0x1, R14 ;  /* 0x0000000104b07824 */ /* 0x000fe200078e020e */
[----:B------:R-:W-:Y:S01]  /*c710*/  IADD3 R10, P0, R12, UR28, RZ ;  /* 0x0000001c0c0a7c10 */ /* 0x000fe2000ff1e0ff */
[----:B------:R-:W-:Y:S01]  /*c720*/  IMAD R11, R241, c[0x0][0x21c], R11 ;  /* 0x00008700f10b7a24 */ /* 0x000fe200078e020b */
[----:B------:R-:W-:Y:S01]  /*c730*/  LOP3.LUT R238, R238, R15, RZ, 0x3c, !PT ;  /* 0x0000000feeee7212 */ /* 0x000fe200078e3cff */
[----:B------:R-:W-:Y:S01]  /*c740*/  IMAD.WIDE R14, R32, 0x2, RZ ;  /* 0x00000002200e7825 */ /* 0x000fe200078e02ff */
[C---:B------:R-:W-:Y:S02]  /*c750*/  LEA R196, R176.reuse, 0x100, 0x1 ;  /* 0x00000100b0c47811 */ /* 0x040fe400078e08ff */
[----:B------:R-:W-:Y:S01]  /*c760*/  IADD3.X R11, R13, UR10, R11, P0, !PT ;  /* 0x0000000a0d0b7c10 */ /* 0x000fe200087fe40b */
[----:B------:R-:W-:Y:S01]  /*c770*/  IMAD.SHL.U32 R176, R176, 0x2, RZ ;  /* 0x00000002b0b07824 */ /* 0x000fe200078e00ff */
[----:B------:R-:W-:Y:S01]  /*c780*/  LEA R64, P0, R10, c[0x0][0x1f8], 0x1 ;  /* 0x00007e000a407a11 */ /* 0x000fe200078008ff */
[----:B------:R-:W-:Y:S01]  /*c790*/  IMAD R184, R2, 0x2, R196 ;  /* 0x0000000202b87824 */ /* 0x000fe200078e02c4 */
[----:B------:R-:W-:Y:S01]  /*c7a0*/  SHF.R.S32.HI R13, RZ, 0x1f, R8 ;  /* 0x0000001fff0d7819 */ /* 0x000fe20000011408 */
[----:B------:R-:W-:Y:S01]  /*c7b0*/  IMAD R196, R0, 0x2, R196 ;  /* 0x0000000200c47824 */ /* 0x000fe200078e02c4 */
[----:B------:R-:W-:Y:S01]  /*c7c0*/  LEA.HI.X R10, R10, c[0x0][0x1fc], R11, 0x1, P0 ;  /* 0x00007f000a0a7a11 */ /* 0x000fe200000f0c0b */
[----:B------:R-:W-:Y:S01]  /*c7d0*/  IMAD R204, R0, 0x2, R184 ;  /* 0x0000000200cc7824 */ /* 0x000fe200078e02b8 */
[----:B------:R-:W1:Y:S01]  /*c7e0*/  SHFL.IDX PT, R66, R64, 0x2, 0x181f ;  /* 0x00581f0040427f89 */ /* 0x000e6200000e0000 */
[----:B------:R-:W-:Y:S01]  /*c7f0*/  IMAD R238, R20, 0x200, R238 ;  /* 0x0000020014ee7824 */ /* 0x000fe200078e02ee */
[----:B------:R-:W-:Y:S01]  /*c800*/  LEA.HI R13, R13, R8, RZ, 0x3 ;  /* 0x000000080d0d7211 */ /* 0x000fe200078f18ff */
[----:B------:R-:W-:Y:S01]  /*c810*/  IMAD.SHL.U32 R243, R9, 0x2, RZ ;  /* 0x0000000209f37824 */ /* 0x000fe200078e00ff */
[----:B------:R-:W-:Y:S01]  /*c820*/  LDSM.16.M88.4 R136, [R176+0x100] ;  /* 0x00010000b088783b */ /* 0x000fe20000000200 */
[----:B------:R-:W-:Y:S01]  /*c830*/  IMAD.SHL.U32 R238, R238, 0x2, RZ ;  /* 0x00000002eeee7824 */ /* 0x000fe200078e00ff */
[----:B------:R-:W-:-:S02]  /*c840*/  LOP3.LUT R33, R13, 0xfffffff8, RZ, 0xc0, !PT ;  /* 0xfffffff80d217812 */ /* 0x000fc400078ec0ff */
[----:B------:R-:W-:Y:S02]  /*c850*/  LDSM.16.M88.4 R140, [R184] ;  /* 0x00000000b88c783b */ /* 0x000fe40000000200 */
[C---:B------:R-:W-:Y:S01]  /*c860*/  IADD3 R13, R238.reuse, 0x8100, RZ ;  /* 0x00008100ee0d7810 */ /* 0x040fe20007ffe0ff */
[----:B------:R-:W-:Y:S01]  /*c870*/  IMAD.WIDE R22, R33, 0x2, RZ ;  /* 0x0000000221167825 */ /* 0x000fe200078e02ff */
[----:B------:R-:W-:Y:S01]  /*c880*/  LDSM.16.M88.4 R168, [R196] ;  /* 0x00000000c4a8783b */ /* 0x000fe20000000200 */
[----:B------:R-:W-:Y:S02]  /*c890*/  IADD3 R237, R238, 0x8120, RZ ;  /* 0x00008120eeed7810 */ /* 0x000fe40007ffe0ff */
[----:B------:R-:W-:Y:S01]  /*c8a0*/  @P3 IADD3 R237, R13, -0x20, RZ ;  /* 0xffffffe00ded3810 */ /* 0x000fe20007ffe0ff */
[----:B------:R-:W-:Y:S03]  /*c8b0*/  LDSM.16.M88.4 R172, [R204] ;  /* 0x00000000ccac783b */ /* 0x000fe60000000200 */
[C---:B------:R-:W-:Y:S01]  /*c8c0*/  IADD3 R231, R237.reuse, 0x800, RZ ;  /* 0x00000800ede77810 */ /* 0x040fe20007ffe0ff */
[----:B------:R-:W-:Y:S01]  /*c8d0*/  LDSM.16.M88.4 R176, [R176+0x4100] ;  /* 0x00410000b0b0783b */ /* 0x000fe20000000200 */
[----:B------:R-:W-:-:S02]  /*c8e0*/  IADD3 R230, R237, 0x1000, RZ ;  /* 0x00001000ede67810 */ /* 0x000fc40007ffe0ff */
[C---:B------:R-:W-:Y:S01]  /*c8f0*/  IADD3 R229, R237.reuse, 0x1800, RZ ;  /* 0x00001800ede57810 */ /* 0x040fe20007ffe0ff */
[----:B------:R-:W-:Y:S01]  /*c900*/  LDSM.16.M88.4 R184, [R184+0x4000] ;  /* 0x00400000b8b8783b */ /* 0x000fe20000000200 */
[-C--:B-1----:R-:W-:Y:S02]  /*c910*/  IADD3 R74, P1, R14, R66.reuse, RZ ;  /* 0x000000420e4a7210 */ /* 0x082fe40007f3e0ff */
[----:B------:R-:W-:Y:S01]  /*c920*/  IADD3 R66, P3, R22, R66, RZ ;  /* 0x0000004216427210 */ /* 0x000fe20007f7e0ff */
[----:B------:R-:W-:Y:S01]  /*c930*/  LDSM.16.M88.4 R196, [R196+0x4000] ;  /* 0x00400000c4c4783b */ /* 0x000fe20000000200 */
[C---:B------:R-:W-:Y:S02]  /*c940*/  IADD3 R228, R237.reuse, 0x2000, RZ ;  /* 0x00002000ede47810 */ /* 0x040fe40007ffe0ff */
[C---:B------:R-:W-:Y:S01]  /*c950*/  IADD3 R227, R237.reuse, 0x2800, RZ ;  /* 0x00002800ede37810 */ /* 0x040fe20007ffe0ff */
[----:B------:R-:W-:Y:S01]  /*c960*/  LDSM.16.M88.4 R204, [R204+0x4000] ;  /* 0x00400000cccc783b */ /* 0x000fe20000000200 */
[----:B------:R-:W-:-:S02]  /*c970*/  IADD3 R226, R237, 0x3000, RZ ;  /* 0x00003000ede27810 */ /* 0x000fc40007ffe0ff */
[C---:B------:R-:W-:Y:S01]  /*c980*/  IADD3 R225, R237.reuse, 0x3800, RZ ;  /* 0x00003800ede17810 */ /* 0x040fe20007ffe0ff */
[----:B------:R-:W1:Y:S01]  /*c990*/  SHFL.IDX PT, R84, R64, RZ, 0x181f ;  /* 0x00181fff40547589 */ /* 0x000e6200000e0000 */
[C---:B------:R-:W-:Y:S02]  /*c9a0*/  IADD3 R223, R237.reuse, 0x4000, RZ ;  /* 0x00004000eddf7810 */ /* 0x040fe40007ffe0ff */
[C---:B------:R-:W-:Y:S01]  /*c9b0*/  IADD3 R222, R237.reuse, 0x4800, RZ ;  /* 0x00004800edde7810 */ /* 0x040fe20007ffe0ff */
[----:B------:R-:W-:Y:S01]  /*c9c0*/  BAR.SYNC.DEFER_BLOCKING 0x0 ;  /* 0x0000000000007b1d */ /* 0x000fe20000010000 */
[C---:B------:R-:W-:Y:S02]  /*c9d0*/  IADD3 R221, R237.reuse, 0x5000, RZ ;  /* 0x00005000eddd7810 */ /* 0x040fe40007ffe0ff */
[C---:B------:R-:W-:Y:S02]  /*c9e0*/  IADD3 R220, R237.reuse, 0x5800, RZ ;  /* 0x00005800eddc7810 */ /* 0x040fe40007ffe0ff */
[C---:B------:R-:W-:Y:S01]  /*c9f0*/  IADD3 R219, R237.reuse, 0x6000, RZ ;  /* 0x00006000eddb7810 */ /* 0x040fe20007ffe0ff */
[----:B------:R-:W2:Y:S01]  /*ca00*/  SHFL.IDX PT, R76, R64, 0x1, 0x181f ;  /* 0x00381f00404c7f89 */ /* 0x000ea200000e0000 */
[----:B------:R-:W-:-:S02]  /*ca10*/  IADD3 R218, R237, 0x6800, RZ ;  /* 0x00006800edda7810 */ /* 0x000fc40007ffe0ff */
[C---:B------:R-:W-:Y:S01]  /*ca20*/  IADD3 R217, R237.reuse, 0x7000, RZ ;  /* 0x00007000edd97810 */ /* 0x040fe20007ffe0ff */
[----:B------:R-:W3:Y:S01]  /*ca30*/  SHFL.IDX PT, R11, R10, 0x2, 0x181f ;  /* 0x00581f000a0b7f89 */ /* 0x000ee200000e0000 */
[----:B------:R-:W-:-:S03]  /*ca40*/  IADD3 R216, R237, 0x7800, RZ ;  /* 0x00007800edd87810 */ /* 0x000fc60007ffe0ff */
[----:B------:R-:W4:Y:S04]  /*ca50*/  SHFL.IDX PT, R12, R10, RZ, 0x181f ;  /* 0x00181fff0a0c7589 */ /* 0x000f2800000e0000 */
[----:B------:R-:W5:Y:S01]  /*ca60*/  SHFL.IDX PT, R20, R10, 0x1, 0x181f ;  /* 0x00381f000a147f89 */ /* 0x000f6200000e0000 */
[----:B-1----:R-:W-:-:S03]  /*ca70*/  IADD3 R86, P0, R84, R14, RZ ;  /* 0x0000000e54567210 */ /* 0x002fc60007f1e0ff */
[----:B------:R-:W1:Y:S01]  /*ca80*/  SHFL.IDX PT, R64, R64, 0x3, 0x181f ;  /* 0x00781f0040407f89 */ /* 0x000e6200000e0000 */
[----:B------:R-:W-:-:S04]  /*ca90*/  DEPBAR.LE SB0, 0x0 ;  /* 0x000080000000791a */ /* 0x000fc80000000000 */
[----:B------:R-:W1:Y:S04]  /*caa0*/  SHFL.IDX PT, R10, R10, 0x3, 0x181f ;  /* 0x00781f000a0a7f89 */ /* 0x000e6800000e0000 */
[----:B------:R-:W-:Y:S01]  /*cab0*/  BAR.SYNC.DEFER_BLOCKING 0x0 ;  /* 0x0000000000007b1d */ /* 0x000fe20000010000 */
[----:B--2---:R-:W-:Y:S01]  /*cac0*/  IADD3 R78, P2, R14, R76, RZ ;  /* 0x0000004c0e4e7210 */ /* 0x004fe20007f5e0ff */
[--C-:B---3--:R-:W-:Y:S01]  /*cad0*/  IMAD.X R75, R15, 0x1, R11.reuse, P1 ;  /* 0x000000010f4b7824 */ /* 0x108fe200008e060b */
[----:B------:R-:W-:Y:S01]  /*cae0*/  IADD3 R84, P1, R84, R22, RZ ;  /* 0x0000001654547210 */ /* 0x000fe20007f3e0ff */
[----:B------:R-:W-:Y:S02]  /*caf0*/  IMAD.X R67, R23, 0x1, R11, P3 ;  /* 0x0000000117437824 */ /* 0x000fe400018e060b */
[----:B----4-:R-:W-:-:S02]  /*cb00*/  IMAD.X R87, R12, 0x1, R15, P0 ;  /* 0x000000010c577824 */ /* 0x010fc400000e060f */
[----:B------:R-:W-:Y:S01]  /*cb10*/  IMAD.X R85, R12, 0x1, R23, P1 ;  /* 0x000000010c557824 */ /* 0x000fe200008e0617 */
[----:B------:R-:W-:Y:S01]  /*cb20*/  ISETP.GE.AND P1, PT, R32, c[0x0][0x1d4], PT ;  /* 0x0000750020007a0c */ /* 0x000fe20003f26270 */
[----:B-----5:R-:W-:Y:S01]  /*cb30*/  IMAD.X R79, R15, 0x1, R20, P2 ;  /* 0x000000010f4f7824 */ /* 0x020fe200010e0614 */
[-C--:B-1----:R-:W-:Y:S02]  /*cb40*/  IADD3 R34, P0, R14, R64.reuse, RZ ;  /* 0x000000400e227210 */ /* 0x082fe40007f1e0ff */
[----:B------:R-:W-:-:S03]  /*cb50*/  IADD3 R64, P2, R22, R64, RZ ;  /* 0x0000004016407210 */ /* 0x000fc60007f5e0ff */
[--C-:B------:R-:W-:Y:S01]  /*cb60*/  IMAD.X R35, R15, 0x1, R10.reuse, P0 ;  /* 0x000000010f237824 */ /* 0x100fe200000e060a */
[----:B------:R-:W-:Y:S01]  /*cb70*/  IADD3 R76, P0, R22, R76, RZ ;  /* 0x0000004c164c7210 */ /* 0x000fe20007f1e0ff */
[----:B------:R-:W-:Y:S01]  /*cb80*/  IMAD.X R65, R23, 0x1, R10, P2 ;  /* 0x0000000117417824 */ /* 0x000fe200010e060a */
[----:B------:R-:W-:Y:S01]  /*cb90*/  ISETP.LT.OR P2, PT, R7, 0x1, P1 ;  /* 0x000000010700780c */ /* 0x000fe20000f41670 */
[----:B------:R-:W1:Y:S02]  /*cba0*/  LDSM.16.M88.4 R24, [R238+0x8100] ;  /* 0x00810000ee18783b */ /* 0x000e640000000200 */
[----:B------:R-:W-:Y:S01]  /*cbb0*/  IMAD.X R77, R23, 0x1, R20, P0 ;  /* 0x00000001174d7824 */ /* 0x000fe200000e0614 */
[----:B------:R-:W-:Y:S01]  /*cbc0*/  ISETP.GE.AND P0, PT, R8, c[0x0][0x1d4], PT ;  /* 0x0000750008007a0c */ /* 0x000fe20003f06270 */
[----:B------:R-:W2:Y:S04]  /*cbd0*/  LDSM.16.M88.4 R16, [R238+0x8900] ;  /* 0x00890000ee10783b */ /* 0x000ea80000000200 */
[----:B------:R-:W-:Y:S04]  /*cbe0*/  LDSM.16.M88.4 R60, [R237] ;  /* 0x00000000ed3c783b */ /* 0x000fe80000000200 */
[----:B------:R-:W-:Y:S04]  /*cbf0*/  LDSM.16.M88.4 R12, [R237+0x800] ;  /* 0x00080000ed0c783b */ /* 0x000fe80000000200 */
[----:B------:R-:W-:Y:S04]  /*cc00*/  LDSM.16.M88.4 R8, [R238+0x9100] ;  /* 0x00910000ee08783b */ /* 0x000fe80000000200 */
[----:B------:R-:W-:Y:S04]  /*cc10*/  LDSM.16.M88.4 R104, [R238+0x9900] ;  /* 0x00990000ee68783b */ /* 0x000fe80000000200 */
[----:B------:R-:W3:Y:S04]  /*cc20*/  LDSM.16.M88.4 R96, [R238+0xa100] ;  /* 0x00a10000ee60783b */ /* 0x000ee80000000200 */
[----:B------:R-:W4:Y:S04]  /*cc30*/  LDSM.16.M88.4 R88, [R238+0xa900] ;  /* 0x00a90000ee58783b */ /* 0x000f280000000200 */
[----:B------:R-:W5:Y:S04]  /*cc40*/  LDSM.16.M88.4 R80, [R238+0xb100] ;  /* 0x00b10000ee50783b */ /* 0x000f680000000200 */
[----:B------:R-:W-:Y:S04]  /*cc50*/  LDSM.16.M88.4 R68, [R238+0xb900] ;  /* 0x00b90000ee44783b */ /* 0x000fe80000000200 */
[----:B------:R-:W-:Y:S01]  /*cc60*/  LDSM.16.M88.4 R56, [R237+0x1000] ;  /* 0x00100000ed38783b */ /* 0x000fe20000000200 */
[C---:B-1----:R-:W-:Y:S03]  /*cc70*/  HMMA.16816.F32 R28, R136.reuse, R24, RZ ;  /* 0x00000018881c723c */ /* 0x042fe600000018ff */
[----:B------:R-:W-:Y:S04]  /*cc80*/  LDSM.16.M88.4 R52, [R237+0x1800] ;  /* 0x00180000ed34783b */ /* 0x000fe80000000200 */
[----:B------:R-:W1:Y:S01]  /*cc90*/  LDSM.16.M88.4 R44, [R237+0x2000] ;  /* 0x00200000ed2c783b */ /* 0x000e620000000200 */
[C---:B--2---:R-:W-:Y:S03]  /*cca0*/  HMMA.16816.F32 R20, R136.reuse, R16, RZ ;  /* 0x000000108814723c */ /* 0x044fe600000018ff */
[----:B------:R-:W2:Y:S04]  /*ccb0*/  LDSM.16.M88.4 R40, [R237+0x2800] ;  /* 0x00280000ed28783b */ /* 0x000ea80000000200 */
[----:B------:R-:W1:Y:S01]  /*ccc0*/  LDSM.16.M88.4 R36, [R237+0x3000] ;  /* 0x00300000ed24783b */ /* 0x000e620000000200 */
[C---:B------:R-:W-:Y:S03]  /*ccd0*/  HMMA.16816.F32 R16, R136.reuse, R18, RZ ;  /* 0x000000128810723c */ /* 0x040fe600000018ff */
[----:B------:R-:W1:Y:S04]  /*cce0*/  LDSM.16.M88.4 R48, [R237+0x3800] ;  /* 0x00380000ed30783b */ /* 0x000e680000000200 */
[----:B------:R-:W-:Y:S01]  /*ccf0*/  @!PT LDS RZ, [RZ] ;  /* 0x00000000fffff984 */ /* 0x000fe20000000800 */
[----:B------:R-:W-:Y:S01]  /*cd00*/  @!PT LDS RZ, [RZ] ;  /* 0x00000000fffff984 */ /* 0x000fe20000000800 */
[----:B------:R-:W-:Y:S01]  /*cd10*/  @!PT LDS RZ, [RZ] ;  /* 0x00000000fffff984 */ /* 0x000fe20000000800 */
[----:B------:R5:W-:Y:S01]  /*cd20*/  LDGSTS.E.BYPASS.LTC128B.128 [R243+0x100], [R86.64], !P2 ;  /* 0x0010000056f37fae */ /* 0x000be2000d101d54 */
[C---:B------:R-:W-:Y:S01]  /*cd30*/  ISETP.LT.OR P2, PT, R7.reuse, 0x1, P0 ;  /* 0x000000010700780c */ /* 0x040fe20000741670 */
[C---:B---3--:R-:W-:Y:S08]  /*cd40*/  HMMA.16816.F32 R100, R136.reuse, R96, RZ ;  /* 0x000000608864723c */ /* 0x048ff000000018ff */
[----:B----4-:R-:W-:Y:S04]  /*cd50*/  HMMA.16816.F32 R92, R136, R88, RZ ;  /* 0x00000058885c723c */ /* 0x010fe800000018ff */
[----:B------:R5:W-:Y:S01]  /*cd60*/  LDGSTS.E.BYPASS.LTC128B.128 [R243+0x4100], [R84.64], !P2 ;  /* 0x0410000054f37fae */ /* 0x000be2000d101d54 */
[----:B------:R-:W-:-:S03]  /*cd70*/  ISETP.LT.OR P2, PT, R7, 0x21, P1 ;  /* 0x000000210700780c */ /* 0x000fc60000f41670 */
[C---:B------:R-:W-:Y:S08]  /*cd80*/  HMMA.16816.F32 R96, R136.reuse, R98, RZ ;  /* 0x000000628860723c */ /* 0x040ff000000018ff */
[----:B------:R-:W-:Y:S02]  /*cd90*/  HMMA.16816.F32 R88, R136, R90, RZ ;  /* 0x0000005a8858723c */ /* 0x000fe400000018ff */
[----:B------:R3:W-:Y:S01]  /*cda0*/  LDGSTS.E.BYPASS.LTC128B.128 [R243+0x1100], [R78.64], !P2 ;  /* 0x011000004ef37fae */ /* 0x0007e2000d101d54 */
[----:B------:R-:W-:-:S05]  /*cdb0*/  ISETP.LT.OR P2, PT, R7, 0x21, P0 ;  /* 0x000000210700780c */ /* 0x000fca0000741670 */
[----:B------:R-:W-:Y:S08]  /*cdc0*/  HMMA.16816.F32 R20, R140, R12, R20 ;  /* 0x0000000c8c14723c */ /* 0x000ff00000001814 */
[----:B------:R3:W-:Y:S01]  /*cdd0*/  LDGSTS.E.BYPASS.LTC128B.128 [R243+0x5100], [R76.64], !P2 ;  /* 0x051000004cf37fae */ /* 0x0007e2000d101d54 */
[C---:B------:R-:W-:Y:S01]  /*cde0*/  ISETP.LT.OR P2, PT, R7.reuse, 0x41, P1 ;  /* 0x000000410700780c */ /* 0x040fe20000f41670 */
[----:B-----5:R-:W-:Y:S01]  /*cdf0*/  HMMA.16816.F32 R84, R136, R80, RZ ;  /* 0x000000508854723c */ /* 0x020fe200000018ff */
[----:B------:R-:W-:-:S07]  /*ce00*/  ISETP.LT.OR P1, PT, R7, 0x61, P1 ;  /* 0x000000610700780c */ /* 0x000fce0000f21670 */
[----:B------:R-:W-:Y:S04]  /*ce10*/  HMMA.16816.F32 R80, R136, R82, RZ ;  /* 0x000000528850723c */ /* 0x000fe800000018ff */
[----:B------:R4:W-:Y:S01]  /*ce20*/  LDGSTS.E.BYPASS.LTC128B.128 [R243+0x2100], [R74.64], !P2 ;  /* 0x021000004af37fae */ /* 0x0009e2000d101d54 */
[C---:B------:R-:W-:Y:S02]  /*ce30*/  ISETP.LT.OR P2, PT, R7.reuse, 0x41, P0 ;  /* 0x000000410700780c */ /* 0x040fe40000741670 */
[----:B------:R-:W-:Y:S01]  /*ce40*/  ISETP.LT.OR P0, PT, R7, 0x61, P0 ;  /* 0x000000610700780c */ /* 0x000fe20000701670 */
[----:B------:R-:W-:Y:S08]  /*ce50*/  HMMA.16816.F32 R16, R140, R14, R16 ;  /* 0x0000000e8c10723c */ /* 0x000ff00000001810 */
[----:B------:R-:W-:Y:S02]  /*ce60*/  HMMA.16816.F32 R12, R136, R8, RZ ;  /* 0x00000008880c723c */ /* 0x000fe400000018ff */
[----:B------:R5:W-:Y:S01]  /*ce70*/  LDGSTS.E.BYPASS.LTC128B.128 [R243+0x6100], [R66.64], !P2 ;  /* 0x0610000042f37fae */ /* 0x000be2000d101d54 */
[----:B------:R-:W-:Y:S01]  /*ce80*/  LOP3.LUT P2, RZ, R3, 0x4, RZ, 0xc0, !PT ;  /* 0x0000000403ff7812 */ /* 0x000fe2000784c0ff */
[----:B------:R-:W-:-:S02]  /*ce90*/  IMAD.MOV.U32 R3, RZ, RZ, 0x40 ;  /* 0x00000040ff037424 */ /* 0x000fc400078e00ff */
[----:B------:R1:W-:Y:S02]  /*cea0*/  LDGSTS.E.BYPASS.LTC128B.128 [R243+0x3100], [R34.64], !P1 ;  /* 0x0310000022f37fae */ /* 0x0003e4000c901d54 */
[----:B------:R-:W-:Y:S01]  /*ceb0*/  HMMA.16816.F32 R108, R136, R104, RZ ;  /* 0x00000068886c723c */ /* 0x000fe200000018ff */
[----:B------:R-:W-:Y:S01]  /*cec0*/  SEL R3, R3, 0xffffffc0, !P2 ;  /* 0xffffffc003037807 */ /* 0x000fe20005000000 */
[----:B------:R5:W-:Y:S01]  /*ced0*/  LDGSTS.E.BYPASS.LTC128B.128 [R243+0x7100], [R64.64], !P0 ;  /* 0x0710000040f37fae */ /* 0x000be2000c101d54 */
[----:B------:R-:W-:-:S03]  /*cee0*/  PLOP3.LUT P0, PT, PT, PT, UP0, 0x40, 0x0 ;  /* 0x000000000000781c */ /* 0x000fc60003f0e808 */
[----:B------:R-:W-:Y:S01]  /*cef0*/  IMAD.IADD R235, R238, 0x1, R3 ;  /* 0x00000001eeeb7824 */ /* 0x000fe200078e0203 */
[----:B------:R-:W-:Y:S01]  /*cf00*/  LDSM.16.M88.4 R112, [R237+0x4000] ;  /* 0x00400000ed70783b */ /* 0x000fe20000000200 */
[C---:B------:R-:W-:Y:S01]  /*cf10*/  HMMA.16816.F32 R24, R136.reuse, R26, RZ ;  /* 0x0000001a8818723c */ /* 0x040fe200000018ff */
[----:B------:R-:W-:Y:S02]  /*cf20*/  IMAD.IADD R224, R3, 0x1, R237 ;  /* 0x0000000103e07824 */ /* 0x000fe400078e02ed */
[----:B------:R-:W-:Y:S04]  /*cf30*/  LDSM.16.M88.4 R128, [R235+0xd900] ;  /* 0x00d90000eb80783b */ /* 0x000fe80000000200 */
[----:B------:R-:W-:Y:S01]  /*cf40*/  LDSM.16.M88.4 R124, [R235+0xe100] ;  /* 0x00e10000eb7c783b */ /* 0x000fe20000000200 */
[C---:B------:R-:W-:Y:S03]  /*cf50*/  HMMA.16816.F32 R8, R136.reuse, R10, RZ ;  /* 0x0000000a8808723c */ /* 0x040fe600000018ff */
[----:B------:R-:W-:Y:S04]  /*cf60*/  LDSM.16.M88.4 R120, [R235+0xe900] ;  /* 0x00e90000eb78783b */ /* 0x000fe80000000200 */
[----:B------:R-:W-:Y:S01]  /*cf70*/  LDSM.16.M88.4 R116, [R235+0xf100] ;  /* 0x00f10000eb74783b */ /* 0x000fe20000000200 */
[----:B------:R-:W-:Y:S01]  /*cf80*/  HMMA.16816.F32 R104, R136, R106, RZ ;  /* 0x0000006a8868723c */ /* 0x000fe200000018ff */
[----:B-1----:R-:W-:-:S02]  /*cf90*/  SHF.R.S32.HI R35, RZ, 0x1f, R32 ;  /* 0x0000001fff237819 */ /* 0x002fc40000011420 */
[----:B------:R-:W0:Y:S01]  /*cfa0*/  LDGDEPBAR ;  /* 0x00000000000079af */ /* 0x000e220000000000 */
[----:B------:R-:W-:-:S03]  /*cfb0*/  SHF.R.S32.HI R34, RZ, 0x1f, R33 ;  /* 0x0000001fff227819 */ /* 0x000fc60000011421 */
[----:B-----5:R-:W-:Y:S01]  /*cfc0*/  LDSM.16.M88.4 R64, [R238+0xc100] ;  /* 0x00c10000ee40783b */ /* 0x020fe20000000200 */
[C---:B------:R-:W-:Y:S08]  /*cfd0*/  HMMA.16816.F32 R100, R140.reuse, R44, R100 ;  /* 0x0000002c8c64723c */ /* 0x040ff00000001864 */
[C---:B------:R-:W-:Y:S01]  /*cfe0*/  HMMA.16816.F32 R96, R140.reuse, R46, R96 ;  /* 0x0000002e8c60723c */ /* 0x040fe20000001860 */
[----:B------:R-:W1:Y:S07]  /*cff0*/  LDSM.16.M88.4 R44, [R235+0x8100] ;  /* 0x00810000eb2c783b */ /* 0x000e6e0000000200 */
[C---:B--2---:R-:W-:Y:S08]  /*d000*/  HMMA.16816.F32 R92, R140.reuse, R40, R92 ;  /* 0x000000288c5c723c */ /* 0x044ff0000000185c */
[C---:B------:R-:W-:Y:S01]  /*d010*/  HMMA.16816.F32 R88, R140.reuse, R42, R88 ;  /* 0x0000002a8c58723c */ /* 0x040fe20000001858 */
[----:B------:R-:W2:Y:S07]  /*d020*/  LDSM.16.M88.4 R40, [R235+0x9100] ;  /* 0x00910000eb28783b */ /* 0x000eae0000000200 */
[C---:B------:R-:W-:Y:S08]  /*d030*/  HMMA.16816.F32 R84, R140.reuse, R36, R84 ;  /* 0x000000248c54723c */ /* 0x040ff00000001854 */
[----:B------:R-:W-:Y:S01]  /*d040*/  HMMA.16816.F32 R80, R140, R38, R80 ;  /* 0x000000268c50723c */ /* 0x000fe20000001850 */
[----:B------:R-:W5:Y:S07]  /*d050*/  LDSM.16.M88.4 R36, [R235+0x9900] ;  /* 0x00990000eb24783b */ /* 0x000f6e0000000200 */
[C---:B---3--:R-:W-:Y:S08]  /*d060*/  HMMA.16816.F32 R76, R136.reuse, R68, RZ ;  /* 0x00000044884c723c */ /* 0x048ff000000018ff */
        /* <DEDUP_REMOVED lines=9> */
[----:B------:R-:W3:Y:S07]  /*d100*/  LDSM.16.M88.4 R52, [R235+0x8900] ;  /* 0x00890000eb34783b */ /* 0x000eee0000000200 */
[C---:B------:R-:W-:Y:S08]  /*d110*/  HMMA.16816.F32 R76, R140.reuse, R48, R76 ;  /* 0x000000308c4c723c */ /* 0x040ff0000000184c */
[----:B------:R-:W-:Y:S01]  /*d120*/  HMMA.16816.F32 R68, R140, R50, R68 ;  /* 0x000000328c44723c */ /* 0x000fe20000001844 */
[----:B------:R-:W3:Y:S07]  /*d130*/  LDSM.16.M88.4 R48, [R235+0xa100] ;  /* 0x00a10000eb30783b */ /* 0x000eee0000000200 */
[C---:B-1----:R-:W-:Y:S08]  /*d140*/  HMMA.16816.F32 R28, R168.reuse, R44, R28 ;  /* 0x0000002ca81c723c */ /* 0x042ff0000000181c */
[C---:B------:R-:W-:Y:S01]  /*d150*/  HMMA.16816.F32 R24, R168.reuse, R46, R24 ;  /* 0x0000002ea818723c */ /* 0x040fe20000001818 */
[----:B------:R-:W1:Y:S07]  /*d160*/  LDSM.16.M88.4 R44, [R235+0xa900] ;  /* 0x00a90000eb2c783b */ /* 0x000e6e0000000200 */
[C---:B--2---:R-:W-:Y:S08]  /*d170*/  HMMA.16816.F32 R12, R168.reuse, R40, R12 ;  /* 0x00000028a80c723c */ /* 0x044ff0000000180c */
[C---:B------:R-:W-:Y:S01]  /*d180*/  HMMA.16816.F32 R8, R168.reuse, R42, R8 ;  /* 0x0000002aa808723c */ /* 0x040fe20000001808 */
[----:B------:R-:W2:Y:S07]  /*d190*/  LDSM.16.M88.4 R40, [R235+0xb900] ;  /* 0x00b90000eb28783b */ /* 0x000eae0000000200 */
[C---:B-----5:R-:W-:Y:S08]  /*d1a0*/  HMMA.16816.F32 R108, R168.reuse, R36, R108 ;  /* 0x00000024a86c723c */ /* 0x060ff0000000186c */
[C---:B------:R-:W-:Y:S01]  /*d1b0*/  HMMA.16816.F32 R104, R168.reuse, R38, R104 ;  /* 0x00000026a868723c */ /* 0x040fe20000001868 */
[----:B------:R-:W5:Y:S07]  /*d1c0*/  LDSM.16.M88.4 R36, [R224] ;  /* 0x00000000e024783b */ /* 0x000f6e0000000200 */
[C---:B---3--:R-:W-:Y:S08]  /*d1d0*/  HMMA.16816.F32 R20, R168.reuse, R52, R20 ;  /* 0x00000034a814723c */ /* 0x048ff00000001814 */
[C---:B------:R-:W-:Y:S01]  /*d1e0*/  HMMA.16816.F32 R16, R168.reuse, R54, R16 ;  /* 0x00000036a810723c */ /* 0x040fe20000001810 */
[----:B------:R-:W3:Y:S07]  /*d1f0*/  LDSM.16.M88.4 R52, [R235+0xb100] ;  /* 0x00b10000eb34783b */ /* 0x000eee0000000200 */
[C---:B------:R-:W-:Y:S08]  /*d200*/  HMMA.16816.F32 R100, R168.reuse, R48, R100 ;  /* 0x00000030a864723c */ /* 0x040ff00000001864 */
[C---:B------:R-:W-:Y:S01]  /*d210*/  HMMA.16816.F32 R96, R168.reuse, R50, R96 ;  /* 0x00000032a860723c */ /* 0x040fe20000001860 */
[----:B------:R-:W3:Y:S07]  /*d220*/  LDSM.16.M88.4 R48, [R224+0x800] ;  /* 0x00080000e030783b */ /* 0x000eee0000000200 */
[C---:B-1----:R-:W-:Y:S08]  /*d230*/  HMMA.16816.F32 R92, R168.reuse, R44, R92 ;  /* 0x0000002ca85c723c */ /* 0x042ff0000000185c */
[C---:B------:R-:W-:Y:S01]  /*d240*/  HMMA.16816.F32 R88, R168.reuse, R46, R88 ;  /* 0x0000002ea858723c */ /* 0x040fe20000001858 */
[----:B------:R-:W1:Y:S07]  /*d250*/  LDSM.16.M88.4 R44, [R224+0x1000] ;  /* 0x00100000e02c783b */ /* 0x000e6e0000000200 */
[C---:B--2---:R-:W-:Y:S08]  /*d260*/  HMMA.16816.F32 R76, R168.reuse, R40, R76 ;  /* 0x00000028a84c723c */ /* 0x044ff0000000184c */
[----:B------:R-:W-:Y:S01]  /*d270*/  HMMA.16816.F32 R68, R168, R42, R68 ;  /* 0x0000002aa844723c */ /* 0x000fe20000001844 */
[----:B------:R-:W2:Y:S07]  /*d280*/  LDSM.16.M88.4 R40, [R224+0x2000] ;  /* 0x00200000e028783b */ /* 0x000eae0000000200 */
[C---:B-----5:R-:W-:Y:S08]  /*d290*/  HMMA.16816.F32 R28, R172.reuse, R36, R28 ;  /* 0x00000024ac1c723c */ /* 0x060ff0000000181c */
[----:B------:R-:W-:Y:S01]  /*d2a0*/  HMMA.16816.F32 R24, R172, R38, R24 ;  /* 0x00000026ac18723c */ /* 0x000fe20000001818 */
[----:B------:R-:W5:Y:S07]  /*d2b0*/  LDSM.16.M88.4 R36, [R224+0x2800] ;  /* 0x00280000e024783b */ /* 0x000f6e0000000200 */
[C---:B---3--:R-:W-:Y:S08]  /*d2c0*/  HMMA.16816.F32 R84, R168.reuse, R52, R84 ;  /* 0x00000034a854723c */ /* 0x048ff00000001854 */
[----:B------:R-:W-:Y:S01]  /*d2d0*/  HMMA.16816.F32 R80, R168, R54, R80 ;  /* 0x00000036a850723c */ /* 0x000fe20000001850 */
        /* <DEDUP_REMOVED lines=12> */
[----:B------:R-:W5:Y:S07]  /*d3a0*/  LDSM.16.M88.4 R36, [R238+0xe900] ;  /* 0x00e90000ee24783b */ /* 0x000f6e0000000200 */
[C---:B---3--:R-:W-:Y:S08]  /*d3b0*/  HMMA.16816.F32 R108, R172.reuse, R52, R108 ;  /* 0x00000034ac6c723c */ /* 0x048ff0000000186c */
[C---:B------:R-:W-:Y:S01]  /*d3c0*/  HMMA.16816.F32 R104, R172.reuse, R54, R104 ;  /* 0x00000036ac68723c */ /* 0x040fe20000001868 */
[----:B------:R-:W3:Y:S07]  /*d3d0*/  LDSM.16.M88.4 R52, [R238+0xd900] ;  /* 0x00d90000ee34783b */ /* 0x000eee0000000200 */
[C---:B------:R-:W-:Y:S08]  /*d3e0*/  HMMA.16816.F32 R84, R172.reuse, R48, R84 ;  /* 0x00000030ac54723c */ /* 0x040ff00000001854 */
        /* <DEDUP_REMOVED lines=8> */
[C---:B-----5:R-:W-:Y:S08]  /*d470*/  HMMA.16816.F32 R92, R176.reuse, R36, R92 ;  /* 0x00000024b05c723c */ /* 0x060ff0000000185c */
[C---:B------:R-:W-:Y:S01]  /*d480*/  HMMA.16816.F32 R88, R176.reuse, R38, R88 ;  /* 0x00000026b058723c */ /* 0x040fe20000001858 */
[----:B------:R-:W5:Y:S07]  /*d490*/  LDSM.16.M88.4 R36, [R237+0x5800] ;  /* 0x00580000ed24783b */ /* 0x000f6e0000000200 */
[C---:B------:R-:W-:Y:S08]  /*d4a0*/  HMMA.16816.F32 R28, R176.reuse, R64, R28 ;  /* 0x00000040b01c723c */ /* 0x040ff0000000181c */
[C---:B------:R-:W-:Y:S01]  /*d4b0*/  HMMA.16816.F32 R24, R176.reuse, R66, R24 ;  /* 0x00000042b018723c */ /* 0x040fe20000001818 */
[----:B------:R-:W1:Y:S07]  /*d4c0*/  LDSM.16.M88.4 R64, [R237+0x4800] ;  /* 0x00480000ed40783b */ /* 0x000e6e0000000200 */
[C---:B------:R-:W-:Y:S08]  /*d4d0*/  HMMA.16816.F32 R12, R176.reuse, R56, R12 ;  /* 0x00000038b00c723c */ /* 0x040ff0000000180c */
[C---:B------:R-:W-:Y:S01]  /*d4e0*/  HMMA.16816.F32 R8, R176.reuse, R58, R8 ;  /* 0x0000003ab008723c */ /* 0x040fe20000001808 */
[----:B------:R-:W-:Y:S07]  /*d4f0*/  LDSM.16.M88.4 R56, [R237+0x6800] ;  /* 0x00680000ed38783b */ /* 0x000fee0000000200 */
[C---:B---3--:R-:W-:Y:S08]  /*d500*/  HMMA.16816.F32 R108, R176.reuse, R52, R108 ;  /* 0x00000034b06c723c */ /* 0x048ff0000000186c */
[C---:B------:R-:W-:Y:S01]  /*d510*/  HMMA.16816.F32 R104, R176.reuse, R54, R104 ;  /* 0x00000036b068723c */ /* 0x040fe20000001868 */
[----:B------:R-:W-:Y:S07]  /*d520*/  LDSM.16.M88.4 R52, [R237+0x7000] ;  /* 0x00700000ed34783b */ /* 0x000fee0000000200 */
[C---:B------:R-:W-:Y:S08]  /*d530*/  HMMA.16816.F32 R20, R176.reuse, R60, R20 ;  /* 0x0000003cb014723c */ /* 0x040ff00000001814 */
        /* <DEDUP_REMOVED lines=19> */
[----:B------:R-:W1:Y:S07]  /*d670*/  LDSM.16.M88.4 R64, [R224+0x4000] ;  /* 0x00400000e040783b */ /* 0x000e6e0000000200 */
[C---:B---3--:R-:W-:Y:S08]  /*d680*/  HMMA.16816.F32 R100, R184.reuse, R60, R100 ;  /* 0x0000003cb864723c */ /* 0x048ff00000001864 */
[C---:B------:R-:W-:Y:S01]  /*d690*/  HMMA.16816.F32 R96, R184.reuse, R62, R96 ;  /* 0x0000003eb860723c */ /* 0x040fe20000001860 */
[----:B------:R-:W3:Y:S07]  /*d6a0*/  LDSM.16.M88.4 R60, [R224+0x4800] ;  /* 0x00480000e03c783b */ /* 0x000eee0000000200 */
        /* <DEDUP_REMOVED lines=16> */
[----:B------:R-:W-:Y:S01]  /*d7b0*/  HMMA.16816.F32 R8, R196, R38, R8 ;  /* 0x00000026c408723c */ /* 0x000fe20000001808 */
[----:B------:R-:W5:Y:S01]  /*d7c0*/  LDSM.16.M88.4 R36, [R224+0x7800] ;  /* 0x00780000e024783b */ /* 0x000f620000000200 */
        /* <DEDUP_REMOVED lines=13> */
[C---:B---3--:R-:W-:Y:S08]  /*d8a0*/  HMMA.16816.F32 R20, R204.reuse, R60, R20 ;  /* 0x0000003ccc14723c */ /* 0x048ff00000001814 */
[C---:B------:R-:W-:Y:S08]  /*d8b0*/  HMMA.16816.F32 R16, R204.reuse, R62, R16 ;  /* 0x0000003ecc10723c */ /* 0x040ff00000001810 */
[C---:B------:R-:W-:Y:S08]  /*d8c0*/  HMMA.16816.F32 R12, R204.reuse, R56, R12 ;  /* 0x00000038cc0c723c */ /* 0x040ff0000000180c */
[C---:B------:R-:W-:Y:S08]  /*d8d0*/  HMMA.16816.F32 R8, R204.reuse, R58, R8 ;  /* 0x0000003acc08723c */ /* 0x040ff00000001808 */
[C---:B------:R-:W-:Y:S08]  /*d8e0*/  HMMA.16816.F32 R108, R204.reuse, R52, R108 ;  /* 0x00000034cc6c723c */ /* 0x040ff0000000186c */
[C---:B------:R-:W-:Y:S08]  /*d8f0*/  HMMA.16816.F32 R104, R204.reuse, R54, R104 ;  /* 0x00000036cc68723c */ /* 0x040ff00000001868 */
[C---:B------:R-:W-:Y:S08]  /*d900*/  HMMA.16816.F32 R100, R204.reuse, R48, R100 ;  /* 0x00000030cc64723c */ /* 0x040ff00000001864 */
[C---:B------:R-:W-:Y:S08]  /*d910*/  HMMA.16816.F32 R96, R204.reuse, R50, R96 ;  /* 0x00000032cc60723c */ /* 0x040ff00000001860 */
[C---:B-1----:R-:W-:Y:S08]  /*d920*/  HMMA.16816.F32 R92, R204.reuse, R44, R92 ;  /* 0x0000002ccc5c723c */ /* 0x042ff0000000185c */
[C---:B------:R-:W-:Y:S08]  /*d930*/  HMMA.16816.F32 R88, R204.reuse, R46, R88 ;  /* 0x0000002ecc58723c */ /* 0x040ff00000001858 */
[C---:B--2---:R-:W-:Y:S08]  /*d940*/  HMMA.16816.F32 R84, R204.reuse, R40, R84 ;  /* 0x00000028cc54723c */ /* 0x044ff00000001854 */
[C---:B------:R-:W-:Y:S08]  /*d950*/  HMMA.16816.F32 R80, R204.reuse, R42, R80 ;  /* 0x0000002acc50723c */ /* 0x040ff00000001850 */
[C---:B-----5:R-:W-:Y:S08]  /*d960*/  HMMA.16816.F32 R76, R204.reuse, R36, R76 ;  /* 0x00000024cc4c723c */ /* 0x060ff0000000184c */
[----:B------:R-:W-:Y:S01]  /*d970*/  HMMA.16816.F32 R68, R204, R38, R68 ;  /* 0x00000026cc44723c */ /* 0x000fe20000001844 */
[----:B------:R-:W-:Y:S06]  /*d980*/  BAR.SYNC.DEFER_BLOCKING 0x0 ;  /* 0x0000000000007b1d */ /* 0x000fec0000010000 */
[----:B------:R-:W-:Y:S05]  /*d990*/  @P0 BRA `(.L_x_136) ;  /* 0x0000047000000947 */ /* 0x000fea0003800000 */
[----:B----4-:R-:W-:Y:S01]  /*d9a0*/  IMAD.U32 R3, RZ, RZ, UR14 ;  /* 0x0000000eff037e24 */ /* 0x010fe2000f8e00ff */
[----:B------:R-:W-:Y:S01]  /*d9b0*/  ISETP.NE.AND P3, PT, R239, 0x1, PT ;  /* 0x00000001ef00780c */ /* 0x000fe20003f65270 */
[----:B------:R-:W-:-:S03]  /*d9c0*/  IMAD.MOV.U32 R241, RZ, RZ, RZ ;  /* 0x000000fffff17224 */ /* 0x000fc600078e00ff */
[----:B------:R-:W-:-:S04]  /*d9d0*/  IADD3 R3, R240, UR7, R3 ;  /* 0x00000007f0037c10 */ /* 0x000fc8000fffe003 */
[----:B------:R-:W-:-:S05]  /*d9e0*/  IADD3 R242, R3, -0x100, RZ ;  /* 0xffffff0003f27810 */ /* 0x000fca0007ffe0ff */
        /* <DEDUP_REMOVED lines=9> */
[----:B------:R-:W-:Y:S02]  /*da80*/  IADD3 R46, -R6, 0x10, RZ ;  /* 0x00000010062e7810 */ /* 0x000fe40007ffe1ff */
[----:B------:R-:W-:Y:S01]  /*da90*/  SHF.L.U64.HI R38, R32, 0x1, R35 ;  /* 0x0000000120267819 */ /* 0x000fe20000010223 */
[----:B------:R-:W-:Y:S01]  /*daa0*/  IMAD R242, R3, c[0x0][0x2b8], R242 ;  /* 0x0000ae0003f27a24 */ /* 0x000fe200078e02f2 */
[----:B------:R-:W-:Y:S02]  /*dab0*/  LOP3.LUT R46, R46, 0xf, RZ, 0xc0, !PT ;  /* 0x0000000f2e2e7812 */ /* 0x000fe400078ec0ff */
[----:B------:R-:W-:Y:S02]  /*dac0*/  SHF.L.U64.HI R7, R33, 0x1, R34 ;  /* 0x0000000121077819 */ /* 0x000fe40000010222 */
[----:B------:R-:W-:-:S05]  /*dad0*/  SHF.R.S32.HI R3, RZ, 0x1f, R242 ;  /* 0x0000001fff037819 */ /* 0x000fca00000114f2 */
        /* <DEDUP_REMOVED lines=51> */
.L_x_136:
[----:B----4-:R-:W-:Y:S01]  /*de10*/  LOP3.LUT R5, R5, 0xffffffe0, RZ, 0xc0, !PT ;  /* 0xffffffe005057812 */ /* 0x010fe200078ec0ff */
[----:B------:R-:W-:Y:S01]  /*de20*/  IMAD.MOV.U32 R37, RZ, RZ, -0x2 ;  /* 0xfffffffeff257424 */ /* 0x000fe200078e00ff */
[----:B------:R-:W0:Y:S01]  /*de30*/  LDGDEPBAR ;  /* 0x00000000000079af */ /* 0x000e220000000000 */
[----:B------:R-:W-:-:S02]  /*de40*/  IMAD.SHL.U32 R236, R4, 0x2, RZ ;  /* 0x0000000204ec7824 */ /* 0x000fc400078e00ff */
[----:B------:R-:W-:Y:S02]  /*de50*/  IMAD.IADD R73, R73, 0x1, -R5 ;  /* 0x0000000149497824 */ /* 0x000fe400078e0a05 */
[--C-:B------:R-:W-:Y:S01]  /*de60*/  IMAD R234, R2, 0x2, R236.reuse ;  /* 0x0000000202ea7824 */ /* 0x100fe200078e02ec */
[----:B------:R-:W-:Y:S01]  /*de70*/  LDSM.16.MT88.4 R124, [R236+0x100] ;  /* 0x00010000ec7c783b */ /* 0x000fe20000004200 */
[C---:B------:R-:W-:Y:S01]  /*de80*/  IMAD R233, R0.reuse, 0x2, R236 ;  /* 0x0000000200e97824 */ /* 0x040fe200078e02ec */
[----:B------:R-:W-:Y:S01]  /*de90*/  SHF.R.S32.HI R3, RZ, 0x1f, R73 ;  /* 0x0000001fff037819 */ /* 0x000fe20000011449 */
[----:B------:R-:W-:-:S03]  /*dea0*/  IMAD R232, R0, 0x2, R234 ;  /* 0x0000000200e87824 */ /* 0x000fc600078e02ea */
[----:B------:R-:W-:-:S04]  /*deb0*/  LEA.HI R3, R3, R73, RZ, 0x2 ;  /* 0x0000004903037211 */ /* 0x000fc800078f10ff */
[----:B------:R-:W-:-:S05]  /*dec0*/  LOP3.LUT R3, R3, 0x7ffffffc, RZ, 0xc0, !PT ;  /* 0x7ffffffc03037812 */ /* 0x000fca00078ec0ff */
[----:B------:R-:W-:Y:S02]  /*ded0*/  IMAD.IADD R3, R73, 0x1, -R3 ;  /* 0x0000000149037824 */ /* 0x000fe400078e0a03 */
[----:B------:R-:W-:Y:S02]  /*dee0*/  LDSM.16.MT88.4 R72, [R234+0x100] ;  /* 0x00010000ea48783b */ /* 0x000fe40000004200 */
[----:B------:R-:W-:-:S05]  /*def0*/  IMAD R37, R3, R37, UR24 ;  /* 0x0000001803257e24 */ /* 0x000fca000f8e0225 */
[C---:B------:R-:W-:Y:S02]  /*df00*/  ISETP.GT.AND P1, PT, R37.reuse, RZ, PT ;  /* 0x000000ff2500720c */ /* 0x040fe40003f24270 */
[C---:B------:R-:W-:Y:S02]  /*df10*/  ISETP.GT.AND P2, PT, R37.reuse, 0x8, PT ;  /* 0x000000082500780c */ /* 0x040fe40003f44270 */
[C---:B------:R-:W-:Y:S02]  /*df20*/  ISETP.GT.AND P0, PT, R37.reuse, 0x1, PT ;  /* 0x000000012500780c */ /* 0x040fe40003f04270 */
[----:B------:R-:W-:Y:S02]  /*df30*/  FSEL R6, R30, -INF , P1 ;  /* 0xff8000001e067808 */ /* 0x000fe40000800000 */
[----:B------:R-:W-:Y:S02]  /*df40*/  FSEL R3, R28, -INF , P1 ;  /* 0xff8000001c037808 */ /* 0x000fe40000800000 */
[----:B------:R-:W-:-:S02]  /*df50*/  ISETP.GT.AND P1, PT, R37, 0x10, PT ;  /* 0x000000102500780c */ /* 0x000fc40003f24270 */
[----:B------:R-:W-:Y:S02]  /*df60*/  FSEL R26, R26, -INF , P2 ;  /* 0xff8000001a1a7808 */ /* 0x000fe40001000000 */
[----:B------:R-:W-:Y:S02]  /*df70*/  FSEL R24, R24, -INF , P2 ;  /* 0xff80000018187808 */ /* 0x000fe40001000000 */
[----:B------:R-:W-:Y:S02]  /*df80*/  ISETP.GT.AND P2, PT, R37, 0x20, PT ;  /* 0x000000202500780c */ /* 0x000fe40003f44270 */
[----:B------:R-:W-:Y:S02]  /*df90*/  FSEL R7, R29, -INF , P0 ;  /* 0xff8000001d077808 */ /* 0x000fe40000000000 */
[----:B------:R-:W-:Y:S02]  /*dfa0*/  FSEL R22, R22, -INF , P1 ;  /* 0xff80000016167808 */ /* 0x000fe40000800000 */
[----:B------:R-:W-:-:S02]  /*dfb0*/  FSEL R20, R20, -INF , P1 ;  /* 0xff80000014147808 */ /* 0x000fc40000800000 */
[----:B------:R-:W-:Y:S02]  /*dfc0*/  FSEL R5, R31, -INF , P0 ;  /* 0xff8000001f057808 */ /* 0x000fe40000000000 */
[C---:B------:R-:W-:Y:S02]  /*dfd0*/  ISETP.GT.AND P1, PT, R37.reuse, 0x28, PT ;  /* 0x000000282500780c */ /* 0x040fe40003f24270 */
[----:B------:R-:W-:Y:S02]  /*dfe0*/  FSEL R30, R12, -INF , P2 ;  /* 0xff8000000c1e7808 */ /* 0x000fe40001000000 */
[----:B------:R-:W-:Y:S02]  /*dff0*/  ISETP.GT.AND P0, PT, R37, 0x9, PT ;  /* 0x000000092500780c */ /* 0x000fe40003f04270 */
[----:B------:R-:W-:Y:S02]  /*e000*/  FMNMX.FTZ R12, R3, R7, !PT ;  /* 0x00000007030c7209 */ /* 0x000fe40007810000 */
[----:B------:R-:W-:-:S02]  /*e010*/  FSEL R29, R8, -INF , P1 ;  /* 0xff800000081d7808 */ /* 0x000fc40000800000 */
[----:B------:R-:W-:Y:S02]  /*e020*/  FSEL R27, R27, -INF , P0 ;  /* 0xff8000001b1b7808 */ /* 0x000fe40000000000 */
[----:B------:R-:W-:Y:S02]  /*e030*/  FSEL R25, R25, -INF , P0 ;  /* 0xff80000019197808 */ /* 0x000fe40000000000 */
[----:B------:R-:W-:Y:S02]  /*e040*/  FMNMX.FTZ R8, R24, R12, !PT ;  /* 0x0000000c18087209 */ /* 0x000fe40007810000 */
[----:B------:R-:W-:Y:S02]  /*e050*/  ISETP.GT.AND P0, PT, R37, 0x11, PT ;  /* 0x000000112500780c */ /* 0x000fe40003f04270 */
[----:B------:R-:W-:Y:S02]  /*e060*/  FMNMX.FTZ R8, R25, R8, !PT ;  /* 0x0000000819087209 */ /* 0x000fe40007810000 */
[----:B------:R-:W-:-:S02]  /*e070*/  FSEL R23, R23, -INF , P0 ;  /* 0xff80000017177808 */ /* 0x000fc40000000000 */
[----:B------:R-:W-:Y:S02]  /*e080*/  FSEL R21, R21, -INF , P0 ;  /* 0xff80000015157808 */ /* 0x000fe40000000000 */
[C---:B------:R-:W-:Y:S02]  /*e090*/  ISETP.GT.AND P0, PT, R37.reuse, 0x19, PT ;  /* 0x000000192500780c */ /* 0x040fe40003f04270 */
[----:B------:R-:W-:Y:S02]  /*e0a0*/  ISETP.GT.AND P3, PT, R37, 0x18, PT ;  /* 0x000000182500780c */ /* 0x000fe40003f64270 */
[----:B------:R-:W-:Y:S02]  /*e0b0*/  FMNMX.FTZ R8, R20, R8, !PT ;  /* 0x0000000814087209 */ /* 0x000fe40007810000 */
[----:B------:R-:W-:Y:S02]  /*e0c0*/  FSEL R31, R19, -INF , P0 ;  /* 0xff800000131f7808 */ /* 0x000fe40000000000 */
[----:B------:R-:W-:-:S02]  /*e0d0*/  FSEL R17, R17, -INF , P0 ;  /* 0xff80000011117808 */ /* 0x000fc40000000000 */
[----:B------:R-:W-:Y:S02]  /*e0e0*/  ISETP.GT.AND P0, PT, R37, 0x21, PT ;  /* 0x000000212500780c */ /* 0x000fe40003f04270 */
[----:B------:R-:W-:Y:S02]  /*e0f0*/  FSEL R16, R16, -INF , P3 ;  /* 0xff80000010107808 */ /* 0x000fe40001800000 */
[----:B------:R-:W-:Y:S02]  /*e100*/  FMNMX.FTZ R8, R21, R8, !PT ;  /* 0x0000000815087209 */ /* 0x000fe40007810000 */
[----:B------:R-:W-:Y:S02]  /*e110*/  FSEL R195, R15, -INF , P0 ;  /* 0xff8000000fc37808 */ /* 0x000fe40000000000 */
[----:B------:R-:W-:Y:S02]  /*e120*/  FSEL R28, R13, -INF , P0 ;  /* 0xff8000000d1c7808 */ /* 0x000fe40000000000 */
[----:B------:R-:W-:-:S02]  /*e130*/  ISETP.GT.AND P0, PT, R37, 0x29, PT ;  /* 0x000000292500780c */ /* 0x000fc40003f04270 */
[----:B------:R-:W-:Y:S02]  /*e140*/  FMNMX.FTZ R8, R16, R8, !PT ;  /* 0x0000000810087209 */ /* 0x000fe40007810000 */
[----:B--2---:R-:W-:Y:S02]  /*e150*/  FSEL R40, R9, -INF , P0 ;  /* 0xff80000009287808 */ /* 0x004fe40000000000 */
[----:B------:R-:W-:Y:S02]  /*e160*/  FMNMX.FTZ R8, R17, R8, !PT ;  /* 0x0000000811087209 */ /* 0x000fe40007810000 */
[----:B------:R-:W-:Y:S02]  /*e170*/  FMNMX.FTZ R9, R6, R5, !PT ;  /* 0x0000000506097209 */ /* 0x000fe40007810000 */
[----:B------:R-:W-:Y:S02]  /*e180*/  FMNMX.FTZ R8, R30, R8, !PT ;  /* 0x000000081e087209 */ /* 0x000fe40007810000 */
[----:B------:R-:W-:-:S02]  /*e190*/  FMNMX.FTZ R9, R26, R9, !PT ;  /* 0x000000091a097209 */ /* 0x000fc40007810000 */
[----:B------:R-:W-:Y:S02]  /*e1a0*/  FMNMX.FTZ R8, R28, R8, !PT ;  /* 0x000000081c087209 */ /* 0x000fe40007810000 */
[----:B------:R-:W-:Y:S02]  /*e1b0*/  FMNMX.FTZ R9, R27, R9, !PT ;  /* 0x000000091b097209 */ /* 0x000fe40007810000 */
[----:B------:R-:W-:Y:S02]  /*e1c0*/  FSEL R194, R10, -INF , P1 ;  /* 0xff8000000ac27808 */ /* 0x000fe40000800000 */
[----:B------:R-:W-:Y:S02]  /*e1d0*/  ISETP.GT.AND P1, PT, R37, 0x30, PT ;  /* 0x000000302500780c */ /* 0x000fe40003f24270 */
[----:B------:R-:W-:Y:S02]  /*e1e0*/  FMNMX.FTZ R8, R29, R8, !PT ;  /* 0x000000081d087209 */ /* 0x000fe40007810000 */
[----:B------:R-:W-:-:S02]  /*e1f0*/  FMNMX.FTZ R9, R22, R9, !PT ;  /* 0x0000000916097209 */ /* 0x000fc40007810000 */
[----:B------:R-:W-:Y:S02]  /*e200*/  FSEL R193, R11, -INF , P0 ;  /* 0xff8000000bc17808 */ /* 0x000fe40000000000 */
[----:B------:R-:W-:Y:S02]  /*e210*/  ISETP.GT.AND P0, PT, R37, 0x31, PT ;  /* 0x000000312500780c */ /* 0x000fe40003f04270 */
[----:B------:R-:W-:Y:S02]  /*e220*/  FSEL R145, R108, -INF , P1 ;  /* 0xff8000006c917808 */ /* 0x000fe40000800000 */
[----:B------:R-:W-:Y:S02]  /*e230*/  FMNMX.FTZ R8, R40, R8, !PT ;  /* 0x0000000828087209 */ /* 0x000fe40007810000 */
[----:B------:R-:W-:Y:S02]  /*e240*/  FSEL R36, R18, -INF , P3 ;  /* 0xff80000012247808 */ /* 0x000fe40001800000 */
[----:B------:R-:W-:-:S02]  /*e250*/  FMNMX.FTZ R9, R23, R9, !PT ;  /* 0x0000000917097209 */ /* 0x000fc40007810000 */
[----:B------:R-:W-:Y:S02]  /*e260*/  FSEL R41, R14, -INF , P2 ;  /* 0xff8000000e297808 */ /* 0x000fe40001000000 */
[----:B------:R-:W-:Y:S01]  /*e270*/  ISETP.GT.AND P2, PT, R37, 0x38, PT ;  /* 0x000000382500780c */ /* 0x000fe20003f44270 */
[----:B------:R-:W-:Y:S01]  /*e280*/  LDSM.16.MT88.4 R12, [R232+0x900] ;  /* 0x00090000e80c783b */ /* 0x000fe20000004200 */
[----:B------:R-:W-:Y:S02]  /*e290*/  FSEL R146, R109, -INF , P0 ;  /* 0xff8000006d927808 */ /* 0x000fe40000000000 */
[----:B------:R-:W-:Y:S02]  /*e2a0*/  FMNMX.FTZ R8, R145, R8, !PT ;  /* 0x0000000891087209 */ /* 0x000fe40007810000 */
[----:B------:R-:W-:Y:S02]  /*e2b0*/  FMNMX.FTZ R9, R36, R9, !PT ;  /* 0x0000000924097209 */ /* 0x000fe40007810000 */
[----:B------:R-:W-:-:S02]  /*e2c0*/  FSEL R151, R111, -INF , P0 ;  /* 0xff8000006f977808 */ /* 0x000fc40000000000 */
[----:B------:R-:W-:Y:S02]  /*e2d0*/  ISETP.GT.AND P0, PT, R37, 0x39, PT ;  /* 0x000000392500780c */ /* 0x000fe40003f04270 */
[----:B------:R-:W-:Y:S02]  /*e2e0*/  FSEL R148, R104, -INF , P2 ;  /* 0xff80000068947808 */ /* 0x000fe40001000000 */
[----:B------:R-:W-:Y:S02]  /*e2f0*/  FMNMX.FTZ R8, R146, R8, !PT ;  /* 0x0000000892087209 */ /* 0x000fe40007810000 */
[----:B------:R-:W-:Y:S02]  /*e300*/  FMNMX.FTZ R9, R31, R9, !PT ;  /* 0x000000091f097209 */ /* 0x000fe40007810000 */
[----:B------:R-:W-:Y:S02]  /*e310*/  FSEL R150, R110, -INF , P1 ;  /* 0xff8000006e967808 */ /* 0x000fe40000800000 */
[----:B------:R-:W-:Y:S01]  /*e320*/  FSEL R147, R105, -INF , P0 ;  /* 0xff80000069937808 */ /* 0x000fe20000000000 */
[----:B------:R-:W-:Y:S01]  /*e330*/  LDSM.16.MT88.4 R108, [R233+0x4100] ;  /* 0x00410000e96c783b */ /* 0x000fe20000004200 */
[----:B------:R-:W-:-:S02]  /*e340*/  ISETP.GT.AND P1, PT, R37, 0x40, PT ;  /* 0x000000402500780c */ /* 0x000fc40003f24270 */
[----:B------:R-:W-:Y:S02]  /*e350*/  FMNMX.FTZ R8, R148, R8, !PT ;  /* 0x0000000894087209 */ /* 0x000fe40007810000 */
[----:B------:R-:W-:Y:S02]  /*e360*/  FMNMX.FTZ R9, R41, R9, !PT ;  /* 0x0000000929097209 */ /* 0x000fe40007810000 */
[----:B------:R-:W-:Y:S02]  /*e370*/  FSEL R191, R107, -INF , P0 ;  /* 0xff8000006bbf7808 */ /* 0x000fe40000000000 */
[----:B------:R-:W-:Y:S02]  /*e380*/  ISETP.GT.AND P0, PT, R37, 0x41, PT ;  /* 0x000000412500780c */ /* 0x000fe40003f04270 */
[----:B------:R-:W-:Y:S02]  /*e390*/  FSEL R190, R100, -INF , P1 ;  /* 0xff80000064be7808 */ /* 0x000fe40000800000 */
[----:B------:R-:W-:-:S02]  /*e3a0*/  FMNMX.FTZ R8, R147, R8, !PT ;  /* 0x0000000893087209 */ /* 0x000fc40007810000 */
[----:B------:R-:W-:Y:S02]  /*e3b0*/  FMNMX.FTZ R9, R195, R9, !PT ;  /* 0x00000009c3097209 */ /* 0x000fe40007810000 */
[----:B------:R-:W-:Y:S02]  /*e3c0*/  FSEL R161, R102, -INF , P1 ;  /* 0xff80000066a17808 */ /* 0x000fe40000800000 */
[----:B------:R-:W-:Y:S02]  /*e3d0*/  FSEL R160, R101, -INF , P0 ;  /* 0xff80000065a07808 */ /* 0x000fe40000000000 */
[----:B------:R-:W-:Y:S02]  /*e3e0*/  ISETP.GT.AND P1, PT, R37, 0x48, PT ;  /* 0x000000482500780c */ /* 0x000fe40003f24270 */
[----:B------:R-:W-:Y:S02]  /*e3f0*/  FMNMX.FTZ R8, R190, R8, !PT ;  /* 0x00000008be087209 */ /* 0x000fe40007810000 */
        /* <DEDUP_REMOVED lines=8> */
[----:B------:R-:W-:Y:S02]  /*e480*/  FSEL R159, R97, -INF , P0 ;  /* 0xff800000619f7808 */ /* 0x000fe40000000000 */
[----:B------:R-:W-:Y:S02]  /*e490*/  ISETP.GT.AND P1, PT, R37, 0x50, PT ;  /* 0x000000502500780c */ /* 0x000fe40003f24270 */
[----:B------:R-:W-:Y:S02]  /*e4a0*/  FMNMX.FTZ R8, R189, R8, !PT ;  /* 0x00000008bd087209 */ /* 0x000fe40007810000 */
[----:B------:R-:W-:Y:S02]  /*e4b0*/  FMNMX.FTZ R9, R150, R9, !PT ;  /* 0x0000000996097209 */ /* 0x000fe40007810000 */
[----:B------:R-:W-:Y:S02]  /*e4c0*/  FSEL R165, R99, -INF , P0 ;  /* 0xff80000063a57808 */ /* 0x000fe40000000000 */
[----:B------:R-:W-:Y:S01]  /*e4d0*/  ISETP.GT.AND P0, PT, R37, 0x51, PT ;  /* 0x000000512500780c */ /* 0x000fe20003f04270 */
[----:B------:R-:W-:Y:S01]  /*e4e0*/  LDSM.16.MT88.4 R96, [R236+0x4100] ;  /* 0x00410000ec60783b */ /* 0x000fe20000004200 */
[----:B------:R-:W-:-:S02]  /*e4f0*/  FSEL R188, R92, -INF , P1 ;  /* 0xff8000005cbc7808 */ /* 0x000fc40000800000 */
[----:B------:R-:W-:Y:S02]  /*e500*/  FMNMX.FTZ R8, R159, R8, !PT ;  /* 0x000000089f087209 */ /* 0x000fe40007810000 */
[----:B------:R-:W-:Y:S02]  /*e510*/  FSEL R192, R106, -INF , P2 ;  /* 0xff8000006ac07808 */ /* 0x000fe40001000000 */
[----:B------:R-:W-:Y:S02]  /*e520*/  FMNMX.FTZ R9, R151, R9, !PT ;  /* 0x0000000997097209 */ /* 0x000fe40007810000 */
[----:B------:R-:W-:Y:S02]  /*e530*/  FSEL R180, R94, -INF , P1 ;  /* 0xff8000005eb47808 */ /* 0x000fe40000800000 */
[----:B------:R-:W-:Y:S02]  /*e540*/  FSEL R183, R93, -INF , P0 ;  /* 0xff8000005db77808 */ /* 0x000fe40000000000 */
        /* <DEDUP_REMOVED lines=25> */
[----:B------:R-:W-:-:S02]  /*e6e0*/  ISETP.GT.AND P0, PT, R37, 0x69, PT ;  /* 0x000000692500780c */ /* 0x000fc40003f04270 */
[----:B------:R-:W-:Y:S02]  /*e6f0*/  FSEL R156, R80, -INF , P1 ;  /* 0xff800000509c7808 */ /* 0x000fe40000800000 */
[----:B------:R-:W-:Y:S02]  /*e700*/  FMNMX.FTZ R8, R157, R8, !PT ;  /* 0x000000089d087209 */ /* 0x000fe40007810000 */
[----:B------:R-:W-:Y:S02]  /*e710*/  FMNMX.FTZ R9, R165, R9, !PT ;  /* 0x00000009a5097209 */ /* 0x000fe40007810000 */
[----:B------:R-:W-:Y:S02]  /*e720*/  FSEL R149, R83, -INF , P0 ;  /* 0xff80000053957808 */ /* 0x000fe40000000000 */
[----:B------:R-:W-:Y:S02]  /*e730*/  FSEL R155, R81, -INF , P0 ;  /* 0xff800000519b7808 */ /* 0x000fe40000000000 */
[----:B------:R-:W-:-:S02]  /*e740*/  ISETP.GT.AND P0, PT, R37, 0x70, PT ;  /* 0x000000702500780c */ /* 0x000fc40003f04270 */
[----:B------:R-:W-:Y:S02]  /*e750*/  FMNMX.FTZ R8, R156, R8, !PT ;  /* 0x000000089c087209 */ /* 0x000fe40007810000 */
[----:B------:R-:W-:Y:S02]  /*e760*/  FMNMX.FTZ R9, R180, R9, !PT ;  /* 0x00000009b4097209 */ /* 0x000fe40007810000 */
[----:B------:R-:W-:Y:S02]  /*e770*/  ISETP.GT.AND P2, PT, R37, 0x71, PT ;  /* 0x000000712500780c */ /* 0x000fe40003f44270 */
[----:B------:R-:W-:Y:S02]  /*e780*/  FSEL R144, R76, -INF , P0 ;  /* 0xff8000004c907808 */ /* 0x000fe40000000000 */
        /* <DEDUP_REMOVED lines=14> */
[----:B------:R-:W-:-:S02]  /*e870*/  FMNMX.FTZ R8, R134, R8, !PT ;  /* 0x0000000886087209 */ /* 0x000fc40007810000 */
[----:B------:R-:W-:Y:S02]  /*e880*/  FMNMX.FTZ R9, R154, R9, !PT ;  /* 0x000000099a097209 */ /* 0x000fe40007810000 */
[----:B------:R-:W-:Y:S02]  /*e890*/  FMNMX.FTZ R8, R67, R8, !PT ;  /* 0x0000000843087209 */ /* 0x000fe40007810000 */
[----:B------:R-:W-:Y:S02]  /*e8a0*/  FMNMX.FTZ R10, R153, R9, !PT ;  /* 0x00000009990a7209 */ /* 0x000fe40007810000 */
[----:B------:R-:W-:Y:S01]  /*e8b0*/  FSEL R65, R79, -INF , P2 ;  /* 0xff8000004f417808 */ /* 0x000fe20001000000 */
[----:B------:R-:W1:Y:S01]  /*e8c0*/  SHFL.BFLY PT, R9, R8, 0x2, 0x1f ;  /* 0x0c401f0008097f89 */ /* 0x000e6200000e0000 */
[----:B------:R-:W-:Y:S02]  /*e8d0*/  FMNMX.FTZ R10, R152, R10, !PT ;  /* 0x0000000a980a7209 */ /* 0x000fe40007810000 */
[----:B------:R-:W-:-:S02]  /*e8e0*/  FSEL R64, R70, -INF , P1 ;  /* 0xff80000046407808 */ /* 0x000fc40000800000 */
[----:B------:R-:W-:Y:S02]  /*e8f0*/  FMNMX.FTZ R10, R149, R10, !PT ;  /* 0x0000000a950a7209 */ /* 0x000fe40007810000 */
[----:B------:R-:W-:Y:S02]  /*e900*/  FSEL R62, R71, -INF , P0 ;  /* 0xff800000473e7808 */ /* 0x000fe40000000000 */
[----:B------:R-:W-:-:S04]  /*e910*/  FMNMX.FTZ R10, R66, R10, !PT ;  /* 0x0000000a420a7209 */ /* 0x000fc80007810000 */
[----:B------:R-:W-:-:S04]  /*e920*/  FMNMX.FTZ R10, R65, R10, !PT ;  /* 0x0000000a410a7209 */ /* 0x000fc80007810000 */
        /* <DEDUP_REMOVED lines=49> */
[--C-:B------:R-:W-:Y:S01]  /*ec40*/  FFMA.FTZ R41, R195, c[0x0][0x2d0], -R63.reuse ;  /* 0x0000b400c3297a23 */ /* 0x100fe2000001083f */
[----:B------:R-:W1:Y:S01]  /*ec50*/  LDSM.16.MT88.4 R28, [R233+0x4900] ;  /* 0x00490000e91c783b */ /* 0x000e620000004200 */
        /* <DEDUP_REMOVED lines=117> */
[C---:B-----5:R-:W-:Y:S02]  /*f3b0*/  HMMA.16816.F32 R120, R4.reuse, R36, R120 ;  /* 0x000000240478723c */ /* 0x060fe40000001878 */
        /* <DEDUP_REMOVED lines=70> */
[----:B---3--:R-:W-:Y:S01]  /*f820*/  F2FP.PACK_AB R5, R151, R150 ;  /* 0x000000969705723e */ /* 0x008fe200000000ff */
        /* <DEDUP_REMOVED lines=189> */
[----:B------:R-:W-:Y:S01]  /*10400*/  IADD3 R244, R243, 0x100, RZ ;  /* 0x00000100f3f47810 */ /* 0x000fe20007ffe0ff */
[----:B------:R-:W-:-:S02]  /*10410*/  ULDC UR5, c[0x0][0x210] ;  /* 0x0000840000057ab9 */ /* 0x000fc40000000800 */
[----:B------:R-:W-:Y:S02]  /*10420*/  ULDC UR4, c[0x0][0x1e8] ;  /* 0x00007a0000047ab9 */ /* 0x000fe40000000800 */
[----:B------:R-:W-:Y:S02]  /*10430*/  ULEA.HI.SX32 UR8, UR8, 0xfffffffe, 0x19 ;  /* 0xfffffffe08087891 */ /* 0x000fe4000f8fca3f */
[----:B------:R-:W-:Y:S02]  /*10440*/  UIMAD UR5, UR11, UR5, URZ ;  /* 0x000000050b0572a4 */ /* 0x000fe4000f8e023f */
[----:B------:R-:W-:Y:S02]  /*10450*/  UIMAD UR4, UR11, UR4, URZ ;  /* 0x000000040b0472a4 */ /* 0x000fe4000f8e023f */
[----:B------:R-:W-:Y:S02]  /*10460*/  ULDC.64 UR16, c[0x0][0x118] ;  /* 0x0000460000107ab9 */ /* 0x000fe40000000a00 */
[----:B------:R-:W-:Y:S01]  /*10470*/  ULDC.64 UR12, c[0x0][0x118] ;  /* 0x00004600000c7ab9 */ /* 0x000fe20000000a00 */
[----:B------:R-:W-:Y:S05]  /*10480*/  BRA `(.L_x_138) ;  /* 0x000003d000007947 */ /* 0x000fea0003800000 */
.L_x_140:
[----:B------:R-:W-:Y:S01]  /*10490*/  ULEA UR7, UR8, UR14, 0x7 ;  /* 0x0000000e08077291 */ /* 0x000fe2000f8e383f */
[----:B------:R-:W-:Y:S01]  /*104a0*/  ISETP.NE.AND P3, PT, R239, 0x1, PT ;  /* 0x00000001ef00780c */ /* 0x000fe20003f65270 */
[----:B------:R-:W-:Y:S04]  /*104b0*/  IMAD.MOV.U32 R241, RZ, RZ, RZ ;  /* 0x000000fffff17224 */ /* 0x000fe800078e00ff */
        /* <DEDUP_REMOVED lines=35> */
[C---:B--2---:R-:W-:Y:S01]  /*106f0*/  IMAD.X R149, R146.reuse, 0x1, R248, P2 ;  /* 0x0000000192957824 */ /* 0x044fe200010e06f8 */
[C---:B---3--:R-:W-:Y:S01]  /*10700*/  IADD3 R150, P0, R135.reuse, R247, RZ ;  /* 0x000000f787967210 */ /* 0x048fe20007f1e0ff */
[----:B------:R-:W-:Y:S03]  /*10710*/  IMAD.X R153, R146, 0x1, R246, P1 ;  /* 0x0000000192997824 */ /* 0x000fe600008e06f6 */
[----:B------:R2:W-:Y:S01]  /*10720*/  LDGSTS.E.BYPASS.LTC128B.128 [R243+0x8100], [R148.64], !P5 ;  /* 0x0810000094f37fae */ /* 0x0005e2000e901d4c */
[C---:B----4-:R-:W-:Y:S01]  /*10730*/  IMAD.X R151, R144.reuse, 0x1, R248, P0 ;  /* 0x0000000190977824 */ /* 0x050fe200000e06f8 */
[----:B------:R-:W-:Y:S02]  /*10740*/  IADD3 R146, P0, R135, R245, RZ ;  /* 0x000000f587927210 */ /* 0x000fe40007f1e0ff */
[----:B------:R3:W-:Y:S04]  /*10750*/  LDGSTS.E.BYPASS.LTC128B.128 [R243+0xc100], [R152.64], !P4 ;  /* 0x0c10000098f37fae */ /* 0x0007e8000e101d4c */
[----:B------:R4:W-:Y:S01]  /*10760*/  LDGSTS.E.BYPASS.LTC128B.128 [R243+0x9100], [R150.64], !P5 ;  /* 0x0910000096f37fae */ /* 0x0009e2000e901d4c */
[----:B------:R-:W-:Y:S01]  /*10770*/  IMAD.X R147, R144, 0x1, R246, P0 ;  /* 0x0000000190937824 */ /* 0x000fe200000e06f6 */
[C---:B-----5:R-:W-:Y:S04]  /*10780*/  IADD3 R144, P1, R132.reuse, R247, RZ ;  /* 0x000000f784907210 */ /* 0x060fe80007f3e0ff */
[----:B------:R3:W-:Y:S01]  /*10790*/  LDGSTS.E.BYPASS.LTC128B.128 [R243+0xd100], [R146.64], !P4 ;  /* 0x0d10000092f37fae */ /* 0x0007e2000e101d4c */
[----:B------:R-:W-:Y:S01]  /*107a0*/  IADD3 R132, P0, R132, R245, RZ ;  /* 0x000000f584847210 */ /* 0x000fe20007f1e0ff */
[--C-:B-1----:R-:W-:Y:S01]  /*107b0*/  IMAD.X R145, R3, 0x1, R248.reuse, P1 ;  /* 0x0000000103917824 */ /* 0x102fe200008e06f8 */
[C---:B--2---:R-:W-:Y:S05]  /*107c0*/  IADD3 R148, P3, R133.reuse, R247, RZ ;  /* 0x000000f785947210 */ /* 0x044fea0007f7e0ff */
[C---:B------:R-:W-:Y:S01]  /*107d0*/  IMAD.X R149, R134.reuse, 0x1, R248, P3 ;  /* 0x0000000186957824 */ /* 0x040fe200018e06f8 */
[----:B----4-:R-:W-:Y:S01]  /*107e0*/  IADD3 R150, P2, R133, R245, RZ ;  /* 0x000000f585967210 */ /* 0x010fe20007f5e0ff */
[--C-:B------:R-:W-:Y:S03]  /*107f0*/  IMAD.X R133, R3, 0x1, R246.reuse, P0 ;  /* 0x0000000103857824 */ /* 0x100fe600000e06f6 */
[----:B------:R3:W-:Y:S01]  /*10800*/  LDGSTS.E.BYPASS.LTC128B.128 [R243+0xa100], [R148.64], !P5 ;  /* 0x0a10000094f37fae */ /* 0x0007e2000e901d4c */
[----:B------:R-:W-:Y:S05]  /*10810*/  IMAD.X R151, R134, 0x1, R246, P2 ;  /* 0x0000000186977824 */ /* 0x000fea00010e06f6 */
[----:B------:R3:W-:Y:S04]  /*10820*/  LDGSTS.E.BYPASS.LTC128B.128 [R243+0xe100], [R150.64], !P4 ;  /* 0x0e10000096f37fae */ /* 0x0007e8000e101d4c */
[----:B------:R3:W-:Y:S04]  /*10830*/  LDGSTS.E.BYPASS.LTC128B.128 [R243+0xb100], [R144.64], !P5 ;  /* 0x0b10000090f37fae */ /* 0x0007e8000e901d4c */
[----:B------:R3:W-:Y:S01]  /*10840*/  LDGSTS.E.BYPASS.LTC128B.128 [R243+0xf100], [R132.64], !P4 ;  /* 0x0f10000084f37fae */ /* 0x0007e2000e101d4c */
[----:B------:R-:W-:-:S05]  /*10850*/  BRA `(.L_x_139) ;  /* 0x00000f8000007947 */ /* 0x000fca0003800000 */
.L_x_138:
        /* <DEDUP_REMOVED lines=248> */
.L_x_139:
        /* <DEDUP_REMOVED lines=566> */
.L_x_137:
        /* <DEDUP_REMOVED lines=91> */
.L_x_107:
[----:B------:R-:W-:Y:S02]  /*140f0*/  USHF.R.S32.HI UR8, URZ, 0x1f, UR11 ;  /* 0x0000001f3f087899 */ /* 0x000fe4000801140b */
[----:B------:R-:W-:Y:S01]  /*14100*/  ULDC.64 UR12, c[0x0][0x118] ;  /* 0x00004600000c7ab9 */ /* 0x000fe20000000a00 */
[----:B------:R-:W-:Y:S05]  /*14110*/  @P2 BRA `(.L_x_141) ;  /* 0x000013c000002947 */ /* 0x000fea0003800000 */
[----:B------:R-:W1:Y:S01]  /*14120*/  S2R R0, SR_TID.X ;  /* 0x0000000000007919 */ /* 0x000e620000002100 */
        /* <DEDUP_REMOVED lines=63> */
[----:B------:R-:W-:Y:S01]  /*14520*/  IMAD.IADD R16, R13, 0x1, R14 ;  /* 0x000000010d107824 */ /* 0x000fe200078e020e */
[----:B------:R-:W-:Y:S01]  /*14530*/  F2FP.PACK_AB R106, R107, R106 ;  /* 0x0000006a6b6a723e */ /* 0x000fe200000000ff */
[----:B------:R-:W-:Y:S01]  /*14540*/  STS [R12+0x80], R128 ;  /* 0x000080800c007388 */ /* 0x000fe20000000800 */
[----:B------:R-:W-:Y:S02]  /*14550*/  F2FP.PACK_AB R108, R109, R108 ;  /* 0x0000006c6d6c723e */ /* 0x000fe400000000ff */
[----:B------:R-:W-:Y:S01]  /*14560*/  F2FP.PACK_AB R110, R111, R110 ;  /* 0x0000006e6f6e723e */ /* 0x000fe200000000ff */
[----:B------:R-:W-:Y:S01]  /*14570*/  STS [R12+0x480], R130 ;  /* 0x000480820c007388 */ /* 0x000fe20000000800 */
[----:B------:R-:W-:-:S02]  /*14580*/  F2FP.PACK_AB R116, R117, R116 ;  /* 0x000000747574723e */ /* 0x000fc400000000ff */
[----:B------:R-:W-:Y:S01]  /*14590*/  F2FP.PACK_AB R118, R119, R118 ;  /* 0x000000767776723e */ /* 0x000fe200000000ff */
[----:B------:R-:W-:Y:S01]  /*145a0*/  STS [R4], R124 ;  /* 0x0000007c04007388 */ /* 0x000fe20000000800 */
[----:B------:R-:W-:Y:S02]  /*145b0*/  F2FP.PACK_AB R2, R2, R114 ;  /* 0x000000720202723e */ /* 0x000fe400000000ff */
[----:B------:R-:W-:Y:S01]  /*145c0*/  PLOP3.LUT P0, PT, PT, PT, UP1, 0x80, 0x0 ;  /* 0x000000000000781c */ /* 0x000fe20003f0f018 */
[----:B------:R-:W-:Y:S04]  /*145d0*/  STS [R4+0x400], R126 ;  /* 0x0004007e04007388 */ /* 0x000fe80000000800 */
[----:B------:R-:W-:Y:S04]  /*145e0*/  STS [R14+0x80], R68 ;  /* 0x000080440e007388 */ /* 0x000fe80000000800 */
[----:B------:R-:W-:Y:S04]  /*145f0*/  STS [R14+0x480], R70 ;  /* 0x000480460e007388 */ /* 0x000fe80000000800 */
[----:B------:R1:W-:Y:S04]  /*14600*/  STS [R10], R6 ;  /* 0x000000060a007388 */ /* 0x0003e80000000800 */
[----:B------:R-:W-:Y:S04]  /*14610*/  STS [R10+0x400], R74 ;  /* 0x0004004a0a007388 */ /* 0x000fe80000000800 */
[----:B------:R-:W-:Y:S04]  /*14620*/  STS [R15+0x80], R76 ;  /* 0x0000804c0f007388 */ /* 0x000fe80000000800 */
[----:B------:R-:W-:Y:S01]  /*14630*/  STS [R15+0x480], R78 ;  /* 0x0004804e0f007388 */ /* 0x000fe20000000800 */
[----:B-1----:R-:W-:-:S02]  /*14640*/  IMAD.IADD R6, R13, 0x1, R4 ;  /* 0x000000010d067824 */ /* 0x002fc400078e0204 */
[----:B------:R-:W-:-:S03]  /*14650*/  IMAD.IADD R13, R10, 0x1, R13 ;  /* 0x000000010a0d7824 */ /* 0x000fc600078e020d */
        /* <DEDUP_REMOVED lines=17> */
[----:B------:R-:W-:Y:S01]  /*14770*/  STS [R6+0x4400], R110 ;  /* 0x0044006e06007388 */ /* 0x000fe20000000800 */
[----:B-1----:R-:W-:-:S03]  /*14780*/  IMAD.U32 R14, RZ, RZ, UR4 ;  /* 0x00000004ff0e7e24 */ /* 0x002fc6000f8e00ff */
[----:B------:R-:W-:Y:S04]  /*14790*/  STS [R16+0x4080], R116 ;  /* 0x0040807410007388 */ /* 0x000fe80000000800 */
[----:B------:R-:W-:Y:S04]  /*147a0*/  STS [R16+0x4480], R118 ;  /* 0x0044807610007388 */ /* 0x000fe80000000800 */
[----:B------:R-:W-:Y:S04]  /*147b0*/  STS [R13+0x4000], R112 ;  /* 0x004000700d007388 */ /* 0x000fe80000000800 */
[----:B------:R1:W-:Y:S01]  /*147c0*/  STS [R13+0x4400], R2 ;  /* 0x004400020d007388 */ /* 0x0003e20000000800 */
[----:B--2---:R-:W-:Y:S01]  /*147d0*/  IMAD.U32 R15, RZ, RZ, UR5 ;  /* 0x00000005ff0f7e24 */ /* 0x004fe2000f8e00ff */
[----:B------:R-:W-:-:S02]  /*147e0*/  ULDC.64 UR4, c[0x0][0x508] ;  /* 0x0001420000047ab9 */ /* 0x000fc40000000a00 */
[----:B------:R-:W-:Y:S01]  /*147f0*/  BAR.SYNC.DEFER_BLOCKING 0x1, 0x100 ;  /* 0x0044000000007b1d */ /* 0x000fe20000010000 */
[----:B------:R-:W-:-:S04]  /*14800*/  UISETP.NE.U32.AND UP0, UPT, URZ, UR4, UPT ;  /* 0x000000043f00728c */ /* 0x000fc8000bf05070 */
[----:B------:R-:W-:Y:S01]  /*14810*/  UISETP.NE.AND.EX UP0, UPT, URZ, UR5, UPT, UP0 ;  /* 0x000000053f00728c */ /* 0x000fe2000bf05300 */
[----:B------:R-:W2:Y:S02]  /*14820*/  @P0 LDG.E R4, [R14.64] ;  /* 0x0000000c0e040981 */ /* 0x000ea4000c1e1900 */
[----:B------:R-:W-:-:S03]  /*14830*/  ULDC.64 UR4, c[0x0][0x508] ;  /* 0x0001420000047ab9 */ /* 0x000fc60000000a00 */
[----:B------:R-:W-:-:S05]  /*14840*/  PLOP3.LUT P1, PT, PT, PT, UP0, 0x80, 0x0 ;  /* 0x000000000000781c */ /* 0x000fca0003f2f008 */
[----:B------:R-:W-:Y:S01]  /*14850*/  @UP0 UIMAD.WIDE UR4, UR19, UR6, UR4 ;  /* 0x00000006130402a5 */ /* 0x000fe2000f8e0204 */
[----:B-1----:R-:W-:-:S05]  /*14860*/  IMAD.MOV.U32 R2, RZ, RZ, c[0x0][0x388] ;  /* 0x0000e200ff027624 */ /* 0x002fca00078e00ff */
        /* <DEDUP_REMOVED lines=14> */
.L_x_142:
        /* <DEDUP_REMOVED lines=32> */
[----:B------:R-:W-:Y:S01]  /*14b50*/  USEL UR19, UR19, URZ, !UP1 ;  /* 0x0000003f13137287 */ /* 0x000fe2000c800000 */
[----:B------:R-:W-:Y:S01]  /*14b60*/  LOP3.LUT R11, R10, 0xfffffff8, RZ, 0xc0, !PT ;  /* 0xfffffff80a0b7812 */ /* 0x000fe200078ec0ff */
[----:B------:R-:W-:Y:S01]  /*14b70*/  UIMAD UR10, UR9, UR6, URZ ;  /* 0x00000006090a72a4 */ /* 0x000fe2000f8e023f */
[----:B------:R-:W-:Y:S01]  /*14b80*/  IMAD.MOV.U32 R16, RZ, RZ, R6 ;  /* 0x000000ffff107224 */ /* 0x000fe200078e0006 */
[----:B------:R-:W-:Y:S01]  /*14b90*/  UIMAD.WIDE.U32 UR20, UR19, UR6, UR20 ;  /* 0x00000006131472a5 */ /* 0x000fe2000f8e0014 */
[----:B------:R-:W-:Y:S01]  /*14ba0*/  @P1 IMAD.HI.U32 R5, R6, c[0x0][0x4ec], RZ ;  /* 0x00013b0006051a27 */ /* 0x000fe200078e00ff */
[----:B------:R-:W-:Y:S01]  /*14bb0*/  UIMAD UR7, UR19, UR7, UR10 ;  /* 0x00000007130772a4 */ /* 0x000fe2000f8e020a */
[----:B------:R-:W-:Y:S01]  /*14bc0*/  BSSY B0, `(.L_x_143) ;  /* 0x0000061000007945 */ /* 0x000fe20003800000 */
[----:B------:R-:W-:-:S02]  /*14bd0*/  ULDC.64 UR4, c[0x0][0x3a0] ;  /* 0x0000e80000047ab9 */ /* 0x000fc40000000a00 */
[----:B------:R-:W-:Y:S01]  /*14be0*/  @P1 SHF.R.U32.HI R16, RZ, c[0x0][0x4f0], R5 ;  /* 0x00013c00ff101a19 */ /* 0x000fe20000011605 */
[----:B------:R-:W-:Y:S02]  /*14bf0*/  UIMAD.WIDE.U32 UR16, UR14, UR4, URZ ;  /* 0x000000040e1072a5 */ /* 0x000fe4000f8e003f */
[----:B------:R-:W-:Y:S01]  /*14c00*/  UIMAD UR4, UR15, UR4, URZ ;  /* 0x000000040f0472a4 */ /* 0x000fe2000f8e023f */
[--C-:B------:R-:W-:Y:S01]  /*14c10*/  SHF.R.S32.HI R4, RZ, 0x1f, R16.reuse ;  /* 0x0000001fff047819 */ /* 0x100fe20000011410 */
[----:B------:R-:W-:Y:S01]  /*14c20*/  IMAD.MOV R5, RZ, RZ, -R16 ;  /* 0x000000ffff057224 */ /* 0x000fe200078e0a10 */
[----:B------:R-:W-:Y:S01]  /*14c30*/  IADD3 R16, P0, R16, UR20, RZ ;  /* 0x0000001410107c10 */ /* 0x000fe2000ff1e0ff */
[----:B------:R-:W-:Y:S02]  /*14c40*/  UIMAD UR14, UR14, UR5, UR4 ;  /* 0x000000050e0e72a4 */ /* 0x000fe4000f8e0204 */
[----:B------:R-:W-:Y:S01]  /*14c50*/  IMAD R5, R5, c[0x0][0x4e8], R6 ;  /* 0x00013a0005057a24 */ /* 0x000fe200078e0206 */
[----:B------:R-:W-:Y:S01]  /*14c60*/  LEA.HI R6, R3, R0, RZ, 0x6 ;  /* 0x0000000003067211 */ /* 0x000fe200078f30ff */
[----:B------:R-:W-:Y:S01]  /*14c70*/  IMAD.IADD R0, R0, 0x1, -R11 ;  /* 0x0000000100007824 */ /* 0x000fe200078e0a0b */
[----:B------:R-:W-:Y:S01]  /*14c80*/  MOV R3, UR7 ;  /* 0x0000000700037c02 */ /* 0x000fe20008000f00 */
[----:B------:R-:W-:Y:S01]  /*14c90*/  ULDC.64 UR4, c[0x0][0x3e8] ;  /* 0x0000fa0000047ab9 */ /* 0x000fe20000000a00 */
[----:B------:R-:W-:Y:S01]  /*14ca0*/  SHF.R.S32.HI R11, RZ, 0x1f, R5 ;  /* 0x0000001fff0b7819 */ /* 0x000fe20000011405 */
[----:B------:R-:W-:Y:S01]  /*14cb0*/  UIADD3 UR15, UR17, UR14, URZ ;  /* 0x0000000e110f7290 */ /* 0x000fe2000fffe03f */
[----:B------:R-:W-:Y:S01]  /*14cc0*/  IADD3.X R17, R4, UR21, R3, P0, !PT ;  /* 0x0000001504117c10 */ /* 0x000fe200087fe403 */
[----:B------:R-:W-:Y:S01]  /*14cd0*/  UIMAD UR8, UR8, UR4, URZ ;  /* 0x00000004080872a4 */ /* 0x000fe2000f8e023f */
[----:B------:R-:W-:Y:S01]  /*14ce0*/  SHF.R.S32.HI R3, RZ, 0x3, R10 ;  /* 0x00000003ff037819 */ /* 0x000fe2000001140a */
[----:B------:R-:W-:Y:S01]  /*14cf0*/  IMAD R4, R11, c[0x0][0x488], RZ ;  /* 0x000122000b047a24 */ /* 0x000fe200078e02ff */
[----:B------:R-:W-:Y:S01]  /*14d00*/  UMOV UR14, UR16 ;  /* 0x00000010000e7c82 */ /* 0x000fe20008000000 */
[----:B------:R-:W-:Y:S01]  /*14d10*/  IMAD.WIDE.U32 R16, R5, c[0x0][0x488], R16 ;  /* 0x0001220005107a25 */ /* 0x000fe200078e0010 */
[----:B------:R-:W-:Y:S01]  /*14d20*/  UIMAD UR8, UR11, UR5, UR8 ;  /* 0x000000050b0872a4 */ /* 0x000fe2000f8e0208 */
[----:B------:R-:W-:Y:S01]  /*14d30*/  SHF.L.U32 R6, R6, 0x3, RZ ;  /* 0x0000000306067819 */ /* 0x000fe200000006ff */
[----:B------:R-:W-:Y:S01]  /*14d40*/  UIMAD.WIDE.U32 UR14, UR11, UR4, UR14 ;  /* 0x000000040b0e72a5 */ /* 0x000fe2000f8e000e */
[----:B------:R-:W-:-:S02]  /*14d50*/  IMAD.SHL.U32 R12, R3, 0x40, RZ ;  /* 0x00000040030c7824 */ /* 0x000fc400078e00ff */
[----:B------:R-:W-:Y:S01]  /*14d60*/  IMAD R14, R0, 0x20, R3 ;  /* 0x00000020000e7824 */ /* 0x000fe200078e0203 */
[----:B------:R-:W-:Y:S01]  /*14d70*/  ULDC.64 UR4, c[0x0][0x3f0] ;  /* 0x0000fc0000047ab9 */ /* 0x000fe20000000a00 */
[----:B------:R-:W-:Y:S01]  /*14d80*/  IMAD R5, R5, c[0x0][0x48c], R4 ;  /* 0x0001230005057a24 */ /* 0x000fe200078e0204 */
[----:B------:R-:W-:Y:S01]  /*14d90*/  LOP3.LUT R12, R12, 0x1c0, RZ, 0xc0, !PT ;  /* 0x000001c00c0c7812 */ /* 0x000fe200078ec0ff */
[----:B------:R-:W-:Y:S01]  /*14da0*/  IMAD.SHL.U32 R0, R0, 0x8, RZ ;  /* 0x0000000800007824 */ /* 0x000fe200078e00ff */
[----:B------:R-:W-:Y:S01]  /*14db0*/  LEA R4, P0, R16, c[0x0][0x450], 0x2 ;  /* 0x0001140010047a11 */ /* 0x000fe200078010ff */
[----:B------:R-:W-:Y:S01]  /*14dc0*/  IMAD R14, R36, 0x80, R14 ;  /* 0x00000080240e7824 */ /* 0x000fe200078e020e */
[----:B------:R-:W-:Y:S01]  /*14dd0*/  IADD3 R5, R17, R5, RZ ;  /* 0x0000000511057210 */ /* 0x000fe20007ffe0ff */
[----:B------:R-:W-:Y:S01]  /*14de0*/  UIADD3 UR15, UR15, UR8, URZ ;  /* 0x000000080f0f7290 */ /* 0x000fe2000fffe03f */
[----:B------:R-:W-:Y:S01]  /*14df0*/  LOP3.LUT R10, R12, 0x38, R0, 0xf8, !PT ;  /* 0x000000380c0a7812 */ /* 0x000fe200078ef800 */
[----:B------:R-:W-:Y:S01]  /*14e00*/  @P1 IMAD.HI.U32 R11, R14, c[0x0][0x4ec], RZ ;  /* 0x00013b000e0b1a27 */ /* 0x000fe200078e00ff */
[----:B------:R-:W-:Y:S01]  /*14e10*/  SHF.R.U32.HI R12, RZ, 0x3, R12 ;  /* 0x00000003ff0c7819 */ /* 0x000fe2000001160c */
[----:B------:R-:W-:Y:S01]  /*14e20*/  UIMAD UR9, UR9, UR4, URZ ;  /* 0x00000004090972a4 */ /* 0x000fe2000f8e023f */
[----:B------:R-:W-:Y:S01]  /*14e30*/  LEA.HI.X R5, R16, c[0x0][0x454], R5, 0x2, P0 ;  /* 0x0001150010057a11 */ /* 0x000fe200000f1405 */
[--C-:B------:R-:W-:Y:S01]  /*14e40*/  IMAD.MOV.U32 R13, RZ, RZ, R14.reuse ;  /* 0x000000ffff0d7224 */ /* 0x100fe200078e000e */
[----:B------:R-:W-:Y:S01]  /*14e50*/  @P1 SHF.R.U32.HI R13, RZ, c[0x0][0x4f0], R11 ;  /* 0x00013c00ff0d1a19 */ /* 0x000fe2000001160b */
[----:B------:R-:W-:Y:S01]  /*14e60*/  UIMAD UR5, UR19, UR5, UR9 ;  /* 0x00000005130572a4 */ /* 0x000fe2000f8e0209 */
[----:B------:R-:W-:Y:S01]  /*14e70*/  LOP3.LUT R12, R10, R12, RZ, 0x3c, !PT ;  /* 0x0000000c0a0c7212 */ /* 0x000fe200078e3cff */
[----:B------:R-:W-:Y:S01]  /*14e80*/  SHFL.IDX PT, R11, R5, RZ, 0x1c1f ;  /* 0x001c1fff050b7589 */ /* 0x000fe200000e0000 */
[----:B------:R-:W-:Y:S01]  /*14e90*/  UIMAD.WIDE.U32 UR14, UR19, UR4, UR14 ;  /* 0x00000004130e72a5 */ /* 0x000fe2000f8e000e */
[--C-:B------:R-:W-:Y:S01]  /*14ea0*/  IMAD.MOV R15, RZ, RZ, -R13.reuse ;  /* 0x000000ffff0f7224 */ /* 0x100fe200078e0a0d */
[----:B------:R-:W-:Y:S01]  /*14eb0*/  SHF.R.S32.HI R16, RZ, 0x1f, R13 ;  /* 0x0000001fff107819 */ /* 0x000fe2000001140d */
[----:B------:R-:W1:Y:S01]  /*14ec0*/  SHFL.IDX PT, R10, R4, RZ, 0x1c1f ;  /* 0x001c1fff040a7589 */ /* 0x000e6200000e0000 */
[----:B------:R-:W-:Y:S01]  /*14ed0*/  UIADD3 UR5, UR15, UR5, URZ ;  /* 0x000000050f057290 */ /* 0x000fe2000fffe03f */
[----:B------:R-:W-:Y:S01]  /*14ee0*/  IMAD R15, R15, c[0x0][0x4e8], R14 ;  /* 0x00013a000f0f7a24 */ /* 0x000fe200078e020e */
[C---:B------:R-:W-:Y:S01]  /*14ef0*/  IADD3 R14, R9.reuse, 0x8, RZ ;  /* 0x00000008090e7810 */ /* 0x040fe20007ffe0ff */
[----:B------:R-:W-:Y:S01]  /*14f00*/  SHFL.IDX PT, R4, R4, 0x1, 0x1c1f ;  /* 0x003c1f0004047f89 */ /* 0x000fe200000e0000 */
[----:B------:R-:W-:Y:S01]  /*14f10*/  IMAD.U32 R19, RZ, RZ, UR15 ;  /* 0x0000000fff137e24 */ /* 0x000fe2000f8e00ff */
[-C--:B------:R-:W-:Y:S01]  /*14f20*/  ISETP.GE.OR P1, PT, R9, R2.reuse, P2 ;  /* 0x000000020900720c */ /* 0x080fe20001726670 */
[----:B------:R-:W-:Y:S01]  /*14f30*/  IMAD.U32 R18, RZ, RZ, UR14 ;  /* 0x0000000eff127e24 */ /* 0x000fe2000f8e00ff */
[----:B------:R-:W2:Y:S01]  /*14f40*/  SHFL.IDX PT, R5, R5, 0x1, 0x1c1f ;  /* 0x003c1f0005057f89 */ /* 0x000ea200000e0000 */
[----:B------:R-:W-:Y:S01]  /*14f50*/  IMAD.U32 R19, RZ, RZ, UR5 ;  /* 0x00000005ff137e24 */ /* 0x000fe2000f8e00ff */
[----:B------:R-:W-:Y:S01]  /*14f60*/  ISETP.GE.OR P0, PT, R14, R2, P2 ;  /* 0x000000020e00720c */ /* 0x000fe20001706670 */
[----:B------:R-:W-:Y:S01]  /*14f70*/  IMAD R16, R16, c[0x0][0x3e0], RZ ;  /* 0x0000f80010107a24 */ /* 0x000fe200078e02ff */
[----:B------:R-:W-:Y:S01]  /*14f80*/  SHF.R.S32.HI R9, RZ, 0x1f, R15 ;  /* 0x0000001fff097819 */ /* 0x000fe2000001140f */
[----:B------:R-:W-:Y:S01]  /*14f90*/  IMAD.WIDE.U32 R18, R13, c[0x0][0x3e0], R18 ;  /* 0x0000f8000d127a25 */ /* 0x000fe200078e0012 */
[----:B------:R-:W-:-:S02]  /*14fa0*/  LOP3.LUT R6, R12, 0x7ffffe00, R6, 0xf8, !PT ;  /* 0x7ffffe000c067812 */ /* 0x000fc400078ef806 */
[----:B------:R-:W-:Y:S01]  /*14fb0*/  IADD3 R37, R0, 0x40, RZ ;  /* 0x0000004000257810 */ /* 0x000fe20007ffe0ff */
[----:B------:R-:W-:Y:S02]  /*14fc0*/  IMAD R16, R13, c[0x0][0x3e4], R16 ;  /* 0x0000f9000d107a24 */ /* 0x000fe400078e0210 */
[----:B------:R-:W-:Y:S02]  /*14fd0*/  IMAD R9, R9, c[0x0][0x3d8], RZ ;  /* 0x0000f60009097a24 */ /* 0x000fe400078e02ff */
[----:B------:R-:W-:Y:S02]  /*14fe0*/  IMAD.IADD R19, R19, 0x1, R16 ;  /* 0x0000000113137824 */ /* 0x000fe400078e0210 */
[----:B------:R-:W-:Y:S01]  /*14ff0*/  IMAD.SHL.U32 R16, R6, 0x2, RZ ;  /* 0x0000000206107824 */ /* 0x000fe200078e00ff */
[----:B-1----:R1:W-:Y:S01]  /*15000*/  @!P1 ST.E [R10.64], R7 ;  /* 0x000000070a009985 */ /* 0x0023e2000c10190c */
[C---:B------:R-:W-:Y:S02]  /*15010*/  IMAD R17, R15.reuse, c[0x0][0x3dc], R9 ;  /* 0x0000f7000f117a24 */ /* 0x040fe400078e0209 */
[----:B------:R-:W-:-:S04]  /*15020*/  IMAD.WIDE.U32 R38, R15, c[0x0][0x3d8], R18 ;  /* 0x0000f6000f267a25 */ /* 0x000fc800078e0012 */
[----:B------:R-:W-:Y:S01]  /*15030*/  IMAD.IADD R17, R39, 0x1, R17 ;  /* 0x0000000127117824 */ /* 0x000fe200078e0211 */
[----:B--2---:R1:W-:Y:S01]  /*15040*/  @!P0 ST.E [R4.64], R8 ;  /* 0x0000000804008985 */ /* 0x0043e2000c10190c */
[----:B------:R-:W-:Y:S01]  /*15050*/  LEA R39, P0, R38, c[0x0][0x380], 0x1 ;  /* 0x0000e00026277a11 */ /* 0x000fe200078008ff */
[----:B------:R-:W-:Y:S02]  /*15060*/  IMAD R36, R36, 0x80, R3 ;  /* 0x0000008024247824 */ /* 0x000fe400078e0203 */
[----:B------:R1:W2:Y:S01]  /*15070*/  LDS.128 R28, [R16+0x1080] ;  /* 0x00108000101c7984 */ /* 0x0002a20000000c00 */
[----:B------:R-:W-:Y:S02]  /*15080*/  LEA.HI.X R38, R38, c[0x0][0x384], R17, 0x1, P0 ;  /* 0x0000e10026267a11 */ /* 0x000fe400000f0c11 */
[----:B------:R-:W-:Y:S01]  /*15090*/  ISETP.GE.AND P0, PT, R36, R2, PT ;  /* 0x000000022400720c */ /* 0x000fe20003f06270 */
[----:B------:R1:W3:Y:S04]  /*150a0*/  LDS.128 R24, [R16+0x2080] ;  /* 0x0020800010187984 */ /* 0x0002e80000000c00 */
        /* <DEDUP_REMOVED lines=18> */
.L_x_144:
[----:B------:R-:W-:Y:S05]  /*151d0*/  BSYNC B0 ;  /* 0x0000000000007941 */ /* 0x000fea0003800000 */
.L_x_143:
        /* <DEDUP_REMOVED lines=15> */
.L_x_146:
[----:B------:R-:W-:Y:S05]  /*152d0*/  BSYNC B0 ;  /* 0x0000000000007941 */ /* 0x000fea0003800000 */
.L_x_145:
        /* <DEDUP_REMOVED lines=15> */
.L_x_148:
[----:B------:R-:W-:Y:S05]  /*153d0*/  BSYNC B0 ;  /* 0x0000000000007941 */ /* 0x000fea0003800000 */
.L_x_147:
        /* <DEDUP_REMOVED lines=16> */
.L_x_141:
        /* <DEDUP_REMOVED lines=10> */
[----:B------:R-:W2:Y:S01]  /*15580*/  @P0 LDG.E R0, [R4.64] ;  /* 0x0000000c04000981 */ /* 0x000ea2000c1e1900 */
        /* <DEDUP_REMOVED lines=20> */
.L_x_149:
        /* <DEDUP_REMOVED lines=43> */
.L_x_151:
[----:B------:R-:W-:Y:S05]  /*15980*/  BSYNC B0 ;  /* 0x0000000000007941 */ /* 0x000fea0003800000 */
.L_x_150:
        /* <DEDUP_REMOVED lines=63> */
.L_x_153:
[----:B------:R-:W-:Y:S05]  /*15d80*/  BSYNC B0 ;  /* 0x0000000000007941 */ /* 0x000fea0003800000 */
.L_x_152:
        /* <DEDUP_REMOVED lines=15> */
.L_x_155:
[----:B------:R-:W-:Y:S05]  /*15e80*/  BSYNC B0 ;  /* 0x0000000000007941 */ /* 0x000fea0003800000 */
.L_x_154:
        /* <DEDUP_REMOVED lines=15> */
.L_x_157:
[----:B------:R-:W-:Y:S05]  /*15f80*/  BSYNC B0 ;  /* 0x0000000000007941 */ /* 0x000fea0003800000 */
.L_x_156:
        /* <DEDUP_REMOVED lines=16> */
.L_x_158:
        /* <DEDUP_REMOVED lines=15> */
.L_x_2025:


//--------------------- .text._ZN7cutlass13device_kernelIN5flash19enable_sm80_to_sm89INS1_16FlashAttnFwdSm80INS1_25CollectiveMainloopFwdSm80ILi8ELi1ELb1EN4cute5tupleIJNS5_1CILi128EEENS7_ILi96EEES8_EEELi128ENS_6half_tEfNS_4arch4Sm80ELb0ELb1ELb0ELb0ELb1ELb0ELb1ELb0EEENS1_21CollectiveEpilogueFwdINS6_IJS8_S8_S9_EEENS6_IJNS7_ILi1EEESH_SH_EEESB_SD_Li256ELb0ELb1ELb0ELb0EEENS1_19SingleTileSchedulerILb0ELb0ELb1ELi128EEEEEEEEEvNT_6ParamsE --------------------------
	.section	.text._ZN7cutlass13device_kernelIN5flash19enable_sm80_to_sm89INS1_16FlashAttnFwdSm80INS1_25CollectiveMainloopFwdSm80ILi8ELi1ELb1EN4cute5tupleIJNS5_1CILi128EEENS7_ILi96EEES8_EEELi128ENS_6half_tEfNS_4arch4Sm80ELb0ELb1ELb0ELb0ELb1ELb0ELb1ELb0EEENS1_21CollectiveEpilogueFwdINS6_IJS8_S8_S9_EEENS6_IJNS7_ILi1EEESH_SH_EEESB_SD_Li256ELb0ELb1ELb0ELb0EEENS1_19SingleTileSchedulerILb0ELb0ELb1ELi128EEEEEEEEEvNT_6ParamsE,"ax",@progbits
	.sectioninfo	@"SHI_REGISTERS=254"
	.align	128
.text._ZN7cutlass13device_kernelIN5flash19enable_sm80_to_sm89INS1_16FlashAttnFwdSm80INS1_25CollectiveMainloopFwdSm80ILi8ELi1ELb1EN4cute5tupleIJNS5_1CILi128EEENS7_ILi96EEES8_EEELi128ENS_6half_tEfNS_4arch4Sm80ELb0ELb1ELb0ELb0ELb1ELb0ELb1ELb0EEENS1_21CollectiveEpilogueFwdINS6_IJS8_S8_S9_EEENS6_IJNS7_ILi1EEESH_SH_EEESB_SD_Li256ELb0ELb1ELb0ELb0EEENS1_19SingleTileSchedulerILb0ELb0ELb1ELi128EEEEEEEEEvNT_6ParamsE:
        .type           _ZN7cutlass13device_kernelIN5flash19enable_sm80_to_sm89INS1_16FlashAttnFwdSm80INS1_25CollectiveMainloopFwdSm80ILi8ELi1ELb1EN4cute5tupleIJNS5_1CILi128EEENS7_ILi96EEES8_EEELi128ENS_6half_tEfNS_4arch4Sm80ELb0ELb1ELb0ELb0ELb1ELb0ELb1ELb0EEENS1_21CollectiveEpilogueFwdINS6_IJS8_S8_S9_EEENS6_IJNS7_ILi1EEESH_SH_EEESB_SD_Li256ELb0ELb1ELb0ELb0EEENS1_19SingleTileSchedulerILb0ELb0ELb1ELi128EEEEEEEEEvNT_6ParamsE,@function
        .size           _ZN7cutlass13device_kernelIN5flash19enable_sm80_to_sm89INS1_16FlashAttnFwdSm80INS1_25CollectiveMainloopFwdSm80ILi8ELi1ELb1EN4cute5tupleIJNS5_1CILi128EEENS7_ILi96EEES8_EEELi128ENS_6half_tEfNS_4arch4Sm80ELb0ELb1ELb0ELb0ELb1ELb0ELb1ELb0EEENS1_21CollectiveEpilogueFwdINS6_IJS8_S8_S9_EEENS6_IJNS7_ILi1EEESH_SH_EEESB_SD_Li256ELb0ELb1ELb0ELb0EEENS1_19SingleTileSchedulerILb0ELb0ELb1ELi128EEEEEEEEEvNT_6ParamsE,(.L_x_2026 - _ZN7cutlass13device_kernelIN5flash19enable_sm80_to_sm89INS1_16FlashAttnFwdSm80INS1_25CollectiveMainloopFwdSm80ILi8ELi1ELb1EN4cute5tupleIJNS5_1CILi128EEENS7_ILi96EEES8_EEELi128ENS_6half_tEfNS_4arch4Sm80ELb0ELb1ELb0ELb0ELb1ELb0ELb1ELb0EEENS1_21CollectiveEpilogueFwdINS6_IJS8_S8_S9_EEENS6_IJNS7_ILi1EEESH_SH_EEESB_SD_Li256ELb0ELb1ELb0ELb0EEENS1_19SingleTileSchedulerILb0ELb0ELb1ELi128EEEEEEEEEvNT_6ParamsE)
        .other          _ZN7cutlass13device_kernelIN5flash19enable_sm80_to_sm89INS1_16FlashAttnFwdSm80INS1_25CollectiveMainloopFwdSm80ILi8ELi1ELb1EN4cute5tupleIJNS5_1CILi128EEENS7_ILi96EEES8_EEELi128ENS_6half_tEfNS_4arch4Sm80ELb0ELb1ELb0ELb0ELb1ELb0ELb1ELb0EEENS1_21CollectiveEpilogueFwdINS6_IJS8_S8_S9_EEENS6_IJNS7_ILi1EEESH_SH_EEESB_SD_Li256ELb0ELb1ELb0ELb0EEENS1_19SingleTileSchedulerILb0ELb0ELb1ELi128EEEEEEEEEvNT_6ParamsE,@"STO_CUDA_ENTRY STV_DEFAULT"
_ZN7cutlass13device_kernelIN5flash19enable_sm80_to_sm89INS1_16FlashAttnFwdSm80INS1_25CollectiveMainloopFwdSm80ILi8ELi1ELb1EN4cute5tupleIJNS5_1CILi128EEENS7_ILi96EEES8_EEELi128ENS_6half_tEfNS_4arch4Sm80ELb0ELb1ELb0ELb0ELb1ELb0ELb1ELb0EEENS1_21CollectiveEpilogueFwdINS6_IJS8_S8_S9_EEENS6_IJNS7_ILi1EEESH_SH_EEESB_SD_Li256ELb0ELb1ELb0ELb0EEENS1_19SingleTileSchedulerILb0ELb0ELb1ELi128EEEEEEEEEvNT_6ParamsE:
[----:B------:R-:W-:Y:S02]  /*0000*/  MOV R1, c[0x0][0x28] ;  /* 0x00000a0000017a02 */ /* 0x000fe40000000f00 */
[----:B------:R-:W1:Y:S02]  /*0010*/  S2UR UR19, SR_CTAID.Z ;  /* 0x00000000001379c3 */ /* 0x000e640000002700 */
[----:B-1----:R-:W-:-:S13]  /*0020*/  ISETP.LE.AND P0, PT, RZ, UR19, PT ;  /* 0x00000013ff007c0c */ /* 0x002fda000bf03270 */
[----:B------:R-:W-:Y:S05]  /*0030*/  @!P0 EXIT ;  /* 0x000000000000894d */ /* 0x000fea0003800000 */
[----:B------:R-:W1:Y:S01]  /*0040*/  S2UR UR15, SR_CTAID.X ;  /* 0x00000000000f79c3 */ /* 0x000e620000002500 */
[----:B------:R-:W-:Y:S01]  /*0050*/  ULDC.64 UR4, c[0x0][0x370] ;  /* 0x0000dc0000047ab9 */ /* 0x000fe20000000a00 */
[----:B------:R-:W-:Y:S01]  /*0060*/  IMAD.MOV.U32 R219, RZ, RZ, RZ ;  /* 0x000000ffffdb7224 */ /* 0x000fe200078e00ff */
[----:B------:R-:W-:Y:S02]  /*0070*/  UISETP.NE.U32.AND UP0, UPT, URZ, UR4, UPT ;  /* 0x000000043f00728c */ /* 0x000fe4000bf05070 */
[----:B------:R-:W-:Y:S02]  /*0080*/  ULDC.64 UR6, c[0x0][0x370] ;  /* 0x0000dc0000067ab9 */ /* 0x000fe40000000a00 */
[----:B------:R-:W-:Y:S02]  /*0090*/  UISETP.NE.AND.EX UP0, UPT, URZ, UR5, UPT, UP0 ;  /* 0x000000053f00728c */ /* 0x000fe4000bf05300 */
[----:B------:R-:W-:Y:S02]  /*00a0*/  ULDC UR9, c[0x0][0x2c4] ;  /* 0x0000b10000097ab9 */ /* 0x000fe40000000800 */
[----:B------:R-:W-:-:S02]  /*00b0*/  UISETP.NE.AND UP1, UPT, UR9, 0x1, UPT ;  /* 0x000000010900788c */ /* 0x000fc4000bf25270 */
[----:B------:R-:W-:Y:S01]  /*00c0*/  PLOP3.LUT P0, PT, PT, PT, UP0, 0x80, 0x0 ;  /* 0x000000000000781c */ /* 0x000fe20003f0f008 */
[----:B------:R-:W-:-:S04]  /*00d0*/  ULDC.64 UR42, c[0x0][0x118] ;  /* 0x00004600002a7ab9 */ /* 0x000fc80000000a00 */
[----:B------:R-:W-:Y:S02]  /*00e0*/  @UP0 UMOV UR4, 0x4 ;  /* 0x0000000400040882 */ /* 0x000fe40000000000 */
[----:B------:R-:W-:Y:S02]  /*00f0*/  @UP0 UIMAD.WIDE UR4, UR19, UR4, UR6 ;  /* 0x00000004130402a5 */ /* 0x000fe4000f8e0206 */
[----:B-1----:R-:W-:-:S04]  /*0100*/  USHF.L.U32 UR15, UR15, 0x7, URZ ;  /* 0x000000070f0f7899 */ /* 0x002fc8000800063f */
[----:B------:R-:W-:Y:S01]  /*0110*/  MOV R2, UR4 ;  /* 0x0000000400027c02 */ /* 0x000fe20008000f00 */
[----:B------:R-:W-:Y:S01]  /*0120*/  IMAD.U32 R3, RZ, RZ, UR5 ;  /* 0x00000005ff037e24 */ /* 0x000fe2000f8e00ff */
[----:B------:R-:W-:Y:S02]  /*0130*/  @UP1 UIADD3 UR10, UR15, 0x7f, URZ ;  /* 0x0000007f0f0a1890 */ /* 0x000fe4000fffe03f */
[----:B------:R-:W-:Y:S02]  /*0140*/  ULDC.64 UR4, c[0x0][0x2c8] ;  /* 0x0000b20000047ab9 */ /* 0x000fe40000000a00 */
[----:B------:R-:W-:Y:S01]  /*0150*/  UIMAD.WIDE.U32 UR10, UR10, UR4, URZ ;  /* 0x000000040a0a72a5 */ /* 0x000fe2000f8e003f */
[----:B------:R-:W1:Y:S01]  /*0160*/  S2UR UR12, SR_CTAID.Y ;  /* 0x00000000000c79c3 */ /* 0x000e620000002600 */
[----:B------:R-:W-:Y:S01]  /*0170*/  UIADD3 UR6, UR15, 0x7f, URZ ;  /* 0x0000007f0f067890 */ /* 0x000fe2000fffe03f */
[----:B------:R-:W2:Y:S04]  /*0180*/  S2R R96, SR_TID.X ;  /* 0x0000000000607919 */ /* 0x000ea80000002100 */
[----:B------:R-:W-:Y:S01]  /*0190*/  @UP1 UMOV UR7, UR11 ;  /* 0x0000000b00071c82 */ /* 0x000fe20008000000 */
[----:B------:R3:W5:Y:S01]  /*01a0*/  @P0 LDG.E R219, [R2.64] ;  /* 0x0000002a02db0981 */ /* 0x000762000c1e1900 */
[----:B------:R-:W-:-:S02]  /*01b0*/  @UP1 USHF.R.U32.HI UR6, URZ, UR5, UR7 ;  /* 0x000000053f061299 */ /* 0x000fc40008011607 */
[----:B------:R-:W-:Y:S02]  /*01c0*/  ULDC UR8, c[0x0][0x2ac] ;  /* 0x0000ab0000087ab9 */ /* 0x000fe40000000800 */
[----:B------:R-:W-:Y:S02]  /*01d0*/  UMOV UR7, 0x1 ;  /* 0x0000000100077882 */ /* 0x000fe40000000000 */
[----:B------:R-:W-:Y:S02]  /*01e0*/  ULDC.64 UR4, c[0x0][0x328] ;  /* 0x0000ca0000047ab9 */ /* 0x000fe40000000a00 */
[----:B------:R-:W-:Y:S02]  /*01f0*/  UISETP.LE.AND UP0, UPT, UR7, UR5, UPT ;  /* 0x000000050700728c */ /* 0x000fe4000bf03270 */
[----:B------:R-:W-:Y:S02]  /*0200*/  ULDC UR11, c[0x0][0x1d0] ;  /* 0x00007400000b7ab9 */ /* 0x000fe40000000800 */
[----:B------:R-:W-:-:S02]  /*0210*/  UIMAD UR11, UR8, UR11, URZ ;  /* 0x0000000b080b72a4 */ /* 0x000fc4000f8e023f */
[----:B------:R-:W-:Y:S01]  /*0220*/  PLOP3.LUT P0, PT, PT, PT, UP0, 0x40, 0x0 ;  /* 0x000000000000781c */ /* 0x000fe20003f0e808 */
[----:B------:R-:W-:Y:S02]  /*0230*/  ULDC UR10, c[0x0][0x168] ;  /* 0x00005a00000a7ab9 */ /* 0x000fe40000000800 */
[----:B------:R-:W-:-:S04]  /*0240*/  UIADD3 UR10, UR11, -UR10, UR7 ;  /* 0x8000000a0b0a7290 */ /* 0x000fc8000fffe007 */
[----:B------:R-:W-:Y:S02]  /*0250*/  UIADD3 UR5, UR10, UR6, URZ ;  /* 0x000000060a057290 */ /* 0x000fe4000fffe03f */
[----:B-1----:R-:W-:Y:S02]  /*0260*/  USHF.R.S32.HI UR10, URZ, 0x1f, UR12 ;  /* 0x0000001f3f0a7899 */ /* 0x002fe4000801140c */
[----:B------:R-:W-:Y:S02]  /*0270*/  UIADD3 UR6, UR5, UR4, URZ ;  /* 0x0000000405067290 */ /* 0x000fe4000fffe03f */
[----:B------:R-:W-:Y:S05]  /*0280*/  @P0 BRA `(.L_x_159) ;  /* 0x0000016000000947 */ /* 0x000fea0003800000 */
[----:B--23--:R-:W-:Y:S01]  /*0290*/  ISETP.LT.AND P0, PT, RZ, UR5, PT ;  /* 0x00000005ff007c0c */ /* 0x00cfe2000bf01270 */
[----:B------:R-:W-:-:S12]  /*02a0*/  UIADD3 UR13, UR5, -0x1, URZ ;  /* 0xffffffff050d7890 */ /* 0x000fd8000fffe03f */
[----:B------:R-:W-:Y:S05]  /*02b0*/  @P0 BRA `(.L_x_160) ;  /* 0x0000009000000947 */ /* 0x000fea0003800000 */
[----:B------:R-:W-:Y:S02]  /*02c0*/  ULDC UR4, c[0x0][0x32c] ;  /* 0x0000cb0000047ab9 */ /* 0x000fe40000000800 */
[----:B------:R-:W-:Y:S02]  /*02d0*/  UISETP.NE.AND UP2, UPT, UR7, UR4, UPT ;  /* 0x000000040700728c */ /* 0x000fe4000bf45270 */
[----:B------:R-:W-:-:S03]  /*02e0*/  UIADD3 UR13, -UR5, URZ, URZ ;  /* 0x0000003f050d7290 */ /* 0x000fc6000fffe13f */
[----:B------:R-:W-:Y:S02]  /*02f0*/  ULDC.64 UR4, c[0x0][0x330] ;  /* 0x0000cc0000047ab9 */ /* 0x000fe40000000a00 */
[----:B------:R-:W-:-:S07]  /*0300*/  UIMAD.WIDE.U32 UR16, UR13, UR4, URZ ;  /* 0x000000040d1072a5 */ /* 0x000fce000f8e003f */
[----:B------:R-:W-:Y:S02]  /*0310*/  @UP2 UMOV UR7, UR17 ;  /* 0x0000001100072c82 */ /* 0x000fe40008000000 */
[----:B------:R-:W-:-:S04]  /*0320*/  @UP2 USHF.R.U32.HI UR13, URZ, UR5, UR7 ;  /* 0x000000053f0d2299 */ /* 0x000fc80008011607 */
[----:B------:R-:W-:Y:S01]  /*0330*/  ULOP3.LUT UR13, URZ, UR13, URZ, 0x33, !UPT ;  /* 0x0000000d3f0d7292 */ /* 0x000fe2000f8e333f */
[----:B------:R-:W-:Y:S05]  /*0340*/  BRA `(.L_x_161) ;  /* 0x0000006000007947 */ /* 0x000fea0003800000 */
.L_x_160:
[----:B------:R-:W-:Y:S02]  /*0350*/  ULDC UR4, c[0x0][0x32c] ;  /* 0x0000cb0000047ab9 */ /* 0x000fe40000000800 */
[----:B------:R-:W-:-:S03]  /*0360*/  UISETP.NE.AND UP2, UPT, UR7, UR4, UPT ;  /* 0x000000040700728c */ /* 0x000fc6000bf45270 */
[----:B------:R-:W-:Y:S02]  /*0370*/  ULDC.64 UR4, c[0x0][0x330] ;  /* 0x0000cc0000047ab9 */ /* 0x000fe40000000a00 */
[----:B------:R-:W-:-:S07]  /*0380*/  UIMAD.WIDE.U32 UR16, UR13, UR4, URZ ;  /* 0x000000040d1072a5 */ /* 0x000fce000f8e003f */
[----:B------:R-:W-:Y:S02]  /*0390*/  @UP2 UMOV UR7, UR17 ;  /* 0x0000001100072c82 */ /* 0x000fe40008000000 */
[----:B------:R-:W-:Y:S02]  /*03a0*/  @UP2 USHF.R.U32.HI UR13, URZ, UR5, UR7 ;  /* 0x000000053f0d2299 */ /* 0x000fe40008011607 */
.L_x_161:
[----:B------:R-:W-:Y:S02]  /*03b0*/  ULDC UR4, c[0x0][0x32c] ;  /* 0x0000cb0000047ab9 */ /* 0x000fe40000000800 */
[----:B------:R-:W-:-:S04]  /*03c0*/  UIMAD UR4, UR13, UR4, UR4 ;  /* 0x000000040d0472a4 */ /* 0x000fc8000f8e0204 */
[----:B------:R-:W-:-:S04]  /*03d0*/  UISETP.LT.AND UP2, UPT, UR6, UR4, UPT ;  /* 0x000000040600728c */ /* 0x000fc8000bf41270 */
[----:B------:R-:W-:Y:S02]  /*03e0*/  USEL UR6, UR6, UR4, UP2 ;  /* 0x0000000406067287 */ /* 0x000fe40009000000 */
.L_x_159:
[----:B--23--:R-:W-:Y:S01]  /*03f0*/  UIADD3 UR7, UR11, 0x5f, URZ ;  /* 0x0000005f0b077890 */ /* 0x00cfe2000fffe03f */
[----:B------:R-:W-:Y:S01]  /*0400*/  PLOP3.LUT P0, PT, PT, PT, UP0, 0x40, 0x0 ;  /* 0x000000000000781c */ /* 0x000fe20003f0e808 */
[----:B------:R-:W-:Y:S02]  /*0410*/  ULDC.64 UR4, c[0x0][0x2c8] ;  /* 0x0000b20000047ab9 */ /* 0x000fe40000000a00 */
[----:B------:R-:W-:Y:S02]  /*0420*/  UIMAD.WIDE.U32 UR16, UR15, UR4, URZ ;  /* 0x000000040f1072a5 */ /* 0x000fe4000f8e003f */
[----:B------:R-:W-:Y:S02]  /*0430*/  UIMAD.WIDE UR20, UR7, 0x2aaaaaab, URZ ;  /* 0x2aaaaaab071478a5 */ /* 0x000fe4000f8e023f */
[----:B------:R-:W-:Y:S02]  /*0440*/  UIADD3 UR6, UR6, 0x5f, URZ ;  /* 0x0000005f06067890 */ /* 0x000fe4000fffe03f */
[----:B------:R-:W-:-:S02]  /*0450*/  UMOV UR4, UR15 ;  /* 0x0000000f00047c82 */ /* 0x000fc40008000000 */
[----:B------:R-:W-:Y:S02]  /*0460*/  UIMAD.WIDE UR6, UR6, 0x2aaaaaab, URZ ;  /* 0x2aaaaaab060678a5 */ /* 0x000fe4000f8e023f */
[----:B------:R-:W-:Y:S02]  /*0470*/  @UP1 USHF.R.U32.HI UR4, URZ, UR5, UR17 ;  /* 0x000000053f041299 */ /* 0x000fe40008011611 */
[----:B------:R-:W-:Y:S02]  /*0480*/  USHF.R.U32.HI UR6, URZ, 0x1f, UR7 ;  /* 0x0000001f3f067899 */ /* 0x000fe40008011607 */
[----:B------:R-:W-:Y:S02]  /*0490*/  UMOV UR17, UR21 ;  /* 0x0000001500117c82 */ /* 0x000fe40008000000 */
[----:B------:R-:W-:Y:S02]  /*04a0*/  USHF.R.U32.HI UR13, URZ, 0x1f, UR17 ;  /* 0x0000001f3f0d7899 */ /* 0x000fe40008011611 */
[----:B------:R-:W-:-:S02]  /*04b0*/  ULDC UR14, c[0x0][0x168] ;  /* 0x00005a00000e7ab9 */ /* 0x000fc40000000800 */
[----:B------:R-:W-:Y:S02]  /*04c0*/  UIADD3 UR14, UR11, -UR14, URZ ;  /* 0x8000000e0b0e7290 */ /* 0x000fe4000fffe03f */
[----:B------:R-:W-:Y:S02]  /*04d0*/  ULEA.HI.SX32 UR13, UR17, UR13, 0x1c ;  /* 0x0000000d110d7291 */ /* 0x000fe4000f8fe23f */
[----:B------:R-:W-:Y:S02]  /*04e0*/  ULEA.HI.SX32 UR7, UR7, UR6, 0x1c ;  /* 0x0000000607077291 */ /* 0x000fe4000f8fe23f */
[----:B------:R-:W-:Y:S02]  /*04f0*/  UIADD3 UR4, UR14, UR4, URZ ;  /* 0x000000040e047290 */ /* 0x000fe4000fffe03f */
[----:B------:R-:W-:Y:S02]  /*0500*/  UISETP.LT.AND UP2, UPT, UR13, UR7, UPT ;  /* 0x000000070d00728c */ /* 0x000fe4000bf41270 */
[----:B------:R-:W-:-:S02]  /*0510*/  ULDC UR5, c[0x0][0x324] ;  /* 0x0000c90000057ab9 */ /* 0x000fc40000000800 */
[----:B------:R-:W-:Y:S02]  /*0520*/  UIADD3 UR6, UR4, -UR5, URZ ;  /* 0x8000000504067290 */ /* 0x000fe4000fffe03f */
[----:B------:R-:W-:Y:S01]  /*0530*/  USEL UR7, UR13, UR7, UP2 ;  /* 0x000000070d077287 */ /* 0x000fe20009000000 */
[----:B------:R-:W-:Y:S05]  /*0540*/  @P0 BRA `(.L_x_162) ;  /* 0x0000015000000947 */ /* 0x000fea0003800000 */
[----:B------:R-:W-:Y:S02]  /*0550*/  UMOV UR13, UR4 ;  /* 0x00000004000d7c82 */ /* 0x000fe40008000000 */
[----:B------:R-:W-:-:S06]  /*0560*/  UISETP.GT.AND UP2, UPT, UR13, -0x1, UPT ;  /* 0xffffffff0d00788c */ /* 0x000fcc000bf44270 */
[----:B------:R-:W-:-:S13]  /*0570*/  PLOP3.LUT P0, PT, PT, PT, UP2, 0x80, 0x0 ;  /* 0x000000000000781c */ /* 0x000fda0003f0f028 */
[----:B------:R-:W-:Y:S05]  /*0580*/  @P0 BRA `(.L_x_163) ;  /* 0x0000008000000947 */ /* 0x000fea0003800000 */
[----:B------:R-:W-:Y:S02]  /*0590*/  ULDC UR4, c[0x0][0x32c] ;  /* 0x0000cb0000047ab9 */ /* 0x000fe40000000800 */
[----:B------:R-:W-:Y:S02]  /*05a0*/  UISETP.NE.AND UP2, UPT, UR4, 0x1, UPT ;  /* 0x000000010400788c */ /* 0x000fe4000bf45270 */
[----:B------:R-:W-:Y:S02]  /*05b0*/  ULOP3.LUT UR13, URZ, UR13, URZ, 0x33, !UPT ;  /* 0x0000000d3f0d7292 */ /* 0x000fe4000f8e333f */
[----:B------:R-:W-:Y:S02]  /*05c0*/  ULDC.64 UR4, c[0x0][0x330] ;  /* 0x0000cc0000047ab9 */ /* 0x000fe40000000a00 */
[----:B------:R-:W-:-:S05]  /*05d0*/  UIMAD.WIDE.U32 UR16, UR13, UR4, URZ ;  /* 0x000000040d1072a5 */ /* 0x000fca000f8e003f */
[----:B------:R-:W-:-:S04]  /*05e0*/  @UP2 USHF.R.U32.HI UR13, URZ, UR5, UR17 ;  /* 0x000000053f0d2299 */ /* 0x000fc80008011611 */
[----:B------:R-:W-:Y:S01]  /*05f0*/  ULOP3.LUT UR13, URZ, UR13, URZ, 0x33, !UPT ;  /* 0x0000000d3f0d7292 */ /* 0x000fe2000f8e333f */
[----:B------:R-:W-:Y:S05]  /*0600*/  BRA `(.L_x_164) ;  /* 0x0000005000007947 */ /* 0x000fea0003800000 */
.L_x_163:
[----:B------:R-:W-:Y:S02]  /*0610*/  ULDC UR4, c[0x0][0x32c] ;  /* 0x0000cb0000047ab9 */ /* 0x000fe40000000800 */
[----:B------:R-:W-:-:S03]  /*0620*/  UISETP.NE.AND UP2, UPT, UR4, 0x1, UPT ;  /* 0x000000010400788c */ /* 0x000fc6000bf45270 */
[----:B------:R-:W-:Y:S02]  /*0630*/  ULDC.64 UR4, c[0x0][0x330] ;  /* 0x0000cc0000047ab9 */ /* 0x000fe40000000a00 */
[----:B------:R-:W-:-:S06]  /*0640*/  UIMAD.WIDE.U32 UR16, UR13, UR4, URZ ;  /* 0x000000040d1072a5 */ /* 0x000fcc000f8e003f */
[----:B------:R-:W-:Y:S02]  /*0650*/  @UP2 USHF.R.U32.HI UR13, URZ, UR5, UR17 ;  /* 0x000000053f0d2299 */ /* 0x000fe40008011611 */
.L_x_164:
[----:B------:R-:W-:Y:S02]  /*0660*/  ULDC UR4, c[0x0][0x32c] ;  /* 0x0000cb0000047ab9 */ /* 0x000fe40000000800 */
[----:B------:R-:W-:-:S04]  /*0670*/  UIMAD UR4, UR13, UR4, URZ ;  /* 0x000000040d0472a4 */ /* 0x000fc8000f8e023f */
[----:B------:R-:W-:-:S04]  /*0680*/  UISETP.LT.AND UP2, UPT, UR6, UR4, UPT ;  /* 0x000000040600728c */ /* 0x000fc8000bf41270 */
[----:B------:R-:W-:-:S04]  /*0690*/  USEL UR6, UR6, UR4, !UP2 ;  /* 0x0000000406067287 */ /* 0x000fc8000d000000 */
.L_x_162:
[----:B------:R-:W-:Y:S01]  /*06a0*/  UIMAD.WIDE UR4, UR6, 0x2aaaaaab, URZ ;  /* 0x2aaaaaab060478a5 */ /* 0x000fe2000f8e023f */
[----:B------:R-:W-:Y:S01]  /*06b0*/  PLOP3.LUT P2, PT, PT, PT, PT, 0x80, 0x0 ;  /* 0x000000000000781c */ /* 0x000fe20003f4f070 */
[----:B------:R-:W-:Y:S01]  /*06c0*/  CS2R R66, SRZ ;  /* 0x0000000000427805 */ /* 0x000fe2000001ff00 */
[----:B------:R-:W-:Y:S01]  /*06d0*/  IMAD.MOV.U32 R5, RZ, RZ, RZ ;  /* 0x000000ffff057224 */ /* 0x000fe200078e00ff */
[----:B------:R-:W-:Y:S01]  /*06e0*/  USHF.R.U32.HI UR4, URZ, 0x1f, UR5 ;  /* 0x0000001f3f047899 */ /* 0x000fe20008011605 */
[----:B------:R-:W-:Y:S01]  /*06f0*/  IMAD.MOV.U32 R64, RZ, RZ, RZ ;  /* 0x000000ffff407224 */ /* 0x000fe200078e00ff */
[----:B------:R-:W-:Y:S01]  /*0700*/  CS2R R62, SRZ ;  /* 0x00000000003e7805 */ /* 0x000fe2000001ff00 */
[----:B------:R-:W-:Y:S01]  /*0710*/  CS2R R60, SRZ ;  /* 0x00000000003c7805 */ /* 0x000fe2000001ff00 */
[----:B------:R-:W-:Y:S01]  /*0720*/  ULEA.HI.SX32 UR4, UR5, UR4, 0x1c ;  /* 0x0000000405047291 */ /* 0x000fe2000f8fe23f */
[----:B------:R-:W-:Y:S01]  /*0730*/  CS2R R58, SRZ ;  /* 0x00000000003a7805 */ /* 0x000fe2000001ff00 */
[----:B------:R-:W-:Y:S01]  /*0740*/  CS2R R56, SRZ ;  /* 0x0000000000387805 */ /* 0x000fe2000001ff00 */
[----:B------:R-:W-:Y:S01]  /*0750*/  CS2R R54, SRZ ;  /* 0x0000000000367805 */ /* 0x000fe2000001ff00 */
[----:B------:R-:W-:Y:S01]  /*0760*/  UISETP.LT.AND UP2, UPT, URZ, UR4, UPT ;  /* 0x000000043f00728c */ /* 0x000fe2000bf41270 */
[----:B------:R-:W-:Y:S01]  /*0770*/  CS2R R52, SRZ ;  /* 0x0000000000347805 */ /* 0x000fe2000001ff00 */
[----:B------:R-:W-:Y:S01]  /*0780*/  CS2R R106, SRZ ;  /* 0x00000000006a7805 */ /* 0x000fe2000001ff00 */
[----:B------:R-:W-:Y:S01]  /*0790*/  CS2R R104, SRZ ;  /* 0x0000000000687805 */ /* 0x000fe2000001ff00 */
[----:B------:R-:W-:Y:S01]  /*07a0*/  USEL UR6, URZ, UR4, !UP2 ;  /* 0x000000043f067287 */ /* 0x000fe2000d000000 */
[----:B------:R-:W-:Y:S01]  /*07b0*/  CS2R R110, SRZ ;  /* 0x00000000006e7805 */ /* 0x000fe2000001ff00 */
[----:B------:R-:W-:Y:S01]  /*07c0*/  CS2R R108, SRZ ;  /* 0x00000000006c7805 */ /* 0x000fe2000001ff00 */
[----:B------:R-:W-:Y:S01]  /*07d0*/  CS2R R102, SRZ ;  /* 0x0000000000667805 */ /* 0x000fe2000001ff00 */
[----:B------:R-:W-:Y:S01]  /*07e0*/  UISETP.GT.AND UP2, UPT, UR7, UR6, UPT ;  /* 0x000000060700728c */ /* 0x000fe2000bf44270 */
[----:B------:R-:W-:Y:S01]  /*07f0*/  CS2R R100, SRZ ;  /* 0x0000000000647805 */ /* 0x000fe2000001ff00 */
[----:B------:R-:W-:Y:S01]  /*0800*/  CS2R R98, SRZ ;  /* 0x0000000000627805 */ /* 0x000fe2000001ff00 */
[----:B------:R-:W-:Y:S01]  /*0810*/  MOV R97, RZ ;  /* 0x000000ff00617202 */ /* 0x000fe20000000f00 */
[----:B------:R-:W-:Y:S01]  /*0820*/  CS2R R6, SRZ ;  /* 0x0000000000067805 */ /* 0x000fe2000001ff00 */
[----:B------:R-:W-:Y:S01]  /*0830*/  CS2R R94, SRZ ;  /* 0x00000000005e7805 */ /* 0x000fe2000001ff00 */
[----:B------:R-:W-:Y:S01]  /*0840*/  PLOP3.LUT P0, PT, PT, PT, UP2, 0x80, 0x0 ;  /* 0x000000000000781c */ /* 0x000fe20003f0f028 */
        /* <DEDUP_REMOVED lines=27> */
[----:B------:R-:W-:Y:S01]  /*0a00*/  UMOV UR18, 0x60 ;  /* 0x0000006000127882 */ /* 0x000fe20000000000 */
[----:B------:R-:W-:Y:S01]  /*0a10*/  IMAD.MOV.U32 R0, RZ, RZ, c[0x0][0x2b8] ;  /* 0x0000ae00ff007624 */ /* 0x000fe200078e00ff */
[----:B------:R-:W-:Y:S01]  /*0a20*/  ULDC.64 UR4, c[0x0][0x2b0] ;  /* 0x0000ac0000047ab9 */ /* 0x000fe20000000a00 */
[----:B------:R-:W-:Y:S01]  /*0a30*/  LEA.HI R4, R99, R96, RZ, 0x3 ;  /* 0x0000006063047211 */ /* 0x000fe200078f18ff */
[----:B------:R1:W2:Y:S01]  /*0a40*/  @P0 LDG.E R2, [R2.64] ;  /* 0x0000002a02020981 */ /* 0x0002a2000c1e1900 */
[----:B------:R-:W-:Y:S01]  /*0a50*/  UIMAD UR13, UR7, UR18, -0x60 ;  /* 0xffffffa0070d74a4 */ /* 0x000fe2000f8e0212 */
[----:B------:R-:W-:Y:S01]  /*0a60*/  ISETP.NE.AND P3, PT, R0, 0x1, PT ;  /* 0x000000010000780c */ /* 0x000fe20003f65270 */
[----:B------:R-:W-:Y:S01]  /*0a70*/  IMAD.MOV.U32 R215, RZ, RZ, RZ ;  /* 0x000000ffffd77224 */ /* 0x000fe200078e00ff */
[----:B------:R-:W-:-:S02]  /*0a80*/  LOP3.LUT R19, R4, 0xfffffff8, RZ, 0xc0, !PT ;  /* 0xfffffff804137812 */ /* 0x000fc400078ec0ff */
[----:B------:R-:W-:-:S03]  /*0a90*/  SHF.R.S32.HI R4, RZ, 0x3, R4 ;  /* 0x00000003ff047819 */ /* 0x000fc60000011404 */
[----:B------:R-:W-:-:S04]  /*0aa0*/  IMAD.IADD R19, R96, 0x1, -R19 ;  /* 0x0000000160137824 */ /* 0x000fc800078e0a13 */
[----:B------:R-:W-:-:S05]  /*0ab0*/  IMAD R218, R19, 0x20, R4 ;  /* 0x0000002013da7824 */ /* 0x000fca00078e0204 */
[----:B------:R-:W-:Y:S01]  /*0ac0*/  IADD3 R216, R218, UR13, RZ ;  /* 0x0000000ddad87c10 */ /* 0x000fe2000fffe0ff */
[----:B------:R-:W-:Y:S03]  /*0ad0*/  BAR.SYNC.DEFER_BLOCKING 0x0 ;  /* 0x0000000000007b1d */ /* 0x000fe60000010000 */
[C---:B------:R-:W-:Y:S01]  /*0ae0*/  ISETP.GE.AND P2, PT, R216.reuse, UR11, PT ;  /* 0x0000000bd8007c0c */ /* 0x040fe2000bf46270 */
[----:B-----5:R-:W-:-:S03]  /*0af0*/  IMAD.IADD R216, R216, 0x1, R219 ;  /* 0x00000001d8d87824 */ /* 0x020fc600078e02db */
[----:B------:R-:W-:Y:S01]  /*0b00*/  ISETP.GT.OR P2, PT, R218, 0x5f, P2 ;  /* 0x0000005fda00780c */ /* 0x000fe20001744670 */
[----:B------:R-:W-:-:S04]  /*0b10*/  @P3 IMAD.HI.U32 R0, R216, c[0x0][0x2bc], RZ ;  /* 0x0000af00d8003a27 */ /* 0x000fc800078e00ff */
[----:B-1----:R-:W-:Y:S01]  /*0b20*/  IMAD.MOV.U32 R3, RZ, RZ, R216 ;  /* 0x000000ffff037224 */ /* 0x002fe200078e00d8 */
[----:B------:R-:W-:Y:S01]  /*0b30*/  @P3 SHF.R.U32.HI R3, RZ, c[0x0][0x2c0], R0 ;  /* 0x0000b000ff033a19 */ /* 0x000fe20000011600 */
[----:B------:R-:W-:Y:S01]  /*0b40*/  USHF.R.S32.HI UR20, URZ, 0x1f, UR19 ;  /* 0x0000001f3f147899 */ /* 0x000fe20008011413 */
[----:B--2---:R1:W2:Y:S02]  /*0b50*/  @P0 R2UR UR17, R2 ;  /* 0x00000000021103c2 */ /* 0x0042a400000e0000 */
[----:B--2---:R-:W-:Y:S02]  /*0b60*/  @!UP2 UMOV UR17, UR19 ;  /* 0x000000130011ac82 */ /* 0x004fe40008000000 */
[----:B------:R-:W-:Y:S02]  /*0b70*/  USHF.R.S32.HI UR16, URZ, 0x1f, UR17 ;  /* 0x0000001f3f107899 */ /* 0x000fe40008011411 */
[----:B------:R-:W-:Y:S02]  /*0b80*/  UIMAD.WIDE.U32 UR36, UR17, UR4, URZ ;  /* 0x00000004112472a5 */ /* 0x000fe4000f8e003f */
[----:B------:R-:W-:-:S04]  /*0b90*/  UIMAD UR16, UR16, UR4, URZ ;  /* 0x00000004101072a4 */ /* 0x000fc8000f8e023f */
[----:B------:R-:W-:Y:S01]  /*0ba0*/  UIMAD UR5, UR17, UR5, UR16 ;  /* 0x00000005110572a4 */ /* 0x000fe2000f8e0210 */
[----:B------:R-:W-:Y:S02]  /*0bb0*/  @!P2 IADD3 R5, P1, R3, UR36, RZ ;  /* 0x000000240305ac10 */ /* 0x000fe4000ff3e0ff */
[----:B------:R-:W-:Y:S02]  /*0bc0*/  ULDC.64 UR16, c[0x0][0x1b8] ;  /* 0x00006e0000107ab9 */ /* 0x000fe40000000a00 */
[----:B------:R-:W-:Y:S01]  /*0bd0*/  UIADD3 UR5, UR37, UR5, URZ ;  /* 0x0000000525057290 */ /* 0x000fe2000fffe03f */
[----:B------:R-:W-:-:S05]  /*0be0*/  @!P2 LEA R6, P0, R5, c[0x0][0x2a0], 0x2 ;  /* 0x0000a8000506aa11 */ /* 0x000fca00078010ff */
[----:B------:R-:W-:-:S04]  /*0bf0*/  @!P2 LEA.HI.X.SX32 R0, R3, UR5, 0x1, P1 ;  /* 0x000000050300ac11 */ /* 0x000fc800088f0eff */
[----:B------:R-:W-:-:S05]  /*0c00*/  @!P2 LEA.HI.X R7, R5, c[0x0][0x2a4], R0, 0x2, P0 ;  /* 0x0000a9000507aa11 */ /* 0x000fca00000f1400 */
[----:B------:R2:W3:Y:S01]  /*0c10*/  @!P2 LDG.E R215, [R6.64] ;  /* 0x0000002a06d7a981 */ /* 0x0004e2000c1e1900 */
[----:B------:R-:W-:Y:S01]  /*0c20*/  PLOP3.LUT P1, PT, PT, PT, UP1, 0x80, 0x0 ;  /* 0x000000000000781c */ /* 0x000fe20003f2f018 */
[----:B------:R-:W-:Y:S01]  /*0c30*/  UIMAD UR4, UR10, UR16, URZ ;  /* 0x000000100a0472a4 */ /* 0x000fe2000f8e023f */
[----:B------:R-:W-:Y:S01]  /*0c40*/  PLOP3.LUT P0, PT, PT, PT, UP1, 0x80, 0x0 ;  /* 0x000000000000781c */ /* 0x000fe20003f0f018 */
[----:B------:R-:W-:Y:S01]  /*0c50*/  UIMAD.WIDE.U32 UR22, UR12, UR16, URZ ;  /* 0x000000100c1672a5 */ /* 0x000fe2000f8e003f */
[----:B------:R-:W-:Y:S01]  /*0c60*/  IADD3 R0, R218, UR15, RZ ;  /* 0x0000000fda007c10 */ /* 0x000fe2000fffe0ff */
[----:B------:R-:W-:Y:S01]  /*0c70*/  UIMAD UR4, UR12, UR17, UR4 ;  /* 0x000000110c0472a4 */ /* 0x000fe2000f8e0204 */
[----:B------:R-:W-:Y:S01]  /*0c80*/  IMAD.SHL.U32 R230, R19, 0x8, RZ ;  /* 0x0000000813e67824 */ /* 0x000fe200078e00ff */
[-C--:B------:R-:W-:Y:S01]  /*0c90*/  LEA.HI R217, R99, R96.reuse, RZ, 0x6 ;  /* 0x0000006063d97211 */ /* 0x080fe200078f30ff */
[----:B------:R-:W-:Y:S01]  /*0ca0*/  ULDC.64 UR16, c[0x0][0x1c0] ;  /* 0x0000700000107ab9 */ /* 0x000fe20000000a00 */
[----:B------:R-:W-:Y:S01]  /*0cb0*/  IMAD.MOV R3, RZ, RZ, -R3 ;  /* 0x000000ffff037224 */ /* 0x000fe200078e0a03 */
[----:B------:R-:W-:Y:S01]  /*0cc0*/  UIADD3 UR23, UR23, UR4, URZ ;  /* 0x0000000417177290 */ /* 0x000fe2000fffe03f */
[----:B------:R-:W-:Y:S01]  /*0cd0*/  IADD3 R17, R230, 0x40, RZ ;  /* 0x00000040e6117810 */ /* 0x000fe20007ffe0ff */
[----:B------:R-:W-:Y:S01]  /*0ce0*/  UIMAD UR20, UR20, UR16, URZ ;  /* 0x00000010141472a4 */ /* 0x000fe2000f8e023f */
[----:B-1----:R-:W-:Y:S01]  /*0cf0*/  @P1 IMAD.HI.U32 R2, R0, c[0x0][0x2c8], RZ ;  /* 0x0000b20000021a27 */ /* 0x002fe200078e00ff */
[----:B------:R-:W-:Y:S01]  /*0d00*/  UIMAD.WIDE.U32 UR22, UR19, UR16, UR22 ;  /* 0x00000010131672a5 */ /* 0x000fe2000f8e0016 */
[----:B------:R-:W-:Y:S01]  /*0d10*/  ISETP.GE.AND P5, PT, R230, c[0x0][0x198], PT ;  /* 0x00006600e6007a0c */ /* 0x000fe20003fa6270 */
[----:B------:R-:W-:Y:S01]  /*0d20*/  UIMAD UR17, UR19, UR17, UR20 ;  /* 0x00000011131172a4 */ /* 0x000fe2000f8e0214 */
[----:B------:R-:W-:Y:S01]  /*0d30*/  IMAD R216, R3, c[0x0][0x2b8], R216 ;  /* 0x0000ae0003d87a24 */ /* 0x000fe200078e02d8 */
[----:B------:R-:W-:Y:S01]  /*0d40*/  ULDC UR4, c[0x0][0x168] ;  /* 0x00005a0000047ab9 */ /* 0x000fe20000000800 */
[----:B------:R-:W-:Y:S01]  /*0d50*/  IMAD.SHL.U32 R217, R217, 0x8, RZ ;  /* 0x00000008d9d97824 */ /* 0x000fe200078e00ff */
[----:B------:R-:W-:Y:S01]  /*0d60*/  UIADD3 UR17, UR23, UR17, URZ ;  /* 0x0000001117117290 */ /* 0x000fe2000fffe03f */
[----:B------:R-:W-:Y:S01]  /*0d70*/  IMAD.U32 R9, RZ, RZ, UR23 ;  /* 0x00000017ff097e24 */ /* 0x000fe2000f8e00ff */
[----:B------:R-:W-:Y:S01]  /*0d80*/  UIMAD UR9, UR9, UR4, URZ ;  /* 0x00000004090972a4 */ /* 0x000fe2000f8e023f */
[----:B------:R-:W-:Y:S01]  /*0d90*/  IMAD.U32 R8, RZ, RZ, UR22 ;  /* 0x00000016ff087e24 */ /* 0x000fe2000f8e00ff */
[----:B------:R-:W-:Y:S01]  /*0da0*/  SHF.R.S32.HI R13, RZ, 0x1f, R216 ;  /* 0x0000001fff0d7819 */ /* 0x000fe200000114d8 */
[----:B--2---:R-:W-:Y:S01]  /*0db0*/  IMAD.MOV.U32 R7, RZ, RZ, R0 ;  /* 0x000000ffff077224 */ /* 0x004fe200078e0000 */
[----:B------:R-:W-:Y:S01]  /*0dc0*/  @P0 SHF.R.U32.HI R7, RZ, c[0x0][0x2cc], R2 ;  /* 0x0000b300ff070a19 */ /* 0x000fe20000011602 */
[----:B------:R-:W-:Y:S01]  /*0dd0*/  IMAD.U32 R9, RZ, RZ, UR17 ;  /* 0x00000011ff097e24 */ /* 0x000fe2000f8e00ff */
[----:B------:R-:W-:Y:S01]  /*0de0*/  ISETP.GE.AND P6, PT, R17, c[0x0][0x198], PT ;  /* 0x0000660011007a0c */ /* 0x000fe20003fc6270 */
[----:B------:R-:W-:Y:S01]  /*0df0*/  IMAD.WIDE.U32 R24, R216, c[0x0][0x1e0], RZ ;  /* 0x00007800d8187a25 */ /* 0x000fe200078e00ff */
[--C-:B------:R-:W-:Y:S01]  /*0e00*/  SHF.R.S32.HI R2, RZ, 0x1f, R7.reuse ;  /* 0x0000001fff027819 */ /* 0x100fe20000011407 */
[----:B------:R-:W-:Y:S01]  /*0e10*/  ULDC.64 UR16, c[0x0][0x1e8] ;  /* 0x00007a0000107ab9 */ /* 0x000fe20000000a00 */
[-C--:B------:R-:W-:Y:S01]  /*0e20*/  LEA.HI R214, R99, R96.reuse, RZ, 0x4 ;  /* 0x0000006063d67211 */ /* 0x080fe200078f20ff */
[----:B------:R-:W-:Y:S01]  /*0e30*/  IMAD.MOV R5, RZ, RZ, -R7 ;  /* 0x000000ffff057224 */ /* 0x000fe200078e0a07 */
[----:B------:R-:W-:Y:S01]  /*0e40*/  UIMAD UR4, UR10, UR16, URZ ;  /* 0x000000100a0472a4 */ /* 0x000fe2000f8e023f */
[----:B------:R-:W-:Y:S01]  /*0e50*/  IMAD R2, R2, c[0x0][0x1b0], RZ ;  /* 0x00006c0002027a24 */ /* 0x000fe200078e02ff */
[----:B------:R-:W-:Y:S01]  /*0e60*/  UIMAD.WIDE.U32 UR40, UR12, UR16, URZ ;  /* 0x000000100c2872a5 */ /* 0x000fe2000f8e003f */
[----:B------:R-:W-:Y:S01]  /*0e70*/  IMAD R5, R5, c[0x0][0x2c4], R0 ;  /* 0x0000b10005057a24 */ /* 0x000fe200078e0200 */
[----:B------:R-:W-:Y:S01]  /*0e80*/  UIMAD UR4, UR12, UR17, UR4 ;  /* 0x000000110c0472a4 */ /* 0x000fe2000f8e0204 */
[C---:B------:R-:W-:Y:S01]  /*0e90*/  IMAD.WIDE.U32 R8, R7.reuse, c[0x0][0x1b0], R8 ;  /* 0x00006c0007087a25 */ /* 0x040fe200078e0008 */
[----:B------:R-:W-:Y:S01]  /*0ea0*/  SHF.R.S32.HI R15, RZ, 0x4, R214 ;  /* 0x00000004ff0f7819 */ /* 0x000fe200000114d6 */
[----:B------:R-:W-:Y:S01]  /*0eb0*/  ULDC.64 UR16, c[0x0][0x210] ;  /* 0x0000840000107ab9 */ /* 0x000fe20000000a00 */
[----:B------:R-:W-:Y:S01]  /*0ec0*/  SHF.R.S32.HI R0, RZ, 0x1f, R5 ;  /* 0x0000001fff007819 */ /* 0x000fe20000011405 */
[----:B------:R-:W-:Y:S01]  /*0ed0*/  IMAD R7, R7, c[0x0][0x1b4], R2 ;  /* 0x00006d0007077a24 */ /* 0x000fe200078e0202 */
[----:B------:R-:W-:Y:S01]  /*0ee0*/  LEA.HI R98, R99, R96, RZ, 0x5 ;  /* 0x0000006063627211 */ /* 0x000fe200078f28ff */
[----:B------:R-:W-:-:S02]  /*0ef0*/  UIMAD UR10, UR10, UR16, URZ ;  /* 0x000000100a0a72a4 */ /* 0x000fc4000f8e023f */
[----:B------:R-:W-:Y:S01]  /*0f00*/  IMAD.IADD R9, R9, 0x1, R7 ;  /* 0x0000000109097824 */ /* 0x000fe200078e0207 */
[----:B------:R-:W-:Y:S01]  /*0f10*/  SHF.R.S32.HI R97, RZ, 0x5, R98 ;  /* 0x00000005ff617819 */ /* 0x000fe20000011462 */
[----:B------:R-:W-:Y:S01]  /*0f20*/  IMAD R0, R0, c[0x0][0x1a8], RZ ;  /* 0x00006a0000007a24 */ /* 0x000fe200078e02ff */
[----:B------:R-:W-:Y:S01]  /*0f30*/  UIMAD.WIDE.U32 UR38, UR12, UR16, URZ ;  /* 0x000000100c2672a5 */ /* 0x000fe2000f8e003f */
[C---:B------:R-:W-:Y:S01]  /*0f40*/  IMAD.WIDE.U32 R6, R5.reuse, c[0x0][0x1a8], R8 ;  /* 0x00006a0005067a25 */ /* 0x040fe200078e0008 */
[----:B------:R-:W-:Y:S01]  /*0f50*/  SHF.R.S32.HI R8, RZ, 0x1f, R17 ;  /* 0x0000001fff087819 */ /* 0x000fe20000011411 */
[----:B------:R-:W-:Y:S02]  /*0f60*/  UIMAD UR10, UR12, UR17, UR10 ;  /* 0x000000110c0a72a4 */ /* 0x000fe4000f8e020a */
[----:B------:R-:W-:Y:S01]  /*0f70*/  IMAD R11, R5, c[0x0][0x1ac], R0 ;  /* 0x00006b00050b7a24 */ /* 0x000fe200078e0200 */
[----:B------:R-:W-:Y:S01]  /*0f80*/  LEA R16, P0, R6, c[0x0][0x160], 0x1 ;  /* 0x0000580006107a11 */ /* 0x000fe200078008ff */
[C---:B------:R-:W-:Y:S01]  /*0f90*/  IMAD.SHL.U32 R9, R4.reuse, 0x40, RZ ;  /* 0x0000004004097824 */ /* 0x040fe200078e00ff */
[----:B------:R-:W-:Y:S01]  /*0fa0*/  IADD3 R0, R4, UR15, RZ ;  /* 0x0000000f04007c10 */ /* 0x000fe2000fffe0ff */
[----:B------:R-:W-:Y:S01]  /*0fb0*/  IMAD.IADD R14, R7, 0x1, R11 ;  /* 0x00000001070e7824 */ /* 0x000fe200078e020b */
[----:B------:R-:W-:Y:S01]  /*0fc0*/  LEA.HI R229, R8, R17, RZ, 0x3 ;  /* 0x0000001108e57211 */ /* 0x000fe200078f18ff */
[----:B------:R-:W-:Y:S01]  /*0fd0*/  SHFL.IDX PT, R20, R16, 0x1, 0x181f ;  /* 0x00381f0010147f89 */ /* 0x000fe200000e0000 */
[----:B------:R-:W-:Y:S01]  /*0fe0*/  LOP3.LUT R9, R9, 0x1c0, RZ, 0xc0, !PT ;  /* 0x000001c009097812 */ /* 0x000fe200078ec0ff */
[----:B------:R-:W-:Y:S01]  /*0ff0*/  UIADD3 UR10, UR39, UR10, URZ ;  /* 0x0000000a270a7290 */ /* 0x000fe2000fffe03f */
[----:B------:R-:W-:Y:S01]  /*1000*/  LEA.HI.X R14, R6, c[0x0][0x164], R14, 0x1, P0 ;  /* 0x00005900060e7a11 */ /* 0x000fe200000f0c0e */
[----:B------:R-:W-:Y:S01]  /*1010*/  SHFL.IDX PT, R10, R16, 0x2, 0x181f ;  /* 0x00581f00100a7f89 */ /* 0x000fe200000e0000 */
[----:B------:R-:W-:Y:S01]  /*1020*/  SHF.R.U32.HI R5, RZ, 0x3, R9 ;  /* 0x00000003ff057819 */ /* 0x000fe20000011609 */
[----:B------:R-:W-:Y:S01]  /*1030*/  UIADD3 UR16, UR7, -0x1, URZ ;  /* 0xffffffff07107890 */ /* 0x000fe2000fffe03f */
[----:B------:R-:W-:Y:S01]  /*1040*/  LOP3.LUT R2, R9, 0x38, R230, 0xf8, !PT ;  /* 0x0000003809027812 */ /* 0x000fe200078ef8e6 */
[----:B------:R-:W-:Y:S01]  /*1050*/  SHFL.IDX PT, R6, R16, RZ, 0x181f ;  /* 0x00181fff10067589 */ /* 0x000fe200000e0000 */
[----:B------:R-:W-:Y:S01]  /*1060*/  ISETP.GE.AND P0, PT, R0, UR9, PT ;  /* 0x0000000900007c0c */ /* 0x000fe2000bf06270 */
[----:B------:R-:W-:Y:S01]  /*1070*/  UISETP.GT.AND UP2, UPT, UR16, UR6, UPT ;  /* 0x000000061000728c */ /* 0x000fe2000bf44270 */
[----:B------:R-:W-:Y:S01]  /*1080*/  LOP3.LUT R2, R2, R5, RZ, 0x3c, !PT ;  /* 0x0000000502027212 */ /* 0x000fe200078e3cff */
[----:B------:R-:W1:Y:S01]  /*1090*/  SHFL.IDX PT, R7, R14, RZ, 0x181f ;  /* 0x00181fff0e077589 */ /* 0x000e6200000e0000 */
[----:B------:R-:W-:-:S02]  /*10a0*/  IADD3 R3, R0, 0x20, RZ ;  /* 0x0000002000037810 */ /* 0x000fc40007ffe0ff */
[----:B------:R-:W-:Y:S01]  /*10b0*/  LOP3.LUT R217, R2, 0xfffffe00, R217, 0xf8, !PT ;  /* 0xfffffe0002d97812 */ /* 0x000fe200078ef8d9 */
[----:B------:R-:W2:Y:S01]  /*10c0*/  SHFL.IDX PT, R21, R14, 0x1, 0x181f ;  /* 0x00381f000e157f89 */ /* 0x000ea200000e0000 */
[----:B------:R-:W-:Y:S01]  /*10d0*/  ISETP.GE.AND P4, PT, R3, UR9, PT ;  /* 0x0000000903007c0c */ /* 0x000fe2000bf86270 */
[----:B------:R-:W-:Y:S01]  /*10e0*/  IMAD R3, R13, c[0x0][0x1e0], RZ ;  /* 0x000078000d037a24 */ /* 0x000fe200078e02ff */
[----:B------:R-:W-:Y:S01]  /*10f0*/  IADD3 R2, R0, 0x40, RZ ;  /* 0x0000004000027810 */ /* 0x000fe20007ffe0ff */
[----:B------:R-:W-:Y:S01]  /*1100*/  IMAD.SHL.U32 R217, R217, 0x2, RZ ;  /* 0x00000002d9d97824 */ /* 0x000fe200078e00ff */
[----:B------:R-:W-:Y:S01]  /*1110*/  LOP3.LUT R229, R229, 0xfffffff8, RZ, 0xc0, !PT ;  /* 0xfffffff8e5e57812 */ /* 0x000fe200078ec0ff */
[----:B------:R-:W-:Y:S01]  /*1120*/  IMAD R3, R216, c[0x0][0x1e4], R3 ;  /* 0x00007900d8037a24 */ /* 0x000fe200078e0203 */
[----:B------:R-:W-:Y:S01]  /*1130*/  IADD3 R0, R0, 0x60, RZ ;  /* 0x0000006000007810 */ /* 0x000fe20007ffe0ff */
[----:B------:R-:W4:Y:S01]  /*1140*/  SHFL.IDX PT, R11, R14, 0x2, 0x181f ;  /* 0x00581f000e0b7f89 */ /* 0x000f2200000e0000 */
[----:B------:R-:W-:Y:S01]  /*1150*/  ISETP.GE.AND P2, PT, R2, UR9, PT ;  /* 0x0000000902007c0c */ /* 0x000fe2000bf46270 */
[----:B------:R-:W-:Y:S01]  /*1160*/  IMAD.IADD R25, R25, 0x1, R3 ;  /* 0x0000000119197824 */ /* 0x000fe200078e0203 */
[----:B------:R-:W-:Y:S01]  /*1170*/  ISETP.GE.AND P1, PT, R0, UR9, PT ;  /* 0x0000000900007c0c */ /* 0x000fe2000bf26270 */
[----:B------:R-:W-:Y:S01]  /*1180*/  UIADD3 UR9, UR41, UR4, URZ ;  /* 0x0000000429097290 */ /* 0x000fe2000fffe03f */
[----:B------:R-:W-:Y:S01]  /*1190*/  SHF.R.S32.HI R232, RZ, 0x1f, R229 ;  /* 0x0000001fffe87819 */ /* 0x000fe200000114e5 */
[----:B------:R-:W-:Y:S01]  /*11a0*/  UIMAD UR4, UR7, -0x60, UR18 ;  /* 0xffffffa0070478a4 */ /* 0x000fe2000f8e0212 */
[----:B------:R-:W-:-:S02]  /*11b0*/  IADD3 R225, R217, 0x100, RZ ;  /* 0x00000100d9e17810 */ /* 0x000fc40007ffe0ff */
[C---:B------:R-:W-:Y:S01]  /*11c0*/  IADD3 R224, R217.reuse, 0x3100, RZ ;  /* 0x00003100d9e07810 */ /* 0x040fe20007ffe0ff */
[----:B------:R-:W-:Y:S01]  /*11d0*/  UIADD3 UR18, UR4, UR11, URZ ;  /* 0x0000000b04127290 */ /* 0x000fe2000fffe03f */
[C---:B------:R-:W-:Y:S01]  /*11e0*/  IADD3 R223, R217.reuse, 0x1100, RZ ;  /* 0x00001100d9df7810 */ /* 0x040fe20007ffe0ff */
[----:B-1----:R-:W-:Y:S01]  /*11f0*/  @!P0 IMAD.WIDE R8, R230, 0x2, R6 ;  /* 0x00000002e6088825 */ /* 0x002fe200078e0206 */
[----:B------:R-:W-:-:S03]  /*1200*/  IADD3 R222, R217, 0x4100, RZ ;  /* 0x00004100d9de7810 */ /* 0x000fc60007ffe0ff */
[C---:B------:R-:W-:Y:S01]  /*1210*/  @!P0 IMAD.WIDE R6, R229.reuse, 0x2, R6 ;  /* 0x00000002e5068825 */ /* 0x040fe200078e0206 */
[----:B------:R1:W-:Y:S03]  /*1220*/  @!P0 LDGSTS.E.BYPASS.LTC128B.128 [R217+0x100], [R8.64], !P5 ;  /* 0x0010000008d98fae */ /* 0x0003e6000e901d6a */
[--C-:B--2---:R-:W-:Y:S01]  /*1230*/  @!P4 IMAD.WIDE R22, R230, 0x2, R20.reuse ;  /* 0x00000002e616c825 */ /* 0x104fe200078e0214 */
[----:B------:R2:W-:Y:S03]  /*1240*/  @!P0 LDGSTS.E.BYPASS.LTC128B.128 [R217+0x4100], [R6.64], !P6 ;  /* 0x0410000006d98fae */ /* 0x0005e6000f101d6a */
[C---:B------:R-:W-:Y:S01]  /*1250*/  @!P4 IMAD.WIDE R20, R229.reuse, 0x2, R20 ;  /* 0x00000002e514c825 */ /* 0x040fe200078e0214 */
[----:B------:R3:W-:Y:S03]  /*1260*/  @!P4 LDGSTS.E.BYPASS.LTC128B.128 [R217+0x1100], [R22.64], !P5 ;  /* 0x0110000016d9cfae */ /* 0x0007e6000e901d6a */
[----:B----4-:R-:W-:Y:S01]  /*1270*/  @!P2 IMAD.WIDE R26, R229, 0x2, R10 ;  /* 0x00000002e51aa825 */ /* 0x010fe200078e020a */
[----:B------:R4:W-:Y:S01]  /*1280*/  @!P4 LDGSTS.E.BYPASS.LTC128B.128 [R217+0x5100], [R20.64], !P6 ;  /* 0x0510000014d9cfae */ /* 0x0009e2000f101d6a */
[----:B------:R-:W-:-:S04]  /*1290*/  ISETP.GE.AND P4, PT, R17, c[0x0][0x1d4], PT ;  /* 0x0000750011007a0c */ /* 0x000fc80003f86270 */
[----:B------:R-:W-:Y:S02]  /*12a0*/  SEL R231, RZ, 0x10, P4 ;  /* 0x00000010ffe77807 */ /* 0x000fe40002000000 */
[C---:B-1----:R-:W-:Y:S02]  /*12b0*/  LOP3.LUT R9, R214.reuse, 0xfffffff0, RZ, 0xc0, !PT ;  /* 0xfffffff0d6097812 */ /* 0x042fe400078ec0ff */
[----:B------:R-:W-:Y:S01]  /*12c0*/  LEA.HI R214, R214, R15, RZ, 0x1 ;  /* 0x0000000fd6d67211 */ /* 0x000fe200078f08ff */
[----:B--2---:R1:W-:Y:S02]  /*12d0*/  SHFL.IDX PT, R6, R16, 0x3, 0x181f ;  /* 0x00781f0010067f89 */ /* 0x0043e400000e0000 */
[----:B------:R-:W-:Y:S01]  /*12e0*/  IMAD.IADD R9, R96, 0x1, -R9 ;  /* 0x0000000160097824 */ /* 0x000fe200078e0a09 */
[----:B------:R-:W-:Y:S01]  /*12f0*/  LOP3.LUT R214, R214, 0xfffffffe, RZ, 0xc0, !PT ;  /* 0xfffffffed6d67812 */ /* 0x000fe200078ec0ff */
[----:B------:R2:W4:Y:S03]  /*1300*/  SHFL.IDX PT, R7, R14, 0x3, 0x181f ;  /* 0x00781f000e077f89 */ /* 0x00052600000e0000 */
[----:B------:R-:W-:Y:S01]  /*1310*/  SHF.R.S32.HI R2, RZ, 0x1f, R9 ;  /* 0x0000001fff027819 */ /* 0x000fe20000011409 */
[----:B------:R-:W-:-:S03]  /*1320*/  IMAD.IADD R214, R15, 0x1, -R214 ;  /* 0x000000010fd67824 */ /* 0x000fc600078e0ad6 */
[----:B------:R-:W-:Y:S01]  /*1330*/  LEA.HI R2, R2, R9, RZ, 0x3 ;  /* 0x0000000902027211 */ /* 0x000fe200078f18ff */
[----:B-1----:R-:W-:Y:S02]  /*1340*/  IMAD.MOV.U32 R16, RZ, RZ, 0x20 ;  /* 0x00000020ff107424 */ /* 0x002fe400078e00ff */
[----:B--2---:R-:W-:-:S04]  /*1350*/  @!P2 IMAD.WIDE R14, R230, 0x2, R10 ;  /* 0x00000002e60ea825 */ /* 0x004fc800078e020a */
[C-C-:B----4-:R-:W-:Y:S01]  /*1360*/  @!P1 IMAD.WIDE R10, R230.reuse, 0x2, R6.reuse ;  /* 0x00000002e60a9825 */ /* 0x150fe200078e0206 */
[----:B------:R1:W-:Y:S04]  /*1370*/  @!P2 LDGSTS.E.BYPASS.LTC128B.128 [R217+0x2100], [R14.64], !P5 ;  /* 0x021000000ed9afae */ /* 0x0003e8000e901d6a */
[----:B------:R2:W-:Y:S04]  /*1380*/  @!P2 LDGSTS.E.BYPASS.LTC128B.128 [R217+0x6100], [R26.64], !P6 ;  /* 0x061000001ad9afae */ /* 0x0005e8000f101d6a */
[----:B------:R4:W-:Y:S01]  /*1390*/  @!P1 LDGSTS.E.BYPASS.LTC128B.128 [R217+0x3100], [R10.64], !P5 ;  /* 0x031000000ad99fae */ /* 0x0009e2000e901d6a */
[----:B------:R-:W-:Y:S01]  /*13a0*/  ISETP.GE.AND P5, PT, R230, c[0x0][0x1d4], PT ;  /* 0x00007500e6007a0c */ /* 0x000fe20003fa6270 */
[----:B-1----:R-:W-:-:S04]  /*13b0*/  @!P1 IMAD.WIDE R14, R229, 0x2, R6 ;  /* 0x00000002e50e9825 */ /* 0x002fc800078e0206 */
[----:B------:R-:W-:Y:S01]  /*13c0*/  IMAD.SHL.U32 R6, R214, 0x8, RZ ;  /* 0x00000008d6067824 */ /* 0x000fe200078e00ff */
[----:B------:R1:W-:Y:S04]  /*13d0*/  @!P1 LDGSTS.E.BYPASS.LTC128B.128 [R217+0x7100], [R14.64], !P6 ;  /* 0x071000000ed99fae */ /* 0x0003e8000f101d6a */
[----:B------:R-:W0:Y:S01]  /*13e0*/  LDGDEPBAR ;  /* 0x00000000000079af */ /* 0x000e220000000000 */
[----:B-1----:R-:W-:Y:S01]  /*13f0*/  IMAD.WIDE.U32 R14, R216, c[0x0][0x208], RZ ;  /* 0x00008200d80e7a25 */ /* 0x002fe200078e00ff */
[----:B---3--:R-:W-:-:S03]  /*1400*/  SHF.R.S32.HI R12, RZ, 0x1f, R215 ;  /* 0x0000001fff0c7819 */ /* 0x008fc600000114d7 */
[----:B------:R-:W-:-:S04]  /*1410*/  IMAD.WIDE.U32 R24, R215, c[0x0][0x1f0], R24 ;  /* 0x00007c00d7187a25 */ /* 0x000fc800078e0018 */
[----:B------:R-:W-:Y:S01]  /*1420*/  IMAD R0, R12, c[0x0][0x1f0], RZ ;  /* 0x00007c000c007a24 */ /* 0x000fe200078e02ff */
[----:B------:R-:W-:Y:S02]  /*1430*/  IADD3 R8, P0, R24, UR40, RZ ;  /* 0x0000002818087c10 */ /* 0x000fe4000ff1e0ff */
[----:B------:R-:W-:Y:S01]  /*1440*/  IADD3 R24, -R4, UR18, RZ ;  /* 0x0000001204187c10 */ /* 0x000fe2000fffe1ff */
[----:B------:R-:W-:Y:S01]  /*1450*/  IMAD R5, R215, c[0x0][0x1f4], R0 ;  /* 0x00007d00d7057a24 */ /* 0x000fe200078e0200 */
[C---:B------:R-:W-:Y:S01]  /*1460*/  LOP3.LUT R0, R2.reuse, 0xfffffff8, RZ, 0xc0, !PT ;  /* 0xfffffff802007812 */ /* 0x040fe200078ec0ff */
[----:B------:R-:W-:Y:S01]  /*1470*/  IMAD.SHL.U32 R2, R2, 0x40, RZ ;  /* 0x0000004002027824 */ /* 0x000fe200078e00ff */
[----:B------:R-:W-:Y:S01]  /*1480*/  ISETP.GE.AND P2, PT, R24, 0x21, PT ;  /* 0x000000211800780c */ /* 0x000fe20003f46270 */
[----:B------:R-:W-:Y:S01]  /*1490*/  IMAD.SHL.U32 R4, R4, 0x8, RZ ;  /* 0x0000000804047824 */ /* 0x000fe200078e00ff */
[----:B------:R-:W-:Y:S01]  /*14a0*/  IADD3.X R5, R25, UR9, R5, P0, !PT ;  /* 0x0000000919057c10 */ /* 0x000fe200087fe405 */
[----:B------:R-:W-:Y:S01]  /*14b0*/  IMAD.IADD R0, R9, 0x1, -R0 ;  /* 0x0000000109007824 */ /* 0x000fe200078e0a00 */
[----:B------:R-:W-:Y:S01]  /*14c0*/  LEA R3, P0, R8, c[0x0][0x1c8], 0x1 ;  /* 0x0000720008037a11 */ /* 0x000fe200078008ff */
[----:B------:R-:W-:Y:S01]  /*14d0*/  IMAD.U32 R9, RZ, RZ, UR12 ;  /* 0x0000000cff097e24 */ /* 0x000fe2000f8e00ff */
[----:B------:R-:W-:Y:S01]  /*14e0*/  ISETP.GT.AND P1, PT, R24, 0x40, PT ;  /* 0x000000401800780c */ /* 0x000fe20003f24270 */
[----:B------:R-:W-:Y:S01]  /*14f0*/  IMAD.SHL.U32 R7, R0, 0x40, RZ ;  /* 0x0000004000077824 */ /* 0x000fe200078e00ff */
[----:B------:R-:W-:Y:S01]  /*1500*/  LEA.HI.X R5, R8, c[0x0][0x1cc], R5, 0x1, P0 ;  /* 0x0000730008057a11 */ /* 0x000fe200000f0c05 */
[----:B------:R-:W-:Y:S01]  /*1510*/  IMAD R8, R216, c[0x0][0x1e0], RZ ;  /* 0x00007800d8087a24 */ /* 0x000fe200078e02ff */
[----:B------:R-:W-:Y:S01]  /*1520*/  SHFL.IDX PT, R22, R3, RZ, 0x181f ;  /* 0x00181fff03167589 */ /* 0x000fe200000e0000 */
[----:B------:R-:W-:-:S02]  /*1530*/  ISETP.GE.AND P0, PT, R24, 0x1, PT ;  /* 0x000000011800780c */ /* 0x000fc40003f06270 */
[----:B------:R-:W-:Y:S01]  /*1540*/  IMAD R8, R215, c[0x0][0x1f0], R8 ;  /* 0x00007c00d7087a24 */ /* 0x000fe200078e0208 */
[----:B------:R-:W1:Y:S03]  /*1550*/  SHFL.IDX PT, R23, R5, RZ, 0x181f ;  /* 0x00181fff05177589 */ /* 0x000e6600000e0000 */
[----:B------:R-:W-:Y:S01]  /*1560*/  IMAD R8, R9, c[0x0][0x1e8], R8 ;  /* 0x00007a0009087a24 */ /* 0x000fe200078e0208 */
[----:B------:R3:W-:Y:S04]  /*1570*/  SHFL.IDX PT, R28, R3, 0x1, 0x181f ;  /* 0x00381f00031c7f89 */ /* 0x0007e800000e0000 */
[----:B------:R-:W-:Y:S01]  /*1580*/  LEA R8, R8, c[0x0][0x1c8], 0x1 ;  /* 0x0000720008087a11 */ /* 0x000fe200078e08ff */
[----:B------:R-:W1:Y:S04]  /*1590*/  SHFL.IDX PT, R29, R5, 0x1, 0x181f ;  /* 0x00381f00051d7f89 */ /* 0x000e6800000e0000 */
[----:B------:R1:W-:Y:S04]  /*15a0*/  SHFL.IDX PT, R20, R8, 0x2, 0x181f ;  /* 0x00581f0008147f89 */ /* 0x0003e800000e0000 */
[----:B------:R-:W4:Y:S01]  /*15b0*/  SHFL.IDX PT, R21, R5, 0x2, 0x181f ;  /* 0x00581f0005157f89 */ /* 0x000f2200000e0000 */
[----:B---3--:R-:W-:-:S04]  /*15c0*/  LOP3.LUT R3, R7, 0x1c0, RZ, 0xc0, !PT ;  /* 0x000001c007037812 */ /* 0x008fc800078ec0ff */
[----:B------:R-:W-:Y:S02]  /*15d0*/  LOP3.LUT R6, R3, 0x8, R6, 0xf8, !PT ;  /* 0x0000000803067812 */ /* 0x000fe400078ef806 */
[----:B------:R-:W-:Y:S01]  /*15e0*/  SHF.R.U32.HI R3, RZ, 0x3, R3 ;  /* 0x00000003ff037819 */ /* 0x000fe20000011603 */
[----:B-1----:R-:W-:-:S03]  /*15f0*/  @P0 IMAD.WIDE R8, R230, 0x2, R22 ;  /* 0x00000002e6080825 */ /* 0x002fc600078e0216 */
[----:B------:R-:W-:Y:S01]  /*1600*/  LOP3.LUT R3, R6, R3, RZ, 0x3c, !PT ;  /* 0x0000000306037212 */ /* 0x000fe200078e3cff */
[----:B------:R-:W-:Y:S01]  /*1610*/  @P0 IMAD.WIDE R22, R229, 0x2, R22 ;  /* 0x00000002e5160825 */ /* 0x000fe200078e0216 */
[----:B------:R1:W-:Y:S02]  /*1620*/  @P0 LDGSTS.E.BYPASS.LTC128B.128 [R217+0x8100], [R8.64], !P5 ;  /* 0x0810000008d90fae */ /* 0x0003e4000e901d6a */
[----:B------:R-:W-:Y:S01]  /*1630*/  LOP3.LUT R2, R3, 0xfffffe00, R2, 0xf8, !PT ;  /* 0xfffffe0003027812 */ /* 0x000fe200078ef802 */
[C-C-:B------:R-:W-:Y:S01]  /*1640*/  @P2 IMAD.WIDE R6, R230.reuse, 0x2, R28.reuse ;  /* 0x00000002e6062825 */ /* 0x140fe200078e021c */
[----:B------:R3:W-:Y:S03]  /*1650*/  @P0 LDGSTS.E.BYPASS.LTC128B.128 [R217+0xb100], [R22.64], !P4 ;  /* 0x0b10000016d90fae */ /* 0x0007e6000e101d6a */
[C---:B------:R-:W-:Y:S01]  /*1660*/  @P2 IMAD.WIDE R28, R229.reuse, 0x2, R28 ;  /* 0x00000002e51c2825 */ /* 0x040fe200078e021c */
[----:B------:R1:W-:Y:S03]  /*1670*/  @P2 LDGSTS.E.BYPASS.LTC128B.128 [R217+0x9100], [R6.64], !P5 ;  /* 0x0910000006d92fae */ /* 0x0003e6000e901d6a */
[--C-:B----4-:R-:W-:Y:S01]  /*1680*/  @P1 IMAD.WIDE R10, R230, 0x2, R20.reuse ;  /* 0x00000002e60a1825 */ /* 0x110fe200078e0214 */
[----:B------:R4:W-:Y:S03]  /*1690*/  @P2 LDGSTS.E.BYPASS.LTC128B.128 [R217+0xc100], [R28.64], !P4 ;  /* 0x0c1000001cd92fae */ /* 0x0009e6000e101d6a */
[----:B------:R-:W-:Y:S01]  /*16a0*/  @P1 IMAD.WIDE R20, R229, 0x2, R20 ;  /* 0x00000002e5141825 */ /* 0x000fe200078e0214 */
[----:B------:R2:W-:Y:S03]  /*16b0*/  @P1 LDGSTS.E.BYPASS.LTC128B.128 [R217+0xa100], [R10.64], !P5 ;  /* 0x0a1000000ad91fae */ /* 0x0005e6000e901d6a */
[----:B------:R-:W-:Y:S01]  /*16c0*/  IMAD.SHL.U32 R5, R19, 0x40, RZ ;  /* 0x0000004013057824 */ /* 0x000fe200078e00ff */
[----:B------:R3:W-:Y:S01]  /*16d0*/  @P1 LDGSTS.E.BYPASS.LTC128B.128 [R217+0xd100], [R20.64], !P4 ;  /* 0x0d10000014d91fae */ /* 0x0007e2000e101d6a */
[----:B------:R-:W-:-:S02]  /*16e0*/  R2P PR, R0, 0x6 ;  /* 0x0000000600007804 */ /* 0x000fc40000000000 */
[----:B------:R-:W-:Y:S01]  /*16f0*/  LOP3.LUT P0, RZ, R19, 0x2, RZ, 0xc0, !PT ;  /* 0x0000000213ff7812 */ /* 0x000fe2000780c0ff */
[----:B------:R-:W0:Y:S01]  /*1700*/  LDGDEPBAR ;  /* 0x00000000000079af */ /* 0x000e220000000000 */
[----:B------:R-:W-:-:S04]  /*1710*/  LOP3.LUT R5, R5, 0x1c0, RZ, 0xc0, !PT ;  /* 0x000001c005057812 */ /* 0x000fc800078ec0ff */
[----:B------:R-:W-:Y:S02]  /*1720*/  LOP3.LUT R3, R5, 0x8, R4, 0xf8, !PT ;  /* 0x0000000805037812 */ /* 0x000fe400078ef804 */
[----:B------:R-:W-:Y:S01]  /*1730*/  SHF.R.U32.HI R4, RZ, 0x3, R5 ;  /* 0x00000003ff047819 */ /* 0x000fe20000011605 */
[----:B------:R-:W-:Y:S02]  /*1740*/  IMAD.MOV.U32 R5, RZ, RZ, 0x10 ;  /* 0x00000010ff057424 */ /* 0x000fe400078e00ff */
[----:B-1----:R-:W-:Y:S01]  /*1750*/  IMAD R7, R97, 0x400, R2 ;  /* 0x0000040061077824 */ /* 0x002fe200078e0202 */
[----:B------:R-:W-:Y:S02]  /*1760*/  LOP3.LUT R3, R3, R4, RZ, 0x3c, !PT ;  /* 0x0000000403037212 */ /* 0x000fe400078e3cff */
[----:B------:R-:W-:Y:S01]  /*1770*/  SEL R5, R5, 0xfffffff0, !P1 ;  /* 0xfffffff005057807 */ /* 0x000fe20004800000 */
[----:B----4-:R-:W-:Y:S01]  /*1780*/  IMAD.WIDE R28, R229, 0x2, RZ ;  /* 0x00000002e51c7825 */ /* 0x010fe200078e02ff */
[----:B------:R-:W-:-:S03]  /*1790*/  LEA R4, R7, 0x100, 0x1 ;  /* 0x0000010007047811 */ /* 0x000fc600078e08ff */
[----:B------:R-:W-:Y:S01]  /*17a0*/  IMAD R214, R214, 0x200, R3 ;  /* 0x00000200d6d67824 */ /* 0x000fe200078e0203 */
[----:B------:R-:W-:Y:S01]  /*17b0*/  SEL R3, R16, 0xffffffe0, !P2 ;  /* 0xffffffe010037807 */ /* 0x000fe20005000000 */
[----:B------:R-:W-:Y:S01]  /*17c0*/  IMAD R6, R5, 0x2, R4 ;  /* 0x0000000205067824 */ /* 0x000fe200078e0204 */
[----:B------:R-:W-:Y:S01]  /*17d0*/  LOP3.LUT P2, RZ, R19, 0x4, RZ, 0xc0, !PT ;  /* 0x0000000413ff7812 */ /* 0x000fe2000784c0ff */
[----:B------:R-:W-:Y:S01]  /*17e0*/  IMAD.SHL.U32 R7, R7, 0x2, RZ ;  /* 0x0000000207077824 */ /* 0x000fe200078e00ff */
[----:B------:R-:W-:-:S04]  /*17f0*/  DEPBAR.LE SB0, 0x1 ;  /* 0x000080400000791a */ /* 0x000fc80000000000 */
[----:B------:R-:W-:Y:S01]  /*1800*/  BAR.SYNC.DEFER_BLOCKING 0x0 ;  /* 0x0000000000007b1d */ /* 0x000fe20000010000 */
[C---:B------:R-:W-:Y:S02]  /*1810*/  IMAD R4, R3.reuse, 0x2, R4 ;  /* 0x0000000203047824 */ /* 0x040fe400078e0204 */
[----:B------:R-:W-:Y:S02]  /*1820*/  IMAD R0, R3, 0x2, R6 ;  /* 0x0000000203007824 */ /* 0x000fe400078e0206 */
[----:B------:R-:W-:-:S05]  /*1830*/  IMAD.SHL.U32 R214, R214, 0x2, RZ ;  /* 0x00000002d6d67824 */ /* 0x000fca00078e00ff */
[C---:B------:R-:W-:Y:S01]  /*1840*/  IADD3 R213, R214.reuse, 0x8120, RZ ;  /* 0x00008120d6d57810 */ /* 0x040fe20007ffe0ff */
[----:B------:R-:W-:Y:S04]  /*1850*/  LDSM.16.M88.4 R124, [R7+0x100] ;  /* 0x00010000077c783b */ /* 0x000fe80000000200 */
[----:B------:R1:W-:Y:S04]  /*1860*/  LDSM.16.M88.4 R180, [R7+0x4100] ;  /* 0x0041000007b4783b */ /* 0x0003e80000000200 */
[----:B------:R-:W-:Y:S04]  /*1870*/  LDSM.16.M88.4 R144, [R6] ;  /* 0x000000000690783b */ /* 0x000fe80000000200 */
[----:B------:R-:W-:Y:S04]  /*1880*/  LDSM.16.M88.4 R184, [R6+0x4000] ;  /* 0x0040000006b8783b */ /* 0x000fe80000000200 */
[----:B------:R-:W-:Y:S04]  /*1890*/  LDSM.16.M88.4 R172, [R4] ;  /* 0x0000000004ac783b */ /* 0x000fe80000000200 */
[----:B------:R-:W-:Y:S04]  /*18a0*/  LDSM.16.M88.4 R188, [R4+0x4000] ;  /* 0x0040000004bc783b */ /* 0x000fe80000000200 */
[----:B------:R-:W-:Y:S01]  /*18b0*/  LDSM.16.M88.4 R176, [R0] ;  /* 0x0000000000b0783b */ /* 0x000fe20000000200 */
[----:B-1----:R-:W-:-:S03]  /*18c0*/  IADD3 R7, R214, 0x8100, RZ ;  /* 0x00008100d6077810 */ /* 0x002fc60007ffe0ff */
[----:B------:R1:W-:Y:S01]  /*18d0*/  LDSM.16.M88.4 R192, [R0+0x4000] ;  /* 0x0040000000c0783b */ /* 0x0003e20000000200 */
[----:B------:R-:W-:-:S03]  /*18e0*/  @P0 IADD3 R213, R7, -0x20, RZ ;  /* 0xffffffe007d50810 */ /* 0x000fc60007ffe0ff */
[----:B------:R-:W-:Y:S01]  /*18f0*/  BAR.SYNC.DEFER_BLOCKING 0x0 ;  /* 0x0000000000007b1d */ /* 0x000fe20000010000 */
[----:B------:R-:W-:Y:S01]  /*1900*/  IMAD R7, R13, c[0x0][0x208], RZ ;  /* 0x000082000d077a24 */ /* 0x000fe200078e02ff */
[C---:B------:R-:W-:Y:S02]  /*1910*/  IADD3 R207, R213.reuse, 0x800, RZ ;  /* 0x00000800d5cf7810 */ /* 0x040fe40007ffe0ff */
[C---:B------:R-:W-:Y:S02]  /*1920*/  IADD3 R206, R213.reuse, 0x1000, RZ ;  /* 0x00001000d5ce7810 */ /* 0x040fe40007ffe0ff */
[C---:B------:R-:W-:Y:S02]  /*1930*/  IADD3 R205, R213.reuse, 0x1800, RZ ;  /* 0x00001800d5cd7810 */ /* 0x040fe40007ffe0ff */
[C---:B------:R-:W-:Y:S02]  /*1940*/  IADD3 R204, R213.reuse, 0x2000, RZ ;  /* 0x00002000d5cc7810 */ /* 0x040fe40007ffe0ff */
[----:B------:R-:W-:-:S02]  /*1950*/  IADD3 R203, R213, 0x2800, RZ ;  /* 0x00002800d5cb7810 */ /* 0x000fc40007ffe0ff */
[C---:B------:R-:W-:Y:S02]  /*1960*/  IADD3 R201, R213.reuse, 0x3000, RZ ;  /* 0x00003000d5c97810 */ /* 0x040fe40007ffe0ff */
[C---:B------:R-:W-:Y:S02]  /*1970*/  IADD3 R200, R213.reuse, 0x3800, RZ ;  /* 0x00003800d5c87810 */ /* 0x040fe40007ffe0ff */
[C---:B------:R-:W-:Y:S01]  /*1980*/  IADD3 R199, R213.reuse, 0x4000, RZ ;  /* 0x00004000d5c77810 */ /* 0x040fe20007ffe0ff */
[----:B-1----:R-:W-:Y:S01]  /*1990*/  IMAD R0, R216, c[0x0][0x20c], R7 ;  /* 0x00008300d8007a24 */ /* 0x002fe200078e0207 */
[C---:B------:R-:W-:Y:S02]  /*19a0*/  IADD3 R198, R213.reuse, 0x4800, RZ ;  /* 0x00004800d5c67810 */ /* 0x040fe40007ffe0ff */
[----:B------:R-:W-:Y:S01]  /*19b0*/  IADD3 R197, R213, 0x5000, RZ ;  /* 0x00005000d5c57810 */ /* 0x000fe20007ffe0ff */
[----:B------:R-:W-:Y:S01]  /*19c0*/  IMAD.IADD R15, R15, 0x1, R0 ;  /* 0x000000010f0f7824 */ /* 0x000fe200078e0200 */
[----:B------:R-:W-:-:S04]  /*19d0*/  DEPBAR.LE SB0, 0x0 ;  /* 0x000080000000791a */ /* 0x000fc80000000000 */
[----:B------:R-:W-:Y:S01]  /*19e0*/  BAR.SYNC.DEFER_BLOCKING 0x0 ;  /* 0x0000000000007b1d */ /* 0x000fe20000010000 */
[----:B------:R-:W-:Y:S01]  /*19f0*/  IMAD.WIDE.U32 R6, R215, c[0x0][0x218], R14 ;  /* 0x00008600d7067a25 */ /* 0x000fe200078e000e */
[----:B------:R-:W-:-:S03]  /*1a00*/  IADD3 R196, R213, 0x5800, RZ ;  /* 0x00005800d5c47810 */ /* 0x000fc60007ffe0ff */
[----:B------:R-:W-:Y:S01]  /*1a10*/  IMAD R0, R12, c[0x0][0x218], RZ ;  /* 0x000086000c007a24 */ /* 0x000fe200078e02ff */
[----:B------:R-:W-:Y:S01]  /*1a20*/  IADD3 R25, P0, R6, UR38, RZ ;  /* 0x0000002606197c10 */ /* 0x000fe2000ff1e0ff */
[----:B--2---:R-:W1:Y:S04]  /*1a30*/  LDSM.16.M88.4 R8, [R214+0x8100] ;  /* 0x00810000d608783b */ /* 0x004e680000000200 */
[----:B---3--:R-:W-:Y:S04]  /*1a40*/  LDSM.16.M88.4 R20, [R213] ;  /* 0x00000000d514783b */ /* 0x008fe80000000200 */
[----:B------:R-:W2:Y:S04]  /*1a50*/  LDSM.16.M88.4 R68, [R214+0x8900] ;  /* 0x00890000d644783b */ /* 0x000ea80000000200 */
[----:B------:R-:W-:Y:S04]  /*1a60*/  LDSM.16.M88.4 R36, [R214+0xa900] ;  /* 0x00a90000d624783b */ /* 0x000fe80000000200 */
[----:B------:R-:W-:Y:S04]  /*1a70*/  LDSM.16.M88.4 R52, [R214+0x9900] ;  /* 0x00990000d634783b */ /* 0x000fe80000000200 */
[----:B------:R-:W-:Y:S04]  /*1a80*/  LDSM.16.M88.4 R60, [R214+0x9100] ;  /* 0x00910000d63c783b */ /* 0x000fe80000000200 */
[----:B------:R-:W-:Y:S04]  /*1a90*/  LDSM.16.M88.4 R44, [R214+0xa100] ;  /* 0x00a10000d62c783b */ /* 0x000fe80000000200 */
[----:B------:R-:W-:Y:S04]  /*1aa0*/  LDSM.16.M88.4 R80, [R213+0x800] ;  /* 0x00080000d550783b */ /* 0x000fe80000000200 */
[----:B------:R-:W-:Y:S04]  /*1ab0*/  LDSM.16.M88.4 R76, [R213+0x1000] ;  /* 0x00100000d54c783b */ /* 0x000fe80000000200 */
[----:B------:R-:W-:Y:S01]  /*1ac0*/  LDSM.16.M88.4 R32, [R213+0x1800] ;  /* 0x00180000d520783b */ /* 0x000fe20000000200 */
[C---:B-1----:R-:W-:Y:S07]  /*1ad0*/  HMMA.16816.F32 R12, R124.reuse, R8, RZ ;  /* 0x000000087c0c723c */ /* 0x042fee00000018ff */
[----:B------:R-:W-:Y:S01]  /*1ae0*/  IMAD R9, R215, c[0x0][0x21c], R0 ;  /* 0x00008700d7097a24 */ /* 0x000fe200078e0200 */
[----:B--2---:R-:W-:Y:S04]  /*1af0*/  HMMA.16816.F32 R72, R124, R68, RZ ;  /* 0x000000447c48723c */ /* 0x004fe800000018ff */
[----:B------:R-:W-:-:S02]  /*1b00*/  IADD3.X R6, R7, UR10, R9, P0, !PT ;  /* 0x0000000a07067c10 */ /* 0x000fc400087fe409 */
[C---:B------:R-:W-:Y:S02]  /*1b10*/  LEA R26, P0, R25.reuse, c[0x0][0x1f8], 0x1 ;  /* 0x00007e00191a7a11 */ /* 0x040fe400078008ff */
[----:B------:R-:W-:Y:S02]  /*1b20*/  HMMA.16816.F32 R8, R124, R10, RZ ;  /* 0x0000000a7c08723c */ /* 0x000fe400000018ff */
[----:B------:R-:W-:Y:S01]  /*1b30*/  LEA.HI.X R25, R25, c[0x0][0x1fc], R6, 0x1, P0 ;  /* 0x00007f0019197a11 */ /* 0x000fe200000f0c06 */
[----:B------:R-:W1:Y:S01]  /*1b40*/  SHFL.IDX PT, R27, R26, RZ, 0x181f ;  /* 0x00181fff1a1b7589 */ /* 0x000e6200000e0000 */
[----:B------:R-:W-:-:S03]  /*1b50*/  IMAD.WIDE R6, R230, 0x2, RZ ;  /* 0x00000002e6067825 */ /* 0x000fc600078e02ff */
[----:B------:R-:W2:Y:S01]  /*1b60*/  SHFL.IDX PT, R86, R26, 0x1, 0x181f ;  /* 0x00381f001a567f89 */ /* 0x000ea200000e0000 */
[----:B------:R-:W-:Y:S03]  /*1b70*/  HMMA.16816.F32 R12, R144, R20, R12 ;  /* 0x00000014900c723c */ /* 0x000fe6000000180c */
[----:B------:R-:W3:Y:S04]  /*1b80*/  SHFL.IDX PT, R18, R25, RZ, 0x181f ;  /* 0x00181fff19127589 */ /* 0x000ee800000e0000 */
[----:B------:R4:W4:Y:S01]  /*1b90*/  SHFL.IDX PT, R84, R26, 0x2, 0x181f ;  /* 0x00581f001a547f89 */ /* 0x00092200000e0000 */
[----:B------:R-:W-:Y:S03]  /*1ba0*/  HMMA.16816.F32 R68, R124, R70, RZ ;  /* 0x000000467c44723c */ /* 0x000fe600000018ff */
[----:B------:R-:W4:Y:S04]  /*1bb0*/  SHFL.IDX PT, R0, R25, 0x1, 0x181f ;  /* 0x00381f0019007f89 */ /* 0x000f2800000e0000 */
[----:B------:R-:W4:Y:S01]  /*1bc0*/  SHFL.IDX PT, R4, R25, 0x2, 0x181f ;  /* 0x00581f0019047f89 */ /* 0x000f2200000e0000 */
[----:B------:R-:W-:Y:S01]  /*1bd0*/  HMMA.16816.F32 R8, R144, R22, R8 ;  /* 0x000000169008723c */ /* 0x000fe20000001808 */
[----:B-1----:R-:W-:-:S02]  /*1be0*/  IADD3 R40, P1, R27, R6, RZ ;  /* 0x000000061b287210 */ /* 0x002fc40007f3e0ff */
[----:B--2---:R-:W-:-:S05]  /*1bf0*/  IADD3 R20, P6, R6, R86, RZ ;  /* 0x0000005606147210 */ /* 0x004fca0007fde0ff */
[----:B------:R-:W-:Y:S01]  /*1c00*/  HMMA.16816.F32 R56, R124, R52, RZ ;  /* 0x000000347c38723c */ /* 0x000fe200000018ff */
[----:B---3--:R-:W-:Y:S01]  /*1c10*/  IMAD.X R41, R18, 0x1, R7, P1 ;  /* 0x0000000112297824 */ /* 0x008fe200008e0607 */
[----:B----4-:R-:W-:Y:S02]  /*1c20*/  IADD3 R26, P0, R27, R28, RZ ;  /* 0x0000001c1b1a7210 */ /* 0x010fe40007f1e0ff */
[----:B------:R-:W-:-:S04]  /*1c30*/  IADD3 R6, P1, R6, R84, RZ ;  /* 0x0000005406067210 */ /* 0x000fc80007f3e0ff */
[C---:B------:R-:W-:Y:S01]  /*1c40*/  HMMA.16816.F32 R52, R124.reuse, R54, RZ ;  /* 0x000000367c34723c */ /* 0x040fe200000018ff */
[C---:B------:R-:W-:Y:S01]  /*1c50*/  IMAD.X R21, R7.reuse, 0x1, R0, P6 ;  /* 0x0000000107157824 */ /* 0x040fe200030e0600 */
[----:B------:R-:W-:Y:S01]  /*1c60*/  ISETP.GE.AND P6, PT, R230, c[0x0][0x1d4], PT ;  /* 0x00007500e6007a0c */ /* 0x000fe20003fc6270 */
[----:B------:R-:W-:Y:S01]  /*1c70*/  IMAD.X R27, R18, 0x1, R29, P0 ;  /* 0x00000001121b7824 */ /* 0x000fe200000e061d */
[C---:B------:R-:W-:Y:S01]  /*1c80*/  IADD3 R84, P0, R28.reuse, R84, RZ ;  /* 0x000000541c547210 */ /* 0x040fe20007f1e0ff */
[--C-:B------:R-:W-:Y:S01]  /*1c90*/  IMAD.X R7, R7, 0x1, R4.reuse, P1 ;  /* 0x0000000107077824 */ /* 0x100fe200008e0604 */
[----:B------:R-:W-:Y:S02]  /*1ca0*/  IADD3 R86, P1, R28, R86, RZ ;  /* 0x000000561c567210 */ /* 0x000fe40007f3e0ff */
[----:B------:R-:W-:Y:S01]  /*1cb0*/  HMMA.16816.F32 R64, R124, R60, RZ ;  /* 0x0000003c7c40723c */ /* 0x000fe200000018ff */
[C---:B------:R-:W-:Y:S01]  /*1cc0*/  IMAD.X R85, R29.reuse, 0x1, R4, P0 ;  /* 0x000000011d557824 */ /* 0x040fe200000e0604 */
[----:B------:R-:W-:Y:S01]  /*1cd0*/  ISETP.LT.OR P0, PT, R24, 0x1, P6 ;  /* 0x000000011800780c */ /* 0x000fe20003701670 */
[----:B------:R-:W-:Y:S01]  /*1ce0*/  IMAD.X R87, R29, 0x1, R0, P1 ;  /* 0x000000011d577824 */ /* 0x000fe200008e0600 */
[----:B------:R-:W-:Y:S01]  /*1cf0*/  ISETP.GE.AND P1, PT, R17, c[0x0][0x1d4], PT ;  /* 0x0000750011007a0c */ /* 0x000fe20003f26270 */
[----:B------:R-:W-:Y:S01]  /*1d00*/  LDSM.16.M88.4 R28, [R213+0x2000] ;  /* 0x00200000d51c783b */ /* 0x000fe20000000200 */
[----:B------:R-:W-:-:S02]  /*1d10*/  SEL R0, R16, 0xffffffe0, !P2 ;  /* 0xffffffe010007807 */ /* 0x000fc40005000000 */
[C---:B------:R-:W-:Y:S01]  /*1d20*/  HMMA.16816.F32 R48, R124.reuse, R44, RZ ;  /* 0x0000002c7c30723c */ /* 0x040fe200000018ff */
[----:B------:R-:W-:Y:S01]  /*1d30*/  ISETP.LT.OR P2, PT, R24, 0x1, P1 ;  /* 0x000000011800780c */ /* 0x000fe20000f41670 */
[----:B------:R-:W1:Y:S01]  /*1d40*/  LDSM.16.M88.4 R16, [R213+0x2800] ;  /* 0x00280000d510783b */ /* 0x000e620000000200 */
[C---:B------:R-:W-:Y:S02]  /*1d50*/  IMAD R211, R0.reuse, 0x2, R214 ;  /* 0x0000000200d37824 */ /* 0x040fe400078e02d6 */
[----:B------:R-:W-:Y:S02]  /*1d60*/  IMAD R202, R0, 0x2, R213 ;  /* 0x0000000200ca7824 */ /* 0x000fe400078e02d5 */
[----:B------:R-:W-:Y:S01]  /*1d70*/  @!PT LDS RZ, [RZ] ;  /* 0x00000000fffff984 */ /* 0x000fe20000000800 */
[----:B------:R-:W-:Y:S01]  /*1d80*/  @!PT LDS RZ, [RZ] ;  /* 0x00000000fffff984 */ /* 0x000fe20000000800 */
[----:B------:R-:W-:Y:S01]  /*1d90*/  @!PT LDS RZ, [RZ] ;  /* 0x00000000fffff984 */ /* 0x000fe20000000800 */
[----:B------:R2:W-:Y:S01]  /*1da0*/  LDGSTS.E.BYPASS.LTC128B.128 [R217+0x100], [R40.64], !P0 ;  /* 0x0010000028d97fae */ /* 0x0005e2000c101d6a */
[C---:B------:R-:W-:Y:S01]  /*1db0*/  ISETP.LT.OR P0, PT, R24.reuse, 0x21, P6 ;  /* 0x000000211800780c */ /* 0x040fe20003701670 */
[----:B------:R-:W-:Y:S01]  /*1dc0*/  HMMA.16816.F32 R60, R124, R62, RZ ;  /* 0x0000003e7c3c723c */ /* 0x000fe200000018ff */
[----:B------:R-:W-:-:S04]  /*1dd0*/  ISETP.LT.OR P6, PT, R24, 0x41, P6 ;  /* 0x000000411800780c */ /* 0x000fc800037c1670 */
[----:B------:R3:W-:Y:S01]  /*1de0*/  LDGSTS.E.BYPASS.LTC128B.128 [R217+0x3100], [R26.64], !P2 ;  /* 0x031000001ad97fae */ /* 0x0007e2000d101d6a */
[C---:B------:R-:W-:Y:S02]  /*1df0*/  ISETP.LT.OR P2, PT, R24.reuse, 0x21, P1 ;  /* 0x000000211800780c */ /* 0x040fe40000f41670 */
[----:B------:R-:W-:Y:S01]  /*1e00*/  ISETP.LT.OR P1, PT, R24, 0x41, P1 ;  /* 0x000000411800780c */ /* 0x000fe20000f21670 */
[----:B------:R-:W-:Y:S03]  /*1e10*/  HMMA.16816.F32 R44, R124, R46, RZ ;  /* 0x0000002e7c2c723c */ /* 0x000fe600000018ff */
[----:B------:R4:W-:Y:S01]  /*1e20*/  LDGSTS.E.BYPASS.LTC128B.128 [R217+0x1100], [R20.64], !P0 ;  /* 0x0110000014d97fae */ /* 0x0009e2000c101d6a */
[----:B------:R-:W-:-:S04]  /*1e30*/  PLOP3.LUT P0, PT, PT, PT, UP2, 0x80, 0x0 ;  /* 0x000000000000781c */ /* 0x000fc80003f0f028 */
[C---:B------:R-:W-:Y:S02]  /*1e40*/  HMMA.16816.F32 R72, R144.reuse, R80, R72 ;  /* 0x000000509048723c */ /* 0x040fe40000001848 */
[----:B------:R1:W-:Y:S04]  /*1e50*/  LDGSTS.E.BYPASS.LTC128B.128 [R217+0x4100], [R86.64], !P2 ;  /* 0x0410000056d97fae */ /* 0x0003e8000d101d6a */
[----:B------:R1:W-:Y:S02]  /*1e60*/  LDGSTS.E.BYPASS.LTC128B.128 [R217+0x2100], [R6.64], !P6 ;  /* 0x0210000006d97fae */ /* 0x0003e4000f101d6a */
[----:B------:R-:W-:Y:S02]  /*1e70*/  HMMA.16816.F32 R68, R144, R82, R68 ;  /* 0x000000529044723c */ /* 0x000fe40000001844 */
[----:B------:R1:W-:Y:S01]  /*1e80*/  LDGSTS.E.BYPASS.LTC128B.128 [R217+0x5100], [R84.64], !P1 ;  /* 0x0510000054d97fae */ /* 0x0003e2000c901d6a */
[----:B------:R-:W-:-:S03]  /*1e90*/  ISETP.GT.AND P1, PT, R218, 0x5f, PT ;  /* 0x0000005fda00780c */ /* 0x000fc60003f24270 */
[----:B------:R-:W-:Y:S02]  /*1ea0*/  LDSM.16.M88.4 R92, [R211+0x9900] ;  /* 0x00990000d35c783b */ /* 0x000fe40000000200 */
[C---:B--2---:R-:W-:Y:S02]  /*1eb0*/  HMMA.16816.F32 R40, R124.reuse, R36, RZ ;  /* 0x000000247c28723c */ /* 0x044fe400000018ff */
[----:B---3--:R-:W-:Y:S04]  /*1ec0*/  LDSM.16.M88.4 R24, [R211+0x8100] ;  /* 0x00810000d318783b */ /* 0x008fe80000000200 */
[----:B------:R-:W-:Y:S02]  /*1ed0*/  LDSM.16.M88.4 R88, [R211+0xa100] ;  /* 0x00a10000d358783b */ /* 0x000fe40000000200 */
[----:B------:R-:W-:Y:S02]  /*1ee0*/  HMMA.16816.F32 R36, R124, R38, RZ ;  /* 0x000000267c24723c */ /* 0x000fe400000018ff */
[----:B----4-:R-:W2:Y:S04]  /*1ef0*/  LDSM.16.M88.4 R20, [R211+0x8900] ;  /* 0x00890000d314783b */ /* 0x010ea80000000200 */
[----:B------:R-:W-:Y:S02]  /*1f00*/  LDSM.16.M88.4 R80, [R202] ;  /* 0x00000000ca50783b */ /* 0x000fe40000000200 */
[C---:B------:R-:W-:Y:S02]  /*1f10*/  HMMA.16816.F32 R56, R144.reuse, R32, R56 ;  /* 0x000000209038723c */ /* 0x040fe40000001838 */
[----:B------:R-:W0:Y:S04]  /*1f20*/  LDGDEPBAR ;  /* 0x00000000000079af */ /* 0x000e280000000000 */
[----:B-1----:R-:W-:Y:S02]  /*1f30*/  LDSM.16.M88.4 R84, [R211+0xa900] ;  /* 0x00a90000d354783b */ /* 0x002fe40000000200 */
[C---:B------:R-:W-:Y:S08]  /*1f40*/  HMMA.16816.F32 R40, R144.reuse, R16, R40 ;  /* 0x000000109028723c */ /* 0x040ff00000001828 */
[C---:B------:R-:W-:Y:S01]  /*1f50*/  HMMA.16816.F32 R36, R144.reuse, R18, R36 ;  /* 0x000000129024723c */ /* 0x040fe20000001824 */
[----:B------:R-:W1:Y:S07]  /*1f60*/  LDSM.16.M88.4 R16, [R211+0x9100] ;  /* 0x00910000d310783b */ /* 0x000e6e0000000200 */
[C---:B------:R-:W-:Y:S01]  /*1f70*/  HMMA.16816.F32 R52, R144.reuse, R34, R52 ;  /* 0x000000229034723c */ /* 0x040fe20000001834 */
[----:B------:R-:W-:Y:S07]  /*1f80*/  LDSM.16.M88.4 R32, [R202+0x1000] ;  /* 0x00100000ca20783b */ /* 0x000fee0000000200 */
[C---:B------:R-:W-:Y:S08]  /*1f90*/  HMMA.16816.F32 R64, R144.reuse, R76, R64 ;  /* 0x0000004c9040723c */ /* 0x040ff00000001840 */
[C---:B------:R-:W-:Y:S01]  /*1fa0*/  HMMA.16816.F32 R60, R144.reuse, R78, R60 ;  /* 0x0000004e903c723c */ /* 0x040fe2000000183c */
[----:B------:R-:W-:Y:S07]  /*1fb0*/  LDSM.16.M88.4 R76, [R202+0x800] ;  /* 0x00080000ca4c783b */ /* 0x000fee0000000200 */
[C---:B------:R-:W-:Y:S08]  /*1fc0*/  HMMA.16816.F32 R48, R144.reuse, R28, R48 ;  /* 0x0000001c9030723c */ /* 0x040ff00000001830 */
[----:B------:R-:W-:Y:S01]  /*1fd0*/  HMMA.16816.F32 R44, R144, R30, R44 ;  /* 0x0000001e902c723c */ /* 0x000fe2000000182c */
[----:B------:R-:W3:Y:S07]  /*1fe0*/  LDSM.16.M88.4 R28, [R202+0x1800] ;  /* 0x00180000ca1c783b */ /* 0x000eee0000000200 */
        /* <DEDUP_REMOVED lines=21> */
[C---:B---3--:R-:W-:Y:S08]  /*2140*/  HMMA.16816.F32 R56, R176.reuse, R28, R56 ;  /* 0x0000001cb038723c */ /* 0x048ff00000001838 */
[C---:B------:R-:W-:Y:S01]  /*2150*/  HMMA.16816.F32 R52, R176.reuse, R30, R52 ;  /* 0x0000001eb034723c */ /* 0x040fe20000001834 */
[----:B------:R-:W-:Y:S07]  /*2160*/  LDSM.16.M88.4 R28, [R213+0x3800] ;  /* 0x00380000d51c783b */ /* 0x000fee0000000200 */
[C---:B------:R-:W-:Y:S08]  /*2170*/  HMMA.16816.F32 R72, R176.reuse, R76, R72 ;  /* 0x0000004cb048723c */ /* 0x040ff00000001848 */
[C---:B------:R-:W-:Y:S01]  /*2180*/  HMMA.16816.F32 R68, R176.reuse, R78, R68 ;  /* 0x0000004eb044723c */ /* 0x040fe20000001844 */
[----:B------:R-:W3:Y:S07]  /*2190*/  LDSM.16.M88.4 R76, [R214+0xd900] ;  /* 0x00d90000d64c783b */ /* 0x000eee0000000200 */
[C---:B--2---:R-:W-:Y:S08]  /*21a0*/  HMMA.16816.F32 R40, R176.reuse, R20, R40 ;  /* 0x00000014b028723c */ /* 0x044ff00000001828 */
[C---:B------:R-:W-:Y:S01]  /*21b0*/  HMMA.16816.F32 R36, R176.reuse, R22, R36 ;  /* 0x00000016b024723c */ /* 0x040fe20000001824 */
[----:B------:R-:W2:Y:S07]  /*21c0*/  LDSM.16.M88.4 R20, [R213+0x4800] ;  /* 0x00480000d514783b */ /* 0x000eae0000000200 */
[C---:B------:R-:W-:Y:S08]  /*21d0*/  HMMA.16816.F32 R64, R176.reuse, R32, R64 ;  /* 0x00000020b040723c */ /* 0x040ff00000001840 */
[C---:B------:R-:W-:Y:S01]  /*21e0*/  HMMA.16816.F32 R60, R176.reuse, R34, R60 ;  /* 0x00000022b03c723c */ /* 0x040fe2000000183c */
[----:B------:R-:W2:Y:S07]  /*21f0*/  LDSM.16.M88.4 R32, [R213+0x3000] ;  /* 0x00300000d520783b */ /* 0x000eae0000000200 */
[C---:B----4-:R-:W-:Y:S08]  /*2200*/  HMMA.16816.F32 R48, R176.reuse, R24, R48 ;  /* 0x00000018b030723c */ /* 0x050ff00000001830 */
[----:B------:R-:W-:Y:S01]  /*2210*/  HMMA.16816.F32 R44, R176, R26, R44 ;  /* 0x0000001ab02c723c */ /* 0x000fe2000000182c */
[----:B------:R-:W4:Y:S07]  /*2220*/  LDSM.16.M88.4 R24, [R213+0x4000] ;  /* 0x00400000d518783b */ /* 0x000f2e0000000200 */
[C---:B-1----:R-:W-:Y:S08]  /*2230*/  HMMA.16816.F32 R12, R180.reuse, R16, R12 ;  /* 0x00000010b40c723c */ /* 0x042ff0000000180c */
[C---:B------:R-:W-:Y:S01]  /*2240*/  HMMA.16816.F32 R8, R180.reuse, R18, R8 ;  /* 0x00000012b408723c */ /* 0x040fe20000001808 */
[----:B------:R-:W1:Y:S07]  /*2250*/  LDSM.16.M88.4 R16, [R213+0x5000] ;  /* 0x00500000d510783b */ /* 0x000e6e0000000200 */
[C---:B------:R-:W-:Y:S08]  /*2260*/  HMMA.16816.F32 R56, R180.reuse, R84, R56 ;  /* 0x00000054b438723c */ /* 0x040ff00000001838 */
[C---:B------:R-:W-:Y:S01]  /*2270*/  HMMA.16816.F32 R52, R180.reuse, R86, R52 ;  /* 0x00000056b434723c */ /* 0x040fe20000001834 */
[----:B------:R-:W1:Y:S07]  /*2280*/  LDSM.16.M88.4 R84, [R213+0x5800] ;  /* 0x00580000d554783b */ /* 0x000e6e0000000200 */
[C---:B------:R-:W-:Y:S08]  /*2290*/  HMMA.16816.F32 R72, R180.reuse, R92, R72 ;  /* 0x0000005cb448723c */ /* 0x040ff00000001848 */
[C---:B------:R-:W-:Y:S08]  /*22a0*/  HMMA.16816.F32 R68, R180.reuse, R94, R68 ;  /* 0x0000005eb444723c */ /* 0x040ff00000001844 */
[C---:B------:R-:W-:Y:S08]  /*22b0*/  HMMA.16816.F32 R64, R180.reuse, R88, R64 ;  /* 0x00000058b440723c */ /* 0x040ff00000001840 */
[C---:B------:R-:W-:Y:S01]  /*22c0*/  HMMA.16816.F32 R60, R180.reuse, R90, R60 ;  /* 0x0000005ab43c723c */ /* 0x040fe2000000183c */
[----:B------:R-:W-:Y:S07]  /*22d0*/  LDSM.16.M88.4 R88, [R202+0x3000] ;  /* 0x00300000ca58783b */ /* 0x000fee0000000200 */
[C---:B------:R-:W-:Y:S08]  /*22e0*/  HMMA.16816.F32 R48, R180.reuse, R80, R48 ;  /* 0x00000050b430723c */ /* 0x040ff00000001830 */
[C---:B------:R-:W-:Y:S08]  /*22f0*/  HMMA.16816.F32 R44, R180.reuse, R82, R44 ;  /* 0x00000052b42c723c */ /* 0x040ff0000000182c */
[C---:B---3--:R-:W-:Y:S01]  /*2300*/  HMMA.16816.F32 R80, R180.reuse, R76, R40 ;  /* 0x0000004cb450723c */ /* 0x048fe20000001828 */
[----:B------:R-:W3:Y:S07]  /*2310*/  LDSM.16.M88.4 R40, [R211+0xb100] ;  /* 0x00b10000d328783b */ /* 0x000eee0000000200 */
[----:B------:R-:W-:Y:S01]  /*2320*/  HMMA.16816.F32 R76, R180, R78, R36 ;  /* 0x0000004eb44c723c */ /* 0x000fe20000001824 */
[----:B------:R-:W1:Y:S07]  /*2330*/  LDSM.16.M88.4 R36, [R211+0xb900] ;  /* 0x00b90000d324783b */ /* 0x000e6e0000000200 */
[C---:B--2---:R-:W-:Y:S08]  /*2340*/  HMMA.16816.F32 R56, R184.reuse, R20, R56 ;  /* 0x00000014b838723c */ /* 0x044ff00000001838 */
[C---:B------:R-:W-:Y:S01]  /*2350*/  HMMA.16816.F32 R52, R184.reuse, R22, R52 ;  /* 0x00000016b834723c */ /* 0x040fe20000001834 */
[----:B------:R-:W2:Y:S07]  /*2360*/  LDSM.16.M88.4 R20, [R211+0xc900] ;  /* 0x00c90000d314783b */ /* 0x000eae0000000200 */
[C---:B------:R-:W-:Y:S08]  /*2370*/  HMMA.16816.F32 R12, R184.reuse, R32, R12 ;  /* 0x00000020b80c723c */ /* 0x040ff0000000180c */
[C---:B------:R-:W-:Y:S01]  /*2380*/  HMMA.16816.F32 R8, R184.reuse, R34, R8 ;  /* 0x00000022b808723c */ /* 0x040fe20000001808 */
[----:B------:R-:W-:Y:S07]  /*2390*/  LDSM.16.M88.4 R32, [R202+0x4800] ;  /* 0x00480000ca20783b */ /* 0x000fee0000000200 */
[C---:B------:R-:W-:Y:S08]  /*23a0*/  HMMA.16816.F32 R72, R184.reuse, R28, R72 ;  /* 0x0000001cb848723c */ /* 0x040ff00000001848 */
[C---:B------:R-:W-:Y:S01]  /*23b0*/  HMMA.16816.F32 R68, R184.reuse, R30, R68 ;  /* 0x0000001eb844723c */ /* 0x040fe20000001844 */
[----:B------:R-:W-:Y:S07]  /*23c0*/  LDSM.16.M88.4 R28, [R211+0xd900] ;  /* 0x00d90000d31c783b */ /* 0x000fee0000000200 */
[C---:B----4-:R-:W-:Y:S08]  /*23d0*/  HMMA.16816.F32 R64, R184.reuse, R24, R64 ;  /* 0x00000018b840723c */ /* 0x050ff00000001840 */
[C---:B------:R-:W-:Y:S01]  /*23e0*/  HMMA.16816.F32 R60, R184.reuse, R26, R60 ;  /* 0x0000001ab83c723c */ /* 0x040fe2000000183c */
[----:B------:R-:W4:Y:S07]  /*23f0*/  LDSM.16.M88.4 R24, [R211+0xc100] ;  /* 0x00c10000d318783b */ /* 0x000f2e0000000200 */
[C---:B-1----:R-:W-:Y:S08]  /*2400*/  HMMA.16816.F32 R48, R184.reuse, R16, R48 ;  /* 0x00000010b830723c */ /* 0x042ff00000001830 */
[C---:B------:R-:W-:Y:S01]  /*2410*/  HMMA.16816.F32 R44, R184.reuse, R18, R44 ;  /* 0x00000012b82c723c */ /* 0x040fe2000000182c */
[----:B------:R-:W1:Y:S07]  /*2420*/  LDSM.16.M88.4 R16, [R211+0xd100] ;  /* 0x00d10000d310783b */ /* 0x000e6e0000000200 */
[C---:B------:R-:W-:Y:S08]  /*2430*/  HMMA.16816.F32 R80, R184.reuse, R84, R80 ;  /* 0x00000054b850723c */ /* 0x040ff00000001850 */
[----:B------:R-:W-:Y:S01]  /*2440*/  HMMA.16816.F32 R76, R184, R86, R76 ;  /* 0x00000056b84c723c */ /* 0x000fe2000000184c */
[----:B------:R-:W1:Y:S07]  /*2450*/  LDSM.16.M88.4 R84, [R202+0x3800] ;  /* 0x00380000ca54783b */ /* 0x000e6e0000000200 */
[C---:B---3--:R-:W-:Y:S08]  /*2460*/  HMMA.16816.F32 R12, R188.reuse, R40, R12 ;  /* 0x00000028bc0c723c */ /* 0x048ff0000000180c */
[C---:B------:R-:W-:Y:S01]  /*2470*/  HMMA.16816.F32 R8, R188.reuse, R42, R8 ;  /* 0x0000002abc08723c */ /* 0x040fe20000001808 */
[----:B------:R-:W3:Y:S07]  /*2480*/  LDSM.16.M88.4 R40, [R202+0x4000] ;  /* 0x00400000ca28783b */ /* 0x000eee0000000200 */
[C---:B------:R-:W-:Y:S08]  /*2490*/  HMMA.16816.F32 R72, R188.reuse, R36, R72 ;  /* 0x00000024bc48723c */ /* 0x040ff00000001848 */
[C---:B------:R-:W-:Y:S01]  /*24a0*/  HMMA.16816.F32 R68, R188.reuse, R38, R68 ;  /* 0x00000026bc44723c */ /* 0x040fe20000001844 */
[----:B------:R-:W3:Y:S07]  /*24b0*/  LDSM.16.M88.4 R36, [R202+0x5000] ;  /* 0x00500000ca24783b */ /* 0x000eee0000000200 */
[C---:B--2---:R-:W-:Y:S08]  /*24c0*/  HMMA.16816.F32 R56, R188.reuse, R20, R56 ;  /* 0x00000014bc38723c */ /* 0x044ff00000001838 */
[----:B------:R-:W-:Y:S01]  /*24d0*/  HMMA.16816.F32 R52, R188, R22, R52 ;  /* 0x00000016bc34723c */ /* 0x000fe20000001834 */
[----:B------:R-:W2:Y:S01]  /*24e0*/  LDSM.16.M88.4 R20, [R202+0x5800] ;  /* 0x00580000ca14783b */ /* 0x000ea20000000200 */
[----:B------:R-:W-:-:S06]  /*24f0*/  DEPBAR.LE SB0, 0x0 ;  /* 0x000080000000791a */ /* 0x000fcc0000000000 */
[C---:B----4-:R-:W-:Y:S08]  /*2500*/  HMMA.16816.F32 R64, R188.reuse, R24, R64 ;  /* 0x00000018bc40723c */ /* 0x050ff00000001840 */
[C---:B------:R-:W-:Y:S08]  /*2510*/  HMMA.16816.F32 R60, R188.reuse, R26, R60 ;  /* 0x0000001abc3c723c */ /* 0x040ff0000000183c */
[C---:B-1----:R-:W-:Y:S08]  /*2520*/  HMMA.16816.F32 R48, R188.reuse, R16, R48 ;  /* 0x00000010bc30723c */ /* 0x042ff00000001830 */
[C---:B------:R-:W-:Y:S08]  /*2530*/  HMMA.16816.F32 R44, R188.reuse, R18, R44 ;  /* 0x00000012bc2c723c */ /* 0x040ff0000000182c */
[C---:B------:R-:W-:Y:S08]  /*2540*/  HMMA.16816.F32 R80, R188.reuse, R28, R80 ;  /* 0x0000001cbc50723c */ /* 0x040ff00000001850 */
[----:B------:R-:W-:Y:S08]  /*2550*/  HMMA.16816.F32 R76, R188, R30, R76 ;  /* 0x0000001ebc4c723c */ /* 0x000ff0000000184c */
[C---:B------:R-:W-:Y:S07]  /*2560*/  HMMA.16816.F32 R16, R192.reuse, R88, R12 ;  /* 0x00000058c010723c */ /* 0x040fee000000180c */
[----:B------:R-:W-:Y:S01]  /*2570*/  SHF.R.S32.HI R13, RZ, 0x1f, R230 ;  /* 0x0000001fff0d7819 */ /* 0x000fe200000114e6 */
[C---:B------:R-:W-:Y:S08]  /*2580*/  HMMA.16816.F32 R8, R192.reuse, R90, R8 ;  /* 0x0000005ac008723c */ /* 0x040ff00000001808 */
        /* <DEDUP_REMOVED lines=8> */
[C---:B--2---:R-:W-:Y:S08]  /*2610*/  HMMA.16816.F32 R80, R192.reuse, R20, R80 ;  /* 0x00000014c050723c */ /* 0x044ff00000001850 */
[----:B------:R-:W-:Y:S01]  /*2620*/  HMMA.16816.F32 R76, R192, R22, R76 ;  /* 0x00000016c04c723c */ /* 0x000fe2000000184c */
[----:B------:R-:W-:Y:S06]  /*2630*/  BAR.SYNC.DEFER_BLOCKING 0x0 ;  /* 0x0000000000007b1d */ /* 0x000fec0000010000 */
[----:B------:R-:W-:Y:S05]  /*2640*/  @!P0 BRA `(.L_x_166) ;  /* 0x000003d000008947 */ /* 0x000fea0003800000 */
[----:B------:R-:W-:Y:S01]  /*2650*/  IADD3 R216, R218, UR13, R219 ;  /* 0x0000000ddad87c10 */ /* 0x000fe2000fffe0db */
[----:B------:R-:W-:-:S03]  /*2660*/  IMAD.MOV.U32 R215, RZ, RZ, RZ ;  /* 0x000000ffffd77224 */ /* 0x000fc600078e00ff */
        /* <DEDUP_REMOVED lines=8> */
[----:B------:R-:W2:Y:S01]  /*26f0*/  @!P1 LDG.E R215, [R6.64] ;  /* 0x0000002a06d79981 */ /* 0x000ea2000c1e1900 */
[----:B------:R-:W-:Y:S01]  /*2700*/  IMAD.MOV R15, RZ, RZ, -R0 ;  /* 0x000000ffff0f7224 */ /* 0x000fe200078e0a00 */
[----:B------:R-:W-:Y:S01]  /*2710*/  IADD3 R24, -R231, 0x10, RZ ;  /* 0x00000010e7187810 */ /* 0x000fe20007ffe1ff */
[----:B------:R-:W-:Y:S02]  /*2720*/  IMAD.SHL.U32 R4, R230, 0x2, RZ ;  /* 0x00000002e6047824 */ /* 0x000fe400078e00ff */
[----:B------:R-:W-:Y:S01]  /*2730*/  IMAD R216, R15, c[0x0][0x2b8], R216 ;  /* 0x0000ae000fd87a24 */ /* 0x000fe200078e02d8 */
[----:B------:R-:W-:-:S03]  /*2740*/  LOP3.LUT R24, R24, 0xf, RZ, 0xc0, !PT ;  /* 0x0000000f18187812 */ /* 0x000fc600078ec0ff */
[----:B------:R-:W-:Y:S01]  /*2750*/  IMAD.WIDE.U32 R14, R216, c[0x0][0x1e0], RZ ;  /* 0x00007800d80e7a25 */ /* 0x000fe200078e00ff */
[----:B------:R-:W-:-:S05]  /*2760*/  SHF.R.S32.HI R21, RZ, 0x1f, R216 ;  /* 0x0000001fff157819 */ /* 0x000fca00000114d8 */
[----:B------:R-:W-:-:S04]  /*2770*/  IMAD R21, R21, c[0x0][0x1e0], RZ ;  /* 0x0000780015157a24 */ /* 0x000fc800078e02ff */
[----:B------:R-:W-:-:S04]  /*2780*/  IMAD R21, R216, c[0x0][0x1e4], R21 ;  /* 0x00007900d8157a24 */ /* 0x000fc800078e0215 */
[----:B------:R-:W-:Y:S01]  /*2790*/  IMAD.IADD R15, R15, 0x1, R21 ;  /* 0x000000010f0f7824 */ /* 0x000fe200078e0215 */
[----:B--2---:R-:W-:-:S03]  /*27a0*/  SHF.R.S32.HI R0, RZ, 0x1f, R215 ;  /* 0x0000001fff007819 */ /* 0x004fc600000114d7 */
[----:B------:R-:W-:Y:S01]  /*27b0*/  IMAD.WIDE.U32 R6, R215, c[0x0][0x1f0], R14 ;  /* 0x00007c00d7067a25 */ /* 0x000fe200078e000e */
[----:B------:R-:W-:-:S03]  /*27c0*/  SEL R14, RZ, 0x10, P5 ;  /* 0x00000010ff0e7807 */ /* 0x000fc60002800000 */
[----:B------:R-:W-:Y:S01]  /*27d0*/  IMAD R0, R0, c[0x0][0x1f0], RZ ;  /* 0x00007c0000007a24 */ /* 0x000fe200078e02ff */
[----:B------:R-:W-:Y:S02]  /*27e0*/  IADD3 R22, P0, R6, UR40, RZ ;  /* 0x0000002806167c10 */ /* 0x000fe4000ff1e0ff */
[----:B------:R-:W-:Y:S01]  /*27f0*/  IADD3 R26, -R14, 0x10, RZ ;  /* 0x000000100e1a7810 */ /* 0x000fe20007ffe1ff */
[----:B------:R-:W-:-:S03]  /*2800*/  IMAD R0, R215, c[0x0][0x1f4], R0 ;  /* 0x00007d00d7007a24 */ /* 0x000fc600078e0200 */
[----:B------:R-:W-:Y:S02]  /*2810*/  LOP3.LUT R26, R26, 0xf, RZ, 0xc0, !PT ;  /* 0x0000000f1a1a7812 */ /* 0x000fe400078ec0ff */
[----:B------:R-:W-:Y:S02]  /*2820*/  IADD3.X R7, R7, UR9, R0, P0, !PT ;  /* 0x0000000907077c10 */ /* 0x000fe400087fe400 */
[----:B------:R-:W-:Y:S02]  /*2830*/  LEA R6, P0, R22, c[0x0][0x1c8], 0x1 ;  /* 0x0000720016067a11 */ /* 0x000fe400078008ff */
[----:B------:R-:W-:Y:S02]  /*2840*/  SHF.L.U64.HI R0, R230, 0x1, R13 ;  /* 0x00000001e6007819 */ /* 0x000fe4000001020d */
[----:B------:R-:W-:Y:S01]  /*2850*/  LEA.HI.X R22, R22, c[0x0][0x1cc], R7, 0x1, P0 ;  /* 0x0000730016167a11 */ /* 0x000fe200000f0c07 */
[----:B------:R-:W1:Y:S01]  /*2860*/  SHFL.IDX PT, R25, R6, 0x2, 0x181f ;  /* 0x00581f0006197f89 */ /* 0x000e6200000e0000 */
[----:B------:R-:W-:-:S03]  /*2870*/  IMAD.SHL.U32 R7, R229, 0x2, RZ ;  /* 0x00000002e5077824 */ /* 0x000fc600078e00ff */
[----:B------:R-:W2:Y:S04]  /*2880*/  SHFL.IDX PT, R15, R22, 0x2, 0x181f ;  /* 0x00581f00160f7f89 */ /* 0x000ea800000e0000 */
[----:B------:R-:W3:Y:S04]  /*2890*/  SHFL.IDX PT, R20, R6, RZ, 0x181f ;  /* 0x00181fff06147589 */ /* 0x000ee800000e0000 */
[----:B------:R4:W-:Y:S04]  /*28a0*/  SHFL.IDX PT, R12, R6, 0x1, 0x181f ;  /* 0x00381f00060c7f89 */ /* 0x0009e800000e0000 */
[----:B------:R-:W5:Y:S04]  /*28b0*/  SHFL.IDX PT, R23, R22, RZ, 0x181f ;  /* 0x00181fff16177589 */ /* 0x000f6800000e0000 */
[----:B------:R5:W5:Y:S01]  /*28c0*/  SHFL.IDX PT, R21, R22, 0x1, 0x181f ;  /* 0x00381f0016157f89 */ /* 0x000b6200000e0000 */
[----:B-1----:R-:W-:-:S04]  /*28d0*/  IADD3 R26, P2, P0, R26, R25, R4 ;  /* 0x000000191a1a7210 */ /* 0x002fc8000785e004 */
[----:B--2---:R-:W-:Y:S02]  /*28e0*/  IADD3.X R27, RZ, R15, R0, P2, P0 ;  /* 0x0000000fff1b7210 */ /* 0x004fe400017e0400 */
[----:B------:R-:W-:Y:S02]  /*28f0*/  IADD3 R24, P2, P0, R24, R25, R7 ;  /* 0x0000001918187210 */ /* 0x000fe4000785e007 */
[----:B---3--:R-:W-:Y:S02]  /*2900*/  IADD3 R28, P6, R20, R4, RZ ;  /* 0x00000004141c7210 */ /* 0x008fe40007fde0ff */
[----:B----4-:R-:W-:-:S04]  /*2910*/  SHF.L.U64.HI R6, R229, 0x1, R232 ;  /* 0x00000001e5067819 */ /* 0x010fc800000102e8 */
[----:B------:R-:W-:Y:S01]  /*2920*/  IADD3.X R25, RZ, R15, R6, P2, P0 ;  /* 0x0000000fff197210 */ /* 0x000fe200017e0406 */
[--C-:B-----5:R-:W-:Y:S01]  /*2930*/  IMAD.X R29, R23, 0x1, R0.reuse, P6 ;  /* 0x00000001171d7824 */ /* 0x120fe200030e0600 */
[----:B------:R-:W-:Y:S02]  /*2940*/  IADD3 R30, P0, R12, R4, RZ ;  /* 0x000000040c1e7210 */ /* 0x000fe40007f1e0ff */
[-C--:B------:R-:W-:Y:S02]  /*2950*/  IADD3 R22, P2, R20, R7.reuse, RZ ;  /* 0x0000000714167210 */ /* 0x080fe40007f5e0ff */
[----:B------:R-:W-:Y:S01]  /*2960*/  IADD3 R20, P6, R12, R7, RZ ;  /* 0x000000070c147210 */ /* 0x000fe20007fde0ff */
[----:B------:R-:W-:Y:S01]  /*2970*/  IMAD.X R31, R21, 0x1, R0, P0 ;  /* 0x00000001151f7824 */ /* 0x000fe200000e0600 */
[----:B------:R-:W-:Y:S01]  /*2980*/  ISETP.NE.U32.AND P0, PT, R231, RZ, PT ;  /* 0x000000ffe700720c */ /* 0x000fe20003f05070 */
[--C-:B------:R-:W-:Y:S01]  /*2990*/  IMAD.X R23, R23, 0x1, R6.reuse, P2 ;  /* 0x0000000117177824 */ /* 0x100fe200010e0606 */
[----:B------:R-:W-:Y:S01]  /*29a0*/  ISETP.NE.U32.AND P2, PT, R14, RZ, PT ;  /* 0x000000ff0e00720c */ /* 0x000fe20003f45070 */
[----:B------:R-:W-:Y:S01]  /*29b0*/  IMAD.X R21, R21, 0x1, R6, P6 ;  /* 0x0000000115157824 */ /* 0x000fe200030e0606 */
[----:B------:R1:W-:Y:S04]  /*29c0*/  LDGSTS.E.BYPASS.LTC128B.128 [R217+0x8100], [R28.64], !P5 ;  /* 0x081000001cd97fae */ /* 0x0003e8000e901d6a */
[----:B------:R1:W-:Y:S04]  /*29d0*/  LDGSTS.E.BYPASS.LTC128B.128 [R217+0xb100], [R22.64], !P4 ;  /* 0x0b10000016d97fae */ /* 0x0003e8000e101d6a */
[----:B------:R1:W-:Y:S04]  /*29e0*/  LDGSTS.E.BYPASS.LTC128B.128 [R217+0x9100], [R30.64], !P5 ;  /* 0x091000001ed97fae */ /* 0x0003e8000e901d6a */
[----:B------:R1:W-:Y:S04]  /*29f0*/  LDGSTS.E.BYPASS.LTC128B.128 [R217+0xc100], [R20.64], !P4 ;  /* 0x0c10000014d97fae */ /* 0x0003e8000e101d6a */
[----:B------:R1:W-:Y:S04]  /*2a00*/  LDGSTS.E.BYPASS.LTC128B.128.ZFILL [R217+0xa100], [R26.64], P2 ;  /* 0x0a1000001ad97fae */ /* 0x0003e80009141d6a */
[----:B------:R1:W-:Y:S02]  /*2a10*/  LDGSTS.E.BYPASS.LTC128B.128.ZFILL [R217+0xd100], [R24.64], P0 ;  /* 0x0d10000018d97fae */ /* 0x0003e40008141d6a */
.L_x_166:
[----:B------:R-:W-:Y:S01]  /*2a20*/  LOP3.LUT R7, R98, 0xffffffe0, RZ, 0xc0, !PT ;  /* 0xffffffe062077812 */ /* 0x000fe200078ec0ff */
[----:B------:R-:W-:Y:S01]  /*2a30*/  ULDC UR13, c[0x0][0x324] ;  /* 0x0000c900000d7ab9 */ /* 0x000fe20000000800 */
[----:B------:R-:W-:Y:S01]  /*2a40*/  LEA.HI R15, R99, R96, RZ, 0x2 ;  /* 0x00000060630f7211 */ /* 0x000fe200078f10ff */
[----:B------:R-:W-:Y:S01]  /*2a50*/  ULDC UR16, c[0x0][0x1d0] ;  /* 0x0000740000107ab9 */ /* 0x000fe20000000800 */
[----:B------:R-:W-:Y:S01]  /*2a60*/  SHF.R.S32.HI R12, RZ, 0x1f, R97 ;  /* 0x0000001fff0c7819 */ /* 0x000fe20000011461 */
[----:B------:R-:W-:Y:S01]  /*2a70*/  IMAD.IADD R0, R96, 0x1, -R7 ;  /* 0x0000000160007824 */ /* 0x000fe200078e0a07 */
[----:B------:R-:W-:Y:S01]  /*2a80*/  LOP3.LUT R15, R15, 0xfffffffc, RZ, 0xc0, !PT ;  /* 0xfffffffc0f0f7812 */ /* 0x000fe200078ec0ff */
[----:B------:R-:W-:Y:S01]  /*2a90*/  ULOP3.LUT UR13, URZ, UR13, URZ, 0x33, !UPT ;  /* 0x0000000d3f0d7292 */ /* 0x000fe2000f8e333f */
[----:B------:R-:W-:Y:S01]  /*2aa0*/  LEA.HI R12, R12, R97, RZ, 0x3 ;  /* 0x000000610c0c7211 */ /* 0x000fe200078f18ff */
[----:B------:R-:W-:Y:S01]  /*2ab0*/  UIMAD UR16, UR8, UR16, UR4 ;  /* 0x00000010081072a4 */ /* 0x000fe2000f8e0204 */
[----:B------:R-:W-:Y:S01]  /*2ac0*/  SHF.R.S32.HI R7, RZ, 0x1f, R0 ;  /* 0x0000001fff077819 */ /* 0x000fe20000011400 */
[----:B------:R-:W-:Y:S01]  /*2ad0*/  IMAD.IADD R96, R96, 0x1, -R15 ;  /* 0x0000000160607824 */ /* 0x000fe200078e0a0f */
[----:B------:R-:W-:Y:S01]  /*2ae0*/  LOP3.LUT R12, R12, 0xffffff8, RZ, 0xc0, !PT ;  /* 0x0ffffff80c0c7812 */ /* 0x000fe200078ec0ff */
[----:B------:R-:W0:Y:S01]  /*2af0*/  LDGDEPBAR ;  /* 0x00000000000079af */ /* 0x000e220000000000 */
[----:B------:R-:W-:-:S02]  /*2b00*/  LEA.HI R4, R7, R0, RZ, 0x2 ;  /* 0x0000000007047211 */ /* 0x000fc400078f10ff */
[----:B------:R-:W-:Y:S01]  /*2b10*/  LEA.HI R6, R96, R96, RZ, 0x1 ;  /* 0x0000006060067211 */ /* 0x000fe200078f08ff */
[----:B------:R-:W-:Y:S01]  /*2b20*/  IMAD.IADD R12, R97, 0x1, -R12 ;  /* 0x00000001610c7824 */ /* 0x000fe200078e0a0c */
[----:B------:R-:W-:Y:S02]  /*2b30*/  PLOP3.LUT P2, PT, PT, PT, UP1, 0x80, 0x0 ;  /* 0x000000000000781c */ /* 0x000fe40003f4f018 */
[----:B------:R-:W-:Y:S02]  /*2b40*/  LEA.HI.SX32 R7, R4, UR15, 0x1e ;  /* 0x0000000f04077c11 */ /* 0x000fe4000f8ff2ff */
[----:B------:R-:W-:Y:S02]  /*2b50*/  LOP3.LUT R15, R6, 0x1ffffffe, RZ, 0xc0, !PT ;  /* 0x1ffffffe060f7812 */ /* 0x000fe400078ec0ff */
[----:B------:R-:W-:Y:S01]  /*2b60*/  PLOP3.LUT P0, PT, PT, PT, UP1, 0x80, 0x0 ;  /* 0x000000000000781c */ /* 0x000fe20003f0f018 */
[----:B------:R-:W-:Y:S01]  /*2b70*/  IMAD R7, R12, 0x10, R7 ;  /* 0x000000100c077824 */ /* 0x000fe200078e0207 */
[----:B------:R-:W-:Y:S01]  /*2b80*/  LOP3.LUT R221, R4, 0x7ffffffc, RZ, 0xc0, !PT ;  /* 0x7ffffffc04dd7812 */ /* 0x000fe200078ec0ff */
[----:B------:R-:W-:-:S04]  /*2b90*/  IMAD.IADD R220, R96, 0x1, -R15 ;  /* 0x0000000160dc7824 */ /* 0x000fc800078e0a0f */
[----:B------:R-:W-:Y:S02]  /*2ba0*/  IMAD R220, R220, 0x8, R7 ;  /* 0x00000008dcdc7824 */ /* 0x000fe400078e0207 */
[----:B------:R-:W-:Y:S02]  /*2bb0*/  IMAD.IADD R221, R0, 0x1, -R221 ;  /* 0x0000000100dd7824 */ /* 0x000fe400078e0add */
[----:B------:R-:W-:-:S04]  /*2bc0*/  @P2 IMAD.HI.U32 R6, R220, c[0x0][0x2c8], RZ ;  /* 0x0000b200dc062a27 */ /* 0x000fc800078e00ff */
[----:B-1----:R-:W-:Y:S01]  /*2bd0*/  IMAD.MOV.U32 R25, RZ, RZ, R220 ;  /* 0x000000ffff197224 */ /* 0x002fe200078e00dc */
[----:B------:R-:W-:Y:S01]  /*2be0*/  @P0 SHF.R.U32.HI R25, RZ, c[0x0][0x2cc], R6 ;  /* 0x0000b300ff190a19 */ /* 0x000fe20000011606 */
[----:B------:R-:W-:Y:S01]  /*2bf0*/  IMAD.U32 R0, RZ, RZ, UR18 ;  /* 0x00000012ff007e24 */ /* 0x000fe2000f8e00ff */
[----:B------:R-:W-:Y:S01]  /*2c00*/  PLOP3.LUT P0, PT, PT, PT, UP0, 0x40, 0x0 ;  /* 0x000000000000781c */ /* 0x000fe20003f0e808 */
[----:B------:R-:W-:Y:S02]  /*2c10*/  IMAD.SHL.U32 R221, R221, 0x2, RZ ;  /* 0x00000002dddd7824 */ /* 0x000fe400078e00ff */
[----:B------:R-:W1:Y:S03]  /*2c20*/  SHFL.IDX PT, R4, R25, RZ, 0x1c1f ;  /* 0x001c1fff19047589 */ /* 0x000e6600000e0000 */
[C---:B------:R-:W-:Y:S02]  /*2c30*/  IADD3 R0, -R221.reuse, 0x1, R0 ;  /* 0x00000001dd007810 */ /* 0x040fe40007ffe100 */
[----:B------:R-:W-:-:S02]  /*2c40*/  IADD3 R22, -R221, UR16, RZ ;  /* 0x00000010dd167c10 */ /* 0x000fc4000fffe1ff */
[----:B------:R-:W-:Y:S02]  /*2c50*/  IADD3 R15, R0, -c[0x0][0x168], RZ ;  /* 0x80005a00000f7a10 */ /* 0x000fe40007ffe0ff */
[----:B------:R-:W-:Y:S02]  /*2c60*/  IADD3 R0, -R221, UR4, RZ ;  /* 0x00000004dd007c10 */ /* 0x000fe4000fffe1ff */
[C---:B------:R-:W-:Y:S02]  /*2c70*/  IADD3 R21, R15.reuse, c[0x0][0x328], RZ ;  /* 0x0000ca000f157a10 */ /* 0x040fe40007ffe0ff */
[----:B------:R-:W-:-:S03]  /*2c80*/  IADD3 R15, R15, UR13, RZ ;  /* 0x0000000d0f0f7c10 */ /* 0x000fc6000fffe0ff */
[--C-:B-1----:R-:W-:Y:S02]  /*2c90*/  IMAD.IADD R7, R21, 0x1, R4.reuse ;  /* 0x0000000115077824 */ /* 0x102fe400078e0204 */
[----:B------:R-:W-:-:S03]  /*2ca0*/  IMAD.IADD R23, R15, 0x1, R4 ;  /* 0x000000010f177824 */ /* 0x000fc600078e0204 */
[----:B------:R-:W-:Y:S01]  /*2cb0*/  IMNMX R24, R7, R22, PT ;  /* 0x0000001607187217 */ /* 0x000fe20003800200 */
[----:B------:R-:W-:Y:S05]  /*2cc0*/  @P0 BRA `(.L_x_167) ;  /* 0x0000015000000947 */ /* 0x000fea0003800000 */
[----:B------:R-:W-:Y:S01]  /*2cd0*/  IMAD.U32 R7, RZ, RZ, UR11 ;  /* 0x0000000bff077e24 */ /* 0x000fe2000f8e00ff */
[----:B------:R-:W-:Y:S04]  /*2ce0*/  BSSY B0, `(.L_x_168) ;  /* 0x000000f000007945 */ /* 0x000fe80003800000 */
[----:B------:R-:W-:-:S04]  /*2cf0*/  IADD3 R7, R7, -c[0x0][0x168], R4 ;  /* 0x80005a0007077a10 */ /* 0x000fc80007ffe004 */
[----:B------:R-:W-:-:S13]  /*2d00*/  ISETP.GT.AND P0, PT, R7, -0x1, PT ;  /* 0xffffffff0700780c */ /* 0x000fda0003f04270 */
[----:B------:R-:W-:Y:S05]  /*2d10*/  @P0 BRA `(.L_x_169) ;  /* 0x0000007000000947 */ /* 0x000fea0003800000 */
[----:B------:R-:W-:Y:S01]  /*2d20*/  IMAD.MOV.U32 R4, RZ, RZ, c[0x0][0x32c] ;  /* 0x0000cb00ff047624 */ /* 0x000fe200078e00ff */
[----:B------:R-:W-:-:S04]  /*2d30*/  LOP3.LUT R7, RZ, R7, RZ, 0x33, !PT ;  /* 0x00000007ff077212 */ /* 0x000fc800078e33ff */
[----:B------:R-:W-:-:S13]  /*2d40*/  ISETP.NE.AND P0, PT, R4, 0x1, PT ;  /* 0x000000010400780c */ /* 0x000fda0003f05270 */
[----:B------:R-:W-:-:S05]  /*2d50*/  @P0 IMAD.HI.U32 R4, R7, c[0x0][0x330], RZ ;  /* 0x0000cc0007040a27 */ /* 0x000fca00078e00ff */
[----:B------:R-:W-:-:S04]  /*2d60*/  @P0 SHF.R.U32.HI R7, RZ, c[0x0][0x334], R4 ;  /* 0x0000cd00ff070a19 */ /* 0x000fc80000011604 */
[----:B------:R-:W-:Y:S01]  /*2d70*/  LOP3.LUT R7, RZ, R7, RZ, 0x33, !PT ;  /* 0x00000007ff077212 */ /* 0x000fe200078e33ff */
[----:B------:R-:W-:Y:S05]  /*2d80*/  BRA `(.L_x_170) ;  /* 0x0000004000007947 */ /* 0x000fea0003800000 */
.L_x_169:
[----:B------:R-:W-:-:S04]  /*2d90*/  MOV R4, c[0x0][0x32c] ;  /* 0x0000cb0000047a02 */ /* 0x000fc80000000f00 */
[----:B------:R-:W-:-:S13]  /*2da0*/  ISETP.NE.AND P0, PT, R4, 0x1, PT ;  /* 0x000000010400780c */ /* 0x000fda0003f05270 */
[----:B------:R-:W-:-:S05]  /*2db0*/  @P0 IMAD.HI.U32 R4, R7, c[0x0][0x330], RZ ;  /* 0x0000cc0007040a27 */ /* 0x000fca00078e00ff */
[----:B------:R-:W-:Y:S02]  /*2dc0*/  @P0 SHF.R.U32.HI R7, RZ, c[0x0][0x334], R4 ;  /* 0x0000cd00ff070a19 */ /* 0x000fe40000011604 */
.L_x_170:
[----:B------:R-:W-:Y:S05]  /*2dd0*/  BSYNC B0 ;  /* 0x0000000000007941 */ /* 0x000fea0003800000 */
.L_x_168:
[----:B------:R-:W-:-:S05]  /*2de0*/  IMAD R4, R7, c[0x0][0x32c], R0 ;  /* 0x0000cb0007047a24 */ /* 0x000fca00078e0200 */
[----:B------:R-:W-:Y:S02]  /*2df0*/  IADD3 R7, R4, c[0x0][0x32c], RZ ;  /* 0x0000cb0004077a10 */ /* 0x000fe40007ffe0ff */
[----:B------:R-:W-:Y:S02]  /*2e00*/  IMNMX R23, R23, R4, !PT ;  /* 0x0000000417177217 */ /* 0x000fe40007800200 */
[----:B------:R-:W-:Y:S02]  /*2e10*/  IMNMX R24, R24, R7, PT ;  /* 0x0000000718187217 */ /* 0x000fe40003800200 */
.L_x_167:
[----:B------:R-:W-:Y:S01]  /*2e20*/  UISETP.GE.AND UP3, UPT, UR4, 0x2, UPT ;  /* 0x000000020400788c */ /* 0x000fe2000bf66270 */
[----:B------:R-:W1:Y:S01]  /*2e30*/  SHFL.IDX PT, R26, R25, 0x1, 0x1c1f ;  /* 0x003c1f00191a7f89 */ /* 0x000e6200000e0000 */
[----:B------:R-:W-:Y:S02]  /*2e40*/  UISETP.GE.AND UP4, UPT, UR4, 0x1, UPT ;  /* 0x000000010400788c */ /* 0x000fe4000bf86270 */
[----:B------:R-:W-:Y:S02]  /*2e50*/  UISETP.GE.AND UP2, UPT, UR4, 0x9, UPT ;  /* 0x000000090400788c */ /* 0x000fe4000bf46270 */
[----:B------:R-:W-:Y:S01]  /*2e60*/  PLOP3.LUT P6, PT, PT, PT, UP3, 0x40, 0x0 ;  /* 0x000000000000781c */ /* 0x000fe20003fce838 */
[----:B------:R-:W-:Y:S01]  /*2e70*/  UP2UR UR33, UPR, URZ, 0x8 ;  /* 0x000000083f217883 */ /* 0x000fe20008000000 */
[----:B------:R-:W-:Y:S01]  /*2e80*/  PLOP3.LUT P0, PT, PT, PT, UP4, 0x40, 0x0 ;  /* 0x000000000000781c */ /* 0x000fe20003f0e848 */
[----:B------:R-:W-:Y:S01]  /*2e90*/  UP2UR UR32, UPR, URZ, 0x4 ;  /* 0x000000043f207883 */ /* 0x000fe20008000000 */
[C---:B------:R-:W-:Y:S01]  /*2ea0*/  ISETP.GT.AND P6, PT, R23.reuse, 0x1, P6 ;  /* 0x000000011700780c */ /* 0x040fe200037c4270 */
[----:B------:R-:W-:Y:S01]  /*2eb0*/  UISETP.GE.AND UP3, UPT, UR4, 0xa, UPT ;  /* 0x0000000a0400788c */ /* 0x000fe2000bf66270 */
[C---:B------:R-:W-:Y:S01]  /*2ec0*/  ISETP.GT.AND P0, PT, R23.reuse, RZ, P0 ;  /* 0x000000ff1700720c */ /* 0x040fe20000704270 */
[----:B------:R-:W-:Y:S01]  /*2ed0*/  UP2UR UR34, UPR, URZ, 0x10 ;  /* 0x000000103f227883 */ /* 0x000fe20008000000 */
[----:B------:R-:W-:Y:S01]  /*2ee0*/  PLOP3.LUT P2, PT, PT, PT, UP2, 0x40, 0x0 ;  /* 0x000000000000781c */ /* 0x000fe20003f4e828 */
[----:B------:R-:W-:Y:S01]  /*2ef0*/  UISETP.GE.AND UP2, UPT, UR4, 0x11, UPT ;  /* 0x000000110400788c */ /* 0x000fe2000bf46270 */
[C---:B------:R-:W-:Y:S01]  /*2f00*/  ISETP.LT.OR P6, PT, R24.reuse, 0x2, P6 ;  /* 0x000000021800780c */ /* 0x040fe200037c1670 */
[----:B------:R-:W-:Y:S01]  /*2f10*/  UISETP.GE.AND UP4, UPT, UR4, 0x52, UPT ;  /* 0x000000520400788c */ /* 0x000fe2000bf86270 */
[----:B------:R-:W-:Y:S01]  /*2f20*/  ISETP.LT.OR P0, PT, R24, 0x1, P0 ;  /* 0x000000011800780c */ /* 0x000fe20000701670 */
[----:B------:R-:W-:Y:S01]  /*2f30*/  UP2UR UR30, UPR, URZ, 0x4 ;  /* 0x000000043f1e7883 */ /* 0x000fe20008000000 */
[----:B------:R-:W-:Y:S01]  /*2f40*/  ISETP.GT.AND P2, PT, R23, 0x8, P2 ;  /* 0x000000081700780c */ /* 0x000fe20001744270 */
[----:B------:R-:W-:Y:S01]  /*2f50*/  UISETP.GE.AND UP6, UPT, UR4, 0x4a, UPT ;  /* 0x0000004a0400788c */ /* 0x000fe2000bfc6270 */
[----:B------:R-:W-:Y:S01]  /*2f60*/  FSEL R12, R17, -INF , !P6 ;  /* 0xff800000110c7808 */ /* 0x000fe20007000000 */
[----:B------:R-:W-:Y:S01]  /*2f70*/  UISETP.GE.AND UP5, UPT, UR4, 0x51, UPT ;  /* 0x000000510400788c */ /* 0x000fe2000bfa6270 */
[----:B------:R-:W-:Y:S01]  /*2f80*/  FSEL R7, R16, -INF , !P0 ;  /* 0xff80000010077808 */ /* 0x000fe20004000000 */
[----:B------:R-:W-:Y:S01]  /*2f90*/  UP2UR UR31, UPR, URZ, 0x8 ;  /* 0x000000083f1f7883 */ /* 0x000fe20008000000 */
[----:B------:R-:W-:Y:S01]  /*2fa0*/  PLOP3.LUT P6, PT, PT, PT, UP2, 0x40, 0x0 ;  /* 0x000000000000781c */ /* 0x000fe20003fce828 */
[----:B------:R-:W-:Y:S01]  /*2fb0*/  UISETP.GE.AND UP2, UPT, UR4, 0x12, UPT ;  /* 0x000000120400788c */ /* 0x000fe2000bf46270 */
[----:B------:R-:W-:Y:S01]  /*2fc0*/  PLOP3.LUT P0, PT, PT, PT, UP3, 0x40, 0x0 ;  /* 0x000000000000781c */ /* 0x000fe20003f0e838 */
[----:B------:R-:W-:Y:S01]  /*2fd0*/  UISETP.GE.AND UP3, UPT, UR4, 0x59, UPT ;  /* 0x000000590400788c */ /* 0x000fe2000bf66270 */
[----:B------:R-:W-:Y:S01]  /*2fe0*/  ISETP.LT.OR P2, PT, R24, 0x9, P2 ;  /* 0x000000091800780c */ /* 0x000fe20001741670 */
[----:B------:R-:W-:Y:S01]  /*2ff0*/  UP2UR UR29, UPR, URZ, 0x4 ;  /* 0x000000043f1d7883 */ /* 0x000fe20008000000 */
[----:B------:R-:W-:Y:S01]  /*3000*/  ISETP.GT.AND P0, PT, R23, 0x9, P0 ;  /* 0x000000091700780c */ /* 0x000fe20000704270 */
[----:B-1----:R-:W-:Y:S01]  /*3010*/  IMAD.IADD R21, R21, 0x1, R26 ;  /* 0x0000000115157824 */ /* 0x002fe200078e021a */
[----:B------:R-:W-:-:S02]  /*3020*/  FSEL R20, R8, -INF , !P2 ;  /* 0xff80000008147808 */ /* 0x000fc40005000000 */
[----:B------:R-:W-:Y:S01]  /*3030*/  PLOP3.LUT P2, PT, PT, PT, UP2, 0x40, 0x0 ;  /* 0x000000000000781c */ /* 0x000fe20003f4e828 */
[----:B------:R-:W-:Y:S01]  /*3040*/  UISETP.GE.AND UP2, UPT, UR4, 0x19, UPT ;  /* 0x000000190400788c */ /* 0x000fe2000bf46270 */
[C---:B------:R-:W-:Y:S02]  /*3050*/  ISETP.LT.OR P0, PT, R24.reuse, 0xa, P0 ;  /* 0x0000000a1800780c */ /* 0x040fe40000701670 */
[----:B------:R-:W-:Y:S01]  /*3060*/  ISETP.GT.AND P6, PT, R23, 0x10, P6 ;  /* 0x000000101700780c */ /* 0x000fe200037c4270 */
[----:B------:R-:W-:Y:S01]  /*3070*/  UP2UR UR28, UPR, URZ, 0x4 ;  /* 0x000000043f1c7883 */ /* 0x000fe20008000000 */
[----:B------:R-:W-:Y:S02]  /*3080*/  FSEL R16, R9, -INF , !P0 ;  /* 0xff80000009107808 */ /* 0x000fe40004000000 */
[----:B------:R-:W-:Y:S01]  /*3090*/  PLOP3.LUT P0, PT, PT, PT, UP2, 0x40, 0x0 ;  /* 0x000000000000781c */ /* 0x000fe20003f0e828 */
[----:B------:R-:W-:Y:S01]  /*30a0*/  UISETP.GE.AND UP2, UPT, UR4, 0x1a, UPT ;  /* 0x0000001a0400788c */ /* 0x000fe2000bf46270 */
[----:B------:R-:W-:-:S02]  /*30b0*/  ISETP.LT.OR P6, PT, R24, 0x11, P6 ;  /* 0x000000111800780c */ /* 0x000fc400037c1670 */
[C---:B------:R-:W-:Y:S01]  /*30c0*/  ISETP.GT.AND P2, PT, R23.reuse, 0x11, P2 ;  /* 0x000000111700780c */ /* 0x040fe20001744270 */
[----:B------:R-:W-:Y:S01]  /*30d0*/  UP2UR UR27, UPR, URZ, 0x4 ;  /* 0x000000043f1b7883 */ /* 0x000fe20008000000 */
[----:B------:R-:W-:Y:S02]  /*30e0*/  FSEL R14, R72, -INF , !P6 ;  /* 0xff800000480e7808 */ /* 0x000fe40007000000 */
[----:B------:R-:W-:Y:S01]  /*30f0*/  PLOP3.LUT P6, PT, PT, PT, UP2, 0x40, 0x0 ;  /* 0x000000000000781c */ /* 0x000fe20003fce828 */
[----:B------:R-:W-:Y:S01]  /*3100*/  UISETP.GE.AND UP2, UPT, UR4, 0x21, UPT ;  /* 0x000000210400788c */ /* 0x000fe2000bf46270 */
[----:B------:R-:W-:Y:S02]  /*3110*/  ISETP.LT.OR P2, PT, R24, 0x12, P2 ;  /* 0x000000121800780c */ /* 0x000fe40001741670 */
[----:B------:R-:W-:Y:S01]  /*3120*/  ISETP.GT.AND P0, PT, R23, 0x18, P0 ;  /* 0x000000181700780c */ /* 0x000fe20000704270 */
[----:B------:R-:W-:Y:S01]  /*3130*/  UP2UR UR26, UPR, URZ, 0x4 ;  /* 0x000000043f1a7883 */ /* 0x000fe20008000000 */
[----:B------:R-:W-:-:S02]  /*3140*/  FSEL R6, R73, -INF , !P2 ;  /* 0xff80000049067808 */ /* 0x000fc40005000000 */
[----:B------:R-:W-:Y:S01]  /*3150*/  PLOP3.LUT P2, PT, PT, PT, UP2, 0x40, 0x0 ;  /* 0x000000000000781c */ /* 0x000fe20003f4e828 */
[----:B------:R-:W-:Y:S01]  /*3160*/  UISETP.GE.AND UP2, UPT, UR4, 0x22, UPT ;  /* 0x000000220400788c */ /* 0x000fe2000bf46270 */
[----:B------:R-:W-:Y:S02]  /*3170*/  ISETP.LT.OR P0, PT, R24, 0x19, P0 ;  /* 0x000000191800780c */ /* 0x000fe40000701670 */
[----:B------:R-:W-:Y:S01]  /*3180*/  ISETP.GT.AND P6, PT, R23, 0x19, P6 ;  /* 0x000000191700780c */ /* 0x000fe200037c4270 */
[----:B------:R-:W-:Y:S01]  /*3190*/  UP2UR UR25, UPR, URZ, 0x4 ;  /* 0x000000043f197883 */ /* 0x000fe20008000000 */
[----:B------:R-:W-:Y:S02]  /*31a0*/  FSEL R4, R68, -INF , !P0 ;  /* 0xff80000044047808 */ /* 0x000fe40004000000 */
[----:B------:R-:W-:Y:S01]  /*31b0*/  PLOP3.LUT P0, PT, PT, PT, UP2, 0x40, 0x0 ;  /* 0x000000000000781c */ /* 0x000fe20003f0e828 */
[----:B------:R-:W-:Y:S01]  /*31c0*/  UISETP.GE.AND UP2, UPT, UR4, 0x29, UPT ;  /* 0x000000290400788c */ /* 0x000fe2000bf46270 */
[----:B------:R-:W-:-:S02]  /*31d0*/  ISETP.LT.OR P6, PT, R24, 0x1a, P6 ;  /* 0x0000001a1800780c */ /* 0x000fc400037c1670 */
[----:B------:R-:W-:Y:S01]  /*31e0*/  ISETP.GT.AND P2, PT, R23, 0x20, P2 ;  /* 0x000000201700780c */ /* 0x000fe20001744270 */
        /* <DEDUP_REMOVED lines=52> */
[----:B------:R-:W-:-:S02]  /*3530*/  ISETP.GT.AND P2, PT, R23, 0x41, P2 ;  /* 0x000000411700780c */ /* 0x000fc40001744270 */
[----:B------:R-:W-:Y:S02]  /*3540*/  ISETP.GT.AND P0, PT, R23, 0x48, P0 ;  /* 0x000000481700780c */ /* 0x000fe40000704270 */
[C---:B------:R-:W-:Y:S02]  /*3550*/  ISETP.LT.OR P6, PT, R24.reuse, 0x41, P6 ;  /* 0x000000411800780c */ /* 0x040fe400037c1670 */
[C---:B------:R-:W-:Y:S02]  /*3560*/  ISETP.LT.OR P0, PT, R24.reuse, 0x49, P0 ;  /* 0x000000491800780c */ /* 0x040fe40000701670 */
[----:B------:R-:W-:Y:S02]  /*3570*/  ISETP.LT.OR P2, PT, R24, 0x42, P2 ;  /* 0x000000421800780c */ /* 0x000fe40001741670 */
[----:B------:R-:W-:Y:S02]  /*3580*/  FSEL R154, R44, -INF , !P0 ;  /* 0xff8000002c9a7808 */ /* 0x000fe40004000000 */
[----:B------:R-:W-:-:S02]  /*3590*/  PLOP3.LUT P0, PT, PT, PT, UP4, 0x40, 0x0 ;  /* 0x000000000000781c */ /* 0x000fc40003f0e848 */
[----:B------:R-:W-:Y:S02]  /*35a0*/  FSEL R156, R48, -INF , !P6 ;  /* 0xff800000309c7808 */ /* 0x000fe40007000000 */
[----:B------:R-:W-:Y:S02]  /*35b0*/  FSEL R152, R49, -INF , !P2 ;  /* 0xff80000031987808 */ /* 0x000fe40005000000 */
[----:B------:R-:W-:Y:S02]  /*35c0*/  PLOP3.LUT P6, PT, PT, PT, UP6, 0x40, 0x0 ;  /* 0x000000000000781c */ /* 0x000fe40003fce868 */
[----:B------:R-:W-:Y:S02]  /*35d0*/  PLOP3.LUT P2, PT, PT, PT, UP5, 0x40, 0x0 ;  /* 0x000000000000781c */ /* 0x000fe40003f4e858 */
[C---:B------:R-:W-:Y:S02]  /*35e0*/  ISETP.GT.AND P0, PT, R23.reuse, 0x51, P0 ;  /* 0x000000511700780c */ /* 0x040fe40000704270 */
        /* <DEDUP_REMOVED lines=13> */
[C---:B------:R-:W-:Y:S02]  /*36c0*/  ISETP.LT.OR P6, PT, R24.reuse, 0x59, P6 ;  /* 0x000000591800780c */ /* 0x040fe400037c1670 */
[----:B------:R-:W-:Y:S01]  /*36d0*/  ISETP.LT.OR P2, PT, R24, 0x5a, P2 ;  /* 0x0000005a1800780c */ /* 0x000fe20001741670 */
[----:B------:R-:W-:Y:S01]  /*36e0*/  IMAD.IADD R24, R15, 0x1, R26 ;  /* 0x000000010f187824 */ /* 0x000fe200078e021a */
[----:B------:R-:W-:Y:S02]  /*36f0*/  IMNMX R22, R21, R22, PT ;  /* 0x0000001615167217 */ /* 0x000fe40003800200 */
[----:B------:R-:W-:Y:S02]  /*3700*/  FSEL R132, R76, -INF , !P6 ;  /* 0xff8000004c847808 */ /* 0x000fe40007000000 */
[----:B------:R-:W-:Y:S01]  /*3710*/  FSEL R130, R77, -INF , !P2 ;  /* 0xff8000004d827808 */ /* 0x000fe20005000000 */
        /* <DEDUP_REMOVED lines=13> */
.L_x_173:
[----:B------:R-:W-:-:S04]  /*37f0*/  MOV R9, c[0x0][0x32c] ;  /* 0x0000cb0000097a02 */ /* 0x000fc80000000f00 */
[----:B------:R-:W-:-:S13]  /*3800*/  ISETP.NE.AND P0, PT, R9, 0x1, PT ;  /* 0x000000010900780c */ /* 0x000fda0003f05270 */
[----:B------:R-:W-:-:S05]  /*3810*/  @P0 IMAD.HI.U32 R9, R15, c[0x0][0x330], RZ ;  /* 0x0000cc000f090a27 */ /* 0x000fca00078e00ff */
[----:B------:R-:W-:Y:S02]  /*3820*/  @P0 SHF.R.U32.HI R15, RZ, c[0x0][0x334], R9 ;  /* 0x0000cd00ff0f0a19 */ /* 0x000fe40000011609 */
.L_x_174:
[----:B------:R-:W-:Y:S05]  /*3830*/  BSYNC B0 ;  /* 0x0000000000007941 */ /* 0x000fea0003800000 */
.L_x_172:
[----:B------:R-:W-:-:S05]  /*3840*/  IMAD R15, R15, c[0x0][0x32c], R0 ;  /* 0x0000cb000f0f7a24 */ /* 0x000fca00078e0200 */
[----:B------:R-:W-:Y:S02]  /*3850*/  IADD3 R9, R15, c[0x0][0x32c], RZ ;  /* 0x0000cb000f097a10 */ /* 0x000fe40007ffe0ff */
[----:B------:R-:W-:Y:S02]  /*3860*/  IMNMX R24, R24, R15, !PT ;  /* 0x0000000f18187217 */ /* 0x000fe40007800200 */
[----:B------:R-:W-:Y:S02]  /*3870*/  IMNMX R22, R22, R9, PT ;  /* 0x0000000916167217 */ /* 0x000fe40003800200 */
.L_x_171:
[----:B------:R-:W-:Y:S01]  /*3880*/  UP2UR UR4, UPR, URZ, 0x10 ;  /* 0x000000103f047883 */ /* 0x000fe20008000000 */
[----:B------:R-:W-:Y:S01]  /*3890*/  FMNMX.FTZ R25, R7, R12, !PT ;  /* 0x0000000c07197209 */ /* 0x000fe20007810000 */
[----:B------:R-:W-:Y:S01]  /*38a0*/  UISETP.NE.AND UP4, UPT, UR30, URZ, UPT ;  /* 0x0000003f1e00728c */ /* 0x000fe2000bf85270 */
[----:B------:R-:W-:Y:S01]  /*38b0*/  IMAD.SHL.U32 R212, R2, 0x2, RZ ;  /* 0x0000000202d47824 */ /* 0x000fe200078e00ff */
[----:B------:R-:W-:Y:S01]  /*38c0*/  UP2UR UR30, UPR, URZ, 0x8 ;  /* 0x000000083f1e7883 */ /* 0x000fe20008000000 */
[----:B------:R-:W-:Y:S01]  /*38d0*/  FMNMX.FTZ R25, R20, R25, !PT ;  /* 0x0000001914197209 */ /* 0x000fe20007810000 */
[----:B------:R-:W-:Y:S01]  /*38e0*/  UISETP.NE.AND UP3, UPT, UR32, URZ, UPT ;  /* 0x0000003f2000728c */ /* 0x000fe2000bf65270 */
[----:B------:R-:W-:Y:S01]  /*38f0*/  IMAD R210, R5, 0x2, R212 ;  /* 0x0000000205d27824 */ /* 0x000fe200078e02d4 */
[----:B------:R-:W-:Y:S01]  /*3900*/  UP2UR UR32, UPR, URZ, 0x4 ;  /* 0x000000043f207883 */ /* 0x000fe20008000000 */
[----:B------:R-:W-:Y:S01]  /*3910*/  FMNMX.FTZ R25, R16, R25, !PT ;  /* 0x0000001910197209 */ /* 0x000fe20007810000 */
[----:B------:R-:W-:Y:S01]  /*3920*/  UISETP.NE.AND UP2, UPT, UR31, URZ, UPT ;  /* 0x0000003f1f00728c */ /* 0x000fe2000bf45270 */
[C---:B------:R-:W-:Y:S01]  /*3930*/  IMAD R208, R3.reuse, 0x2, R210 ;  /* 0x0000000203d07824 */ /* 0x040fe200078e02d2 */
[----:B------:R-:W-:Y:S01]  /*3940*/  UP2UR UR31, UPR, URZ, 0x2 ;  /* 0x000000023f1f7883 */ /* 0x000fe20008000000 */
[----:B------:R-:W-:Y:S01]  /*3950*/  PLOP3.LUT P0, PT, PT, PT, UP3, 0x40, 0x0 ;  /* 0x000000000000781c */ /* 0x000fe20003f0e838 */
[----:B------:R-:W-:Y:S01]  /*3960*/  UISETP.NE.AND UP1, UPT, UR33, URZ, UPT ;  /* 0x0000003f2100728c */ /* 0x000fe2000bf25270 */
[----:B------:R-:W-:Y:S01]  /*3970*/  FMNMX.FTZ R25, R14, R25, !PT ;  /* 0x000000190e197209 */ /* 0x000fe20007810000 */
[----:B------:R-:W-:Y:S01]  /*3980*/  UP2UR UR33, UPR, URZ, 0x1 ;  /* 0x000000013f217883 */ /* 0x000fe20008000000 */
[----:B------:R-:W-:Y:S01]  /*3990*/  ISETP.GT.AND P0, PT, R24, 0x8, P0 ;  /* 0x000000081800780c */ /* 0x000fe20000704270 */
[----:B------:R-:W-:Y:S01]  /*39a0*/  UISETP.NE.AND UP0, UPT, UR34, URZ, UPT ;  /* 0x0000003f2200728c */ /* 0x000fe2000bf05270 */
[----:B------:R-:W-:Y:S01]  /*39b0*/  FMNMX.FTZ R25, R6, R25, !PT ;  /* 0x0000001906197209 */ /* 0x000fe20007810000 */
[----:B------:R-:W-:Y:S01]  /*39c0*/  UISETP.NE.AND UP3, UPT, UR28, URZ, UPT ;  /* 0x0000003f1c00728c */ /* 0x000fe2000bf65270 */
[----:B------:R-:W-:Y:S01]  /*39d0*/  PLOP3.LUT P2, PT, PT, PT, UP1, 0x40, 0x0 ;  /* 0x000000000000781c */ /* 0x000fe20003f4e818 */
[----:B------:R-:W-:Y:S01]  /*39e0*/  UISETP.NE.AND UP1, UPT, UR26, URZ, UPT ;  /* 0x0000003f1a00728c */ /* 0x000fe2000bf25270 */
[----:B------:R-:W-:Y:S01]  /*39f0*/  ISETP.LT.OR P0, PT, R22, 0x9, P0 ;  /* 0x000000091600780c */ /* 0x000fe20000701670 */
[----:B------:R-:W-:Y:S01]  /*3a00*/  LDSM.16.MT88.4 R92, [R208+0x100] ;  /* 0x00010000d05c783b */ /* 0x000fe20000004200 */
[----:B------:R-:W-:Y:S01]  /*3a10*/  PLOP3.LUT P6, PT, PT, PT, UP0, 0x40, 0x0 ;  /* 0x000000000000781c */ /* 0x000fe20003fce808 */
[----:B------:R-:W-:Y:S01]  /*3a20*/  UISETP.NE.AND UP0, UPT, UR29, URZ, UPT ;  /* 0x0000003f1d00728c */ /* 0x000fe2000bf05270 */
[C---:B------:R-:W-:Y:S01]  /*3a30*/  ISETP.GT.AND P2, PT, R24.reuse, 0x1, P2 ;  /* 0x000000011800780c */ /* 0x040fe20001744270 */
[----:B------:R-:W-:Y:S01]  /*3a40*/  LDSM.16.MT88.4 R100, [R212+0x3100] ;  /* 0x00310000d464783b */ /* 0x000fe20000004200 */
[----:B------:R-:W-:Y:S01]  /*3a50*/  ISETP.GT.AND P6, PT, R24, RZ, P6 ;  /* 0x000000ff1800720c */ /* 0x000fe200037c4270 */
[----:B------:R-:W-:Y:S01]  /*3a60*/  IMAD R209, R3, 0x2, R212 ;  /* 0x0000000203d17824 */ /* 0x000fe200078e02d4 */
[C---:B------:R-:W-:Y:S01]  /*3a70*/  ISETP.LT.OR P2, PT, R22.reuse, 0x2, P2 ;  /* 0x000000021600780c */ /* 0x040fe20001741670 */
[----:B------:R-:W-:Y:S01]  /*3a80*/  LDSM.16.MT88.4 R104, [R210+0x3100] ;  /* 0x00310000d268783b */ /* 0x000fe20000004200 */
[----:B------:R-:W-:-:S02]  /*3a90*/  ISETP.LT.OR P6, PT, R22, 0x1, P6 ;  /* 0x000000011600780c */ /* 0x000fc400037c1670 */
[----:B------:R-:W-:Y:S01]  /*3aa0*/  FSEL R23, R19, -INF , !P2 ;  /* 0xff80000013177808 */ /* 0x000fe20005000000 */
[----:B------:R-:W-:Y:S01]  /*3ab0*/  LDSM.16.MT88.4 R84, [R209+0x100] ;  /* 0x00010000d154783b */ /* 0x000fe20000004200 */
[----:B------:R-:W-:Y:S02]  /*3ac0*/  FSEL R18, R18, -INF , !P6 ;  /* 0xff80000012127808 */ /* 0x000fe40007000000 */
[----:B------:R-:W-:Y:S01]  /*3ad0*/  PLOP3.LUT P6, PT, PT, PT, UP2, 0x40, 0x0 ;  /* 0x000000000000781c */ /* 0x000fe20003fce828 */
[----:B------:R-:W-:Y:S01]  /*3ae0*/  UISETP.NE.AND UP2, UPT, UR27, URZ, UPT ;  /* 0x0000003f1b00728c */ /* 0x000fe2000bf45270 */
[----:B------:R-:W-:Y:S01]  /*3af0*/  PLOP3.LUT P2, PT, PT, PT, UP4, 0x40, 0x0 ;  /* 0x000000000000781c */ /* 0x000fe20003f4e848 */
[----:B------:R-:W-:Y:S01]  /*3b00*/  UISETP.NE.AND UP4, UPT, UR20, URZ, UPT ;  /* 0x0000003f1400728c */ /* 0x000fe2000bf85270 */
[----:B------:R-:W-:Y:S01]  /*3b10*/  ISETP.GT.AND P6, PT, R24, 0x9, P6 ;  /* 0x000000091800780c */ /* 0x000fe200037c4270 */
[----:B------:R-:W-:Y:S01]  /*3b20*/  LDSM.16.MT88.4 R28, [R212+0x900] ;  /* 0x00090000d41c783b */ /* 0x000fe20000004200 */
[----:B------:R-:W-:-:S02]  /*3b30*/  FSEL R21, R10, -INF , !P0 ;  /* 0xff8000000a157808 */ /* 0x000fc40004000000 */
[----:B------:R-:W-:Y:S01]  /*3b40*/  PLOP3.LUT P0, PT, PT, PT, UP0, 0x40, 0x0 ;  /* 0x000000000000781c */ /* 0x000fe20003f0e808 */
[----:B------:R-:W-:Y:S01]  /*3b50*/  UISETP.NE.AND UP0, UPT, UR25, URZ, UPT ;  /* 0x0000003f1900728c */ /* 0x000fe2000bf05270 */
[----:B------:R-:W-:Y:S02]  /*3b60*/  ISETP.LT.OR P6, PT, R22, 0xa, P6 ;  /* 0x0000000a1600780c */ /* 0x000fe400037c1670 */
[----:B------:R-:W-:Y:S02]  /*3b70*/  ISETP.GT.AND P2, PT, R24, 0x10, P2 ;  /* 0x000000101800780c */ /* 0x000fe40001744270 */
[----:B------:R-:W-:Y:S02]  /*3b80*/  FMNMX.FTZ R25, R4, R25, !PT ;  /* 0x0000001904197209 */ /* 0x000fe40007810000 */
[----:B------:R-:W-:Y:S02]  /*3b90*/  FSEL R19, R11, -INF , !P6 ;  /* 0xff8000000b137808 */ /* 0x000fe40007000000 */
[----:B------:R-:W-:-:S02]  /*3ba0*/  ISETP.LT.OR P2, PT, R22, 0x11, P2 ;  /* 0x000000111600780c */ /* 0x000fc40001741670 */
[----:B------:R-:W-:Y:S02]  /*3bb0*/  ISETP.GT.AND P0, PT, R24, 0x11, P0 ;  /* 0x000000111800780c */ /* 0x000fe40000704270 */
[----:B------:R-:W-:Y:S02]  /*3bc0*/  FMNMX.FTZ R0, R18, R23, !PT ;  /* 0x0000001712007209 */ /* 0x000fe40007810000 */
[----:B------:R-:W-:Y:S01]  /*3bd0*/  PLOP3.LUT P6, PT, PT, PT, UP3, 0x40, 0x0 ;  /* 0x000000000000781c */ /* 0x000fe20003fce838 */
[----:B------:R-:W-:Y:S01]  /*3be0*/  UISETP.NE.AND UP3, UPT, UR24, URZ, UPT ;  /* 0x0000003f1800728c */ /* 0x000fe2000bf65270 */
[----:B------:R-:W-:Y:S02]  /*3bf0*/  FMNMX.FTZ R25, R8, R25, !PT ;  /* 0x0000001908197209 */ /* 0x000fe40007810000 */
[----:B------:R-:W-:Y:S02]  /*3c00*/  FSEL R17, R74, -INF , !P2 ;  /* 0xff8000004a117808 */ /* 0x000fe40005000000 */
[----:B------:R-:W-:-:S02]  /*3c10*/  ISETP.LT.OR P0, PT, R22, 0x12, P0 ;  /* 0x000000121600780c */ /* 0x000fc40000701670 */
[----:B------:R-:W-:Y:S02]  /*3c20*/  FMNMX.FTZ R0, R21, R0, !PT ;  /* 0x0000000015007209 */ /* 0x000fe40007810000 */
[----:B------:R-:W-:Y:S01]  /*3c30*/  PLOP3.LUT P2, PT, PT, PT, UP2, 0x40, 0x0 ;  /* 0x000000000000781c */ /* 0x000fe20003f4e828 */
[----:B------:R-:W-:Y:S01]  /*3c40*/  UISETP.NE.AND UP2, UPT, UR23, URZ, UPT ;  /* 0x0000003f1700728c */ /* 0x000fe2000bf45270 */
[----:B------:R-:W-:Y:S02]  /*3c50*/  ISETP.GT.AND P6, PT, R24, 0x18, P6 ;  /* 0x000000181800780c */ /* 0x000fe400037c4270 */
[----:B------:R-:W-:Y:S02]  /*3c60*/  FMNMX.FTZ R25, R36, R25, !PT ;  /* 0x0000001924197209 */ /* 0x000fe40007810000 */
[----:B------:R-:W-:Y:S02]  /*3c70*/  FSEL R15, R75, -INF , !P0 ;  /* 0xff8000004b0f7808 */ /* 0x000fe40004000000 */
[----:B------:R-:W-:-:S02]  /*3c80*/  FMNMX.FTZ R0, R19, R0, !PT ;  /* 0x0000000013007209 */ /* 0x000fc40007810000 */
[----:B------:R-:W-:Y:S01]  /*3c90*/  PLOP3.LUT P0, PT, PT, PT, UP1, 0x40, 0x0 ;  /* 0x000000000000781c */ /* 0x000fe20003f0e818 */
[----:B------:R-:W-:Y:S01]  /*3ca0*/  UISETP.NE.AND UP1, UPT, UR22, URZ, UPT ;  /* 0x0000003f1600728c */ /* 0x000fe2000bf25270 */
[----:B------:R-:W-:Y:S02]  /*3cb0*/  ISETP.LT.OR P6, PT, R22, 0x19, P6 ;  /* 0x000000191600780c */ /* 0x000fe400037c1670 */
[----:B------:R-:W-:Y:S02]  /*3cc0*/  ISETP.GT.AND P2, PT, R24, 0x19, P2 ;  /* 0x000000191800780c */ /* 0x000fe40001744270 */
[----:B------:R-:W-:Y:S02]  /*3cd0*/  FMNMX.FTZ R25, R34, R25, !PT ;  /* 0x0000001922197209 */ /* 0x000fe40007810000 */
[----:B------:R-:W-:Y:S02]  /*3ce0*/  FMNMX.FTZ R0, R17, R0, !PT ;  /* 0x0000000011007209 */ /* 0x000fe40007810000 */
[----:B------:R-:W-:-:S02]  /*3cf0*/  FSEL R11, R70, -INF , !P6 ;  /* 0xff800000460b7808 */ /* 0x000fc40007000000 */
[----:B------:R-:W-:Y:S02]  /*3d00*/  ISETP.LT.OR P2, PT, R22, 0x1a, P2 ;  /* 0x0000001a1600780c */ /* 0x000fe40001741670 */
[----:B------:R-:W-:Y:S02]  /*3d10*/  ISETP.GT.AND P0, PT, R24, 0x20, P0 ;  /* 0x000000201800780c */ /* 0x000fe40000704270 */
[----:B------:R-:W-:Y:S02]  /*3d20*/  FMNMX.FTZ R25, R32, R25, !PT ;  /* 0x0000001920197209 */ /* 0x000fe40007810000 */
[----:B------:R-:W-:Y:S01]  /*3d30*/  PLOP3.LUT P6, PT, PT, PT, UP0, 0x40, 0x0 ;  /* 0x000000000000781c */ /* 0x000fe20003fce808 */
[----:B------:R-:W-:Y:S01]  /*3d40*/  UISETP.NE.AND UP0, UPT, UR21, URZ, UPT ;  /* 0x0000003f1500728c */ /* 0x000fe2000bf05270 */
[----:B------:R-:W-:Y:S02]  /*3d50*/  FMNMX.FTZ R0, R15, R0, !PT ;  /* 0x000000000f007209 */ /* 0x000fe40007810000 */
[----:B------:R-:W-:-:S02]  /*3d60*/  FSEL R9, R71, -INF , !P2 ;  /* 0xff80000047097808 */ /* 0x000fc40005000000 */
[----:B------:R-:W-:Y:S01]  /*3d70*/  ISETP.LT.OR P0, PT, R22, 0x21, P0 ;  /* 0x000000211600780c */ /* 0x000fe20000701670 */
[----:B------:R-:W-:Y:S01]  /*3d80*/  LDSM.16.MT88.4 R68, [R212+0x100] ;  /* 0x00010000d444783b */ /* 0x000fe20000004200 */
[----:B------:R-:W-:Y:S02]  /*3d90*/  FMNMX.FTZ R25, R120, R25, !PT ;  /* 0x0000001978197209 */ /* 0x000fe40007810000 */
[----:B------:R-:W-:Y:S01]  /*3da0*/  PLOP3.LUT P2, PT, PT, PT, UP3, 0x40, 0x0 ;  /* 0x000000000000781c */ /* 0x000fe20003f4e838 */
[----:B------:R-:W-:Y:S01]  /*3db0*/  UISETP.NE.AND UP3, UPT, UR19, URZ, UPT ;  /* 0x0000003f1300728c */ /* 0x000fe2000bf65270 */
[----:B------:R-:W-:Y:S02]  /*3dc0*/  ISETP.GT.AND P6, PT, R24, 0x21, P6 ;  /* 0x000000211800780c */ /* 0x000fe400037c4270 */
[----:B------:R-:W-:Y:S02]  /*3dd0*/  FMNMX.FTZ R0, R11, R0, !PT ;  /* 0x000000000b007209 */ /* 0x000fe40007810000 */
[----:B------:R-:W-:-:S02]  /*3de0*/  FSEL R141, R66, -INF , !P0 ;  /* 0xff800000428d7808 */ /* 0x000fc40004000000 */
[----:B------:R-:W-:Y:S02]  /*3df0*/  FMNMX.FTZ R25, R138, R25, !PT ;  /* 0x000000198a197209 */ /* 0x000fe40007810000 */
[----:B------:R-:W-:Y:S01]  /*3e00*/  PLOP3.LUT P0, PT, PT, PT, UP2, 0x40, 0x0 ;  /* 0x000000000000781c */ /* 0x000fe20003f0e828 */
[----:B------:R-:W-:Y:S01]  /*3e10*/  UISETP.NE.AND UP2, UPT, UR18, URZ, UPT ;  /* 0x0000003f1200728c */ /* 0x000fe2000bf45270 */
[----:B------:R-:W-:Y:S02]  /*3e20*/  ISETP.LT.OR P6, PT, R22, 0x22, P6 ;  /* 0x000000221600780c */ /* 0x000fe400037c1670 */
[----:B------:R-:W-:Y:S02]  /*3e30*/  ISETP.GT.AND P2, PT, R24, 0x28, P2 ;  /* 0x000000281800780c */ /* 0x000fe40001744270 */
[----:B------:R-:W-:Y:S02]  /*3e40*/  FMNMX.FTZ R0, R9, R0, !PT ;  /* 0x0000000009007209 */ /* 0x000fe40007810000 */
[----:B------:R-:W-:-:S02]  /*3e50*/  FMNMX.FTZ R25, R148, R25, !PT ;  /* 0x0000001994197209 */ /* 0x000fc40007810000 */
[----:B------:R-:W-:Y:S02]  /*3e60*/  FSEL R121, R67, -INF , !P6 ;  /* 0xff80000043797808 */ /* 0x000fe40007000000 */
[----:B------:R-:W-:Y:S02]  /*3e70*/  ISETP.LT.OR P2, PT, R22, 0x29, P2 ;  /* 0x000000291600780c */ /* 0x000fe40001741670 */
[----:B------:R-:W-:Y:S02]  /*3e80*/  ISETP.GT.AND P0, PT, R24, 0x29, P0 ;  /* 0x000000291800780c */ /* 0x000fe40000704270 */
[----:B------:R-:W-:Y:S01]  /*3e90*/  PLOP3.LUT P6, PT, PT, PT, UP1, 0x40, 0x0 ;  /* 0x000000000000781c */ /* 0x000fe20003fce818 */
[----:B------:R-:W-:Y:S01]  /*3ea0*/  UISETP.NE.AND UP1, UPT, UR17, URZ, UPT ;  /* 0x0000003f1100728c */ /* 0x000fe2000bf25270 */
[----:B------:R-:W-:Y:S02]  /*3eb0*/  FMNMX.FTZ R0, R141, R0, !PT ;  /* 0x000000008d007209 */ /* 0x000fe40007810000 */
[----:B------:R-:W-:-:S02]  /*3ec0*/  FMNMX.FTZ R25, R142, R25, !PT ;  /* 0x000000198e197209 */ /* 0x000fc40007810000 */
[----:B------:R-:W-:Y:S02]  /*3ed0*/  FSEL R139, R62, -INF , !P2 ;  /* 0xff8000003e8b7808 */ /* 0x000fe40005000000 */
[----:B------:R-:W-:Y:S02]  /*3ee0*/  ISETP.LT.OR P0, PT, R22, 0x2a, P0 ;  /* 0x0000002a1600780c */ /* 0x000fe40000701670 */
[----:B------:R-:W-:Y:S01]  /*3ef0*/  PLOP3.LUT P2, PT, PT, PT, UP0, 0x40, 0x0 ;  /* 0x000000000000781c */ /* 0x000fe20003f4e808 */
[----:B------:R-:W-:Y:S01]  /*3f00*/  UISETP.NE.AND UP0, UPT, UR16, URZ, UPT ;  /* 0x0000003f1000728c */ /* 0x000fe2000bf05270 */
[----:B------:R-:W-:Y:S02]  /*3f10*/  ISETP.GT.AND P6, PT, R24, 0x30, P6 ;  /* 0x000000301800780c */ /* 0x000fe400037c4270 */
[----:B------:R-:W-:Y:S01]  /*3f20*/  FMNMX.FTZ R0, R121, R0, !PT ;  /* 0x0000000079007209 */ /* 0x000fe20007810000 */
[----:B------:R-:W-:Y:S01]  /*3f30*/  ULDC.64 UR16, c[0x0][0x2c8] ;  /* 0x0000b20000107ab9 */ /* 0x000fe20000000a00 */
[----:B------:R-:W-:Y:S01]  /*3f40*/  FMNMX.FTZ R25, R140, R25, !PT ;  /* 0x000000198c197209 */ /* 0x000fe20007810000 */
[----:B------:R-:W-:Y:S01]  /*3f50*/  UIMAD.WIDE.U32 UR18, UR15, UR16, URZ ;  /* 0x000000100f1272a5 */ /* 0x000fe2000f8e003f */
[----:B------:R-:W-:-:S02]  /*3f60*/  FSEL R131, R63, -INF , !P0 ;  /* 0xff8000003f837808 */ /* 0x000fc40004000000 */
[----:B------:R-:W-:Y:S01]  /*3f70*/  PLOP3.LUT P0, PT, PT, PT, UP4, 0x40, 0x0 ;  /* 0x000000000000781c */ /* 0x000fe20003f0e848 */
[----:B------:R-:W-:Y:S01]  /*3f80*/  UISETP.NE.AND UP4, UPT, UR4, URZ, UPT ;  /* 0x0000003f0400728c */ /* 0x000fe2000bf85270 */
[----:B------:R-:W-:Y:S01]  /*3f90*/  ISETP.LT.OR P6, PT, R22, 0x31, P6 ;  /* 0x000000311600780c */ /* 0x000fe200037c1670 */
[----:B------:R-:W-:Y:S01]  /*3fa0*/  UIADD3 UR4, UR7, -0x2, URZ ;  /* 0xfffffffe07047890 */ /* 0x000fe2000fffe03f */
[----:B------:R-:W-:Y:S02]  /*3fb0*/  ISETP.GT.AND P2, PT, R24, 0x31, P2 ;  /* 0x000000311800780c */ /* 0x000fe40001744270 */
[----:B------:R-:W-:Y:S01]  /*3fc0*/  FMNMX.FTZ R0, R139, R0, !PT ;  /* 0x000000008b007209 */ /* 0x000fe20007810000 */
[----:B------:R-:W-:Y:S01]  /*3fd0*/  ULDC UR7, c[0x0][0x328] ;  /* 0x0000ca0000077ab9 */ /* 0x000fe20000000800 */
[----:B------:R-:W-:Y:S01]  /*3fe0*/  FMNMX.FTZ R25, R156, R25, !PT ;  /* 0x000000199c197209 */ /* 0x000fe20007810000 */
[----:B------:R-:W-:Y:S01]  /*3ff0*/  IMAD.U32 R168, RZ, RZ, UR4 ;  /* 0x00000004ffa87e24 */ /* 0x000fe2000f8e00ff */
[----:B------:R-:W-:-:S02]  /*4000*/  FSEL R161, R58, -INF , !P6 ;  /* 0xff8000003aa17808 */ /* 0x000fc40007000000 */
[----:B------:R-:W-:Y:S02]  /*4010*/  ISETP.LT.OR P2, PT, R22, 0x32, P2 ;  /* 0x000000321600780c */ /* 0x000fe40001741670 */
[----:B------:R-:W-:Y:S02]  /*4020*/  ISETP.GT.AND P0, PT, R24, 0x38, P0 ;  /* 0x000000381800780c */ /* 0x000fe40000704270 */
[----:B------:R-:W-:Y:S01]  /*4030*/  PLOP3.LUT P6, PT, PT, PT, UP3, 0x40, 0x0 ;  /* 0x000000000000781c */ /* 0x000fe20003fce838 */
[----:B------:R-:W-:Y:S01]  /*4040*/  UISETP.NE.AND UP3, UPT, UR30, URZ, UPT ;  /* 0x0000003f1e00728c */ /* 0x000fe2000bf65270 */
[----:B------:R-:W-:Y:S02]  /*4050*/  FMNMX.FTZ R0, R131, R0, !PT ;  /* 0x0000000083007209 */ /* 0x000fe40007810000 */
[----:B------:R-:W-:Y:S02]  /*4060*/  FMNMX.FTZ R25, R152, R25, !PT ;  /* 0x0000001998197209 */ /* 0x000fe40007810000 */
[----:B------:R-:W-:-:S02]  /*4070*/  FSEL R149, R59, -INF , !P2 ;  /* 0xff8000003b957808 */ /* 0x000fc40005000000 */
[----:B------:R-:W-:Y:S01]  /*4080*/  ISETP.LT.OR P0, PT, R22, 0x39, P0 ;  /* 0x000000391600780c */ /* 0x000fe20000701670 */
[----:B------:R-:W-:Y:S01]  /*4090*/  LDSM.16.MT88.4 R56, [R209+0x3100] ;  /* 0x00310000d138783b */ /* 0x000fe20000004200 */
[----:B------:R-:W-:Y:S01]  /*40a0*/  PLOP3.LUT P2, PT, PT, PT, UP2, 0x40, 0x0 ;  /* 0x000000000000781c */ /* 0x000fe20003f4e828 */
[----:B------:R-:W-:Y:S01]  /*40b0*/  UISETP.NE.AND UP2, UPT, UR32, URZ, UPT ;  /* 0x0000003f2000728c */ /* 0x000fe2000bf45270 */
[----:B------:R-:W-:Y:S02]  /*40c0*/  ISETP.GT.AND P6, PT, R24, 0x39, P6 ;  /* 0x000000391800780c */ /* 0x000fe400037c4270 */
[----:B------:R-:W-:Y:S02]  /*40d0*/  FMNMX.FTZ R0, R161, R0, !PT ;  /* 0x00000000a1007209 */ /* 0x000fe40007810000 */
[----:B------:R-:W-:Y:S02]  /*40e0*/  FMNMX.FTZ R25, R154, R25, !PT ;  /* 0x000000199a197209 */ /* 0x000fe40007810000 */
[----:B------:R-:W-:-:S02]  /*40f0*/  FSEL R159, R54, -INF , !P0 ;  /* 0xff800000369f7808 */ /* 0x000fc40004000000 */
[----:B------:R-:W-:Y:S01]  /*4100*/  PLOP3.LUT P0, PT, PT, PT, UP1, 0x40, 0x0 ;  /* 0x000000000000781c */ /* 0x000fe20003f0e818 */
[----:B------:R-:W-:Y:S01]  /*4110*/  UISETP.NE.AND UP1, UPT, UR31, URZ, UPT ;  /* 0x0000003f1f00728c */ /* 0x000fe2000bf25270 */
[----:B------:R-:W-:Y:S02]  /*4120*/  ISETP.LT.OR P6, PT, R22, 0x3a, P6 ;  /* 0x0000003a1600780c */ /* 0x000fe400037c1670 */
[----:B------:R-:W-:Y:S02]  /*4130*/  ISETP.GT.AND P2, PT, R24, 0x40, P2 ;  /* 0x000000401800780c */ /* 0x000fe40001744270 */
[----:B------:R-:W-:Y:S02]  /*4140*/  FMNMX.FTZ R0, R149, R0, !PT ;  /* 0x0000000095007209 */ /* 0x000fe40007810000 */
[----:B------:R-:W-:Y:S02]  /*4150*/  FMNMX.FTZ R25, R150, R25, !PT ;  /* 0x0000001996197209 */ /* 0x000fe40007810000 */
[----:B------:R-:W-:-:S02]  /*4160*/  FSEL R153, R55, -INF , !P6 ;  /* 0xff80000037997808 */ /* 0x000fc40007000000 */
[----:B------:R-:W-:Y:S01]  /*4170*/  ISETP.GT.AND P0, PT, R24, 0x41, P0 ;  /* 0x000000411800780c */ /* 0x000fe20000704270 */
[----:B------:R-:W-:Y:S01]  /*4180*/  @UP1 USHF.R.U32.HI UR15, URZ, UR17, UR19 ;  /* 0x000000113f0f1299 */ /* 0x000fe20008011613 */
[----:B------:R-:W-:Y:S02]  /*4190*/  ISETP.LT.OR P2, PT, R22, 0x41, P2 ;  /* 0x000000411600780c */ /* 0x000fe40001741670 */
[----:B------:R-:W-:Y:S01]  /*41a0*/  FMNMX.FTZ R0, R159, R0, !PT ;  /* 0x000000009f007209 */ /* 0x000fe20007810000 */
[----:B------:R-:W-:Y:S01]  /*41b0*/  UIADD3 UR14, UR14, UR15, URZ ;  /* 0x0000000f0e0e7290 */ /* 0x000fe2000fffe03f */
[----:B------:R-:W-:Y:S01]  /*41c0*/  PLOP3.LUT P6, PT, PT, PT, UP0, 0x40, 0x0 ;  /* 0x000000000000781c */ /* 0x000fe20003fce808 */
[----:B------:R-:W-:Y:S01]  /*41d0*/  UISETP.NE.AND UP0, UPT, UR33, URZ, UPT ;  /* 0x0000003f2100728c */ /* 0x000fe2000bf05270 */
[----:B------:R-:W-:Y:S01]  /*41e0*/  FMNMX.FTZ R25, R136, R25, !PT ;  /* 0x0000001988197209 */ /* 0x000fe20007810000 */
[----:B------:R-:W-:Y:S01]  /*41f0*/  UIADD3 UR7, UR14, UR7, URZ ;  /* 0x000000070e077290 */ /* 0x000fe2000fffe03f */
[----:B------:R-:W-:-:S02]  /*4200*/  ISETP.LT.OR P0, PT, R22, 0x42, P0 ;  /* 0x000000421600780c */ /* 0x000fc40000701670 */
[----:B------:R-:W-:Y:S02]  /*4210*/  FSEL R155, R50, -INF , !P2 ;  /* 0xff800000329b7808 */ /* 0x000fe40005000000 */
[----:B------:R-:W-:Y:S02]  /*4220*/  FMNMX.FTZ R0, R153, R0, !PT ;  /* 0x0000000099007209 */ /* 0x000fe40007810000 */
[----:B------:R-:W-:Y:S02]  /*4230*/  PLOP3.LUT P2, PT, PT, PT, UP6, 0x40, 0x0 ;  /* 0x000000000000781c */ /* 0x000fe40003f4e868 */
[----:B------:R-:W-:Y:S02]  /*4240*/  ISETP.GT.AND P6, PT, R24, 0x48, P6 ;  /* 0x000000481800780c */ /* 0x000fe400037c4270 */
[----:B------:R-:W-:Y:S02]  /*4250*/  FMNMX.FTZ R25, R134, R25, !PT ;  /* 0x0000001986197209 */ /* 0x000fe40007810000 */
[----:B------:R-:W-:-:S02]  /*4260*/  FSEL R157, R51, -INF , !P0 ;  /* 0xff800000339d7808 */ /* 0x000fc40004000000 */
[----:B------:R-:W-:Y:S02]  /*4270*/  FMNMX.FTZ R0, R155, R0, !PT ;  /* 0x000000009b007209 */ /* 0x000fe40007810000 */
[----:B------:R-:W-:Y:S02]  /*4280*/  PLOP3.LUT P0, PT, PT, PT, UP5, 0x40, 0x0 ;  /* 0x000000000000781c */ /* 0x000fe40003f0e858 */
[----:B------:R-:W-:Y:S02]  /*4290*/  ISETP.GT.AND P2, PT, R24, 0x49, P2 ;  /* 0x000000491800780c */ /* 0x000fe40001744270 */
[----:B------:R-:W-:Y:S02]  /*42a0*/  ISETP.LT.OR P6, PT, R22, 0x49, P6 ;  /* 0x000000491600780c */ /* 0x000fe400037c1670 */
[----:B------:R-:W-:Y:S02]  /*42b0*/  FMNMX.FTZ R25, R132, R25, !PT ;  /* 0x0000001984197209 */ /* 0x000fe40007810000 */
[----:B------:R-:W-:-:S02]  /*42c0*/  FMNMX.FTZ R10, R157, R0, !PT ;  /* 0x000000009d0a7209 */ /* 0x000fc40007810000 */
[----:B------:R-:W-:Y:S02]  /*42d0*/  ISETP.LT.OR P2, PT, R22, 0x4a, P2 ;  /* 0x0000004a1600780c */ /* 0x000fe40001741670 */
[----:B------:R-:W-:Y:S02]  /*42e0*/  FSEL R151, R46, -INF , !P6 ;  /* 0xff8000002e977808 */ /* 0x000fe40007000000 */
[----:B------:R-:W-:Y:S02]  /*42f0*/  ISETP.GT.AND P0, PT, R24, 0x50, P0 ;  /* 0x000000501800780c */ /* 0x000fe40000704270 */
[----:B------:R-:W-:Y:S02]  /*4300*/  FMNMX.FTZ R0, R130, R25, !PT ;  /* 0x0000001982007209 */ /* 0x000fe40007810000 */
[----:B------:R-:W-:Y:S02]  /*4310*/  PLOP3.LUT P6, PT, PT, PT, UP4, 0x40, 0x0 ;  /* 0x000000000000781c */ /* 0x000fe40003fce848 */
[----:B------:R-:W-:Y:S01]  /*4320*/  FSEL R143, R47, -INF , !P2 ;  /* 0xff8000002f8f7808 */ /* 0x000fe20005000000 */
[----:B------:R-:W1:Y:S01]  /*4330*/  SHFL.BFLY PT, R25, R0, 0x2, 0x1f ;  /* 0x0c401f0000197f89 */ /* 0x000e6200000e0000 */
[----:B------:R-:W-:-:S02]  /*4340*/  ISETP.LT.OR P0, PT, R22, 0x51, P0 ;  /* 0x000000511600780c */ /* 0x000fc40000701670 */
[----:B------:R-:W-:Y:S02]  /*4350*/  PLOP3.LUT P2, PT, PT, PT, UP3, 0x40, 0x0 ;  /* 0x000000000000781c */ /* 0x000fe40003f4e838 */
[----:B------:R-:W-:Y:S02]  /*4360*/  ISETP.GT.AND P6, PT, R24, 0x51, P6 ;  /* 0x000000511800780c */ /* 0x000fe400037c4270 */
[----:B------:R-:W-:Y:S02]  /*4370*/  FMNMX.FTZ R10, R151, R10, !PT ;  /* 0x0000000a970a7209 */ /* 0x000fe40007810000 */
[----:B------:R-:W-:Y:S02]  /*4380*/  FSEL R135, R82, -INF , !P0 ;  /* 0xff80000052877808 */ /* 0x000fe40004000000 */
[----:B------:R-:W-:Y:S02]  /*4390*/  PLOP3.LUT P0, PT, PT, PT, UP2, 0x40, 0x0 ;  /* 0x000000000000781c */ /* 0x000fe40003f0e828 */
[----:B------:R-:W-:-:S02]  /*43a0*/  ISETP.LT.OR P6, PT, R22, 0x52, P6 ;  /* 0x000000521600780c */ /* 0x000fc400037c1670 */
[C---:B------:R-:W-:Y:S02]  /*43b0*/  ISETP.GT.AND P2, PT, R24.reuse, 0x58, P2 ;  /* 0x000000581800780c */ /* 0x040fe40001744270 */
[----:B------:R-:W-:Y:S02]  /*43c0*/  FMNMX.FTZ R10, R143, R10, !PT ;  /* 0x0000000a8f0a7209 */ /* 0x000fe40007810000 */
[----:B------:R-:W-:Y:S02]  /*43d0*/  ISETP.GT.AND P0, PT, R24, 0x59, P0 ;  /* 0x000000591800780c */ /* 0x000fe40000704270 */
[----:B------:R-:W-:Y:S02]  /*43e0*/  FSEL R133, R83, -INF , !P6 ;  /* 0xff80000053857808 */ /* 0x000fe40007000000 */
[----:B------:R-:W-:Y:S02]  /*43f0*/  ISETP.LT.OR P2, PT, R22, 0x59, P2 ;  /* 0x000000591600780c */ /* 0x000fe40001741670 */
[----:B------:R-:W-:-:S02]  /*4400*/  FMNMX.FTZ R10, R135, R10, !PT ;  /* 0x0000000a870a7209 */ /* 0x000fc40007810000 */
[----:B------:R-:W-:Y:S02]  /*4410*/  ISETP.LT.OR P0, PT, R22, 0x5a, P0 ;  /* 0x0000005a1600780c */ /* 0x000fe40000701670 */
[----:B------:R-:W-:Y:S02]  /*4420*/  FSEL R129, R78, -INF , !P2 ;  /* 0xff8000004e817808 */ /* 0x000fe40005000000 */
[----:B------:R-:W-:Y:S02]  /*4430*/  FMNMX.FTZ R10, R133, R10, !PT ;  /* 0x0000000a850a7209 */ /* 0x000fe40007810000 */
[----:B------:R-:W-:Y:S02]  /*4440*/  FSEL R123, R79, -INF , !P0 ;  /* 0xff8000004f7b7808 */ /* 0x000fe40004000000 */
[----:B------:R-:W-:Y:S01]  /*4450*/  FMNMX.FTZ R10, R129, R10, !PT ;  /* 0x0000000a810a7209 */ /* 0x000fe20007810000 */
[----:B------:R-:W-:Y:S01]  /*4460*/  LDSM.16.MT88.4 R76, [R210+0x100] ;  /* 0x00010000d24c783b */ /* 0x000fe20000004200 */
[----:B-1----:R-:W-:-:S02]  /*4470*/  FMNMX.FTZ R27, R0, R25, !PT ;  /* 0x00000019001b7209 */ /* 0x002fc40007810000 */
[----:B------:R-:W-:-:S03]  /*4480*/  FMNMX.FTZ R22, R123, R10, !PT ;  /* 0x0000000a7b167209 */ /* 0x000fc60007810000 */
[----:B------:R-:W1:Y:S04]  /*4490*/  SHFL.BFLY PT, R0, R27, 0x1, 0x1f ;  /* 0x0c201f001b007f89 */ /* 0x000e6800000e0000 */
[----:B------:R-:W2:Y:S01]  /*44a0*/  SHFL.BFLY PT, R25, R22, 0x2, 0x1f ;  /* 0x0c401f0016197f89 */ /* 0x000ea200000e0000 */
[----:B-1----:R-:W-:Y:S02]  /*44b0*/  FMNMX.FTZ R0, R27, R0, !PT ;  /* 0x000000001b007209 */ /* 0x002fe40007810000 */
[----:B--2---:R-:W-:-:S03]  /*44c0*/  FMNMX.FTZ R25, R22, R25, !PT ;  /* 0x0000001916197209 */ /* 0x004fc60007810000 */
[C---:B------:R-:W-:Y:S01]  /*44d0*/  FMUL.FTZ R137, R0.reuse, c[0x0][0x2d0] ;  /* 0x0000b40000897a20 */ /* 0x040fe20000410000 */
[----:B------:R-:W-:Y:S01]  /*44e0*/  FSETP.NEU.FTZ.AND P0, PT, R0, -INF , PT ;  /* 0xff8000000000780b */ /* 0x000fe20003f1d000 */
[----:B------:R-:W1:Y:S03]  /*44f0*/  SHFL.BFLY PT, R10, R25, 0x1, 0x1f ;  /* 0x0c201f00190a7f89 */ /* 0x000e6600000e0000 */
[----:B------:R-:W-:-:S05]  /*4500*/  FSEL R137, R137, RZ, P0 ;  /* 0x000000ff89897208 */ /* 0x000fca0000000000 */
[--C-:B------:R-:W-:Y:S02]  /*4510*/  FFMA.FTZ R48, R12, c[0x0][0x2d0], -R137.reuse ;  /* 0x0000b4000c307a23 */ /* 0x100fe40000010889 */
[--C-:B------:R-:W-:Y:S02]  /*4520*/  FFMA.FTZ R49, R7, c[0x0][0x2d0], -R137.reuse ;  /* 0x0000b40007317a23 */ /* 0x100fe40000010889 */
[--C-:B------:R-:W-:Y:S02]  /*4530*/  FFMA.FTZ R46, R20, c[0x0][0x2d0], -R137.reuse ;  /* 0x0000b400142e7a23 */ /* 0x100fe40000010889 */
[--C-:B------:R-:W-:Y:S01]  /*4540*/  FFMA.FTZ R43, R16, c[0x0][0x2d0], -R137.reuse ;  /* 0x0000b400102b7a23 */ /* 0x100fe20000010889 */
[----:B------:R-:W-:Y:S01]  /*4550*/  MUFU.EX2 R48, R48 ;  /* 0x0000003000307308 */ /* 0x000fe20000000800 */
[--C-:B------:R-:W-:Y:S02]  /*4560*/  FFMA.FTZ R42, R6, c[0x0][0x2d0], -R137.reuse ;  /* 0x0000b400062a7a23 */ /* 0x100fe40000010889 */
[----:B------:R-:W-:-:S02]  /*4570*/  FFMA.FTZ R41, R4, c[0x0][0x2d0], -R137 ;  /* 0x0000b40004297a23 */ /* 0x000fc40000010889 */
[----:B------:R-:W2:Y:S01]  /*4580*/  LDSM.16.MT88.4 R4, [R208+0x3100] ;  /* 0x00310000d004783b */ /* 0x000ea20000004200 */
[--C-:B------:R-:W-:Y:S02]  /*4590*/  FFMA.FTZ R47, R14, c[0x0][0x2d0], -R137.reuse ;  /* 0x0000b4000e2f7a23 */ /* 0x100fe40000010889 */
[----:B------:R-:W3:Y:S01]  /*45a0*/  MUFU.EX2 R49, R49 ;  /* 0x0000003100317308 */ /* 0x000ee20000000800 */
[--C-:B------:R-:W-:Y:S01]  /*45b0*/  FFMA.FTZ R14, R8, c[0x0][0x2d0], -R137.reuse ;  /* 0x0000b400080e7a23 */ /* 0x100fe20000010889 */
[----:B-1----:R-:W-:Y:S01]  /*45c0*/  FMNMX.FTZ R12, R25, R10, !PT ;  /* 0x0000000a190c7209 */ /* 0x002fe20007810000 */
[--C-:B------:R-:W-:Y:S01]  /*45d0*/  FFMA.FTZ R119, R36, c[0x0][0x2d0], -R137.reuse ;  /* 0x0000b40024777a23 */ /* 0x100fe20000010889 */
[----:B------:R-:W-:Y:S01]  /*45e0*/  LDSM.16.MT88.4 R24, [R210+0x900] ;  /* 0x00090000d218783b */ /* 0x000fe20000004200 */
[--C-:B------:R-:W-:Y:S01]  /*45f0*/  FFMA.FTZ R116, R34, c[0x0][0x2d0], -R137.reuse ;  /* 0x0000b40022747a23 */ /* 0x100fe20000010889 */
[C---:B------:R-:W-:Y:S01]  /*4600*/  FSETP.NEU.FTZ.AND P0, PT, R12.reuse, -INF , PT ;  /* 0xff8000000c00780b */ /* 0x040fe20003f1d000 */
[----:B------:R-:W-:Y:S01]  /*4610*/  FMUL.FTZ R122, R12, c[0x0][0x2d0] ;  /* 0x0000b4000c7a7a20 */ /* 0x000fe20000410000 */
[----:B------:R-:W-:Y:S01]  /*4620*/  MUFU.EX2 R46, R46 ;  /* 0x0000002e002e7308 */ /* 0x000fe20000000800 */
[--C-:B------:R-:W-:Y:S01]  /*4630*/  FFMA.FTZ R118, R32, c[0x0][0x2d0], -R137.reuse ;  /* 0x0000b40020767a23 */ /* 0x100fe20000010889 */
[----:B------:R-:W-:Y:S01]  /*4640*/  LDSM.16.MT88.4 R36, [R210+0x3900] ;  /* 0x00390000d224783b */ /* 0x000fe20000004200 */
[--C-:B------:R-:W-:Y:S01]  /*4650*/  FFMA.FTZ R117, R120, c[0x0][0x2d0], -R137.reuse ;  /* 0x0000b40078757a23 */ /* 0x100fe20000010889 */
[----:B------:R-:W-:Y:S01]  /*4660*/  FSEL R122, R122, RZ, P0 ;  /* 0x000000ff7a7a7208 */ /* 0x000fe20000000000 */
[----:B------:R-:W-:Y:S01]  /*4670*/  FFMA.FTZ R138, R138, c[0x0][0x2d0], -R137 ;  /* 0x0000b4008a8a7a23 */ /* 0x000fe20000010889 */
[----:B------:R-:W-:Y:S01]  /*4680*/  LDSM.16.MT88.4 R32, [R209+0x3900] ;  /* 0x00390000d120783b */ /* 0x000fe20000004200 */
[----:B---3--:R-:W-:Y:S01]  /*4690*/  F2FP.PACK_AB R64, R48, R49 ;  /* 0x000000313040723e */ /* 0x008fe200000000ff */
[----:B------:R-:W1:Y:S01]  /*46a0*/  MUFU.EX2 R43, R43 ;  /* 0x0000002b002b7308 */ /* 0x000e620000000800 */
[--C-:B------:R-:W-:Y:S01]  /*46b0*/  FFMA.FTZ R50, R18, c[0x0][0x2d0], -R122.reuse ;  /* 0x0000b40012327a23 */ /* 0x100fe2000001087a */
[----:B------:R-:W-:Y:S01]  /*46c0*/  PLOP3.LUT P0, PT, PT, PT, UP0, 0x40, 0x0 ;  /* 0x000000000000781c */ /* 0x000fe20003f0e808 */
[----:B------:R-:W-:-:S02]  /*46d0*/  FFMA.FTZ R51, R23, c[0x0][0x2d0], -R122 ;  /* 0x0000b40017337a23 */ /* 0x000fc4000001087a */
[--C-:B------:R-:W-:Y:S02]  /*46e0*/  FFMA.FTZ R45, R21, c[0x0][0x2d0], -R122.reuse ;  /* 0x0000b400152d7a23 */ /* 0x100fe4000001087a */
[--C-:B------:R-:W-:Y:S01]  /*46f0*/  FFMA.FTZ R44, R19, c[0x0][0x2d0], -R122.reuse ;  /* 0x0000b400132c7a23 */ /* 0x100fe2000001087a */
[----:B------:R-:W-:Y:S01]  /*4700*/  MUFU.EX2 R50, R50 ;  /* 0x0000003200327308 */ /* 0x000fe20000000800 */
[--C-:B------:R-:W-:Y:S01]  /*4710*/  FFMA.FTZ R40, R17, c[0x0][0x2d0], -R122.reuse ;  /* 0x0000b40011287a23 */ /* 0x100fe2000001087a */
[----:B------:R-:W-:Y:S01]  /*4720*/  LDSM.16.MT88.4 R20, [R209+0x900] ;  /* 0x00090000d114783b */ /* 0x000fe20000004200 */
[--C-:B------:R-:W-:Y:S02]  /*4730*/  FFMA.FTZ R3, R11, c[0x0][0x2d0], -R122.reuse ;  /* 0x0000b4000b037a23 */ /* 0x100fe4000001087a */
[--C-:B------:R-:W-:Y:S01]  /*4740*/  FFMA.FTZ R2, R9, c[0x0][0x2d0], -R122.reuse ;  /* 0x0000b40009027a23 */ /* 0x100fe2000001087a */
[----:B------:R-:W3:Y:S01]  /*4750*/  LDSM.16.MT88.4 R16, [R208+0x900] ;  /* 0x00090000d010783b */ /* 0x000ee20000004200 */
[--C-:B------:R-:W-:Y:S01]  /*4760*/  FFMA.FTZ R15, R15, c[0x0][0x2d0], -R122.reuse ;  /* 0x0000b4000f0f7a23 */ /* 0x100fe2000001087a */
[----:B------:R-:W4:Y:S01]  /*4770*/  MUFU.EX2 R51, R51 ;  /* 0x0000003300337308 */ /* 0x000f220000000800 */
[----:B-1----:R-:W-:Y:S01]  /*4780*/  F2FP.PACK_AB R66, R43, R46 ;  /* 0x0000002e2b42723e */ /* 0x002fe200000000ff */
[----:B------:R-:W1:Y:S01]  /*4790*/  LDSM.16.MT88.4 R8, [R212+0x3900] ;  /* 0x00390000d408783b */ /* 0x000e620000004200 */
[----:B------:R-:W-:-:S02]  /*47a0*/  FFMA.FTZ R120, R141, c[0x0][0x2d0], -R122 ;  /* 0x0000b4008d787a23 */ /* 0x000fc4000001087a */
[--C-:B------:R-:W-:Y:S02]  /*47b0*/  FFMA.FTZ R121, R121, c[0x0][0x2d0], -R122.reuse ;  /* 0x0000b40079797a23 */ /* 0x100fe4000001087a */
[--C-:B------:R-:W-:Y:S01]  /*47c0*/  FFMA.FTZ R128, R139, c[0x0][0x2d0], -R122.reuse ;  /* 0x0000b4008b807a23 */ /* 0x100fe2000001087a */
[----:B------:R-:W-:Y:S01]  /*47d0*/  MUFU.EX2 R45, R45 ;  /* 0x0000002d002d7308 */ /* 0x000fe20000000800 */
[--C-:B------:R-:W-:Y:S02]  /*47e0*/  FFMA.FTZ R131, R131, c[0x0][0x2d0], -R122.reuse ;  /* 0x0000b40083837a23 */ /* 0x100fe4000001087a */
[--C-:B------:R-:W-:Y:S02]  /*47f0*/  FFMA.FTZ R139, R148, c[0x0][0x2d0], -R137.reuse ;  /* 0x0000b400948b7a23 */ /* 0x100fe40000010889 */
[--C-:B------:R-:W-:Y:S02]  /*4800*/  FFMA.FTZ R141, R142, c[0x0][0x2d0], -R137.reuse ;  /* 0x0000b4008e8d7a23 */ /* 0x100fe40000010889 */
[----:B------:R-:W-:Y:S01]  /*4810*/  FFMA.FTZ R140, R140, c[0x0][0x2d0], -R137 ;  /* 0x0000b4008c8c7a23 */ /* 0x000fe20000010889 */
[----:B------:R-:W5:Y:S01]  /*4820*/  MUFU.EX2 R44, R44 ;  /* 0x0000002c002c7308 */ /* 0x000f620000000800 */
[----:B----4-:R-:W-:Y:S01]  /*4830*/  F2FP.PACK_AB R65, R51, R50 ;  /* 0x000000323341723e */ /* 0x010fe200000000ff */
        /* <DEDUP_REMOVED lines=8> */
[----:B-----5:R-:W-:Y:S01]  /*48c0*/  F2FP.PACK_AB R67, R44, R45 ;  /* 0x0000002d2c43723e */ /* 0x020fe200000000ff */
[----:B------:R-:W4:Y:S01]  /*48d0*/  MUFU.EX2 R42, R42 ;  /* 0x0000002a002a7308 */ /* 0x000f220000000800 */
[----:B------:R-:W-:-:S02]  /*48e0*/  FFMA.FTZ R156, R156, c[0x0][0x2d0], -R137 ;  /* 0x0000b4009c9c7a23 */ /* 0x000fc40000010889 */
[--C-:B------:R-:W-:Y:S02]  /*48f0*/  FFMA.FTZ R150, R150, c[0x0][0x2d0], -R137.reuse ;  /* 0x0000b40096967a23 */ /* 0x100fe40000010889 */
[--C-:B------:R-:W-:Y:S01]  /*4900*/  FFMA.FTZ R155, R157, c[0x0][0x2d0], -R122.reuse ;  /* 0x0000b4009d9b7a23 */ /* 0x100fe2000001087a */
[C---:B------:R-:W-:Y:S01]  /*4910*/  HMMA.16816.F32 R88, R64.reuse, R92, RZ ;  /* 0x0000005c4058723c */ /* 0x040fe200000018ff */
[--C-:B------:R-:W-:Y:S01]  /*4920*/  FFMA.FTZ R151, R151, c[0x0][0x2d0], -R122.reuse ;  /* 0x0000b40097977a23 */ /* 0x100fe2000001087a */
[----:B------:R-:W-:Y:S01]  /*4930*/  MUFU.EX2 R41, R41 ;  /* 0x0000002900297308 */ /* 0x000fe20000000800 */
[----:B------:R-:W-:Y:S02]  /*4940*/  FFMA.FTZ R154, R143, c[0x0][0x2d0], -R122 ;  /* 0x0000b4008f9a7a23 */ /* 0x000fe4000001087a */
[--C-:B------:R-:W-:Y:S02]  /*4950*/  FFMA.FTZ R136, R136, c[0x0][0x2d0], -R137.reuse ;  /* 0x0000b40088887a23 */ /* 0x100fe40000010889 */
[--C-:B------:R-:W-:Y:S01]  /*4960*/  FFMA.FTZ R143, R134, c[0x0][0x2d0], -R137.reuse ;  /* 0x0000b400868f7a23 */ /* 0x100fe20000010889 */
[----:B------:R-:W-:Y:S01]  /*4970*/  HMMA.16816.F32 R92, R64, R94, RZ ;  /* 0x0000005e405c723c */ /* 0x000fe200000018ff */
[--C-:B------:R-:W-:Y:S01]  /*4980*/  FFMA.FTZ R132, R132, c[0x0][0x2d0], -R137.reuse ;  /* 0x0000b40084847a23 */ /* 0x100fe20000010889 */
[----:B------:R-:W-:Y:S01]  /*4990*/  MUFU.EX2 R14, R14 ;  /* 0x0000000e000e7308 */ /* 0x000fe20000000800 */
[----:B------:R-:W-:-:S02]  /*49a0*/  FFMA.FTZ R137, R130, c[0x0][0x2d0], -R137 ;  /* 0x0000b40082897a23 */ /* 0x000fc40000010889 */
[--C-:B------:R-:W-:Y:S02]  /*49b0*/  FFMA.FTZ R130, R135, c[0x0][0x2d0], -R122.reuse ;  /* 0x0000b40087827a23 */ /* 0x100fe4000001087a */
[--C-:B------:R-:W-:Y:S01]  /*49c0*/  FFMA.FTZ R133, R133, c[0x0][0x2d0], -R122.reuse ;  /* 0x0000b40085857a23 */ /* 0x100fe2000001087a */
[C---:B------:R-:W-:Y:S01]  /*49d0*/  HMMA.16816.F32 R96, R64.reuse, R100, RZ ;  /* 0x000000644060723c */ /* 0x040fe200000018ff */
[----:B------:R-:W-:Y:S01]  /*49e0*/  FFMA.FTZ R227, R123, c[0x0][0x2d0], -R122 ;  /* 0x0000b4007be37a23 */ /* 0x000fe2000001087a */
[----:B------:R-:W-:Y:S01]  /*49f0*/  MUFU.EX2 R40, R40 ;  /* 0x0000002800287308 */ /* 0x000fe20000000800 */
[----:B------:R-:W-:Y:S02]  /*4a00*/  FADD.FTZ R49, R49, R48 ;  /* 0x0000003031317221 */ /* 0x000fe40000010000 */
[----:B------:R-:W-:Y:S02]  /*4a10*/  FADD.FTZ R50, R50, R51 ;  /* 0x0000003332327221 */ /* 0x000fe40000010000 */
[----:B------:R-:W-:Y:S01]  /*4a20*/  FADD.FTZ R46, R46, R49 ;  /* 0x000000312e2e7221 */ /* 0x000fe20000010000 */
[----:B------:R-:W-:Y:S02]  /*4a30*/  HMMA.16816.F32 R100, R64, R102, RZ ;  /* 0x000000664064723c */ /* 0x000fe400000018ff */
[----:B------:R-:W5:Y:S01]  /*4a40*/  MUFU.EX2 R15, R15 ;  /* 0x0000000f000f7308 */ /* 0x000f620000000800 */
[----:B------:R-:W-:-:S05]  /*4a50*/  FADD.FTZ R46, R43, R46 ;  /* 0x0000002e2b2e7221 */ /* 0x000fca0000010000 */
[C---:B------:R-:W-:Y:S02]  /*4a60*/  HMMA.16816.F32 R112, R64.reuse, R68, RZ ;  /* 0x000000444070723c */ /* 0x040fe400000018ff */
[----:B------:R-:W-:Y:S06]  /*4a70*/  MUFU.EX2 R3, R3 ;  /* 0x0000000300037308 */ /* 0x000fec0000000800 */
[C---:B------:R-:W-:Y:S02]  /*4a80*/  HMMA.16816.F32 R72, R64.reuse, R76, RZ ;  /* 0x0000004c4048723c */ /* 0x040fe400000018ff */
[----:B------:R-:W1:Y:S06]  /*4a90*/  MUFU.EX2 R2, R2 ;  /* 0x0000000200027308 */ /* 0x000e6c0000000800 */
        /* <DEDUP_REMOVED lines=16> */
[C---:B--2---:R-:W-:Y:S02]  /*4ba0*/  HMMA.16816.F32 R60, R64.reuse, R4, RZ ;  /* 0x00000004403c723c */ /* 0x044fe400000018ff */
[----:B------:R-:W-:Y:S05]  /*4bb0*/  MUFU.EX2 R138, R138 ;  /* 0x0000008a008a7308 */ /* 0x000fea0000000800 */
[----:B----4-:R-:W-:Y:S01]  /*4bc0*/  F2FP.PACK_AB R4, R42, R47 ;  /* 0x0000002f2a04723e */ /* 0x010fe200000000ff */
[----:B------:R-:W-:Y:S01]  /*4bd0*/  HMMA.16816.F32 R64, R64, R6, RZ ;  /* 0x000000064040723c */ /* 0x000fe200000018ff */
[----:B-----5:R-:W-:Y:S01]  /*4be0*/  F2FP.PACK_AB R5, R15, R40 ;  /* 0x000000280f05723e */ /* 0x020fe200000000ff */
[----:B------:R-:W2:Y:S01]  /*4bf0*/  MUFU.EX2 R139, R139 ;  /* 0x0000008b008b7308 */ /* 0x000ea20000000800 */
[----:B------:R-:W-:-:S04]  /*4c00*/  FADD.FTZ R47, R47, R46 ;  /* 0x0000002e2f2f7221 */ /* 0x000fc80000010000 */
[----:B------:R-:W-:Y:S01]  /*4c10*/  F2FP.PACK_AB R6, R14, R41 ;  /* 0x000000290e06723e */ /* 0x000fe200000000ff */
[----:B------:R-:W-:Y:S01]  /*4c20*/  FADD.FTZ R42, R42, R47 ;  /* 0x0000002f2a2a7221 */ /* 0x000fe20000010000 */
[----:B-1----:R-:W-:Y:S01]  /*4c30*/  F2FP.PACK_AB R7, R2, R3 ;  /* 0x000000030207723e */ /* 0x002fe200000000ff */
[----:B------:R-:W-:Y:S02]  /*4c40*/  MUFU.EX2 R141, R141 ;  /* 0x0000008d008d7308 */ /* 0x000fe40000000800 */
[----:B------:R-:W-:-:S04]  /*4c50*/  FADD.FTZ R41, R41, R42 ;  /* 0x0000002a29297221 */ /* 0x000fc80000010000 */
[C---:B---3--:R-:W-:Y:S01]  /*4c60*/  HMMA.16816.F32 R88, R4.reuse, R16, R88 ;  /* 0x000000100458723c */ /* 0x048fe20000001858 */
[----:B------:R-:W-:Y:S01]  /*4c70*/  FADD.FTZ R14, R14, R41 ;  /* 0x000000290e0e7221 */ /* 0x000fe20000010000 */
[----:B------:R-:W1:Y:S06]  /*4c80*/  MUFU.EX2 R140, R140 ;  /* 0x0000008c008c7308 */ /* 0x000e6c0000000800 */
[C---:B------:R-:W-:Y:S01]  /*4c90*/  HMMA.16816.F32 R92, R4.reuse, R18, R92 ;  /* 0x00000012045c723c */ /* 0x040fe2000000185c */
[----:B------:R-:W3:Y:S01]  /*4ca0*/  LDSM.16.MT88.4 R16, [R208+0x3900] ;  /* 0x00390000d010783b */ /* 0x000ee20000004200 */
[----:B------:R-:W-:Y:S06]  /*4cb0*/  MUFU.EX2 R142, R142 ;  /* 0x0000008e008e7308 */ /* 0x000fec0000000800 */
[C---:B------:R-:W-:Y:S02]  /*4cc0*/  HMMA.16816.F32 R96, R4.reuse, R8, R96 ;  /* 0x000000080460723c */ /* 0x040fe40000001860 */
[----:B------:R-:W4:Y:S06]  /*4cd0*/  MUFU.EX2 R149, R149 ;  /* 0x0000009500957308 */ /* 0x000f2c0000000800 */
[C---:B------:R-:W-:Y:S01]  /*4ce0*/  HMMA.16816.F32 R100, R4.reuse, R10, R100 ;  /* 0x0000000a0464723c */ /* 0x040fe20000001864 */
[----:B------:R-:W5:Y:S01]  /*4cf0*/  LDSM.16.MT88.4 R8, [R208+0x1100] ;  /* 0x00110000d008783b */ /* 0x000f620000004200 */
[----:B------:R-:W-:Y:S06]  /*4d00*/  MUFU.EX2 R148, R148 ;  /* 0x0000009400947308 */ /* 0x000fec0000000800 */
[C---:B------:R-:W-:Y:S02]  /*4d10*/  HMMA.16816.F32 R112, R4.reuse, R28, R112 ;  /* 0x0000001c0470723c */ /* 0x040fe40000001870 */
[----:B------:R-:W1:Y:S06]  /*4d20*/  MUFU.EX2 R153, R153 ;  /* 0x0000009900997308 */ /* 0x000e6c0000000800 */
[C---:B------:R-:W-:Y:S01]  /*4d30*/  HMMA.16816.F32 R68, R4.reuse, R30, R68 ;  /* 0x0000001e0444723c */ /* 0x040fe20000001844 */
[----:B------:R-:W-:Y:S01]  /*4d40*/  LDSM.16.MT88.4 R28, [R212+0x1100] ;  /* 0x00110000d41c783b */ /* 0x000fe20000004200 */
[----:B------:R-:W-:Y:S06]  /*4d50*/  MUFU.EX2 R156, R156 ;  /* 0x0000009c009c7308 */ /* 0x000fec0000000800 */
[C---:B------:R-:W-:Y:S02]  /*4d60*/  HMMA.16816.F32 R72, R4.reuse, R24, R72 ;  /* 0x000000180448723c */ /* 0x040fe40000001848 */
[----:B------:R-:W1:Y:S06]  /*4d70*/  MUFU.EX2 R159, R159 ;  /* 0x0000009f009f7308 */ /* 0x000e6c0000000800 */
[C---:B------:R-:W-:Y:S01]  /*4d80*/  HMMA.16816.F32 R76, R4.reuse, R26, R76 ;  /* 0x0000001a044c723c */ /* 0x040fe2000000184c */
[----:B------:R-:W1:Y:S01]  /*4d90*/  LDSM.16.MT88.4 R24, [R210+0x1100] ;  /* 0x00110000d218783b */ /* 0x000e620000004200 */
        /* <DEDUP_REMOVED lines=16> */
[C---:B---3--:R-:W-:Y:S02]  /*4ea0*/  HMMA.16816.F32 R60, R4.reuse, R16, R60 ;  /* 0x00000010043c723c */ /* 0x048fe4000000183c */
[----:B------:R-:W3:Y:S06]  /*4eb0*/  MUFU.EX2 R143, R143 ;  /* 0x0000008f008f7308 */ /* 0x000eec0000000800 */
[----:B------:R-:W-:Y:S01]  /*4ec0*/  HMMA.16816.F32 R64, R4, R18, R64 ;  /* 0x000000120440723c */ /* 0x000fe20000001840 */
[----:B------:R-:W2:Y:S01]  /*4ed0*/  LDSM.16.MT88.4 R16, [R212+0x4100] ;  /* 0x00410000d410783b */ /* 0x000ea20000004200 */
[----:B------:R-:W-:Y:S05]  /*4ee0*/  MUFU.EX2 R132, R132 ;  /* 0x0000008400847308 */ /* 0x000fea0000000800 */
[C---:B------:R-:W-:Y:S01]  /*4ef0*/  F2FP.PACK_AB R4, R116.reuse, R119 ;  /* 0x000000777404723e */ /* 0x040fe200000000ff */
[----:B------:R-:W-:Y:S01]  /*4f00*/  FADD.FTZ R119, R119, R14 ;  /* 0x0000000e77777221 */ /* 0x000fe20000010000 */
[----:B------:R-:W-:Y:S01]  /*4f10*/  F2FP.PACK_AB R6, R117, R118 ;  /* 0x000000767506723e */ /* 0x000fe200000000ff */
[----:B------:R-:W1:Y:S01]  /*4f20*/  MUFU.EX2 R137, R137 ;  /* 0x0000008900897308 */ /* 0x000e620000000800 */
[----:B------:R-:W-:Y:S01]  /*4f30*/  F2FP.PACK_AB R5, R121, R120 ;  /* 0x000000787905723e */ /* 0x000fe200000000ff */
[----:B------:R-:W-:Y:S01]  /*4f40*/  FADD.FTZ R119, R116, R119 ;  /* 0x0000007774777221 */ /* 0x000fe20000010000 */
[----:B------:R-:W-:-:S03]  /*4f50*/  F2FP.PACK_AB R7, R131, R128 ;  /* 0x000000808307723e */ /* 0x000fc600000000ff */
[----:B------:R-:W-:Y:S02]  /*4f60*/  FADD.FTZ R118, R118, R119 ;  /* 0x0000007776767221 */ /* 0x000fe40000010000 */
[----:B------:R-:W-:Y:S02]  /*4f70*/  MUFU.EX2 R130, R130 ;  /* 0x0000008200827308 */ /* 0x000fe40000000800 */
[----:B-----5:R-:W-:Y:S01]  /*4f80*/  HMMA.16816.F32 R88, R4, R8, R88 ;  /* 0x000000080458723c */ /* 0x020fe20000001858 */
[----:B------:R-:W-:-:S05]  /*4f90*/  FADD.FTZ R117, R117, R118 ;  /* 0x0000007675757221 */ /* 0x000fca0000010000 */
[----:B------:R-:W5:Y:S02]  /*4fa0*/  MUFU.EX2 R133, R133 ;  /* 0x0000008500857308 */ /* 0x000f640000000800 */
[C---:B------:R-:W-:Y:S01]  /*4fb0*/  HMMA.16816.F32 R92, R4.reuse, R10, R92 ;  /* 0x0000000a045c723c */ /* 0x040fe2000000185c */
[----:B------:R-:W3:Y:S05]  /*4fc0*/  LDSM.16.MT88.4 R8, [R208+0x4100] ;  /* 0x00410000d008783b */ /* 0x000eea0000004200 */
[----:B------:R-:W-:Y:S02]  /*4fd0*/  MUFU.EX2 R227, R227 ;  /* 0x000000e300e37308 */ /* 0x000fe40000000800 */
[C---:B-1----:R-:W-:Y:S08]  /*4fe0*/  HMMA.16816.F32 R72, R4.reuse, R24, R72 ;  /* 0x000000180448723c */ /* 0x042ff00000001848 */
[C---:B--2---:R-:W-:Y:S08]  /*4ff0*/  HMMA.16816.F32 R96, R4.reuse, R16, R96 ;  /* 0x000000100460723c */ /* 0x044ff00000001860 */
[C---:B------:R-:W-:Y:S01]  /*5000*/  HMMA.16816.F32 R100, R4.reuse, R18, R100 ;  /* 0x000000120464723c */ /* 0x040fe20000001864 */
[----:B------:R-:W1:Y:S07]  /*5010*/  LDSM.16.MT88.4 R16, [R208+0x1900] ;  /* 0x00190000d010783b */ /* 0x000e6e0000004200 */
[C---:B------:R-:W-:Y:S01]  /*5020*/  HMMA.16816.F32 R76, R4.reuse, R26, R76 ;  /* 0x0000001a044c723c */ /* 0x040fe2000000184c */
[----:B------:R-:W-:Y:S07]  /*5030*/  LDSM.16.MT88.4 R24, [R210+0x1900] ;  /* 0x00190000d218783b */ /* 0x000fee0000004200 */
[C---:B------:R-:W-:Y:S08]  /*5040*/  HMMA.16816.F32 R108, R4.reuse, R36, R108 ;  /* 0x00000024046c723c */ /* 0x040ff0000000186c */
[C---:B---3--:R-:W-:Y:S08]  /*5050*/  HMMA.16816.F32 R60, R4.reuse, R8, R60 ;  /* 0x00000008043c723c */ /* 0x048ff0000000183c */
[C---:B------:R-:W-:Y:S01]  /*5060*/  HMMA.16816.F32 R64, R4.reuse, R10, R64 ;  /* 0x0000000a0440723c */ /* 0x040fe20000001840 */
[----:B------:R-:W2:Y:S07]  /*5070*/  LDSM.16.MT88.4 R8, [R212+0x4900] ;  /* 0x00490000d408783b */ /* 0x000eae0000004200 */
[C---:B------:R-:W-:Y:S01]  /*5080*/  HMMA.16816.F32 R104, R4.reuse, R38, R104 ;  /* 0x000000260468723c */ /* 0x040fe20000001868 */
[----:B------:R-:W3:Y:S07]  /*5090*/  LDSM.16.MT88.4 R36, [R210+0x4900] ;  /* 0x00490000d224783b */ /* 0x000eee0000004200 */
[C---:B------:R-:W-:Y:S08]  /*50a0*/  HMMA.16816.F32 R112, R4.reuse, R28, R112 ;  /* 0x0000001c0470723c */ /* 0x040ff00000001870 */
[C---:B------:R-:W-:Y:S01]  /*50b0*/  HMMA.16816.F32 R68, R4.reuse, R30, R68 ;  /* 0x0000001e0444723c */ /* 0x040fe20000001844 */
[----:B------:R-:W1:Y:S07]  /*50c0*/  LDSM.16.MT88.4 R28, [R212+0x1900] ;  /* 0x00190000d41c783b */ /* 0x000e6e0000004200 */
[C---:B------:R-:W-:Y:S08]  /*50d0*/  HMMA.16816.F32 R80, R4.reuse, R20, R80 ;  /* 0x000000140450723c */ /* 0x040ff00000001850 */
[C---:B------:R-:W-:Y:S01]  /*50e0*/  HMMA.16816.F32 R84, R4.reuse, R22, R84 ;  /* 0x000000160454723c */ /* 0x040fe20000001854 */
[----:B------:R-:W2:Y:S07]  /*50f0*/  LDSM.16.MT88.4 R20, [R209+0x1900] ;  /* 0x00190000d114783b */ /* 0x000eae0000004200 */
[C---:B------:R-:W-:Y:S08]  /*5100*/  HMMA.16816.F32 R52, R4.reuse, R32, R52 ;  /* 0x000000200434723c */ /* 0x040ff00000001834 */
[----:B------:R-:W-:Y:S01]  /*5110*/  HMMA.16816.F32 R56, R4, R34, R56 ;  /* 0x000000220438723c */ /* 0x000fe20000001838 */
[----:B------:R-:W3:Y:S06]  /*5120*/  LDSM.16.MT88.4 R32, [R209+0x4900] ;  /* 0x00490000d120783b */ /* 0x000eec0000004200 */
[----:B------:R-:W-:Y:S01]  /*5130*/  F2FP.PACK_AB R4, R139, R138 ;  /* 0x0000008a8b04723e */ /* 0x000fe200000000ff */
[----:B------:R-:W-:Y:S01]  /*5140*/  FADD.FTZ R138, R138, R117 ;  /* 0x000000758a8a7221 */ /* 0x000fe20000010000 */
[----:B------:R-:W-:-:S02]  /*5150*/  F2FP.PACK_AB R6, R140, R141 ;  /* 0x0000008d8c06723e */ /* 0x000fc400000000ff */
[----:B----4-:R-:W-:Y:S01]  /*5160*/  F2FP.PACK_AB R5, R149, R142 ;  /* 0x0000008e9505723e */ /* 0x010fe200000000ff */
[----:B------:R-:W-:Y:S01]  /*5170*/  FADD.FTZ R138, R139, R138 ;  /* 0x0000008a8b8a7221 */ /* 0x000fe20000010000 */
[----:B------:R-:W-:-:S03]  /*5180*/  F2FP.PACK_AB R7, R153, R148 ;  /* 0x000000949907723e */ /* 0x000fc600000000ff */
[----:B------:R-:W-:-:S04]  /*5190*/  FADD.FTZ R141, R141, R138 ;  /* 0x0000008a8d8d7221 */ /* 0x000fc80000010000 */
[----:B-1----:R-:W-:Y:S01]  /*51a0*/  HMMA.16816.F32 R88, R4, R16, R88 ;  /* 0x000000100458723c */ /* 0x002fe20000001858 */
[----:B------:R-:W-:-:S07]  /*51b0*/  FADD.FTZ R141, R140, R141 ;  /* 0x0000008d8c8d7221 */ /* 0x000fce0000010000 */
[C---:B------:R-:W-:Y:S01]  /*51c0*/  HMMA.16816.F32 R92, R4.reuse, R18, R92 ;  /* 0x00000012045c723c */ /* 0x040fe2000000185c */
[----:B------:R-:W1:Y:S07]  /*51d0*/  LDSM.16.MT88.4 R16, [R208+0x4900] ;  /* 0x00490000d010783b */ /* 0x000e6e0000004200 */
[C---:B--2---:R-:W-:Y:S08]  /*51e0*/  HMMA.16816.F32 R96, R4.reuse, R8, R96 ;  /* 0x000000080460723c */ /* 0x044ff00000001860 */
[C---:B------:R-:W-:Y:S01]  /*51f0*/  HMMA.16816.F32 R100, R4.reuse, R10, R100 ;  /* 0x0000000a0464723c */ /* 0x040fe20000001864 */
[----:B------:R-:W2:Y:S07]  /*5200*/  LDSM.16.MT88.4 R8, [R208+0x2100] ;  /* 0x00210000d008783b */ /* 0x000eae0000004200 */
[C---:B------:R-:W-:Y:S08]  /*5210*/  HMMA.16816.F32 R72, R4.reuse, R24, R72 ;  /* 0x000000180448723c */ /* 0x040ff00000001848 */
[C---:B------:R-:W-:Y:S01]  /*5220*/  HMMA.16816.F32 R76, R4.reuse, R26, R76 ;  /* 0x0000001a044c723c */ /* 0x040fe2000000184c */
[----:B------:R-:W4:Y:S07]  /*5230*/  LDSM.16.MT88.4 R24, [R210+0x2100] ;  /* 0x00210000d218783b */ /* 0x000f2e0000004200 */
[C---:B---3--:R-:W-:Y:S08]  /*5240*/  HMMA.16816.F32 R108, R4.reuse, R36, R108 ;  /* 0x00000024046c723c */ /* 0x048ff0000000186c */
[C---:B------:R-:W-:Y:S01]  /*5250*/  HMMA.16816.F32 R104, R4.reuse, R38, R104 ;  /* 0x000000260468723c */ /* 0x040fe20000001868 */
[----:B------:R-:W3:Y:S07]  /*5260*/  LDSM.16.MT88.4 R36, [R210+0x5100] ;  /* 0x00510000d224783b */ /* 0x000eee0000004200 */
[C---:B------:R-:W-:Y:S08]  /*5270*/  HMMA.16816.F32 R112, R4.reuse, R28, R112 ;  /* 0x0000001c0470723c */ /* 0x040ff00000001870 */
[C---:B------:R-:W-:Y:S01]  /*5280*/  HMMA.16816.F32 R68, R4.reuse, R30, R68 ;  /* 0x0000001e0444723c */ /* 0x040fe20000001844 */
[----:B------:R-:W2:Y:S07]  /*5290*/  LDSM.16.MT88.4 R28, [R212+0x2100] ;  /* 0x00210000d41c783b */ /* 0x000eae0000004200 */
[C---:B------:R-:W-:Y:S08]  /*52a0*/  HMMA.16816.F32 R80, R4.reuse, R20, R80 ;  /* 0x000000140450723c */ /* 0x040ff00000001850 */
[C---:B------:R-:W-:Y:S01]  /*52b0*/  HMMA.16816.F32 R84, R4.reuse, R22, R84 ;  /* 0x000000160454723c */ /* 0x040fe20000001854 */
[----:B------:R-:W2:Y:S07]  /*52c0*/  LDSM.16.MT88.4 R20, [R209+0x2100] ;  /* 0x00210000d114783b */ /* 0x000eae0000004200 */
        /* <DEDUP_REMOVED lines=8> */
[----:B------:R-:W-:-:S02]  /*5350*/  F2FP.PACK_AB R6, R150, R161 ;  /* 0x000000a19606723e */ /* 0x000fc400000000ff */
[----:B------:R-:W-:Y:S01]  /*5360*/  F2FP.PACK_AB R5, R155, R152 ;  /* 0x000000989b05723e */ /* 0x000fe200000000ff */
[----:B------:R-:W-:Y:S01]  /*5370*/  FADD.FTZ R156, R159, R156 ;  /* 0x0000009c9f9c7221 */ /* 0x000fe20000010000 */
[----:B------:R-:W-:-:S03]  /*5380*/  F2FP.PACK_AB R7, R154, R151 ;  /* 0x000000979a07723e */ /* 0x000fc600000000ff */
[----:B------:R-:W-:-:S04]  /*5390*/  FADD.FTZ R161, R161, R156 ;  /* 0x0000009ca1a17221 */ /* 0x000fc80000010000 */
[----:B--2---:R-:W-:Y:S01]  /*53a0*/  HMMA.16816.F32 R88, R4, R8, R88 ;  /* 0x000000080458723c */ /* 0x004fe20000001858 */
[----:B------:R-:W-:-:S07]  /*53b0*/  FADD.FTZ R161, R150, R161 ;  /* 0x000000a196a17221 */ /* 0x000fce0000010000 */
[C---:B------:R-:W-:Y:S01]  /*53c0*/  HMMA.16816.F32 R92, R4.reuse, R10, R92 ;  /* 0x0000000a045c723c */ /* 0x040fe2000000185c */
[----:B------:R-:W2:Y:S07]  /*53d0*/  LDSM.16.MT88.4 R8, [R208+0x5100] ;  /* 0x00510000d008783b */ /* 0x000eae0000004200 */
[C---:B----4-:R-:W-:Y:S08]  /*53e0*/  HMMA.16816.F32 R72, R4.reuse, R24, R72 ;  /* 0x000000180448723c */ /* 0x050ff00000001848 */
[C---:B------:R-:W-:Y:S01]  /*53f0*/  HMMA.16816.F32 R76, R4.reuse, R26, R76 ;  /* 0x0000001a044c723c */ /* 0x040fe2000000184c */
[----:B------:R-:W4:Y:S07]  /*5400*/  LDSM.16.MT88.4 R24, [R210+0x2900] ;  /* 0x00290000d218783b */ /* 0x000f2e0000004200 */
[C---:B---3--:R-:W-:Y:S07]  /*5410*/  HMMA.16816.F32 R108, R4.reuse, R36, R108 ;  /* 0x00000024046c723c */ /* 0x048fee000000186c */
[----:B------:R-:W-:Y:S01]  /*5420*/  FFMA.FTZ R36, R129, c[0x0][0x2d0], -R122 ;  /* 0x0000b40081247a23 */ /* 0x000fe2000001087a */
[C---:B------:R-:W-:Y:S05]  /*5430*/  HMMA.16816.F32 R112, R4.reuse, R28, R112 ;  /* 0x0000001c0470723c */ /* 0x040fea0000001870 */
[----:B------:R-:W3:Y:S03]  /*5440*/  MUFU.EX2 R36, R36 ;  /* 0x0000002400247308 */ /* 0x000ee60000000800 */
[C---:B------:R-:W-:Y:S01]  /*5450*/  HMMA.16816.F32 R68, R4.reuse, R30, R68 ;  /* 0x0000001e0444723c */ /* 0x040fe20000001844 */
[----:B------:R-:W-:Y:S07]  /*5460*/  LDSM.16.MT88.4 R28, [R212+0x2900] ;  /* 0x00290000d41c783b */ /* 0x000fee0000004200 */
[C---:B------:R-:W-:Y:S08]  /*5470*/  HMMA.16816.F32 R80, R4.reuse, R20, R80 ;  /* 0x000000140450723c */ /* 0x040ff00000001850 */
[C---:B------:R-:W-:Y:S01]  /*5480*/  HMMA.16816.F32 R84, R4.reuse, R22, R84 ;  /* 0x000000160454723c */ /* 0x040fe20000001854 */
[----:B------:R-:W2:Y:S07]  /*5490*/  LDSM.16.MT88.4 R20, [R209+0x2900] ;  /* 0x00290000d114783b */ /* 0x000eae0000004200 */
[C---:B-1----:R-:W-:Y:S08]  /*54a0*/  HMMA.16816.F32 R96, R4.reuse, R16, R96 ;  /* 0x000000100460723c */ /* 0x042ff00000001860 */
[C---:B------:R-:W-:Y:S01]  /*54b0*/  HMMA.16816.F32 R100, R4.reuse, R18, R100 ;  /* 0x000000120464723c */ /* 0x040fe20000001864 */
[----:B------:R-:W1:Y:S07]  /*54c0*/  LDSM.16.MT88.4 R16, [R208+0x2900] ;  /* 0x00290000d010783b */ /* 0x000e6e0000004200 */
[C---:B------:R-:W-:Y:S08]  /*54d0*/  HMMA.16816.F32 R104, R4.reuse, R38, R104 ;  /* 0x000000260468723c */ /* 0x040ff00000001868 */
[C---:B------:R-:W-:Y:S08]  /*54e0*/  HMMA.16816.F32 R52, R4.reuse, R32, R52 ;  /* 0x000000200434723c */ /* 0x040ff00000001834 */
[C---:B------:R-:W-:Y:S08]  /*54f0*/  HMMA.16816.F32 R56, R4.reuse, R34, R56 ;  /* 0x000000220438723c */ /* 0x040ff00000001838 */
[C---:B--2---:R-:W-:Y:S08]  /*5500*/  HMMA.16816.F32 R60, R4.reuse, R8, R60 ;  /* 0x00000008043c723c */ /* 0x044ff0000000183c */
[----:B------:R-:W-:Y:S01]  /*5510*/  HMMA.16816.F32 R64, R4, R10, R64 ;  /* 0x0000000a0440723c */ /* 0x000fe20000001840 */
[----:B------:R-:W2:Y:S06]  /*5520*/  LDSM.16.MT88.4 R8, [R212+0x5900] ;  /* 0x00590000d408783b */ /* 0x000eac0000004200 */
[----:B------:R-:W-:Y:S01]  /*5530*/  F2FP.PACK_AB R4, R143, R136 ;  /* 0x000000888f04723e */ /* 0x000fe200000000ff */
[----:B------:R-:W-:Y:S01]  /*5540*/  FADD.FTZ R136, R136, R161 ;  /* 0x000000a188887221 */ /* 0x000fe20000010000 */
[----:B------:R-:W-:-:S02]  /*5550*/  F2FP.PACK_AB R6, R137, R132 ;  /* 0x000000848906723e */ /* 0x000fc400000000ff */
[----:B-----5:R-:W-:Y:S01]  /*5560*/  F2FP.PACK_AB R5, R133, R130 ;  /* 0x000000828505723e */ /* 0x020fe200000000ff */
[----:B------:R-:W-:Y:S01]  /*5570*/  FADD.FTZ R143, R143, R136 ;  /* 0x000000888f8f7221 */ /* 0x000fe20000010000 */
[----:B---3--:R-:W-:-:S03]  /*5580*/  F2FP.PACK_AB R7, R227, R36 ;  /* 0x00000024e307723e */ /* 0x008fc600000000ff */
[----:B------:R-:W-:-:S04]  /*5590*/  FADD.FTZ R132, R132, R143 ;  /* 0x0000008f84847221 */ /* 0x000fc80000010000 */
[----:B----4-:R-:W-:Y:S01]  /*55a0*/  HMMA.16816.F32 R72, R4, R24, R72 ;  /* 0x000000180448723c */ /* 0x010fe20000001848 */
[----:B------:R-:W-:-:S06]  /*55b0*/  FADD.FTZ R228, R137, R132 ;  /* 0x0000008489e47221 */ /* 0x000fcc0000010000 */
[----:B------:R-:W-:Y:S01]  /*55c0*/  FADD.FTZ R25, R45, R50 ;  /* 0x000000322d197221 */ /* 0x000fe20000010000 */
[----:B------:R-:W-:Y:S03]  /*55d0*/  HMMA.16816.F32 R80, R4, R20, R80 ;  /* 0x000000140450723c */ /* 0x000fe60000001850 */
[----:B------:R-:W-:-:S04]  /*55e0*/  FADD.FTZ R25, R44, R25 ;  /* 0x000000192c197221 */ /* 0x000fc80000010000 */
[----:B------:R-:W-:Y:S01]  /*55f0*/  FADD.FTZ R24, R40, R25 ;  /* 0x0000001928187221 */ /* 0x000fe20000010000 */
[----:B------:R-:W-:Y:S01]  /*5600*/  HMMA.16816.F32 R84, R4, R22, R84 ;  /* 0x000000160454723c */ /* 0x000fe20000001854 */
[----:B------:R-:W3:Y:S02]  /*5610*/  LDSM.16.MT88.4 R20, [R210+0x5900] ;  /* 0x00590000d214783b */ /* 0x000ee40000004200 */
[----:B------:R-:W-:-:S04]  /*5620*/  FADD.FTZ R24, R15, R24 ;  /* 0x000000180f187221 */ /* 0x000fc80000010000 */
[----:B------:R-:W-:Y:S01]  /*5630*/  FADD.FTZ R3, R3, R24 ;  /* 0x0000001803037221 */ /* 0x000fe20000010000 */
[----:B-1----:R-:W-:Y:S03]  /*5640*/  HMMA.16816.F32 R88, R4, R16, R88 ;  /* 0x000000100458723c */ /* 0x002fe60000001858 */
[----:B------:R-:W-:-:S04]  /*5650*/  FADD.FTZ R3, R2, R3 ;  /* 0x0000000302037221 */ /* 0x000fc80000010000 */
[----:B------:R-:W-:Y:S01]  /*5660*/  FADD.FTZ R120, R120, R3 ;  /* 0x0000000378787221 */ /* 0x000fe20000010000 */
[----:B------:R-:W-:Y:S01]  /*5670*/  HMMA.16816.F32 R92, R4, R18, R92 ;  /* 0x00000012045c723c */ /* 0x000fe2000000185c */
[----:B------:R-:W1:Y:S02]  /*5680*/  LDSM.16.MT88.4 R16, [R209+0x5900] ;  /* 0x00590000d110783b */ /* 0x000e640000004200 */
[----:B------:R-:W-:-:S04]  /*5690*/  FADD.FTZ R121, R121, R120 ;  /* 0x0000007879797221 */ /* 0x000fc80000010000 */
[----:B------:R-:W-:Y:S01]  /*56a0*/  FADD.FTZ R128, R128, R121 ;  /* 0x0000007980807221 */ /* 0x000fe20000010000 */
[----:B--2---:R-:W-:Y:S03]  /*56b0*/  HMMA.16816.F32 R96, R4, R8, R96 ;  /* 0x000000080460723c */ /* 0x004fe60000001860 */
[----:B------:R-:W-:-:S04]  /*56c0*/  FADD.FTZ R131, R131, R128 ;  /* 0x0000008083837221 */ /* 0x000fc80000010000 */
[----:B------:R-:W-:Y:S01]  /*56d0*/  FADD.FTZ R142, R142, R131 ;  /* 0x000000838e8e7221 */ /* 0x000fe20000010000 */
[----:B------:R-:W-:Y:S01]  /*56e0*/  HMMA.16816.F32 R100, R4, R10, R100 ;  /* 0x0000000a0464723c */ /* 0x000fe20000001864 */
[----:B------:R-:W2:Y:S02]  /*56f0*/  LDSM.16.MT88.4 R8, [R208+0x5900] ;  /* 0x00590000d008783b */ /* 0x000ea40000004200 */
[----:B------:R-:W-:-:S04]  /*5700*/  FADD.FTZ R149, R149, R142 ;  /* 0x0000008e95957221 */ /* 0x000fc80000010000 */
[----:B------:R-:W-:Y:S01]  /*5710*/  FADD.FTZ R148, R148, R149 ;  /* 0x0000009594947221 */ /* 0x000fe20000010000 */
[----:B------:R-:W-:Y:S03]  /*5720*/  HMMA.16816.F32 R112, R4, R28, R112 ;  /* 0x0000001c0470723c */ /* 0x000fe60000001870 */
        /* <DEDUP_REMOVED lines=8> */
[----:B---3--:R-:W-:Y:S03]  /*57b0*/  HMMA.16816.F32 R108, R4, R20, R108 ;  /* 0x00000014046c723c */ /* 0x008fe6000000186c */
[----:B------:R-:W-:-:S04]  /*57c0*/  FADD.FTZ R133, R133, R130 ;  /* 0x0000008285857221 */ /* 0x000fc80000010000 */
[----:B------:R-:W-:Y:S01]  /*57d0*/  FADD.FTZ R36, R36, R133 ;  /* 0x0000008524247221 */ /* 0x000fe20000010000 */
[----:B------:R-:W-:Y:S03]  /*57e0*/  HMMA.16816.F32 R104, R4, R22, R104 ;  /* 0x000000160468723c */ /* 0x000fe60000001868 */
[----:B------:R-:W-:-:S05]  /*57f0*/  FADD.FTZ R227, R227, R36 ;  /* 0x00000024e3e37221 */ /* 0x000fca0000010000 */
[C---:B-1----:R-:W-:Y:S08]  /*5800*/  HMMA.16816.F32 R52, R4.reuse, R16, R52 ;  /* 0x000000100434723c */ /* 0x042ff00000001834 */
[C---:B------:R-:W-:Y:S08]  /*5810*/  HMMA.16816.F32 R56, R4.reuse, R18, R56 ;  /* 0x000000120438723c */ /* 0x040ff00000001838 */
[C---:B--2---:R-:W-:Y:S08]  /*5820*/  HMMA.16816.F32 R60, R4.reuse, R8, R60 ;  /* 0x00000008043c723c */ /* 0x044ff0000000183c */
[----:B------:R-:W-:Y:S01]  /*5830*/  HMMA.16816.F32 R64, R4, R10, R64 ;  /* 0x0000000a0440723c */ /* 0x000fe20000001840 */
[----:B------:R-:W-:Y:S07]  /*5840*/  @P0 BRA `(.L_x_175) ;  /* 0x0000015000000947 */ /* 0x000fee0003800000 */
[----:B------:R-:W-:Y:S01]  /*5850*/  ISETP.LT.AND P0, PT, RZ, UR14, PT ;  /* 0x0000000eff007c0c */ /* 0x000fe2000bf01270 */
[----:B------:R-:W-:-:S02]  /*5860*/  UIADD3 UR16, UR14, -0x1, URZ ;  /* 0xffffffff0e107890 */ /* 0x000fc4000fffe03f */
[----:B------:R-:W-:-:S10]  /*5870*/  ULDC UR4, c[0x0][0x32c] ;  /* 0x0000cb0000047ab9 */ /* 0x000fd40000000800 */
[----:B------:R-:W-:Y:S05]  /*5880*/  @P0 BRA `(.L_x_176) ;  /* 0x0000008000000947 */ /* 0x000fea0003800000 */
[----:B------:R-:W-:Y:S02]  /*5890*/  UISETP.NE.AND UP2, UPT, UR4, 0x1, UPT ;  /* 0x000000010400788c */ /* 0x000fe4000bf45270 */
[----:B------:R-:W-:-:S03]  /*58a0*/  UIADD3 UR16, -UR14, URZ, URZ ;  /* 0x0000003f0e107290 */ /* 0x000fc6000fffe13f */
[----:B------:R-:W-:Y:S02]  /*58b0*/  ULDC.64 UR14, c[0x0][0x330] ;  /* 0x0000cc00000e7ab9 */ /* 0x000fe40000000a00 */
[----:B------:R-:W-:-:S07]  /*58c0*/  UIMAD.WIDE.U32 UR18, UR16, UR14, URZ ;  /* 0x0000000e101272a5 */ /* 0x000fce000f8e003f */
[----:B------:R-:W-:Y:S02]  /*58d0*/  @UP2 UMOV UR17, UR19 ;  /* 0x0000001300112c82 */ /* 0x000fe40008000000 */
[----:B------:R-:W-:-:S04]  /*58e0*/  @UP2 USHF.R.U32.HI UR16, URZ, UR15, UR17 ;  /* 0x0000000f3f102299 */ /* 0x000fc80008011611 */
[----:B------:R-:W-:Y:S01]  /*58f0*/  ULOP3.LUT UR16, URZ, UR16, URZ, 0x33, !UPT ;  /* 0x000000103f107292 */ /* 0x000fe2000f8e333f */
[----:B------:R-:W-:Y:S05]  /*5900*/  BRA `(.L_x_177) ;  /* 0x0000005000007947 */ /* 0x000fea0003800000 */
.L_x_176:
[----:B------:R-:W-:Y:S02]  /*5910*/  UISETP.NE.AND UP2, UPT, UR4, 0x1, UPT ;  /* 0x000000010400788c */ /* 0x000fe4000bf45270 */
[----:B------:R-:W-:Y:S02]  /*5920*/  ULDC.64 UR14, c[0x0][0x330] ;  /* 0x0000cc00000e7ab9 */ /* 0x000fe40000000a00 */
[----:B------:R-:W-:-:S07]  /*5930*/  UIMAD.WIDE.U32 UR18, UR16, UR14, URZ ;  /* 0x0000000e101272a5 */ /* 0x000fce000f8e003f */
[----:B------:R-:W-:Y:S02]  /*5940*/  @UP2 UMOV UR17, UR19 ;  /* 0x0000001300112c82 */ /* 0x000fe40008000000 */
[----:B------:R-:W-:Y:S02]  /*5950*/  @UP2 USHF.R.U32.HI UR16, URZ, UR15, UR17 ;  /* 0x0000000f3f102299 */ /* 0x000fe40008011611 */
.L_x_177:
[----:B------:R-:W-:Y:S02]  /*5960*/  ULDC UR14, c[0x0][0x32c] ;  /* 0x0000cb00000e7ab9 */ /* 0x000fe40000000800 */
[----:B------:R-:W-:-:S04]  /*5970*/  UIMAD UR14, UR16, UR4, UR14 ;  /* 0x00000004100e72a4 */ /* 0x000fc8000f8e020e */
[----:B------:R-:W-:-:S04]  /*5980*/  UISETP.LT.AND UP2, UPT, UR7, UR14, UPT ;  /* 0x0000000e0700728c */ /* 0x000fc8000bf41270 */
[----:B------:R-:W-:-:S04]  /*5990*/  USEL UR7, UR7, UR14, UP2 ;  /* 0x0000000e07077287 */ /* 0x000fc80009000000 */
.L_x_175:
[----:B------:R-:W-:-:S07]  /*59a0*/  UIMAD.WIDE UR14, UR7, 0x2aaaaaab, URZ ;  /* 0x2aaaaaab070e78a5 */ /* 0x000fce000f8e023f */
[----:B------:R-:W-:Y:S02]  /*59b0*/  UMOV UR7, UR15 ;  /* 0x0000000f00077c82 */ /* 0x000fe40008000000 */
[----:B------:R-:W-:-:S04]  /*59c0*/  USHF.R.U32.HI UR4, URZ, 0x1f, UR7 ;  /* 0x0000001f3f047899 */ /* 0x000fc80008011607 */
[----:B------:R-:W-:-:S04]  /*59d0*/  ULEA.HI.SX32 UR4, UR7, UR4, 0x1c ;  /* 0x0000000407047291 */ /* 0x000fc8000f8fe23f */
[----:B------:R-:W-:-:S04]  /*59e0*/  UISETP.LT.AND UP2, UPT, UR6, UR4, UPT ;  /* 0x000000040600728c */ /* 0x000fc8000bf41270 */
[----:B------:R-:W-:-:S06]  /*59f0*/  USEL UR4, UR6, UR4, !UP2 ;  /* 0x0000000406047287 */ /* 0x000fcc000d000000 */
[----:B------:R-:W-:-:S13]  /*5a00*/  ISETP.GE.AND P0, PT, R168, UR4, PT ;  /* 0x00000004a8007c0c */ /* 0x000fda000bf06270 */
[----:B------:R-:W-:Y:S05]  /*5a10*/  @!P0 BRA `(.L_x_178) ;  /* 0x00003f8000008947 */ /* 0x000fea0003800000 */
[C---:B------:R-:W-:Y:S01]  /*5a20*/  SHF.L.U64.HI R236, R230.reuse, 0x1, R13 ;  /* 0x00000001e6ec7819 */ /* 0x040fe2000001020d */
[----:B------:R-:W-:Y:S01]  /*5a30*/  IMAD.MOV.U32 R2, RZ, RZ, R12 ;  /* 0x000000ffff027224 */ /* 0x000fe200078e000c */
[----:B------:R-:W-:Y:S01]  /*5a40*/  MOV R3, R0 ;  /* 0x0000000000037202 */ /* 0x000fe20000000f00 */
[----:B------:R-:W-:Y:S01]  /*5a50*/  IMAD.MOV.U32 R238, RZ, RZ, R168 ;  /* 0x000000ffffee7224 */ /* 0x000fe200078e00a8 */
[----:B------:R-:W-:Y:S01]  /*5a60*/  SHF.L.U32 R235, R230, 0x1, RZ ;  /* 0x00000001e6eb7819 */ /* 0x000fe200000006ff */
[C---:B------:R-:W-:Y:S01]  /*5a70*/  IMAD.SHL.U32 R233, R229.reuse, 0x2, RZ ;  /* 0x00000002e5e97824 */ /* 0x040fe200078e00ff */
[----:B------:R-:W-:Y:S02]  /*5a80*/  SHF.L.U64.HI R234, R229, 0x1, R232 ;  /* 0x00000001e5ea7819 */ /* 0x000fe400000102e8 */
.L_x_189:
[----:B------:R-:W-:Y:S04]  /*5a90*/  DEPBAR.LE SB0, 0x0 ;  /* 0x000080000000791a */ /* 0x000fe80000000000 */
[----:B------:R-:W-:Y:S01]  /*5aa0*/  BAR.SYNC.DEFER_BLOCKING 0x0 ;  /* 0x0000000000007b1d */ /* 0x000fe20000010000 */
[----:B------:R-:W-:Y:S05]  /*5ab0*/  ISETP.LT.AND P0, PT, R238, UR6, PT ;  /* 0x00000006ee007c0c */ /* 0x000fea000bf01270 */
[----:B------:R1:W2:Y:S04]  /*5ac0*/  LDSM.16.M88.4 R116, [R214+0x8100] ;  /* 0x00810000d674783b */ /* 0x0002a80000000200 */
[----:B------:R1:W3:Y:S04]  /*5ad0*/  LDSM.16.M88.4 R120, [R214+0x8900] ;  /* 0x00890000d678783b */ /* 0x0002e80000000200 */
[----:B------:R1:W4:Y:S04]  /*5ae0*/  LDSM.16.M88.4 R128, [R214+0x9100] ;  /* 0x00910000d680783b */ /* 0x0003280000000200 */
[----:B------:R1:W1:Y:S04]  /*5af0*/  LDSM.16.M88.4 R132, [R214+0x9900] ;  /* 0x00990000d684783b */ /* 0x0002680000000200 */
[----:B------:R1:W1:Y:S04]  /*5b00*/  LDSM.16.M88.4 R136, [R214+0xa100] ;  /* 0x00a10000d688783b */ /* 0x0002680000000200 */
[----:B------:R1:W1:Y:S04]  /*5b10*/  LDSM.16.M88.4 R140, [R214+0xa900] ;  /* 0x00a90000d68c783b */ /* 0x0002680000000200 */
[----:B------:R1:W1:Y:S04]  /*5b20*/  LDSM.16.M88.4 R148, [R213] ;  /* 0x00000000d594783b */ /* 0x0002680000000200 */
[----:B------:R1:W1:Y:S04]  /*5b30*/  LDSM.16.M88.4 R152, [R207] ;  /* 0x00000000cf98783b */ /* 0x0002680000000200 */
[----:B------:R1:W1:Y:S04]  /*5b40*/  LDSM.16.M88.4 R156, [R206] ;  /* 0x00000000ce9c783b */ /* 0x0002680000000200 */
[----:B------:R1:W1:Y:S04]  /*5b50*/  LDSM.16.M88.4 R160, [R205] ;  /* 0x00000000cda0783b */ /* 0x0002680000000200 */
[----:B------:R1:W1:Y:S04]  /*5b60*/  LDSM.16.M88.4 R164, [R204] ;  /* 0x00000000cca4783b */ /* 0x0002680000000200 */
[----:B------:R1:W1:Y:S01]  /*5b70*/  LDSM.16.M88.4 R168, [R203] ;  /* 0x00000000cba8783b */ /* 0x0002620000000200 */
[----:B------:R-:W-:-:S05]  /*5b80*/  @P0 BRA `(.L_x_179) ;  /* 0x0000028000000947 */ /* 0x000fca0003800000 */
[----:B--23--:R-:W-:Y:S01]  /*5b90*/  SHF.R.S32.HI R5, RZ, 0x1f, R216 ;  /* 0x0000001fff057819 */ /* 0x00cfe200000114d8 */
[----:B------:R-:W-:Y:S01]  /*5ba0*/  IMAD.WIDE.U32 R6, R216, c[0x0][0x208], RZ ;  /* 0x00008200d8067a25 */ /* 0x000fe200078e00ff */
[----:B------:R-:W-:Y:S03]  /*5bb0*/  SHF.R.S32.HI R4, RZ, 0x1f, R215 ;  /* 0x0000001fff047819 */ /* 0x000fe600000114d7 */
[----:B------:R-:W-:Y:S02]  /*5bc0*/  IMAD R5, R5, c[0x0][0x208], RZ ;  /* 0x0000820005057a24 */ /* 0x000fe400078e02ff */
[----:B------:R-:W-:Y:S02]  /*5bd0*/  IMAD R4, R4, c[0x0][0x218], RZ ;  /* 0x0000860004047a24 */ /* 0x000fe400078e02ff */
[----:B------:R-:W-:Y:S02]  /*5be0*/  IMAD R5, R216, c[0x0][0x20c], R5 ;  /* 0x00008300d8057a24 */ /* 0x000fe400078e0205 */
[----:B------:R-:W-:Y:S02]  /*5bf0*/  IMAD R4, R215, c[0x0][0x21c], R4 ;  /* 0x00008700d7047a24 */ /* 0x000fe400078e0204 */
[----:B------:R-:W-:Y:S04]  /*5c00*/  IMAD.IADD R7, R7, 0x1, R5 ;  /* 0x0000000107077824 */ /* 0x000fe800078e0205 */
[----:B------:R-:W-:Y:S05]  /*5c10*/  IMAD.WIDE.U32 R6, R215, c[0x0][0x218], R6 ;  /* 0x00008600d7067a25 */ /* 0x000fea00078e0006 */
[----:B------:R-:W-:Y:S04]  /*5c20*/  IADD3 R0, P0, R6, UR38, RZ ;  /* 0x0000002606007c10 */ /* 0x000fe8000ff1e0ff */
[----:B------:R-:W-:Y:S02]  /*5c30*/  IADD3.X R7, R7, UR10, R4, P0, !PT ;  /* 0x0000000a07077c10 */ /* 0x000fe400087fe404 */
[C---:B------:R-:W-:Y:S04]  /*5c40*/  LEA R14, P0, R0.reuse, c[0x0][0x1f8], 0x1 ;  /* 0x00007e00000e7a11 */ /* 0x040fe800078008ff */
[----:B------:R-:W-:Y:S01]  /*5c50*/  LEA.HI.X R16, R0, c[0x0][0x1fc], R7, 0x1, P0 ;  /* 0x00007f0000107a11 */ /* 0x000fe200000f0c07 */
[----:B------:R-:W2:Y:S01]  /*5c60*/  SHFL.IDX PT, R8, R14, RZ, 0x181f ;  /* 0x00181fff0e087589 */ /* 0x000ea200000e0000 */
[----:B------:R-:W-:Y:S03]  /*5c70*/  IADD3 R0, -R231, 0x10, RZ ;  /* 0x00000010e7007810 */ /* 0x000fe60007ffe1ff */
[----:B------:R-:W3:Y:S01]  /*5c80*/  SHFL.IDX PT, R9, R16, RZ, 0x181f ;  /* 0x00181fff10097589 */ /* 0x000ee200000e0000 */
[----:B------:R-:W-:Y:S03]  /*5c90*/  LOP3.LUT R0, R0, 0xf, RZ, 0xc0, !PT ;  /* 0x0000000f00007812 */ /* 0x000fe600078ec0ff */
[----:B------:R-:W5:Y:S04]  /*5ca0*/  SHFL.IDX PT, R6, R14, 0x1, 0x181f ;  /* 0x00381f000e067f89 */ /* 0x000f6800000e0000 */
[----:B------:R-:W4:Y:S04]  /*5cb0*/  SHFL.IDX PT, R4, R14, 0x2, 0x181f ;  /* 0x00581f000e047f89 */ /* 0x000f2800000e0000 */
[----:B------:R-:W1:Y:S04]  /*5cc0*/  SHFL.IDX PT, R7, R16, 0x1, 0x181f ;  /* 0x00381f0010077f89 */ /* 0x000e6800000e0000 */
[----:B------:R-:W1:Y:S01]  /*5cd0*/  SHFL.IDX PT, R5, R16, 0x2, 0x181f ;  /* 0x00581f0010057f89 */ /* 0x000e6200000e0000 */
[C---:B--2---:R-:W-:Y:S02]  /*5ce0*/  IADD3 R10, P2, R8.reuse, R235, RZ ;  /* 0x000000eb080a7210 */ /* 0x044fe40007f5e0ff */
[----:B------:R-:W-:Y:S03]  /*5cf0*/  IADD3 R12, P0, R8, R233, RZ ;  /* 0x000000e9080c7210 */ /* 0x000fe60007f1e0ff */
[C---:B---3--:R-:W-:Y:S02]  /*5d00*/  IMAD.X R11, R9.reuse, 0x1, R236, P2 ;  /* 0x00000001090b7824 */ /* 0x048fe400010e06ec */
[----:B------:R-:W-:Y:S01]  /*5d10*/  IMAD.X R13, R9, 0x1, R234, P0 ;  /* 0x00000001090d7824 */ /* 0x000fe200000e06ea */
[C---:B-----5:R-:W-:Y:S02]  /*5d20*/  IADD3 R8, P6, R6.reuse, R235, RZ ;  /* 0x000000eb06087210 */ /* 0x060fe40007fde0ff */
[----:B------:R2:W-:Y:S01]  /*5d30*/  LDGSTS.E.BYPASS.LTC128B.128 [R225], [R10.64], !P5 ;  /* 0x000000000ae17fae */ /* 0x0005e2000e901d6a */
[----:B------:R-:W-:Y:S02]  /*5d40*/  IADD3 R6, P2, R6, R233, RZ ;  /* 0x000000e906067210 */ /* 0x000fe40007f5e0ff */
[----:B----4-:R-:W-:Y:S01]  /*5d50*/  IADD3 R14, P0, R4, R235, RZ ;  /* 0x000000eb040e7210 */ /* 0x010fe20007f1e0ff */
[----:B------:R2:W-:Y:S01]  /*5d60*/  LDGSTS.E.BYPASS.LTC128B.128 [R224], [R12.64], !P4 ;  /* 0x000000000ce07fae */ /* 0x0005e2000e101d6a */
[C---:B-1----:R-:W-:Y:S02]  /*5d70*/  IMAD.X R9, R7.reuse, 0x1, R236, P6 ;  /* 0x0000000107097824 */ /* 0x042fe400030e06ec */
[----:B------:R-:W-:Y:S01]  /*5d80*/  IMAD.X R7, R7, 0x1, R234, P2 ;  /* 0x0000000107077824 */ /* 0x000fe200010e06ea */
[----:B------:R-:W-:Y:S01]  /*5d90*/  IADD3 R4, P6, P2, R0, R4, R233 ;  /* 0x0000000400047210 */ /* 0x000fe20007ade0e9 */
[----:B------:R-:W-:Y:S01]  /*5da0*/  IMAD.X R15, R5, 0x1, R236, P0 ;  /* 0x00000001050f7824 */ /* 0x000fe200000e06ec */
[----:B------:R2:W-:Y:S01]  /*5db0*/  LDGSTS.E.BYPASS.LTC128B.128 [R223], [R8.64], !P5 ;  /* 0x0000000008df7fae */ /* 0x0005e2000e901d6a */
[----:B------:R-:W-:Y:S02]  /*5dc0*/  ISETP.NE.U32.AND P0, PT, R231, RZ, PT ;  /* 0x000000ffe700720c */ /* 0x000fe40003f05070 */
[----:B------:R-:W-:Y:S01]  /*5dd0*/  IADD3.X R5, RZ, R5, R234, P6, P2 ;  /* 0x00000005ff057210 */ /* 0x000fe200037e44ea */
[----:B------:R2:W-:Y:S04]  /*5de0*/  LDGSTS.E.BYPASS.LTC128B.128 [R222], [R6.64], !P4 ;  /* 0x0000000006de7fae */ /* 0x0005e8000e101d6a */
[----:B------:R2:W-:Y:S06]  /*5df0*/  LDGSTS.E.BYPASS.LTC128B.128 [R225+0x2000], [R14.64], !P5 ;  /* 0x020000000ee17fae */ /* 0x0005ec000e901d6a */
[----:B------:R2:W-:Y:S02]  /*5e00*/  LDGSTS.E.BYPASS.LTC128B.128.ZFILL [R225+0x5000], [R4.64], P0 ;  /* 0x0500000004e17fae */ /* 0x0005e40008141d6a */
.L_x_179:
[C---:B--23--:R-:W-:Y:S01]  /*5e10*/  HMMA.16816.F32 R4, R124.reuse, R116, RZ ;  /* 0x000000747c04723c */ /* 0x04cfe200000018ff */
[----:B------:R-:W0:Y:S02]  /*5e20*/  LDGDEPBAR ;  /* 0x00000000000079af */ /* 0x000e240000000000 */
[----:B------:R-:W-:Y:S05]  /*5e30*/  ISETP.GT.AND P0, PT, R238, UR6, PT ;  /* 0x00000006ee007c0c */ /* 0x000fea000bf04270 */
[C---:B------:R-:W-:Y:S01]  /*5e40*/  HMMA.16816.F32 R8, R124.reuse, R118, RZ ;  /* 0x000000767c08723c */ /* 0x040fe200000018ff */
[----:B------:R-:W2:Y:S07]  /*5e50*/  LDSM.16.M88.4 R116, [R211+0x8100] ;  /* 0x00810000d374783b */ /* 0x000eae0000000200 */
[C---:B------:R-:W-:Y:S08]  /*5e60*/  HMMA.16816.F32 R12, R124.reuse, R120, RZ ;  /* 0x000000787c0c723c */ /* 0x040ff000000018ff */
[C---:B------:R-:W-:Y:S01]  /*5e70*/  HMMA.16816.F32 R16, R124.reuse, R122, RZ ;  /* 0x0000007a7c10723c */ /* 0x040fe200000018ff */
[----:B------:R-:W3:Y:S07]  /*5e80*/  LDSM.16.M88.4 R120, [R211+0x8900] ;  /* 0x00890000d378783b */ /* 0x000eee0000000200 */
[C---:B----4-:R-:W-:Y:S08]  /*5e90*/  HMMA.16816.F32 R20, R124.reuse, R128, RZ ;  /* 0x000000807c14723c */ /* 0x050ff000000018ff */
[C---:B------:R-:W-:Y:S01]  /*5ea0*/  HMMA.16816.F32 R24, R124.reuse, R130, RZ ;  /* 0x000000827c18723c */ /* 0x040fe200000018ff */
[----:B------:R-:W4:Y:S07]  /*5eb0*/  LDSM.16.M88.4 R128, [R211+0x9100] ;  /* 0x00910000d380783b */ /* 0x000f2e0000000200 */
[C---:B-1----:R-:W-:Y:S08]  /*5ec0*/  HMMA.16816.F32 R28, R124.reuse, R132, RZ ;  /* 0x000000847c1c723c */ /* 0x042ff000000018ff */
[C---:B------:R-:W-:Y:S01]  /*5ed0*/  HMMA.16816.F32 R32, R124.reuse, R134, RZ ;  /* 0x000000867c20723c */ /* 0x040fe200000018ff */
[----:B------:R-:W1:Y:S07]  /*5ee0*/  LDSM.16.M88.4 R132, [R211+0x9900] ;  /* 0x00990000d384783b */ /* 0x000e6e0000000200 */
[C---:B------:R-:W-:Y:S08]  /*5ef0*/  HMMA.16816.F32 R36, R124.reuse, R136, RZ ;  /* 0x000000887c24723c */ /* 0x040ff000000018ff */
[C---:B------:R-:W-:Y:S01]  /*5f00*/  HMMA.16816.F32 R40, R124.reuse, R138, RZ ;  /* 0x0000008a7c28723c */ /* 0x040fe200000018ff */
[----:B------:R-:W5:Y:S07]  /*5f10*/  LDSM.16.M88.4 R136, [R211+0xa100] ;  /* 0x00a10000d388783b */ /* 0x000f6e0000000200 */
[C---:B------:R-:W-:Y:S08]  /*5f20*/  HMMA.16816.F32 R44, R124.reuse, R140, RZ ;  /* 0x0000008c7c2c723c */ /* 0x040ff000000018ff */
[----:B------:R-:W-:Y:S01]  /*5f30*/  HMMA.16816.F32 R48, R124, R142, RZ ;  /* 0x0000008e7c30723c */ /* 0x000fe200000018ff */
[----:B------:R-:W1:Y:S07]  /*5f40*/  LDSM.16.M88.4 R140, [R211+0xa900] ;  /* 0x00a90000d38c783b */ /* 0x000e6e0000000200 */
[C---:B------:R-:W-:Y:S08]  /*5f50*/  HMMA.16816.F32 R4, R144.reuse, R148, R4 ;  /* 0x000000949004723c */ /* 0x040ff00000001804 */
[C---:B------:R-:W-:Y:S01]  /*5f60*/  HMMA.16816.F32 R8, R144.reuse, R150, R8 ;  /* 0x000000969008723c */ /* 0x040fe20000001808 */
[----:B------:R-:W1:Y:S07]  /*5f70*/  LDSM.16.M88.4 R148, [R202] ;  /* 0x00000000ca94783b */ /* 0x000e6e0000000200 */
        /* <DEDUP_REMOVED lines=13> */
[----:B------:R-:W-:Y:S08]  /*6050*/  HMMA.16816.F32 R48, R144, R170, R48 ;  /* 0x000000aa9030723c */ /* 0x000ff00000001830 */
        /* <DEDUP_REMOVED lines=12> */
[C---:B-----5:R-:W-:Y:S08]  /*6120*/  HMMA.16816.F32 R36, R172.reuse, R136, R36 ;  /* 0x00000088ac24723c */ /* 0x060ff00000001824 */
[C---:B------:R-:W-:Y:S01]  /*6130*/  HMMA.16816.F32 R40, R172.reuse, R138, R40 ;  /* 0x0000008aac28723c */ /* 0x040fe20000001828 */
[----:B------:R-:W5:Y:S07]  /*6140*/  LDSM.16.M88.4 R136, [R214+0xc100] ;  /* 0x00c10000d688783b */ /* 0x000f6e0000000200 */
[C---:B------:R-:W-:Y:S08]  /*6150*/  HMMA.16816.F32 R44, R172.reuse, R140, R44 ;  /* 0x0000008cac2c723c */ /* 0x040ff0000000182c */
[----:B------:R-:W-:Y:S01]  /*6160*/  HMMA.16816.F32 R48, R172, R142, R48 ;  /* 0x0000008eac30723c */ /* 0x000fe20000001830 */
[----:B------:R-:W1:Y:S07]  /*6170*/  LDSM.16.M88.4 R140, [R214+0xc900] ;  /* 0x00c90000d68c783b */ /* 0x000e6e0000000200 */
        /* <DEDUP_REMOVED lines=8> */
[----:B------:R-:W1:Y:S07]  /*6200*/  LDSM.16.M88.4 R152, [R201] ;  /* 0x00000000c998783b */ /* 0x000e6e0000000200 */
[C---:B------:R-:W-:Y:S08]  /*6210*/  HMMA.16816.F32 R28, R176.reuse, R156, R28 ;  /* 0x0000009cb01c723c */ /* 0x040ff0000000181c */
[C---:B------:R-:W-:Y:S01]  /*6220*/  HMMA.16816.F32 R32, R176.reuse, R158, R32 ;  /* 0x0000009eb020723c */ /* 0x040fe20000001820 */
[----:B------:R-:W1:Y:S07]  /*6230*/  LDSM.16.M88.4 R156, [R200] ;  /* 0x00000000c89c783b */ /* 0x000e6e0000000200 */
[C---:B------:R-:W-:Y:S08]  /*6240*/  HMMA.16816.F32 R36, R176.reuse, R160, R36 ;  /* 0x000000a0b024723c */ /* 0x040ff00000001824 */
[C---:B------:R-:W-:Y:S01]  /*6250*/  HMMA.16816.F32 R40, R176.reuse, R162, R40 ;  /* 0x000000a2b028723c */ /* 0x040fe20000001828 */
[----:B------:R-:W2:Y:S07]  /*6260*/  LDSM.16.M88.4 R160, [R199] ;  /* 0x00000000c7a0783b */ /* 0x000eae0000000200 */
[C---:B---3--:R-:W-:Y:S08]  /*6270*/  HMMA.16816.F32 R44, R176.reuse, R120, R44 ;  /* 0x00000078b02c723c */ /* 0x048ff0000000182c */
[----:B------:R-:W-:Y:S01]  /*6280*/  HMMA.16816.F32 R48, R176, R122, R48 ;  /* 0x0000007ab030723c */ /* 0x000fe20000001830 */
[----:B------:R-:W3:Y:S07]  /*6290*/  LDSM.16.M88.4 R120, [R198] ;  /* 0x00000000c678783b */ /* 0x000eee0000000200 */
[C---:B----4-:R-:W-:Y:S08]  /*62a0*/  HMMA.16816.F32 R4, R180.reuse, R128, R4 ;  /* 0x00000080b404723c */ /* 0x050ff00000001804 */
[C---:B------:R-:W-:Y:S01]  /*62b0*/  HMMA.16816.F32 R8, R180.reuse, R130, R8 ;  /* 0x00000082b408723c */ /* 0x040fe20000001808 */
[----:B------:R-:W4:Y:S07]  /*62c0*/  LDSM.16.M88.4 R128, [R197] ;  /* 0x00000000c580783b */ /* 0x000f2e0000000200 */
[C---:B-1----:R-:W-:Y:S08]  /*62d0*/  HMMA.16816.F32 R12, R180.reuse, R132, R12 ;  /* 0x00000084b40c723c */ /* 0x042ff0000000180c */
[C---:B------:R-:W-:Y:S01]  /*62e0*/  HMMA.16816.F32 R16, R180.reuse, R134, R16 ;  /* 0x00000086b410723c */ /* 0x040fe20000001810 */
[----:B------:R-:W1:Y:S07]  /*62f0*/  LDSM.16.M88.4 R132, [R196] ;  /* 0x00000000c484783b */ /* 0x000e6e0000000200 */
[C---:B-----5:R-:W-:Y:S08]  /*6300*/  HMMA.16816.F32 R20, R180.reuse, R136, R20 ;  /* 0x00000088b414723c */ /* 0x060ff00000001814 */
[C---:B------:R-:W-:Y:S01]  /*6310*/  HMMA.16816.F32 R24, R180.reuse, R138, R24 ;  /* 0x0000008ab418723c */ /* 0x040fe20000001818 */
[----:B------:R-:W5:Y:S07]  /*6320*/  LDSM.16.M88.4 R136, [R211+0xb100] ;  /* 0x00b10000d388783b */ /* 0x000f6e0000000200 */
[C---:B------:R-:W-:Y:S08]  /*6330*/  HMMA.16816.F32 R28, R180.reuse, R140, R28 ;  /* 0x0000008cb41c723c */ /* 0x040ff0000000181c */
[C---:B------:R-:W-:Y:S01]  /*6340*/  HMMA.16816.F32 R32, R180.reuse, R142, R32 ;  /* 0x0000008eb420723c */ /* 0x040fe20000001820 */
[----:B------:R-:W-:Y:S07]  /*6350*/  LDSM.16.M88.4 R140, [R211+0xc100] ;  /* 0x00c10000d38c783b */ /* 0x000fee0000000200 */
[C---:B--2---:R-:W-:Y:S08]  /*6360*/  HMMA.16816.F32 R36, R180.reuse, R116, R36 ;  /* 0x00000074b424723c */ /* 0x044ff00000001824 */
[C---:B------:R-:W-:Y:S01]  /*6370*/  HMMA.16816.F32 R40, R180.reuse, R118, R40 ;  /* 0x00000076b428723c */ /* 0x040fe20000001828 */
[----:B------:R-:W2:Y:S07]  /*6380*/  LDSM.16.M88.4 R116, [R211+0xb900] ;  /* 0x00b90000d374783b */ /* 0x000eae0000000200 */
        /* <DEDUP_REMOVED lines=14> */
[----:B------:R-:W3:Y:S07]  /*6470*/  LDSM.16.M88.4 R120, [R202+0x3000] ;  /* 0x00300000ca78783b */ /* 0x000eee0000000200 */
[C---:B----4-:R-:W-:Y:S08]  /*6480*/  HMMA.16816.F32 R36, R184.reuse, R128, R36 ;  /* 0x00000080b824723c */ /* 0x050ff00000001824 */
[C---:B------:R-:W-:Y:S01]  /*6490*/  HMMA.16816.F32 R40, R184.reuse, R130, R40 ;  /* 0x00000082b828723c */ /* 0x040fe20000001828 */
[----:B------:R-:W4:Y:S07]  /*64a0*/  LDSM.16.M88.4 R128, [R202+0x3800] ;  /* 0x00380000ca80783b */ /* 0x000f2e0000000200 */
[C---:B-1----:R-:W-:Y:S08]  /*64b0*/  HMMA.16816.F32 R44, R184.reuse, R132, R44 ;  /* 0x00000084b82c723c */ /* 0x042ff0000000182c */
[----:B------:R-:W-:Y:S01]  /*64c0*/  HMMA.16816.F32 R48, R184, R134, R48 ;  /* 0x00000086b830723c */ /* 0x000fe20000001830 */
[----:B------:R-:W1:Y:S07]  /*64d0*/  LDSM.16.M88.4 R132, [R202+0x4000] ;  /* 0x00400000ca84783b */ /* 0x000e6e0000000200 */
[C---:B-----5:R-:W-:Y:S08]  /*64e0*/  HMMA.16816.F32 R4, R188.reuse, R136, R4 ;  /* 0x00000088bc04723c */ /* 0x060ff00000001804 */
[C---:B------:R-:W-:Y:S01]  /*64f0*/  HMMA.16816.F32 R8, R188.reuse, R138, R8 ;  /* 0x0000008abc08723c */ /* 0x040fe20000001808 */
[----:B------:R-:W5:Y:S01]  /*6500*/  LDSM.16.M88.4 R136, [R202+0x5800] ;  /* 0x00580000ca88783b */ /* 0x000f620000000200 */
[----:B------:R-:W-:Y:S06]  /*6510*/  DEPBAR.LE SB0, 0x0 ;  /* 0x000080000000791a */ /* 0x000fec0000000000 */
[C---:B--2---:R-:W-:Y:S01]  /*6520*/  HMMA.16816.F32 R12, R188.reuse, R116, R12 ;  /* 0x00000074bc0c723c */ /* 0x044fe2000000180c */
[----:B------:R-:W-:Y:S07]  /*6530*/  BAR.SYNC.DEFER_BLOCKING 0x0 ;  /* 0x0000000000007b1d */ /* 0x000fee0000010000 */
        /* <DEDUP_REMOVED lines=9> */
[C---:B---3--:R-:W-:Y:S08]  /*65d0*/  HMMA.16816.F32 R4, R192.reuse, R120, R4 ;  /* 0x00000078c004723c */ /* 0x048ff00000001804 */
[C---:B------:R-:W-:Y:S08]  /*65e0*/  HMMA.16816.F32 R8, R192.reuse, R122, R8 ;  /* 0x0000007ac008723c */ /* 0x040ff00000001808 */
        /* <DEDUP_REMOVED lines=8> */
[C---:B-----5:R-:W-:Y:S08]  /*6670*/  HMMA.16816.F32 R44, R192.reuse, R136, R44 ;  /* 0x00000088c02c723c */ /* 0x060ff0000000182c */
[----:B------:R-:W-:Y:S01]  /*6680*/  HMMA.16816.F32 R48, R192, R138, R48 ;  /* 0x0000008ac030723c */ /* 0x000fe20000001830 */
[----:B------:R-:W-:-:S07]  /*6690*/  @!P0 BRA `(.L_x_180) ;  /* 0x0000035000008947 */ /* 0x000fce0003800000 */
[----:B------:R-:W-:Y:S02]  /*66a0*/  IMAD R119, R238, 0x60, R219 ;  /* 0x00000060ee777824 */ /* 0x000fe400078e02db */
[----:B------:R-:W-:Y:S03]  /*66b0*/  IMAD.MOV.U32 R215, RZ, RZ, RZ ;  /* 0x000000ffffd77224 */ /* 0x000fe600078e00ff */
[----:B------:R-:W-:Y:S05]  /*66c0*/  IADD3 R216, R119, -0x60, R218 ;  /* 0xffffffa077d87810 */ /* 0x000fea0007ffe0da */
[----:B------:R-:W-:Y:S04]  /*66d0*/  @P3 IMAD.HI.U32 R118, R216, c[0x0][0x2bc], RZ ;  /* 0x0000af00d8763a27 */ /* 0x000fe800078e00ff */
[----:B------:R-:W-:Y:S01]  /*66e0*/  IMAD.MOV.U32 R0, RZ, RZ, R216 ;  /* 0x000000ffff007224 */ /* 0x000fe200078e00d8 */
[----:B------:R-:W-:Y:S04]  /*66f0*/  @P3 SHF.R.U32.HI R0, RZ, c[0x0][0x2c0], R118 ;  /* 0x0000b000ff003a19 */ /* 0x000fe80000011676 */
[C---:B------:R-:W-:Y:S04]  /*6700*/  @!P1 IADD3 R119, P0, R0.reuse, UR36, RZ ;  /* 0x0000002400779c10 */ /* 0x040fe8000ff1e0ff */
[----:B------:R-:W-:Y:S02]  /*6710*/  @!P1 LEA.HI.X.SX32 R118, R0, UR5, 0x1, P0 ;  /* 0x0000000500769c11 */ /* 0x000fe400080f0eff */
[C---:B------:R-:W-:Y:S04]  /*6720*/  @!P1 LEA R116, P0, R119.reuse, c[0x0][0x2a0], 0x2 ;  /* 0x0000a80077749a11 */ /* 0x040fe800078010ff */
[----:B------:R-:W-:Y:S01]  /*6730*/  @!P1 LEA.HI.X R117, R119, c[0x0][0x2a4], R118, 0x2, P0 ;  /* 0x0000a90077759a11 */ /* 0x000fe200000f1476 */
[----:B------:R-:W-:Y:S04]  /*6740*/  IMAD.MOV R119, RZ, RZ, -R0 ;  /* 0x000000ffff777224 */ /* 0x000fe800078e0a00 */
[----:B------:R-:W2:Y:S01]  /*6750*/  @!P1 LDG.E R215, [R116.64] ;  /* 0x0000002a74d79981 */ /* 0x000ea2000c1e1900 */
[----:B------:R-:W-:Y:S04]  /*6760*/  IMAD R216, R119, c[0x0][0x2b8], R216 ;  /* 0x0000ae0077d87a24 */ /* 0x000fe800078e02d8 */
[C---:B------:R-:W-:Y:S01]  /*6770*/  IMAD.WIDE.U32 R118, R216.reuse, c[0x0][0x1e0], RZ ;  /* 0x00007800d8767a25 */ /* 0x040fe200078e00ff */
[----:B------:R-:W-:Y:S05]  /*6780*/  SHF.R.S32.HI R121, RZ, 0x1f, R216 ;  /* 0x0000001fff797819 */ /* 0x000fea00000114d8 */
[----:B------:R-:W-:Y:S04]  /*6790*/  IMAD R121, R121, c[0x0][0x1e0], RZ ;  /* 0x0000780079797a24 */ /* 0x000fe800078e02ff */
[----:B------:R-:W-:Y:S04]  /*67a0*/  IMAD R121, R216, c[0x0][0x1e4], R121 ;  /* 0x00007900d8797a24 */ /* 0x000fe800078e0279 */
[----:B------:R-:W-:Y:S01]  /*67b0*/  IMAD.IADD R119, R119, 0x1, R121 ;  /* 0x0000000177777824 */ /* 0x000fe200078e0279 */
[----:B--2---:R-:W-:Y:S03]  /*67c0*/  SHF.R.S32.HI R0, RZ, 0x1f, R215 ;  /* 0x0000001fff007819 */ /* 0x004fe600000114d7 */
[C---:B------:R-:W-:Y:S04]  /*67d0*/  IMAD.WIDE.U32 R118, R215.reuse, c[0x0][0x1f0], R118 ;  /* 0x00007c00d7767a25 */ /* 0x040fe800078e0076 */
[----:B------:R-:W-:Y:S01]  /*67e0*/  IMAD R0, R0, c[0x0][0x1f0], RZ ;  /* 0x00007c0000007a24 */ /* 0x000fe200078e02ff */
[----:B------:R-:W-:Y:S03]  /*67f0*/  IADD3 R117, P0, R118, UR40, RZ ;  /* 0x0000002876757c10 */ /* 0x000fe6000ff1e0ff */
[----:B------:R-:W-:Y:S05]  /*6800*/  IMAD R0, R215, c[0x0][0x1f4], R0 ;  /* 0x00007d00d7007a24 */ /* 0x000fea00078e0200 */
[----:B------:R-:W-:Y:S02]  /*6810*/  IADD3.X R0, R119, UR9, R0, P0, !PT ;  /* 0x0000000977007c10 */ /* 0x000fe400087fe400 */
[C---:B------:R-:W-:Y:S04]  /*6820*/  LEA R130, P0, R117.reuse, c[0x0][0x1c8], 0x1 ;  /* 0x0000720075827a11 */ /* 0x040fe800078008ff */
[----:B------:R-:W-:Y:S01]  /*6830*/  LEA.HI.X R132, R117, c[0x0][0x1cc], R0, 0x1, P0 ;  /* 0x0000730075847a11 */ /* 0x000fe200000f0c00 */
[----:B------:R-:W1:Y:S01]  /*6840*/  SHFL.IDX PT, R120, R130, RZ, 0x181f ;  /* 0x00181fff82787589 */ /* 0x000e6200000e0000 */
[----:B------:R-:W-:Y:S03]  /*6850*/  IADD3 R0, -R231, 0x10, RZ ;  /* 0x00000010e7007810 */ /* 0x000fe60007ffe1ff */
[----:B------:R-:W2:Y:S01]  /*6860*/  SHFL.IDX PT, R121, R132, RZ, 0x181f ;  /* 0x00181fff84797589 */ /* 0x000ea200000e0000 */
[----:B------:R-:W-:Y:S03]  /*6870*/  LOP3.LUT R0, R0, 0xf, RZ, 0xc0, !PT ;  /* 0x0000000f00007812 */ /* 0x000fe600078ec0ff */
[----:B------:R-:W3:Y:S04]  /*6880*/  SHFL.IDX PT, R118, R130, 0x1, 0x181f ;  /* 0x00381f0082767f89 */ /* 0x000ee800000e0000 */
[----:B------:R-:W4:Y:S04]  /*6890*/  SHFL.IDX PT, R116, R130, 0x2, 0x181f ;  /* 0x00581f0082747f89 */ /* 0x000f2800000e0000 */
[----:B------:R-:W5:Y:S04]  /*68a0*/  SHFL.IDX PT, R119, R132, 0x1, 0x181f ;  /* 0x00381f0084777f89 */ /* 0x000f6800000e0000 */
[----:B------:R-:W5:Y:S01]  /*68b0*/  SHFL.IDX PT, R117, R132, 0x2, 0x181f ;  /* 0x00581f0084757f89 */ /* 0x000f6200000e0000 */
[C---:B-1----:R-:W-:Y:S02]  /*68c0*/  IADD3 R122, P2, R120.reuse, R235, RZ ;  /* 0x000000eb787a7210 */ /* 0x042fe40007f5e0ff */
[----:B------:R-:W-:Y:S03]  /*68d0*/  IADD3 R128, P0, R120, R233, RZ ;  /* 0x000000e978807210 */ /* 0x000fe60007f1e0ff */
[C---:B--2---:R-:W-:Y:S02]  /*68e0*/  IMAD.X R123, R121.reuse, 0x1, R236, P2 ;  /* 0x00000001797b7824 */ /* 0x044fe400010e06ec */
[----:B------:R-:W-:Y:S01]  /*68f0*/  IMAD.X R129, R121, 0x1, R234, P0 ;  /* 0x0000000179817824 */ /* 0x000fe200000e06ea */
[C---:B---3--:R-:W-:Y:S02]  /*6900*/  IADD3 R120, P6, R118.reuse, R235, RZ ;  /* 0x000000eb76787210 */ /* 0x048fe40007fde0ff */
[----:B------:R1:W-:Y:S01]  /*6910*/  LDGSTS.E.BYPASS.LTC128B.128 [R217+0x8100], [R122.64], !P5 ;  /* 0x081000007ad97fae */ /* 0x0003e2000e901d6a */
[----:B------:R-:W-:Y:S02]  /*6920*/  IADD3 R118, P2, R118, R233, RZ ;  /* 0x000000e976767210 */ /* 0x000fe40007f5e0ff */
[----:B----4-:R-:W-:Y:S01]  /*6930*/  IADD3 R130, P0, R116, R235, RZ ;  /* 0x000000eb74827210 */ /* 0x010fe20007f1e0ff */
[----:B------:R1:W-:Y:S01]  /*6940*/  LDGSTS.E.BYPASS.LTC128B.128 [R217+0xb100], [R128.64], !P4 ;  /* 0x0b10000080d97fae */ /* 0x0003e2000e101d6a */
[C---:B-----5:R-:W-:Y:S02]  /*6950*/  IMAD.X R121, R119.reuse, 0x1, R236, P6 ;  /* 0x0000000177797824 */ /* 0x060fe400030e06ec */
[----:B------:R-:W-:Y:S01]  /*6960*/  IMAD.X R119, R119, 0x1, R234, P2 ;  /* 0x0000000177777824 */ /* 0x000fe200010e06ea */
[----:B------:R-:W-:Y:S01]  /*6970*/  IADD3 R116, P6, P2, R0, R116, R233 ;  /* 0x0000007400747210 */ /* 0x000fe20007ade0e9 */
[----:B------:R-:W-:Y:S01]  /*6980*/  IMAD.X R131, R117, 0x1, R236, P0 ;  /* 0x0000000175837824 */ /* 0x000fe200000e06ec */
[----:B------:R1:W-:Y:S01]  /*6990*/  LDGSTS.E.BYPASS.LTC128B.128 [R217+0x9100], [R120.64], !P5 ;  /* 0x0910000078d97fae */ /* 0x0003e2000e901d6a */
[----:B------:R-:W-:Y:S02]  /*69a0*/  ISETP.NE.U32.AND P0, PT, R231, RZ, PT ;  /* 0x000000ffe700720c */ /* 0x000fe40003f05070 */
[----:B------:R-:W-:Y:S01]  /*69b0*/  IADD3.X R117, RZ, R117, R234, P6, P2 ;  /* 0x00000075ff757210 */ /* 0x000fe200037e44ea */
[----:B------:R1:W-:Y:S04]  /*69c0*/  LDGSTS.E.BYPASS.LTC128B.128 [R217+0xc100], [R118.64], !P4 ;  /* 0x0c10000076d97fae */ /* 0x0003e8000e101d6a */
[----:B------:R1:W-:Y:S06]  /*69d0*/  LDGSTS.E.BYPASS.LTC128B.128 [R217+0xa100], [R130.64], !P5 ;  /* 0x0a10000082d97fae */ /* 0x0003ec000e901d6a */
[----:B------:R1:W-:Y:S02]  /*69e0*/  LDGSTS.E.BYPASS.LTC128B.128.ZFILL [R217+0xd100], [R116.64], P0 ;  /* 0x0d10000074d97fae */ /* 0x0003e40008141d6a */
.L_x_180:
[----:B-1----:R-:W-:Y:S01]  /*69f0*/  IMAD.MOV.U32 R119, RZ, RZ, R220 ;  /* 0x000000ffff777224 */ /* 0x002fe200078e00dc */
[----:B------:R-:W-:Y:S01]  /*6a00*/  PLOP3.LUT P2, PT, PT, PT, UP1, 0x80, 0x0 ;  /* 0x000000000000781c */ /* 0x000fe20003f4f018 */
[----:B------:R-:W0:Y:S01]  /*6a10*/  LDGDEPBAR ;  /* 0x00000000000079af */ /* 0x000e220000000000 */
[----:B------:R-:W-:Y:S01]  /*6a20*/  PLOP3.LUT P0, PT, PT, PT, UP1, 0x80, 0x0 ;  /* 0x000000000000781c */ /* 0x000fe20003f0f018 */
[----:B------:R-:W-:Y:S05]  /*6a30*/  IMAD R122, R238, -0x60, RZ ;  /* 0xffffffa0ee7a7824 */ /* 0x000fea00078e02ff */
[----:B------:R-:W-:Y:S05]  /*6a40*/  IADD3 R117, -R221, 0x1, R122 ;  /* 0x00000001dd757810 */ /* 0x000fea0007ffe17a */
[----:B------:R-:W-:Y:S05]  /*6a50*/  @P2 IMAD.HI.U32 R0, R220, c[0x0][0x2c8], RZ ;  /* 0x0000b200dc002a27 */ /* 0x000fea00078e00ff */
[----:B------:R-:W-:Y:S01]  /*6a60*/  @P0 SHF.R.U32.HI R119, RZ, c[0x0][0x2cc], R0 ;  /* 0x0000b300ff770a19 */ /* 0x000fe20000011600 */
[----:B------:R-:W-:Y:S01]  /*6a70*/  IMAD.U32 R0, RZ, RZ, UR8 ;  /* 0x00000008ff007e24 */ /* 0x000fe2000f8e00ff */
[----:B------:R-:W-:Y:S03]  /*6a80*/  PLOP3.LUT P0, PT, PT, PT, UP0, 0x40, 0x0 ;  /* 0x000000000000781c */ /* 0x000fe60003f0e808 */
[----:B------:R-:W1:Y:S01]  /*6a90*/  SHFL.IDX PT, R129, R119, RZ, 0x1c1f ;  /* 0x001c1fff77817589 */ /* 0x000e6200000e0000 */
[----:B------:R-:W-:Y:S05]  /*6aa0*/  IMAD R117, R0, c[0x0][0x1d0], R117 ;  /* 0x0000740000757a24 */ /* 0x000fea00078e0275 */
[----:B------:R-:W-:Y:S04]  /*6ab0*/  IADD3 R0, R117, -c[0x0][0x168], RZ ;  /* 0x80005a0075007a10 */ /* 0x000fe80007ffe0ff */
[C---:B------:R-:W-:Y:S02]  /*6ac0*/  IADD3 R117, R0.reuse, c[0x0][0x328], RZ ;  /* 0x0000ca0000757a10 */ /* 0x040fe40007ffe0ff */
[----:B------:R-:W-:Y:S03]  /*6ad0*/  IADD3 R0, R0, UR13, RZ ;  /* 0x0000000d00007c10 */ /* 0x000fe6000fffe0ff */
[----:B-1----:R-:W-:Y:S02]  /*6ae0*/  IMAD.IADD R123, R117, 0x1, R129 ;  /* 0x00000001757b7824 */ /* 0x002fe400078e0281 */
[----:B------:R-:W-:Y:S01]  /*6af0*/  IMAD.IADD R121, R129, 0x1, R0 ;  /* 0x0000000181797824 */ /* 0x000fe200078e0200 */
[----:B------:R-:W-:-:S05]  /*6b00*/  @P0 BRA `(.L_x_181) ;  /* 0x000001a000000947 */ /* 0x000fca0003800000 */
[----:B------:R-:W-:Y:S01]  /*6b10*/  MOV R116, UR8 ;  /* 0x0000000800747c02 */ /* 0x000fe20008000f00 */
[----:B------:R-:W-:Y:S04]  /*6b20*/  BSSY B0, `(.L_x_182) ;  /* 0x0000013000007945 */ /* 0x000fe80003800000 */
[----:B------:R-:W-:Y:S05]  /*6b30*/  IMAD R129, R116, c[0x0][0x1d0], R129 ;  /* 0x0000740074817a24 */ /* 0x000fea00078e0281 */
[----:B------:R-:W-:Y:S04]  /*6b40*/  IADD3 R118, R129, -c[0x0][0x168], RZ ;  /* 0x80005a0081767a10 */ /* 0x000fe80007ffe0ff */
[----:B------:R-:W-:Y:S11]  /*6b50*/  ISETP.GT.AND P0, PT, R118, -0x1, PT ;  /* 0xffffffff7600780c */ /* 0x000ff60003f04270 */
[----:B------:R-:W-:Y:S02]  /*6b60*/  @!UPT UIADD3 URZ, URZ, URZ, URZ ;  /* 0x0000003f3f3ff290 */ /* 0x000fe4000fffe03f */
[----:B------:R-:W-:-:S05]  /*6b70*/  @P0 BRA `(.L_x_183) ;  /* 0x0000008000000947 */ /* 0x000fca0003800000 */
[----:B------:R-:W-:Y:S01]  /*6b80*/  LOP3.LUT R118, RZ, R118, RZ, 0x33, !PT ;  /* 0x00000076ff767212 */ /* 0x000fe200078e33ff */
[----:B------:R-:W-:Y:S05]  /*6b90*/  IMAD.MOV.U32 R116, RZ, RZ, c[0x0][0x32c] ;  /* 0x0000cb00ff747624 */ /* 0x000fea00078e00ff */
[----:B------:R-:W-:Y:S11]  /*6ba0*/  ISETP.NE.AND P0, PT, R116, 0x1, PT ;  /* 0x000000017400780c */ /* 0x000ff60003f05270 */
[----:B------:R-:W-:Y:S02]  /*6bb0*/  @!UPT UIADD3 URZ, URZ, URZ, URZ ;  /* 0x0000003f3f3ff290 */ /* 0x000fe4000fffe03f */
[----:B------:R-:W-:Y:S05]  /*6bc0*/  @P0 IMAD.HI.U32 R116, R118, c[0x0][0x330], RZ ;  /* 0x0000cc0076740a27 */ /* 0x000fea00078e00ff */
[----:B------:R-:W-:Y:S04]  /*6bd0*/  @P0 SHF.R.U32.HI R118, RZ, c[0x0][0x334], R116 ;  /* 0x0000cd00ff760a19 */ /* 0x000fe80000011674 */
[----:B------:R-:W-:Y:S01]  /*6be0*/  LOP3.LUT R118, RZ, R118, RZ, 0x33, !PT ;  /* 0x00000076ff767212 */ /* 0x000fe200078e33ff */
[----:B------:R-:W-:-:S05]  /*6bf0*/  BRA `(.L_x_184) ;  /* 0x0000005000007947 */ /* 0x000fca0003800000 */
.L_x_183:
[----:B------:R-:W-:Y:S04]  /*6c00*/  MOV R116, c[0x0][0x32c] ;  /* 0x0000cb0000747a02 */ /* 0x000fe80000000f00 */
[----:B------:R-:W-:Y:S11]  /*6c10*/  ISETP.NE.AND P0, PT, R116, 0x1, PT ;  /* 0x000000017400780c */ /* 0x000ff60003f05270 */
[----:B------:R-:W-:Y:S02]  /*6c20*/  @!UPT UIADD3 URZ, URZ, URZ, URZ ;  /* 0x0000003f3f3ff290 */ /* 0x000fe4000fffe03f */
[----:B------:R-:W-:Y:S05]  /*6c30*/  @P0 IMAD.HI.U32 R116, R118, c[0x0][0x330], RZ ;  /* 0x0000cc0076740a27 */ /* 0x000fea00078e00ff */
[----:B------:R-:W-:Y:S02]  /*6c40*/  @P0 SHF.R.U32.HI R118, RZ, c[0x0][0x334], R116 ;  /* 0x0000cd00ff760a19 */ /* 0x000fe40000011674 */
.L_x_184:
[----:B------:R-:W-:Y:S05]  /*6c50*/  BSYNC B0 ;  /* 0x0000000000007941 */ /* 0x000fea0003800000 */
.L_x_182:
[----:B------:R-:W-:Y:S04]  /*6c60*/  IMAD.IADD R129, R122, 0x1, -R221 ;  /* 0x000000017a817824 */ /* 0x000fe800078e0add */
[----:B------:R-:W-:Y:S05]  /*6c70*/  IMAD R118, R118, c[0x0][0x32c], R129 ;  /* 0x0000cb0076767a24 */ /* 0x000fea00078e0281 */
[----:B------:R-:W-:Y:S02]  /*6c80*/  IADD3 R116, R118, c[0x0][0x32c], RZ ;  /* 0x0000cb0076747a10 */ /* 0x000fe40007ffe0ff */
[----:B------:R-:W-:Y:S02]  /*6c90*/  IMNMX R121, R121, R118, !PT ;  /* 0x0000007679797217 */ /* 0x000fe40007800200 */
[----:B------:R-:W-:Y:S02]  /*6ca0*/  IMNMX R123, R123, R116, PT ;  /* 0x000000747b7b7217 */ /* 0x000fe40003800200 */
.L_x_181:
[C---:B------:R-:W-:Y:S02]  /*6cb0*/  ISETP.GE.AND P0, PT, R122.reuse, 0x1, PT ;  /* 0x000000017a00780c */ /* 0x040fe40003f06270 */
[----:B------:R-:W-:Y:S02]  /*6cc0*/  ISETP.GE.AND P2, PT, R122, 0x2, PT ;  /* 0x000000027a00780c */ /* 0x000fe40003f46270 */
[----:B------:R-:W-:Y:S02]  /*6cd0*/  LOP3.LUT R226, R226, 0xffdfffff, RZ, 0xc0, !PT ;  /* 0xffdfffffe2e27812 */ /* 0x000fe400078ec0ff */
[----:B------:R-:W-:Y:S07]  /*6ce0*/  ISETP.GE.AND P6, PT, R122, 0x59, PT ;  /* 0x000000597a00780c */ /* 0x000fee0003fc6270 */
[----:B------:R-:W-:Y:S02]  /*6cf0*/  @P0 LOP3.LUT R226, R226, 0x200000, RZ, 0xfc, !PT ;  /* 0x00200000e2e20812 */ /* 0x000fe400078efcff */
[----:B------:R-:W-:Y:S02]  /*6d00*/  ISETP.GT.AND P0, PT, R121, RZ, !P0 ;  /* 0x000000ff7900720c */ /* 0x000fe40004704270 */
[----:B------:R-:W-:Y:S02]  /*6d10*/  LOP3.LUT R226, R226, 0xffefffff, RZ, 0xc0, !PT ;  /* 0xffefffffe2e27812 */ /* 0x000fe400078ec0ff */
[----:B------:R-:W-:Y:S02]  /*6d20*/  ISETP.LT.OR P0, PT, R123, 0x1, P0 ;  /* 0x000000017b00780c */ /* 0x000fe40000701670 */
[----:B------:R-:W-:Y:S02]  /*6d30*/  @P2 LOP3.LUT R226, R226, 0x100000, RZ, 0xfc, !PT ;  /* 0x00100000e2e22812 */ /* 0x000fe400078efcff */
[----:B------:R-:W-:Y:S02]  /*6d40*/  FSEL R120, R4, -INF , !P0 ;  /* 0xff80000004787808 */ /* 0x000fe40004000000 */
[----:B------:R-:W-:Y:S01]  /*6d50*/  ISETP.GT.AND P0, PT, R121, 0x1, !P2 ;  /* 0x000000017900780c */ /* 0x000fe20005704270 */
[----:B------:R-:W1:Y:S01]  /*6d60*/  SHFL.IDX PT, R4, R119, 0x1, 0x1c1f ;  /* 0x003c1f0077047f89 */ /* 0x000e6200000e0000 */
[----:B------:R-:W-:Y:S02]  /*6d70*/  ISETP.GE.AND P2, PT, R122, 0x9, PT ;  /* 0x000000097a00780c */ /* 0x000fe40003f46270 */
[----:B------:R-:W-:Y:S02]  /*6d80*/  ISETP.LT.OR P0, PT, R123, 0x2, P0 ;  /* 0x000000027b00780c */ /* 0x000fe40000701670 */
[----:B------:R-:W-:Y:S02]  /*6d90*/  LOP3.LUT R226, R226, 0xfff7ffff, RZ, 0xc0, !PT ;  /* 0xfff7ffffe2e27812 */ /* 0x000fe400078ec0ff */
[----:B------:R-:W-:Y:S02]  /*6da0*/  FSEL R118, R5, -INF , !P0 ;  /* 0xff80000005767808 */ /* 0x000fe40004000000 */
[----:B------:R-:W-:Y:S04]  /*6db0*/  ISETP.GT.AND P0, PT, R121, 0x8, !P2 ;  /* 0x000000087900780c */ /* 0x000fe80005704270 */
[----:B------:R-:W-:Y:S02]  /*6dc0*/  ISETP.LT.OR P0, PT, R123, 0x9, P0 ;  /* 0x000000097b00780c */ /* 0x000fe40000701670 */
[----:B------:R-:W-:Y:S02]  /*6dd0*/  @P2 LOP3.LUT R226, R226, 0x80000, RZ, 0xfc, !PT ;  /* 0x00080000e2e22812 */ /* 0x000fe400078efcff */
[----:B------:R-:W-:Y:S02]  /*6de0*/  ISETP.GE.AND P2, PT, R122, 0xa, PT ;  /* 0x0000000a7a00780c */ /* 0x000fe40003f46270 */
[----:B------:R-:W-:Y:S02]  /*6df0*/  LOP3.LUT R226, R226, 0xfffbffff, RZ, 0xc0, !PT ;  /* 0xfffbffffe2e27812 */ /* 0x000fe400078ec0ff */
[----:B------:R-:W-:Y:S02]  /*6e00*/  FSEL R116, R8, -INF , !P0 ;  /* 0xff80000008747808 */ /* 0x000fe40004000000 */
[----:B------:R-:W-:Y:S01]  /*6e10*/  ISETP.GT.AND P0, PT, R121, 0x9, !P2 ;  /* 0x000000097900780c */ /* 0x000fe20005704270 */
[--C-:B-1----:R-:W-:Y:S02]  /*6e20*/  IMAD.IADD R117, R117, 0x1, R4.reuse ;  /* 0x0000000175757824 */ /* 0x102fe400078e0204 */
[----:B------:R-:W-:Y:S01]  /*6e30*/  IMAD.IADD R0, R0, 0x1, R4 ;  /* 0x0000000100007824 */ /* 0x000fe200078e0204 */
[----:B------:R-:W-:Y:S03]  /*6e40*/  ISETP.LT.OR P0, PT, R123, 0xa, P0 ;  /* 0x0000000a7b00780c */ /* 0x000fe60000701670 */
[----:B------:R-:W-:Y:S02]  /*6e50*/  @P2 LOP3.LUT R226, R226, 0x40000, RZ, 0xfc, !PT ;  /* 0x00040000e2e22812 */ /* 0x000fe400078efcff */
[----:B------:R-:W-:Y:S02]  /*6e60*/  ISETP.GE.AND P2, PT, R122, 0x11, PT ;  /* 0x000000117a00780c */ /* 0x000fe40003f46270 */
[----:B------:R-:W-:Y:S02]  /*6e70*/  LOP3.LUT R226, R226, 0xfffdffff, RZ, 0xc0, !PT ;  /* 0xfffdffffe2e27812 */ /* 0x000fe400078ec0ff */
[----:B------:R-:W-:Y:S02]  /*6e80*/  FSEL R8, R9, -INF , !P0 ;  /* 0xff80000009087808 */ /* 0x000fe40004000000 */
[----:B------:R-:W-:Y:S04]  /*6e90*/  ISETP.GT.AND P0, PT, R121, 0x10, !P2 ;  /* 0x000000107900780c */ /* 0x000fe80005704270 */
        /* <DEDUP_REMOVED lines=93> */
[----:B------:R-:W-:Y:S02]  /*7470*/  FSEL R150, R41, -INF , !P0 ;  /* 0xff80000029967808 */ /* 0x000fe40004000000 */
[----:B------:R-:W-:Y:S02]  /*7480*/  LOP3.LUT R226, R226, 0xfffffffd, RZ, 0xc0, !PT ;  /* 0xfffffffde2e27812 */ /* 0x000fe400078ec0ff */
[----:B------:R-:W-:Y:S04]  /*7490*/  ISETP.GT.AND P0, PT, R121, 0x50, !P2 ;  /* 0x000000507900780c */ /* 0x000fe80005704270 */
[----:B------:R-:W-:Y:S03]  /*74a0*/  ISETP.LT.OR P0, PT, R123, 0x51, P0 ;  /* 0x000000517b00780c */ /* 0x000fe60000701670 */
[----:B------:R-:W-:Y:S02]  /*74b0*/  @P2 LOP3.LUT R226, R226, 0x2, RZ, 0xfc, !PT ;  /* 0x00000002e2e22812 */ /* 0x000fe400078efcff */
[----:B------:R-:W-:Y:S02]  /*74c0*/  ISETP.GE.AND P2, PT, R122, 0x52, PT ;  /* 0x000000527a00780c */ /* 0x000fe40003f46270 */
[----:B------:R-:W-:Y:S02]  /*74d0*/  FSEL R142, R44, -INF , !P0 ;  /* 0xff8000002c8e7808 */ /* 0x000fe40004000000 */
[----:B------:R-:W-:Y:S02]  /*74e0*/  ISETP.GT.AND P0, PT, R121, 0x51, !P2 ;  /* 0x000000517900780c */ /* 0x000fe40005704270 */
[----:B------:R-:W-:Y:S02]  /*74f0*/  LOP3.LUT R226, R226, 0xfffffffe, RZ, 0xc0, !PT ;  /* 0xfffffffee2e27812 */ /* 0x000fe400078ec0ff */
[----:B------:R-:W-:Y:S04]  /*7500*/  ISETP.LT.OR P0, PT, R123, 0x52, P0 ;  /* 0x000000527b00780c */ /* 0x000fe80000701670 */
[----:B------:R-:W-:Y:S02]  /*7510*/  FSEL R141, R45, -INF , !P0 ;  /* 0xff8000002d8d7808 */ /* 0x000fe40004000000 */
[----:B------:R-:W-:Y:S02]  /*7520*/  ISETP.GT.AND P0, PT, R121, 0x58, !P6 ;  /* 0x000000587900780c */ /* 0x000fe40007704270 */
[----:B------:R-:W-:Y:S02]  /*7530*/  @P2 LOP3.LUT R226, R226, 0x1, RZ, 0xfc, !PT ;  /* 0x00000001e2e22812 */ /* 0x000fe400078efcff */
[----:B------:R-:W-:Y:S02]  /*7540*/  ISETP.LT.OR P0, PT, R123, 0x59, P0 ;  /* 0x000000597b00780c */ /* 0x000fe40000701670 */
[----:B------:R-:W-:Y:S02]  /*7550*/  ISETP.GE.AND P2, PT, R122, 0x5a, PT ;  /* 0x0000005a7a00780c */ /* 0x000fe40003f46270 */
[----:B------:R-:W-:Y:S02]  /*7560*/  FSEL R138, R48, -INF , !P0 ;  /* 0xff800000308a7808 */ /* 0x000fe40004000000 */
[----:B------:R-:W-:Y:S04]  /*7570*/  ISETP.GT.AND P0, PT, R121, 0x59, !P2 ;  /* 0x000000597900780c */ /* 0x000fe80005704270 */
[----:B------:R-:W-:Y:S04]  /*7580*/  ISETP.LT.OR P0, PT, R123, 0x5a, P0 ;  /* 0x0000005a7b00780c */ /* 0x000fe80000701670 */
[----:B------:R-:W-:Y:S02]  /*7590*/  FSEL R136, R49, -INF , !P0 ;  /* 0xff80000031887808 */ /* 0x000fe40004000000 */
[----:B------:R-:W-:Y:S11]  /*75a0*/  PLOP3.LUT P0, PT, PT, PT, UP0, 0x40, 0x0 ;  /* 0x000000000000781c */ /* 0x000ff60003f0e808 */
[----:B------:R-:W-:Y:S02]  /*75b0*/  @!UPT UIADD3 URZ, URZ, URZ, URZ ;  /* 0x0000003f3f3ff290 */ /* 0x000fe4000fffe03f */
        /* <DEDUP_REMOVED lines=16> */
.L_x_187:
[----:B------:R-:W-:Y:S04]  /*76c0*/  MOV R4, c[0x0][0x32c] ;  /* 0x0000cb0000047a02 */ /* 0x000fe80000000f00 */
[----:B------:R-:W-:Y:S11]  /*76d0*/  ISETP.NE.AND P0, PT, R4, 0x1, PT ;  /* 0x000000010400780c */ /* 0x000ff60003f05270 */
[----:B------:R-:W-:Y:S02]  /*76e0*/  @!UPT UIADD3 URZ, URZ, URZ, URZ ;  /* 0x0000003f3f3ff290 */ /* 0x000fe4000fffe03f */
[----:B------:R-:W-:Y:S05]  /*76f0*/  @P0 IMAD.HI.U32 R4, R5, c[0x0][0x330], RZ ;  /* 0x0000cc0005040a27 */ /* 0x000fea00078e00ff */
[----:B------:R-:W-:Y:S02]  /*7700*/  @P0 SHF.R.U32.HI R5, RZ, c[0x0][0x334], R4 ;  /* 0x0000cd00ff050a19 */ /* 0x000fe40000011604 */
.L_x_188:
[----:B------:R-:W-:Y:S05]  /*7710*/  BSYNC B0 ;  /* 0x0000000000007941 */ /* 0x000fea0003800000 */
.L_x_186:
[----:B------:R-:W-:Y:S04]  /*7720*/  IMAD.IADD R122, R122, 0x1, -R221 ;  /* 0x000000017a7a7824 */ /* 0x000fe800078e0add */
[----:B------:R-:W-:Y:S05]  /*7730*/  IMAD R122, R5, c[0x0][0x32c], R122 ;  /* 0x0000cb00057a7a24 */ /* 0x000fea00078e027a */
[----:B------:R-:W-:Y:S02]  /*7740*/  IADD3 R4, R122, c[0x0][0x32c], RZ ;  /* 0x0000cb007a047a10 */ /* 0x000fe40007ffe0ff */
[----:B------:R-:W-:Y:S02]  /*7750*/  IMNMX R0, R0, R122, !PT ;  /* 0x0000007a00007217 */ /* 0x000fe40007800200 */
[----:B------:R-:W-:Y:S02]  /*7760*/  IMNMX R117, R117, R4, PT ;  /* 0x0000000475757217 */ /* 0x000fe40003800200 */
.L_x_185:
[----:B------:R-:W-:Y:S02]  /*7770*/  LOP3.LUT P0, RZ, R226, 0x200000, RZ, 0xc0, !PT ;  /* 0x00200000e2ff7812 */ /* 0x000fe4000780c0ff */
[C---:B------:R-:W-:Y:S02]  /*7780*/  ISETP.GT.AND P6, PT, R0.reuse, 0x58, !P6 ;  /* 0x000000580000780c */ /* 0x040fe400077c4270 */
[C---:B------:R-:W-:Y:S02]  /*7790*/  ISETP.GT.AND P0, PT, R0.reuse, RZ, !P0 ;  /* 0x000000ff0000720c */ /* 0x040fe40004704270 */
[C---:B------:R-:W-:Y:S02]  /*77a0*/  ISETP.LT.OR P6, PT, R117.reuse, 0x59, P6 ;  /* 0x000000597500780c */ /* 0x040fe400037c1670 */
[----:B------:R-:W-:Y:S02]  /*77b0*/  ISETP.LT.OR P0, PT, R117, 0x1, P0 ;  /* 0x000000017500780c */ /* 0x000fe40000701670 */
[----:B------:R-:W-:Y:S02]  /*77c0*/  ISETP.GT.AND P2, PT, R0, 0x59, !P2 ;  /* 0x000000590000780c */ /* 0x000fe40005744270 */
[----:B------:R-:W-:Y:S02]  /*77d0*/  FSEL R17, R6, -INF , !P0 ;  /* 0xff80000006117808 */ /* 0x000fe40004000000 */
[----:B------:R-:W-:Y:S02]  /*77e0*/  LOP3.LUT P0, RZ, R226, 0x100000, RZ, 0xc0, !PT ;  /* 0x00100000e2ff7812 */ /* 0x000fe4000780c0ff */
[----:B------:R-:W-:Y:S02]  /*77f0*/  FMNMX.FTZ R4, R17, R2, !PT ;  /* 0x0000000211047209 */ /* 0x000fe40007810000 */
[----:B------:R-:W-:Y:S02]  /*7800*/  ISETP.GT.AND P0, PT, R0, 0x1, !P0 ;  /* 0x000000010000780c */ /* 0x000fe40004704270 */
[----:B------:R-:W-:Y:S02]  /*7810*/  FSEL R135, R50, -INF , !P6 ;  /* 0xff80000032877808 */ /* 0x000fe40007000000 */
[C---:B------:R-:W-:Y:S02]  /*7820*/  ISETP.LT.OR P0, PT, R117.reuse, 0x2, P0 ;  /* 0x000000027500780c */ /* 0x040fe40000701670 */
[----:B------:R-:W-:Y:S02]  /*7830*/  ISETP.LT.OR P2, PT, R117, 0x5a, P2 ;  /* 0x0000005a7500780c */ /* 0x000fe40001741670 */
[----:B------:R-:W-:Y:S02]  /*7840*/  FSEL R13, R7, -INF , !P0 ;  /* 0xff800000070d7808 */ /* 0x000fe40004000000 */
[----:B------:R-:W-:Y:S02]  /*7850*/  LOP3.LUT P0, RZ, R226, 0x80000, RZ, 0xc0, !PT ;  /* 0x00080000e2ff7812 */ /* 0x000fe4000780c0ff */
[----:B------:R-:W-:Y:S02]  /*7860*/  FMNMX.FTZ R7, R120, R3, !PT ;  /* 0x0000000378077209 */ /* 0x000fe40007810000 */
[----:B------:R-:W-:Y:S02]  /*7870*/  ISETP.GT.AND P0, PT, R0, 0x8, !P0 ;  /* 0x000000080000780c */ /* 0x000fe40004704270 */
[----:B------:R-:W-:Y:S02]  /*7880*/  FMNMX.FTZ R7, R118, R7, !PT ;  /* 0x0000000776077209 */ /* 0x000fe40007810000 */
[C---:B------:R-:W-:Y:S02]  /*7890*/  ISETP.LT.OR P0, PT, R117.reuse, 0x9, P0 ;  /* 0x000000097500780c */ /* 0x040fe40000701670 */
[----:B------:R-:W-:Y:S02]  /*78a0*/  FMNMX.FTZ R7, R116, R7, !PT ;  /* 0x0000000774077209 */ /* 0x000fe40007810000 */
[----:B------:R-:W-:Y:S02]  /*78b0*/  FSEL R9, R10, -INF , !P0 ;  /* 0xff8000000a097808 */ /* 0x000fe40004000000 */
[----:B------:R-:W-:Y:S02]  /*78c0*/  LOP3.LUT P0, RZ, R226, 0x40000, RZ, 0xc0, !PT ;  /* 0x00040000e2ff7812 */ /* 0x000fe4000780c0ff */
[----:B------:R-:W-:Y:S02]  /*78d0*/  FMNMX.FTZ R7, R8, R7, !PT ;  /* 0x0000000708077209 */ /* 0x000fe40007810000 */
[----:B------:R-:W-:Y:S02]  /*78e0*/  ISETP.GT.AND P0, PT, R0, 0x9, !P0 ;  /* 0x000000090000780c */ /* 0x000fe40004704270 */
[----:B------:R-:W-:Y:S02]  /*78f0*/  FMNMX.FTZ R7, R244, R7, !PT ;  /* 0x00000007f4077209 */ /* 0x000fe40007810000 */
[----:B------:R-:W-:Y:S02]  /*7900*/  ISETP.LT.OR P0, PT, R117, 0xa, P0 ;  /* 0x0000000a7500780c */ /* 0x000fe40000701670 */
        /* <DEDUP_REMOVED lines=44> */
[----:B------:R-:W-:Y:S01]  /*7bd0*/  LOP3.LUT P0, RZ, R226, 0x800, RZ, 0xc0, !PT ;  /* 0x00000800e2ff7812 */ /* 0x000fe2000780c0ff */
[----:B------:R-:W-:Y:S01]  /*7be0*/  LDSM.16.MT88.4 R20, [R210+0x100] ;  /* 0x00010000d214783b */ /* 0x000fe20000004200 */
        /* <DEDUP_REMOVED lines=28> */
[----:B------:R-:W1:Y:S01]  /*7db0*/  SHFL.BFLY PT, R6, R5, 0x2, 0x1f ;  /* 0x0c401f0005067f89 */ /* 0x000e6200000e0000 */
[----:B------:R-:W-:Y:S02]  /*7dc0*/  FMNMX.FTZ R4, R241, R4, !PT ;  /* 0x00000004f1047209 */ /* 0x000fe40007810000 */
[----:B------:R-:W-:Y:S04]  /*7dd0*/  ISETP.GT.AND P0, PT, R0, 0x38, !P0 ;  /* 0x000000380000780c */ /* 0x000fe80004704270 */
[----:B------:R-:W-:Y:S01]  /*7de0*/  ISETP.LT.OR P0, PT, R117, 0x39, P0 ;  /* 0x000000397500780c */ /* 0x000fe20000701670 */
[----:B------:R-:W-:Y:S03]  /*7df0*/  LDSM.16.MT88.4 R28, [R209+0x100] ;  /* 0x00010000d11c783b */ /* 0x000fe60000004200 */
[----:B------:R-:W-:Y:S02]  /*7e00*/  FSEL R239, R34, -INF , !P0 ;  /* 0xff80000022ef7808 */ /* 0x000fe40004000000 */
[----:B------:R-:W-:Y:S02]  /*7e10*/  LOP3.LUT P0, RZ, R226, 0x40, RZ, 0xc0, !PT ;  /* 0x00000040e2ff7812 */ /* 0x000fe4000780c0ff */
[----:B------:R-:W-:Y:S02]  /*7e20*/  FMNMX.FTZ R4, R239, R4, !PT ;  /* 0x00000004ef047209 */ /* 0x000fe40007810000 */
[----:B------:R-:W-:Y:S04]  /*7e30*/  ISETP.GT.AND P0, PT, R0, 0x39, !P0 ;  /* 0x000000390000780c */ /* 0x000fe80004704270 */
[----:B------:R-:W-:Y:S04]  /*7e40*/  ISETP.LT.OR P0, PT, R117, 0x3a, P0 ;  /* 0x0000003a7500780c */ /* 0x000fe80000701670 */
        /* <DEDUP_REMOVED lines=9> */
[----:B------:R-:W-:Y:S02]  /*7ee0*/  ISETP.LT.OR P0, PT, R117, 0x42, P0 ;  /* 0x000000427500780c */ /* 0x000fe40000701670 */
[----:B-1----:R-:W-:Y:S02]  /*7ef0*/  FMNMX.FTZ R6, R5, R6, !PT ;  /* 0x0000000605067209 */ /* 0x002fe40007810000 */
        /* <DEDUP_REMOVED lines=18> */
[----:B------:R-:W-:Y:S04]  /*8020*/  LOP3.LUT P0, RZ, R226, 0x1, RZ, 0xc0, !PT ;  /* 0x00000001e2ff7812 */ /* 0x000fe8000780c0ff */
[----:B------:R-:W-:Y:S02]  /*8030*/  ISETP.GT.AND P0, PT, R0, 0x51, !P0 ;  /* 0x000000510000780c */ /* 0x000fe40004704270 */
[----:B------:R-:W-:Y:S02]  /*8040*/  FMNMX.FTZ R0, R149, R4, !PT ;  /* 0x0000000495007209 */ /* 0x000fe40007810000 */
[----:B------:R-:W-:Y:S02]  /*8050*/  ISETP.LT.OR P0, PT, R117, 0x52, P0 ;  /* 0x000000527500780c */ /* 0x000fe40000701670 */
[----:B------:R-:W-:Y:S02]  /*8060*/  FSEL R117, R51, -INF , !P2 ;  /* 0xff80000033757808 */ /* 0x000fe40005000000 */
[----:B------:R-:W-:Y:S02]  /*8070*/  FSEL R139, R47, -INF , !P0 ;  /* 0xff8000002f8b7808 */ /* 0x000fe40004000000 */
[----:B------:R-:W-:Y:S02]  /*8080*/  LDSM.16.MT88.4 R44, [R212+0x3100] ;  /* 0x00310000d42c783b */ /* 0x000fe40000004200 */
[----:B------:R-:W-:Y:S04]  /*8090*/  FMNMX.FTZ R0, R139, R0, !PT ;  /* 0x000000008b007209 */ /* 0x000fe80007810000 */
[----:B------:R-:W-:Y:S04]  /*80a0*/  FMNMX.FTZ R0, R135, R0, !PT ;  /* 0x0000000087007209 */ /* 0x000fe80007810000 */
[----:B------:R-:W-:Y:S02]  /*80b0*/  FMNMX.FTZ R7, R117, R0, !PT ;  /* 0x0000000075077209 */ /* 0x000fe40007810000 */
[----:B-1----:R-:W-:Y:S03]  /*80c0*/  FMNMX.FTZ R0, R6, R15, !PT ;  /* 0x0000000f06007209 */ /* 0x002fe60007810000 */
[----:B------:R-:W1:Y:S01]  /*80d0*/  SHFL.BFLY PT, R4, R7, 0x2, 0x1f ;  /* 0x0c401f0007047f89 */ /* 0x000e6200000e0000 */
[C---:B------:R-:W-:Y:S01]  /*80e0*/  FSETP.NEU.FTZ.AND P0, PT, R0.reuse, -INF , PT ;  /* 0xff8000000000780b */ /* 0x040fe20003f1d000 */
[C---:B------:R-:W-:Y:S03]  /*80f0*/  FMUL.FTZ R151, R0.reuse, c[0x0][0x2d0] ;  /* 0x0000b40000977a20 */ /* 0x040fe60000410000 */
[----:B------:R-:W-:Y:S02]  /*8100*/  FSEL R6, R0, RZ, P0 ;  /* 0x000000ff00067208 */ /* 0x000fe40000000000 */
[----:B------:R-:W-:Y:S03]  /*8110*/  FSEL R151, R151, RZ, P0 ;  /* 0x000000ff97977208 */ /* 0x000fe60000000000 */
[----:B------:R-:W-:Y:S02]  /*8120*/  FADD.FTZ R3, -R6, R3 ;  /* 0x0000000306037221 */ /* 0x000fe40000010100 */
        /* <DEDUP_REMOVED lines=8> */
[--C-:B------:R-:W-:Y:S02]  /*81b0*/  FFMA.FTZ R143, R242, c[0x0][0x2d0], -R151.reuse ;  /* 0x0000b400f28f7a23 */ /* 0x100fe40000010897 */
[--C-:B------:R-:W-:Y:S02]  /*81c0*/  FFMA.FTZ R154, R154, c[0x0][0x2d0], -R151.reuse ;  /* 0x0000b4009a9a7a23 */ /* 0x100fe40000010897 */
[----:B------:R-:W1:Y:S01]  /*81d0*/  SHFL.BFLY PT, R4, R5, 0x1, 0x1f ;  /* 0x0c201f0005047f89 */ /* 0x000e6200000e0000 */
        /* <DEDUP_REMOVED lines=8> */
[--C-:B------:R-:W-:Y:S02]  /*8260*/  FFMA.FTZ R141, R141, c[0x0][0x2d0], -R151.reuse ;  /* 0x0000b4008d8d7a23 */ /* 0x100fe40000010897 */
[----:B------:R-:W-:Y:S05]  /*8270*/  FFMA.FTZ R138, R138, c[0x0][0x2d0], -R151 ;  /* 0x0000b4008a8a7a23 */ /* 0x000fea0000010897 */
[----:B------:R-:W3:Y:S01]  /*8280*/  MUFU.EX2 R129, R129 ;  /* 0x0000008100817308 */ /* 0x000ee20000000800 */
[----:B-1----:R-:W-:Y:S01]  /*8290*/  FMNMX.FTZ R116, R5, R4, !PT ;  /* 0x0000000405747209 */ /* 0x002fe20007810000 */
[----:B------:R-:W-:Y:S01]  /*82a0*/  FMUL.FTZ R4, R3, c[0x0][0x2d0] ;  /* 0x0000b40003047a20 */ /* 0x000fe20000410000 */
[----:B--2---:R-:W-:Y:S02]  /*82b0*/  F2FP.PACK_AB R120, R119, R128 ;  /* 0x000000807778723e */ /* 0x004fe400000000ff */
[C---:B------:R-:W-:Y:S01]  /*82c0*/  FSETP.NEU.FTZ.AND P0, PT, R116.reuse, -INF , PT ;  /* 0xff8000007400780b */ /* 0x040fe20003f1d000 */
[C---:B------:R-:W-:Y:S04]  /*82d0*/  FMUL.FTZ R134, R116.reuse, c[0x0][0x2d0] ;  /* 0x0000b40074867a20 */ /* 0x040fe80000410000 */
[----:B------:R-:W1:Y:S01]  /*82e0*/  MUFU.EX2 R3, R4 ;  /* 0x0000000400037308 */ /* 0x000e620000000800 */
[----:B------:R-:W-:Y:S02]  /*82f0*/  FSEL R5, R116, RZ, P0 ;  /* 0x000000ff74057208 */ /* 0x000fe40000000000 */
[----:B------:R-:W-:Y:S02]  /*8300*/  FSEL R134, R134, RZ, P0 ;  /* 0x000000ff86867208 */ /* 0x000fe40000000000 */
[----:B------:R-:W-:Y:S01]  /*8310*/  ISETP.GT.AND P0, PT, R238, UR4, PT ;  /* 0x00000004ee007c0c */ /* 0x000fe2000bf04270 */
[----:B------:R-:W-:Y:S02]  /*8320*/  FADD.FTZ R5, -R5, R2 ;  /* 0x0000000205057221 */ /* 0x000fe40000010100 */
[--C-:B------:R-:W-:Y:S02]  /*8330*/  FFMA.FTZ R132, R13, c[0x0][0x2d0], -R134.reuse ;  /* 0x0000b4000d847a23 */ /* 0x100fe40000010886 */
[----:B------:R-:W2:Y:S01]  /*8340*/  LDSM.16.MT88.4 R12, [R212+0x100] ;  /* 0x00010000d40c783b */ /* 0x000ea20000004200 */
[--C-:B------:R-:W-:Y:S01]  /*8350*/  FFMA.FTZ R133, R17, c[0x0][0x2d0], -R134.reuse ;  /* 0x0000b40011857a23 */ /* 0x100fe20000010886 */
[----:B------:R-:W-:Y:S01]  /*8360*/  MUFU.EX2 R137, R137 ;  /* 0x0000008900897308 */ /* 0x000fe20000000800 */
[--C-:B------:R-:W-:Y:S01]  /*8370*/  FFMA.FTZ R131, R9, c[0x0][0x2d0], -R134.reuse ;  /* 0x0000b40009837a23 */ /* 0x100fe20000010886 */
[----:B---3--:R-:W-:Y:S01]  /*8380*/  F2FP.PACK_AB R122, R129, R118 ;  /* 0x00000076817a723e */ /* 0x008fe200000000ff */
[--C-:B------:R-:W-:Y:S02]  /*8390*/  FFMA.FTZ R130, R11, c[0x0][0x2d0], -R134.reuse ;  /* 0x0000b4000b827a23 */ /* 0x100fe40000010886 */
[----:B------:R-:W-:Y:S02]  /*83a0*/  FMUL.FTZ R2, R5, c[0x0][0x2d0] ;  /* 0x0000b40005027a20 */ /* 0x000fe40000410000 */
[--C-:B------:R-:W-:Y:S02]  /*83b0*/  FFMA.FTZ R165, R165, c[0x0][0x2d0], -R134.reuse ;  /* 0x0000b400a5a57a23 */ /* 0x100fe40000010886 */
[--C-:B------:R-:W-:Y:S01]  /*83c0*/  FFMA.FTZ R167, R167, c[0x0][0x2d0], -R134.reuse ;  /* 0x0000b400a7a77a23 */ /* 0x100fe20000010886 */
[----:B------:R-:W-:Y:S01]  /*83d0*/  MUFU.EX2 R133, R133 ;  /* 0x0000008500857308 */ /* 0x000fe20000000800 */
[--C-:B------:R-:W-:Y:S02]  /*83e0*/  FFMA.FTZ R241, R241, c[0x0][0x2d0], -R134.reuse ;  /* 0x0000b400f1f17a23 */ /* 0x100fe40000010886 */
[C---:B-1----:R-:W-:Y:S02]  /*83f0*/  FMUL.FTZ R4, R3.reuse, R112 ;  /* 0x0000007003047220 */ /* 0x042fe40000410000 */
[C---:B------:R-:W-:Y:S02]  /*8400*/  FMUL.FTZ R5, R3.reuse, R113 ;  /* 0x0000007103057220 */ /* 0x040fe40000410000 */
[C---:B------:R-:W-:Y:S02]  /*8410*/  FMUL.FTZ R8, R3.reuse, R68 ;  /* 0x0000004403087220 */ /* 0x040fe40000410000 */
[C---:B------:R-:W-:Y:S01]  /*8420*/  FMUL.FTZ R9, R3.reuse, R69 ;  /* 0x0000004503097220 */ /* 0x040fe20000410000 */
[----:B------:R-:W1:Y:S01]  /*8430*/  MUFU.EX2 R2, R2 ;  /* 0x0000000200027308 */ /* 0x000e620000000800 */
[C---:B------:R-:W-:Y:S02]  /*8440*/  FMUL.FTZ R16, R3.reuse, R76 ;  /* 0x0000004c03107220 */ /* 0x040fe40000410000 */
[C---:B------:R-:W-:Y:S02]  /*8450*/  FMUL.FTZ R17, R3.reuse, R77 ;  /* 0x0000004d03117220 */ /* 0x040fe40000410000 */
[C---:B------:R-:W-:Y:S02]  /*8460*/  FMUL.FTZ R24, R3.reuse, R84 ;  /* 0x0000005403187220 */ /* 0x040fe40000410000 */
[C---:B------:R-:W-:Y:S02]  /*8470*/  FMUL.FTZ R25, R3.reuse, R85 ;  /* 0x0000005503197220 */ /* 0x040fe40000410000 */
[C---:B------:R-:W-:Y:S01]  /*8480*/  FMUL.FTZ R32, R3.reuse, R92 ;  /* 0x0000005c03207220 */ /* 0x040fe20000410000 */
[----:B------:R-:W3:Y:S01]  /*8490*/  MUFU.EX2 R132, R132 ;  /* 0x0000008400847308 */ /* 0x000ee20000000800 */
[C---:B------:R-:W-:Y:S02]  /*84a0*/  FMUL.FTZ R33, R3.reuse, R93 ;  /* 0x0000005d03217220 */ /* 0x040fe40000410000 */
[C---:B------:R-:W-:Y:S02]  /*84b0*/  FMUL.FTZ R40, R3.reuse, R100 ;  /* 0x0000006403287220 */ /* 0x040fe40000410000 */
[C---:B------:R-:W-:Y:S02]  /*84c0*/  FMUL.FTZ R41, R3.reuse, R101 ;  /* 0x0000006503297220 */ /* 0x040fe40000410000 */
[C---:B------:R-:W-:Y:S02]  /*84d0*/  FMUL.FTZ R48, R3.reuse, R104 ;  /* 0x0000006803307220 */ /* 0x040fe40000410000 */
[C---:B------:R-:W-:Y:S01]  /*84e0*/  FMUL.FTZ R49, R3.reuse, R105 ;  /* 0x0000006903317220 */ /* 0x040fe20000410000 */
[----:B------:R-:W-:Y:S01]  /*84f0*/  MUFU.EX2 R131, R131 ;  /* 0x0000008300837308 */ /* 0x000fe20000000800 */
[C---:B------:R-:W-:Y:S02]  /*8500*/  FMUL.FTZ R52, R3.reuse, R52 ;  /* 0x0000003403347220 */ /* 0x040fe40000410000 */
[C---:B------:R-:W-:Y:S02]  /*8510*/  FMUL.FTZ R53, R3.reuse, R53 ;  /* 0x0000003503357220 */ /* 0x040fe40000410000 */
[C---:B-1----:R-:W-:Y:S02]  /*8520*/  FMUL.FTZ R6, R2.reuse, R114 ;  /* 0x0000007202067220 */ /* 0x042fe40000410000 */
[C---:B------:R-:W-:Y:S02]  /*8530*/  FMUL.FTZ R7, R2.reuse, R115 ;  /* 0x0000007302077220 */ /* 0x040fe40000410000 */
[C---:B------:R-:W-:Y:S01]  /*8540*/  FMUL.FTZ R10, R2.reuse, R70 ;  /* 0x00000046020a7220 */ /* 0x040fe20000410000 */
[----:B------:R-:W1:Y:S01]  /*8550*/  MUFU.EX2 R130, R130 ;  /* 0x0000008200827308 */ /* 0x000e620000000800 */
[C---:B------:R-:W-:Y:S02]  /*8560*/  FMUL.FTZ R11, R2.reuse, R71 ;  /* 0x00000047020b7220 */ /* 0x040fe40000410000 */
[----:B------:R-:W-:Y:S01]  /*8570*/  FMUL.FTZ R18, R2, R78 ;  /* 0x0000004e02127220 */ /* 0x000fe20000410000 */
[----:B---3--:R-:W-:Y:S01]  /*8580*/  F2FP.PACK_AB R121, R132, R133 ;  /* 0x000000858479723e */ /* 0x008fe200000000ff */
[C---:B------:R-:W-:Y:S01]  /*8590*/  FMUL.FTZ R19, R2.reuse, R79 ;  /* 0x0000004f02137220 */ /* 0x040fe20000410000 */
[----:B------:R-:W3:Y:S01]  /*85a0*/  LDSM.16.MT88.4 R68, [R210+0x3100] ;  /* 0x00310000d244783b */ /* 0x000ee20000004200 */
[C---:B------:R-:W-:Y:S02]  /*85b0*/  FMUL.FTZ R26, R2.reuse, R86 ;  /* 0x00000056021a7220 */ /* 0x040fe40000410000 */
[C---:B------:R-:W-:Y:S01]  /*85c0*/  FMUL.FTZ R27, R2.reuse, R87 ;  /* 0x00000057021b7220 */ /* 0x040fe20000410000 */
[----:B------:R-:W4:Y:S01]  /*85d0*/  MUFU.EX2 R140, R140 ;  /* 0x0000008c008c7308 */ /* 0x000f220000000800 */
[C---:B------:R-:W-:Y:S02]  /*85e0*/  FMUL.FTZ R34, R2.reuse, R94 ;  /* 0x0000005e02227220 */ /* 0x040fe40000410000 */
[C---:B------:R-:W-:Y:S01]  /*85f0*/  FMUL.FTZ R35, R2.reuse, R95 ;  /* 0x0000005f02237220 */ /* 0x040fe20000410000 */
[----:B------:R-:W-:Y:S01]  /*8600*/  LDSM.16.MT88.4 R76, [R208+0x3100] ;  /* 0x00310000d04c783b */ /* 0x000fe20000004200 */
[C---:B------:R-:W-:Y:S02]  /*8610*/  FMUL.FTZ R42, R2.reuse, R102 ;  /* 0x00000066022a7220 */ /* 0x040fe40000410000 */
[C---:B------:R-:W-:Y:S02]  /*8620*/  FMUL.FTZ R43, R2.reuse, R103 ;  /* 0x00000067022b7220 */ /* 0x040fe40000410000 */
[C---:B------:R-:W-:Y:S01]  /*8630*/  FMUL.FTZ R50, R2.reuse, R106 ;  /* 0x0000006a02327220 */ /* 0x040fe20000410000 */
[----:B------:R-:W-:Y:S01]  /*8640*/  MUFU.EX2 R143, R143 ;  /* 0x0000008f008f7308 */ /* 0x000fe20000000800 */
[C---:B------:R-:W-:Y:S01]  /*8650*/  FMUL.FTZ R51, R2.reuse, R107 ;  /* 0x0000006b02337220 */ /* 0x040fe20000410000 */
[----:B------:R-:W-:Y:S01]  /*8660*/  LDSM.16.MT88.4 R84, [R209+0x900] ;  /* 0x00090000d154783b */ /* 0x000fe20000004200 */
[----:B------:R-:W-:Y:S01]  /*8670*/  FMUL.FTZ R54, R2, R54 ;  /* 0x0000003602367220 */ /* 0x000fe20000410000 */
[----:B-1----:R-:W-:Y:S01]  /*8680*/  F2FP.PACK_AB R123, R130, R131 ;  /* 0x00000083827b723e */ /* 0x002fe200000000ff */
[C---:B------:R-:W-:Y:S02]  /*8690*/  FMUL.FTZ R55, R2.reuse, R55 ;  /* 0x0000003702377220 */ /* 0x040fe40000410000 */
[C---:B------:R-:W-:Y:S02]  /*86a0*/  FMUL.FTZ R56, R3.reuse, R56 ;  /* 0x0000003803387220 */ /* 0x040fe40000410000 */
[C---:B------:R-:W-:Y:S01]  /*86b0*/  FMUL.FTZ R57, R3.reuse, R57 ;  /* 0x0000003903397220 */ /* 0x040fe20000410000 */
[----:B------:R-:W-:Y:S01]  /*86c0*/  LDSM.16.MT88.4 R92, [R208+0x4900] ;  /* 0x00490000d05c783b */ /* 0x000fe20000004200 */
[C---:B--2---:R-:W-:Y:S01]  /*86d0*/  HMMA.16816.F32 R4, R120.reuse, R12, R4 ;  /* 0x0000000c7804723c */ /* 0x044fe20000001804 */
[----:B------:R-:W-:Y:S04]  /*86e0*/  MUFU.EX2 R154, R154 ;  /* 0x0000009a009a7308 */ /* 0x000fe80000000800 */
[C---:B------:R-:W-:Y:S02]  /*86f0*/  FMUL.FTZ R58, R2.reuse, R58 ;  /* 0x0000003a023a7220 */ /* 0x040fe40000410000 */
[----:B------:R-:W-:Y:S01]  /*8700*/  LDSM.16.MT88.4 R100, [R208+0x2900] ;  /* 0x00290000d064783b */ /* 0x000fe20000004200 */
[C---:B------:R-:W-:Y:S03]  /*8710*/  HMMA.16816.F32 R8, R120.reuse, R14, R8 ;  /* 0x0000000e7808723c */ /* 0x040fe60000001808 */
[----:B------:R-:W-:Y:S01]  /*8720*/  MUFU.EX2 R158, R158 ;  /* 0x0000009e009e7308 */ /* 0x000fe20000000800 */
[C---:B------:R-:W-:Y:S02]  /*8730*/  FMUL.FTZ R12, R3.reuse, R72 ;  /* 0x00000048030c7220 */ /* 0x040fe40000410000 */
[C---:B------:R-:W-:Y:S01]  /*8740*/  FMUL.FTZ R13, R3.reuse, R73 ;  /* 0x00000049030d7220 */ /* 0x040fe20000410000 */
[----:B------:R-:W-:Y:S01]  /*8750*/  LDSM.16.MT88.4 R104, [R212+0x5900] ;  /* 0x00590000d468783b */ /* 0x000fe20000004200 */
[C---:B------:R-:W-:Y:S04]  /*8760*/  FMUL.FTZ R14, R2.reuse, R74 ;  /* 0x0000004a020e7220 */ /* 0x040fe80000410000 */
[C---:B------:R-:W-:Y:S01]  /*8770*/  FMUL.FTZ R15, R2.reuse, R75 ;  /* 0x0000004b020f7220 */ /* 0x040fe20000410000 */
[----:B------:R-:W-:Y:S01]  /*8780*/  MUFU.EX2 R165, R165 ;  /* 0x000000a500a57308 */ /* 0x000fe20000000800 */
[C---:B------:R-:W-:Y:S01]  /*8790*/  FMUL.FTZ R59, R2.reuse, R59 ;  /* 0x0000003b023b7220 */ /* 0x040fe20000410000 */
[----:B------:R-:W1:Y:S01]  /*87a0*/  LDSM.16.MT88.4 R72, [R209+0x3100] ;  /* 0x00310000d148783b */ /* 0x000e620000004200 */
[C---:B------:R-:W-:Y:S02]  /*87b0*/  FMUL.FTZ R60, R3.reuse, R60 ;  /* 0x0000003c033c7220 */ /* 0x040fe40000410000 */
[C---:B------:R-:W-:Y:S01]  /*87c0*/  FMUL.FTZ R61, R3.reuse, R61 ;  /* 0x0000003d033d7220 */ /* 0x040fe20000410000 */
[C---:B------:R-:W-:Y:S03]  /*87d0*/  HMMA.16816.F32 R12, R120.reuse, R20, R12 ;  /* 0x00000014780c723c */ /* 0x040fe6000000180c */
[C---:B------:R-:W-:Y:S01]  /*87e0*/  FMUL.FTZ R62, R2.reuse, R62 ;  /* 0x0000003e023e7220 */ /* 0x040fe20000410000 */
[----:B------:R-:W-:Y:S01]  /*87f0*/  MUFU.EX2 R167, R167 ;  /* 0x000000a700a77308 */ /* 0x000fe20000000800 */
[C---:B------:R-:W-:Y:S02]  /*8800*/  FMUL.FTZ R63, R2.reuse, R63 ;  /* 0x0000003f023f7220 */ /* 0x040fe40000410000 */
[C---:B------:R-:W-:Y:S01]  /*8810*/  FMUL.FTZ R20, R3.reuse, R80 ;  /* 0x0000005003147220 */ /* 0x040fe20000410000 */
[C---:B------:R-:W-:Y:S04]  /*8820*/  HMMA.16816.F32 R16, R120.reuse, R22, R16 ;  /* 0x000000167810723c */ /* 0x040fe80000001810 */
[C---:B------:R-:W-:Y:S02]  /*8830*/  FMUL.FTZ R21, R3.reuse, R81 ;  /* 0x0000005103157220 */ /* 0x040fe40000410000 */
[C---:B------:R-:W-:Y:S01]  /*8840*/  FMUL.FTZ R64, R3.reuse, R64 ;  /* 0x0000004003407220 */ /* 0x040fe20000410000 */
[----:B------:R-:W-:Y:S01]  /*8850*/  MUFU.EX2 R166, R166 ;  /* 0x000000a600a67308 */ /* 0x000fe20000000800 */
[C---:B------:R-:W-:Y:S04]  /*8860*/  FMUL.FTZ R22, R2.reuse, R82 ;  /* 0x0000005202167220 */ /* 0x040fe80000410000 */
[C---:B------:R-:W-:Y:S02]  /*8870*/  FMUL.FTZ R23, R2.reuse, R83 ;  /* 0x0000005302177220 */ /* 0x040fe40000410000 */
[----:B------:R-:W2:Y:S01]  /*8880*/  LDSM.16.MT88.4 R80, [R212+0x900] ;  /* 0x00090000d450783b */ /* 0x000ea20000004200 */
[----:B------:R-:W-:Y:S02]  /*8890*/  FMUL.FTZ R65, R3, R65 ;  /* 0x0000004103417220 */ /* 0x000fe40000410000 */
[C---:B------:R-:W-:Y:S01]  /*88a0*/  FMUL.FTZ R66, R2.reuse, R66 ;  /* 0x0000004202427220 */ /* 0x040fe20000410000 */
[----:B------:R-:W-:Y:S01]  /*88b0*/  MUFU.EX2 R168, R168 ;  /* 0x000000a800a87308 */ /* 0x000fe20000000800 */
[C---:B------:R-:W-:Y:S03]  /*88c0*/  HMMA.16816.F32 R20, R120.reuse, R28, R20 ;  /* 0x0000001c7814723c */ /* 0x040fe60000001814 */
[C---:B------:R-:W-:Y:S02]  /*88d0*/  FMUL.FTZ R67, R2.reuse, R67 ;  /* 0x0000004302437220 */ /* 0x040fe40000410000 */
[--C-:B------:R-:W-:Y:S02]  /*88e0*/  FFMA.FTZ R239, R239, c[0x0][0x2d0], -R134.reuse ;  /* 0x0000b400efef7a23 */ /* 0x100fe40000010886 */
[C---:B------:R-:W-:Y:S01]  /*88f0*/  FMUL.FTZ R28, R3.reuse, R88 ;  /* 0x00000058031c7220 */ /* 0x040fe20000410000 */
[C---:B------:R-:W-:Y:S01]  /*8900*/  HMMA.16816.F32 R24, R120.reuse, R30, R24 ;  /* 0x0000001e7818723c */ /* 0x040fe20000001818 */
[----:B------:R-:W-:Y:S03]  /*8910*/  MUFU.EX2 R241, R241 ;  /* 0x000000f100f17308 */ /* 0x000fe60000000800 */
[----:B------:R-:W-:Y:S02]  /*8920*/  FMUL.FTZ R29, R3, R89 ;  /* 0x00000059031d7220 */ /* 0x000fe40000410000 */
[--C-:B------:R-:W-:Y:S02]  /*8930*/  FFMA.FTZ R157, R157, c[0x0][0x2d0], -R134.reuse ;  /* 0x0000b4009d9d7a23 */ /* 0x100fe40000010886 */
[C---:B------:R-:W-:Y:S03]  /*8940*/  FMUL.FTZ R30, R2.reuse, R90 ;  /* 0x0000005a021e7220 */ /* 0x040fe60000410000 */
[----:B------:R-:W-:Y:S01]  /*8950*/  MUFU.EX2 R239, R239 ;  /* 0x000000ef00ef7308 */ /* 0x000fe20000000800 */
[C---:B------:R-:W-:Y:S02]  /*8960*/  FMUL.FTZ R31, R2.reuse, R91 ;  /* 0x0000005b021f7220 */ /* 0x040fe40000410000 */
[----:B------:R-:W-:Y:S01]  /*8970*/  LDSM.16.MT88.4 R88, [R208+0x900] ;  /* 0x00090000d058783b */ /* 0x000fe20000004200 */
[--C-:B------:R-:W-:Y:S02]  /*8980*/  FFMA.FTZ R155, R155, c[0x0][0x2d0], -R134.reuse ;  /* 0x0000b4009b9b7a23 */ /* 0x100fe40000010886 */
[--C-:B------:R-:W-:Y:S02]  /*8990*/  FFMA.FTZ R139, R139, c[0x0][0x2d0], -R134.reuse ;  /* 0x0000b4008b8b7a23 */ /* 0x100fe40000010886 */
[C---:B------:R-:W-:Y:S02]  /*89a0*/  HMMA.16816.F32 R28, R120.reuse, R36, R28 ;  /* 0x00000024781c723c */ /* 0x040fe4000000181c */
[----:B------:R-:W-:Y:S01]  /*89b0*/  MUFU.EX2 R160, R160 ;  /* 0x000000a000a07308 */ /* 0x000fe20000000800 */
[----:B------:R-:W-:Y:S02]  /*89c0*/  FFMA.FTZ R135, R135, c[0x0][0x2d0], -R134 ;  /* 0x0000b40087877a23 */ /* 0x000fe40000010886 */
[C---:B------:R-:W-:Y:S02]  /*89d0*/  FFMA.FTZ R128, R3.reuse, R228, R128 ;  /* 0x000000e403807223 */ /* 0x040fe40000010080 */
[C---:B------:R-:W-:Y:S01]  /*89e0*/  FMUL.FTZ R36, R3.reuse, R96 ;  /* 0x0000006003247220 */ /* 0x040fe20000410000 */
[C---:B------:R-:W-:Y:S04]  /*89f0*/  HMMA.16816.F32 R32, R120.reuse, R38, R32 ;  /* 0x000000267820723c */ /* 0x040fe80000001820 */
[----:B------:R-:W-:Y:S01]  /*8a00*/  FMUL.FTZ R37, R3, R97 ;  /* 0x0000006103257220 */ /* 0x000fe20000410000 */
[----:B------:R-:W-:Y:S01]  /*8a10*/  MUFU.EX2 R152, R152 ;  /* 0x0000009800987308 */ /* 0x000fe20000000800 */
[C---:B------:R-:W-:Y:S02]  /*8a20*/  FFMA.FTZ R133, R2.reuse, R227, R133 ;  /* 0x000000e302857223 */ /* 0x040fe40000010085 */
[C---:B------:R-:W-:Y:S04]  /*8a30*/  FMUL.FTZ R38, R2.reuse, R98 ;  /* 0x0000006202267220 */ /* 0x040fe80000410000 */
[----:B------:R-:W-:Y:S02]  /*8a40*/  FMUL.FTZ R39, R2, R99 ;  /* 0x0000006302277220 */ /* 0x000fe40000410000 */
[----:B------:R-:W-:Y:S01]  /*8a50*/  LDSM.16.MT88.4 R96, [R209+0x2900] ;  /* 0x00290000d160783b */ /* 0x000fe20000004200 */
[----:B------:R-:W-:Y:S01]  /*8a60*/  MUFU.EX2 R157, R157 ;  /* 0x0000009d009d7308 */ /* 0x000fe20000000800 */
[----:B------:R-:W-:Y:S02]  /*8a70*/  FADD.FTZ R119, R119, R128 ;  /* 0x0000008077777221 */ /* 0x000fe40000010000 */
[----:B------:R-:W-:Y:S01]  /*8a80*/  FADD.FTZ R132, R132, R133 ;  /* 0x0000008584847221 */ /* 0x000fe20000010000 */
[C---:B------:R-:W-:Y:S03]  /*8a90*/  HMMA.16816.F32 R36, R120.reuse, R44, R36 ;  /* 0x0000002c7824723c */ /* 0x040fe60000001824 */
[----:B------:R-:W-:Y:S02]  /*8aa0*/  FADD.FTZ R118, R118, R119 ;  /* 0x0000007776767221 */ /* 0x000fe40000010000 */
[----:B------:R-:W-:Y:S01]  /*8ab0*/  FADD.FTZ R131, R131, R132 ;  /* 0x0000008483837221 */ /* 0x000fe20000010000 */
[----:B------:R-:W-:Y:S01]  /*8ac0*/  MUFU.EX2 R155, R155 ;  /* 0x0000009b009b7308 */ /* 0x000fe20000000800 */
[C---:B------:R-:W-:Y:S01]  /*8ad0*/  FMUL.FTZ R44, R3.reuse, R108 ;  /* 0x0000006c032c7220 */ /* 0x040fe20000410000 */
[C---:B------:R-:W-:Y:S04]  /*8ae0*/  HMMA.16816.F32 R40, R120.reuse, R46, R40 ;  /* 0x0000002e7828723c */ /* 0x040fe80000001828 */
[----:B------:R-:W-:Y:S02]  /*8af0*/  FMUL.FTZ R45, R3, R109 ;  /* 0x0000006d032d7220 */ /* 0x000fe40000410000 */
[--C-:B------:R-:W-:Y:S02]  /*8b00*/  FFMA.FTZ R108, R148, c[0x0][0x2d0], -R151.reuse ;  /* 0x0000b400946c7a23 */ /* 0x100fe40000010897 */
[C---:B------:R-:W-:Y:S01]  /*8b10*/  FMUL.FTZ R46, R2.reuse, R110 ;  /* 0x0000006e022e7220 */ /* 0x040fe20000410000 */
[----:B------:R-:W-:Y:S03]  /*8b20*/  MUFU.EX2 R142, R142 ;  /* 0x0000008e008e7308 */ /* 0x000fe60000000800 */
[----:B------:R-:W-:Y:S02]  /*8b30*/  FMUL.FTZ R47, R2, R111 ;  /* 0x0000006f022f7220 */ /* 0x000fe40000410000 */
[--C-:B------:R-:W-:Y:S02]  /*8b40*/  FFMA.FTZ R109, R247, c[0x0][0x2d0], -R134.reuse ;  /* 0x0000b400f76d7a23 */ /* 0x100fe40000010886 */
[--C-:B------:R-:W-:Y:S02]  /*8b50*/  FFMA.FTZ R110, R245, c[0x0][0x2d0], -R134.reuse ;  /* 0x0000b400f56e7a23 */ /* 0x100fe40000010886 */
[--C-:B------:R-:W-:Y:S01]  /*8b60*/  FFMA.FTZ R111, R161, c[0x0][0x2d0], -R134.reuse ;  /* 0x0000b400a16f7a23 */ /* 0x100fe20000010886 */
[C---:B---3--:R-:W-:Y:S01]  /*8b70*/  HMMA.16816.F32 R44, R120.reuse, R68, R44 ;  /* 0x00000044782c723c */ /* 0x048fe2000000182c */
[----:B------:R-:W3:Y:S02]  /*8b80*/  MUFU.EX2 R108, R108 ;  /* 0x0000006c006c7308 */ /* 0x000ee40000000800 */
[--C-:B------:R-:W-:Y:S02]  /*8b90*/  FFMA.FTZ R148, R159, c[0x0][0x2d0], -R134.reuse ;  /* 0x0000b4009f947a23 */ /* 0x100fe40000010886 */
[--C-:B------:R-:W-:Y:S02]  /*8ba0*/  FFMA.FTZ R159, R164, c[0x0][0x2d0], -R151.reuse ;  /* 0x0000b400a49f7a23 */ /* 0x100fe40000010897 */
[----:B----4-:R-:W-:Y:S01]  /*8bb0*/  F2FP.PACK_AB R68, R140, R137 ;  /* 0x000000898c44723e */ /* 0x010fe200000000ff */
[C---:B------:R-:W-:Y:S03]  /*8bc0*/  HMMA.16816.F32 R48, R120.reuse, R70, R48 ;  /* 0x000000467830723c */ /* 0x040fe60000001830 */
[----:B------:R-:W-:Y:S01]  /*8bd0*/  MUFU.EX2 R109, R109 ;  /* 0x0000006d006d7308 */ /* 0x000fe20000000800 */
[--C-:B------:R-:W-:Y:S02]  /*8be0*/  FFMA.FTZ R161, R162, c[0x0][0x2d0], -R151.reuse ;  /* 0x0000b400a2a17a23 */ /* 0x100fe40000010897 */
[--C-:B------:R-:W-:Y:S02]  /*8bf0*/  FFMA.FTZ R162, R237, c[0x0][0x2d0], -R134.reuse ;  /* 0x0000b400eda27a23 */ /* 0x100fe40000010886 */
[C---:B-1----:R-:W-:Y:S04]  /*8c00*/  HMMA.16816.F32 R52, R120.reuse, R72, R52 ;  /* 0x000000487834723c */ /* 0x042fe80000001834 */
[--C-:B------:R-:W-:Y:S01]  /*8c10*/  FFMA.FTZ R164, R169, c[0x0][0x2d0], -R134.reuse ;  /* 0x0000b400a9a47a23 */ /* 0x100fe20000010886 */
[----:B------:R-:W1:Y:S01]  /*8c20*/  MUFU.EX2 R110, R110 ;  /* 0x0000006e006e7308 */ /* 0x000e620000000800 */
[--C-:B------:R-:W-:Y:S02]  /*8c30*/  FFMA.FTZ R169, R240, c[0x0][0x2d0], -R151.reuse ;  /* 0x0000b400f0a97a23 */ /* 0x100fe40000010897 */
[C---:B------:R-:W-:Y:S01]  /*8c40*/  HMMA.16816.F32 R56, R120.reuse, R74, R56 ;  /* 0x0000004a7838723c */ /* 0x040fe20000001838 */
[----:B------:R-:W4:Y:S03]  /*8c50*/  LDSM.16.MT88.4 R72, [R210+0x900] ;  /* 0x00090000d248783b */ /* 0x000f260000004200 */
[----:B---3--:R-:W-:Y:S01]  /*8c60*/  F2FP.PACK_AB R70, R108, R143 ;  /* 0x0000008f6c46723e */ /* 0x008fe200000000ff */
[--C-:B------:R-:W-:Y:S02]  /*8c70*/  FFMA.FTZ R237, R170, c[0x0][0x2d0], -R151.reuse ;  /* 0x0000b400aaed7a23 */ /* 0x100fe40000010897 */
[----:B------:R-:W-:Y:S01]  /*8c80*/  MUFU.EX2 R111, R111 ;  /* 0x0000006f006f7308 */ /* 0x000fe20000000800 */
[C---:B------:R-:W-:Y:S04]  /*8c90*/  HMMA.16816.F32 R60, R120.reuse, R76, R60 ;  /* 0x0000004c783c723c */ /* 0x040fe8000000183c */
[--C-:B------:R-:W-:Y:S02]  /*8ca0*/  FFMA.FTZ R170, R243, c[0x0][0x2d0], -R134.reuse ;  /* 0x0000b400f3aa7a23 */ /* 0x100fe40000010886 */
[--C-:B------:R-:W-:Y:S02]  /*8cb0*/  FFMA.FTZ R240, R171, c[0x0][0x2d0], -R134.reuse ;  /* 0x0000b400abf07a23 */ /* 0x100fe40000010886 */
[----:B------:R-:W-:Y:S01]  /*8cc0*/  HMMA.16816.F32 R64, R120, R78, R64 ;  /* 0x0000004e7840723c */ /* 0x000fe20000001840 */
[----:B------:R-:W3:Y:S01]  /*8cd0*/  MUFU.EX2 R148, R148 ;  /* 0x0000009400947308 */ /* 0x000ee20000000800 */
[----:B------:R-:W5:Y:S02]  /*8ce0*/  LDSM.16.MT88.4 R76, [R212+0x3900] ;  /* 0x00390000d44c783b */ /* 0x000f640000004200 */
[--C-:B------:R-:W-:Y:S01]  /*8cf0*/  FFMA.FTZ R171, R156, c[0x0][0x2d0], -R151.reuse ;  /* 0x0000b4009cab7a23 */ /* 0x100fe20000010897 */
[----:B-1----:R-:W-:Y:S01]  /*8d00*/  F2FP.PACK_AB R69, R110, R109 ;  /* 0x0000006d6e45723e */ /* 0x002fe200000000ff */
[--C-:B------:R-:W-:Y:S02]  /*8d10*/  FFMA.FTZ R243, R150, c[0x0][0x2d0], -R151.reuse ;  /* 0x0000b40096f37a23 */ /* 0x100fe40000010897 */
[--C-:B------:R-:W-:Y:S03]  /*8d20*/  FFMA.FTZ R150, R163, c[0x0][0x2d0], -R134.reuse ;  /* 0x0000b400a3967a23 */ /* 0x100fe60000010886 */
[----:B------:R-:W1:Y:S01]  /*8d30*/  MUFU.EX2 R159, R159 ;  /* 0x0000009f009f7308 */ /* 0x000e620000000800 */
[--C-:B------:R-:W-:Y:S02]  /*8d40*/  FFMA.FTZ R156, R153, c[0x0][0x2d0], -R134.reuse ;  /* 0x0000b400999c7a23 */ /* 0x100fe40000010886 */
[----:B------:R-:W-:Y:S02]  /*8d50*/  FFMA.FTZ R151, R136, c[0x0][0x2d0], -R151 ;  /* 0x0000b40088977a23 */ /* 0x000fe40000010897 */
[--C-:B------:R-:W-:Y:S02]  /*8d60*/  FFMA.FTZ R136, R149, c[0x0][0x2d0], -R134.reuse ;  /* 0x0000b40095887a23 */ /* 0x100fe40000010886 */
[----:B------:R-:W-:Y:S02]  /*8d70*/  FFMA.FTZ R134, R117, c[0x0][0x2d0], -R134 ;  /* 0x0000b40075867a23 */ /* 0x000fe40000010886 */
[----:B------:R-:W-:Y:S01]  /*8d80*/  FADD.FTZ R118, R129, R118 ;  /* 0x0000007681767221 */ /* 0x000fe20000010000 */
[----:B------:R-:W1:Y:S01]  /*8d90*/  MUFU.EX2 R161, R161 ;  /* 0x000000a100a17308 */ /* 0x000e620000000800 */
[----:B------:R-:W-:Y:S02]  /*8da0*/  FADD.FTZ R130, R130, R131 ;  /* 0x0000008382827221 */ /* 0x000fe40000010000 */
[----:B------:R-:W-:Y:S01]  /*8db0*/  FADD.FTZ R137, R137, R118 ;  /* 0x0000007689897221 */ /* 0x000fe20000010000 */
[----:B---3--:R-:W-:Y:S01]  /*8dc0*/  F2FP.PACK_AB R71, R148, R111 ;  /* 0x0000006f9447723e */ /* 0x008fe200000000ff */
[----:B------:R-:W-:Y:S02]  /*8dd0*/  FADD.FTZ R109, R109, R130 ;  /* 0x000000826d6d7221 */ /* 0x000fe40000010000 */
[----:B------:R-:W-:Y:S02]  /*8de0*/  FADD.FTZ R140, R140, R137 ;  /* 0x000000898c8c7221 */ /* 0x000fe40000010000 */
[----:B------:R-:W-:Y:S01]  /*8df0*/  FADD.FTZ R110, R110, R109 ;  /* 0x0000006d6e6e7221 */ /* 0x000fe20000010000 */
[----:B------:R-:W3:Y:S01]  /*8e00*/  MUFU.EX2 R162, R162 ;  /* 0x000000a200a27308 */ /* 0x000ee20000000800 */
[C---:B--2---:R-:W-:Y:S05]  /*8e10*/  HMMA.16816.F32 R4, R68.reuse, R80, R4 ;  /* 0x000000504404723c */ /* 0x044fea0000001804 */
[----:B------:R-:W-:Y:S02]  /*8e20*/  FADD.FTZ R143, R143, R140 ;  /* 0x0000008c8f8f7221 */ /* 0x000fe40000010000 */
[----:B------:R-:W-:Y:S01]  /*8e30*/  FADD.FTZ R3, R111, R110 ;  /* 0x0000006e6f037221 */ /* 0x000fe20000010000 */
[C---:B------:R-:W-:Y:S01]  /*8e40*/  HMMA.16816.F32 R8, R68.reuse, R82, R8 ;  /* 0x000000524408723c */ /* 0x040fe20000001808 */
[----:B------:R-:W-:Y:S01]  /*8e50*/  LDSM.16.MT88.4 R80, [R209+0x3900] ;  /* 0x00390000d150783b */ /* 0x000fe20000004200 */
[----:B------:R-:W2:Y:S02]  /*8e60*/  MUFU.EX2 R164, R164 ;  /* 0x000000a400a47308 */ /* 0x000ea40000000800 */
[----:B------:R-:W-:Y:S02]  /*8e70*/  FADD.FTZ R108, R108, R143 ;  /* 0x0000008f6c6c7221 */ /* 0x000fe40000010000 */
[----:B------:R-:W-:Y:S02]  /*8e80*/  FADD.FTZ R3, R148, R3 ;  /* 0x0000000394037221 */ /* 0x000fe40000010000 */
[C---:B----4-:R-:W-:Y:S04]  /*8e90*/  HMMA.16816.F32 R12, R68.reuse, R72, R12 ;  /* 0x00000048440c723c */ /* 0x050fe8000000180c */
[----:B------:R-:W-:Y:S04]  /*8ea0*/  MUFU.EX2 R169, R169 ;  /* 0x000000a900a97308 */ /* 0x000fe80000000800 */
[C---:B------:R-:W-:Y:S01]  /*8eb0*/  HMMA.16816.F32 R16, R68.reuse, R74, R16 ;  /* 0x0000004a4410723c */ /* 0x040fe20000001810 */
[----:B------:R-:W4:Y:S05]  /*8ec0*/  LDSM.16.MT88.4 R72, [R210+0x3900] ;  /* 0x00390000d248783b */ /* 0x000f2a0000004200 */
[----:B------:R-:W-:Y:S02]  /*8ed0*/  MUFU.EX2 R237, R237 ;  /* 0x000000ed00ed7308 */ /* 0x000fe40000000800 */
[C---:B------:R-:W-:Y:S08]  /*8ee0*/  HMMA.16816.F32 R20, R68.reuse, R84, R20 ;  /* 0x000000544414723c */ /* 0x040ff00000001814 */
[C---:B------:R-:W-:Y:S01]  /*8ef0*/  HMMA.16816.F32 R24, R68.reuse, R86, R24 ;  /* 0x000000564418723c */ /* 0x040fe20000001818 */
[----:B------:R-:W1:Y:S01]  /*8f00*/  LDSM.16.MT88.4 R84, [R208+0x3900] ;  /* 0x00390000d054783b */ /* 0x000e620000004200 */
[----:B------:R-:W-:Y:S06]  /*8f10*/  MUFU.EX2 R170, R170 ;  /* 0x000000aa00aa7308 */ /* 0x000fec0000000800 */
[C---:B------:R-:W-:Y:S04]  /*8f20*/  HMMA.16816.F32 R28, R68.reuse, R88, R28 ;  /* 0x00000058441c723c */ /* 0x040fe8000000181c */
[----:B------:R-:W-:Y:S04]  /*8f30*/  MUFU.EX2 R240, R240 ;  /* 0x000000f000f07308 */ /* 0x000fe80000000800 */
[C---:B------:R-:W-:Y:S01]  /*8f40*/  HMMA.16816.F32 R32, R68.reuse, R90, R32 ;  /* 0x0000005a4420723c */ /* 0x040fe20000001820 */
[----:B------:R-:W-:Y:S05]  /*8f50*/  LDSM.16.MT88.4 R88, [R208+0x4100] ;  /* 0x00410000d058783b */ /* 0x000fea0000004200 */
[----:B------:R-:W-:Y:S02]  /*8f60*/  MUFU.EX2 R171, R171 ;  /* 0x000000ab00ab7308 */ /* 0x000fe40000000800 */
[C---:B-----5:R-:W-:Y:S08]  /*8f70*/  HMMA.16816.F32 R36, R68.reuse, R76, R36 ;  /* 0x0000004c4424723c */ /* 0x060ff00000001824 */
[C---:B------:R-:W-:Y:S01]  /*8f80*/  HMMA.16816.F32 R40, R68.reuse, R78, R40 ;  /* 0x0000004e4428723c */ /* 0x040fe20000001828 */
[----:B------:R-:W-:Y:S01]  /*8f90*/  LDSM.16.MT88.4 R76, [R210+0x1100] ;  /* 0x00110000d24c783b */ /* 0x000fe20000004200 */
[----:B------:R-:W-:Y:S06]  /*8fa0*/  MUFU.EX2 R243, R243 ;  /* 0x000000f300f37308 */ /* 0x000fec0000000800 */
[C---:B----4-:R-:W-:Y:S04]  /*8fb0*/  HMMA.16816.F32 R44, R68.reuse, R72, R44 ;  /* 0x00000048442c723c */ /* 0x050fe8000000182c */
[----:B------:R-:W-:Y:S04]  /*8fc0*/  MUFU.EX2 R150, R150 ;  /* 0x0000009600967308 */ /* 0x000fe80000000800 */
[C---:B------:R-:W-:Y:S01]  /*8fd0*/  HMMA.16816.F32 R48, R68.reuse, R74, R48 ;  /* 0x0000004a4430723c */ /* 0x040fe20000001830 */
[----:B------:R-:W4:Y:S05]  /*8fe0*/  LDSM.16.MT88.4 R72, [R212+0x1100] ;  /* 0x00110000d448783b */ /* 0x000f2a0000004200 */
[----:B------:R-:W-:Y:S02]  /*8ff0*/  MUFU.EX2 R156, R156 ;  /* 0x0000009c009c7308 */ /* 0x000fe40000000800 */
[C---:B------:R-:W-:Y:S08]  /*9000*/  HMMA.16816.F32 R52, R68.reuse, R80, R52 ;  /* 0x000000504434723c */ /* 0x040ff00000001834 */
[C---:B------:R-:W-:Y:S01]  /*9010*/  HMMA.16816.F32 R56, R68.reuse, R82, R56 ;  /* 0x000000524438723c */ /* 0x040fe20000001838 */
[----:B------:R-:W5:Y:S01]  /*9020*/  LDSM.16.MT88.4 R80, [R209+0x1100] ;  /* 0x00110000d150783b */ /* 0x000f620000004200 */
[----:B------:R-:W2:Y:S06]  /*9030*/  MUFU.EX2 R141, R141 ;  /* 0x0000008d008d7308 */ /* 0x000eac0000000800 */
[C---:B-1----:R-:W-:Y:S04]  /*9040*/  HMMA.16816.F32 R60, R68.reuse, R84, R60 ;  /* 0x00000054443c723c */ /* 0x042fe8000000183c */
[----:B------:R-:W-:Y:S04]  /*9050*/  MUFU.EX2 R138, R138 ;  /* 0x0000008a008a7308 */ /* 0x000fe80000000800 */
[----:B------:R-:W-:Y:S01]  /*9060*/  HMMA.16816.F32 R64, R68, R86, R64 ;  /* 0x000000564440723c */ /* 0x000fe20000001840 */
[----:B------:R-:W1:Y:S05]  /*9070*/  LDSM.16.MT88.4 R84, [R208+0x1100] ;  /* 0x00110000d054783b */ /* 0x000e6a0000004200 */
[----:B------:R-:W5:Y:S01]  /*9080*/  MUFU.EX2 R151, R151 ;  /* 0x0000009700977308 */ /* 0x000f620000000800 */
[----:B------:R-:W-:Y:S01]  /*9090*/  F2FP.PACK_AB R68, R154, R159 ;  /* 0x0000009f9a44723e */ /* 0x000fe200000000ff */
[----:B------:R-:W-:Y:S01]  /*90a0*/  FADD.FTZ R159, R159, R108 ;  /* 0x0000006c9f9f7221 */ /* 0x000fe20000010000 */
[----:B------:R-:W-:Y:S03]  /*90b0*/  F2FP.PACK_AB R70, R161, R158 ;  /* 0x0000009ea146723e */ /* 0x000fe600000000ff */
[----:B---3--:R-:W-:Y:S01]  /*90c0*/  F2FP.PACK_AB R69, R165, R162 ;  /* 0x000000a2a545723e */ /* 0x008fe200000000ff */
[----:B------:R-:W-:Y:S01]  /*90d0*/  FADD.FTZ R162, R162, R3 ;  /* 0x00000003a2a27221 */ /* 0x000fe20000010000 */
[----:B--2---:R-:W-:Y:S01]  /*90e0*/  F2FP.PACK_AB R71, R167, R164 ;  /* 0x000000a4a747723e */ /* 0x004fe200000000ff */
[----:B------:R-:W-:Y:S01]  /*90f0*/  FADD.FTZ R159, R154, R159 ;  /* 0x0000009f9a9f7221 */ /* 0x000fe20000010000 */
[----:B------:R-:W-:Y:S01]  /*9100*/  F2FP.PACK_AB R120, R141, R142 ;  /* 0x0000008e8d78723e */ /* 0x000fe200000000ff */
[----:B------:R-:W-:Y:S01]  /*9110*/  MUFU.EX2 R136, R136 ;  /* 0x0000008800887308 */ /* 0x000fe20000000800 */
[----:B------:R-:W-:Y:S02]  /*9120*/  FADD.FTZ R165, R165, R162 ;  /* 0x000000a2a5a57221 */ /* 0x000fe40000010000 */
[----:B------:R-:W-:Y:S01]  /*9130*/  FADD.FTZ R158, R158, R159 ;  /* 0x0000009f9e9e7221 */ /* 0x000fe20000010000 */
[C---:B----4-:R-:W-:Y:S03]  /*9140*/  HMMA.16816.F32 R4, R68.reuse, R72, R4 ;  /* 0x000000484404723c */ /* 0x050fe60000001804 */
[----:B------:R-:W-:Y:S02]  /*9150*/  FADD.FTZ R164, R164, R165 ;  /* 0x000000a5a4a47221 */ /* 0x000fe40000010000 */
[----:B------:R-:W-:Y:S01]  /*9160*/  FADD.FTZ R161, R161, R158 ;  /* 0x0000009ea1a17221 */ /* 0x000fe20000010000 */
[----:B------:R-:W2:Y:S01]  /*9170*/  MUFU.EX2 R139, R139 ;  /* 0x0000008b008b7308 */ /* 0x000ea20000000800 */
[----:B------:R-:W-:Y:S01]  /*9180*/  FADD.FTZ R167, R167, R164 ;  /* 0x000000a4a7a77221 */ /* 0x000fe20000010000 */
[C---:B------:R-:W-:Y:S01]  /*9190*/  HMMA.16816.F32 R8, R68.reuse, R74, R8 ;  /* 0x0000004a4408723c */ /* 0x040fe20000001808 */
[----:B------:R-:W3:Y:S03]  /*91a0*/  LDSM.16.MT88.4 R72, [R212+0x4100] ;  /* 0x00410000d448783b */ /* 0x000ee60000004200 */
[----:B-----5:R-:W-:Y:S01]  /*91b0*/  F2FP.PACK_AB R122, R151, R138 ;  /* 0x0000008a977a723e */ /* 0x020fe200000000ff */
[----:B------:R-:W-:Y:S03]  /*91c0*/  FADD.FTZ R2, R170, R167 ;  /* 0x000000a7aa027221 */ /* 0x000fe60000010000 */
[C---:B------:R-:W-:Y:S01]  /*91d0*/  HMMA.16816.F32 R12, R68.reuse, R76, R12 ;  /* 0x0000004c440c723c */ /* 0x040fe2000000180c */
[----:B------:R-:W-:Y:S03]  /*91e0*/  MUFU.EX2 R135, R135 ;  /* 0x0000008700877308 */ /* 0x000fe60000000800 */
[----:B------:R-:W-:Y:S04]  /*91f0*/  FADD.FTZ R2, R241, R2 ;  /* 0x00000002f1027221 */ /* 0x000fe80000010000 */
[C---:B------:R-:W-:Y:S01]  /*9200*/  HMMA.16816.F32 R16, R68.reuse, R78, R16 ;  /* 0x0000004e4410723c */ /* 0x040fe20000001810 */
[----:B------:R-:W4:Y:S02]  /*9210*/  LDSM.16.MT88.4 R76, [R210+0x4100] ;  /* 0x00410000d24c783b */ /* 0x000f240000004200 */
[----:B------:R-:W5:Y:S01]  /*9220*/  MUFU.EX2 R134, R134 ;  /* 0x0000008600867308 */ /* 0x000f620000000800 */
[----:B------:R-:W-:Y:S01]  /*9230*/  FADD.FTZ R3, R239, R2 ;  /* 0x00000002ef037221 */ /* 0x000fe20000010000 */
[----:B--2---:R-:W-:Y:S03]  /*9240*/  F2FP.PACK_AB R121, R139, R136 ;  /* 0x000000888b79723e */ /* 0x004fe600000000ff */
[C---:B------:R-:W-:Y:S04]  /*9250*/  HMMA.16816.F32 R20, R68.reuse, R80, R20 ;  /* 0x000000504414723c */ /* 0x040fe80000001814 */
[----:B------:R-:W-:Y:S04]  /*9260*/  FADD.FTZ R3, R240, R3 ;  /* 0x00000003f0037221 */ /* 0x000fe80000010000 */
[C---:B------:R-:W-:Y:S01]  /*9270*/  HMMA.16816.F32 R24, R68.reuse, R82, R24 ;  /* 0x000000524418723c */ /* 0x040fe20000001818 */
[----:B------:R-:W2:Y:S03]  /*9280*/  LDSM.16.MT88.4 R80, [R209+0x4100] ;  /* 0x00410000d150783b */ /* 0x000ea60000004200 */
[----:B------:R-:W-:Y:S04]  /*9290*/  FADD.FTZ R2, R150, R3 ;  /* 0x0000000396027221 */ /* 0x000fe80000010000 */
[C---:B-1----:R-:W-:Y:S04]  /*92a0*/  HMMA.16816.F32 R28, R68.reuse, R84, R28 ;  /* 0x00000054441c723c */ /* 0x042fe8000000181c */
[----:B-----5:R-:W-:Y:S01]  /*92b0*/  F2FP.PACK_AB R123, R134, R135 ;  /* 0x00000087867b723e */ /* 0x020fe200000000ff */
[----:B------:R-:W-:Y:S03]  /*92c0*/  FADD.FTZ R2, R157, R2 ;  /* 0x000000029d027221 */ /* 0x000fe60000010000 */
[C---:B------:R-:W-:Y:S01]  /*92d0*/  HMMA.16816.F32 R32, R68.reuse, R86, R32 ;  /* 0x000000564420723c */ /* 0x040fe20000001820 */
[----:B------:R-:W1:Y:S03]  /*92e0*/  LDSM.16.MT88.4 R84, [R212+0x1900] ;  /* 0x00190000d454783b */ /* 0x000e660000004200 */
[----:B------:R-:W-:Y:S02]  /*92f0*/  FADD.FTZ R3, R155, R2 ;  /* 0x000000029b037221 */ /* 0x000fe40000010000 */
[----:B------:R-:W-:Y:S02]  /*9300*/  IMAD.MOV.U32 R2, RZ, RZ, R116 ;  /* 0x000000ffff027224 */ /* 0x000fe400078e0074 */
[C---:B---3--:R-:W-:Y:S04]  /*9310*/  HMMA.16816.F32 R36, R68.reuse, R72, R36 ;  /* 0x000000484424723c */ /* 0x048fe80000001824 */
[----:B------:R-:W-:Y:S04]  /*9320*/  FADD.FTZ R3, R156, R3 ;  /* 0x000000039c037221 */ /* 0x000fe80000010000 */
[C---:B------:R-:W-:Y:S01]  /*9330*/  HMMA.16816.F32 R40, R68.reuse, R74, R40 ;  /* 0x0000004a4428723c */ /* 0x040fe20000001828 */
[----:B------:R-:W3:Y:S03]  /*9340*/  LDSM.16.MT88.4 R72, [R210+0x1900] ;  /* 0x00190000d248783b */ /* 0x000ee60000004200 */
[----:B------:R-:W-:Y:S02]  /*9350*/  FADD.FTZ R136, R136, R3 ;  /* 0x0000000388887221 */ /* 0x000fe40000010000 */
[----:B------:R-:W-:Y:S02]  /*9360*/  IMAD.MOV.U32 R3, RZ, RZ, R0 ;  /* 0x000000ffff037224 */ /* 0x000fe400078e0000 */
[C---:B----4-:R-:W-:Y:S04]  /*9370*/  HMMA.16816.F32 R44, R68.reuse, R76, R44 ;  /* 0x0000004c442c723c */ /* 0x050fe8000000182c */
[----:B------:R-:W-:Y:S04]  /*9380*/  FADD.FTZ R136, R139, R136 ;  /* 0x000000888b887221 */ /* 0x000fe80000010000 */
[C---:B------:R-:W-:Y:S01]  /*9390*/  HMMA.16816.F32 R48, R68.reuse, R78, R48 ;  /* 0x0000004e4430723c */ /* 0x040fe20000001830 */
[----:B------:R-:W4:Y:S03]  /*93a0*/  LDSM.16.MT88.4 R76, [R209+0x1900] ;  /* 0x00190000d14c783b */ /* 0x000f260000004200 */
[----:B------:R-:W-:Y:S04]  /*93b0*/  FADD.FTZ R135, R135, R136 ;  /* 0x0000008887877221 */ /* 0x000fe80000010000 */
[C---:B--2---:R-:W-:Y:S04]  /*93c0*/  HMMA.16816.F32 R52, R68.reuse, R80, R52 ;  /* 0x000000504434723c */ /* 0x044fe80000001834 */
[----:B------:R-:W-:Y:S04]  /*93d0*/  FADD.FTZ R227, R134, R135 ;  /* 0x0000008786e37221 */ /* 0x000fe80000010000 */
[C---:B------:R-:W-:Y:S01]  /*93e0*/  HMMA.16816.F32 R56, R68.reuse, R82, R56 ;  /* 0x000000524438723c */ /* 0x040fe20000001838 */
[----:B------:R-:W2:Y:S07]  /*93f0*/  LDSM.16.MT88.4 R80, [R208+0x1900] ;  /* 0x00190000d050783b */ /* 0x000eae0000004200 */
[C---:B------:R-:W-:Y:S08]  /*9400*/  HMMA.16816.F32 R60, R68.reuse, R88, R60 ;  /* 0x00000058443c723c */ /* 0x040ff0000000183c */
[----:B------:R-:W-:Y:S01]  /*9410*/  HMMA.16816.F32 R64, R68, R90, R64 ;  /* 0x0000005a4440723c */ /* 0x000fe20000001840 */
[----:B------:R-:W-:Y:S06]  /*9420*/  LDSM.16.MT88.4 R88, [R209+0x4900] ;  /* 0x00490000d158783b */ /* 0x000fec0000004200 */
[----:B------:R-:W-:Y:S01]  /*9430*/  F2FP.PACK_AB R68, R169, R166 ;  /* 0x000000a6a944723e */ /* 0x000fe200000000ff */
[----:B------:R-:W-:Y:S01]  /*9440*/  FADD.FTZ R166, R166, R161 ;  /* 0x000000a1a6a67221 */ /* 0x000fe20000010000 */
[----:B------:R-:W-:Y:S03]  /*9450*/  F2FP.PACK_AB R70, R237, R168 ;  /* 0x000000a8ed46723e */ /* 0x000fe600000000ff */
[----:B------:R-:W-:Y:S01]  /*9460*/  F2FP.PACK_AB R69, R241, R170 ;  /* 0x000000aaf145723e */ /* 0x000fe200000000ff */
[----:B------:R-:W-:Y:S01]  /*9470*/  FADD.FTZ R169, R169, R166 ;  /* 0x000000a6a9a97221 */ /* 0x000fe20000010000 */
[----:B------:R-:W-:Y:S03]  /*9480*/  F2FP.PACK_AB R71, R240, R239 ;  /* 0x000000eff047723e */ /* 0x000fe600000000ff */
[----:B------:R-:W-:Y:S04]  /*9490*/  FADD.FTZ R168, R168, R169 ;  /* 0x000000a9a8a87221 */ /* 0x000fe80000010000 */
[C---:B-1----:R-:W-:Y:S03]  /*94a0*/  HMMA.16816.F32 R4, R68.reuse, R84, R4 ;  /* 0x000000544404723c */ /* 0x042fe60000001804 */
[----:B------:R-:W-:Y:S01]  /*94b0*/  FADD.FTZ R237, R237, R168 ;  /* 0x000000a8eded7221 */ /* 0x000fe20000010000 */
[----:B------:R-:W-:Y:S04]  /*94c0*/  IADD3 R168, R238, -0x1, RZ ;  /* 0xffffffffeea87810 */ /* 0x000fe80007ffe0ff */
[C---:B------:R-:W-:Y:S01]  /*94d0*/  HMMA.16816.F32 R8, R68.reuse, R86, R8 ;  /* 0x000000564408723c */ /* 0x040fe20000001808 */
[----:B------:R-:W1:Y:S03]  /*94e0*/  LDSM.16.MT88.4 R84, [R212+0x4900] ;  /* 0x00490000d454783b */ /* 0x000e660000004200 */
[----:B------:R-:W-:Y:S04]  /*94f0*/  IMAD.MOV.U32 R238, RZ, RZ, R168 ;  /* 0x000000ffffee7224 */ /* 0x000fe800078e00a8 */
[C---:B---3--:R-:W-:Y:S08]  /*9500*/  HMMA.16816.F32 R12, R68.reuse, R72, R12 ;  /* 0x00000048440c723c */ /* 0x048ff0000000180c */
[C---:B------:R-:W-:Y:S01]  /*9510*/  HMMA.16816.F32 R16, R68.reuse, R74, R16 ;  /* 0x0000004a4410723c */ /* 0x040fe20000001810 */
[----:B------:R-:W3:Y:S07]  /*9520*/  LDSM.16.MT88.4 R72, [R210+0x4900] ;  /* 0x00490000d248783b */ /* 0x000eee0000004200 */
[C---:B----4-:R-:W-:Y:S08]  /*9530*/  HMMA.16816.F32 R20, R68.reuse, R76, R20 ;  /* 0x0000004c4414723c */ /* 0x050ff00000001814 */
[C---:B------:R-:W-:Y:S01]  /*9540*/  HMMA.16816.F32 R24, R68.reuse, R78, R24 ;  /* 0x0000004e4418723c */ /* 0x040fe20000001818 */
[----:B------:R-:W4:Y:S07]  /*9550*/  LDSM.16.MT88.4 R76, [R212+0x2100] ;  /* 0x00210000d44c783b */ /* 0x000f2e0000004200 */
[C---:B--2---:R-:W-:Y:S08]  /*9560*/  HMMA.16816.F32 R28, R68.reuse, R80, R28 ;  /* 0x00000050441c723c */ /* 0x044ff0000000181c */
[C---:B------:R-:W-:Y:S01]  /*9570*/  HMMA.16816.F32 R32, R68.reuse, R82, R32 ;  /* 0x000000524420723c */ /* 0x040fe20000001820 */
[----:B------:R-:W2:Y:S07]  /*9580*/  LDSM.16.MT88.4 R80, [R210+0x2100] ;  /* 0x00210000d250783b */ /* 0x000eae0000004200 */
[C---:B-1----:R-:W-:Y:S08]  /*9590*/  HMMA.16816.F32 R36, R68.reuse, R84, R36 ;  /* 0x000000544424723c */ /* 0x042ff00000001824 */
[C---:B------:R-:W-:Y:S01]  /*95a0*/  HMMA.16816.F32 R40, R68.reuse, R86, R40 ;  /* 0x000000564428723c */ /* 0x040fe20000001828 */
[----:B------:R-:W-:Y:S07]  /*95b0*/  LDSM.16.MT88.4 R84, [R208+0x2100] ;  /* 0x00210000d054783b */ /* 0x000fee0000004200 */
[C---:B---3--:R-:W-:Y:S08]  /*95c0*/  HMMA.16816.F32 R44, R68.reuse, R72, R44 ;  /* 0x00000048442c723c */ /* 0x048ff0000000182c */
[C---:B------:R-:W-:Y:S01]  /*95d0*/  HMMA.16816.F32 R48, R68.reuse, R74, R48 ;  /* 0x0000004a4430723c */ /* 0x040fe20000001830 */
[----:B------:R-:W1:Y:S07]  /*95e0*/  LDSM.16.MT88.4 R72, [R209+0x2100] ;  /* 0x00210000d148783b */ /* 0x000e6e0000004200 */
[C---:B------:R-:W-:Y:S08]  /*95f0*/  HMMA.16816.F32 R52, R68.reuse, R88, R52 ;  /* 0x000000584434723c */ /* 0x040ff00000001834 */
[C---:B------:R-:W-:Y:S01]  /*9600*/  HMMA.16816.F32 R56, R68.reuse, R90, R56 ;  /* 0x0000005a4438723c */ /* 0x040fe20000001838 */
[----:B------:R-:W-:Y:S07]  /*9610*/  LDSM.16.MT88.4 R88, [R209+0x5100] ;  /* 0x00510000d158783b */ /* 0x000fee0000004200 */
        /* <DEDUP_REMOVED lines=10> */
[C---:B----4-:R-:W-:Y:S03]  /*96c0*/  HMMA.16816.F32 R4, R68.reuse, R76, R4 ;  /* 0x0000004c4404723c */ /* 0x050fe60000001804 */
[----:B------:R-:W-:Y:S04]  /*96d0*/  FADD.FTZ R243, R243, R152 ;  /* 0x00000098f3f37221 */ /* 0x000fe80000010000 */
[----:B------:R-:W-:Y:S01]  /*96e0*/  FADD.FTZ R142, R142, R243 ;  /* 0x000000f38e8e7221 */ /* 0x000fe20000010000 */
[C---:B------:R-:W-:Y:S01]  /*96f0*/  HMMA.16816.F32 R8, R68.reuse, R78, R8 ;  /* 0x0000004e4408723c */ /* 0x040fe20000001808 */
[----:B------:R-:W3:Y:S03]  /*9700*/  LDSM.16.MT88.4 R76, [R212+0x5100] ;  /* 0x00510000d44c783b */ /* 0x000ee60000004200 */
[----:B------:R-:W-:Y:S04]  /*9710*/  FADD.FTZ R141, R141, R142 ;  /* 0x0000008e8d8d7221 */ /* 0x000fe80000010000 */
[C---:B--2---:R-:W-:Y:S04]  /*9720*/  HMMA.16816.F32 R12, R68.reuse, R80, R12 ;  /* 0x00000050440c723c */ /* 0x044fe8000000180c */
[----:B------:R-:W-:Y:S04]  /*9730*/  FADD.FTZ R138, R138, R141 ;  /* 0x0000008d8a8a7221 */ /* 0x000fe80000010000 */
[C---:B------:R-:W-:Y:S01]  /*9740*/  HMMA.16816.F32 R16, R68.reuse, R82, R16 ;  /* 0x000000524410723c */ /* 0x040fe20000001810 */
[----:B------:R-:W2:Y:S03]  /*9750*/  LDSM.16.MT88.4 R80, [R210+0x5100] ;  /* 0x00510000d250783b */ /* 0x000ea60000004200 */
[----:B------:R-:W-:Y:S04]  /*9760*/  FADD.FTZ R228, R151, R138 ;  /* 0x0000008a97e47221 */ /* 0x000fe80000010000 */
[C---:B-1----:R-:W-:Y:S08]  /*9770*/  HMMA.16816.F32 R20, R68.reuse, R72, R20 ;  /* 0x000000484414723c */ /* 0x042ff00000001814 */
[C---:B------:R-:W-:Y:S01]  /*9780*/  HMMA.16816.F32 R24, R68.reuse, R74, R24 ;  /* 0x0000004a4418723c */ /* 0x040fe20000001818 */
[----:B------:R-:W1:Y:S07]  /*9790*/  LDSM.16.MT88.4 R72, [R208+0x5100] ;  /* 0x00510000d048783b */ /* 0x000e6e0000004200 */
[C---:B------:R-:W-:Y:S08]  /*97a0*/  HMMA.16816.F32 R28, R68.reuse, R84, R28 ;  /* 0x00000054441c723c */ /* 0x040ff0000000181c */
[C---:B------:R-:W-:Y:S01]  /*97b0*/  HMMA.16816.F32 R32, R68.reuse, R86, R32 ;  /* 0x000000564420723c */ /* 0x040fe20000001820 */
[----:B------:R-:W4:Y:S07]  /*97c0*/  LDSM.16.MT88.4 R84, [R212+0x2900] ;  /* 0x00290000d454783b */ /* 0x000f2e0000004200 */
[C---:B---3--:R-:W-:Y:S08]  /*97d0*/  HMMA.16816.F32 R36, R68.reuse, R76, R36 ;  /* 0x0000004c4424723c */ /* 0x048ff00000001824 */
[C---:B------:R-:W-:Y:S08]  /*97e0*/  HMMA.16816.F32 R40, R68.reuse, R78, R40 ;  /* 0x0000004e4428723c */ /* 0x040ff00000001828 */
[C---:B--2---:R-:W-:Y:S08]  /*97f0*/  HMMA.16816.F32 R44, R68.reuse, R80, R44 ;  /* 0x00000050442c723c */ /* 0x044ff0000000182c */
[C---:B------:R-:W-:Y:S08]  /*9800*/  HMMA.16816.F32 R48, R68.reuse, R82, R48 ;  /* 0x000000524430723c */ /* 0x040ff00000001830 */
[C---:B------:R-:W-:Y:S08]  /*9810*/  HMMA.16816.F32 R52, R68.reuse, R88, R52 ;  /* 0x000000584434723c */ /* 0x040ff00000001834 */
[C---:B------:R-:W-:Y:S08]  /*9820*/  HMMA.16816.F32 R56, R68.reuse, R90, R56 ;  /* 0x0000005a4438723c */ /* 0x040ff00000001838 */
[C---:B-1----:R-:W-:Y:S08]  /*9830*/  HMMA.16816.F32 R60, R68.reuse, R72, R60 ;  /* 0x00000048443c723c */ /* 0x042ff0000000183c */
[----:B------:R-:W-:Y:S08]  /*9840*/  HMMA.16816.F32 R64, R68, R74, R64 ;  /* 0x0000004a4440723c */ /* 0x000ff00000001840 */
[C---:B----4-:R-:W-:Y:S01]  /*9850*/  HMMA.16816.F32 R112, R120.reuse, R84, R4 ;  /* 0x000000547870723c */ /* 0x050fe20000001804 */
[----:B------:R-:W1:Y:S07]  /*9860*/  LDSM.16.MT88.4 R4, [R210+0x5900] ;  /* 0x00590000d204783b */ /* 0x000e6e0000004200 */
[C---:B------:R-:W-:Y:S01]  /*9870*/  HMMA.16816.F32 R68, R120.reuse, R86, R8 ;  /* 0x000000567844723c */ /* 0x040fe20000001808 */
[----:B------:R-:W2:Y:S07]  /*9880*/  LDSM.16.MT88.4 R8, [R209+0x5900] ;  /* 0x00590000d108783b */ /* 0x000eae0000004200 */
[C---:B------:R-:W-:Y:S01]  /*9890*/  HMMA.16816.F32 R72, R120.reuse, R92, R12 ;  /* 0x0000005c7848723c */ /* 0x040fe2000000180c */
[----:B------:R-:W3:Y:S07]  /*98a0*/  LDSM.16.MT88.4 R12, [R208+0x5900] ;  /* 0x00590000d00c783b */ /* 0x000eee0000004200 */
        /* <DEDUP_REMOVED lines=11> */
[C---:B---3--:R-:W-:Y:S07]  /*9960*/  HMMA.16816.F32 R60, R120.reuse, R12, R60 ;  /* 0x0000000c783c723c */ /* 0x048fee000000183c */
[----:B------:R-:W-:Y:S01]  /*9970*/  IMAD.MOV.U32 R12, RZ, RZ, R116 ;  /* 0x000000ffff0c7224 */ /* 0x000fe200078e0074 */
[----:B------:R-:W-:Y:S01]  /*9980*/  HMMA.16816.F32 R64, R120, R14, R64 ;  /* 0x0000000e7840723c */ /* 0x000fe20000001840 */
[----:B------:R-:W-:-:S07]  /*9990*/  @P0 BRA `(.L_x_189) ;  /* 0xffffc0f000000947 */ /* 0x000fce000383ffff */
.L_x_178:
[----:B------:R-:W1:Y:S01]  /*99a0*/  S2UR UR4, SR_CTAID.X ;  /* 0x00000000000479c3 */ /* 0x000e620000002500 */
[----:B------:R-:W-:Y:S01]  /*99b0*/  ULDC.64 UR14, c[0x0][0x2c8] ;  /* 0x0000b200000e7ab9 */ /* 0x000fe20000000a00 */
[----:B------:R-:W-:Y:S01]  /*99c0*/  PLOP3.LUT P0, PT, PT, PT, UP0, 0x40, 0x0 ;  /* 0x000000000000781c */ /* 0x000fe20003f0e808 */
[----:B------:R-:W-:-:S02]  /*99d0*/  ULDC UR7, c[0x0][0x168] ;  /* 0x00005a0000077ab9 */ /* 0x000fc40000000800 */
[----:B-1----:R-:W-:-:S04]  /*99e0*/  ULEA UR4, UR4, 0x7f, 0x7 ;  /* 0x0000007f04047891 */ /* 0x002fc8000f8e383f */
[----:B------:R-:W-:Y:S02]  /*99f0*/  UIMAD.WIDE.U32 UR16, UR4, UR14, URZ ;  /* 0x0000000e041072a5 */ /* 0x000fe4000f8e003f */
[----:B------:R-:W-:Y:S02]  /*9a00*/  UIADD3 UR14, -UR7, 0x1, URZ ;  /* 0x00000001070e7890 */ /* 0x000fe4000fffe13f */
[----:B------:R-:W-:Y:S02]  /*9a10*/  @UP1 USHF.R.U32.HI UR4, URZ, UR15, UR17 ;  /* 0x0000000f3f041299 */ /* 0x000fe40008011611 */
[----:B------:R-:W-:Y:S02]  /*9a20*/  ULDC UR7, c[0x0][0x1d0] ;  /* 0x0000740000077ab9 */ /* 0x000fe40000000800 */
[----:B------:R-:W-:-:S04]  /*9a30*/  UIMAD UR7, UR8, UR7, UR14 ;  /* 0x00000007080772a4 */ /* 0x000fc8000f8e020e */
[----:B------:R-:W-:-:S03]  /*9a40*/  UIADD3 UR7, UR7, UR4, URZ ;  /* 0x0000000407077290 */ /* 0x000fc6000fffe03f */
[----:B------:R-:W-:Y:S02]  /*9a50*/  ULDC UR4, c[0x0][0x324] ;  /* 0x0000c90000047ab9 */ /* 0x000fe40000000800 */
[----:B------:R-:W-:Y:S01]  /*9a60*/  UIADD3 UR4, UR7, -UR4, URZ ;  /* 0x8000000407047290 */ /* 0x000fe2000fffe03f */
[----:B------:R-:W-:Y:S05]  /*9a70*/  @P0 BRA `(.L_x_190) ;  /* 0x0000014000000947 */ /* 0x000fea0003800000 */
        /* <DEDUP_REMOVED lines=11> */
.L_x_191:
[----:B------:R-:W-:Y:S02]  /*9b30*/  ULDC UR8, c[0x0][0x32c] ;  /* 0x0000cb0000087ab9 */ /* 0x000fe40000000800 */
[----:B------:R-:W-:Y:S02]  /*9b40*/  UISETP.NE.AND UP2, UPT, UR8, 0x1, UPT ;  /* 0x000000010800788c */ /* 0x000fe4000bf45270 */
[----:B------:R-:W-:Y:S02]  /*9b50*/  ULDC.64 UR14, c[0x0][0x330] ;  /* 0x0000cc00000e7ab9 */ /* 0x000fe40000000a00 */
[----:B------:R-:W-:-:S07]  /*9b60*/  UIMAD.WIDE.U32 UR16, UR7, UR14, URZ ;  /* 0x0000000e071072a5 */ /* 0x000fce000f8e003f */
[----:B------:R-:W-:Y:S02]  /*9b70*/  @UP2 USHF.R.U32.HI UR7, URZ, UR15, UR17 ;  /* 0x0000000f3f072299 */ /* 0x000fe40008011611 */
.L_x_192:
[----:B------:R-:W-:Y:S02]  /*9b80*/  ULDC UR8, c[0x0][0x32c] ;  /* 0x0000cb0000087ab9 */ /* 0x000fe40000000800 */
[----:B------:R-:W-:-:S04]  /*9b90*/  UIMAD UR8, UR7, UR8, URZ ;  /* 0x00000008070872a4 */ /* 0x000fc8000f8e023f */
[----:B------:R-:W-:-:S04]  /*9ba0*/  UISETP.LT.AND UP2, UPT, UR4, UR8, UPT ;  /* 0x000000080400728c */ /* 0x000fc8000bf41270 */
[----:B------:R-:W-:-:S04]  /*9bb0*/  USEL UR4, UR4, UR8, !UP2 ;  /* 0x0000000804047287 */ /* 0x000fc8000d000000 */
.L_x_190:
[----:B------:R-:W-:-:S04]  /*9bc0*/  UIADD3 UR4, UR4, 0x5f, URZ ;  /* 0x0000005f04047890 */ /* 0x000fc8000fffe03f */
        /* <DEDUP_REMOVED lines=8> */
[----:B------:R-:W-:Y:S01]  /*9c50*/  SHF.R.S32.HI R235, RZ, 0x1f, R230 ;  /* 0x0000001fffeb7819 */ /* 0x000fe200000114e6 */
[----:B------:R-:W-:Y:S01]  /*9c60*/  IMAD.MOV.U32 R117, RZ, RZ, R12 ;  /* 0x000000ffff757224 */ /* 0x000fe200078e000c */
[----:B------:R-:W-:Y:S01]  /*9c70*/  MOV R236, R168 ;  /* 0x000000a800ec7202 */ /* 0x000fe20000000f00 */
[----:B------:R-:W-:Y:S01]  /*9c80*/  IMAD.MOV.U32 R3, RZ, RZ, R0 ;  /* 0x000000ffff037224 */ /* 0x000fe200078e0000 */
[C---:B------:R-:W-:Y:S01]  /*9c90*/  SHF.L.U64.HI R233, R229.reuse, 0x1, R232 ;  /* 0x00000001e5e97819 */ /* 0x040fe200000102e8 */
[C---:B------:R-:W-:Y:S01]  /*9ca0*/  IMAD.SHL.U32 R234, R230.reuse, 0x2, RZ ;  /* 0x00000002e6ea7824 */ /* 0x040fe200078e00ff */
[----:B------:R-:W-:Y:S02]  /*9cb0*/  SHF.L.U32 R118, R229, 0x1, RZ ;  /* 0x00000001e5767819 */ /* 0x000fe400000006ff */
[----:B------:R-:W-:Y:S02]  /*9cc0*/  SHF.L.U64.HI R235, R230, 0x1, R235 ;  /* 0x00000001e6eb7819 */ /* 0x000fe400000102eb */
.L_x_196:
        /* <DEDUP_REMOVED lines=36> */
[----:B------:R1:W1:Y:S01]  /*9f10*/  SHFL.IDX PT, R0, R6, 0x2, 0x181f ;  /* 0x00581f0006007f89 */ /* 0x00026200000e0000 */
        /* <DEDUP_REMOVED lines=19> */
.L_x_194:
[C---:B--23--:R-:W-:Y:S01]  /*a050*/  HMMA.16816.F32 R4, R124.reuse, R120, RZ ;  /* 0x000000787c04723c */ /* 0x04cfe200000018ff */
[----:B------:R-:W-:Y:S02]  /*a060*/  LDSM.16.M88.4 R156, [R202+0x1000] ;  /* 0x00100000ca9c783b */ /* 0x000fe40000000200 */
[----:B------:R-:W-:Y:S05]  /*a070*/  ISETP.GT.AND P0, PT, R236, UR6, PT ;  /* 0x00000006ec007c0c */ /* 0x000fea000bf04270 */
[C---:B------:R-:W-:Y:S01]  /*a080*/  HMMA.16816.F32 R8, R124.reuse, R122, RZ ;  /* 0x0000007a7c08723c */ /* 0x040fe200000018ff */
[----:B------:R-:W0:Y:S07]  /*a090*/  LDGDEPBAR ;  /* 0x00000000000079af */ /* 0x000e2e0000000000 */
[C---:B------:R-:W-:Y:S01]  /*a0a0*/  HMMA.16816.F32 R12, R124.reuse, R16, RZ ;  /* 0x000000107c0c723c */ /* 0x040fe200000018ff */
[----:B------:R-:W2:Y:S07]  /*a0b0*/  LDSM.16.M88.4 R120, [R211+0x8100] ;  /* 0x00810000d378783b */ /* 0x000eae0000000200 */
[C---:B------:R-:W-:Y:S01]  /*a0c0*/  HMMA.16816.F32 R16, R124.reuse, R18, RZ ;  /* 0x000000127c10723c */ /* 0x040fe200000018ff */
[----:B------:R-:W-:Y:S07]  /*a0d0*/  LDSM.16.M88.4 R160, [R202+0x1800] ;  /* 0x00180000caa0783b */ /* 0x000fee0000000200 */
[C---:B----4-:R-:W-:Y:S01]  /*a0e0*/  HMMA.16816.F32 R20, R124.reuse, R24, RZ ;  /* 0x000000187c14723c */ /* 0x050fe200000018ff */
[----:B------:R-:W-:Y:S07]  /*a0f0*/  LDSM.16.M88.4 R164, [R202+0x2000] ;  /* 0x00200000caa4783b */ /* 0x000fee0000000200 */
[C---:B------:R-:W-:Y:S01]  /*a100*/  HMMA.16816.F32 R24, R124.reuse, R26, RZ ;  /* 0x0000001a7c18723c */ /* 0x040fe200000018ff */
[----:B------:R-:W-:Y:S07]  /*a110*/  LDSM.16.M88.4 R168, [R202+0x5000] ;  /* 0x00500000caa8783b */ /* 0x000fee0000000200 */
[C---:B-1----:R-:W-:Y:S08]  /*a120*/  HMMA.16816.F32 R28, R124.reuse, R32, RZ ;  /* 0x000000207c1c723c */ /* 0x042ff000000018ff */
[C---:B------:R-:W-:Y:S08]  /*a130*/  HMMA.16816.F32 R32, R124.reuse, R34, RZ ;  /* 0x000000227c20723c */ /* 0x040ff000000018ff */
[C---:B------:R-:W-:Y:S08]  /*a140*/  HMMA.16816.F32 R36, R124.reuse, R40, RZ ;  /* 0x000000287c24723c */ /* 0x040ff000000018ff */
[C---:B------:R-:W-:Y:S08]  /*a150*/  HMMA.16816.F32 R40, R124.reuse, R42, RZ ;  /* 0x0000002a7c28723c */ /* 0x040ff000000018ff */
[C---:B------:R-:W-:Y:S08]  /*a160*/  HMMA.16816.F32 R44, R124.reuse, R48, RZ ;  /* 0x000000307c2c723c */ /* 0x040ff000000018ff */
[----:B------:R-:W-:Y:S08]  /*a170*/  HMMA.16816.F32 R48, R124, R50, RZ ;  /* 0x000000327c30723c */ /* 0x000ff000000018ff */
[C---:B------:R-:W-:Y:S08]  /*a180*/  HMMA.16816.F32 R4, R144.reuse, R128, R4 ;  /* 0x000000809004723c */ /* 0x040ff00000001804 */
[C---:B------:R-:W-:Y:S01]  /*a190*/  HMMA.16816.F32 R8, R144.reuse, R130, R8 ;  /* 0x000000829008723c */ /* 0x040fe20000001808 */
[----:B------:R-:W1:Y:S07]  /*a1a0*/  LDSM.16.M88.4 R128, [R211+0x8900] ;  /* 0x00890000d380783b */ /* 0x000e6e0000000200 */
[C---:B------:R-:W-:Y:S08]  /*a1b0*/  HMMA.16816.F32 R12, R144.reuse, R132, R12 ;  /* 0x00000084900c723c */ /* 0x040ff0000000180c */
[C---:B------:R-:W-:Y:S01]  /*a1c0*/  HMMA.16816.F32 R16, R144.reuse, R134, R16 ;  /* 0x000000869010723c */ /* 0x040fe20000001810 */
[----:B------:R-:W3:Y:S07]  /*a1d0*/  LDSM.16.M88.4 R132, [R211+0x9100] ;  /* 0x00910000d384783b */ /* 0x000eee0000000200 */
[C---:B------:R-:W-:Y:S08]  /*a1e0*/  HMMA.16816.F32 R20, R144.reuse, R136, R20 ;  /* 0x000000889014723c */ /* 0x040ff00000001814 */
[C---:B------:R-:W-:Y:S01]  /*a1f0*/  HMMA.16816.F32 R24, R144.reuse, R138, R24 ;  /* 0x0000008a9018723c */ /* 0x040fe20000001818 */
[----:B------:R-:W4:Y:S07]  /*a200*/  LDSM.16.M88.4 R136, [R211+0x9900] ;  /* 0x00990000d388783b */ /* 0x000f2e0000000200 */
[C---:B------:R-:W-:Y:S08]  /*a210*/  HMMA.16816.F32 R28, R144.reuse, R140, R28 ;  /* 0x0000008c901c723c */ /* 0x040ff0000000181c */
[C---:B------:R-:W-:Y:S01]  /*a220*/  HMMA.16816.F32 R32, R144.reuse, R142, R32 ;  /* 0x0000008e9020723c */ /* 0x040fe20000001820 */
[----:B------:R-:W5:Y:S07]  /*a230*/  LDSM.16.M88.4 R140, [R211+0xa100] ;  /* 0x00a10000d38c783b */ /* 0x000f6e0000000200 */
[C---:B------:R-:W-:Y:S08]  /*a240*/  HMMA.16816.F32 R36, R144.reuse, R148, R36 ;  /* 0x000000949024723c */ /* 0x040ff00000001824 */
[C---:B------:R-:W-:Y:S01]  /*a250*/  HMMA.16816.F32 R40, R144.reuse, R150, R40 ;  /* 0x000000969028723c */ /* 0x040fe20000001828 */
[----:B------:R-:W3:Y:S07]  /*a260*/  LDSM.16.M88.4 R148, [R211+0xa900] ;  /* 0x00a90000d394783b */ /* 0x000eee0000000200 */
[C---:B------:R-:W-:Y:S08]  /*a270*/  HMMA.16816.F32 R44, R144.reuse, R152, R44 ;  /* 0x00000098902c723c */ /* 0x040ff0000000182c */
[----:B------:R-:W-:Y:S01]  /*a280*/  HMMA.16816.F32 R48, R144, R154, R48 ;  /* 0x0000009a9030723c */ /* 0x000fe20000001830 */
[----:B------:R-:W4:Y:S07]  /*a290*/  LDSM.16.M88.4 R152, [R202] ;  /* 0x00000000ca98783b */ /* 0x000f2e0000000200 */
[C---:B--2---:R-:W-:Y:S08]  /*a2a0*/  HMMA.16816.F32 R4, R172.reuse, R120, R4 ;  /* 0x00000078ac04723c */ /* 0x044ff00000001804 */
[C---:B------:R-:W-:Y:S01]  /*a2b0*/  HMMA.16816.F32 R8, R172.reuse, R122, R8 ;  /* 0x0000007aac08723c */ /* 0x040fe20000001808 */
[----:B------:R-:W2:Y:S07]  /*a2c0*/  LDSM.16.M88.4 R120, [R202+0x800] ;  /* 0x00080000ca78783b */ /* 0x000eae0000000200 */
[C---:B-1----:R-:W-:Y:S08]  /*a2d0*/  HMMA.16816.F32 R12, R172.reuse, R128, R12 ;  /* 0x00000080ac0c723c */ /* 0x042ff0000000180c */
[C---:B------:R-:W-:Y:S01]  /*a2e0*/  HMMA.16816.F32 R16, R172.reuse, R130, R16 ;  /* 0x00000082ac10723c */ /* 0x040fe20000001810 */
[----:B------:R-:W1:Y:S07]  /*a2f0*/  LDSM.16.M88.4 R128, [R202+0x2800] ;  /* 0x00280000ca80783b */ /* 0x000e6e0000000200 */
        /* <DEDUP_REMOVED lines=20> */
[----:B------:R-:W2:Y:S07]  /*a440*/  LDSM.16.M88.4 R156, [R201] ;  /* 0x00000000c99c783b */ /* 0x000eae0000000200 */
[C---:B------:R-:W-:Y:S08]  /*a450*/  HMMA.16816.F32 R28, R176.reuse, R160, R28 ;  /* 0x000000a0b01c723c */ /* 0x040ff0000000181c */
[C---:B------:R-:W-:Y:S01]  /*a460*/  HMMA.16816.F32 R32, R176.reuse, R162, R32 ;  /* 0x000000a2b020723c */ /* 0x040fe20000001820 */
[----:B------:R-:W2:Y:S07]  /*a470*/  LDSM.16.M88.4 R160, [R200] ;  /* 0x00000000c8a0783b */ /* 0x000eae0000000200 */
[C---:B------:R-:W-:Y:S08]  /*a480*/  HMMA.16816.F32 R36, R176.reuse, R164, R36 ;  /* 0x000000a4b024723c */ /* 0x040ff00000001824 */
[C---:B------:R-:W-:Y:S01]  /*a490*/  HMMA.16816.F32 R40, R176.reuse, R166, R40 ;  /* 0x000000a6b028723c */ /* 0x040fe20000001828 */
[----:B------:R-:W2:Y:S07]  /*a4a0*/  LDSM.16.M88.4 R164, [R199] ;  /* 0x00000000c7a4783b */ /* 0x000eae0000000200 */
[C---:B-1----:R-:W-:Y:S08]  /*a4b0*/  HMMA.16816.F32 R44, R176.reuse, R128, R44 ;  /* 0x00000080b02c723c */ /* 0x042ff0000000182c */
[----:B------:R-:W-:Y:S01]  /*a4c0*/  HMMA.16816.F32 R48, R176, R130, R48 ;  /* 0x00000082b030723c */ /* 0x000fe20000001830 */
[----:B------:R-:W1:Y:S07]  /*a4d0*/  LDSM.16.M88.4 R128, [R198] ;  /* 0x00000000c680783b */ /* 0x000e6e0000000200 */
[C---:B---3--:R-:W-:Y:S08]  /*a4e0*/  HMMA.16816.F32 R4, R180.reuse, R132, R4 ;  /* 0x00000084b404723c */ /* 0x048ff00000001804 */
[C---:B------:R-:W-:Y:S01]  /*a4f0*/  HMMA.16816.F32 R8, R180.reuse, R134, R8 ;  /* 0x00000086b408723c */ /* 0x040fe20000001808 */
[----:B------:R-:W3:Y:S07]  /*a500*/  LDSM.16.M88.4 R132, [R197] ;  /* 0x00000000c584783b */ /* 0x000eee0000000200 */
[C---:B----4-:R-:W-:Y:S08]  /*a510*/  HMMA.16816.F32 R12, R180.reuse, R136, R12 ;  /* 0x00000088b40c723c */ /* 0x050ff0000000180c */
[C---:B------:R-:W-:Y:S01]  /*a520*/  HMMA.16816.F32 R16, R180.reuse, R138, R16 ;  /* 0x0000008ab410723c */ /* 0x040fe20000001810 */
[----:B------:R-:W4:Y:S07]  /*a530*/  LDSM.16.M88.4 R136, [R196] ;  /* 0x00000000c488783b */ /* 0x000f2e0000000200 */
        /* <DEDUP_REMOVED lines=14> */
[----:B------:R-:W2:Y:S07]  /*a620*/  LDSM.16.M88.4 R156, [R211+0xd100] ;  /* 0x00d10000d39c783b */ /* 0x000eae0000000200 */
[C---:B------:R-:W-:Y:S08]  /*a630*/  HMMA.16816.F32 R12, R184.reuse, R160, R12 ;  /* 0x000000a0b80c723c */ /* 0x040ff0000000180c */
[C---:B------:R-:W-:Y:S01]  /*a640*/  HMMA.16816.F32 R16, R184.reuse, R162, R16 ;  /* 0x000000a2b810723c */ /* 0x040fe20000001810 */
[----:B------:R-:W2:Y:S07]  /*a650*/  LDSM.16.M88.4 R160, [R211+0xd900] ;  /* 0x00d90000d3a0783b */ /* 0x000eae0000000200 */
        /* <DEDUP_REMOVED lines=8> */
[----:B------:R-:W3:Y:S07]  /*a6e0*/  LDSM.16.M88.4 R132, [R202+0x3800] ;  /* 0x00380000ca84783b */ /* 0x000eee0000000200 */
[C---:B----4-:R-:W-:Y:S08]  /*a6f0*/  HMMA.16816.F32 R44, R184.reuse, R136, R44 ;  /* 0x00000088b82c723c */ /* 0x050ff0000000182c */
[----:B------:R-:W-:Y:S01]  /*a700*/  HMMA.16816.F32 R48, R184, R138, R48 ;  /* 0x0000008ab830723c */ /* 0x000fe20000001830 */
[----:B------:R-:W4:Y:S07]  /*a710*/  LDSM.16.M88.4 R136, [R202+0x4000] ;  /* 0x00400000ca88783b */ /* 0x000f2e0000000200 */
        /* <DEDUP_REMOVED lines=15> */
[C---:B-1----:R-:W-:Y:S08]  /*a810*/  HMMA.16816.F32 R4, R192.reuse, R128, R4 ;  /* 0x00000080c004723c */ /* 0x042ff00000001804 */
[C---:B------:R-:W-:Y:S08]  /*a820*/  HMMA.16816.F32 R8, R192.reuse, R130, R8 ;  /* 0x00000082c008723c */ /* 0x040ff00000001808 */
[C---:B---3--:R-:W-:Y:S08]  /*a830*/  HMMA.16816.F32 R12, R192.reuse, R132, R12 ;  /* 0x00000084c00c723c */ /* 0x048ff0000000180c */
[C---:B------:R-:W-:Y:S08]  /*a840*/  HMMA.16816.F32 R16, R192.reuse, R134, R16 ;  /* 0x00000086c010723c */ /* 0x040ff00000001810 */
[C---:B----4-:R-:W-:Y:S08]  /*a850*/  HMMA.16816.F32 R20, R192.reuse, R136, R20 ;  /* 0x00000088c014723c */ /* 0x050ff00000001814 */
        /* <DEDUP_REMOVED lines=41> */
[----:B------:R5:W5:Y:S01]  /*aaf0*/  SHFL.IDX PT, R0, R134, 0x2, 0x181f ;  /* 0x00581f0086007f89 */ /* 0x000b6200000e0000 */
        /* <DEDUP_REMOVED lines=19> */
.L_x_195:
[----:B------:R-:W-:Y:S01]  /*ac30*/  FMNMX.FTZ R0, R4, R3, !PT ;  /* 0x0000000304007209 */ /* 0x000fe20007810000 */
[----:B-1----:R-:W-:Y:S01]  /*ac40*/  LDSM.16.MT88.4 R132, [R209+0x100] ;  /* 0x00010000d184783b */ /* 0x002fe20000004200 */
        /* <DEDUP_REMOVED lines=46> */
[----:B------:R-:W-:Y:S02]  /*af30*/  ISETP.GT.AND P0, PT, R236, UR4, PT ;  /* 0x00000004ec007c0c */ /* 0x000fe4000bf04270 */
[----:B------:R-:W-:Y:S02]  /*af40*/  FMNMX.FTZ R120, R49, R0, !PT ;  /* 0x0000000031787209 */ /* 0x000fe40007810000 */
[----:B------:R-:W-:Y:S03]  /*af50*/  FMNMX.FTZ R0, R50, R123, !PT ;  /* 0x0000007b32007209 */ /* 0x000fe60007810000 */
[----:B------:R-:W-:Y:S01]  /*af60*/  SHFL.BFLY PT, R123, R120, 0x2, 0x1f ;  /* 0x0c401f00787b7f89 */ /* 0x000fe200000e0000 */
[----:B------:R-:W-:Y:S07]  /*af70*/  FMNMX.FTZ R121, R51, R0, !PT ;  /* 0x0000000033797209 */ /* 0x000fee0007810000 */
[----:B------:R-:W1:Y:S02]  /*af80*/  SHFL.BFLY PT, R0, R121, 0x2, 0x1f ;  /* 0x0c401f0079007f89 */ /* 0x000e6400000e0000 */
[----:B-1----:R-:W-:Y:S02]  /*af90*/  FMNMX.FTZ R119, R121, R0, !PT ;  /* 0x0000000079777209 */ /* 0x002fe40007810000 */
[----:B------:R-:W-:Y:S04]  /*afa0*/  FMNMX.FTZ R129, R120, R123, !PT ;  /* 0x0000007b78817209 */ /* 0x000fe80007810000 */
[----:B------:R-:W-:Y:S08]  /*afb0*/  LDSM.16.MT88.4 R120, [R212+0x100] ;  /* 0x00010000d478783b */ /* 0x000ff00000004200 */
[----:B------:R-:W1:Y:S08]  /*afc0*/  SHFL.BFLY PT, R2, R129, 0x1, 0x1f ;  /* 0x0c201f0081027f89 */ /* 0x000e7000000e0000 */
[----:B------:R-:W2:Y:S01]  /*afd0*/  SHFL.BFLY PT, R116, R119, 0x1, 0x1f ;  /* 0x0c201f0077747f89 */ /* 0x000ea200000e0000 */
[----:B-1----:R-:W-:Y:S07]  /*afe0*/  FMNMX.FTZ R0, R129, R2, !PT ;  /* 0x0000000281007209 */ /* 0x002fee0007810000 */
[----:B------:R-:W1:Y:S01]  /*aff0*/  LDSM.16.MT88.4 R128, [R210+0x100] ;  /* 0x00010000d280783b */ /* 0x000e620000004200 */
[C---:B------:R-:W-:Y:S02]  /*b000*/  FADD.FTZ R2, -R0.reuse, R3 ;  /* 0x0000000300027221 */ /* 0x040fe40000010100 */
[----:B------:R-:W-:Y:S01]  /*b010*/  FMUL.FTZ R151, R0, c[0x0][0x2d0] ;  /* 0x0000b40000977a20 */ /* 0x000fe20000410000 */
[----:B--2---:R-:W-:Y:S01]  /*b020*/  FMNMX.FTZ R116, R119, R116, !PT ;  /* 0x0000007477747209 */ /* 0x004fe20007810000 */
[----:B------:R-:W-:Y:S02]  /*b030*/  FMUL.FTZ R3, R2, c[0x0][0x2d0] ;  /* 0x0000b40002037a20 */ /* 0x000fe40000410000 */
[----:B------:R-:W-:Y:S02]  /*b040*/  FFMA.FTZ R142, R4, c[0x0][0x2d0], -R151 ;  /* 0x0000b400048e7a23 */ /* 0x000fe40000010897 */
[C---:B------:R-:W-:Y:S02]  /*b050*/  FADD.FTZ R2, -R116.reuse, R117 ;  /* 0x0000007574027221 */ /* 0x040fe40000010100 */
[----:B------:R-:W-:Y:S01]  /*b060*/  FMUL.FTZ R143, R116, c[0x0][0x2d0] ;  /* 0x0000b400748f7a20 */ /* 0x000fe20000410000 */
[----:B------:R-:W2:Y:S01]  /*b070*/  MUFU.EX2 R3, R3 ;  /* 0x0000000300037308 */ /* 0x000ea20000000800 */
[----:B------:R-:W-:Y:S02]  /*b080*/  FMUL.FTZ R117, R2, c[0x0][0x2d0] ;  /* 0x0000b40002757a20 */ /* 0x000fe40000410000 */
[--C-:B------:R-:W-:Y:S02]  /*b090*/  FFMA.FTZ R5, R5, c[0x0][0x2d0], -R151.reuse ;  /* 0x0000b40005057a23 */ /* 0x100fe40000010897 */
[--C-:B------:R-:W-:Y:S02]  /*b0a0*/  FFMA.FTZ R119, R8, c[0x0][0x2d0], -R151.reuse ;  /* 0x0000b40008777a23 */ /* 0x100fe40000010897 */
[----:B------:R-:W-:Y:S02]  /*b0b0*/  FFMA.FTZ R140, R9, c[0x0][0x2d0], -R151 ;  /* 0x0000b400098c7a23 */ /* 0x000fe40000010897 */
[--C-:B------:R-:W-:Y:S01]  /*b0c0*/  FFMA.FTZ R6, R6, c[0x0][0x2d0], -R143.reuse ;  /* 0x0000b40006067a23 */ /* 0x100fe2000001088f */
[----:B------:R3:W4:Y:S01]  /*b0d0*/  MUFU.EX2 R2, R117 ;  /* 0x0000007500027308 */ /* 0x0007220000000800 */
[--C-:B------:R-:W-:Y:S02]  /*b0e0*/  FFMA.FTZ R7, R7, c[0x0][0x2d0], -R143.reuse ;  /* 0x0000b40007077a23 */ /* 0x100fe4000001088f */
[----:B------:R-:W-:Y:S02]  /*b0f0*/  FFMA.FTZ R148, R11, c[0x0][0x2d0], -R143 ;  /* 0x0000b4000b947a23 */ /* 0x000fe4000001088f */
[--C-:B------:R-:W-:Y:S02]  /*b100*/  FFMA.FTZ R157, R36, c[0x0][0x2d0], -R151.reuse ;  /* 0x0000b400249d7a23 */ /* 0x100fe40000010897 */
[----:B------:R-:W-:Y:S02]  /*b110*/  FFMA.FTZ R158, R37, c[0x0][0x2d0], -R151 ;  /* 0x0000b400259e7a23 */ /* 0x000fe40000010897 */
[--C-:B------:R-:W-:Y:S01]  /*b120*/  FFMA.FTZ R159, R38, c[0x0][0x2d0], -R143.reuse ;  /* 0x0000b400269f7a23 */ /* 0x100fe2000001088f */
[----:B------:R-:W-:Y:S01]  /*b130*/  MUFU.EX2 R142, R142 ;  /* 0x0000008e008e7308 */ /* 0x000fe20000000800 */
[--C-:B------:R-:W-:Y:S02]  /*b140*/  FFMA.FTZ R160, R39, c[0x0][0x2d0], -R143.reuse ;  /* 0x0000b40027a07a23 */ /* 0x100fe4000001088f */
[----:B------:R-:W-:Y:S01]  /*b150*/  LDSM.16.MT88.4 R36, [R209+0x4900] ;  /* 0x00490000d124783b */ /* 0x000fe20000004200 */
[C---:B--2---:R-:W-:Y:S02]  /*b160*/  FMUL.FTZ R8, R3.reuse, R112 ;  /* 0x0000007003087220 */ /* 0x044fe40000410000 */
[C---:B------:R-:W-:Y:S02]  /*b170*/  FMUL.FTZ R9, R3.reuse, R113 ;  /* 0x0000007103097220 */ /* 0x040fe40000410000 */
[C---:B------:R-:W-:Y:S02]  /*b180*/  FMUL.FTZ R68, R3.reuse, R68 ;  /* 0x0000004403447220 */ /* 0x040fe40000410000 */
[----:B------:R-:W2:Y:S01]  /*b190*/  MUFU.EX2 R5, R5 ;  /* 0x0000000500057308 */ /* 0x000ea20000000800 */
[C---:B------:R-:W-:Y:S02]  /*b1a0*/  FMUL.FTZ R69, R3.reuse, R69 ;  /* 0x0000004503457220 */ /* 0x040fe40000410000 */
[C---:B------:R-:W-:Y:S02]  /*b1b0*/  FMUL.FTZ R72, R3.reuse, R72 ;  /* 0x0000004803487220 */ /* 0x040fe40000410000 */
[----:B---3--:R-:W-:Y:S02]  /*b1c0*/  FFMA.FTZ R117, R10, c[0x0][0x2d0], -R143 ;  /* 0x0000b4000a757a23 */ /* 0x008fe4000001088f */
[C---:B----4-:R-:W-:Y:S02]  /*b1d0*/  FMUL.FTZ R10, R2.reuse, R114 ;  /* 0x00000072020a7220 */ /* 0x050fe40000410000 */
[C---:B------:R-:W-:Y:S01]  /*b1e0*/  FMUL.FTZ R11, R2.reuse, R115 ;  /* 0x00000073020b7220 */ /* 0x040fe20000410000 */
[----:B------:R-:W-:Y:S01]  /*b1f0*/  MUFU.EX2 R119, R119 ;  /* 0x0000007700777308 */ /* 0x000fe20000000800 */
[C---:B------:R-:W-:Y:S02]  /*b200*/  FMUL.FTZ R70, R2.reuse, R70 ;  /* 0x0000004602467220 */ /* 0x040fe40000410000 */
[C---:B------:R-:W-:Y:S02]  /*b210*/  FMUL.FTZ R71, R2.reuse, R71 ;  /* 0x0000004702477220 */ /* 0x040fe40000410000 */
[C---:B------:R-:W-:Y:S02]  /*b220*/  FMUL.FTZ R73, R3.reuse, R73 ;  /* 0x0000004903497220 */ /* 0x040fe40000410000 */
[C---:B------:R-:W-:Y:S02]  /*b230*/  FMUL.FTZ R74, R2.reuse, R74 ;  /* 0x0000004a024a7220 */ /* 0x040fe40000410000 */
[C---:B------:R-:W-:Y:S01]  /*b240*/  FMUL.FTZ R75, R2.reuse, R75 ;  /* 0x0000004b024b7220 */ /* 0x040fe20000410000 */
[----:B------:R-:W3:Y:S01]  /*b250*/  MUFU.EX2 R140, R140 ;  /* 0x0000008c008c7308 */ /* 0x000ee20000000800 */
[C---:B------:R-:W-:Y:S02]  /*b260*/  FMUL.FTZ R76, R3.reuse, R76 ;  /* 0x0000004c034c7220 */ /* 0x040fe40000410000 */
[----:B------:R-:W-:Y:S01]  /*b270*/  FMUL.FTZ R77, R3, R77 ;  /* 0x0000004d034d7220 */ /* 0x000fe20000410000 */
[----:B--2---:R-:W-:Y:S01]  /*b280*/  F2FP.PACK_AB R112, R5, R142 ;  /* 0x0000008e0570723e */ /* 0x004fe200000000ff */
[C---:B------:R-:W-:Y:S02]  /*b290*/  FMUL.FTZ R78, R2.reuse, R78 ;  /* 0x0000004e024e7220 */ /* 0x040fe40000410000 */
[C---:B------:R-:W-:Y:S02]  /*b2a0*/  FMUL.FTZ R79, R2.reuse, R79 ;  /* 0x0000004f024f7220 */ /* 0x040fe40000410000 */
[C---:B------:R-:W-:Y:S01]  /*b2b0*/  FMUL.FTZ R80, R3.reuse, R80 ;  /* 0x0000005003507220 */ /* 0x040fe20000410000 */
[----:B------:R-:W-:Y:S01]  /*b2c0*/  MUFU.EX2 R6, R6 ;  /* 0x0000000600067308 */ /* 0x000fe20000000800 */
[C---:B------:R-:W-:Y:S02]  /*b2d0*/  FMUL.FTZ R81, R3.reuse, R81 ;  /* 0x0000005103517220 */ /* 0x040fe40000410000 */
[C---:B------:R-:W-:Y:S02]  /*b2e0*/  FMUL.FTZ R82, R2.reuse, R82 ;  /* 0x0000005202527220 */ /* 0x040fe40000410000 */
[C---:B------:R-:W-:Y:S02]  /*b2f0*/  FMUL.FTZ R83, R2.reuse, R83 ;  /* 0x0000005302537220 */ /* 0x040fe40000410000 */
[C---:B------:R-:W-:Y:S02]  /*b300*/  FMUL.FTZ R84, R3.reuse, R84 ;  /* 0x0000005403547220 */ /* 0x040fe40000410000 */
[----:B------:R-:W-:Y:S01]  /*b310*/  FMUL.FTZ R85, R3, R85 ;  /* 0x0000005503557220 */ /* 0x000fe20000410000 */
[----:B------:R-:W2:Y:S01]  /*b320*/  MUFU.EX2 R7, R7 ;  /* 0x0000000700077308 */ /* 0x000ea20000000800 */
[C---:B------:R-:W-:Y:S02]  /*b330*/  FMUL.FTZ R86, R2.reuse, R86 ;  /* 0x0000005602567220 */ /* 0x040fe40000410000 */
[----:B------:R-:W-:Y:S01]  /*b340*/  FMUL.FTZ R87, R2, R87 ;  /* 0x0000005702577220 */ /* 0x000fe20000410000 */
[----:B---3--:R-:W-:Y:S01]  /*b350*/  F2FP.PACK_AB R114, R140, R119 ;  /* 0x000000778c72723e */ /* 0x008fe200000000ff */
[--C-:B------:R-:W-:Y:S02]  /*b360*/  FFMA.FTZ R161, R40, c[0x0][0x2d0], -R151.reuse ;  /* 0x0000b40028a17a23 */ /* 0x100fe40000010897 */
[----:B------:R-:W-:Y:S02]  /*b370*/  FFMA.FTZ R162, R41, c[0x0][0x2d0], -R151 ;  /* 0x0000b40029a27a23 */ /* 0x000fe40000010897 */
[--C-:B------:R-:W-:Y:S01]  /*b380*/  FFMA.FTZ R163, R42, c[0x0][0x2d0], -R143.reuse ;  /* 0x0000b4002aa37a23 */ /* 0x100fe2000001088f */
[----:B------:R-:W-:Y:S01]  /*b390*/  MUFU.EX2 R117, R117 ;  /* 0x0000007500757308 */ /* 0x000fe20000000800 */
[----:B------:R-:W-:Y:S02]  /*b3a0*/  FFMA.FTZ R164, R43, c[0x0][0x2d0], -R143 ;  /* 0x0000b4002ba47a23 */ /* 0x000fe4000001088f */
[----:B------:R-:W-:Y:S01]  /*b3b0*/  LDSM.16.MT88.4 R40, [R210+0x2900] ;  /* 0x00290000d228783b */ /* 0x000fe20000004200 */
[--C-:B------:R-:W-:Y:S02]  /*b3c0*/  FFMA.FTZ R165, R44, c[0x0][0x2d0], -R151.reuse ;  /* 0x0000b4002ca57a23 */ /* 0x100fe40000010897 */
[----:B------:R-:W-:Y:S02]  /*b3d0*/  FFMA.FTZ R166, R45, c[0x0][0x2d0], -R151 ;  /* 0x0000b4002da67a23 */ /* 0x000fe40000010897 */
[--C-:B------:R-:W-:Y:S02]  /*b3e0*/  FFMA.FTZ R167, R46, c[0x0][0x2d0], -R143.reuse ;  /* 0x0000b4002ea77a23 */ /* 0x100fe4000001088f */
[----:B------:R-:W3:Y:S01]  /*b3f0*/  MUFU.EX2 R148, R148 ;  /* 0x0000009400947308 */ /* 0x000ee20000000800 */
[----:B------:R-:W-:Y:S02]  /*b400*/  FFMA.FTZ R168, R47, c[0x0][0x2d0], -R143 ;  /* 0x0000b4002fa87a23 */ /* 0x000fe4000001088f */
[----:B------:R-:W-:Y:S01]  /*b410*/  LDSM.16.MT88.4 R44, [R209+0x2900] ;  /* 0x00290000d12c783b */ /* 0x000fe20000004200 */
        /* <DEDUP_REMOVED lines=10> */
[----:B------:R-:W-:Y:S01]  /*b4c0*/  MUFU.EX2 R158, R158 ;  /* 0x0000009e009e7308 */ /* 0x000fe20000000800 */
[C---:B------:R-:W-:Y:S02]  /*b4d0*/  FMUL.FTZ R96, R3.reuse, R96 ;  /* 0x0000006003607220 */ /* 0x040fe40000410000 */
[C---:B------:R-:W-:Y:S01]  /*b4e0*/  FMUL.FTZ R97, R3.reuse, R97 ;  /* 0x0000006103617220 */ /* 0x040fe20000410000 */
[----:B---3--:R-:W-:Y:S01]  /*b4f0*/  F2FP.PACK_AB R115, R148, R117 ;  /* 0x000000759473723e */ /* 0x008fe200000000ff */
[C---:B------:R-:W-:Y:S02]  /*b500*/  FMUL.FTZ R98, R2.reuse, R98 ;  /* 0x0000006202627220 */ /* 0x040fe40000410000 */
[C---:B------:R-:W-:Y:S02]  /*b510*/  FMUL.FTZ R99, R2.reuse, R99 ;  /* 0x0000006302637220 */ /* 0x040fe40000410000 */
[C---:B------:R-:W-:Y:S01]  /*b520*/  FMUL.FTZ R100, R3.reuse, R100 ;  /* 0x0000006403647220 */ /* 0x040fe20000410000 */
[----:B------:R-:W-:Y:S01]  /*b530*/  MUFU.EX2 R159, R159 ;  /* 0x0000009f009f7308 */ /* 0x000fe20000000800 */
[C---:B------:R-:W-:Y:S05]  /*b540*/  HMMA.16816.F32 R8, R112.reuse, R120, R8 ;  /* 0x000000787008723c */ /* 0x040fea0000001808 */
[C---:B------:R-:W-:Y:S02]  /*b550*/  FMUL.FTZ R101, R3.reuse, R101 ;  /* 0x0000006503657220 */ /* 0x040fe40000410000 */
[C---:B------:R-:W-:Y:S01]  /*b560*/  FMUL.FTZ R102, R2.reuse, R102 ;  /* 0x0000006602667220 */ /* 0x040fe20000410000 */
[C---:B------:R-:W-:Y:S01]  /*b570*/  HMMA.16816.F32 R68, R112.reuse, R122, R68 ;  /* 0x0000007a7044723c */ /* 0x040fe20000001844 */
[----:B------:R-:W2:Y:S01]  /*b580*/  LDSM.16.MT88.4 R120, [R208+0x100] ;  /* 0x00010000d078783b */ /* 0x000ea20000004200 */
[----:B------:R-:W-:Y:S02]  /*b590*/  MUFU.EX2 R160, R160 ;  /* 0x000000a000a07308 */ /* 0x000fe40000000800 */
[----:B------:R-:W-:Y:S02]  /*b5a0*/  FMUL.FTZ R103, R2, R103 ;  /* 0x0000006702677220 */ /* 0x000fe40000410000 */
[--C-:B------:R-:W-:Y:S02]  /*b5b0*/  FFMA.FTZ R141, R12, c[0x0][0x2d0], -R151.reuse ;  /* 0x0000b4000c8d7a23 */ /* 0x100fe40000010897 */
[C---:B-1----:R-:W-:Y:S04]  /*b5c0*/  HMMA.16816.F32 R72, R112.reuse, R128, R72 ;  /* 0x000000807048723c */ /* 0x042fe80000001848 */
[----:B------:R-:W-:Y:S01]  /*b5d0*/  FMUL.FTZ R12, R3, R108 ;  /* 0x0000006c030c7220 */ /* 0x000fe20000410000 */
[----:B------:R-:W-:Y:S01]  /*b5e0*/  MUFU.EX2 R141, R141 ;  /* 0x0000008d008d7308 */ /* 0x000fe20000000800 */
[----:B------:R-:W-:Y:S02]  /*b5f0*/  FFMA.FTZ R150, R13, c[0x0][0x2d0], -R151 ;  /* 0x0000b4000d967a23 */ /* 0x000fe40000010897 */
[C---:B------:R-:W-:Y:S01]  /*b600*/  HMMA.16816.F32 R76, R112.reuse, R130, R76 ;  /* 0x00000082704c723c */ /* 0x040fe2000000184c */
[----:B------:R-:W1:Y:S03]  /*b610*/  LDSM.16.MT88.4 R128, [R212+0x3100] ;  /* 0x00310000d480783b */ /* 0x000e660000004200 */
[----:B------:R-:W-:Y:S02]  /*b620*/  FMUL.FTZ R13, R3, R109 ;  /* 0x0000006d030d7220 */ /* 0x000fe40000410000 */
[--C-:B------:R-:W-:Y:S01]  /*b630*/  FFMA.FTZ R149, R14, c[0x0][0x2d0], -R143.reuse ;  /* 0x0000b4000e957a23 */ /* 0x100fe2000001088f */
[----:B------:R-:W3:Y:S01]  /*b640*/  MUFU.EX2 R150, R150 ;  /* 0x0000009600967308 */ /* 0x000ee20000000800 */
[C---:B------:R-:W-:Y:S04]  /*b650*/  HMMA.16816.F32 R80, R112.reuse, R132, R80 ;  /* 0x000000847050723c */ /* 0x040fe80000001850 */
[C---:B------:R-:W-:Y:S02]  /*b660*/  FMUL.FTZ R14, R2.reuse, R110 ;  /* 0x0000006e020e7220 */ /* 0x040fe40000410000 */
[----:B------:R-:W-:Y:S02]  /*b670*/  FFMA.FTZ R152, R15, c[0x0][0x2d0], -R143 ;  /* 0x0000b4000f987a23 */ /* 0x000fe4000001088f */
[C---:B------:R-:W-:Y:S01]  /*b680*/  HMMA.16816.F32 R84, R112.reuse, R134, R84 ;  /* 0x000000867054723c */ /* 0x040fe20000001854 */
[----:B------:R-:W4:Y:S01]  /*b690*/  LDSM.16.MT88.4 R132, [R210+0x3100] ;  /* 0x00310000d284783b */ /* 0x000f220000004200 */
[----:B------:R-:W-:Y:S02]  /*b6a0*/  MUFU.EX2 R149, R149 ;  /* 0x0000009500957308 */ /* 0x000fe40000000800 */
[C---:B------:R-:W-:Y:S02]  /*b6b0*/  FMUL.FTZ R15, R2.reuse, R111 ;  /* 0x0000006f020f7220 */ /* 0x040fe40000410000 */
[C---:B------:R-:W-:Y:S02]  /*b6c0*/  FMUL.FTZ R104, R3.reuse, R104 ;  /* 0x0000006803687220 */ /* 0x040fe40000410000 */
[C---:B------:R-:W-:Y:S01]  /*b6d0*/  FMUL.FTZ R105, R3.reuse, R105 ;  /* 0x0000006903697220 */ /* 0x040fe20000410000 */
[C---:B--2---:R-:W-:Y:S01]  /*b6e0*/  HMMA.16816.F32 R88, R112.reuse, R120, R88 ;  /* 0x000000787058723c */ /* 0x044fe20000001858 */
[----:B------:R-:W-:Y:S02]  /*b6f0*/  LDSM.16.MT88.4 R108, [R208+0x3100] ;  /* 0x00310000d06c783b */ /* 0x000fe40000004200 */
[C---:B------:R-:W-:Y:S01]  /*b700*/  FMUL.FTZ R106, R2.reuse, R106 ;  /* 0x0000006a026a7220 */ /* 0x040fe20000410000 */
[----:B------:R-:W2:Y:S01]  /*b710*/  MUFU.EX2 R152, R152 ;  /* 0x0000009800987308 */ /* 0x000ea20000000800 */
[C---:B------:R-:W-:Y:S02]  /*b720*/  FMUL.FTZ R107, R2.reuse, R107 ;  /* 0x0000006b026b7220 */ /* 0x040fe40000410000 */
[C---:B------:R-:W-:Y:S01]  /*b730*/  FMUL.FTZ R52, R3.reuse, R52 ;  /* 0x0000003403347220 */ /* 0x040fe20000410000 */
[C---:B------:R-:W-:Y:S01]  /*b740*/  HMMA.16816.F32 R92, R112.reuse, R122, R92 ;  /* 0x0000007a705c723c */ /* 0x040fe2000000185c */
[----:B------:R-:W5:Y:S03]  /*b750*/  LDSM.16.MT88.4 R120, [R209+0x3100] ;  /* 0x00310000d178783b */ /* 0x000f660000004200 */
[C---:B------:R-:W-:Y:S02]  /*b760*/  FMUL.FTZ R53, R3.reuse, R53 ;  /* 0x0000003503357220 */ /* 0x040fe40000410000 */
[C---:B------:R-:W-:Y:S01]  /*b770*/  FMUL.FTZ R54, R2.reuse, R54 ;  /* 0x0000003602367220 */ /* 0x040fe20000410000 */
[----:B------:R-:W-:Y:S01]  /*b780*/  MUFU.EX2 R161, R161 ;  /* 0x000000a100a17308 */ /* 0x000fe20000000800 */
[C---:B-1----:R-:W-:Y:S04]  /*b790*/  HMMA.16816.F32 R96, R112.reuse, R128, R96 ;  /* 0x000000807060723c */ /* 0x042fe80000001860 */
[C---:B------:R-:W-:Y:S02]  /*b7a0*/  FMUL.FTZ R55, R2.reuse, R55 ;  /* 0x0000003702377220 */ /* 0x040fe40000410000 */
[C---:B------:R-:W-:Y:S02]  /*b7b0*/  FMUL.FTZ R56, R3.reuse, R56 ;  /* 0x0000003803387220 */ /* 0x040fe40000410000 */
[C---:B------:R-:W-:Y:S01]  /*b7c0*/  HMMA.16816.F32 R100, R112.reuse, R130, R100 ;  /* 0x000000827064723c */ /* 0x040fe20000001864 */
[----:B------:R-:W1:Y:S01]  /*b7d0*/  LDSM.16.MT88.4 R128, [R212+0x900] ;  /* 0x00090000d480783b */ /* 0x000e620000004200 */
[----:B------:R-:W-:Y:S02]  /*b7e0*/  MUFU.EX2 R162, R162 ;  /* 0x000000a200a27308 */ /* 0x000fe40000000800 */
[C---:B------:R-:W-:Y:S02]  /*b7f0*/  FMUL.FTZ R57, R3.reuse, R57 ;  /* 0x0000003903397220 */ /* 0x040fe40000410000 */
[C---:B------:R-:W-:Y:S02]  /*b800*/  FMUL.FTZ R58, R2.reuse, R58 ;  /* 0x0000003a023a7220 */ /* 0x040fe40000410000 */
[C---:B----4-:R-:W-:Y:S04]  /*b810*/  HMMA.16816.F32 R12, R112.reuse, R132, R12 ;  /* 0x00000084700c723c */ /* 0x050fe8000000180c */
[----:B------:R-:W-:Y:S01]  /*b820*/  FMUL.FTZ R59, R2, R59 ;  /* 0x0000003b023b7220 */ /* 0x000fe20000410000 */
[----:B------:R-:W-:Y:S01]  /*b830*/  MUFU.EX2 R163, R163 ;  /* 0x000000a300a37308 */ /* 0x000fe20000000800 */
[----:B------:R-:W-:Y:S02]  /*b840*/  FMUL.FTZ R60, R3, R60 ;  /* 0x0000003c033c7220 */ /* 0x000fe40000410000 */
[C---:B------:R-:W-:Y:S01]  /*b850*/  HMMA.16816.F32 R104, R112.reuse, R134, R104 ;  /* 0x000000867068723c */ /* 0x040fe20000001868 */
[----:B------:R-:W4:Y:S03]  /*b860*/  LDSM.16.MT88.4 R132, [R210+0x900] ;  /* 0x00090000d284783b */ /* 0x000f260000004200 */
[--C-:B------:R-:W-:Y:S01]  /*b870*/  FFMA.FTZ R153, R16, c[0x0][0x2d0], -R151.reuse ;  /* 0x0000b40010997a23 */ /* 0x100fe20000010897 */
[----:B---3--:R-:W-:Y:S01]  /*b880*/  F2FP.PACK_AB R16, R150, R141 ;  /* 0x0000008d9610723e */ /* 0x008fe200000000ff */
[----:B------:R-:W-:Y:S01]  /*b890*/  FFMA.FTZ R154, R17, c[0x0][0x2d0], -R151 ;  /* 0x0000b400119a7a23 */ /* 0x000fe20000010897 */
[----:B--2---:R-:W-:Y:S01]  /*b8a0*/  F2FP.PACK_AB R17, R152, R149 ;  /* 0x000000959811723e */ /* 0x004fe200000000ff */
[--C-:B------:R-:W-:Y:S01]  /*b8b0*/  FFMA.FTZ R155, R18, c[0x0][0x2d0], -R143.reuse ;  /* 0x0000b400129b7a23 */ /* 0x100fe2000001088f */
[C---:B-----5:R-:W-:Y:S01]  /*b8c0*/  HMMA.16816.F32 R52, R112.reuse, R120, R52 ;  /* 0x000000787034723c */ /* 0x060fe20000001834 */
[----:B------:R-:W-:Y:S02]  /*b8d0*/  MUFU.EX2 R153, R153 ;  /* 0x0000009900997308 */ /* 0x000fe40000000800 */
[----:B------:R-:W-:Y:S02]  /*b8e0*/  FFMA.FTZ R156, R19, c[0x0][0x2d0], -R143 ;  /* 0x0000b400139c7a23 */ /* 0x000fe4000001088f */
[C---:B------:R-:W-:Y:S02]  /*b8f0*/  FMUL.FTZ R61, R3.reuse, R61 ;  /* 0x0000003d033d7220 */ /* 0x040fe40000410000 */
[C---:B------:R-:W-:Y:S01]  /*b900*/  FMUL.FTZ R62, R2.reuse, R62 ;  /* 0x0000003e023e7220 */ /* 0x040fe20000410000 */
[C---:B------:R-:W-:Y:S01]  /*b910*/  HMMA.16816.F32 R56, R112.reuse, R122, R56 ;  /* 0x0000007a7038723c */ /* 0x040fe20000001838 */
[----:B------:R-:W2:Y:S02]  /*b920*/  LDSM.16.MT88.4 R120, [R209+0x900] ;  /* 0x00090000d178783b */ /* 0x000ea40000004200 */
[----:B------:R-:W3:Y:S01]  /*b930*/  MUFU.EX2 R154, R154 ;  /* 0x0000009a009a7308 */ /* 0x000ee20000000800 */
[C---:B------:R-:W-:Y:S02]  /*b940*/  FMUL.FTZ R63, R2.reuse, R63 ;  /* 0x0000003f023f7220 */ /* 0x040fe40000410000 */
[C---:B------:R-:W-:Y:S02]  /*b950*/  FMUL.FTZ R64, R3.reuse, R64 ;  /* 0x0000004003407220 */ /* 0x040fe40000410000 */
[C---:B------:R-:W-:Y:S03]  /*b960*/  FMUL.FTZ R65, R3.reuse, R65 ;  /* 0x0000004103417220 */ /* 0x040fe60000410000 */
[C---:B------:R-:W-:Y:S02]  /*b970*/  HMMA.16816.F32 R60, R112.reuse, R108, R60 ;  /* 0x0000006c703c723c */ /* 0x040fe4000000183c */
[----:B------:R-:W-:Y:S01]  /*b980*/  MUFU.EX2 R155, R155 ;  /* 0x0000009b009b7308 */ /* 0x000fe20000000800 */
[C---:B------:R-:W-:Y:S02]  /*b990*/  FMUL.FTZ R66, R2.reuse, R66 ;  /* 0x0000004202427220 */ /* 0x040fe40000410000 */
[----:B------:R-:W-:Y:S02]  /*b9a0*/  FMUL.FTZ R67, R2, R67 ;  /* 0x0000004302437220 */ /* 0x000fe40000410000 */
[----:B------:R-:W-:Y:S02]  /*b9b0*/  FFMA.FTZ R48, R48, c[0x0][0x2d0], -R151 ;  /* 0x0000b40030307a23 */ /* 0x000fe40000010897 */
[----:B------:R-:W-:Y:S03]  /*b9c0*/  FFMA.FTZ R142, R3, R228, R142 ;  /* 0x000000e4038e7223 */ /* 0x000fe6000001008e */
[----:B------:R-:W-:Y:S01]  /*b9d0*/  HMMA.16816.F32 R64, R112, R110, R64 ;  /* 0x0000006e7040723c */ /* 0x000fe20000001840 */
[----:B------:R-:W5:Y:S01]  /*b9e0*/  MUFU.EX2 R156, R156 ;  /* 0x0000009c009c7308 */ /* 0x000f620000000800 */
[----:B------:R-:W2:Y:S01]  /*b9f0*/  LDSM.16.MT88.4 R108, [R212+0x3900] ;  /* 0x00390000d46c783b */ /* 0x000ea20000004200 */
[----:B------:R-:W-:Y:S01]  /*ba00*/  MOV R3, R0 ;  /* 0x0000000000037202 */ /* 0x000fe20000000f00 */
[----:B------:R-:W-:Y:S01]  /*ba10*/  FFMA.FTZ R6, R2, R227, R6 ;  /* 0x000000e302067223 */ /* 0x000fe20000010006 */
[----:B---3--:R-:W-:Y:S01]  /*ba20*/  F2FP.PACK_AB R18, R154, R153 ;  /* 0x000000999a12723e */ /* 0x008fe200000000ff */
[----:B------:R-:W-:Y:S02]  /*ba30*/  FADD.FTZ R142, R5, R142 ;  /* 0x0000008e058e7221 */ /* 0x000fe40000010000 */
[----:B------:R-:W-:Y:S02]  /*ba40*/  FADD.FTZ R6, R7, R6 ;  /* 0x0000000607067221 */ /* 0x000fe40000010000 */
[----:B------:R-:W3:Y:S01]  /*ba50*/  LDSM.16.MT88.4 R112, [R210+0x3900] ;  /* 0x00390000d270783b */ /* 0x000ee20000004200 */
[----:B------:R-:W-:Y:S01]  /*ba60*/  MUFU.EX2 R164, R164 ;  /* 0x000000a400a47308 */ /* 0x000fe20000000800 */
[----:B------:R-:W-:Y:S02]  /*ba70*/  FADD.FTZ R119, R119, R142 ;  /* 0x0000008e77777221 */ /* 0x000fe40000010000 */
[----:B------:R-:W-:Y:S02]  /*ba80*/  FADD.FTZ R117, R117, R6 ;  /* 0x0000000675757221 */ /* 0x000fe40000010000 */
[----:B------:R-:W-:Y:S02]  /*ba90*/  FADD.FTZ R140, R140, R119 ;  /* 0x000000778c8c7221 */ /* 0x000fe40000010000 */
[----:B------:R-:W-:Y:S01]  /*baa0*/  FADD.FTZ R148, R148, R117 ;  /* 0x0000007594947221 */ /* 0x000fe20000010000 */
[----:B------:R-:W-:Y:S01]  /*bab0*/  MOV R117, R116 ;  /* 0x0000007400757202 */ /* 0x000fe20000000f00 */
[----:B------:R-:W-:Y:S01]  /*bac0*/  FADD.FTZ R141, R141, R140 ;  /* 0x0000008c8d8d7221 */ /* 0x000fe20000010000 */
[----:B------:R-:W-:Y:S01]  /*bad0*/  MUFU.EX2 R165, R165 ;  /* 0x000000a500a57308 */ /* 0x000fe20000000800 */
[----:B------:R-:W-:Y:S02]  /*bae0*/  FADD.FTZ R149, R149, R148 ;  /* 0x0000009495957221 */ /* 0x000fe40000010000 */
[----:B------:R-:W-:Y:S01]  /*baf0*/  FADD.FTZ R150, R150, R141 ;  /* 0x0000008d96967221 */ /* 0x000fe20000010000 */
[----:B-----5:R-:W-:Y:S01]  /*bb00*/  F2FP.PACK_AB R19, R156, R155 ;  /* 0x0000009b9c13723e */ /* 0x020fe200000000ff */
[----:B------:R-:W-:Y:S02]  /*bb10*/  FADD.FTZ R152, R152, R149 ;  /* 0x0000009598987221 */ /* 0x000fe40000010000 */
[----:B------:R-:W-:Y:S02]  /*bb20*/  FADD.FTZ R153, R153, R150 ;  /* 0x0000009699997221 */ /* 0x000fe40000010000 */
[----:B------:R-:W-:Y:S01]  /*bb30*/  FADD.FTZ R5, R155, R152 ;  /* 0x000000989b057221 */ /* 0x000fe20000010000 */
[----:B------:R-:W-:Y:S01]  /*bb40*/  MUFU.EX2 R166, R166 ;  /* 0x000000a600a67308 */ /* 0x000fe20000000800 */
[C---:B-1----:R-:W-:Y:S05]  /*bb50*/  HMMA.16816.F32 R8, R16.reuse, R128, R8 ;  /* 0x000000801008723c */ /* 0x042fea0000001808 */
[----:B------:R-:W-:Y:S02]  /*bb60*/  FADD.FTZ R154, R154, R153 ;  /* 0x000000999a9a7221 */ /* 0x000fe40000010000 */
[--C-:B------:R-:W-:Y:S01]  /*bb70*/  FFMA.FTZ R129, R20, c[0x0][0x2d0], -R151.reuse ;  /* 0x0000b40014817a23 */ /* 0x100fe20000010897 */
[C---:B------:R-:W-:Y:S01]  /*bb80*/  HMMA.16816.F32 R68, R16.reuse, R130, R68 ;  /* 0x000000821044723c */ /* 0x040fe20000001844 */
[----:B------:R-:W-:Y:S03]  /*bb90*/  MUFU.EX2 R167, R167 ;  /* 0x000000a700a77308 */ /* 0x000fe60000000800 */
[----:B------:R-:W-:Y:S02]  /*bba0*/  FFMA.FTZ R128, R21, c[0x0][0x2d0], -R151 ;  /* 0x0000b40015807a23 */ /* 0x000fe40000010897 */
[----:B------:R-:W-:Y:S02]  /*bbb0*/  FADD.FTZ R5, R156, R5 ;  /* 0x000000059c057221 */ /* 0x000fe40000010000 */
[C---:B----4-:R-:W-:Y:S03]  /*bbc0*/  HMMA.16816.F32 R72, R16.reuse, R132, R72 ;  /* 0x000000841048723c */ /* 0x050fe60000001848 */
[----:B------:R-:W-:Y:S01]  /*bbd0*/  MUFU.EX2 R129, R129 ;  /* 0x0000008100817308 */ /* 0x000fe20000000800 */
[--C-:B------:R-:W-:Y:S02]  /*bbe0*/  FFMA.FTZ R130, R22, c[0x0][0x2d0], -R143.reuse ;  /* 0x0000b40016827a23 */ /* 0x100fe4000001088f */
[----:B------:R-:W-:Y:S02]  /*bbf0*/  FFMA.FTZ R131, R23, c[0x0][0x2d0], -R143 ;  /* 0x0000b40017837a23 */ /* 0x000fe4000001088f */
[C---:B------:R-:W-:Y:S01]  /*bc00*/  HMMA.16816.F32 R76, R16.reuse, R134, R76 ;  /* 0x00000086104c723c */ /* 0x040fe2000000184c */
[----:B------:R-:W-:Y:S03]  /*bc10*/  LDSM.16.MT88.4 R20, [R208+0x3900] ;  /* 0x00390000d014783b */ /* 0x000fe60000004200 */
[--C-:B------:R-:W-:Y:S01]  /*bc20*/  FFMA.FTZ R132, R24, c[0x0][0x2d0], -R151.reuse ;  /* 0x0000b40018847a23 */ /* 0x100fe20000010897 */
[----:B------:R-:W1:Y:S01]  /*bc30*/  MUFU.EX2 R128, R128 ;  /* 0x0000008000807308 */ /* 0x000e620000000800 */
[----:B------:R-:W-:Y:S02]  /*bc40*/  FFMA.FTZ R133, R25, c[0x0][0x2d0], -R151 ;  /* 0x0000b40019857a23 */ /* 0x000fe40000010897 */
[C---:B--2---:R-:W-:Y:S04]  /*bc50*/  HMMA.16816.F32 R80, R16.reuse, R120, R80 ;  /* 0x000000781050723c */ /* 0x044fe80000001850 */
[--C-:B------:R-:W-:Y:S02]  /*bc60*/  FFMA.FTZ R134, R26, c[0x0][0x2d0], -R143.reuse ;  /* 0x0000b4001a867a23 */ /* 0x100fe4000001088f */
[----:B------:R-:W-:Y:S01]  /*bc70*/  FFMA.FTZ R135, R27, c[0x0][0x2d0], -R143 ;  /* 0x0000b4001b877a23 */ /* 0x000fe2000001088f */
[----:B------:R-:W-:Y:S01]  /*bc80*/  MUFU.EX2 R130, R130 ;  /* 0x0000008200827308 */ /* 0x000fe20000000800 */
[C---:B------:R-:W-:Y:S01]  /*bc90*/  HMMA.16816.F32 R84, R16.reuse, R122, R84 ;  /* 0x0000007a1054723c */ /* 0x040fe20000001854 */
[----:B------:R-:W2:Y:S07]  /*bca0*/  LDSM.16.MT88.4 R120, [R209+0x3900] ;  /* 0x00390000d178783b */ /* 0x000eae0000004200 */
[C---:B------:R-:W-:Y:S01]  /*bcb0*/  HMMA.16816.F32 R88, R16.reuse, R136, R88 ;  /* 0x000000881058723c */ /* 0x040fe20000001858 */
[----:B------:R-:W-:Y:S01]  /*bcc0*/  LDSM.16.MT88.4 R24, [R210+0x1100] ;  /* 0x00110000d218783b */ /* 0x000fe20000004200 */
[----:B------:R-:W4:Y:S05]  /*bcd0*/  MUFU.EX2 R131, R131 ;  /* 0x0000008300837308 */ /* 0x000f2a0000000800 */
[--C-:B------:R-:W-:Y:S01]  /*bce0*/  FFMA.FTZ R136, R32, c[0x0][0x2d0], -R151.reuse ;  /* 0x0000b40020887a23 */ /* 0x100fe20000010897 */
[C---:B------:R-:W-:Y:S04]  /*bcf0*/  HMMA.16816.F32 R92, R16.reuse, R138, R92 ;  /* 0x0000008a105c723c */ /* 0x040fe8000000185c */
[----:B------:R-:W-:Y:S01]  /*bd00*/  FFMA.FTZ R137, R33, c[0x0][0x2d0], -R151 ;  /* 0x0000b40021897a23 */ /* 0x000fe20000010897 */
[----:B------:R-:W-:Y:S02]  /*bd10*/  MUFU.EX2 R132, R132 ;  /* 0x0000008400847308 */ /* 0x000fe40000000800 */
[--C-:B------:R-:W-:Y:S01]  /*bd20*/  FFMA.FTZ R138, R34, c[0x0][0x2d0], -R143.reuse ;  /* 0x0000b400228a7a23 */ /* 0x100fe2000001088f */
[C---:B------:R-:W-:Y:S04]  /*bd30*/  HMMA.16816.F32 R96, R16.reuse, R108, R96 ;  /* 0x0000006c1060723c */ /* 0x040fe80000001860 */
[----:B------:R-:W-:Y:S02]  /*bd40*/  FFMA.FTZ R139, R35, c[0x0][0x2d0], -R143 ;  /* 0x0000b400238b7a23 */ /* 0x000fe4000001088f */
[----:B------:R-:W-:Y:S01]  /*bd50*/  LDSM.16.MT88.4 R32, [R210+0x1900] ;  /* 0x00190000d220783b */ /* 0x000fe20000004200 */
[----:B------:R-:W5:Y:S01]  /*bd60*/  MUFU.EX2 R133, R133 ;  /* 0x0000008500857308 */ /* 0x000f620000000800 */
[C---:B------:R-:W-:Y:S06]  /*bd70*/  HMMA.16816.F32 R100, R16.reuse, R110, R100 ;  /* 0x0000006e1064723c */ /* 0x040fec0000001864 */
[----:B------:R-:W1:Y:S02]  /*bd80*/  LDSM.16.MT88.4 R108, [R212+0x1100] ;  /* 0x00110000d46c783b */ /* 0x000e640000004200 */
[C---:B---3--:R-:W-:Y:S01]  /*bd90*/  HMMA.16816.F32 R12, R16.reuse, R112, R12 ;  /* 0x00000070100c723c */ /* 0x048fe2000000180c */
[----:B------:R-:W-:Y:S07]  /*bda0*/  MUFU.EX2 R134, R134 ;  /* 0x0000008600867308 */ /* 0x000fee0000000800 */
[C---:B------:R-:W-:Y:S01]  /*bdb0*/  HMMA.16816.F32 R104, R16.reuse, R114, R104 ;  /* 0x000000721068723c */ /* 0x040fe20000001868 */
[----:B------:R-:W3:Y:S02]  /*bdc0*/  LDSM.16.MT88.4 R112, [R209+0x1100] ;  /* 0x00110000d170783b */ /* 0x000ee40000004200 */
[----:B------:R-:W-:Y:S05]  /*bdd0*/  MUFU.EX2 R136, R136 ;  /* 0x0000008800887308 */ /* 0x000fea0000000800 */
[C---:B--2---:R-:W-:Y:S05]  /*bde0*/  HMMA.16816.F32 R52, R16.reuse, R120, R52 ;  /* 0x000000781034723c */ /* 0x044fea0000001834 */
[----:B------:R2:W1:Y:S02]  /*bdf0*/  MUFU.EX2 R121, R135 ;  /* 0x0000008700797308 */ /* 0x0004640000000800 */
[--C-:B------:R-:W-:Y:S01]  /*be00*/  FFMA.FTZ R120, R28, c[0x0][0x2d0], -R151.reuse ;  /* 0x0000b4001c787a23 */ /* 0x100fe20000010897 */
[C---:B------:R-:W-:Y:S07]  /*be10*/  HMMA.16816.F32 R56, R16.reuse, R122, R56 ;  /* 0x0000007a1038723c */ /* 0x040fee0000001838 */
[----:B------:R-:W-:Y:S01]  /*be20*/  FFMA.FTZ R123, R29, c[0x0][0x2d0], -R151 ;  /* 0x0000b4001d7b7a23 */ /* 0x000fe20000010897 */
[C---:B------:R-:W-:Y:S01]  /*be30*/  HMMA.16816.F32 R60, R16.reuse, R20, R60 ;  /* 0x00000014103c723c */ /* 0x040fe2000000183c */
[----:B------:R-:W-:Y:S03]  /*be40*/  MUFU.EX2 R120, R120 ;  /* 0x0000007800787308 */ /* 0x000fe60000000800 */
[----:B------:R-:W-:Y:S02]  /*be50*/  FFMA.FTZ R122, R30, c[0x0][0x2d0], -R143 ;  /* 0x0000b4001e7a7a23 */ /* 0x000fe4000001088f */
[----:B------:R-:W-:Y:S02]  /*be60*/  FFMA.FTZ R151, R49, c[0x0][0x2d0], -R151 ;  /* 0x0000b40031977a23 */ /* 0x000fe40000010897 */
[----:B------:R-:W-:Y:S01]  /*be70*/  HMMA.16816.F32 R64, R16, R22, R64 ;  /* 0x000000161040723c */ /* 0x000fe20000001840 */
[----:B------:R-:W3:Y:S02]  /*be80*/  LDSM.16.MT88.4 R20, [R208+0x1100] ;  /* 0x00110000d014783b */ /* 0x000ee40000004200 */
[----:B------:R-:W3:Y:S01]  /*be90*/  MUFU.EX2 R123, R123 ;  /* 0x0000007b007b7308 */ /* 0x000ee20000000800 */
[--C-:B------:R-:W-:Y:S02]  /*bea0*/  FFMA.FTZ R49, R50, c[0x0][0x2d0], -R143.reuse ;  /* 0x0000b40032317a23 */ /* 0x100fe4000001088f */
[--C-:B--2---:R-:W-:Y:S01]  /*beb0*/  FFMA.FTZ R135, R31, c[0x0][0x2d0], -R143.reuse ;  /* 0x0000b4001f877a23 */ /* 0x104fe2000001088f */
[----:B-1----:R-:W-:Y:S01]  /*bec0*/  F2FP.PACK_AB R16, R128, R129 ;  /* 0x000000818010723e */ /* 0x002fe200000000ff */
[----:B------:R-:W-:Y:S01]  /*bed0*/  FFMA.FTZ R143, R51, c[0x0][0x2d0], -R143 ;  /* 0x0000b400338f7a23 */ /* 0x000fe2000001088f */
[----:B----4-:R-:W-:Y:S01]  /*bee0*/  F2FP.PACK_AB R17, R131, R130 ;  /* 0x000000828311723e */ /* 0x010fe200000000ff */
[----:B------:R-:W-:Y:S02]  /*bef0*/  LDSM.16.MT88.4 R28, [R209+0x4100] ;  /* 0x00410000d11c783b */ /* 0x000fe40000004200 */
[----:B-----5:R-:W-:Y:S01]  /*bf00*/  F2FP.PACK_AB R18, R133, R132 ;  /* 0x000000848512723e */ /* 0x020fe200000000ff */
[----:B------:R-:W-:Y:S01]  /*bf10*/  MUFU.EX2 R122, R122 ;  /* 0x0000007a007a7308 */ /* 0x000fe20000000800 */
[----:B------:R-:W-:Y:S01]  /*bf20*/  F2FP.PACK_AB R19, R121, R134 ;  /* 0x000000867913723e */ /* 0x000fe200000000ff */
[----:B------:R-:W-:Y:S02]  /*bf30*/  FADD.FTZ R129, R129, R154 ;  /* 0x0000009a81817221 */ /* 0x000fe40000010000 */
[----:B------:R-:W-:Y:S02]  /*bf40*/  FADD.FTZ R130, R130, R5 ;  /* 0x0000000582827221 */ /* 0x000fe40000010000 */
[----:B------:R-:W-:Y:S02]  /*bf50*/  FADD.FTZ R129, R128, R129 ;  /* 0x0000008180817221 */ /* 0x000fe40000010000 */
[C---:B------:R-:W-:Y:S02]  /*bf60*/  HMMA.16816.F32 R8, R16.reuse, R108, R8 ;  /* 0x0000006c1008723c */ /* 0x040fe40000001808 */
[----:B------:R-:W1:Y:S01]  /*bf70*/  MUFU.EX2 R135, R135 ;  /* 0x0000008700877308 */ /* 0x000e620000000800 */
[----:B------:R-:W-:Y:S02]  /*bf80*/  FADD.FTZ R131, R131, R130 ;  /* 0x0000008283837221 */ /* 0x000fe40000010000 */
[----:B------:R-:W-:Y:S02]  /*bf90*/  FADD.FTZ R132, R132, R129 ;  /* 0x0000008184847221 */ /* 0x000fe40000010000 */
[----:B------:R-:W-:Y:S01]  /*bfa0*/  FADD.FTZ R134, R134, R131 ;  /* 0x0000008386867221 */ /* 0x000fe20000010000 */
[C---:B------:R-:W-:Y:S01]  /*bfb0*/  HMMA.16816.F32 R68, R16.reuse, R110, R68 ;  /* 0x0000006e1044723c */ /* 0x040fe20000001844 */
[----:B------:R-:W2:Y:S03]  /*bfc0*/  LDSM.16.MT88.4 R108, [R212+0x4100] ;  /* 0x00410000d46c783b */ /* 0x000ea60000004200 */
[----:B------:R-:W4:Y:S01]  /*bfd0*/  MUFU.EX2 R137, R137 ;  /* 0x0000008900897308 */ /* 0x000f220000000800 */
[----:B------:R-:W-:Y:S02]  /*bfe0*/  FADD.FTZ R133, R133, R132 ;  /* 0x0000008485857221 */ /* 0x000fe40000010000 */
[----:B------:R-:W-:Y:S01]  /*bff0*/  FADD.FTZ R121, R121, R134 ;  /* 0x0000008679797221 */ /* 0x000fe20000010000 */
[C---:B------:R-:W-:Y:S06]  /*c000*/  HMMA.16816.F32 R72, R16.reuse, R24, R72 ;  /* 0x000000181048723c */ /* 0x040fec0000001848 */
[----:B------:R-:W-:Y:S02]  /*c010*/  MUFU.EX2 R138, R138 ;  /* 0x0000008a008a7308 */ /* 0x000fe40000000800 */
[C---:B------:R-:W-:Y:S01]  /*c020*/  HMMA.16816.F32 R76, R16.reuse, R26, R76 ;  /* 0x0000001a104c723c */ /* 0x040fe2000000184c */
[----:B------:R-:W5:Y:S07]  /*c030*/  LDSM.16.MT88.4 R24, [R210+0x4100] ;  /* 0x00410000d218783b */ /* 0x000f6e0000004200 */
[C---:B---3--:R-:W-:Y:S01]  /*c040*/  HMMA.16816.F32 R80, R16.reuse, R112, R80 ;  /* 0x000000701050723c */ /* 0x048fe20000001850 */
[----:B------:R-:W3:Y:S07]  /*c050*/  MUFU.EX2 R139, R139 ;  /* 0x0000008b008b7308 */ /* 0x000eee0000000800 */
[C---:B------:R-:W-:Y:S01]  /*c060*/  HMMA.16816.F32 R84, R16.reuse, R114, R84 ;  /* 0x000000721054723c */ /* 0x040fe20000001854 */
[----:B------:R-:W1:Y:S02]  /*c070*/  LDSM.16.MT88.4 R112, [R208+0x4100] ;  /* 0x00410000d070783b */ /* 0x000e640000004200 */
[----:B------:R-:W1:Y:S05]  /*c080*/  MUFU.EX2 R168, R168 ;  /* 0x000000a800a87308 */ /* 0x000e6a0000000800 */
[C---:B------:R-:W-:Y:S05]  /*c090*/  HMMA.16816.F32 R88, R16.reuse, R20, R88 ;  /* 0x000000141058723c */ /* 0x040fea0000001858 */
[----:B------:R-:W-:Y:S03]  /*c0a0*/  MUFU.EX2 R48, R48 ;  /* 0x0000003000307308 */ /* 0x000fe60000000800 */
[C---:B------:R-:W-:Y:S01]  /*c0b0*/  HMMA.16816.F32 R92, R16.reuse, R22, R92 ;  /* 0x00000016105c723c */ /* 0x040fe2000000185c */
[----:B------:R-:W1:Y:S06]  /*c0c0*/  LDSM.16.MT88.4 R20, [R212+0x1900] ;  /* 0x00190000d414783b */ /* 0x000e6c0000004200 */
[----:B------:R-:W1:Y:S01]  /*c0d0*/  MUFU.EX2 R151, R151 ;  /* 0x0000009700977308 */ /* 0x000e620000000800 */
[C---:B--2---:R-:W-:Y:S08]  /*c0e0*/  HMMA.16816.F32 R96, R16.reuse, R108, R96 ;  /* 0x0000006c1060723c */ /* 0x044ff00000001860 */
[C---:B------:R-:W-:Y:S01]  /*c0f0*/  HMMA.16816.F32 R100, R16.reuse, R110, R100 ;  /* 0x0000006e1064723c */ /* 0x040fe20000001864 */
[----:B------:R-:W-:Y:S01]  /*c100*/  LDSM.16.MT88.4 R108, [R208+0x4900] ;  /* 0x00490000d06c783b */ /* 0x000fe20000004200 */
[----:B------:R-:W-:Y:S06]  /*c110*/  MUFU.EX2 R49, R49 ;  /* 0x0000003100317308 */ /* 0x000fec0000000800 */
[C---:B-----5:R-:W-:Y:S04]  /*c120*/  HMMA.16816.F32 R12, R16.reuse, R24, R12 ;  /* 0x00000018100c723c */ /* 0x060fe8000000180c */
[----:B------:R-:W2:Y:S04]  /*c130*/  MUFU.EX2 R50, R143 ;  /* 0x0000008f00327308 */ /* 0x000ea80000000800 */
[C---:B------:R-:W-:Y:S01]  /*c140*/  HMMA.16816.F32 R104, R16.reuse, R26, R104 ;  /* 0x0000001a1068723c */ /* 0x040fe20000001868 */
[----:B------:R-:W5:Y:S07]  /*c150*/  LDSM.16.MT88.4 R24, [R209+0x1900] ;  /* 0x00190000d118783b */ /* 0x000f6e0000004200 */
[C---:B------:R-:W-:Y:S08]  /*c160*/  HMMA.16816.F32 R52, R16.reuse, R28, R52 ;  /* 0x0000001c1034723c */ /* 0x040ff00000001834 */
[C---:B------:R-:W-:Y:S01]  /*c170*/  HMMA.16816.F32 R56, R16.reuse, R30, R56 ;  /* 0x0000001e1038723c */ /* 0x040fe20000001838 */
[----:B------:R-:W2:Y:S07]  /*c180*/  LDSM.16.MT88.4 R28, [R208+0x1900] ;  /* 0x00190000d01c783b */ /* 0x000eae0000004200 */
[C---:B-1----:R-:W-:Y:S08]  /*c190*/  HMMA.16816.F32 R60, R16.reuse, R112, R60 ;  /* 0x00000070103c723c */ /* 0x042ff0000000183c */
[----:B------:R-:W-:Y:S07]  /*c1a0*/  HMMA.16816.F32 R64, R16, R114, R64 ;  /* 0x000000721040723c */ /* 0x000fee0000001840 */
[----:B------:R-:W-:Y:S01]  /*c1b0*/  F2FP.PACK_AB R16, R123, R120 ;  /* 0x000000787b10723e */ /* 0x000fe200000000ff */
[----:B------:R-:W-:Y:S01]  /*c1c0*/  FADD.FTZ R120, R120, R133 ;  /* 0x0000008578787221 */ /* 0x000fe20000010000 */
[----:B------:R-:W-:Y:S03]  /*c1d0*/  F2FP.PACK_AB R17, R135, R122 ;  /* 0x0000007a8711723e */ /* 0x000fe600000000ff */
[----:B----4-:R-:W-:Y:S01]  /*c1e0*/  F2FP.PACK_AB R18, R137, R136 ;  /* 0x000000888912723e */ /* 0x010fe200000000ff */
[----:B------:R-:W-:Y:S01]  /*c1f0*/  FADD.FTZ R122, R122, R121 ;  /* 0x000000797a7a7221 */ /* 0x000fe20000010000 */
[----:B---3--:R-:W-:Y:S01]  /*c200*/  F2FP.PACK_AB R19, R139, R138 ;  /* 0x0000008a8b13723e */ /* 0x008fe200000000ff */
[----:B------:R-:W-:Y:S02]  /*c210*/  FADD.FTZ R123, R123, R120 ;  /* 0x000000787b7b7221 */ /* 0x000fe40000010000 */
[----:B------:R-:W-:Y:S02]  /*c220*/  FADD.FTZ R135, R135, R122 ;  /* 0x0000007a87877221 */ /* 0x000fe40000010000 */
[----:B------:R-:W-:Y:S02]  /*c230*/  FADD.FTZ R136, R136, R123 ;  /* 0x0000007b88887221 */ /* 0x000fe40000010000 */
[C---:B------:R-:W-:Y:S03]  /*c240*/  HMMA.16816.F32 R8, R16.reuse, R20, R8 ;  /* 0x000000141008723c */ /* 0x040fe60000001808 */
[----:B------:R-:W-:Y:S02]  /*c250*/  FADD.FTZ R2, R138, R135 ;  /* 0x000000878a027221 */ /* 0x000fe40000010000 */
[----:B------:R-:W-:Y:S02]  /*c260*/  FADD.FTZ R136, R137, R136 ;  /* 0x0000008889887221 */ /* 0x000fe40000010000 */
[----:B------:R-:W-:Y:S01]  /*c270*/  FADD.FTZ R2, R139, R2 ;  /* 0x000000028b027221 */ /* 0x000fe20000010000 */
[C---:B------:R-:W-:Y:S01]  /*c280*/  HMMA.16816.F32 R68, R16.reuse, R22, R68 ;  /* 0x000000161044723c */ /* 0x040fe20000001844 */
[----:B------:R-:W1:Y:S07]  /*c290*/  LDSM.16.MT88.4 R20, [R212+0x4900] ;  /* 0x00490000d414783b */ /* 0x000e6e0000004200 */
[C---:B------:R-:W-:Y:S08]  /*c2a0*/  HMMA.16816.F32 R72, R16.reuse, R32, R72 ;  /* 0x000000201048723c */ /* 0x040ff00000001848 */
[C---:B------:R-:W-:Y:S01]  /*c2b0*/  HMMA.16816.F32 R76, R16.reuse, R34, R76 ;  /* 0x00000022104c723c */ /* 0x040fe2000000184c */
[----:B------:R-:W3:Y:S07]  /*c2c0*/  LDSM.16.MT88.4 R32, [R210+0x4900] ;  /* 0x00490000d220783b */ /* 0x000eee0000004200 */
[C---:B-----5:R-:W-:Y:S08]  /*c2d0*/  HMMA.16816.F32 R80, R16.reuse, R24, R80 ;  /* 0x000000181050723c */ /* 0x060ff00000001850 */
[C---:B------:R-:W-:Y:S01]  /*c2e0*/  HMMA.16816.F32 R84, R16.reuse, R26, R84 ;  /* 0x0000001a1054723c */ /* 0x040fe20000001854 */
[----:B------:R-:W4:Y:S07]  /*c2f0*/  LDSM.16.MT88.4 R24, [R212+0x2100] ;  /* 0x00210000d418783b */ /* 0x000f2e0000004200 */
[C---:B--2---:R-:W-:Y:S08]  /*c300*/  HMMA.16816.F32 R88, R16.reuse, R28, R88 ;  /* 0x0000001c1058723c */ /* 0x044ff00000001858 */
[C---:B------:R-:W-:Y:S01]  /*c310*/  HMMA.16816.F32 R92, R16.reuse, R30, R92 ;  /* 0x0000001e105c723c */ /* 0x040fe2000000185c */
[----:B------:R-:W-:Y:S07]  /*c320*/  LDSM.16.MT88.4 R28, [R209+0x2100] ;  /* 0x00210000d11c783b */ /* 0x000fee0000004200 */
[C---:B-1----:R-:W-:Y:S08]  /*c330*/  HMMA.16816.F32 R96, R16.reuse, R20, R96 ;  /* 0x000000141060723c */ /* 0x042ff00000001860 */
[C---:B------:R-:W-:Y:S01]  /*c340*/  HMMA.16816.F32 R100, R16.reuse, R22, R100 ;  /* 0x000000161064723c */ /* 0x040fe20000001864 */
[----:B------:R-:W1:Y:S07]  /*c350*/  LDSM.16.MT88.4 R20, [R210+0x2100] ;  /* 0x00210000d214783b */ /* 0x000e6e0000004200 */
[C---:B---3--:R-:W-:Y:S08]  /*c360*/  HMMA.16816.F32 R12, R16.reuse, R32, R12 ;  /* 0x00000020100c723c */ /* 0x048ff0000000180c */
[C---:B------:R-:W-:Y:S01]  /*c370*/  HMMA.16816.F32 R104, R16.reuse, R34, R104 ;  /* 0x000000221068723c */ /* 0x040fe20000001868 */
[----:B------:R-:W2:Y:S07]  /*c380*/  LDSM.16.MT88.4 R32, [R208+0x2100] ;  /* 0x00210000d020783b */ /* 0x000eae0000004200 */
[C---:B------:R-:W-:Y:S08]  /*c390*/  HMMA.16816.F32 R52, R16.reuse, R36, R52 ;  /* 0x000000241034723c */ /* 0x040ff00000001834 */
[C---:B------:R-:W-:Y:S01]  /*c3a0*/  HMMA.16816.F32 R56, R16.reuse, R38, R56 ;  /* 0x000000261038723c */ /* 0x040fe20000001838 */
[----:B------:R-:W-:Y:S07]  /*c3b0*/  LDSM.16.MT88.4 R36, [R209+0x5100] ;  /* 0x00510000d124783b */ /* 0x000fee0000004200 */
[C---:B------:R-:W-:Y:S08]  /*c3c0*/  HMMA.16816.F32 R60, R16.reuse, R108, R60 ;  /* 0x0000006c103c723c */ /* 0x040ff0000000183c */
[----:B------:R-:W-:Y:S07]  /*c3d0*/  HMMA.16816.F32 R64, R16, R110, R64 ;  /* 0x0000006e1040723c */ /* 0x000fee0000001840 */
[----:B------:R-:W-:Y:S01]  /*c3e0*/  F2FP.PACK_AB R16, R158, R157 ;  /* 0x0000009d9e10723e */ /* 0x000fe200000000ff */
        /* <DEDUP_REMOVED lines=13> */
[----:B------:R-:W3:Y:S07]  /*c4c0*/  LDSM.16.MT88.4 R24, [R212+0x5100] ;  /* 0x00510000d418783b */ /* 0x000eee0000004200 */
[C---:B-1----:R-:W-:Y:S08]  /*c4d0*/  HMMA.16816.F32 R72, R16.reuse, R20, R72 ;  /* 0x000000141048723c */ /* 0x042ff00000001848 */
[C---:B------:R-:W-:Y:S01]  /*c4e0*/  HMMA.16816.F32 R76, R16.reuse, R22, R76 ;  /* 0x00000016104c723c */ /* 0x040fe2000000184c */
[----:B------:R-:W1:Y:S07]  /*c4f0*/  LDSM.16.MT88.4 R20, [R210+0x5100] ;  /* 0x00510000d214783b */ /* 0x000e6e0000004200 */
[C---:B------:R-:W-:Y:S08]  /*c500*/  HMMA.16816.F32 R80, R16.reuse, R28, R80 ;  /* 0x0000001c1050723c */ /* 0x040ff00000001850 */
[C---:B------:R-:W-:Y:S01]  /*c510*/  HMMA.16816.F32 R84, R16.reuse, R30, R84 ;  /* 0x0000001e1054723c */ /* 0x040fe20000001854 */
[----:B------:R-:W4:Y:S07]  /*c520*/  LDSM.16.MT88.4 R28, [R208+0x5100] ;  /* 0x00510000d01c783b */ /* 0x000f2e0000004200 */
[C---:B--2---:R-:W-:Y:S08]  /*c530*/  HMMA.16816.F32 R88, R16.reuse, R32, R88 ;  /* 0x000000201058723c */ /* 0x044ff00000001858 */
[C---:B------:R-:W-:Y:S01]  /*c540*/  HMMA.16816.F32 R92, R16.reuse, R34, R92 ;  /* 0x00000022105c723c */ /* 0x040fe2000000185c */
[----:B------:R-:W2:Y:S07]  /*c550*/  LDSM.16.MT88.4 R32, [R212+0x2900] ;  /* 0x00290000d420783b */ /* 0x000eae0000004200 */
[C---:B---3--:R-:W-:Y:S08]  /*c560*/  HMMA.16816.F32 R96, R16.reuse, R24, R96 ;  /* 0x000000181060723c */ /* 0x048ff00000001860 */
[C---:B------:R-:W-:Y:S01]  /*c570*/  HMMA.16816.F32 R100, R16.reuse, R26, R100 ;  /* 0x0000001a1064723c */ /* 0x040fe20000001864 */
[----:B------:R-:W3:Y:S07]  /*c580*/  LDSM.16.MT88.4 R24, [R208+0x2900] ;  /* 0x00290000d018783b */ /* 0x000eee0000004200 */
[C---:B-1----:R-:W-:Y:S08]  /*c590*/  HMMA.16816.F32 R12, R16.reuse, R20, R12 ;  /* 0x00000014100c723c */ /* 0x042ff0000000180c */
[C---:B------:R-:W-:Y:S01]  /*c5a0*/  HMMA.16816.F32 R104, R16.reuse, R22, R104 ;  /* 0x000000161068723c */ /* 0x040fe20000001868 */
[----:B------:R-:W1:Y:S07]  /*c5b0*/  LDSM.16.MT88.4 R20, [R212+0x5900] ;  /* 0x00590000d414783b */ /* 0x000e6e0000004200 */
[C---:B------:R-:W-:Y:S08]  /*c5c0*/  HMMA.16816.F32 R52, R16.reuse, R36, R52 ;  /* 0x000000241034723c */ /* 0x040ff00000001834 */
[C---:B------:R-:W-:Y:S08]  /*c5d0*/  HMMA.16816.F32 R56, R16.reuse, R38, R56 ;  /* 0x000000261038723c */ /* 0x040ff00000001838 */
[C---:B----4-:R-:W-:Y:S08]  /*c5e0*/  HMMA.16816.F32 R60, R16.reuse, R28, R60 ;  /* 0x0000001c103c723c */ /* 0x050ff0000000183c */
        /* <DEDUP_REMOVED lines=10> */
[C---:B--2---:R-:W-:Y:S01]  /*c690*/  HMMA.16816.F32 R112, R16.reuse, R32, R8 ;  /* 0x000000201070723c */ /* 0x044fe20000001808 */
[----:B------:R-:W2:Y:S02]  /*c6a0*/  LDSM.16.MT88.4 R8, [R210+0x5900] ;  /* 0x00590000d208783b */ /* 0x000ea40000004200 */
[----:B------:R-:W-:Y:S01]  /*c6b0*/  FADD.FTZ R49, R49, R168 ;  /* 0x000000a831317221 */ /* 0x000fe20000010000 */
[----:B------:R-:W-:Y:S01]  /*c6c0*/  IADD3 R168, R236, -0x1, RZ ;  /* 0xffffffffeca87810 */ /* 0x000fe20007ffe0ff */
[----:B------:R-:W-:Y:S02]  /*c6d0*/  FADD.FTZ R228, R151, R48 ;  /* 0x0000003097e47221 */ /* 0x000fe40000010000 */
[----:B------:R-:W-:Y:S01]  /*c6e0*/  FADD.FTZ R227, R50, R49 ;  /* 0x0000003132e37221 */ /* 0x000fe20000010000 */
[C---:B------:R-:W-:Y:S04]  /*c6f0*/  HMMA.16816.F32 R68, R16.reuse, R34, R68 ;  /* 0x000000221044723c */ /* 0x040fe80000001844 */
[----:B------:R-:W-:Y:S04]  /*c700*/  MOV R236, R168 ;  /* 0x000000a800ec7202 */ /* 0x000fe80000000f00 */
[C---:B------:R-:W-:Y:S08]  /*c710*/  HMMA.16816.F32 R72, R16.reuse, R40, R72 ;  /* 0x000000281048723c */ /* 0x040ff00000001848 */
[C---:B------:R-:W-:Y:S08]  /*c720*/  HMMA.16816.F32 R76, R16.reuse, R42, R76 ;  /* 0x0000002a104c723c */ /* 0x040ff0000000184c */
[C---:B------:R-:W-:Y:S08]  /*c730*/  HMMA.16816.F32 R80, R16.reuse, R44, R80 ;  /* 0x0000002c1050723c */ /* 0x040ff00000001850 */
[C---:B------:R-:W-:Y:S08]  /*c740*/  HMMA.16816.F32 R84, R16.reuse, R46, R84 ;  /* 0x0000002e1054723c */ /* 0x040ff00000001854 */
[C---:B---3--:R-:W-:Y:S08]  /*c750*/  HMMA.16816.F32 R88, R16.reuse, R24, R88 ;  /* 0x000000181058723c */ /* 0x048ff00000001858 */
[C---:B------:R-:W-:Y:S01]  /*c760*/  HMMA.16816.F32 R92, R16.reuse, R26, R92 ;  /* 0x0000001a105c723c */ /* 0x040fe2000000185c */
[----:B------:R-:W3:Y:S07]  /*c770*/  LDSM.16.MT88.4 R24, [R209+0x5900] ;  /* 0x00590000d118783b */ /* 0x000eee0000004200 */
[C---:B-1----:R-:W-:Y:S08]  /*c780*/  HMMA.16816.F32 R96, R16.reuse, R20, R96 ;  /* 0x000000141060723c */ /* 0x042ff00000001860 */
[C---:B------:R-:W-:Y:S01]  /*c790*/  HMMA.16816.F32 R100, R16.reuse, R22, R100 ;  /* 0x000000161064723c */ /* 0x040fe20000001864 */
[----:B------:R-:W1:Y:S07]  /*c7a0*/  LDSM.16.MT88.4 R20, [R208+0x5900] ;  /* 0x00590000d014783b */ /* 0x000e6e0000004200 */
[C---:B--2---:R-:W-:Y:S07]  /*c7b0*/  HMMA.16816.F32 R108, R16.reuse, R8, R12 ;  /* 0x00000008106c723c */ /* 0x044fee000000180c */
[----:B------:R-:W-:Y:S01]  /*c7c0*/  MOV R12, R116 ;  /* 0x00000074000c7202 */ /* 0x000fe20000000f00 */
[C---:B------:R-:W-:Y:S08]  /*c7d0*/  HMMA.16816.F32 R104, R16.reuse, R10, R104 ;  /* 0x0000000a1068723c */ /* 0x040ff00000001868 */
[C---:B---3--:R-:W-:Y:S08]  /*c7e0*/  HMMA.16816.F32 R52, R16.reuse, R24, R52 ;  /* 0x000000181034723c */ /* 0x048ff00000001834 */
[C---:B------:R-:W-:Y:S08]  /*c7f0*/  HMMA.16816.F32 R56, R16.reuse, R26, R56 ;  /* 0x0000001a1038723c */ /* 0x040ff00000001838 */
[C---:B-1----:R-:W-:Y:S08]  /*c800*/  HMMA.16816.F32 R60, R16.reuse, R20, R60 ;  /* 0x00000014103c723c */ /* 0x042ff0000000183c */
[----:B------:R-:W-:Y:S01]  /*c810*/  HMMA.16816.F32 R64, R16, R22, R64 ;  /* 0x000000161040723c */ /* 0x000fe20000001840 */
[----:B------:R-:W-:-:S07]  /*c820*/  @P0 BRA `(.L_x_196) ;  /* 0xffffd4a000000947 */ /* 0x000fce000383ffff */
.L_x_193:
[----:B------:R-:W-:-:S13]  /*c830*/  ISETP.GE.AND P0, PT, R168, UR6, PT ;  /* 0x00000006a8007c0c */ /* 0x000fda000bf06270 */
[----:B------:R-:W-:Y:S05]  /*c840*/  @!P0 BRA `(.L_x_197) ;  /* 0x00003f0000008947 */ /* 0x000fea0003800000 */
[----:B------:R-:W-:Y:S01]  /*c850*/  SHF.R.S32.HI R169, RZ, 0x1f, R230 ;  /* 0x0000001fffa97819 */ /* 0x000fe200000114e6 */
[----:B------:R-:W-:Y:S01]  /*c860*/  IMAD.MOV.U32 R2, RZ, RZ, R12 ;  /* 0x000000ffff027224 */ /* 0x000fe200078e000c */
[C---:B------:R-:W-:Y:S01]  /*c870*/  SHF.L.U64.HI R232, R229.reuse, 0x1, R232 ;  /* 0x00000001e5e87819 */ /* 0x040fe200000102e8 */
[----:B------:R-:W-:Y:S01]  /*c880*/  IMAD.MOV.U32 R3, RZ, RZ, R0 ;  /* 0x000000ffff037224 */ /* 0x000fe200078e0000 */
[C---:B------:R-:W-:Y:S01]  /*c890*/  SHF.L.U64.HI R169, R230.reuse, 0x1, R169 ;  /* 0x00000001e6a97819 */ /* 0x040fe200000102a9 */
[----:B------:R-:W-:Y:S01]  /*c8a0*/  IMAD.SHL.U32 R229, R229, 0x2, RZ ;  /* 0x00000002e5e57824 */ /* 0x000fe200078e00ff */
[----:B------:R-:W-:Y:S02]  /*c8b0*/  SHF.L.U32 R230, R230, 0x1, RZ ;  /* 0x00000001e6e67819 */ /* 0x000fe400000006ff */
.L_x_207:
[----:B------:R-:W-:Y:S04]  /*c8c0*/  DEPBAR.LE SB0, 0x0 ;  /* 0x000080000000791a */ /* 0x000fe80000000000 */
[----:B------:R-:W-:Y:S01]  /*c8d0*/  BAR.SYNC.DEFER_BLOCKING 0x0 ;  /* 0x0000000000007b1d */ /* 0x000fe20000010000 */
[C---:B------:R-:W-:Y:S01]  /*c8e0*/  IMAD.WIDE.U32 R44, R216.reuse, c[0x0][0x208], RZ ;  /* 0x00008200d82c7a25 */ /* 0x040fe200078e00ff */
[----:B------:R-:W-:Y:S02]  /*c8f0*/  SHF.R.S32.HI R37, RZ, 0x1f, R216 ;  /* 0x0000001fff257819 */ /* 0x000fe400000114d8 */
[----:B------:R-:W-:Y:S03]  /*c900*/  SHF.R.S32.HI R129, RZ, 0x1f, R215 ;  /* 0x0000001fff817819 */ /* 0x000fe600000114d7 */
[----:B------:R-:W-:Y:S02]  /*c910*/  IMAD R37, R37, c[0x0][0x208], RZ ;  /* 0x0000820025257a24 */ /* 0x000fe400078e02ff */
[----:B------:R-:W-:Y:S04]  /*c920*/  IMAD R129, R129, c[0x0][0x218], RZ ;  /* 0x0000860081817a24 */ /* 0x000fe800078e02ff */
[----:B------:R-:W-:Y:S01]  /*c930*/  IMAD R129, R215, c[0x0][0x21c], R129 ;  /* 0x00008700d7817a24 */ /* 0x000fe200078e0281 */
[----:B------:R-:W1:Y:S05]  /*c940*/  LDSM.16.M88.4 R8, [R214+0x8100] ;  /* 0x00810000d608783b */ /* 0x000e6a0000000200 */
[----:B------:R-:W2:Y:S05]  /*c950*/  LDSM.16.M88.4 R16, [R214+0x8900] ;  /* 0x00890000d610783b */ /* 0x000eaa0000000200 */
[----:B------:R-:W3:Y:S05]  /*c960*/  LDSM.16.M88.4 R24, [R214+0x9100] ;  /* 0x00910000d618783b */ /* 0x000eea0000000200 */
[----:B------:R-:W4:Y:S05]  /*c970*/  LDSM.16.M88.4 R32, [R214+0x9900] ;  /* 0x00990000d620783b */ /* 0x000f2a0000000200 */
[----:B------:R-:W5:Y:S05]  /*c980*/  LDSM.16.M88.4 R40, [R214+0xa100] ;  /* 0x00a10000d628783b */ /* 0x000f6a0000000200 */
[----:B------:R-:W3:Y:S05]  /*c990*/  LDSM.16.M88.4 R48, [R214+0xa900] ;  /* 0x00a90000d630783b */ /* 0x000eea0000000200 */
[----:B------:R-:W3:Y:S05]  /*c9a0*/  LDSM.16.M88.4 R116, [R213] ;  /* 0x00000000d574783b */ /* 0x000eea0000000200 */
[----:B------:R-:W-:Y:S01]  /*c9b0*/  LDSM.16.M88.4 R120, [R207] ;  /* 0x00000000cf78783b */ /* 0x000fe20000000200 */
[C---:B-1----:R-:W-:Y:S04]  /*c9c0*/  HMMA.16816.F32 R4, R124.reuse, R8, RZ ;  /* 0x000000087c04723c */ /* 0x042fe800000018ff */
[----:B------:R-:W-:Y:S04]  /*c9d0*/  LDSM.16.M88.4 R136, [R203] ;  /* 0x00000000cb88783b */ /* 0x000fe80000000200 */
[C---:B------:R-:W-:Y:S08]  /*c9e0*/  HMMA.16816.F32 R8, R124.reuse, R10, RZ ;  /* 0x0000000a7c08723c */ /* 0x040ff000000018ff */
[C---:B--2---:R-:W-:Y:S08]  /*c9f0*/  HMMA.16816.F32 R12, R124.reuse, R16, RZ ;  /* 0x000000107c0c723c */ /* 0x044ff000000018ff */
[C---:B------:R-:W-:Y:S08]  /*ca00*/  HMMA.16816.F32 R16, R124.reuse, R18, RZ ;  /* 0x000000127c10723c */ /* 0x040ff000000018ff */
[C---:B---3--:R-:W-:Y:S08]  /*ca10*/  HMMA.16816.F32 R20, R124.reuse, R24, RZ ;  /* 0x000000187c14723c */ /* 0x048ff000000018ff */
[C---:B------:R-:W-:Y:S08]  /*ca20*/  HMMA.16816.F32 R24, R124.reuse, R26, RZ ;  /* 0x0000001a7c18723c */ /* 0x040ff000000018ff */
[C---:B----4-:R-:W-:Y:S07]  /*ca30*/  HMMA.16816.F32 R28, R124.reuse, R32, RZ ;  /* 0x000000207c1c723c */ /* 0x050fee00000018ff */
[----:B------:R-:W-:Y:S05]  /*ca40*/  IMAD R33, R216, c[0x0][0x20c], R37 ;  /* 0x00008300d8217a24 */ /* 0x000fea00078e0225 */
[----:B------:R-:W-:Y:S02]  /*ca50*/  IMAD.IADD R45, R45, 0x1, R33 ;  /* 0x000000012d2d7824 */ /* 0x000fe400078e0221 */
[C---:B------:R-:W-:Y:S02]  /*ca60*/  HMMA.16816.F32 R32, R124.reuse, R34, RZ ;  /* 0x000000227c20723c */ /* 0x040fe400000018ff */
[----:B------:R-:W-:Y:S05]  /*ca70*/  IMAD.WIDE.U32 R44, R215, c[0x0][0x218], R44 ;  /* 0x00008600d72c7a25 */ /* 0x000fea00078e002c */
[----:B------:R-:W-:Y:S01]  /*ca80*/  IADD3 R0, P0, R44, UR38, RZ ;  /* 0x000000262c007c10 */ /* 0x000fe2000ff1e0ff */
[C---:B-----5:R-:W-:Y:S04]  /*ca90*/  HMMA.16816.F32 R36, R124.reuse, R40, RZ ;  /* 0x000000287c24723c */ /* 0x060fe800000018ff */
[----:B------:R-:W-:Y:S02]  /*caa0*/  IADD3.X R129, R45, UR10, R129, P0, !PT ;  /* 0x0000000a2d817c10 */ /* 0x000fe400087fe481 */
[C---:B------:R-:W-:Y:S02]  /*cab0*/  LEA R151, P0, R0.reuse, c[0x0][0x1f8], 0x1 ;  /* 0x00007e0000977a11 */ /* 0x040fe400078008ff */
[C---:B------:R-:W-:Y:S03]  /*cac0*/  HMMA.16816.F32 R40, R124.reuse, R42, RZ ;  /* 0x0000002a7c28723c */ /* 0x040fe600000018ff */
[----:B------:R-:W1:Y:S01]  /*cad0*/  SHFL.IDX PT, R132, R151, RZ, 0x181f ;  /* 0x00181fff97847589 */ /* 0x000e6200000e0000 */
[----:B------:R-:W-:Y:S04]  /*cae0*/  LEA.HI.X R150, R0, c[0x0][0x1fc], R129, 0x1, P0 ;  /* 0x00007f0000967a11 */ /* 0x000fe800000f0c81 */
[C---:B------:R-:W-:Y:S01]  /*caf0*/  HMMA.16816.F32 R44, R124.reuse, R48, RZ ;  /* 0x000000307c2c723c */ /* 0x040fe200000018ff */
[----:B------:R-:W-:Y:S05]  /*cb00*/  LDSM.16.M88.4 R128, [R206] ;  /* 0x00000000ce80783b */ /* 0x000fea0000000200 */
[----:B------:R-:W2:Y:S02]  /*cb10*/  SHFL.IDX PT, R142, R151, 0x1, 0x181f ;  /* 0x00381f00978e7f89 */ /* 0x000ea400000e0000 */
[----:B------:R-:W-:Y:S03]  /*cb20*/  HMMA.16816.F32 R48, R124, R50, RZ ;  /* 0x000000327c30723c */ /* 0x000fe600000018ff */
[----:B------:R-:W-:Y:S05]  /*cb30*/  SHFL.IDX PT, R143, R150, 0x2, 0x181f ;  /* 0x00581f00968f7f89 */ /* 0x000fea00000e0000 */
[C---:B------:R-:W-:Y:S01]  /*cb40*/  HMMA.16816.F32 R4, R144.reuse, R116, R4 ;  /* 0x000000749004723c */ /* 0x040fe20000001804 */
[----:B------:R-:W3:Y:S04]  /*cb50*/  SHFL.IDX PT, R140, R150, RZ, 0x181f ;  /* 0x00181fff968c7589 */ /* 0x000ee800000e0000 */
[-C--:B-1----:R-:W-:Y:S01]  /*cb60*/  IADD3 R148, P2, R132, R230.reuse, RZ ;  /* 0x000000e684947210 */ /* 0x082fe20007f5e0ff */
[----:B------:R-:W1:Y:S02]  /*cb70*/  SHFL.IDX PT, R0, R150, 0x1, 0x181f ;  /* 0x00381f0096007f89 */ /* 0x000e6400000e0000 */
[C---:B------:R-:W-:Y:S03]  /*cb80*/  HMMA.16816.F32 R8, R144.reuse, R118, R8 ;  /* 0x000000769008723c */ /* 0x040fe60000001808 */
[----:B------:R-:W-:Y:S01]  /*cb90*/  LDSM.16.M88.4 R116, [R205] ;  /* 0x00000000cd74783b */ /* 0x000fe20000000200 */
[-C--:B--2---:R-:W-:Y:S04]  /*cba0*/  IADD3 R154, P6, R142, R229.reuse, RZ ;  /* 0x000000e58e9a7210 */ /* 0x084fe80007fde0ff */
[C---:B------:R-:W-:Y:S01]  /*cbb0*/  HMMA.16816.F32 R12, R144.reuse, R120, R12 ;  /* 0x00000078900c723c */ /* 0x040fe2000000180c */
[----:B------:R-:W2:Y:S06]  /*cbc0*/  SHFL.IDX PT, R141, R151, 0x2, 0x181f ;  /* 0x00581f00978d7f89 */ /* 0x000eac00000e0000 */
[-C--:B------:R-:W-:Y:S01]  /*cbd0*/  IADD3 R120, P0, R132, R229.reuse, RZ ;  /* 0x000000e584787210 */ /* 0x080fe20007f1e0ff */
[C---:B------:R-:W-:Y:S01]  /*cbe0*/  HMMA.16816.F32 R16, R144.reuse, R122, R16 ;  /* 0x0000007a9010723c */ /* 0x040fe20000001810 */
[----:B------:R-:W4:Y:S03]  /*cbf0*/  LDSM.16.M88.4 R132, [R204] ;  /* 0x00000000cc84783b */ /* 0x000f260000000200 */
[C-C-:B---3--:R-:W-:Y:S02]  /*cc00*/  IMAD.X R149, R140.reuse, 0x1, R169.reuse, P2 ;  /* 0x000000018c957824 */ /* 0x148fe400010e06a9 */
[--C-:B------:R-:W-:Y:S01]  /*cc10*/  IMAD.X R121, R140, 0x1, R232.reuse, P0 ;  /* 0x000000018c797824 */ /* 0x100fe200000e06e8 */
[-C--:B------:R-:W-:Y:S01]  /*cc20*/  IADD3 R152, P0, R142, R230.reuse, RZ ;  /* 0x000000e68e987210 */ /* 0x080fe20007f1e0ff */
[C---:B------:R-:W-:Y:S01]  /*cc30*/  HMMA.16816.F32 R20, R144.reuse, R128, R20 ;  /* 0x000000809014723c */ /* 0x040fe20000001814 */
[----:B------:R-:W-:Y:S01]  /*cc40*/  @!PT LDS RZ, [RZ] ;  /* 0x00000000fffff984 */ /* 0x000fe20000000800 */
[----:B------:R-:W-:Y:S01]  /*cc50*/  @!PT LDS RZ, [RZ] ;  /* 0x00000000fffff984 */ /* 0x000fe20000000800 */
[----:B------:R-:W-:Y:S01]  /*cc60*/  @!PT LDS RZ, [RZ] ;  /* 0x00000000fffff984 */ /* 0x000fe20000000800 */
[----:B------:R3:W-:Y:S03]  /*cc70*/  LDGSTS.E.BYPASS.LTC128B.128 [R225], [R148.64], !P5 ;  /* 0x0000000094e17fae */ /* 0x0007e6000e901d6a */
[C-C-:B-1----:R-:W-:Y:S02]  /*cc80*/  IMAD.X R153, R0.reuse, 0x1, R169.reuse, P0 ;  /* 0x0000000100997824 */ /* 0x142fe400000e06a9 */
[----:B------:R1:W-:Y:S01]  /*cc90*/  LDGSTS.E.BYPASS.LTC128B.128 [R224], [R120.64], !P4 ;  /* 0x0000000078e07fae */ /* 0x0003e2000e101d6a */
[--C-:B------:R-:W-:Y:S01]  /*cca0*/  IMAD.X R155, R0, 0x1, R232.reuse, P6 ;  /* 0x00000001009b7824 */ /* 0x100fe200030e06e8 */
[C---:B------:R-:W-:Y:S03]  /*ccb0*/  HMMA.16816.F32 R24, R144.reuse, R130, R24 ;  /* 0x000000829018723c */ /* 0x040fe60000001818 */
[----:B------:R5:W-:Y:S01]  /*ccc0*/  LDGSTS.E.BYPASS.LTC128B.128 [R223], [R152.64], !P5 ;  /* 0x0000000098df7fae */ /* 0x000be2000e901d6a */
[C---:B--2---:R-:W-:Y:S02]  /*ccd0*/  IADD3 R140, P2, R141.reuse, R230, RZ ;  /* 0x000000e68d8c7210 */ /* 0x044fe40007f5e0ff */
[----:B------:R-:W-:Y:S02]  /*cce0*/  IADD3 R150, P0, R141, R229, RZ ;  /* 0x000000e58d967210 */ /* 0x000fe40007f1e0ff */
[----:B------:R5:W-:Y:S01]  /*ccf0*/  LDGSTS.E.BYPASS.LTC128B.128 [R222], [R154.64], !P4 ;  /* 0x000000009ade7fae */ /* 0x000be2000e101d6a */
[C---:B------:R-:W-:Y:S01]  /*cd00*/  IMAD.X R141, R143.reuse, 0x1, R169, P2 ;  /* 0x000000018f8d7824 */ /* 0x040fe200010e06a9 */
[C---:B------:R-:W-:Y:S04]  /*cd10*/  HMMA.16816.F32 R28, R144.reuse, R116, R28 ;  /* 0x00000074901c723c */ /* 0x040fe8000000181c */
[----:B------:R2:W-:Y:S01]  /*cd20*/  LDGSTS.E.BYPASS.LTC128B.128 [R225+0x2000], [R140.64], !P5 ;  /* 0x020000008ce17fae */ /* 0x0005e2000e901d6a */
[----:B------:R-:W-:Y:S01]  /*cd30*/  IMAD.X R151, R143, 0x1, R232, P0 ;  /* 0x000000018f977824 */ /* 0x000fe200000e06e8 */
[----:B------:R-:W-:Y:S02]  /*cd40*/  ISETP.GT.AND P0, PT, R168, UR6, PT ;  /* 0x00000006a8007c0c */ /* 0x000fe4000bf04270 */
[C---:B------:R-:W-:Y:S02]  /*cd50*/  HMMA.16816.F32 R32, R144.reuse, R118, R32 ;  /* 0x000000769020723c */ /* 0x040fe40000001820 */
[----:B------:R3:W-:Y:S05]  /*cd60*/  LDGSTS.E.BYPASS.LTC128B.128 [R225+0x5000], [R150.64], !P4 ;  /* 0x0500000096e17fae */ /* 0x0007ea000e101d6a */
[----:B-1----:R-:W1:Y:S01]  /*cd70*/  LDSM.16.M88.4 R120, [R211+0x8100] ;  /* 0x00810000d378783b */ /* 0x002e620000000200 */
[C---:B----4-:R-:W-:Y:S04]  /*cd80*/  HMMA.16816.F32 R36, R144.reuse, R132, R36 ;  /* 0x000000849024723c */ /* 0x050fe80000001824 */
[----:B------:R-:W0:Y:S04]  /*cd90*/  LDGDEPBAR ;  /* 0x00000000000079af */ /* 0x000e280000000000 */
[C---:B------:R-:W-:Y:S01]  /*cda0*/  HMMA.16816.F32 R40, R144.reuse, R134, R40 ;  /* 0x000000869028723c */ /* 0x040fe20000001828 */
[----:B------:R-:W4:Y:S05]  /*cdb0*/  LDSM.16.M88.4 R128, [R211+0x8900] ;  /* 0x00890000d380783b */ /* 0x000f2a0000000200 */
[----:B------:R-:W4:Y:S02]  /*cdc0*/  LDSM.16.M88.4 R116, [R211+0x9100] ;  /* 0x00910000d374783b */ /* 0x000f240000000200 */
[C---:B------:R-:W-:Y:S03]  /*cdd0*/  HMMA.16816.F32 R44, R144.reuse, R136, R44 ;  /* 0x00000088902c723c */ /* 0x040fe6000000182c */
[----:B------:R-:W4:Y:S05]  /*cde0*/  LDSM.16.M88.4 R132, [R211+0x9900] ;  /* 0x00990000d384783b */ /* 0x000f2a0000000200 */
[----:B------:R-:W-:Y:S01]  /*cdf0*/  HMMA.16816.F32 R48, R144, R138, R48 ;  /* 0x0000008a9030723c */ /* 0x000fe20000001830 */
[----:B--2---:R-:W2:Y:S05]  /*ce00*/  LDSM.16.M88.4 R140, [R211+0xa100] ;  /* 0x00a10000d38c783b */ /* 0x004eaa0000000200 */
[----:B---3--:R-:W3:Y:S05]  /*ce10*/  LDSM.16.M88.4 R148, [R211+0xa900] ;  /* 0x00a90000d394783b */ /* 0x008eea0000000200 */
[----:B------:R-:W2:Y:S01]  /*ce20*/  LDSM.16.M88.4 R136, [R202] ;  /* 0x00000000ca88783b */ /* 0x000ea20000000200 */
[C---:B-1----:R-:W-:Y:S04]  /*ce30*/  HMMA.16816.F32 R4, R172.reuse, R120, R4 ;  /* 0x00000078ac04723c */ /* 0x042fe80000001804 */
[----:B-----5:R-:W-:Y:S05]  /*ce40*/  LDSM.16.M88.4 R152, [R202+0x1000] ;  /* 0x00100000ca98783b */ /* 0x020fea0000000200 */
[----:B------:R-:W-:Y:S01]  /*ce50*/  LDSM.16.M88.4 R156, [R202+0x1800] ;  /* 0x00180000ca9c783b */ /* 0x000fe20000000200 */
[C---:B------:R-:W-:Y:S04]  /*ce60*/  HMMA.16816.F32 R8, R172.reuse, R122, R8 ;  /* 0x0000007aac08723c */ /* 0x040fe80000001808 */
[----:B------:R-:W1:Y:S04]  /*ce70*/  LDSM.16.M88.4 R120, [R202+0x800] ;  /* 0x00080000ca78783b */ /* 0x000e680000000200 */
[C---:B----4-:R-:W-:Y:S01]  /*ce80*/  HMMA.16816.F32 R12, R172.reuse, R128, R12 ;  /* 0x00000080ac0c723c */ /* 0x050fe2000000180c */
[----:B------:R-:W4:Y:S05]  /*ce90*/  LDSM.16.M88.4 R160, [R202+0x2000] ;  /* 0x00200000caa0783b */ /* 0x000f2a0000000200 */
[----:B------:R-:W-:Y:S02]  /*cea0*/  LDSM.16.M88.4 R164, [R202+0x5000] ;  /* 0x00500000caa4783b */ /* 0x000fe40000000200 */
[C---:B------:R-:W-:Y:S03]  /*ceb0*/  HMMA.16816.F32 R16, R172.reuse, R130, R16 ;  /* 0x00000082ac10723c */ /* 0x040fe60000001810 */
[----:B------:R-:W-:Y:S05]  /*cec0*/  LDSM.16.M88.4 R128, [R214+0xb100] ;  /* 0x00b10000d680783b */ /* 0x000fea0000000200 */
[C---:B------:R-:W-:Y:S08]  /*ced0*/  HMMA.16816.F32 R20, R172.reuse, R116, R20 ;  /* 0x00000074ac14723c */ /* 0x040ff00000001814 */
[C---:B------:R-:W-:Y:S01]  /*cee0*/  HMMA.16816.F32 R24, R172.reuse, R118, R24 ;  /* 0x00000076ac18723c */ /* 0x040fe20000001818 */
[----:B------:R-:W5:Y:S07]  /*cef0*/  LDSM.16.M88.4 R116, [R202+0x2800] ;  /* 0x00280000ca74783b */ /* 0x000f6e0000000200 */
[C---:B------:R-:W-:Y:S08]  /*cf00*/  HMMA.16816.F32 R28, R172.reuse, R132, R28 ;  /* 0x00000084ac1c723c */ /* 0x040ff0000000181c */
        /* <DEDUP_REMOVED lines=16> */
[----:B------:R-:W1:Y:S07]  /*d010*/  LDSM.16.M88.4 R152, [R201] ;  /* 0x00000000c998783b */ /* 0x000e6e0000000200 */
[C---:B------:R-:W-:Y:S08]  /*d020*/  HMMA.16816.F32 R28, R176.reuse, R156, R28 ;  /* 0x0000009cb01c723c */ /* 0x040ff0000000181c */
[C---:B------:R-:W-:Y:S01]  /*d030*/  HMMA.16816.F32 R32, R176.reuse, R158, R32 ;  /* 0x0000009eb020723c */ /* 0x040fe20000001820 */
[----:B------:R-:W1:Y:S07]  /*d040*/  LDSM.16.M88.4 R156, [R200] ;  /* 0x00000000c89c783b */ /* 0x000e6e0000000200 */
[C---:B----4-:R-:W-:Y:S08]  /*d050*/  HMMA.16816.F32 R36, R176.reuse, R160, R36 ;  /* 0x000000a0b024723c */ /* 0x050ff00000001824 */
[C---:B------:R-:W-:Y:S01]  /*d060*/  HMMA.16816.F32 R40, R176.reuse, R162, R40 ;  /* 0x000000a2b028723c */ /* 0x040fe20000001828 */
[----:B------:R-:W4:Y:S07]  /*d070*/  LDSM.16.M88.4 R160, [R199] ;  /* 0x00000000c7a0783b */ /* 0x000f2e0000000200 */
[C---:B-----5:R-:W-:Y:S08]  /*d080*/  HMMA.16816.F32 R44, R176.reuse, R116, R44 ;  /* 0x00000074b02c723c */ /* 0x060ff0000000182c */
[----:B------:R-:W-:Y:S01]  /*d090*/  HMMA.16816.F32 R48, R176, R118, R48 ;  /* 0x00000076b030723c */ /* 0x000fe20000001830 */
[----:B------:R-:W5:Y:S07]  /*d0a0*/  LDSM.16.M88.4 R116, [R198] ;  /* 0x00000000c674783b */ /* 0x000f6e0000000200 */
[C---:B------:R-:W-:Y:S08]  /*d0b0*/  HMMA.16816.F32 R4, R180.reuse, R128, R4 ;  /* 0x00000080b404723c */ /* 0x040ff00000001804 */
[C---:B------:R-:W-:Y:S01]  /*d0c0*/  HMMA.16816.F32 R8, R180.reuse, R130, R8 ;  /* 0x00000082b408723c */ /* 0x040fe20000001808 */
[----:B------:R-:W1:Y:S07]  /*d0d0*/  LDSM.16.M88.4 R128, [R197] ;  /* 0x00000000c580783b */ /* 0x000e6e0000000200 */
[C---:B------:R-:W-:Y:S08]  /*d0e0*/  HMMA.16816.F32 R12, R180.reuse, R132, R12 ;  /* 0x00000084b40c723c */ /* 0x040ff0000000180c */
[C---:B------:R-:W-:Y:S01]  /*d0f0*/  HMMA.16816.F32 R16, R180.reuse, R134, R16 ;  /* 0x00000086b410723c */ /* 0x040fe20000001810 */
[----:B------:R-:W4:Y:S07]  /*d100*/  LDSM.16.M88.4 R132, [R196] ;  /* 0x00000000c484783b */ /* 0x000f2e0000000200 */
[C---:B--2---:R-:W-:Y:S08]  /*d110*/  HMMA.16816.F32 R20, R180.reuse, R140, R20 ;  /* 0x0000008cb414723c */ /* 0x044ff00000001814 */
[C---:B------:R-:W-:Y:S01]  /*d120*/  HMMA.16816.F32 R24, R180.reuse, R142, R24 ;  /* 0x0000008eb418723c */ /* 0x040fe20000001818 */
[----:B------:R-:W2:Y:S07]  /*d130*/  LDSM.16.M88.4 R140, [R211+0xb100] ;  /* 0x00b10000d38c783b */ /* 0x000eae0000000200 */
[C---:B---3--:R-:W-:Y:S08]  /*d140*/  HMMA.16816.F32 R28, R180.reuse, R148, R28 ;  /* 0x00000094b41c723c */ /* 0x048ff0000000181c */
[C---:B------:R-:W-:Y:S01]  /*d150*/  HMMA.16816.F32 R32, R180.reuse, R150, R32 ;  /* 0x00000096b420723c */ /* 0x040fe20000001820 */
[----:B------:R-:W-:Y:S07]  /*d160*/  LDSM.16.M88.4 R148, [R211+0xc900] ;  /* 0x00c90000d394783b */ /* 0x000fee0000000200 */
[C---:B-1----:R-:W-:Y:S08]  /*d170*/  HMMA.16816.F32 R36, R180.reuse, R120, R36 ;  /* 0x00000078b424723c */ /* 0x042ff00000001824 */
[C---:B------:R-:W-:Y:S01]  /*d180*/  HMMA.16816.F32 R40, R180.reuse, R122, R40 ;  /* 0x0000007ab428723c */ /* 0x040fe20000001828 */
[----:B------:R-:W1:Y:S07]  /*d190*/  LDSM.16.M88.4 R120, [R211+0xb900] ;  /* 0x00b90000d378783b */ /* 0x000e6e0000000200 */
[C---:B------:R-:W-:Y:S08]  /*d1a0*/  HMMA.16816.F32 R44, R180.reuse, R136, R44 ;  /* 0x00000088b42c723c */ /* 0x040ff0000000182c */
        /* <DEDUP_REMOVED lines=8> */
[C---:B----4-:R-:W-:Y:S08]  /*d230*/  HMMA.16816.F32 R20, R184.reuse, R160, R20 ;  /* 0x000000a0b814723c */ /* 0x050ff00000001814 */
[C---:B------:R-:W-:Y:S01]  /*d240*/  HMMA.16816.F32 R24, R184.reuse, R162, R24 ;  /* 0x000000a2b818723c */ /* 0x040fe20000001818 */
[----:B------:R-:W-:Y:S07]  /*d250*/  LDSM.16.M88.4 R160, [R202+0x4800] ;  /* 0x00480000caa0783b */ /* 0x000fee0000000200 */
[C---:B-----5:R-:W-:Y:S08]  /*d260*/  HMMA.16816.F32 R28, R184.reuse, R116, R28 ;  /* 0x00000074b81c723c */ /* 0x060ff0000000181c */
[C---:B------:R-:W-:Y:S01]  /*d270*/  HMMA.16816.F32 R32, R184.reuse, R118, R32 ;  /* 0x00000076b820723c */ /* 0x040fe20000001820 */
[----:B------:R-:W4:Y:S07]  /*d280*/  LDSM.16.M88.4 R116, [R202+0x3000] ;  /* 0x00300000ca74783b */ /* 0x000f2e0000000200 */
[C---:B------:R-:W-:Y:S08]  /*d290*/  HMMA.16816.F32 R36, R184.reuse, R128, R36 ;  /* 0x00000080b824723c */ /* 0x040ff00000001824 */
[C---:B------:R-:W-:Y:S01]  /*d2a0*/  HMMA.16816.F32 R40, R184.reuse, R130, R40 ;  /* 0x00000082b828723c */ /* 0x040fe20000001828 */
[----:B------:R-:W5:Y:S07]  /*d2b0*/  LDSM.16.M88.4 R128, [R202+0x3800] ;  /* 0x00380000ca80783b */ /* 0x000f6e0000000200 */
[C---:B------:R-:W-:Y:S08]  /*d2c0*/  HMMA.16816.F32 R44, R184.reuse, R132, R44 ;  /* 0x00000084b82c723c */ /* 0x040ff0000000182c */
[----:B------:R-:W-:Y:S01]  /*d2d0*/  HMMA.16816.F32 R48, R184, R134, R48 ;  /* 0x00000086b830723c */ /* 0x000fe20000001830 */
[----:B------:R-:W4:Y:S07]  /*d2e0*/  LDSM.16.M88.4 R132, [R202+0x4000] ;  /* 0x00400000ca84783b */ /* 0x000f2e0000000200 */
[C---:B--2---:R-:W-:Y:S08]  /*d2f0*/  HMMA.16816.F32 R4, R188.reuse, R140, R4 ;  /* 0x0000008cbc04723c */ /* 0x044ff00000001804 */
[C---:B------:R-:W-:Y:S01]  /*d300*/  HMMA.16816.F32 R8, R188.reuse, R142, R8 ;  /* 0x0000008ebc08723c */ /* 0x040fe20000001808 */
[----:B------:R-:W2:Y:S01]  /*d310*/  LDSM.16.M88.4 R140, [R202+0x5800] ;  /* 0x00580000ca8c783b */ /* 0x000ea20000000200 */
[----:B------:R-:W-:Y:S04]  /*d320*/  DEPBAR.LE SB0, 0x0 ;  /* 0x000080000000791a */ /* 0x000fe80000000000 */
[----:B------:R-:W-:Y:S02]  /*d330*/  BAR.SYNC.DEFER_BLOCKING 0x0 ;  /* 0x0000000000007b1d */ /* 0x000fe40000010000 */
[C---:B-1----:R-:W-:Y:S08]  /*d340*/  HMMA.16816.F32 R12, R188.reuse, R120, R12 ;  /* 0x00000078bc0c723c */ /* 0x042ff0000000180c */
        /* <DEDUP_REMOVED lines=19> */
[C---:B--2---:R-:W-:Y:S08]  /*d480*/  HMMA.16816.F32 R44, R192.reuse, R140, R44 ;  /* 0x0000008cc02c723c */ /* 0x044ff0000000182c */
        /* <DEDUP_REMOVED lines=33> */
[----:B------:R-:W5:Y:S01]  /*d6a0*/  SHFL.IDX PT, R116, R136, 0x2, 0x181f ;  /* 0x00581f0088747f89 */ /* 0x000f6200000e0000 */
[C---:B-1----:R-:W-:Y:S02]  /*d6b0*/  IADD3 R122, P0, R119.reuse, R230, RZ ;  /* 0x000000e6777a7210 */ /* 0x042fe40007f1e0ff */
[-C--:B------:R-:W-:Y:S03]  /*d6c0*/  IADD3 R128, P2, R119, R229.reuse, RZ ;  /* 0x000000e577807210 */ /* 0x080fe60007f5e0ff */
[C-C-:B--2---:R-:W-:Y:S01]  /*d6d0*/  IMAD.X R123, R120.reuse, 0x1, R169.reuse, P0 ;  /* 0x00000001787b7824 */ /* 0x144fe200000e06a9 */
[----:B------:R-:W-:Y:S02]  /*d6e0*/  IADD3.X R129, R120, R232, RZ, P2, !PT ;  /* 0x000000e878817210 */ /* 0x000fe400017fe4ff */
[CC--:B---3--:R-:W-:Y:S02]  /*d6f0*/  IADD3 R130, P0, R117.reuse, R230.reuse, RZ ;  /* 0x000000e675827210 */ /* 0x0c8fe40007f1e0ff */
[----:B------:R1:W-:Y:S01]  /*d700*/  LDGSTS.E.BYPASS.LTC128B.128 [R217+0x8100], [R122.64], !P5 ;  /* 0x081000007ad97fae */ /* 0x0003e2000e901d6a */
[-C--:B------:R-:W-:Y:S02]  /*d710*/  IADD3 R132, P6, R117, R229.reuse, RZ ;  /* 0x000000e575847210 */ /* 0x080fe40007fde0ff */
[----:B----4-:R-:W-:Y:S01]  /*d720*/  IMAD.X R131, R118, 0x1, R169, P0 ;  /* 0x0000000176837824 */ /* 0x010fe200000e06a9 */
[----:B------:R1:W-:Y:S01]  /*d730*/  LDGSTS.E.BYPASS.LTC128B.128 [R217+0xb100], [R128.64], !P4 ;  /* 0x0b10000080d97fae */ /* 0x0003e2000e101d6a */
[----:B-----5:R-:W-:Y:S01]  /*d740*/  IADD3 R120, P2, R0, R230, RZ ;  /* 0x000000e600787210 */ /* 0x020fe20007f5e0ff */
[--C-:B------:R-:W-:Y:S02]  /*d750*/  IMAD.X R133, R118, 0x1, R232.reuse, P6 ;  /* 0x0000000176857824 */ /* 0x100fe400030e06e8 */
[----:B------:R1:W-:Y:S01]  /*d760*/  LDGSTS.E.BYPASS.LTC128B.128 [R217+0x9100], [R130.64], !P5 ;  /* 0x0910000082d97fae */ /* 0x0003e2000e901d6a */
[----:B------:R-:W-:Y:S02]  /*d770*/  IADD3 R134, P0, R0, R229, RZ ;  /* 0x000000e500867210 */ /* 0x000fe40007f1e0ff */
[C---:B------:R-:W-:Y:S01]  /*d780*/  IADD3.X R121, R116.reuse, R169, RZ, P2, !PT ;  /* 0x000000a974797210 */ /* 0x040fe200017fe4ff */
[----:B------:R1:W-:Y:S02]  /*d790*/  LDGSTS.E.BYPASS.LTC128B.128 [R217+0xc100], [R132.64], !P4 ;  /* 0x0c10000084d97fae */ /* 0x0003e4000e101d6a */
[----:B------:R-:W-:Y:S02]  /*d7a0*/  IMAD.X R135, R116, 0x1, R232, P0 ;  /* 0x0000000174877824 */ /* 0x000fe400000e06e8 */
[----:B------:R1:W-:Y:S04]  /*d7b0*/  LDGSTS.E.BYPASS.LTC128B.128 [R217+0xa100], [R120.64], !P5 ;  /* 0x0a10000078d97fae */ /* 0x0003e8000e901d6a */
[----:B------:R1:W-:Y:S02]  /*d7c0*/  LDGSTS.E.BYPASS.LTC128B.128 [R217+0xd100], [R134.64], !P4 ;  /* 0x0d10000086d97fae */ /* 0x0003e4000e101d6a */
.L_x_198:
[----:B-1----:R-:W-:Y:S01]  /*d7d0*/  IMAD.MOV.U32 R122, RZ, RZ, R220 ;  /* 0x000000ffff7a7224 */ /* 0x002fe200078e00dc */
[----:B------:R-:W-:Y:S01]  /*d7e0*/  PLOP3.LUT P2, PT, PT, PT, UP1, 0x80, 0x0 ;  /* 0x000000000000781c */ /* 0x000fe20003f4f018 */
[----:B------:R-:W0:Y:S01]  /*d7f0*/  LDGDEPBAR ;  /* 0x00000000000079af */ /* 0x000e220000000000 */
[----:B------:R-:W-:Y:S01]  /*d800*/  PLOP3.LUT P0, PT, PT, PT, UP1, 0x80, 0x0 ;  /* 0x000000000000781c */ /* 0x000fe20003f0f018 */
[----:B------:R-:W-:Y:S02]  /*d810*/  IMAD R128, R168, -0x60, RZ ;  /* 0xffffffa0a8807824 */ /* 0x000fe400078e02ff */
[----:B------:R-:W-:Y:S03]  /*d820*/  IMAD.U32 R116, RZ, RZ, UR11 ;  /* 0x0000000bff747e24 */ /* 0x000fe6000f8e00ff */
[----:B------:R-:W-:Y:S04]  /*d830*/  IADD3 R117, -R221, 0x1, R128 ;  /* 0x00000001dd757810 */ /* 0x000fe80007ffe180 */
[----:B------:R-:W-:Y:S01]  /*d840*/  IADD3 R116, R117, -c[0x0][0x168], R116 ;  /* 0x80005a0075747a10 */ /* 0x000fe20007ffe074 */
[----:B------:R-:W-:Y:S03]  /*d850*/  @P2 IMAD.HI.U32 R0, R220, c[0x0][0x2c8], RZ ;  /* 0x0000b200dc002a27 */ /* 0x000fe600078e00ff */
[----:B------:R-:W-:Y:S02]  /*d860*/  IADD3 R118, R116, c[0x0][0x328], RZ ;  /* 0x0000ca0074767a10 */ /* 0x000fe40007ffe0ff */
[----:B------:R-:W-:Y:S01]  /*d870*/  @P0 SHF.R.U32.HI R122, RZ, c[0x0][0x2cc], R0 ;  /* 0x0000b300ff7a0a19 */ /* 0x000fe20000011600 */
[----:B------:R-:W-:Y:S01]  /*d880*/  IMAD.IADD R0, R128, 0x1, -R221 ;  /* 0x0000000180007824 */ /* 0x000fe200078e0add */
[----:B------:R-:W-:Y:S02]  /*d890*/  PLOP3.LUT P0, PT, PT, PT, UP0, 0x40, 0x0 ;  /* 0x000000000000781c */ /* 0x000fe40003f0e808 */
[----:B------:R-:W-:Y:S01]  /*d8a0*/  IADD3 R116, R116, UR13, RZ ;  /* 0x0000000d74747c10 */ /* 0x000fe2000fffe0ff */
[----:B------:R-:W1:Y:S02]  /*d8b0*/  SHFL.IDX PT, R119, R122, RZ, 0x1c1f ;  /* 0x001c1fff7a777589 */ /* 0x000e6400000e0000 */
[--C-:B-1----:R-:W-:Y:S02]  /*d8c0*/  IMAD.IADD R130, R118, 0x1, R119.reuse ;  /* 0x0000000176827824 */ /* 0x102fe400078e0277 */
[----:B------:R-:W-:Y:S06]  /*d8d0*/  IMAD.IADD R129, R116, 0x1, R119 ;  /* 0x0000000174817824 */ /* 0x000fec00078e0277 */
[----:B------:R-:W-:-:S05]  /*d8e0*/  @P0 BRA `(.L_x_199) ;  /* 0x0000019000000947 */ /* 0x000fca0003800000 */
[----:B------:R-:W-:Y:S01]  /*d8f0*/  MOV R117, c[0x0][0x2ac] ;  /* 0x0000ab0000757a02 */ /* 0x000fe20000000f00 */
        /* <DEDUP_REMOVED lines=14> */
.L_x_201:
[----:B------:R-:W-:Y:S04]  /*d9e0*/  MOV R117, c[0x0][0x32c] ;  /* 0x0000cb0000757a02 */ /* 0x000fe80000000f00 */
[----:B------:R-:W-:Y:S11]  /*d9f0*/  ISETP.NE.AND P0, PT, R117, 0x1, PT ;  /* 0x000000017500780c */ /* 0x000ff60003f05270 */
[----:B------:R-:W-:Y:S02]  /*da00*/  @!UPT UIADD3 URZ, URZ, URZ, URZ ;  /* 0x0000003f3f3ff290 */ /* 0x000fe4000fffe03f */
[----:B------:R-:W-:Y:S05]  /*da10*/  @P0 IMAD.HI.U32 R117, R119, c[0x0][0x330], RZ ;  /* 0x0000cc0077750a27 */ /* 0x000fea00078e00ff */
[----:B------:R-:W-:Y:S02]  /*da20*/  @P0 SHF.R.U32.HI R119, RZ, c[0x0][0x334], R117 ;  /* 0x0000cd00ff770a19 */ /* 0x000fe40000011675 */
.L_x_202:
[----:B------:R-:W-:Y:S05]  /*da30*/  BSYNC B0 ;  /* 0x0000000000007941 */ /* 0x000fea0003800000 */
.L_x_200:
[----:B------:R-:W-:Y:S05]  /*da40*/  IMAD R120, R119, c[0x0][0x32c], R0 ;  /* 0x0000cb0077787a24 */ /* 0x000fea00078e0200 */
[----:B------:R-:W-:Y:S02]  /*da50*/  IADD3 R117, R120, c[0x0][0x32c], RZ ;  /* 0x0000cb0078757a10 */ /* 0x000fe40007ffe0ff */
[----:B------:R-:W-:Y:S02]  /*da60*/  IMNMX R129, R129, R120, !PT ;  /* 0x0000007881817217 */ /* 0x000fe40007800200 */
[----:B------:R-:W-:Y:S02]  /*da70*/  IMNMX R130, R130, R117, PT ;  /* 0x0000007582827217 */ /* 0x000fe40003800200 */
.L_x_199:
[C---:B------:R-:W-:Y:S02]  /*da80*/  ISETP.GE.AND P0, PT, R128.reuse, 0x2, PT ;  /* 0x000000028000780c */ /* 0x040fe40003f06270 */
[----:B------:R-:W-:Y:S02]  /*da90*/  ISETP.GE.AND P2, PT, R128, 0x9, PT ;  /* 0x000000098000780c */ /* 0x000fe40003f46270 */
[----:B------:R-:W-:Y:S02]  /*daa0*/  LOP3.LUT R226, R226, 0xffefffff, RZ, 0xc0, !PT ;  /* 0xffefffffe2e27812 */ /* 0x000fe400078ec0ff */
[----:B------:R-:W-:Y:S07]  /*dab0*/  ISETP.GE.AND P6, PT, R128, 0x59, PT ;  /* 0x000000598000780c */ /* 0x000fee0003fc6270 */
[----:B------:R-:W-:Y:S02]  /*dac0*/  @P0 LOP3.LUT R226, R226, 0x100000, RZ, 0xfc, !PT ;  /* 0x00100000e2e20812 */ /* 0x000fe400078efcff */
[----:B------:R-:W-:Y:S02]  /*dad0*/  ISETP.GT.AND P0, PT, R129, 0x1, !P0 ;  /* 0x000000018100780c */ /* 0x000fe40004704270 */
[----:B------:R-:W-:Y:S02]  /*dae0*/  LOP3.LUT R226, R226, 0xfff7ffff, RZ, 0xc0, !PT ;  /* 0xfff7ffffe2e27812 */ /* 0x000fe400078ec0ff */
[----:B------:R-:W-:Y:S02]  /*daf0*/  ISETP.LT.OR P0, PT, R130, 0x2, P0 ;  /* 0x000000028200780c */ /* 0x000fe40000701670 */
[----:B------:R-:W-:Y:S02]  /*db00*/  @P2 LOP3.LUT R226, R226, 0x80000, RZ, 0xfc, !PT ;  /* 0x00080000e2e22812 */ /* 0x000fe400078efcff */
[----:B------:R-:W-:Y:S02]  /*db10*/  FSEL R251, R5, -INF , !P0 ;  /* 0xff80000005fb7808 */ /* 0x000fe40004000000 */
[C---:B------:R-:W-:Y:S02]  /*db20*/  ISETP.GT.AND P0, PT, R129.reuse, 0x8, !P2 ;  /* 0x000000088100780c */ /* 0x040fe40005704270 */
        /* <DEDUP_REMOVED lines=10> */
[C---:B------:R-:W-:Y:S04]  /*dbd0*/  ISETP.GT.AND P0, PT, R129.reuse, 0x10, !P2 ;  /* 0x000000108100780c */ /* 0x040fe80005704270 */
        /* <DEDUP_REMOVED lines=11> */
[C---:B------:R-:W-:Y:S01]  /*dc90*/  ISETP.GT.AND P0, PT, R129.reuse, 0x18, !P2 ;  /* 0x000000188100780c */ /* 0x040fe20005704270 */
[----:B------:R-:W1:Y:S03]  /*dca0*/  SHFL.IDX PT, R13, R122, 0x1, 0x1c1f ;  /* 0x003c1f007a0d7f89 */ /* 0x000e6600000e0000 */
        /* <DEDUP_REMOVED lines=8> */
[----:B------:R-:W-:Y:S01]  /*dd30*/  ISETP.GE.AND P2, PT, R128, 0x21, PT ;  /* 0x000000218000780c */ /* 0x000fe20003f46270 */
[--C-:B-1----:R-:W-:Y:S01]  /*dd40*/  IMAD.IADD R118, R118, 0x1, R13.reuse ;  /* 0x0000000176767824 */ /* 0x102fe200078e020d */
[----:B------:R-:W-:Y:S01]  /*dd50*/  LOP3.LUT R226, R226, 0xffffdfff, RZ, 0xc0, !PT ;  /* 0xffffdfffe2e27812 */ /* 0x000fe200078ec0ff */
[----:B------:R-:W-:Y:S01]  /*dd60*/  IMAD.IADD R5, R116, 0x1, R13 ;  /* 0x0000000174057824 */ /* 0x000fe200078e020d */
        /* <DEDUP_REMOVED lines=82> */
[----:B------:R-:W-:Y:S02]  /*e290*/  @P2 LOP3.LUT R226, R226, 0x1, RZ, 0xfc, !PT ;  /* 0x00000001e2e22812 */ /* 0x000fe400078efcff */
[----:B------:R-:W-:Y:S02]  /*e2a0*/  ISETP.GE.AND P2, PT, R128, 0x1, PT ;  /* 0x000000018000780c */ /* 0x000fe40003f46270 */
[C---:B------:R-:W-:Y:S02]  /*e2b0*/  ISETP.GT.AND P0, PT, R129.reuse, 0x58, !P6 ;  /* 0x000000588100780c */ /* 0x040fe40007704270 */
[----:B------:R-:W-:Y:S02]  /*e2c0*/  LOP3.LUT R226, R226, 0xffdfffff, RZ, 0xc0, !PT ;  /* 0xffdfffffe2e27812 */ /* 0x000fe400078ec0ff */
[----:B------:R-:W-:Y:S04]  /*e2d0*/  ISETP.LT.OR P0, PT, R130, 0x59, P0 ;  /* 0x000000598200780c */ /* 0x000fe80000701670 */
[----:B------:R-:W-:Y:S02]  /*e2e0*/  FSEL R120, R48, -INF , !P0 ;  /* 0xff80000030787808 */ /* 0x000fe40004000000 */
[C---:B------:R-:W-:Y:S02]  /*e2f0*/  ISETP.GT.AND P0, PT, R129.reuse, RZ, !P2 ;  /* 0x000000ff8100720c */ /* 0x040fe40005704270 */
        /* <DEDUP_REMOVED lines=25> */
.L_x_205:
[----:B------:R-:W-:Y:S04]  /*e490*/  MOV R4, c[0x0][0x32c] ;  /* 0x0000cb0000047a02 */ /* 0x000fe80000000f00 */
[----:B------:R-:W-:Y:S11]  /*e4a0*/  ISETP.NE.AND P0, PT, R4, 0x1, PT ;  /* 0x000000010400780c */ /* 0x000ff60003f05270 */
[----:B------:R-:W-:Y:S02]  /*e4b0*/  @!UPT UIADD3 URZ, URZ, URZ, URZ ;  /* 0x0000003f3f3ff290 */ /* 0x000fe4000fffe03f */
[----:B------:R-:W-:Y:S05]  /*e4c0*/  @P0 IMAD.HI.U32 R4, R13, c[0x0][0x330], RZ ;  /* 0x0000cc000d040a27 */ /* 0x000fea00078e00ff */
[----:B------:R-:W-:Y:S02]  /*e4d0*/  @P0 SHF.R.U32.HI R13, RZ, c[0x0][0x334], R4 ;  /* 0x0000cd00ff0d0a19 */ /* 0x000fe40000011604 */
.L_x_206:
[----:B------:R-:W-:Y:S05]  /*e4e0*/  BSYNC B0 ;  /* 0x0000000000007941 */ /* 0x000fea0003800000 */
.L_x_204:
[----:B------:R-:W-:Y:S05]  /*e4f0*/  IMAD R0, R13, c[0x0][0x32c], R0 ;  /* 0x0000cb000d007a24 */ /* 0x000fea00078e0200 */
[----:B------:R-:W-:Y:S02]  /*e500*/  IADD3 R13, R0, c[0x0][0x32c], RZ ;  /* 0x0000cb00000d7a10 */ /* 0x000fe40007ffe0ff */
[----:B------:R-:W-:Y:S02]  /*e510*/  IMNMX R5, R5, R0, !PT ;  /* 0x0000000005057217 */ /* 0x000fe40007800200 */
[----:B------:R-:W-:Y:S02]  /*e520*/  IMNMX R118, R118, R13, PT ;  /* 0x0000000d76767217 */ /* 0x000fe40003800200 */
.L_x_203:
[----:B------:R-:W-:Y:S02]  /*e530*/  LOP3.LUT P0, RZ, R226, 0x200000, RZ, 0xc0, !PT ;  /* 0x00200000e2ff7812 */ /* 0x000fe4000780c0ff */
[----:B------:R-:W-:Y:S02]  /*e540*/  FMNMX.FTZ R4, R8, R3, !PT ;  /* 0x0000000308047209 */ /* 0x000fe40007810000 */
[----:B------:R-:W-:Y:S02]  /*e550*/  ISETP.GT.AND P0, PT, R5, RZ, !P0 ;  /* 0x000000ff0500720c */ /* 0x000fe40004704270 */
        /* <DEDUP_REMOVED lines=76> */
[C---:B------:R-:W-:Y:S02]  /*ea20*/  ISETP.GT.AND P0, PT, R5.reuse, 0x29, !P0 ;  /* 0x000000290500780c */ /* 0x040fe40004704270 */
[----:B------:R-:W-:Y:S02]  /*ea30*/  FMNMX.FTZ R7, R44, R13, !PT ;  /* 0x0000000d2c077209 */ /* 0x000fe40007810000 */
[----:B------:R-:W-:Y:S02]  /*ea40*/  ISETP.LT.OR P0, PT, R118, 0x2a, P0 ;  /* 0x0000002a7600780c */ /* 0x000fe40000701670 */
[----:B------:R-:W-:Y:S01]  /*ea50*/  ISETP.GT.AND P6, PT, R5, 0x58, !P6 ;  /* 0x000000580500780c */ /* 0x000fe200077c4270 */
[----:B------:R-:W1:Y:S01]  /*ea60*/  SHFL.BFLY PT, R6, R7, 0x2, 0x1f ;  /* 0x0c401f0007067f89 */ /* 0x000e6200000e0000 */
[----:B------:R-:W-:Y:S02]  /*ea70*/  FSEL R157, R27, -INF , !P0 ;  /* 0xff8000001b9d7808 */ /* 0x000fe40004000000 */
[----:B------:R-:W-:Y:S02]  /*ea80*/  LOP3.LUT P0, RZ, R226, 0x200, RZ, 0xc0, !PT ;  /* 0x00000200e2ff7812 */ /* 0x000fe4000780c0ff */
[----:B------:R-:W-:Y:S02]  /*ea90*/  FMNMX.FTZ R0, R157, R0, !PT ;  /* 0x000000009d007209 */ /* 0x000fe40007810000 */
[C---:B------:R-:W-:Y:S02]  /*eaa0*/  ISETP.GT.AND P0, PT, R5.reuse, 0x30, !P0 ;  /* 0x000000300500780c */ /* 0x040fe40004704270 */
        /* <DEDUP_REMOVED lines=11> */
[----:B------:R-:W-:Y:S01]  /*eb60*/  LOP3.LUT P0, RZ, R226, 0x80, RZ, 0xc0, !PT ;  /* 0x00000080e2ff7812 */ /* 0x000fe2000780c0ff */
[----:B------:R-:W-:Y:S01]  /*eb70*/  LDSM.16.MT88.4 R28, [R209+0x3100] ;  /* 0x00310000d11c783b */ /* 0x000fe20000004200 */
[----:B------:R-:W-:Y:S02]  /*eb80*/  FMNMX.FTZ R0, R167, R0, !PT ;  /* 0x00000000a7007209 */ /* 0x000fe40007810000 */
[----:B------:R-:W-:Y:S02]  /*eb90*/  ISETP.GT.AND P0, PT, R5, 0x38, !P0 ;  /* 0x000000380500780c */ /* 0x000fe40004704270 */
[----:B------:R-:W-:Y:S02]  /*eba0*/  FSEL R13, R51, -INF , !P2 ;  /* 0xff800000330d7808 */ /* 0x000fe40005000000 */
        /* <DEDUP_REMOVED lines=14> */
[----:B------:R-:W-:Y:S02]  /*ec90*/  ISETP.GT.AND P0, PT, R5, 0x41, !P0 ;  /* 0x000000410500780c */ /* 0x000fe40004704270 */
[----:B-1----:R-:W-:Y:S02]  /*eca0*/  FMNMX.FTZ R6, R7, R6, !PT ;  /* 0x0000000607067209 */ /* 0x002fe40007810000 */
[----:B------:R-:W-:Y:S03]  /*ecb0*/  ISETP.LT.OR P0, PT, R118, 0x42, P0 ;  /* 0x000000427600780c */ /* 0x000fe60000701670 */
[----:B------:R-:W1:Y:S01]  /*ecc0*/  SHFL.BFLY PT, R15, R6, 0x1, 0x1f ;  /* 0x0c201f00060f7f89 */ /* 0x000e6200000e0000 */
        /* <DEDUP_REMOVED lines=20> */
[----:B------:R-:W-:Y:S04]  /*ee10*/  FSEL R47, R47, -INF , !P0 ;  /* 0xff8000002f2f7808 */ /* 0x000fe80004000000 */
        /* <DEDUP_REMOVED lines=16> */
[----:B------:R-:W-:Y:S01]  /*ef20*/  LDSM.16.MT88.4 R40, [R208+0x4900] ;  /* 0x00490000d028783b */ /* 0x000fe20000004200 */
[--C-:B------:R-:W-:Y:S01]  /*ef30*/  FFMA.FTZ R119, R119, c[0x0][0x2d0], -R46.reuse ;  /* 0x0000b40077777a23 */ /* 0x100fe2000001082e */
[----:B-1----:R-:W-:Y:S01]  /*ef40*/  FMNMX.FTZ R5, R7, R4, !PT ;  /* 0x0000000407057209 */ /* 0x002fe20007810000 */
[--C-:B------:R-:W-:Y:S02]  /*ef50*/  FFMA.FTZ R122, R249, c[0x0][0x2d0], -R46.reuse ;  /* 0x0000b400f97a7a23 */ /* 0x100fe4000001082e */
[--C-:B------:R-:W-:Y:S02]  /*ef60*/  FFMA.FTZ R128, R245, c[0x0][0x2d0], -R46.reuse ;  /* 0x0000b400f5807a23 */ /* 0x100fe4000001082e */
[----:B------:R-:W1:Y:S01]  /*ef70*/  MUFU.EX2 R15, R15 ;  /* 0x0000000f000f7308 */ /* 0x000e620000000800 */
[----:B------:R-:W2:Y:S01]  /*ef80*/  SHFL.BFLY PT, R4, R5, 0x1, 0x1f ;  /* 0x0c201f0005047f89 */ /* 0x000ea200000e0000 */
[--C-:B------:R-:W-:Y:S02]  /*ef90*/  FFMA.FTZ R141, R141, c[0x0][0x2d0], -R46.reuse ;  /* 0x0000b4008d8d7a23 */ /* 0x100fe4000001082e */
[--C-:B------:R-:W-:Y:S02]  /*efa0*/  FFMA.FTZ R130, R239, c[0x0][0x2d0], -R46.reuse ;  /* 0x0000b400ef827a23 */ /* 0x100fe4000001082e */
[--C-:B------:R-:W-:Y:S02]  /*efb0*/  FFMA.FTZ R132, R155, c[0x0][0x2d0], -R46.reuse ;  /* 0x0000b4009b847a23 */ /* 0x100fe4000001082e */
[--C-:B------:R-:W-:Y:S02]  /*efc0*/  FFMA.FTZ R149, R149, c[0x0][0x2d0], -R46.reuse ;  /* 0x0000b40095957a23 */ /* 0x100fe4000001082e */
[----:B------:R-:W-:Y:S01]  /*efd0*/  MUFU.EX2 R14, R14 ;  /* 0x0000000e000e7308 */ /* 0x000fe20000000800 */
[--C-:B------:R-:W-:Y:S02]  /*efe0*/  FFMA.FTZ R138, R233, c[0x0][0x2d0], -R46.reuse ;  /* 0x0000b400e98a7a23 */ /* 0x100fe4000001082e */
[--C-:B------:R-:W-:Y:S02]  /*eff0*/  FFMA.FTZ R159, R159, c[0x0][0x2d0], -R46.reuse ;  /* 0x0000b4009f9f7a23 */ /* 0x100fe4000001082e */
[--C-:B------:R-:W-:Y:S02]  /*f000*/  FFMA.FTZ R140, R171, c[0x0][0x2d0], -R46.reuse ;  /* 0x0000b400ab8c7a23 */ /* 0x100fe4000001082e */
[--C-:B------:R-:W-:Y:S02]  /*f010*/  FFMA.FTZ R163, R163, c[0x0][0x2d0], -R46.reuse ;  /* 0x0000b400a3a37a23 */ /* 0x100fe4000001082e */
[--C-:B------:R-:W-:Y:S01]  /*f020*/  FFMA.FTZ R150, R153, c[0x0][0x2d0], -R46.reuse ;  /* 0x0000b40099967a23 */ /* 0x100fe2000001082e */
[----:B------:R-:W3:Y:S01]  /*f030*/  MUFU.EX2 R49, R49 ;  /* 0x0000003100317308 */ /* 0x000ee20000000800 */
[--C-:B------:R-:W-:Y:S02]  /*f040*/  FFMA.FTZ R143, R143, c[0x0][0x2d0], -R46.reuse ;  /* 0x0000b4008f8f7a23 */ /* 0x100fe4000001082e */
[--C-:B------:R-:W-:Y:S01]  /*f050*/  FFMA.FTZ R137, R137, c[0x0][0x2d0], -R46.reuse ;  /* 0x0000b40089897a23 */ /* 0x100fe2000001082e */
[----:B-1----:R-:W-:Y:S01]  /*f060*/  F2FP.PACK_AB R16, R15, R48 ;  /* 0x000000300f10723e */ /* 0x002fe200000000ff */
[--C-:B------:R-:W-:Y:S01]  /*f070*/  FFMA.FTZ R123, R123, c[0x0][0x2d0], -R46.reuse ;  /* 0x0000b4007b7b7a23 */ /* 0x100fe2000001082e */
[----:B--2---:R-:W-:Y:S01]  /*f080*/  FMNMX.FTZ R12, R5, R4, !PT ;  /* 0x00000004050c7209 */ /* 0x004fe20007810000 */
[----:B------:R-:W-:Y:S02]  /*f090*/  FMUL.FTZ R4, R3, c[0x0][0x2d0] ;  /* 0x0000b40003047a20 */ /* 0x000fe40000410000 */
[--C-:B------:R-:W-:Y:S01]  /*f0a0*/  FFMA.FTZ R158, R121, c[0x0][0x2d0], -R46.reuse ;  /* 0x0000b400799e7a23 */ /* 0x100fe2000001082e */
[C---:B------:R-:W-:Y:S01]  /*f0b0*/  FSETP.NEU.FTZ.AND P0, PT, R12.reuse, -INF , PT ;  /* 0xff8000000c00780b */ /* 0x040fe20003f1d000 */
[----:B------:R-:W-:Y:S01]  /*f0c0*/  FMUL.FTZ R118, R12, c[0x0][0x2d0] ;  /* 0x0000b4000c767a20 */ /* 0x000fe20000410000 */
[----:B------:R-:W1:Y:S01]  /*f0d0*/  MUFU.EX2 R3, R4 ;  /* 0x0000000400037308 */ /* 0x000e620000000800 */
[----:B------:R-:W-:Y:S01]  /*f0e0*/  FFMA.FTZ R120, R120, c[0x0][0x2d0], -R46 ;  /* 0x0000b40078787a23 */ /* 0x000fe2000001082e */
[----:B------:R-:W-:Y:S02]  /*f0f0*/  FSEL R5, R12, RZ, P0 ;  /* 0x000000ff0c057208 */ /* 0x000fe40000000000 */
[----:B------:R-:W-:Y:S02]  /*f100*/  FSEL R118, R118, RZ, P0 ;  /* 0x000000ff76767208 */ /* 0x000fe40000000000 */
[----:B------:R-:W-:Y:S01]  /*f110*/  ISETP.GT.AND P0, PT, R168, UR6, PT ;  /* 0x00000006a8007c0c */ /* 0x000fe2000bf04270 */
[----:B------:R-:W-:Y:S02]  /*f120*/  FADD.FTZ R5, -R5, R2 ;  /* 0x0000000205057221 */ /* 0x000fe40000010100 */
[--C-:B------:R-:W-:Y:S01]  /*f130*/  FFMA.FTZ R50, R11, c[0x0][0x2d0], -R118.reuse ;  /* 0x0000b4000b327a23 */ /* 0x100fe20000010876 */
[----:B------:R-:W-:Y:S01]  /*f140*/  MUFU.EX2 R119, R119 ;  /* 0x0000007700777308 */ /* 0x000fe20000000800 */
[----:B------:R-:W2:Y:S01]  /*f150*/  LDSM.16.MT88.4 R8, [R212+0x100] ;  /* 0x00010000d408783b */ /* 0x000ea20000004200 */
[--C-:B------:R-:W-:Y:S01]  /*f160*/  FFMA.FTZ R117, R25, c[0x0][0x2d0], -R118.reuse ;  /* 0x0000b40019757a23 */ /* 0x100fe20000010876 */
[----:B---3--:R-:W-:Y:S01]  /*f170*/  F2FP.PACK_AB R18, R49, R14 ;  /* 0x0000000e3112723e */ /* 0x008fe200000000ff */
[--C-:B------:R-:W-:Y:S02]  /*f180*/  FFMA.FTZ R116, R21, c[0x0][0x2d0], -R118.reuse ;  /* 0x0000b40015747a23 */ /* 0x100fe40000010876 */
[--C-:B------:R-:W-:Y:S02]  /*f190*/  FFMA.FTZ R51, R17, c[0x0][0x2d0], -R118.reuse ;  /* 0x0000b40011337a23 */ /* 0x100fe40000010876 */
[----:B------:R-:W-:Y:S01]  /*f1a0*/  FMUL.FTZ R2, R5, c[0x0][0x2d0] ;  /* 0x0000b40005027a20 */ /* 0x000fe20000410000 */
[----:B------:R-:W3:Y:S01]  /*f1b0*/  LDSM.16.MT88.4 R20, [R210+0x100] ;  /* 0x00010000d214783b */ /* 0x000ee20000004200 */
[----:B------:R-:W-:Y:S01]  /*f1c0*/  MUFU.EX2 R117, R117 ;  /* 0x0000007500757308 */ /* 0x000fe20000000800 */
[--C-:B------:R-:W-:Y:S02]  /*f1d0*/  FFMA.FTZ R160, R47, c[0x0][0x2d0], -R118.reuse ;  /* 0x0000b4002fa07a23 */ /* 0x100fe40000010876 */
[--C-:B------:R-:W-:Y:S02]  /*f1e0*/  FFMA.FTZ R156, R133, c[0x0][0x2d0], -R118.reuse ;  /* 0x0000b400859c7a23 */ /* 0x100fe40000010876 */
[C---:B-1----:R-:W-:Y:S02]  /*f1f0*/  FMUL.FTZ R4, R3.reuse, R112 ;  /* 0x0000007003047220 */ /* 0x042fe40000410000 */
[----:B------:R-:W1:Y:S01]  /*f200*/  LDSM.16.MT88.4 R24, [R209+0x100] ;  /* 0x00010000d118783b */ /* 0x000e620000004200 */
[C---:B------:R-:W-:Y:S02]  /*f210*/  FMUL.FTZ R5, R3.reuse, R113 ;  /* 0x0000007103057220 */ /* 0x040fe40000410000 */
[----:B------:R-:W4:Y:S01]  /*f220*/  MUFU.EX2 R116, R116 ;  /* 0x0000007400747308 */ /* 0x000f220000000800 */
        /* <DEDUP_REMOVED lines=10> */
[C---:B------:R-:W-:Y:S01]  /*f2d0*/  FMUL.FTZ R85, R3.reuse, R85 ;  /* 0x0000005503557220 */ /* 0x040fe20000410000 */
[----:B------:R-:W5:Y:S01]  /*f2e0*/  MUFU.EX2 R50, R50 ;  /* 0x0000003200327308 */ /* 0x000f620000000800 */
[C---:B------:R-:W-:Y:S02]  /*f2f0*/  FMUL.FTZ R88, R3.reuse, R88 ;  /* 0x0000005803587220 */ /* 0x040fe40000410000 */
[----:B------:R-:W-:Y:S01]  /*f300*/  FMUL.FTZ R89, R3, R89 ;  /* 0x0000005903597220 */ /* 0x000fe20000410000 */
[----:B----4-:R-:W-:Y:S01]  /*f310*/  F2FP.PACK_AB R17, R116, R117 ;  /* 0x000000757411723e */ /* 0x010fe200000000ff */
[--C-:B------:R-:W-:Y:S02]  /*f320*/  FFMA.FTZ R133, R45, c[0x0][0x2d0], -R118.reuse ;  /* 0x0000b4002d857a23 */ /* 0x100fe40000010876 */
[C---:B------:R-:W-:Y:S02]  /*f330*/  FMUL.FTZ R96, R3.reuse, R96 ;  /* 0x0000006003607220 */ /* 0x040fe40000410000 */
[C---:B------:R-:W-:Y:S01]  /*f340*/  FMUL.FTZ R97, R3.reuse, R97 ;  /* 0x0000006103617220 */ /* 0x040fe20000410000 */
[----:B------:R-:W4:Y:S01]  /*f350*/  MUFU.EX2 R2, R2 ;  /* 0x0000000200027308 */ /* 0x000f220000000800 */
[C---:B------:R-:W-:Y:S02]  /*f360*/  FMUL.FTZ R100, R3.reuse, R100 ;  /* 0x0000006403647220 */ /* 0x040fe40000410000 */
[C---:B------:R-:W-:Y:S02]  /*f370*/  FMUL.FTZ R101, R3.reuse, R101 ;  /* 0x0000006503657220 */ /* 0x040fe40000410000 */
[C---:B------:R-:W-:Y:S02]  /*f380*/  FMUL.FTZ R104, R3.reuse, R104 ;  /* 0x0000006803687220 */ /* 0x040fe40000410000 */
[C---:B------:R-:W-:Y:S02]  /*f390*/  FMUL.FTZ R105, R3.reuse, R105 ;  /* 0x0000006903697220 */ /* 0x040fe40000410000 */
[C---:B------:R-:W-:Y:S01]  /*f3a0*/  FMUL.FTZ R52, R3.reuse, R52 ;  /* 0x0000003403347220 */ /* 0x040fe20000410000 */
[----:B------:R-:W1:Y:S01]  /*f3b0*/  MUFU.EX2 R122, R122 ;  /* 0x0000007a007a7308 */ /* 0x000e620000000800 */
[C---:B------:R-:W-:Y:S02]  /*f3c0*/  FMUL.FTZ R53, R3.reuse, R53 ;  /* 0x0000003503357220 */ /* 0x040fe40000410000 */
[C---:B------:R-:W-:Y:S01]  /*f3d0*/  FMUL.FTZ R56, R3.reuse, R56 ;  /* 0x0000003803387220 */ /* 0x040fe20000410000 */
[----:B-----5:R-:W-:Y:S01]  /*f3e0*/  F2FP.PACK_AB R19, R50, R51 ;  /* 0x000000333213723e */ /* 0x020fe200000000ff */
[C---:B------:R-:W-:Y:S02]  /*f3f0*/  FMUL.FTZ R57, R3.reuse, R57 ;  /* 0x0000003903397220 */ /* 0x040fe40000410000 */
[C---:B------:R-:W-:Y:S02]  /*f400*/  FMUL.FTZ R60, R3.reuse, R60 ;  /* 0x0000003c033c7220 */ /* 0x040fe40000410000 */
[C---:B------:R-:W-:Y:S01]  /*f410*/  FMUL.FTZ R61, R3.reuse, R61 ;  /* 0x0000003d033d7220 */ /* 0x040fe20000410000 */
[----:B------:R-:W-:Y:S01]  /*f420*/  MUFU.EX2 R128, R128 ;  /* 0x0000008000807308 */ /* 0x000fe20000000800 */
[C---:B------:R-:W-:Y:S02]  /*f430*/  FMUL.FTZ R64, R3.reuse, R64 ;  /* 0x0000004003407220 */ /* 0x040fe40000410000 */
[C---:B------:R-:W-:Y:S02]  /*f440*/  FMUL.FTZ R65, R3.reuse, R65 ;  /* 0x0000004103417220 */ /* 0x040fe40000410000 */
[C---:B----4-:R-:W-:Y:S02]  /*f450*/  FMUL.FTZ R6, R2.reuse, R114 ;  /* 0x0000007202067220 */ /* 0x050fe40000410000 */
[C---:B------:R-:W-:Y:S02]  /*f460*/  FMUL.FTZ R7, R2.reuse, R115 ;  /* 0x0000007302077220 */ /* 0x040fe40000410000 */
[C---:B------:R-:W-:Y:S01]  /*f470*/  FMUL.FTZ R70, R2.reuse, R70 ;  /* 0x0000004602467220 */ /* 0x040fe20000410000 */
[----:B------:R-:W-:Y:S01]  /*f480*/  MUFU.EX2 R141, R141 ;  /* 0x0000008d008d7308 */ /* 0x000fe20000000800 */
[C---:B------:R-:W-:Y:S02]  /*f490*/  FMUL.FTZ R71, R2.reuse, R71 ;  /* 0x0000004702477220 */ /* 0x040fe40000410000 */
[C---:B------:R-:W-:Y:S01]  /*f4a0*/  FMUL.FTZ R74, R2.reuse, R74 ;  /* 0x0000004a024a7220 */ /* 0x040fe20000410000 */
[C---:B--2---:R-:W-:Y:S05]  /*f4b0*/  HMMA.16816.F32 R4, R16.reuse, R8, R4 ;  /* 0x000000081004723c */ /* 0x044fea0000001804 */
[C---:B------:R-:W-:Y:S01]  /*f4c0*/  FMUL.FTZ R75, R2.reuse, R75 ;  /* 0x0000004b024b7220 */ /* 0x040fe20000410000 */
[----:B------:R-:W-:Y:S01]  /*f4d0*/  MUFU.EX2 R130, R130 ;  /* 0x0000008200827308 */ /* 0x000fe20000000800 */
[C---:B------:R-:W-:Y:S01]  /*f4e0*/  FMUL.FTZ R78, R2.reuse, R78 ;  /* 0x0000004e024e7220 */ /* 0x040fe20000410000 */
[C---:B------:R-:W-:Y:S01]  /*f4f0*/  HMMA.16816.F32 R68, R16.reuse, R10, R68 ;  /* 0x0000000a1044723c */ /* 0x040fe20000001844 */
[----:B------:R-:W2:Y:S03]  /*f500*/  LDSM.16.MT88.4 R8, [R208+0x100] ;  /* 0x00010000d008783b */ /* 0x000ea60000004200 */
[C---:B------:R-:W-:Y:S02]  /*f510*/  FMUL.FTZ R79, R2.reuse, R79 ;  /* 0x0000004f024f7220 */ /* 0x040fe40000410000 */
[C---:B------:R-:W-:Y:S02]  /*f520*/  FMUL.FTZ R82, R2.reuse, R82 ;  /* 0x0000005202527220 */ /* 0x040fe40000410000 */
[C---:B---3--:R-:W-:Y:S01]  /*f530*/  HMMA.16816.F32 R72, R16.reuse, R20, R72 ;  /* 0x000000141048723c */ /* 0x048fe20000001848 */
[----:B------:R-:W-:Y:S03]  /*f540*/  MUFU.EX2 R132, R132 ;  /* 0x0000008400847308 */ /* 0x000fe60000000800 */
[C---:B------:R-:W-:Y:S02]  /*f550*/  FMUL.FTZ R83, R2.reuse, R83 ;  /* 0x0000005302537220 */ /* 0x040fe40000410000 */
[C---:B------:R-:W-:Y:S02]  /*f560*/  FMUL.FTZ R86, R2.reuse, R86 ;  /* 0x0000005602567220 */ /* 0x040fe40000410000 */
[C---:B------:R-:W-:Y:S01]  /*f570*/  HMMA.16816.F32 R76, R16.reuse, R22, R76 ;  /* 0x00000016104c723c */ /* 0x040fe2000000184c */
[----:B------:R-:W3:Y:S02]  /*f580*/  LDSM.16.MT88.4 R20, [R212+0x3100] ;  /* 0x00310000d414783b */ /* 0x000ee40000004200 */
[----:B------:R-:W-:Y:S01]  /*f590*/  MUFU.EX2 R149, R149 ;  /* 0x0000009500957308 */ /* 0x000fe20000000800 */
[C---:B------:R-:W-:Y:S02]  /*f5a0*/  FMUL.FTZ R87, R2.reuse, R87 ;  /* 0x0000005702577220 */ /* 0x040fe40000410000 */
[C---:B------:R-:W-:Y:S02]  /*f5b0*/  FMUL.FTZ R98, R2.reuse, R98 ;  /* 0x0000006202627220 */ /* 0x040fe40000410000 */
[C---:B-1----:R-:W-:Y:S04]  /*f5c0*/  HMMA.16816.F32 R80, R16.reuse, R24, R80 ;  /* 0x000000181050723c */ /* 0x042fe80000001850 */
[C---:B------:R-:W-:Y:S01]  /*f5d0*/  FMUL.FTZ R99, R2.reuse, R99 ;  /* 0x0000006302637220 */ /* 0x040fe20000410000 */
[----:B------:R-:W-:Y:S01]  /*f5e0*/  MUFU.EX2 R138, R138 ;  /* 0x0000008a008a7308 */ /* 0x000fe20000000800 */
[C---:B------:R-:W-:Y:S02]  /*f5f0*/  FMUL.FTZ R102, R2.reuse, R102 ;  /* 0x0000006602667220 */ /* 0x040fe40000410000 */
[C---:B------:R-:W-:Y:S01]  /*f600*/  HMMA.16816.F32 R84, R16.reuse, R26, R84 ;  /* 0x0000001a1054723c */ /* 0x040fe20000001854 */
[----:B------:R-:W1:Y:S03]  /*f610*/  LDSM.16.MT88.4 R24, [R210+0x3100] ;  /* 0x00310000d218783b */ /* 0x000e660000004200 */
[C---:B------:R-:W-:Y:S02]  /*f620*/  FMUL.FTZ R90, R2.reuse, R90 ;  /* 0x0000005a025a7220 */ /* 0x040fe40000410000 */
[C---:B------:R-:W-:Y:S01]  /*f630*/  FMUL.FTZ R91, R2.reuse, R91 ;  /* 0x0000005b025b7220 */ /* 0x040fe20000410000 */
[----:B------:R-:W-:Y:S01]  /*f640*/  MUFU.EX2 R159, R159 ;  /* 0x0000009f009f7308 */ /* 0x000fe20000000800 */
[C---:B------:R-:W-:Y:S04]  /*f650*/  FMUL.FTZ R103, R2.reuse, R103 ;  /* 0x0000006702677220 */ /* 0x040fe80000410000 */
[C---:B------:R-:W-:Y:S01]  /*f660*/  FMUL.FTZ R106, R2.reuse, R106 ;  /* 0x0000006a026a7220 */ /* 0x040fe20000410000 */
[C---:B--2---:R-:W-:Y:S03]  /*f670*/  HMMA.16816.F32 R88, R16.reuse, R8, R88 ;  /* 0x000000081058723c */ /* 0x044fe60000001858 */
[C---:B------:R-:W-:Y:S01]  /*f680*/  FMUL.FTZ R92, R3.reuse, R92 ;  /* 0x0000005c035c7220 */ /* 0x040fe20000410000 */
[----:B------:R-:W-:Y:S01]  /*f690*/  MUFU.EX2 R140, R140 ;  /* 0x0000008c008c7308 */ /* 0x000fe20000000800 */
[C---:B------:R-:W-:Y:S02]  /*f6a0*/  FMUL.FTZ R93, R3.reuse, R93 ;  /* 0x0000005d035d7220 */ /* 0x040fe40000410000 */
[C---:B------:R-:W-:Y:S02]  /*f6b0*/  FMUL.FTZ R94, R2.reuse, R94 ;  /* 0x0000005e025e7220 */ /* 0x040fe40000410000 */
[C---:B------:R-:W-:Y:S03]  /*f6c0*/  FMUL.FTZ R95, R2.reuse, R95 ;  /* 0x0000005f025f7220 */ /* 0x040fe60000410000 */
[C---:B------:R-:W-:Y:S02]  /*f6d0*/  FMUL.FTZ R8, R3.reuse, R108 ;  /* 0x0000006c03087220 */ /* 0x040fe40000410000 */
[----:B------:R-:W-:Y:S01]  /*f6e0*/  FMUL.FTZ R9, R3, R109 ;  /* 0x0000006d03097220 */ /* 0x000fe20000410000 */
[----:B------:R-:W-:Y:S01]  /*f6f0*/  MUFU.EX2 R163, R163 ;  /* 0x000000a300a37308 */ /* 0x000fe20000000800 */
[C---:B------:R-:W-:Y:S03]  /*f700*/  HMMA.16816.F32 R92, R16.reuse, R10, R92 ;  /* 0x0000000a105c723c */ /* 0x040fe6000000185c */
[C---:B------:R-:W-:Y:S02]  /*f710*/  FMUL.FTZ R107, R2.reuse, R107 ;  /* 0x0000006b026b7220 */ /* 0x040fe40000410000 */
[C---:B------:R-:W-:Y:S02]  /*f720*/  FMUL.FTZ R54, R2.reuse, R54 ;  /* 0x0000003602367220 */ /* 0x040fe40000410000 */
[C---:B------:R-:W-:Y:S01]  /*f730*/  FMUL.FTZ R10, R2.reuse, R110 ;  /* 0x0000006e020a7220 */ /* 0x040fe20000410000 */
[C---:B---3--:R-:W-:Y:S01]  /*f740*/  HMMA.16816.F32 R96, R16.reuse, R20, R96 ;  /* 0x000000141060723c */ /* 0x048fe20000001860 */
[----:B------:R-:W-:Y:S03]  /*f750*/  MUFU.EX2 R150, R150 ;  /* 0x0000009600967308 */ /* 0x000fe60000000800 */
[----:B------:R-:W-:Y:S02]  /*f760*/  FFMA.FTZ R110, R37, c[0x0][0x2d0], -R118 ;  /* 0x0000b400256e7a23 */ /* 0x000fe40000010876 */
[----:B------:R-:W-:Y:S01]  /*f770*/  LDSM.16.MT88.4 R36, [R208+0x900] ;  /* 0x00090000d024783b */ /* 0x000fe20000004200 */
[C---:B------:R-:W-:Y:S01]  /*f780*/  FMUL.FTZ R11, R2.reuse, R111 ;  /* 0x0000006f020b7220 */ /* 0x040fe20000410000 */
[C---:B------:R-:W-:Y:S03]  /*f790*/  HMMA.16816.F32 R100, R16.reuse, R22, R100 ;  /* 0x000000161064723c */ /* 0x040fe60000001864 */
[----:B------:R-:W-:Y:S01]  /*f7a0*/  MUFU.EX2 R110, R110 ;  /* 0x0000006e006e7308 */ /* 0x000fe20000000800 */
[----:B------:R-:W-:Y:S02]  /*f7b0*/  FMUL.FTZ R55, R2, R55 ;  /* 0x0000003702377220 */ /* 0x000fe40000410000 */
[----:B------:R-:W2:Y:S01]  /*f7c0*/  LDSM.16.MT88.4 R20, [R208+0x3100] ;  /* 0x00310000d014783b */ /* 0x000ea20000004200 */
[----:B------:R-:W-:Y:S01]  /*f7d0*/  FFMA.FTZ R109, R131, c[0x0][0x2d0], -R46 ;  /* 0x0000b400836d7a23 */ /* 0x000fe2000001082e */
[C---:B-1----:R-:W-:Y:S04]  /*f7e0*/  HMMA.16816.F32 R8, R16.reuse, R24, R8 ;  /* 0x000000181008723c */ /* 0x042fe80000001808 */
[----:B------:R-:W-:Y:S01]  /*f7f0*/  FFMA.FTZ R131, R33, c[0x0][0x2d0], -R118 ;  /* 0x0000b40021837a23 */ /* 0x000fe20000010876 */
[----:B------:R-:W1:Y:S01]  /*f800*/  MUFU.EX2 R109, R109 ;  /* 0x0000006d006d7308 */ /* 0x000e620000000800 */
[----:B------:R-:W-:Y:S01]  /*f810*/  LDSM.16.MT88.4 R32, [R209+0x900] ;  /* 0x00090000d120783b */ /* 0x000fe20000004200 */
[----:B------:R-:W-:Y:S01]  /*f820*/  FFMA.FTZ R46, R44, c[0x0][0x2d0], -R46 ;  /* 0x0000b4002c2e7a23 */ /* 0x000fe2000001082e */
[C---:B------:R-:W-:Y:S04]  /*f830*/  HMMA.16816.F32 R104, R16.reuse, R26, R104 ;  /* 0x0000001a1068723c */ /* 0x040fe80000001868 */
[C---:B------:R-:W-:Y:S02]  /*f840*/  FMUL.FTZ R58, R2.reuse, R58 ;  /* 0x0000003a023a7220 */ /* 0x040fe40000410000 */
[----:B------:R-:W3:Y:S01]  /*f850*/  LDSM.16.MT88.4 R24, [R212+0x900] ;  /* 0x00090000d418783b */ /* 0x000ee20000004200 */
[----:B------:R4:W-:Y:S01]  /*f860*/  MUFU.EX2 R121, R46 ;  /* 0x0000002e00797308 */ /* 0x0009e20000000800 */
[C---:B------:R-:W-:Y:S04]  /*f870*/  HMMA.16816.F32 R52, R16.reuse, R28, R52 ;  /* 0x0000001c1034723c */ /* 0x040fe80000001834 */
[C---:B------:R-:W-:Y:S02]  /*f880*/  FMUL.FTZ R59, R2.reuse, R59 ;  /* 0x0000003b023b7220 */ /* 0x040fe40000410000 */
[--C-:B------:R-:W-:Y:S02]  /*f890*/  FFMA.FTZ R108, R247, c[0x0][0x2d0], -R118.reuse ;  /* 0x0000b400f76c7a23 */ /* 0x100fe40000010876 */
[--C-:B------:R-:W-:Y:S01]  /*f8a0*/  FFMA.FTZ R111, R243, c[0x0][0x2d0], -R118.reuse ;  /* 0x0000b400f36f7a23 */ /* 0x100fe20000010876 */
[----:B------:R-:W5:Y:S02]  /*f8b0*/  MUFU.EX2 R131, R131 ;  /* 0x0000008300837308 */ /* 0x000f640000000800 */
[C---:B------:R-:W-:Y:S01]  /*f8c0*/  HMMA.16816.F32 R56, R16.reuse, R30, R56 ;  /* 0x0000001e1038723c */ /* 0x040fe20000001838 */
[----:B------:R-:W3:Y:S02]  /*f8d0*/  LDSM.16.MT88.4 R28, [R210+0x900] ;  /* 0x00090000d21c783b */ /* 0x000ee40000004200 */
[C---:B------:R-:W-:Y:S02]  /*f8e0*/  FMUL.FTZ R62, R2.reuse, R62 ;  /* 0x0000003e023e7220 */ /* 0x040fe40000410000 */
[C---:B------:R-:W-:Y:S02]  /*f8f0*/  FMUL.FTZ R63, R2.reuse, R63 ;  /* 0x0000003f023f7220 */ /* 0x040fe40000410000 */
[C---:B------:R-:W-:Y:S01]  /*f900*/  FMUL.FTZ R66, R2.reuse, R66 ;  /* 0x0000004202427220 */ /* 0x040fe20000410000 */
[----:B------:R-:W-:Y:S01]  /*f910*/  MUFU.EX2 R108, R108 ;  /* 0x0000006c006c7308 */ /* 0x000fe20000000800 */
[----:B------:R-:W-:Y:S03]  /*f920*/  FMUL.FTZ R67, R2, R67 ;  /* 0x0000004302437220 */ /* 0x000fe60000410000 */
[C---:B--2---:R-:W-:Y:S01]  /*f930*/  HMMA.16816.F32 R60, R16.reuse, R20, R60 ;  /* 0x00000014103c723c */ /* 0x044fe2000000183c */
[----:B----4-:R-:W-:Y:S02]  /*f940*/  LDSM.16.MT88.4 R44, [R209+0x2900] ;  /* 0x00290000d12c783b */ /* 0x010fe40000004200 */
[--C-:B------:R-:W-:Y:S02]  /*f950*/  FFMA.FTZ R134, R241, c[0x0][0x2d0], -R118.reuse ;  /* 0x0000b400f1867a23 */ /* 0x100fe40000010876 */
[--C-:B------:R-:W-:Y:S01]  /*f960*/  FFMA.FTZ R155, R237, c[0x0][0x2d0], -R118.reuse ;  /* 0x0000b400ed9b7a23 */ /* 0x100fe20000010876 */
[----:B------:R-:W2:Y:S01]  /*f970*/  MUFU.EX2 R111, R111 ;  /* 0x0000006f006f7308 */ /* 0x000ea20000000800 */
[--C-:B------:R-:W-:Y:S01]  /*f980*/  FFMA.FTZ R136, R235, c[0x0][0x2d0], -R118.reuse ;  /* 0x0000b400eb887a23 */ /* 0x100fe20000010876 */
[----:B------:R-:W-:Y:S01]  /*f990*/  HMMA.16816.F32 R64, R16, R22, R64 ;  /* 0x000000161040723c */ /* 0x000fe20000001840 */
[----:B------:R-:W4:Y:S03]  /*f9a0*/  LDSM.16.MT88.4 R20, [R212+0x3900] ;  /* 0x00390000d414783b */ /* 0x000f260000004200 */
[--C-:B------:R-:W-:Y:S02]  /*f9b0*/  FFMA.FTZ R157, R157, c[0x0][0x2d0], -R118.reuse ;  /* 0x0000b4009d9d7a23 */ /* 0x100fe40000010876 */
[--C-:B------:R-:W-:Y:S01]  /*f9c0*/  FFMA.FTZ R142, R231, c[0x0][0x2d0], -R118.reuse ;  /* 0x0000b400e78e7a23 */ /* 0x100fe20000010876 */
[----:B------:R-:W-:Y:S01]  /*f9d0*/  F2FP.PACK_AB R16, R122, R119 ;  /* 0x000000777a10723e */ /* 0x000fe200000000ff */
[----:B------:R-:W-:Y:S01]  /*f9e0*/  MUFU.EX2 R134, R134 ;  /* 0x0000008600867308 */ /* 0x000fe20000000800 */
[----:B-1----:R-:W-:Y:S03]  /*f9f0*/  F2FP.PACK_AB R18, R109, R128 ;  /* 0x000000806d12723e */ /* 0x002fe600000000ff */
[----:B-----5:R-:W-:Y:S01]  /*fa00*/  F2FP.PACK_AB R19, R131, R110 ;  /* 0x0000006e8313723e */ /* 0x020fe200000000ff */
[--C-:B------:R-:W-:Y:S02]  /*fa10*/  FFMA.FTZ R167, R167, c[0x0][0x2d0], -R118.reuse ;  /* 0x0000b400a7a77a23 */ /* 0x100fe40000010876 */
[--C-:B------:R-:W-:Y:S02]  /*fa20*/  FFMA.FTZ R148, R165, c[0x0][0x2d0], -R118.reuse ;  /* 0x0000b400a5947a23 */ /* 0x100fe40000010876 */
[--C-:B------:R-:W-:Y:S01]  /*fa30*/  FFMA.FTZ R161, R161, c[0x0][0x2d0], -R118.reuse ;  /* 0x0000b400a1a17a23 */ /* 0x100fe20000010876 */
[----:B------:R-:W1:Y:S01]  /*fa40*/  MUFU.EX2 R155, R155 ;  /* 0x0000009b009b7308 */ /* 0x000e620000000800 */
[--C-:B------:R-:W-:Y:S02]  /*fa50*/  FFMA.FTZ R151, R151, c[0x0][0x2d0], -R118.reuse ;  /* 0x0000b40097977a23 */ /* 0x100fe40000010876 */
[--C-:B------:R-:W-:Y:S01]  /*fa60*/  FFMA.FTZ R154, R139, c[0x0][0x2d0], -R118.reuse ;  /* 0x0000b4008b9a7a23 */ /* 0x100fe20000010876 */
[----:B--2---:R-:W-:Y:S01]  /*fa70*/  F2FP.PACK_AB R17, R111, R108 ;  /* 0x0000006c6f11723e */ /* 0x004fe200000000ff */
[--C-:B------:R-:W-:Y:S02]  /*fa80*/  FFMA.FTZ R135, R135, c[0x0][0x2d0], -R118.reuse ;  /* 0x0000b40087877a23 */ /* 0x100fe40000010876 */
[--C-:B------:R-:W-:Y:S02]  /*fa90*/  FFMA.FTZ R129, R129, c[0x0][0x2d0], -R118.reuse ;  /* 0x0000b40081817a23 */ /* 0x100fe40000010876 */
[----:B------:R-:W-:Y:S01]  /*faa0*/  FFMA.FTZ R118, R13, c[0x0][0x2d0], -R118 ;  /* 0x0000b4000d767a23 */ /* 0x000fe20000010876 */
[----:B------:R-:W-:Y:S01]  /*fab0*/  MUFU.EX2 R136, R136 ;  /* 0x0000008800887308 */ /* 0x000fe20000000800 */
[C---:B---3--:R-:W-:Y:S03]  /*fac0*/  HMMA.16816.F32 R4, R16.reuse, R24, R4 ;  /* 0x000000181004723c */ /* 0x048fe60000001804 */
[----:B------:R-:W-:Y:S02]  /*fad0*/  FFMA.FTZ R48, R3, R228, R48 ;  /* 0x000000e403307223 */ /* 0x000fe40000010030 */
[----:B------:R-:W-:Y:S02]  /*fae0*/  FFMA.FTZ R117, R2, R227, R117 ;  /* 0x000000e302757223 */ /* 0x000fe40000010075 */
[----:B------:R-:W-:Y:S01]  /*faf0*/  FADD.FTZ R15, R15, R48 ;  /* 0x000000300f0f7221 */ /* 0x000fe20000010000 */
[C---:B------:R-:W-:Y:S01]  /*fb00*/  HMMA.16816.F32 R68, R16.reuse, R26, R68 ;  /* 0x0000001a1044723c */ /* 0x040fe20000001844 */
[----:B------:R-:W2:Y:S01]  /*fb10*/  LDSM.16.MT88.4 R24, [R210+0x3900] ;  /* 0x00390000d218783b */ /* 0x000ea20000004200 */
[----:B------:R-:W3:Y:S02]  /*fb20*/  MUFU.EX2 R157, R157 ;  /* 0x0000009d009d7308 */ /* 0x000ee40000000800 */
[----:B------:R-:W-:Y:S02]  /*fb30*/  FADD.FTZ R116, R116, R117 ;  /* 0x0000007574747221 */ /* 0x000fe40000010000 */
[----:B------:R-:W-:Y:S02]  /*fb40*/  FADD.FTZ R14, R14, R15 ;  /* 0x0000000f0e0e7221 */ /* 0x000fe40000010000 */
[C---:B------:R-:W-:Y:S04]  /*fb50*/  HMMA.16816.F32 R72, R16.reuse, R28, R72 ;  /* 0x0000001c1048723c */ /* 0x040fe80000001848 */
[----:B------:R-:W-:Y:S01]  /*fb60*/  MUFU.EX2 R142, R142 ;  /* 0x0000008e008e7308 */ /* 0x000fe20000000800 */
[----:B------:R-:W-:Y:S02]  /*fb70*/  FADD.FTZ R3, R51, R116 ;  /* 0x0000007433037221 */ /* 0x000fe40000010000 */
[----:B------:R-:W-:Y:S01]  /*fb80*/  FADD.FTZ R14, R49, R14 ;  /* 0x0000000e310e7221 */ /* 0x000fe20000010000 */
[C---:B------:R-:W-:Y:S01]  /*fb90*/  HMMA.16816.F32 R76, R16.reuse, R30, R76 ;  /* 0x0000001e104c723c */ /* 0x040fe2000000184c */
[----:B------:R-:W5:Y:S03]  /*fba0*/  LDSM.16.MT88.4 R28, [R209+0x3900] ;  /* 0x00390000d11c783b */ /* 0x000f660000004200 */
[----:B------:R-:W-:Y:S02]  /*fbb0*/  FADD.FTZ R3, R50, R3 ;  /* 0x0000000332037221 */ /* 0x000fe40000010000 */
[----:B------:R-:W1:Y:S01]  /*fbc0*/  MUFU.EX2 R167, R167 ;  /* 0x000000a700a77308 */ /* 0x000e620000000800 */
[----:B------:R-:W-:Y:S01]  /*fbd0*/  FADD.FTZ R119, R119, R14 ;  /* 0x0000000e77777221 */ /* 0x000fe20000010000 */
[C---:B------:R-:W-:Y:S04]  /*fbe0*/  HMMA.16816.F32 R80, R16.reuse, R32, R80 ;  /* 0x000000201050723c */ /* 0x040fe80000001850 */
[----:B------:R-:W-:Y:S02]  /*fbf0*/  FADD.FTZ R108, R108, R3 ;  /* 0x000000036c6c7221 */ /* 0x000fe40000010000 */
[----:B------:R-:W-:Y:S02]  /*fc00*/  FADD.FTZ R119, R122, R119 ;  /* 0x000000777a777221 */ /* 0x000fe40000010000 */
[C---:B------:R-:W-:Y:S01]  /*fc10*/  HMMA.16816.F32 R84, R16.reuse, R34, R84 ;  /* 0x000000221054723c */ /* 0x040fe20000001854 */
[----:B------:R-:W1:Y:S01]  /*fc20*/  LDSM.16.MT88.4 R32, [R208+0x3900] ;  /* 0x00390000d020783b */ /* 0x000e620000004200 */
[----:B------:R-:W-:Y:S02]  /*fc30*/  MUFU.EX2 R148, R148 ;  /* 0x0000009400947308 */ /* 0x000fe40000000800 */
[----:B------:R-:W-:Y:S02]  /*fc40*/  FADD.FTZ R111, R111, R108 ;  /* 0x0000006c6f6f7221 */ /* 0x000fe40000010000 */
[----:B------:R-:W-:Y:S02]  /*fc50*/  FADD.FTZ R128, R128, R119 ;  /* 0x0000007780807221 */ /* 0x000fe40000010000 */
[C---:B------:R-:W-:Y:S04]  /*fc60*/  HMMA.16816.F32 R88, R16.reuse, R36, R88 ;  /* 0x000000241058723c */ /* 0x040fe80000001858 */
[----:B------:R-:W1:Y:S01]  /*fc70*/  MUFU.EX2 R161, R161 ;  /* 0x000000a100a17308 */ /* 0x000e620000000800 */
[----:B------:R-:W-:Y:S02]  /*fc80*/  FADD.FTZ R110, R110, R111 ;  /* 0x0000006f6e6e7221 */ /* 0x000fe40000010000 */
[----:B------:R-:W-:Y:S01]  /*fc90*/  FADD.FTZ R128, R109, R128 ;  /* 0x000000806d807221 */ /* 0x000fe20000010000 */
[C---:B------:R-:W-:Y:S01]  /*fca0*/  HMMA.16816.F32 R92, R16.reuse, R38, R92 ;  /* 0x00000026105c723c */ /* 0x040fe2000000185c */
[----:B------:R-:W-:Y:S03]  /*fcb0*/  LDSM.16.MT88.4 R36, [R208+0x4100] ;  /* 0x00410000d024783b */ /* 0x000fe60000004200 */
[----:B------:R-:W-:Y:S02]  /*fcc0*/  FADD.FTZ R131, R131, R110 ;  /* 0x0000006e83837221 */ /* 0x000fe40000010000 */
[----:B------:R-:W1:Y:S01]  /*fcd0*/  MUFU.EX2 R143, R143 ;  /* 0x0000008f008f7308 */ /* 0x000e620000000800 */
[----:B------:R-:W-:Y:S01]  /*fce0*/  IMAD.MOV.U32 R3, RZ, RZ, R0 ;  /* 0x000000ffff037224 */ /* 0x000fe200078e0000 */
[C---:B----4-:R-:W-:Y:S08]  /*fcf0*/  HMMA.16816.F32 R96, R16.reuse, R20, R96 ;  /* 0x000000141060723c */ /* 0x050ff00000001860 */
[C---:B------:R-:W-:Y:S01]  /*fd00*/  HMMA.16816.F32 R100, R16.reuse, R22, R100 ;  /* 0x000000161064723c */ /* 0x040fe20000001864 */
[----:B------:R-:W4:Y:S01]  /*fd10*/  LDSM.16.MT88.4 R20, [R212+0x1100] ;  /* 0x00110000d414783b */ /* 0x000f220000004200 */
[----:B------:R-:W-:Y:S06]  /*fd20*/  MUFU.EX2 R137, R137 ;  /* 0x0000008900897308 */ /* 0x000fec0000000800 */
[C---:B--2---:R-:W-:Y:S04]  /*fd30*/  HMMA.16816.F32 R8, R16.reuse, R24, R8 ;  /* 0x000000181008723c */ /* 0x044fe80000001808 */
[----:B------:R-:W2:Y:S04]  /*fd40*/  MUFU.EX2 R152, R152 ;  /* 0x0000009800987308 */ /* 0x000ea80000000800 */
[C---:B------:R-:W-:Y:S01]  /*fd50*/  HMMA.16816.F32 R104, R16.reuse, R26, R104 ;  /* 0x0000001a1068723c */ /* 0x040fe20000001868 */
[----:B------:R-:W2:Y:S05]  /*fd60*/  LDSM.16.MT88.4 R24, [R210+0x1100] ;  /* 0x00110000d218783b */ /* 0x000eaa0000004200 */
[----:B------:R-:W-:Y:S02]  /*fd70*/  MUFU.EX2 R151, R151 ;  /* 0x0000009700977308 */ /* 0x000fe40000000800 */
[C---:B-----5:R-:W-:Y:S08]  /*fd80*/  HMMA.16816.F32 R52, R16.reuse, R28, R52 ;  /* 0x0000001c1034723c */ /* 0x060ff00000001834 */
[C---:B------:R-:W-:Y:S01]  /*fd90*/  HMMA.16816.F32 R56, R16.reuse, R30, R56 ;  /* 0x0000001e1038723c */ /* 0x040fe20000001838 */
[----:B------:R-:W5:Y:S01]  /*fda0*/  LDSM.16.MT88.4 R28, [R209+0x1100] ;  /* 0x00110000d11c783b */ /* 0x000f620000004200 */
[----:B------:R-:W2:Y:S06]  /*fdb0*/  MUFU.EX2 R154, R154 ;  /* 0x0000009a009a7308 */ /* 0x000eac0000000800 */
[C---:B-1----:R-:W-:Y:S04]  /*fdc0*/  HMMA.16816.F32 R60, R16.reuse, R32, R60 ;  /* 0x00000020103c723c */ /* 0x042fe8000000183c */
[----:B------:R-:W-:Y:S04]  /*fdd0*/  MUFU.EX2 R135, R135 ;  /* 0x0000008700877308 */ /* 0x000fe80000000800 */
[----:B------:R-:W-:Y:S01]  /*fde0*/  HMMA.16816.F32 R64, R16, R34, R64 ;  /* 0x000000221040723c */ /* 0x000fe20000001840 */
[----:B------:R-:W1:Y:S05]  /*fdf0*/  LDSM.16.MT88.4 R32, [R208+0x1100] ;  /* 0x00110000d020783b */ /* 0x000e6a0000004200 */
[----:B------:R-:W1:Y:S01]  /*fe00*/  MUFU.EX2 R156, R156 ;  /* 0x0000009c009c7308 */ /* 0x000e620000000800 */
[----:B------:R-:W-:Y:S01]  /*fe10*/  F2FP.PACK_AB R16, R130, R141 ;  /* 0x0000008d8210723e */ /* 0x000fe200000000ff */
[----:B------:R-:W-:Y:S01]  /*fe20*/  FADD.FTZ R141, R141, R128 ;  /* 0x000000808d8d7221 */ /* 0x000fe20000010000 */
[----:B------:R-:W-:Y:S03]  /*fe30*/  F2FP.PACK_AB R18, R149, R132 ;  /* 0x000000849512723e */ /* 0x000fe600000000ff */
[----:B------:R-:W-:Y:S01]  /*fe40*/  F2FP.PACK_AB R17, R155, R134 ;  /* 0x000000869b11723e */ /* 0x000fe200000000ff */
[----:B------:R-:W-:Y:S01]  /*fe50*/  FADD.FTZ R134, R134, R131 ;  /* 0x0000008386867221 */ /* 0x000fe20000010000 */
[----:B---3--:R-:W-:Y:S01]  /*fe60*/  F2FP.PACK_AB R19, R157, R136 ;  /* 0x000000889d13723e */ /* 0x008fe200000000ff */
[----:B------:R-:W-:Y:S01]  /*fe70*/  FADD.FTZ R141, R130, R141 ;  /* 0x0000008d828d7221 */ /* 0x000fe20000010000 */
[----:B------:R-:W-:Y:S01]  /*fe80*/  MUFU.EX2 R123, R123 ;  /* 0x0000007b007b7308 */ /* 0x000fe20000000800 */
[----:B------:R-:W-:Y:S02]  /*fe90*/  FADD.FTZ R155, R155, R134 ;  /* 0x000000869b9b7221 */ /* 0x000fe40000010000 */
[----:B------:R-:W-:Y:S02]  /*fea0*/  FADD.FTZ R132, R132, R141 ;  /* 0x0000008d84847221 */ /* 0x000fe40000010000 */
[C---:B----4-:R-:W-:Y:S03]  /*feb0*/  HMMA.16816.F32 R4, R16.reuse, R20, R4 ;  /* 0x000000141004723c */ /* 0x050fe60000001804 */
[----:B------:R-:W-:Y:S02]  /*fec0*/  FADD.FTZ R136, R136, R155 ;  /* 0x0000009b88887221 */ /* 0x000fe40000010000 */
[----:B------:R-:W3:Y:S01]  /*fed0*/  MUFU.EX2 R158, R158 ;  /* 0x0000009e009e7308 */ /* 0x000ee20000000800 */
[----:B------:R-:W-:Y:S02]  /*fee0*/  FADD.FTZ R149, R149, R132 ;  /* 0x0000008495957221 */ /* 0x000fe40000010000 */
[C---:B------:R-:W-:Y:S01]  /*fef0*/  HMMA.16816.F32 R68, R16.reuse, R22, R68 ;  /* 0x000000161044723c */ /* 0x040fe20000001844 */
[----:B------:R-:W4:Y:S03]  /*ff00*/  LDSM.16.MT88.4 R20, [R212+0x4100] ;  /* 0x00410000d414783b */ /* 0x000f260000004200 */
[----:B------:R-:W-:Y:S03]  /*ff10*/  FADD.FTZ R157, R157, R136 ;  /* 0x000000889d9d7221 */ /* 0x000fe60000010000 */
[----:B------:R-:W1:Y:S01]  /*ff20*/  MUFU.EX2 R120, R120 ;  /* 0x0000007800787308 */ /* 0x000e620000000800 */
[C---:B--2---:R-:W-:Y:S08]  /*ff30*/  HMMA.16816.F32 R72, R16.reuse, R24, R72 ;  /* 0x000000181048723c */ /* 0x044ff00000001848 */
[C---:B------:R-:W-:Y:S01]  /*ff40*/  HMMA.16816.F32 R76, R16.reuse, R26, R76 ;  /* 0x0000001a104c723c */ /* 0x040fe2000000184c */
[----:B------:R-:W2:Y:S01]  /*ff50*/  LDSM.16.MT88.4 R24, [R210+0x4100] ;  /* 0x00410000d218783b */ /* 0x000ea20000004200 */
[----:B------:R-:W-:Y:S06]  /*ff60*/  MUFU.EX2 R129, R129 ;  /* 0x0000008100817308 */ /* 0x000fec0000000800 */
[C---:B-----5:R-:W-:Y:S04]  /*ff70*/  HMMA.16816.F32 R80, R16.reuse, R28, R80 ;  /* 0x0000001c1050723c */ /* 0x060fe80000001850 */
[----:B------:R-:W5:Y:S04]  /*ff80*/  MUFU.EX2 R160, R160 ;  /* 0x000000a000a07308 */ /* 0x000f680000000800 */
[C---:B------:R-:W-:Y:S01]  /*ff90*/  HMMA.16816.F32 R84, R16.reuse, R30, R84 ;  /* 0x0000001e1054723c */ /* 0x040fe20000001854 */
[----:B------:R-:W3:Y:S05]  /*ffa0*/  LDSM.16.MT88.4 R28, [R209+0x4100] ;  /* 0x00410000d11c783b */ /* 0x000eea0000004200 */
[----:B------:R-:W-:Y:S02]  /*ffb0*/  MUFU.EX2 R133, R133 ;  /* 0x0000008500857308 */ /* 0x000fe40000000800 */
[C---:B-1----:R-:W-:Y:S08]  /*ffc0*/  HMMA.16816.F32 R88, R16.reuse, R32, R88 ;  /* 0x000000201058723c */ /* 0x042ff00000001858 */
[C---:B------:R-:W-:Y:S01]  /*ffd0*/  HMMA.16816.F32 R92, R16.reuse, R34, R92 ;  /* 0x00000022105c723c */ /* 0x040fe2000000185c */
[----:B------:R-:W1:Y:S01]  /*ffe0*/  LDSM.16.MT88.4 R32, [R212+0x1900] ;  /* 0x00190000d420783b */ /* 0x000e620000004200 */
[----:B------:R-:W1:Y:S06]  /*fff0*/  MUFU.EX2 R118, R118 ;  /* 0x0000007600767308 */ /* 0x000e6c0000000800 */
[C---:B----4-:R-:W-:Y:S08]  /*10000*/  HMMA.16816.F32 R96, R16.reuse, R20, R96 ;  /* 0x000000141060723c */ /* 0x050ff00000001860 */
        /* <DEDUP_REMOVED lines=20> */
[C---:B-1----:R-:W-:Y:S03]  /*10150*/  HMMA.16816.F32 R4, R16.reuse, R32, R4 ;  /* 0x000000201004723c */ /* 0x042fe60000001804 */
[----:B------:R-:W-:Y:S02]  /*10160*/  FADD.FTZ R2, R148, R167 ;  /* 0x000000a794027221 */ /* 0x000fe40000010000 */
[----:B------:R-:W-:Y:S02]  /*10170*/  FADD.FTZ R163, R163, R140 ;  /* 0x0000008ca3a37221 */ /* 0x000fe40000010000 */
[----:B------:R-:W-:Y:S01]  /*10180*/  FADD.FTZ R2, R161, R2 ;  /* 0x00000002a1027221 */ /* 0x000fe20000010000 */
[C---:B------:R-:W-:Y:S01]  /*10190*/  HMMA.16816.F32 R68, R16.reuse, R34, R68 ;  /* 0x000000221044723c */ /* 0x040fe20000001844 */
[----:B------:R-:W1:Y:S07]  /*101a0*/  LDSM.16.MT88.4 R32, [R212+0x4900] ;  /* 0x00490000d420783b */ /* 0x000e6e0000004200 */
        /* <DEDUP_REMOVED lines=11> */
[----:B------:R-:W-:Y:S07]  /*10260*/  LDSM.16.MT88.4 R32, [R208+0x2100] ;  /* 0x00210000d020783b */ /* 0x000fee0000004200 */
[C---:B----4-:R-:W-:Y:S08]  /*10270*/  HMMA.16816.F32 R8, R16.reuse, R20, R8 ;  /* 0x000000141008723c */ /* 0x050ff00000001808 */
        /* <DEDUP_REMOVED lines=14> */
[----:B------:R-:W-:Y:S01]  /*10360*/  FADD.FTZ R150, R143, R150 ;  /* 0x000000968f967221 */ /* 0x000fe20000010000 */
[----:B------:R-:W-:Y:S01]  /*10370*/  IADD3 R2, R168, -0x1, RZ ;  /* 0xffffffffa8027810 */ /* 0x000fe20007ffe0ff */
        /* <DEDUP_REMOVED lines=8> */
[----:B------:R-:W-:Y:S02]  /*10400*/  IMAD.MOV.U32 R168, RZ, RZ, R2 ;  /* 0x000000ffffa87224 */ /* 0x000fe400078e0002 */
[----:B------:R-:W-:Y:S02]  /*10410*/  IMAD.MOV.U32 R2, RZ, RZ, R12 ;  /* 0x000000ffff027224 */ /* 0x000fe400078e000c */
[C---:B---3--:R-:W-:Y:S08]  /*10420*/  HMMA.16816.F32 R72, R16.reuse, R28, R72 ;  /* 0x0000001c1048723c */ /* 0x048ff00000001848 */
        /* <DEDUP_REMOVED lines=12> */
[C---:B------:R-:W-:Y:S08]  /*104f0*/  HMMA.16816.F32 R104, R16.reuse, R30, R104 ;  /* 0x0000001e1068723c */ /* 0x040ff00000001868 */
[C---:B------:R-:W-:Y:S08]  /*10500*/  HMMA.16816.F32 R52, R16.reuse, R36, R52 ;  /* 0x000000241034723c */ /* 0x040ff00000001834 */
[C---:B------:R-:W-:Y:S08]  /*10510*/  HMMA.16816.F32 R56, R16.reuse, R38, R56 ;  /* 0x000000261038723c */ /* 0x040ff00000001838 */
[C---:B-1----:R-:W-:Y:S08]  /*10520*/  HMMA.16816.F32 R60, R16.reuse, R20, R60 ;  /* 0x00000014103c723c */ /* 0x042ff0000000183c */
[----:B------:R-:W-:Y:S01]  /*10530*/  HMMA.16816.F32 R64, R16, R22, R64 ;  /* 0x000000161040723c */ /* 0x000fe20000001840 */
[----:B------:R-:W1:Y:S06]  /*10540*/  LDSM.16.MT88.4 R20, [R212+0x5900] ;  /* 0x00590000d414783b */ /* 0x000e6c0000004200 */
[----:B------:R-:W-:Y:S01]  /*10550*/  F2FP.PACK_AB R16, R158, R123 ;  /* 0x0000007b9e10723e */ /* 0x000fe200000000ff */
[----:B------:R-:W-:Y:S01]  /*10560*/  FADD.FTZ R123, R123, R152 ;  /* 0x000000987b7b7221 */ /* 0x000fe20000010000 */
[----:B------:R-:W-:Y:S03]  /*10570*/  F2FP.PACK_AB R18, R121, R120 ;  /* 0x000000787912723e */ /* 0x000fe600000000ff */
[----:B-----5:R-:W-:Y:S01]  /*10580*/  F2FP.PACK_AB R17, R160, R129 ;  /* 0x00000081a011723e */ /* 0x020fe200000000ff */
[----:B------:R-:W-:Y:S01]  /*10590*/  FADD.FTZ R129, R129, R156 ;  /* 0x0000009c81817221 */ /* 0x000fe20000010000 */
[----:B------:R-:W-:Y:S01]  /*105a0*/  F2FP.PACK_AB R19, R118, R133 ;  /* 0x000000857613723e */ /* 0x000fe200000000ff */
[----:B------:R-:W-:Y:S02]  /*105b0*/  FADD.FTZ R123, R158, R123 ;  /* 0x0000007b9e7b7221 */ /* 0x000fe40000010000 */
[----:B------:R-:W-:Y:S02]  /*105c0*/  FADD.FTZ R160, R160, R129 ;  /* 0x00000081a0a07221 */ /* 0x000fe40000010000 */
[----:B------:R-:W-:Y:S02]  /*105d0*/  FADD.FTZ R120, R120, R123 ;  /* 0x0000007b78787221 */ /* 0x000fe40000010000 */
[C---:B----4-:R-:W-:Y:S01]  /*105e0*/  HMMA.16816.F32 R112, R16.reuse, R32, R4 ;  /* 0x000000201070723c */ /* 0x050fe20000001804 */
[----:B------:R-:W3:Y:S02]  /*105f0*/  LDSM.16.MT88.4 R4, [R210+0x5900] ;  /* 0x00590000d204783b */ /* 0x000ee40000004200 */
[----:B------:R-:W-:Y:S02]  /*10600*/  FADD.FTZ R133, R133, R160 ;  /* 0x000000a085857221 */ /* 0x000fe40000010000 */
[----:B------:R-:W-:Y:S02]  /*10610*/  FADD.FTZ R228, R121, R120 ;  /* 0x0000007879e47221 */ /* 0x000fe40000010000 */
[----:B------:R-:W-:Y:S01]  /*10620*/  FADD.FTZ R227, R118, R133 ;  /* 0x0000008576e37221 */ /* 0x000fe20000010000 */
[C---:B------:R-:W-:Y:S08]  /*10630*/  HMMA.16816.F32 R68, R16.reuse, R34, R68 ;  /* 0x000000221044723c */ /* 0x040ff00000001844 */
[C---:B------:R-:W-:Y:S08]  /*10640*/  HMMA.16816.F32 R72, R16.reuse, R40, R72 ;  /* 0x000000281048723c */ /* 0x040ff00000001848 */
[C---:B------:R-:W-:Y:S08]  /*10650*/  HMMA.16816.F32 R76, R16.reuse, R42, R76 ;  /* 0x0000002a104c723c */ /* 0x040ff0000000184c */
[C---:B------:R-:W-:Y:S08]  /*10660*/  HMMA.16816.F32 R80, R16.reuse, R44, R80 ;  /* 0x0000002c1050723c */ /* 0x040ff00000001850 */
[C---:B------:R-:W-:Y:S08]  /*10670*/  HMMA.16816.F32 R84, R16.reuse, R46, R84 ;  /* 0x0000002e1054723c */ /* 0x040ff00000001854 */
[C---:B--2---:R-:W-:Y:S08]  /*10680*/  HMMA.16816.F32 R88, R16.reuse, R24, R88 ;  /* 0x000000181058723c */ /* 0x044ff00000001858 */
[C---:B------:R-:W-:Y:S01]  /*10690*/  HMMA.16816.F32 R92, R16.reuse, R26, R92 ;  /* 0x0000001a105c723c */ /* 0x040fe2000000185c */
[----:B------:R-:W2:Y:S07]  /*106a0*/  LDSM.16.MT88.4 R24, [R209+0x5900] ;  /* 0x00590000d118783b */ /* 0x000eae0000004200 */
[C---:B-1----:R-:W-:Y:S08]  /*106b0*/  HMMA.16816.F32 R96, R16.reuse, R20, R96 ;  /* 0x000000141060723c */ /* 0x042ff00000001860 */
[C---:B------:R-:W-:Y:S01]  /*106c0*/  HMMA.16816.F32 R100, R16.reuse, R22, R100 ;  /* 0x000000161064723c */ /* 0x040fe20000001864 */
[----:B------:R-:W1:Y:S07]  /*106d0*/  LDSM.16.MT88.4 R20, [R208+0x5900] ;  /* 0x00590000d014783b */ /* 0x000e6e0000004200 */
[C---:B---3--:R-:W-:Y:S08]  /*106e0*/  HMMA.16816.F32 R108, R16.reuse, R4, R8 ;  /* 0x00000004106c723c */ /* 0x048ff00000001808 */
[C---:B------:R-:W-:Y:S08]  /*106f0*/  HMMA.16816.F32 R104, R16.reuse, R6, R104 ;  /* 0x000000061068723c */ /* 0x040ff00000001868 */
[C---:B--2---:R-:W-:Y:S08]  /*10700*/  HMMA.16816.F32 R52, R16.reuse, R24, R52 ;  /* 0x000000181034723c */ /* 0x044ff00000001834 */
[C---:B------:R-:W-:Y:S08]  /*10710*/  HMMA.16816.F32 R56, R16.reuse, R26, R56 ;  /* 0x0000001a1038723c */ /* 0x040ff00000001838 */
[C---:B-1----:R-:W-:Y:S08]  /*10720*/  HMMA.16816.F32 R60, R16.reuse, R20, R60 ;  /* 0x00000014103c723c */ /* 0x042ff0000000183c */
[----:B------:R-:W-:Y:S01]  /*10730*/  HMMA.16816.F32 R64, R16, R22, R64 ;  /* 0x000000161040723c */ /* 0x000fe20000001840 */
[----:B------:R-:W-:-:S07]  /*10740*/  @P0 BRA `(.L_x_207) ;  /* 0xffffc17000000947 */ /* 0x000fce000383ffff */
.L_x_197:
[----:B------:R-:W1:Y:S01]  /*10750*/  SHFL.BFLY PT, R3, R228, 0x2, 0x1f ;  /* 0x0c401f00e4037f89 */ /* 0x000e6200000e0000 */
[----:B------:R-:W-:Y:S01]  /*10760*/  CS2R R4, SRZ ;  /* 0x0000000000047805 */ /* 0x000fe2000001ff00 */
[----:B------:R-:W-:-:S02]  /*10770*/  MOV R8, 0xff800000 ;  /* 0xff80000000087802 */ /* 0x000fc40000000f00 */
[----:B------:R-:W2:Y:S01]  /*10780*/  SHFL.BFLY PT, R2, R227, 0x2, 0x1f ;  /* 0x0c401f00e3027f89 */ /* 0x000ea200000e0000 */
[----:B------:R-:W-:Y:S01]  /*10790*/  PLOP3.LUT P2, PT, PT, PT, PT, 0x8, 0x0 ;  /* 0x000000000000781c */ /* 0x000fe20003f4e170 */
[----:B-1----:R-:W-:Y:S02]  /*107a0*/  FADD.FTZ R6, R3, R228 ;  /* 0x000000e403067221 */ /* 0x002fe40000010000 */
[----:B--2---:R-:W-:-:S03]  /*107b0*/  FADD.FTZ R7, R2, R227 ;  /* 0x000000e302077221 */ /* 0x004fc60000010000 */
[----:B------:R-:W1:Y:S04]  /*107c0*/  SHFL.BFLY PT, R3, R6, 0x1, 0x1f ;  /* 0x0c201f0006037f89 */ /* 0x000e6800000e0000 */
[----:B------:R-:W2:Y:S01]  /*107d0*/  SHFL.BFLY PT, R2, R7, 0x1, 0x1f ;  /* 0x0c201f0007027f89 */ /* 0x000ea200000e0000 */
[----:B-1----:R-:W-:Y:S02]  /*107e0*/  FADD.FTZ R3, R6, R3 ;  /* 0x0000000306037221 */ /* 0x002fe40000010000 */
[----:B--2---:R-:W-:-:S03]  /*107f0*/  FADD.FTZ R2, R7, R2 ;  /* 0x0000000207027221 */ /* 0x004fc60000010000 */
[----:B------:R-:W-:Y:S02]  /*10800*/  FSETP.NE.FTZ.AND P1, PT, R3, RZ, PT ;  /* 0x000000ff0300720b */ /* 0x000fe40003f35000 */
[----:B------:R-:W-:Y:S02]  /*10810*/  MOV R7, 0xff800000 ;  /* 0xff80000000077802 */ /* 0x000fe40000000f00 */
[----:B------:R-:W-:-:S09]  /*10820*/  FSETP.NE.FTZ.AND P0, PT, R2, RZ, PT ;  /* 0x000000ff0200720b */ /* 0x000fd20003f15000 */
[----:B------:R-:W1:Y:S01]  /*10830*/  @P1 MUFU.RCP R5, R3 ;  /* 0x0000000300051308 */ /* 0x000e620000001000 */
[----:B------:R-:W-:-:S03]  /*10840*/  @P1 MOV R10, 0x3f317218 ;  /* 0x3f317218000a1802 */ /* 0x000fc60000000f00 */
[----:B------:R-:W-:Y:S02]  /*10850*/  @P0 MOV R9, 0x3f317218 ;  /* 0x3f31721800090802 */ /* 0x000fe40000000f00 */
        /* <DEDUP_REMOVED lines=12> */
[----:B------:R-:W-:Y:S02]  /*10920*/  FMUL.FTZ R77, R5, R77 ;  /* 0x0000004d054d7220 */ /* 0x000fe40000410000 */
        /* <DEDUP_REMOVED lines=58> */
[----:B------:R-:W-:Y:S02]  /*10cd0*/  @P1 FFMA.FTZ R7, R10, R0, R3 ;  /* 0x000000000a071223 */ /* 0x000fe40000010003 */
[----:B------:R-:W-:Y:S02]  /*10ce0*/  @P0 FFMA.FTZ R8, R9, R12, R11 ;  /* 0x0000000c09080223 */ /* 0x000fe4000001000b */
.L_x_165:
[----:B------:R-:W-:Y:S01]  /*10cf0*/  USHF.R.S32.HI UR6, URZ, 0x1f, UR12 ;  /* 0x0000001f3f067899 */ /* 0x000fe2000801140c */
[----:B------:R-:W-:Y:S05]  /*10d00*/  @P2 BRA `(.L_x_208) ;  /* 0x0000114000002947 */ /* 0x000fea0003800000 */
[----:B------:R-:W1:Y:S01]  /*10d10*/  S2R R0, SR_TID.X ;  /* 0x0000000000007919 */ /* 0x000e620000002100 */
[----:B------:R-:W-:Y:S01]  /*10d20*/  ULDC.64 UR4, c[0x0][0x490] ;  /* 0x0001240000047ab9 */ /* 0x000fe20000000a00 */
[----:B------:R-:W-:Y:S01]  /*10d30*/  IMAD.MOV.U32 R14, RZ, RZ, c[0x0][0x4e8] ;  /* 0x00013a00ff0e7624 */ /* 0x000fe200078e00ff */
[----:B------:R-:W-:Y:S01]  /*10d40*/  UIMAD UR7, UR6, UR4, URZ ;  /* 0x00000004060772a4 */ /* 0x000fe2000f8e023f */
[----:B------:R-:W2:Y:S01]  /*10d50*/  S2R R22, SR_CTAID.Z ;  /* 0x0000000000167919 */ /* 0x000ea20000002700 */
[----:B------:R-:W-:Y:S01]  /*10d60*/  UIMAD.WIDE.U32 UR8, UR12, UR4, URZ ;  /* 0x000000040c0872a5 */ /* 0x000fe2000f8e003f */
[----:B------:R-:W-:Y:S01]  /*10d70*/  F2FP.PACK_AB R112, R113, R112 ;  /* 0x000000707170723e */ /* 0x000fe200000000ff */
[----:B------:R-:W-:Y:S01]  /*10d80*/  UIMAD UR7, UR12, UR5, UR7 ;  /* 0x000000050c0772a4 */ /* 0x000fe2000f8e0207 */
[----:B------:R-:W-:Y:S01]  /*10d90*/  ISETP.NE.AND P0, PT, R14, 0x1, PT ;  /* 0x000000010e00780c */ /* 0x000fe20003f05270 */
[----:B------:R-:W-:Y:S01]  /*10da0*/  BSSY B0, `(.L_x_209) ;  /* 0x00000da000007945 */ /* 0x000fe20003800000 */
[----:B------:R-:W-:Y:S01]  /*10db0*/  ULDC.64 UR4, c[0x0][0x3e8] ;  /* 0x0000fa0000047ab9 */ /* 0x000fe20000000a00 */
[----:B------:R-:W-:Y:S01]  /*10dc0*/  IMAD.U32 R25, RZ, RZ, UR9 ;  /* 0x00000009ff197e24 */ /* 0x000fe2000f8e00ff */
[----:B------:R-:W-:Y:S01]  /*10dd0*/  UIMAD UR6, UR6, UR4, URZ ;  /* 0x00000004060672a4 */ /* 0x000fe2000f8e023f */
[----:B------:R-:W-:Y:S01]  /*10de0*/  IMAD.U32 R24, RZ, RZ, UR8 ;  /* 0x00000008ff187e24 */ /* 0x000fe2000f8e00ff */
[----:B------:R-:W-:Y:S01]  /*10df0*/  UIMAD.WIDE.U32 UR10, UR12, UR4, URZ ;  /* 0x000000040c0a72a5 */ /* 0x000fe2000f8e003f */
[----:B------:R-:W-:Y:S01]  /*10e00*/  F2FP.PACK_AB R114, R115, R114 ;  /* 0x000000727372723e */ /* 0x000fe200000000ff */
[----:B------:R-:W-:Y:S01]  /*10e10*/  UIMAD UR5, UR12, UR5, UR6 ;  /* 0x000000050c0572a4 */ /* 0x000fe2000f8e0206 */
[----:B------:R-:W-:Y:S01]  /*10e20*/  F2FP.PACK_AB R68, R69, R68 ;  /* 0x000000444544723e */ /* 0x000fe200000000ff */
[----:B------:R-:W-:Y:S01]  /*10e30*/  UIADD3 UR7, UR9, UR7, URZ ;  /* 0x0000000709077290 */ /* 0x000fe2000fffe03f */
[----:B------:R-:W-:Y:S01]  /*10e40*/  F2FP.PACK_AB R70, R71, R70 ;  /* 0x000000464746723e */ /* 0x000fe200000000ff */
[----:B------:R-:W-:Y:S01]  /*10e50*/  UIADD3 UR5, UR11, UR5, URZ ;  /* 0x000000050b057290 */ /* 0x000fe2000fffe03f */
[----:B------:R-:W-:Y:S01]  /*10e60*/  IMAD.U32 R29, RZ, RZ, UR11 ;  /* 0x0000000bff1d7e24 */ /* 0x000fe2000f8e00ff */
[----:B------:R-:W-:Y:S01]  /*10e70*/  F2FP.PACK_AB R72, R73, R72 ;  /* 0x000000484948723e */ /* 0x000fe200000000ff */
[----:B------:R-:W-:Y:S01]  /*10e80*/  IMAD.U32 R28, RZ, RZ, UR10 ;  /* 0x0000000aff1c7e24 */ /* 0x000fe2000f8e00ff */
[----:B-1----:R-:W-:Y:S01]  /*10e90*/  SHF.R.S32.HI R9, RZ, 0x1f, R0 ;  /* 0x0000001fff097819 */ /* 0x002fe20000011400 */
[----:B------:R-:W-:Y:S01]  /*10ea0*/  IMAD.U32 R25, RZ, RZ, UR7 ;  /* 0x00000007ff197e24 */ /* 0x000fe2000f8e00ff */
[----:B------:R-:W-:Y:S01]  /*10eb0*/  F2FP.PACK_AB R74, R75, R74 ;  /* 0x0000004a4b4a723e */ /* 0x000fe200000000ff */
[----:B------:R-:W-:Y:S01]  /*10ec0*/  IMAD.U32 R29, RZ, RZ, UR5 ;  /* 0x00000005ff1d7e24 */ /* 0x000fe2000f8e00ff */
[CC--:B------:R-:W-:Y:S01]  /*10ed0*/  LEA.HI R11, R9.reuse, R0.reuse, RZ, 0x2 ;  /* 0x00000000090b7211 */ /* 0x0c0fe200078f10ff */
[----:B--2---:R-:W-:Y:S01]  /*10ee0*/  IMAD.WIDE.U32 R24, R22, c[0x0][0x498], R24 ;  /* 0x0001260016187a25 */ /* 0x004fe200078e0018 */
[----:B------:R-:W-:-:S02]  /*10ef0*/  LEA.HI R3, R9, R0, RZ, 0x5 ;  /* 0x0000000009037211 */ /* 0x000fc400078f28ff */
[--C-:B------:R-:W-:Y:S02]  /*10f00*/  SHF.R.S32.HI R20, RZ, 0x2, R11.reuse ;  /* 0x00000002ff147819 */ /* 0x100fe4000001140b */
[----:B------:R-:W-:Y:S02]  /*10f10*/  SHF.R.S32.HI R13, RZ, 0x1f, R11 ;  /* 0x0000001fff0d7819 */ /* 0x000fe4000001140b */
[CC--:B------:R-:W-:Y:S02]  /*10f20*/  LEA.HI R10, R9.reuse, R0.reuse, RZ, 0x3 ;  /* 0x00000000090a7211 */ /* 0x0c0fe400078f18ff */
[----:B------:R-:W-:Y:S02]  /*10f30*/  LEA.HI R2, R9, R0, RZ, 0x6 ;  /* 0x0000000009027211 */ /* 0x000fe400078f30ff */
[----:B------:R-:W-:Y:S02]  /*10f40*/  LOP3.LUT R9, R3, 0xffffffe0, RZ, 0xc0, !PT ;  /* 0xffffffe003097812 */ /* 0x000fe400078ec0ff */
[----:B------:R-:W-:Y:S01]  /*10f50*/  LEA.HI R13, R13, R20, RZ, 0x3 ;  /* 0x000000140d0d7211 */ /* 0x000fe200078f18ff */
[----:B------:R-:W-:Y:S01]  /*10f60*/  IMAD.SHL.U32 R2, R2, 0x8, RZ ;  /* 0x0000000802027824 */ /* 0x000fe200078e00ff */
[----:B------:R-:W-:Y:S01]  /*10f70*/  LOP3.LUT R11, R11, 0xfffffffc, RZ, 0xc0, !PT ;  /* 0xfffffffc0b0b7812 */ /* 0x000fe200078ec0ff */
[----:B------:R-:W-:Y:S01]  /*10f80*/  IMAD.IADD R12, R0, 0x1, -R9 ;  /* 0x00000001000c7824 */ /* 0x000fe200078e0a09 */
[----:B------:R-:W-:-:S02]  /*10f90*/  LOP3.LUT R13, R13, 0xfffffff8, RZ, 0xc0, !PT ;  /* 0xfffffff80d0d7812 */ /* 0x000fc400078ec0ff */
[----:B------:R-:W-:Y:S01]  /*10fa0*/  LOP3.LUT R19, R10, 0xfffffff8, RZ, 0xc0, !PT ;  /* 0xfffffff80a137812 */ /* 0x000fe200078ec0ff */
[----:B------:R-:W-:Y:S01]  /*10fb0*/  IMAD.IADD R11, R0, 0x1, -R11 ;  /* 0x00000001000b7824 */ /* 0x000fe200078e0a0b */
[----:B------:R-:W-:Y:S01]  /*10fc0*/  SHF.R.S32.HI R9, RZ, 0x1f, R12 ;  /* 0x0000001fff097819 */ /* 0x000fe2000001140c */
[----:B------:R-:W-:Y:S01]  /*10fd0*/  IMAD.IADD R20, R20, 0x1, -R13 ;  /* 0x0000000114147824 */ /* 0x000fe200078e0a0d */
[----:B------:R-:W-:Y:S01]  /*10fe0*/  SHF.R.S32.HI R15, RZ, 0x1f, R22 ;  /* 0x0000001fff0f7819 */ /* 0x000fe20000011416 */
[----:B------:R-:W1:Y:S01]  /*10ff0*/  S2R R13, SR_CTAID.X ;  /* 0x00000000000d7919 */ /* 0x000e620000002500 */
[----:B------:R-:W-:Y:S01]  /*11000*/  SHF.R.S32.HI R26, RZ, 0x5, R3 ;  /* 0x00000005ff1a7819 */ /* 0x000fe20000011403 */
[----:B------:R-:W-:Y:S01]  /*11010*/  IMAD.IADD R19, R0, 0x1, -R19 ;  /* 0x0000000100137824 */ /* 0x000fe200078e0a13 */
[----:B------:R-:W-:Y:S02]  /*11020*/  SHF.R.S32.HI R3, RZ, 0x1f, R3 ;  /* 0x0000001fff037819 */ /* 0x000fe40000011403 */
[----:B------:R-:W-:Y:S01]  /*11030*/  SHF.R.S32.HI R10, RZ, 0x3, R10 ;  /* 0x00000003ff0a7819 */ /* 0x000fe2000001140a */
[----:B------:R-:W-:Y:S01]  /*11040*/  IMAD R17, R26, 0x200, R11 ;  /* 0x000002001a117824 */ /* 0x000fe200078e020b */
[----:B------:R-:W-:-:S02]  /*11050*/  LOP3.LUT P4, RZ, R12, 0x3, RZ, 0xc0, !PT ;  /* 0x000000030cff7812 */ /* 0x000fc4000788c0ff */
[----:B------:R-:W-:Y:S01]  /*11060*/  LEA.HI R12, R9, R12, RZ, 0x2 ;  /* 0x0000000c090c7211 */ /* 0x000fe200078f10ff */
[----:B------:R-:W-:Y:S01]  /*11070*/  IMAD R9, R15, c[0x0][0x498], RZ ;  /* 0x000126000f097a24 */ /* 0x000fe200078e02ff */
[----:B------:R-:W-:Y:S01]  /*11080*/  LEA.HI R3, R3, R26, RZ, 0x3 ;  /* 0x0000001a03037211 */ /* 0x000fe200078f18ff */
[----:B------:R-:W-:Y:S01]  /*11090*/  IMAD.SHL.U32 R0, R10, 0x40, RZ ;  /* 0x000000400a007824 */ /* 0x000fe200078e00ff */
[----:B------:R-:W-:Y:S01]  /*110a0*/  LEA.HI R4, R11, R11, RZ, 0x1 ;  /* 0x0000000b0b047211 */ /* 0x000fe200078f08ff */
[----:B------:R-:W-:Y:S01]  /*110b0*/  IMAD R16, R22, c[0x0][0x49c], R9 ;  /* 0x0001270016107a24 */ /* 0x000fe200078e0209 */
[----:B------:R-:W-:Y:S01]  /*110c0*/  LOP3.LUT R3, R3, 0xffffff8, RZ, 0xc0, !PT ;  /* 0x0ffffff803037812 */ /* 0x000fe200078ec0ff */
[----:B------:R-:W-:Y:S01]  /*110d0*/  IMAD.SHL.U32 R9, R19, 0x8, RZ ;  /* 0x0000000813097824 */ /* 0x000fe200078e00ff */
[----:B------:R-:W-:Y:S01]  /*110e0*/  LOP3.LUT R4, R4, 0x1ffffffe, RZ, 0xc0, !PT ;  /* 0x1ffffffe04047812 */ /* 0x000fe200078ec0ff */
[----:B------:R-:W-:Y:S01]  /*110f0*/  IMAD R15, R15, c[0x0][0x3f0], RZ ;  /* 0x0000fc000f0f7a24 */ /* 0x000fe200078e02ff */
[----:B------:R-:W-:Y:S01]  /*11100*/  LOP3.LUT R0, R0, 0x1c0, RZ, 0xc0, !PT ;  /* 0x000001c000007812 */ /* 0x000fe200078ec0ff */
[----:B------:R-:W-:Y:S01]  /*11110*/  IMAD.IADD R18, R26, 0x1, -R3 ;  /* 0x000000011a127824 */ /* 0x000fe200078e0a03 */
[----:B------:R-:W-:Y:S01]  /*11120*/  SHF.R.S32.HI R21, RZ, 0x2, R12 ;  /* 0x00000002ff157819 */ /* 0x000fe2000001140c */
[----:B------:R-:W-:Y:S01]  /*11130*/  IMAD.IADD R11, R11, 0x1, -R4 ;  /* 0x000000010b0b7824 */ /* 0x000fe200078e0a04 */
[----:B------:R-:W-:Y:S01]  /*11140*/  LOP3.LUT R4, R0, 0x38, R9, 0xf8, !PT ;  /* 0x0000003800047812 */ /* 0x000fe200078ef809 */
[----:B------:R-:W-:Y:S01]  /*11150*/  IMAD R15, R22, c[0x0][0x3f4], R15 ;  /* 0x0000fd00160f7a24 */ /* 0x000fe200078e020f */
[----:B------:R-:W-:Y:S01]  /*11160*/  SHF.R.U32.HI R3, RZ, 0x3, R0 ;  /* 0x00000003ff037819 */ /* 0x000fe20000011600 */
[----:B------:R-:W-:Y:S01]  /*11170*/  IMAD R0, R19, 0x20, R10 ;  /* 0x0000002013007824 */ /* 0x000fe200078e020a */
[----:B------:R-:W-:Y:S01]  /*11180*/  LOP3.LUT R19, R20, 0x1, RZ, 0xc0, !PT ;  /* 0x0000000114137812 */ /* 0x000fe200078ec0ff */
[----:B------:R-:W-:Y:S01]  /*11190*/  IMAD R18, R18, 0x10, R21 ;  /* 0x0000001012127824 */ /* 0x000fe200078e0215 */
[----:B------:R-:W-:Y:S01]  /*111a0*/  LOP3.LUT R3, R4, R3, RZ, 0x3c, !PT ;  /* 0x0000000304037212 */ /* 0x000fe200078e3cff */
[----:B-1----:R-:W-:Y:S01]  /*111b0*/  IMAD R0, R13, 0x80, R0 ;  /* 0x000000800d007824 */ /* 0x002fe200078e0200 */
[----:B------:R-:W-:Y:S01]  /*111c0*/  ISETP.NE.U32.AND P3, PT, R19, 0x1, PT ;  /* 0x000000011300780c */ /* 0x000fe20003f65070 */
[----:B------:R-:W-:Y:S01]  /*111d0*/  IMAD.WIDE.U32 R22, R22, c[0x0][0x3f0], R28 ;  /* 0x0000fc0016167a25 */ /* 0x000fe200078e001c */
[----:B------:R-:W-:-:S02]  /*111e0*/  LOP3.LUT R2, R3, 0x7ffffe00, R2, 0xf8, !PT ;  /* 0x7ffffe0003027812 */ /* 0x000fc400078ef802 */
[C---:B------:R-:W-:Y:S01]  /*111f0*/  R2P PR, R20.reuse, 0x6 ;  /* 0x0000000614007804 */ /* 0x040fe20000000000 */
[----:B------:R-:W-:Y:S01]  /*11200*/  IMAD.SHL.U32 R20, R20, 0x40, RZ ;  /* 0x0000004014147824 */ /* 0x000fe200078e00ff */
[----:B------:R-:W-:Y:S01]  /*11210*/  F2FP.PACK_AB R76, R77, R76 ;  /* 0x0000004c4d4c723e */ /* 0x000fe200000000ff */
[----:B------:R-:W-:Y:S01]  /*11220*/  @P0 IMAD.HI.U32 R4, R0, c[0x0][0x4ec], RZ ;  /* 0x00013b0000040a27 */ /* 0x000fe200078e00ff */
[----:B------:R-:W-:Y:S02]  /*11230*/  F2FP.PACK_AB R78, R79, R78 ;  /* 0x0000004e4f4e723e */ /* 0x000fe400000000ff */
[----:B------:R-:W-:Y:S01]  /*11240*/  LOP3.LUT R26, R20, 0x1c0, RZ, 0xc0, !PT ;  /* 0x000001c0141a7812 */ /* 0x000fe200078ec0ff */
[----:B------:R-:W-:Y:S01]  /*11250*/  IMAD.MOV.U32 R12, RZ, RZ, R0 ;  /* 0x000000ffff0c7224 */ /* 0x000fe200078e0000 */
[----:B------:R-:W-:Y:S01]  /*11260*/  @P0 SHF.R.U32.HI R12, RZ, c[0x0][0x4f0], R4 ;  /* 0x00013c00ff0c0a19 */ /* 0x000fe20000011604 */
[----:B------:R-:W-:Y:S01]  /*11270*/  IMAD R3, R14, c[0x0][0x388], RZ ;  /* 0x0000e2000e037a24 */ /* 0x000fe200078e02ff */
[----:B------:R-:W-:Y:S01]  /*11280*/  LEA.HI R26, R26, R26, RZ, 0x1d ;  /* 0x0000001a1a1a7211 */ /* 0x000fe200078fe8ff */
[----:B------:R-:W-:Y:S01]  /*11290*/  IMAD R4, R11, 0x8, R18 ;  /* 0x000000080b047824 */ /* 0x000fe200078e0212 */
[--C-:B------:R-:W-:Y:S01]  /*112a0*/  SHF.R.S32.HI R14, RZ, 0x1f, R12.reuse ;  /* 0x0000001fff0e7819 */ /* 0x100fe2000001140c */
[----:B------:R-:W-:Y:S01]  /*112b0*/  IMAD.MOV R11, RZ, RZ, -R12 ;  /* 0x000000ffff0b7224 */ /* 0x000fe200078e0a0c */
[----:B------:R-:W-:Y:S01]  /*112c0*/  F2FP.PACK_AB R80, R81, R80 ;  /* 0x000000505150723e */ /* 0x000fe200000000ff */
[----:B------:R-:W-:Y:S01]  /*112d0*/  IMAD.U32 R17, R17, 0x2, R26 ;  /* 0x0000000211117824 */ /* 0x000fe200078e001a */
[----:B------:R-:W-:Y:S01]  /*112e0*/  F2FP.PACK_AB R82, R83, R82 ;  /* 0x000000525352723e */ /* 0x000fe200000000ff */
[----:B------:R-:W-:Y:S01]  /*112f0*/  IMAD R4, R13, 0x80, R4 ;  /* 0x000000800d047824 */ /* 0x000fe200078e0204 */
[----:B------:R-:W-:Y:S01]  /*11300*/  F2FP.PACK_AB R84, R85, R84 ;  /* 0x000000545554723e */ /* 0x000fe200000000ff */
[----:B------:R-:W-:Y:S01]  /*11310*/  IMAD.IADD R23, R23, 0x1, R15 ;  /* 0x0000000117177824 */ /* 0x000fe200078e020f */
[----:B------:R-:W-:Y:S01]  /*11320*/  F2FP.PACK_AB R86, R87, R86 ;  /* 0x000000565756723e */ /* 0x000fe200000000ff */
[----:B------:R-:W-:Y:S01]  /*11330*/  IMAD R15, R14, c[0x0][0x3e0], RZ ;  /* 0x0000f8000e0f7a24 */ /* 0x000fe200078e02ff */
[----:B------:R-:W-:Y:S01]  /*11340*/  F2FP.PACK_AB R88, R89, R88 ;  /* 0x000000585958723e */ /* 0x000fe200000000ff */
[----:B------:R-:W-:Y:S01]  /*11350*/  IMAD.SHL.U32 R17, R17, 0x2, RZ ;  /* 0x0000000211117824 */ /* 0x000fe200078e00ff */
[----:B------:R-:W-:Y:S01]  /*11360*/  BAR.SYNC.DEFER_BLOCKING 0x1, 0x100 ;  /* 0x0044000000007b1d */ /* 0x000fe20000010000 */
[----:B------:R-:W-:Y:S01]  /*11370*/  IMAD R11, R11, c[0x0][0x4e8], R0 ;  /* 0x00013a000b0b7a24 */ /* 0x000fe200078e0200 */
[----:B------:R-:W-:Y:S01]  /*11380*/  F2FP.PACK_AB R90, R91, R90 ;  /* 0x0000005a5b5a723e */ /* 0x000fe200000000ff */
[----:B------:R-:W-:Y:S01]  /*11390*/  @P0 IMAD.HI.U32 R0, R4, c[0x0][0x4ec], RZ ;  /* 0x00013b0004000a27 */ /* 0x000fe200078e00ff */
[----:B------:R-:W-:-:S02]  /*113a0*/  IADD3 R21, R17, 0x70, RZ ;  /* 0x0000007011157810 */ /* 0x000fc40007ffe0ff */
[----:B------:R-:W-:Y:S01]  /*113b0*/  F2FP.PACK_AB R92, R93, R92 ;  /* 0x0000005c5d5c723e */ /* 0x000fe200000000ff */
[C---:B------:R-:W-:Y:S01]  /*113c0*/  IMAD.WIDE.U32 R22, R12.reuse, c[0x0][0x3e0], R22 ;  /* 0x0000f8000c167a25 */ /* 0x040fe200078e0016 */
[----:B------:R-:W-:Y:S02]  /*113d0*/  F2FP.PACK_AB R94, R95, R94 ;  /* 0x0000005e5f5e723e */ /* 0x000fe400000000ff */
[----:B------:R-:W-:Y:S01]  /*113e0*/  F2FP.PACK_AB R6, R97, R6 ;  /* 0x000000066106723e */ /* 0x000fe200000000ff */
[----:B------:R-:W-:Y:S01]  /*113f0*/  IMAD R15, R12, c[0x0][0x3e4], R15 ;  /* 0x0000f9000c0f7a24 */ /* 0x000fe200078e020f */
[----:B------:R-:W-:Y:S01]  /*11400*/  IADD3 R12, R17, 0x80, RZ ;  /* 0x00000080110c7810 */ /* 0x000fe20007ffe0ff */
[----:B------:R-:W-:Y:S01]  /*11410*/  IMAD.MOV.U32 R19, RZ, RZ, R4 ;  /* 0x000000ffff137224 */ /* 0x000fe200078e0004 */
[----:B------:R-:W-:Y:S01]  /*11420*/  @P0 SHF.R.U32.HI R19, RZ, c[0x0][0x4f0], R0 ;  /* 0x00013c00ff130a19 */ /* 0x000fe20000011600 */
[----:B------:R-:W-:Y:S01]  /*11430*/  IMAD.IADD R23, R23, 0x1, R15 ;  /* 0x0000000117177824 */ /* 0x000fe200078e020f */
[----:B------:R-:W-:Y:S01]  /*11440*/  @P3 IADD3 R21, R12, 0x10, RZ ;  /* 0x000000100c153810 */ /* 0x000fe20007ffe0ff */
[----:B------:R-:W-:Y:S01]  /*11450*/  IMAD.MOV.U32 R0, RZ, RZ, 0x20 ;  /* 0x00000020ff007424 */ /* 0x000fe200078e00ff */
[----:B------:R-:W-:Y:S01]  /*11460*/  SHF.R.S32.HI R12, RZ, 0x1f, R11 ;  /* 0x0000001fff0c7819 */ /* 0x000fe2000001140b */
[----:B------:R-:W-:Y:S01]  /*11470*/  IMAD.WIDE.U32 R22, R11, c[0x0][0x3d8], R22 ;  /* 0x0000f6000b167a25 */ /* 0x000fe200078e0016 */
[----:B------:R-:W-:-:S02]  /*11480*/  SHF.R.S32.HI R15, RZ, 0x1f, R19 ;  /* 0x0000001fff0f7819 */ /* 0x000fc40000011413 */
[----:B------:R-:W-:Y:S01]  /*11490*/  IADD3 R14, P0, R19, R24, RZ ;  /* 0x00000018130e7210 */ /* 0x000fe20007f1e0ff */
[----:B------:R-:W-:Y:S01]  /*114a0*/  IMAD.MOV R19, RZ, RZ, -R19 ;  /* 0x000000ffff137224 */ /* 0x000fe200078e0a13 */
[----:B------:R-:W-:Y:S01]  /*114b0*/  SEL R0, R0, 0xffffffe0, !P1 ;  /* 0xffffffe000007807 */ /* 0x000fe20004800000 */
[----:B------:R-:W-:Y:S01]  /*114c0*/  IMAD R12, R12, c[0x0][0x3d8], RZ ;  /* 0x0000f6000c0c7a24 */ /* 0x000fe200078e02ff */
[----:B------:R-:W-:Y:S01]  /*114d0*/  IADD3.X R15, R15, R25, R16, P0, !PT ;  /* 0x000000190f0f7210 */ /* 0x000fe200007fe410 */
[----:B------:R-:W-:Y:S01]  /*114e0*/  IMAD R25, R19, c[0x0][0x4e8], R4 ;  /* 0x00013a0013197a24 */ /* 0x000fe200078e0204 */
[----:B------:R-:W-:Y:S01]  /*114f0*/  STS [R17+0x80], R112 ;  /* 0x0000807011007388 */ /* 0x000fe20000000800 */
[----:B------:R-:W-:Y:S01]  /*11500*/  IMAD R4, R11, c[0x0][0x3dc], R12 ;  /* 0x0000f7000b047a24 */ /* 0x000fe200078e020c */
[----:B------:R-:W-:Y:S01]  /*11510*/  F2FP.PACK_AB R98, R99, R98 ;  /* 0x000000626362723e */ /* 0x000fe200000000ff */
[----:B------:R-:W-:Y:S01]  /*11520*/  IMAD.IADD R19, R17, 0x1, R0 ;  /* 0x0000000111137824 */ /* 0x000fe200078e0200 */
[----:B------:R-:W-:Y:S01]  /*11530*/  STS [R17+0x480], R114 ;  /* 0x0004807211007388 */ /* 0x000fe20000000800 */
[----:B------:R-:W-:Y:S01]  /*11540*/  IMAD.IADD R11, R0, 0x1, R21 ;  /* 0x00000001000b7824 */ /* 0x000fe200078e0215 */
[----:B------:R-:W-:Y:S01]  /*11550*/  SHF.R.S32.HI R0, RZ, 0x1f, R25 ;  /* 0x0000001fff007819 */ /* 0x000fe20000011419 */
[----:B------:R-:W-:Y:S01]  /*11560*/  IMAD.MOV.U32 R12, RZ, RZ, 0x40 ;  /* 0x00000040ff0c7424 */ /* 0x000fe200078e00ff */
[----:B------:R-:W-:Y:S01]  /*11570*/  STS [R21], R68 ;  /* 0x0000004415007388 */ /* 0x000fe20000000800 */
[----:B------:R-:W-:Y:S01]  /*11580*/  IMAD.WIDE.U32 R14, R25, c[0x0][0x488], R14 ;  /* 0x00012200190e7a25 */ /* 0x000fe200078e000e */
[----:B------:R-:W-:-:S02]  /*11590*/  F2FP.PACK_AB R100, R101, R100 ;  /* 0x000000646564723e */ /* 0x000fc400000000ff */
[----:B------:R-:W-:Y:S01]  /*115a0*/  SEL R12, R12, 0xffffffc0, !P2 ;  /* 0xffffffc00c0c7807 */ /* 0x000fe20005000000 */
[----:B------:R-:W-:Y:S01]  /*115b0*/  IMAD R0, R0, c[0x0][0x488], RZ ;  /* 0x0001220000007a24 */ /* 0x000fe200078e02ff */
[----:B------:R-:W-:Y:S01]  /*115c0*/  STS [R21+0x400], R70 ;  /* 0x0004004615007388 */ /* 0x000fe20000000800 */
[----:B------:R-:W-:Y:S01]  /*115d0*/  F2FP.PACK_AB R102, R103, R102 ;  /* 0x000000666766723e */ /* 0x000fe200000000ff */
[----:B------:R-:W-:Y:S01]  /*115e0*/  IMAD R20, R13, 0x80, R18 ;  /* 0x000000800d147824 */ /* 0x000fe200078e0212 */
[----:B------:R-:W-:Y:S01]  /*115f0*/  F2FP.PACK_AB R108, R109, R108 ;  /* 0x0000006c6d6c723e */ /* 0x000fe200000000ff */
[----:B------:R-:W-:Y:S01]  /*11600*/  IMAD R0, R25, c[0x0][0x48c], R0 ;  /* 0x0001230019007a24 */ /* 0x000fe200078e0200 */
[----:B------:R-:W-:Y:S01]  /*11610*/  STS [R19+0x80], R72 ;  /* 0x0000804813007388 */ /* 0x000fe20000000800 */
[--C-:B------:R-:W-:Y:S01]  /*11620*/  IMAD.IADD R25, R17, 0x1, R12.reuse ;  /* 0x0000000111197824 */ /* 0x100fe200078e020c */
[----:B------:R-:W-:Y:S01]  /*11630*/  F2FP.PACK_AB R110, R111, R110 ;  /* 0x0000006e6f6e723e */ /* 0x000fe200000000ff */
[C---:B------:R-:W-:Y:S01]  /*11640*/  IMAD.IADD R27, R12.reuse, 0x1, R21 ;  /* 0x000000010c1b7824 */ /* 0x040fe200078e0215 */
[----:B------:R-:W-:Y:S01]  /*11650*/  STS [R19+0x480], R74 ;  /* 0x0004804a13007388 */ /* 0x000fe20000000800 */
[----:B------:R-:W-:Y:S01]  /*11660*/  IMAD.IADD R29, R12, 0x1, R19 ;  /* 0x000000010c1d7824 */ /* 0x000fe200078e0213 */
[----:B------:R-:W-:Y:S01]  /*11670*/  F2FP.PACK_AB R104, R105, R104 ;  /* 0x000000686968723e */ /* 0x000fe200000000ff */
[----:B------:R-:W-:Y:S01]  /*11680*/  IMAD.IADD R31, R11, 0x1, R12 ;  /* 0x000000010b1f7824 */ /* 0x000fe200078e020c */
[----:B------:R-:W-:Y:S01]  /*11690*/  STS [R11], R76 ;  /* 0x0000004c0b007388 */ /* 0x000fe20000000800 */
[----:B------:R-:W-:Y:S01]  /*116a0*/  F2FP.PACK_AB R106, R107, R106 ;  /* 0x0000006a6b6a723e */ /* 0x000fe200000000ff */
[----:B------:R-:W-:Y:S01]  /*116b0*/  IMAD.IADD R15, R15, 0x1, R0 ;  /* 0x000000010f0f7824 */ /* 0x000fe200078e0200 */
[----:B------:R-:W-:Y:S01]  /*116c0*/  F2FP.PACK_AB R52, R53, R52 ;  /* 0x000000343534723e */ /* 0x000fe200000000ff */
[----:B------:R-:W-:Y:S01]  /*116d0*/  STS [R11+0x400], R78 ;  /* 0x0004004e0b007388 */ /* 0x000fe20000000800 */
[----:B------:R-:W-:Y:S01]  /*116e0*/  F2FP.PACK_AB R54, R55, R54 ;  /* 0x000000363736723e */ /* 0x000fe200000000ff */
[----:B------:R-:W-:Y:S01]  /*116f0*/  IMAD.SHL.U32 R2, R2, 0x2, RZ ;  /* 0x0000000202027824 */ /* 0x000fe200078e00ff */
[----:B------:R-:W-:Y:S01]  /*11700*/  LEA R16, P0, R14, c[0x0][0x450], 0x2 ;  /* 0x000114000e107a11 */ /* 0x000fe200078010ff */
[----:B------:R-:W-:Y:S01]  /*11710*/  STS [R25+0x80], R80 ;  /* 0x0000805019007388 */ /* 0x000fe20000000800 */
[----:B------:R-:W-:Y:S01]  /*11720*/  F2FP.PACK_AB R56, R57, R56 ;  /* 0x000000383938723e */ /* 0x000fe200000000ff */
[----:B------:R-:W-:Y:S01]  /*11730*/  IMAD R10, R13, 0x80, R10 ;  /* 0x000000800d0a7824 */ /* 0x000fe200078e020a */
[----:B------:R-:W-:Y:S01]  /*11740*/  F2FP.PACK_AB R58, R59, R58 ;  /* 0x0000003a3b3a723e */ /* 0x000fe200000000ff */
[----:B------:R-:W-:Y:S01]  /*11750*/  STS [R25+0x480], R82 ;  /* 0x0004805219007388 */ /* 0x000fe20000000800 */
[----:B------:R-:W-:-:S02]  /*11760*/  F2FP.PACK_AB R60, R61, R60 ;  /* 0x0000003c3d3c723e */ /* 0x000fc400000000ff */
[----:B------:R-:W-:Y:S01]  /*11770*/  F2FP.PACK_AB R62, R63, R62 ;  /* 0x0000003e3f3e723e */ /* 0x000fe200000000ff */
[----:B------:R-:W-:Y:S01]  /*11780*/  STS [R27], R84 ;  /* 0x000000541b007388 */ /* 0x000fe20000000800 */
[----:B------:R-:W-:Y:S02]  /*11790*/  F2FP.PACK_AB R5, R5, R64 ;  /* 0x000000400505723e */ /* 0x000fe400000000ff */
[----:B------:R-:W-:Y:S01]  /*117a0*/  F2FP.PACK_AB R66, R67, R66 ;  /* 0x000000424342723e */ /* 0x000fe200000000ff */
[----:B------:R-:W-:Y:S01]  /*117b0*/  STS [R27+0x400], R86 ;  /* 0x000400561b007388 */ /* 0x000fe20000000800 */
[----:B------:R-:W-:Y:S02]  /*117c0*/  LEA.HI.X R15, R14, c[0x0][0x454], R15, 0x2, P0 ;  /* 0x000115000e0f7a11 */ /* 0x000fe400000f140f */
[C---:B------:R-:W-:Y:S01]  /*117d0*/  IADD3 R18, R20.reuse, 0x8, RZ ;  /* 0x0000000814127810 */ /* 0x040fe20007ffe0ff */
[----:B------:R-:W-:Y:S01]  /*117e0*/  STS [R29+0x80], R88 ;  /* 0x000080581d007388 */ /* 0x000fe20000000800 */
[----:B------:R-:W-:-:S02]  /*117f0*/  ISETP.GE.OR P5, PT, R20, R3, P4 ;  /* 0x000000031400720c */ /* 0x000fc400027a6670 */
[----:B------:R-:W-:Y:S01]  /*11800*/  ISETP.GE.OR P4, PT, R18, R3, P4 ;  /* 0x000000031200720c */ /* 0x000fe20002786670 */
[----:B------:R-:W-:Y:S01]  /*11810*/  STS [R29+0x480], R90 ;  /* 0x0004805a1d007388 */ /* 0x000fe20000000800 */
[----:B------:R-:W-:-:S03]  /*11820*/  LEA R0, P0, R22, c[0x0][0x380], 0x1 ;  /* 0x0000e00016007a11 */ /* 0x000fc600078008ff */
        /* <DEDUP_REMOVED lines=18> */
[----:B------:R-:W-:Y:S04]  /*11950*/  SHFL.IDX PT, R32, R16, RZ, 0x1c1f ;  /* 0x001c1fff10207589 */ /* 0x000fe800000e0000 */
[----:B------:R-:W2:Y:S04]  /*11960*/  SHFL.IDX PT, R33, R15, RZ, 0x1c1f ;  /* 0x001c1fff0f217589 */ /* 0x000ea800000e0000 */
[----:B------:R-:W-:Y:S06]  /*11970*/  BAR.SYNC.DEFER_BLOCKING 0x1, 0x100 ;  /* 0x0044000000007b1d */ /* 0x000fec0000010000 */
[----:B------:R-:W-:Y:S01]  /*11980*/  SHFL.IDX PT, R34, R16, 0x1, 0x1c1f ;  /* 0x003c1f0010227f89 */ /* 0x000fe200000e0000 */
[----:B-1----:R-:W-:-:S03]  /*11990*/  IMAD.IADD R5, R23, 0x1, R4 ;  /* 0x0000000117057824 */ /* 0x002fc600078e0204 */
[----:B------:R-:W1:Y:S02]  /*119a0*/  SHFL.IDX PT, R35, R15, 0x1, 0x1c1f ;  /* 0x003c1f000f237f89 */ /* 0x000e6400000e0000 */
[----:B------:R-:W-:Y:S02]  /*119b0*/  LEA.HI.X R22, R22, c[0x0][0x384], R5, 0x1, P0 ;  /* 0x0000e10016167a11 */ /* 0x000fe400000f0c05 */
[----:B------:R-:W3:Y:S01]  /*119c0*/  SHFL.IDX PT, R20, R0, RZ, 0x181f ;  /* 0x00181fff00147589 */ /* 0x000ee200000e0000 */
[----:B------:R-:W-:-:S03]  /*119d0*/  ISETP.GE.AND P0, PT, R10, R3, PT ;  /* 0x000000030a00720c */ /* 0x000fc60003f06270 */
[----:B------:R-:W4:Y:S04]  /*119e0*/  SHFL.IDX PT, R21, R22, RZ, 0x181f ;  /* 0x00181fff16157589 */ /* 0x000f2800000e0000 */
[----:B--2---:R-:W-:Y:S04]  /*119f0*/  @!P5 ST.E [R32.64], R7 ;  /* 0x000000072000d985 */ /* 0x004fe8000c10192a */
[----:B-1----:R1:W-:Y:S04]  /*11a00*/  @!P4 ST.E [R34.64], R8 ;  /* 0x000000082200c985 */ /* 0x0023e8000c10192a */
[----:B------:R2:W2:Y:S04]  /*11a10*/  LDS.128 R48, [R2+0x1080] ;  /* 0x0010800002307984 */ /* 0x0004a80000000c00 */
[----:B------:R2:W2:Y:S04]  /*11a20*/  LDS.128 R44, [R2+0x2080] ;  /* 0x00208000022c7984 */ /* 0x0004a80000000c00 */
[----:B------:R2:W2:Y:S04]  /*11a30*/  LDS.128 R40, [R2+0x3080] ;  /* 0x0030800002287984 */ /* 0x0004a80000000c00 */
[----:B------:R2:W2:Y:S04]  /*11a40*/  LDS.128 R36, [R2+0x5080] ;  /* 0x0050800002247984 */ /* 0x0004a80000000c00 */
[----:B------:R2:W2:Y:S04]  /*11a50*/  LDS.128 R24, [R2+0x6080] ;  /* 0x0060800002187984 */ /* 0x0004a80000000c00 */
[----:B------:R2:W2:Y:S01]  /*11a60*/  LDS.128 R16, [R2+0x7080] ;  /* 0x0070800002107984 */ /* 0x0004a20000000c00 */
[----:B-1----:R-:W-:Y:S01]  /*11a70*/  IADD3 R8, R9, 0x40, RZ ;  /* 0x0000004009087810 */ /* 0x002fe20007ffe0ff */
[----:B------:R-:W-:Y:S05]  /*11a80*/  @P0 BRA `(.L_x_210) ;  /* 0x000000b000000947 */ /* 0x000fea0003800000 */
[----:B---34-:R-:W1:Y:S01]  /*11a90*/  LDS.128 R4, [R2+0x80] ;  /* 0x0000800002047984 */ /* 0x018e620000000c00 */
[----:B------:R-:W-:-:S02]  /*11aa0*/  ISETP.GE.AND P0, PT, R8, c[0x0][0x3c8], PT ;  /* 0x0000f20008007a0c */ /* 0x000fc40003f06270 */
[----:B------:R-:W-:Y:S01]  /*11ab0*/  ISETP.GE.AND P1, PT, R9, c[0x0][0x3c8], PT ;  /* 0x0000f20009007a0c */ /* 0x000fe20003f26270 */
[----:B------:R-:W3:Y:S10]  /*11ac0*/  LDS.128 R12, [R2+0x4080] ;  /* 0x00408000020c7984 */ /* 0x000ef40000000c00 */
[----:B------:R-:W-:-:S02]  /*11ad0*/  @!P0 SHF.R.S32.HI R11, RZ, 0x1f, R8 ;  /* 0x0000001fff0b8819 */ /* 0x000fc40000011408 */
[----:B------:R-:W-:Y:S02]  /*11ae0*/  @!P1 IMAD.WIDE R28, R9, 0x2, R20 ;  /* 0x00000002091c9825 */ /* 0x000fe400078e0214 */
[----:B------:R-:W-:-:S04]  /*11af0*/  @!P0 LEA.HI R11, R11, R8, RZ, 0x3 ;  /* 0x000000080b0b8211 */ /* 0x000fc800078f18ff */
[----:B------:R-:W-:-:S05]  /*11b00*/  @!P0 LOP3.LUT R11, R11, 0xfffffff8, RZ, 0xc0, !PT ;  /* 0xfffffff80b0b8812 */ /* 0x000fca00078ec0ff */
[----:B------:R-:W-:Y:S01]  /*11b10*/  @!P0 IMAD.WIDE R20, R11, 0x2, R20 ;  /* 0x000000020b148825 */ /* 0x000fe200078e0214 */
[----:B-1----:R1:W-:Y:S04]  /*11b20*/  @!P1 ST.E.128 [R28.64], R4 ;  /* 0x000000041c009985 */ /* 0x0023e8000c101d2a */
[----:B---3--:R1:W-:Y:S02]  /*11b30*/  @!P0 ST.E.128 [R20.64], R12 ;  /* 0x0000000c14008985 */ /* 0x0083e4000c101d2a */
.L_x_210:
[----:B---34-:R-:W-:Y:S05]  /*11b40*/  BSYNC B0 ;  /* 0x0000000000007941 */ /* 0x018fea0003800000 */
.L_x_209:
[----:B--2---:R-:W-:Y:S01]  /*11b50*/  IADD3 R2, R10, 0x20, RZ ;  /* 0x000000200a027810 */ /* 0x004fe20007ffe0ff */
[----:B-1----:R1:W2:Y:S01]  /*11b60*/  SHFL.IDX PT, R7, R22, 0x1, 0x181f ;  /* 0x00381f0016077f89 */ /* 0x0022a200000e0000 */
[----:B------:R-:W-:Y:S02]  /*11b70*/  BSSY B0, `(.L_x_211) ;  /* 0x000000d000007945 */ /* 0x000fe40003800000 */
[----:B------:R-:W-:Y:S01]  /*11b80*/  ISETP.GE.AND P0, PT, R2, R3, PT ;  /* 0x000000030200720c */ /* 0x000fe20003f06270 */
[----:B------:R1:W3:-:S12]  /*11b90*/  SHFL.IDX PT, R6, R0, 0x1, 0x181f ;  /* 0x00381f0000067f89 */ /* 0x0002d800000e0000 */
[----:B------:R-:W-:Y:S05]  /*11ba0*/  @P0 BRA `(.L_x_212) ;  /* 0x0000009000000947 */ /* 0x000fea0003800000 */
[----:B------:R-:W-:Y:S02]  /*11bb0*/  ISETP.GE.AND P0, PT, R8, c[0x0][0x3c8], PT ;  /* 0x0000f20008007a0c */ /* 0x000fe40003f06270 */
[----:B------:R-:W-:-:S11]  /*11bc0*/  ISETP.GE.AND P1, PT, R9, c[0x0][0x3c8], PT ;  /* 0x0000f20009007a0c */ /* 0x000fd60003f26270 */
[----:B------:R-:W-:-:S04]  /*11bd0*/  @!P0 SHF.R.S32.HI R5, RZ, 0x1f, R8 ;  /* 0x0000001fff058819 */ /* 0x000fc80000011408 */
[----:B------:R-:W-:Y:S01]  /*11be0*/  @!P0 LEA.HI R2, R5, R8, RZ, 0x3 ;  /* 0x0000000805028211 */ /* 0x000fe200078f18ff */
[----:B--23--:R-:W-:-:S03]  /*11bf0*/  @!P1 IMAD.WIDE R4, R9, 0x2, R6 ;  /* 0x0000000209049825 */ /* 0x00cfc600078e0206 */
[----:B------:R-:W-:Y:S02]  /*11c00*/  @!P0 LOP3.LUT R2, R2, 0xfffffff8, RZ, 0xc0, !PT ;  /* 0xfffffff802028812 */ /* 0x000fe400078ec0ff */
[----:B------:R2:W-:Y:S03]  /*11c10*/  @!P1 ST.E.128 [R4.64], R48 ;  /* 0x0000003004009985 */ /* 0x0005e6000c101d2a */
[----:B------:R-:W-:-:S05]  /*11c20*/  @!P0 IMAD.WIDE R6, R2, 0x2, R6 ;  /* 0x0000000202068825 */ /* 0x000fca00078e0206 */
[----:B------:R2:W-:Y:S02]  /*11c30*/  @!P0 ST.E.128 [R6.64], R36 ;  /* 0x0000002406008985 */ /* 0x0005e4000c101d2a */
.L_x_212:
[----:B------:R-:W-:Y:S05]  /*11c40*/  BSYNC B0 ;  /* 0x0000000000007941 */ /* 0x000fea0003800000 */
.L_x_211:
[----:B------:R-:W-:Y:S01]  /*11c50*/  IADD3 R2, R10, 0x40, RZ ;  /* 0x000000400a027810 */ /* 0x000fe20007ffe0ff */
[----:B--2---:R2:W4:Y:S01]  /*11c60*/  SHFL.IDX PT, R7, R22, 0x2, 0x181f ;  /* 0x00581f0016077f89 */ /* 0x00452200000e0000 */
[----:B------:R-:W-:Y:S02]  /*11c70*/  BSSY B0, `(.L_x_213) ;  /* 0x000000d000007945 */ /* 0x000fe40003800000 */
[----:B------:R-:W-:Y:S01]  /*11c80*/  ISETP.GE.AND P0, PT, R2, R3, PT ;  /* 0x000000030200720c */ /* 0x000fe20003f06270 */
[----:B---3--:R2:W3:-:S12]  /*11c90*/  SHFL.IDX PT, R6, R0, 0x2, 0x181f ;  /* 0x00581f0000067f89 */ /* 0x0084d800000e0000 */
[----:B------:R-:W-:Y:S05]  /*11ca0*/  @P0 BRA `(.L_x_214) ;  /* 0x0000009000000947 */ /* 0x000fea0003800000 */
[----:B------:R-:W-:Y:S02]  /*11cb0*/  ISETP.GE.AND P0, PT, R8, c[0x0][0x3c8], PT ;  /* 0x0000f20008007a0c */ /* 0x000fe40003f06270 */
[----:B------:R-:W-:-:S11]  /*11cc0*/  ISETP.GE.AND P1, PT, R9, c[0x0][0x3c8], PT ;  /* 0x0000f20009007a0c */ /* 0x000fd60003f26270 */
[----:B------:R-:W-:-:S04]  /*11cd0*/  @!P0 SHF.R.S32.HI R5, RZ, 0x1f, R8 ;  /* 0x0000001fff058819 */ /* 0x000fc80000011408 */
[----:B------:R-:W-:Y:S01]  /*11ce0*/  @!P0 LEA.HI R2, R5, R8, RZ, 0x3 ;  /* 0x0000000805028211 */ /* 0x000fe200078f18ff */
[----:B---34-:R-:W-:-:S03]  /*11cf0*/  @!P1 IMAD.WIDE R4, R9, 0x2, R6 ;  /* 0x0000000209049825 */ /* 0x018fc600078e0206 */
[----:B------:R-:W-:Y:S02]  /*11d00*/  @!P0 LOP3.LUT R2, R2, 0xfffffff8, RZ, 0xc0, !PT ;  /* 0xfffffff802028812 */ /* 0x000fe400078ec0ff */
[----:B------:R3:W-:Y:S03]  /*11d10*/  @!P1 ST.E.128 [R4.64], R44 ;  /* 0x0000002c04009985 */ /* 0x0007e6000c101d2a */
[----:B------:R-:W-:-:S05]  /*11d20*/  @!P0 IMAD.WIDE R6, R2, 0x2, R6 ;  /* 0x0000000202068825 */ /* 0x000fca00078e0206 */
[----:B------:R3:W-:Y:S02]  /*11d30*/  @!P0 ST.E.128 [R6.64], R24 ;  /* 0x0000001806008985 */ /* 0x0007e4000c101d2a */
.L_x_214:
[----:B------:R-:W-:Y:S05]  /*11d40*/  BSYNC B0 ;  /* 0x0000000000007941 */ /* 0x000fea0003800000 */
.L_x_213:
[----:B------:R-:W-:Y:S01]  /*11d50*/  IADD3 R10, R10, 0x60, RZ ;  /* 0x000000600a0a7810 */ /* 0x000fe20007ffe0ff */
[----:B---3--:R3:W1:Y:S03]  /*11d60*/  SHFL.IDX PT, R5, R22, 0x3, 0x181f ;  /* 0x00781f0016057f89 */ /* 0x00866600000e0000 */
[----:B------:R-:W-:Y:S01]  /*11d70*/  ISETP.GE.AND P0, PT, R10, R3, PT ;  /* 0x000000030a00720c */ /* 0x000fe20003f06270 */
[----:B------:R3:W2:-:S12]  /*11d80*/  SHFL.IDX PT, R4, R0, 0x3, 0x181f ;  /* 0x00781f0000047f89 */ /* 0x00069800000e0000 */
[----:B------:R-:W-:Y:S05]  /*11d90*/  @P0 EXIT ;  /* 0x000000000000094d */ /* 0x000fea0003800000 */
[----:B------:R-:W-:-:S13]  /*11da0*/  ISETP.GE.AND P0, PT, R9, c[0x0][0x3c8], PT ;  /* 0x0000f20009007a0c */ /* 0x000fda0003f06270 */
[----:B-12---:R-:W-:-:S05]  /*11db0*/  @!P0 IMAD.WIDE R2, R9, 0x2, R4 ;  /* 0x0000000209028825 */ /* 0x006fca00078e0204 */
[----:B------:R1:W-:Y:S01]  /*11dc0*/  @!P0 ST.E.128 [R2.64], R40 ;  /* 0x0000002802008985 */ /* 0x0003e2000c101d2a */
[----:B------:R-:W-:-:S13]  /*11dd0*/  ISETP.GE.AND P0, PT, R8, c[0x0][0x3c8], PT ;  /* 0x0000f20008007a0c */ /* 0x000fda0003f06270 */
[----:B------:R-:W-:Y:S05]  /*11de0*/  @P0 EXIT ;  /* 0x000000000000094d */ /* 0x000fea0003800000 */
[----:B-1----:R-:W-:-:S04]  /*11df0*/  SHF.R.S32.HI R3, RZ, 0x1f, R8 ;  /* 0x0000001fff037819 */ /* 0x002fc80000011408 */
[----:B------:R-:W-:-:S04]  /*11e00*/  LEA.HI R3, R3, R8, RZ, 0x3 ;  /* 0x0000000803037211 */ /* 0x000fc800078f18ff */
[----:B------:R-:W-:-:S05]  /*11e10*/  LOP3.LUT R3, R3, 0xfffffff8, RZ, 0xc0, !PT ;  /* 0xfffffff803037812 */ /* 0x000fca00078ec0ff */
[----:B------:R-:W-:-:S05]  /*11e20*/  IMAD.WIDE R4, R3, 0x2, R4 ;  /* 0x0000000203047825 */ /* 0x000fca00078e0204 */
[----:B------:R-:W-:Y:S01]  /*11e30*/  ST.E.128 [R4.64], R16 ;  /* 0x0000001004007985 */ /* 0x000fe2000c101d2a */
[----:B------:R-:W-:Y:S05]  /*11e40*/  EXIT ;  /* 0x000000000000794d */ /* 0x000fea0003800000 */
.L_x_208:
[----:B------:R-:W1:Y:S01]  /*11e50*/  S2R R5, SR_TID.X ;  /* 0x0000000000057919 */ /* 0x000e620000002100 */
[----:B------:R-:W-:Y:S03]  /*11e60*/  BSSY B0, `(.L_x_215) ;  /* 0x0000029000007945 */ /* 0x000fe60003800000 */
[----:B------:R-:W2:Y:S01]  /*11e70*/  S2R R8, SR_CTAID.Z ;  /* 0x0000000000087919 */ /* 0x000ea20000002700 */
[----:B-1----:R-:W-:Y:S02]  /*11e80*/  ISETP.GT.AND P0, PT, R5, 0x7f, PT ;  /* 0x0000007f0500780c */ /* 0x002fe40003f04270 */
[----:B--2---:R-:W-:-:S11]  /*11e90*/  SHF.R.S32.HI R11, RZ, 0x1f, R8 ;  /* 0x0000001fff0b7819 */ /* 0x004fd60000011408 */
[----:B------:R-:W-:Y:S05]  /*11ea0*/  @P0 BRA `(.L_x_216) ;  /* 0x0000024000000947 */ /* 0x000fea0003800000 */
[----:B------:R-:W1:Y:S01]  /*11eb0*/  S2R R4, SR_CTAID.X ;  /* 0x0000000000047919 */ /* 0x000e620000002500 */
[----:B------:R-:W-:-:S05]  /*11ec0*/  MOV R2, c[0x0][0x4e8] ;  /* 0x00013a0000027a02 */ /* 0x000fca0000000f00 */
[----:B------:R-:W-:Y:S01]  /*11ed0*/  IMAD R0, R2, c[0x0][0x388], RZ ;  /* 0x0000e20002007a24 */ /* 0x000fe200078e02ff */
[----:B-1----:R-:W-:-:S04]  /*11ee0*/  LEA R7, R4, R5, 0x7 ;  /* 0x0000000504077211 */ /* 0x002fc800078e38ff */
[----:B------:R-:W-:-:S13]  /*11ef0*/  ISETP.GE.AND P0, PT, R7, R0, PT ;  /* 0x000000000700720c */ /* 0x000fda0003f06270 */
[----:B------:R-:W-:Y:S05]  /*11f00*/  @P0 BRA `(.L_x_216) ;  /* 0x000001e000000947 */ /* 0x000fea0003800000 */
[----:B------:R-:W-:Y:S01]  /*11f10*/  ISETP.NE.AND P0, PT, R2, 0x1, PT ;  /* 0x000000010200780c */ /* 0x000fe20003f05270 */
[----:B------:R-:W-:Y:S01]  /*11f20*/  ULDC.64 UR4, c[0x0][0x490] ;  /* 0x0001240000047ab9 */ /* 0x000fe20000000a00 */
[----:B------:R-:W-:Y:S01]  /*11f30*/  IMAD.MOV.U32 R6, RZ, RZ, R7 ;  /* 0x000000ffff067224 */ /* 0x000fe200078e0007 */
[----:B------:R-:W-:Y:S02]  /*11f40*/  UIMAD UR7, UR6, UR4, URZ ;  /* 0x00000004060772a4 */ /* 0x000fe4000f8e023f */
[----:B------:R-:W-:Y:S02]  /*11f50*/  UIMAD.WIDE.U32 UR8, UR12, UR4, URZ ;  /* 0x000000040c0872a5 */ /* 0x000fe4000f8e003f */
[----:B------:R-:W-:-:S04]  /*11f60*/  UIMAD UR4, UR12, UR5, UR7 ;  /* 0x000000050c0472a4 */ /* 0x000fc8000f8e0207 */
[----:B------:R-:W-:Y:S01]  /*11f70*/  UIADD3 UR4, UR9, UR4, URZ ;  /* 0x0000000409047290 */ /* 0x000fe2000fffe03f */
[----:B------:R-:W-:Y:S01]  /*11f80*/  MOV R2, UR8 ;  /* 0x0000000800027c02 */ /* 0x000fe20008000f00 */
[----:B------:R-:W-:-:S04]  /*11f90*/  @P0 IMAD.HI.U32 R0, R7, c[0x0][0x4ec], RZ ;  /* 0x00013b0007000a27 */ /* 0x000fc800078e00ff */
[----:B------:R-:W-:Y:S01]  /*11fa0*/  MOV R13, UR4 ;  /* 0x00000004000d7c02 */ /* 0x000fe20008000f00 */
[----:B------:R-:W-:Y:S01]  /*11fb0*/  IMAD.MOV.U32 R12, RZ, RZ, R2 ;  /* 0x000000ffff0c7224 */ /* 0x000fe200078e0002 */
[----:B------:R-:W-:Y:S01]  /*11fc0*/  @P0 SHF.R.U32.HI R6, RZ, c[0x0][0x4f0], R0 ;  /* 0x00013c00ff060a19 */ /* 0x000fe20000011600 */
[----:B------:R-:W-:Y:S02]  /*11fd0*/  IMAD.U32 R3, RZ, RZ, UR9 ;  /* 0x00000009ff037e24 */ /* 0x000fe4000f8e00ff */
[----:B------:R-:W-:Y:S02]  /*11fe0*/  IMAD R3, R11, c[0x0][0x498], RZ ;  /* 0x000126000b037a24 */ /* 0x000fe400078e02ff */
[----:B------:R-:W-:Y:S02]  /*11ff0*/  IMAD.MOV R4, RZ, RZ, -R6 ;  /* 0x000000ffff047224 */ /* 0x000fe400078e0a06 */
[----:B------:R-:W-:-:S04]  /*12000*/  IMAD.WIDE.U32 R12, R8, c[0x0][0x498], R12 ;  /* 0x00012600080c7a25 */ /* 0x000fc800078e000c */
[----:B------:R-:W-:Y:S01]  /*12010*/  IMAD R4, R4, c[0x0][0x4e8], R7 ;  /* 0x00013a0004047a24 */ /* 0x000fe200078e0207 */
[----:B------:R-:W-:Y:S01]  /*12020*/  IADD3 R12, P0, R6, R12, RZ ;  /* 0x0000000c060c7210 */ /* 0x000fe20007f1e0ff */
[----:B------:R-:W-:Y:S01]  /*12030*/  IMAD R0, R8, c[0x0][0x49c], R3 ;  /* 0x0001270008007a24 */ /* 0x000fe200078e0203 */
[----:B------:R-:W-:Y:S02]  /*12040*/  SHF.R.S32.HI R3, RZ, 0x1f, R6 ;  /* 0x0000001fff037819 */ /* 0x000fe40000011406 */
[----:B------:R-:W-:Y:S02]  /*12050*/  SHF.R.S32.HI R2, RZ, 0x1f, R4 ;  /* 0x0000001fff027819 */ /* 0x000fe40000011404 */
[----:B------:R-:W-:-:S03]  /*12060*/  IADD3.X R13, R3, R13, R0, P0, !PT ;  /* 0x0000000d030d7210 */ /* 0x000fc600007fe400 */
[----:B------:R-:W-:Y:S02]  /*12070*/  IMAD R7, R2, c[0x0][0x488], RZ ;  /* 0x0001220002077a24 */ /* 0x000fe400078e02ff */
[----:B------:R-:W-:-:S04]  /*12080*/  IMAD.WIDE.U32 R12, R4, c[0x0][0x488], R12 ;  /* 0x00012200040c7a25 */ /* 0x000fc800078e000c */
[----:B------:R-:W-:Y:S01]  /*12090*/  IMAD R7, R4, c[0x0][0x48c], R7 ;  /* 0x0001230004077a24 */ /* 0x000fe200078e0207 */
[----:B------:R-:W-:-:S04]  /*120a0*/  LEA R2, P0, R12, c[0x0][0x450], 0x2 ;  /* 0x000114000c027a11 */ /* 0x000fc800078010ff */
[----:B------:R-:W-:-:S04]  /*120b0*/  IADD3 R7, R13, R7, RZ ;  /* 0x000000070d077210 */ /* 0x000fc80007ffe0ff */
[----:B------:R-:W-:Y:S02]  /*120c0*/  LEA.HI.X R3, R12, c[0x0][0x454], R7, 0x2, P0 ;  /* 0x000115000c037a11 */ /* 0x000fe400000f1407 */
[----:B------:R-:W-:-:S05]  /*120d0*/  MOV R7, 0xff800000 ;  /* 0xff80000000077802 */ /* 0x000fca0000000f00 */
[----:B------:R1:W-:Y:S02]  /*120e0*/  STG.E [R2.64], R7 ;  /* 0x0000000702007986 */ /* 0x0003e4000c10192a */
.L_x_216:
[----:B------:R-:W-:Y:S05]  /*120f0*/  BSYNC B0 ;  /* 0x0000000000007941 */ /* 0x000fea0003800000 */
.L_x_215:
[----:B-1----:R-:W1:Y:S01]  /*12100*/  S2R R7, SR_CTAID.X ;  /* 0x0000000000077919 */ /* 0x002e620000002500 */
[----:B------:R-:W-:Y:S01]  /*12110*/  SHF.R.S32.HI R6, RZ, 0x1f, R5 ;  /* 0x0000001fff067819 */ /* 0x000fe20000011405 */
[----:B------:R-:W-:Y:S01]  /*12120*/  IMAD.MOV.U32 R3, RZ, RZ, c[0x0][0x4e8] ;  /* 0x00013a00ff037624 */ /* 0x000fe200078e00ff */
[----:B------:R-:W-:Y:S01]  /*12130*/  ULDC.64 UR4, c[0x0][0x3e8] ;  /* 0x0000fa0000047ab9 */ /* 0x000fe20000000a00 */
[----:B------:R-:W-:Y:S01]  /*12140*/  IMAD R11, R11, c[0x0][0x3f0], RZ ;  /* 0x0000fc000b0b7a24 */ /* 0x000fe200078e02ff */
[----:B------:R-:W-:Y:S01]  /*12150*/  LEA.HI R6, R6, R5, RZ, 0x3 ;  /* 0x0000000506067211 */ /* 0x000fe200078f18ff */
[----:B------:R-:W-:Y:S01]  /*12160*/  UIMAD UR6, UR6, UR4, URZ ;  /* 0x00000004060672a4 */ /* 0x000fe2000f8e023f */
[C---:B------:R-:W-:Y:S01]  /*12170*/  ISETP.NE.AND P0, PT, R3.reuse, 0x1, PT ;  /* 0x000000010300780c */ /* 0x040fe20003f05270 */
[----:B------:R-:W-:Y:S01]  /*12180*/  UIMAD.WIDE.U32 UR8, UR12, UR4, URZ ;  /* 0x000000040c0872a5 */ /* 0x000fe2000f8e003f */
[----:B------:R-:W-:Y:S01]  /*12190*/  LOP3.LUT R0, R6, 0xfffffff8, RZ, 0xc0, !PT ;  /* 0xfffffff806007812 */ /* 0x000fe200078ec0ff */
[----:B------:R-:W-:Y:S01]  /*121a0*/  UIMAD UR4, UR12, UR5, UR6 ;  /* 0x000000050c0472a4 */ /* 0x000fe2000f8e0206 */
[----:B------:R-:W-:Y:S01]  /*121b0*/  SHF.R.S32.HI R6, RZ, 0x3, R6 ;  /* 0x00000003ff067819 */ /* 0x000fe20000011406 */
[----:B------:R-:W-:Y:S01]  /*121c0*/  IMAD R3, R3, c[0x0][0x388], RZ ;  /* 0x0000e20003037a24 */ /* 0x000fe200078e02ff */
[----:B------:R-:W-:Y:S01]  /*121d0*/  BSSY B0, `(.L_x_217) ;  /* 0x000002c000007945 */ /* 0x000fe20003800000 */
[----:B------:R-:W-:Y:S01]  /*121e0*/  IMAD.IADD R5, R5, 0x1, -R0 ;  /* 0x0000000105057824 */ /* 0x000fe200078e0a00 */
[----:B------:R-:W-:Y:S01]  /*121f0*/  UIADD3 UR4, UR9, UR4, URZ ;  /* 0x0000000409047290 */ /* 0x000fe2000fffe03f */
[----:B------:R-:W-:Y:S01]  /*12200*/  IMAD.U32 R13, RZ, RZ, UR9 ;  /* 0x00000009ff0d7e24 */ /* 0x000fe2000f8e00ff */
[----:B------:R-:W-:Y:S01]  /*12210*/  MOV R12, UR8 ;  /* 0x00000008000c7c02 */ /* 0x000fe20008000f00 */
[----:B------:R-:W-:Y:S01]  /*12220*/  IMAD R0, R8, c[0x0][0x3f4], R11 ;  /* 0x0000fd0008007a24 */ /* 0x000fe200078e020b */
[----:B------:R-:W-:-:S02]  /*12230*/  LEA R4, R5, R6, 0x5 ;  /* 0x0000000605047211 */ /* 0x000fc400078e28ff */
[----:B------:R-:W-:Y:S02]  /*12240*/  MOV R13, UR4 ;  /* 0x00000004000d7c02 */ /* 0x000fe40008000f00 */
[----:B------:R-:W-:Y:S01]  /*12250*/  SHF.L.U32 R5, R5, 0x3, RZ ;  /* 0x0000000305057819 */ /* 0x000fe200000006ff */
[C---:B-1----:R-:W-:Y:S01]  /*12260*/  IMAD R4, R7.reuse, 0x80, R4 ;  /* 0x0000008007047824 */ /* 0x042fe200078e0204 */
[----:B------:R-:W-:Y:S01]  /*12270*/  LEA R6, R7, R6, 0x7 ;  /* 0x0000000607067211 */ /* 0x000fe200078e38ff */
[----:B------:R-:W-:-:S04]  /*12280*/  IMAD.WIDE.U32 R12, R8, c[0x0][0x3f0], R12 ;  /* 0x0000fc00080c7a25 */ /* 0x000fc800078e000c */
[----:B------:R-:W-:-:S04]  /*12290*/  @P0 IMAD.HI.U32 R2, R4, c[0x0][0x4ec], RZ ;  /* 0x00013b0004020a27 */ /* 0x000fc800078e00ff */
[----:B------:R-:W-:Y:S01]  /*122a0*/  IMAD.MOV.U32 R9, RZ, RZ, R4 ;  /* 0x000000ffff097224 */ /* 0x000fe200078e0004 */
[----:B------:R-:W-:Y:S01]  /*122b0*/  @P0 SHF.R.U32.HI R9, RZ, c[0x0][0x4f0], R2 ;  /* 0x00013c00ff090a19 */ /* 0x000fe20000011602 */
[----:B------:R-:W-:-:S03]  /*122c0*/  IMAD.IADD R13, R13, 0x1, R0 ;  /* 0x000000010d0d7824 */ /* 0x000fc600078e0200 */
[----:B------:R-:W-:Y:S01]  /*122d0*/  SHF.R.S32.HI R2, RZ, 0x1f, R9 ;  /* 0x0000001fff027819 */ /* 0x000fe20000011409 */
[C---:B------:R-:W-:Y:S01]  /*122e0*/  IMAD.WIDE.U32 R12, R9.reuse, c[0x0][0x3e0], R12 ;  /* 0x0000f800090c7a25 */ /* 0x040fe200078e000c */
[----:B------:R-:W-:-:S03]  /*122f0*/  IADD3 R11, -R9, RZ, RZ ;  /* 0x000000ff090b7210 */ /* 0x000fc60007ffe1ff */
[----:B------:R-:W-:Y:S02]  /*12300*/  IMAD R2, R2, c[0x0][0x3e0], RZ ;  /* 0x0000f80002027a24 */ /* 0x000fe400078e02ff */
[----:B------:R-:W-:Y:S01]  /*12310*/  IMAD R11, R11, c[0x0][0x4e8], R4 ;  /* 0x00013a000b0b7a24 */ /* 0x000fe200078e0204 */
[----:B------:R-:W-:Y:S01]  /*12320*/  IADD3 R4, R5, 0x40, RZ ;  /* 0x0000004005047810 */ /* 0x000fe20007ffe0ff */
[----:B------:R-:W-:-:S03]  /*12330*/  IMAD R9, R9, c[0x0][0x3e4], R2 ;  /* 0x0000f90009097a24 */ /* 0x000fc600078e0202 */
[----:B------:R-:W-:Y:S02]  /*12340*/  SHF.R.S32.HI R0, RZ, 0x1f, R11 ;  /* 0x0000001fff007819 */ /* 0x000fe4000001140b */
[----:B------:R-:W-:-:S03]  /*12350*/  IADD3 R13, R13, R9, RZ ;  /* 0x000000090d0d7210 */ /* 0x000fc60007ffe0ff */
[----:B------:R-:W-:Y:S02]  /*12360*/  IMAD R0, R0, c[0x0][0x3d8], RZ ;  /* 0x0000f60000007a24 */ /* 0x000fe400078e02ff */
[----:B------:R-:W-:-:S04]  /*12370*/  IMAD.WIDE.U32 R12, R11, c[0x0][0x3d8], R12 ;  /* 0x0000f6000b0c7a25 */ /* 0x000fc800078e000c */
[----:B------:R-:W-:Y:S01]  /*12380*/  IMAD R0, R11, c[0x0][0x3dc], R0 ;  /* 0x0000f7000b007a24 */ /* 0x000fe200078e0200 */
[----:B------:R-:W-:-:S03]  /*12390*/  LEA R2, P0, R12, c[0x0][0x380], 0x1 ;  /* 0x0000e0000c027a11 */ /* 0x000fc600078008ff */
[----:B------:R-:W-:Y:S02]  /*123a0*/  IMAD.IADD R9, R13, 0x1, R0 ;  /* 0x000000010d097824 */ /* 0x000fe400078e0200 */
[----:B------:R1:W2:Y:S03]  /*123b0*/  SHFL.IDX PT, R8, R2, RZ, 0x181f ;  /* 0x00181fff02087589 */ /* 0x0002a600000e0000 */
[----:B------:R-:W-:Y:S02]  /*123c0*/  LEA.HI.X R0, R12, c[0x0][0x384], R9, 0x1, P0 ;  /* 0x0000e1000c007a11 */ /* 0x000fe400000f0c09 */
[----:B------:R-:W-:-:S03]  /*123d0*/  ISETP.GE.AND P0, PT, R6, R3, PT ;  /* 0x000000030600720c */ /* 0x000fc60003f06270 */
[----:B------:R1:W3:Y:S10]  /*123e0*/  SHFL.IDX PT, R9, R0, RZ, 0x181f ;  /* 0x00181fff00097589 */ /* 0x0002f400000e0000 */
        /* <DEDUP_REMOVED lines=10> */
.L_x_218:
[----:B------:R-:W-:Y:S05]  /*12490*/  BSYNC B0 ;  /* 0x0000000000007941 */ /* 0x000fea0003800000 */
.L_x_217:
[----:B--2---:R-:W-:Y:S01]  /*124a0*/  IADD3 R10, R6, 0x20, RZ ;  /* 0x00000020060a7810 */ /* 0x004fe20007ffe0ff */
[----:B---3--:R2:W3:Y:S01]  /*124b0*/  SHFL.IDX PT, R9, R0, 0x1, 0x181f ;  /* 0x00381f0000097f89 */ /* 0x0084e200000e0000 */
[----:B------:R-:W-:Y:S02]  /*124c0*/  BSSY B0, `(.L_x_219) ;  /* 0x000000d000007945 */ /* 0x000fe40003800000 */
[----:B------:R-:W-:Y:S01]  /*124d0*/  ISETP.GE.AND P0, PT, R10, R3, PT ;  /* 0x000000030a00720c */ /* 0x000fe20003f06270 */
[----:B------:R2:W4:-:S12]  /*124e0*/  SHFL.IDX PT, R8, R2, 0x1, 0x181f ;  /* 0x00381f0002087f89 */ /* 0x00051800000e0000 */
[----:B------:R-:W-:Y:S05]  /*124f0*/  @P0 BRA `(.L_x_220) ;  /* 0x0000009000000947 */ /* 0x000fea0003800000 */
[----:B------:R-:W-:Y:S02]  /*12500*/  ISETP.GE.AND P0, PT, R4, c[0x0][0x3c8], PT ;  /* 0x0000f20004007a0c */ /* 0x000fe40003f06270 */
[----:B------:R-:W-:-:S11]  /*12510*/  ISETP.GE.AND P1, PT, R5, c[0x0][0x3c8], PT ;  /* 0x0000f20005007a0c */ /* 0x000fd60003f26270 */
[----:B------:R-:W-:Y:S02]  /*12520*/  @!P0 SHF.R.S32.HI R7, RZ, 0x1f, R4 ;  /* 0x0000001fff078819 */ /* 0x000fe40000011404 */
[----:B---34-:R-:W-:Y:S02]  /*12530*/  @!P1 IMAD.WIDE R10, R5, 0x2, R8 ;  /* 0x00000002050a9825 */ /* 0x018fe400078e0208 */
[----:B------:R-:W-:-:S03]  /*12540*/  @!P0 LEA.HI R7, R7, R4, RZ, 0x3 ;  /* 0x0000000407078211 */ /* 0x000fc600078f18ff */
[----:B------:R3:W-:Y:S01]  /*12550*/  @!P1 ST.E.128 [R10.64], RZ ;  /* 0x000000ff0a009985 */ /* 0x0007e2000c101d2a */
[----:B------:R-:W-:-:S05]  /*12560*/  @!P0 LOP3.LUT R7, R7, 0xfffffff8, RZ, 0xc0, !PT ;  /* 0xfffffff807078812 */ /* 0x000fca00078ec0ff */
[----:B------:R-:W-:-:S05]  /*12570*/  @!P0 IMAD.WIDE R8, R7, 0x2, R8 ;  /* 0x0000000207088825 */ /* 0x000fca00078e0208 */
[----:B------:R3:W-:Y:S02]  /*12580*/  @!P0 ST.E.128 [R8.64], RZ ;  /* 0x000000ff08008985 */ /* 0x0007e4000c101d2a */
.L_x_220:
[----:B------:R-:W-:Y:S05]  /*12590*/  BSYNC B0 ;  /* 0x0000000000007941 */ /* 0x000fea0003800000 */
.L_x_219:
[----:B---3--:R-:W-:Y:S01]  /*125a0*/  IADD3 R10, R6, 0x40, RZ ;  /* 0x00000040060a7810 */ /* 0x008fe20007ffe0ff */
[----:B------:R3:W1:Y:S01]  /*125b0*/  SHFL.IDX PT, R9, R0, 0x2, 0x181f ;  /* 0x00581f0000097f89 */ /* 0x00066200000e0000 */
        /* <DEDUP_REMOVED lines=11> */
[----:B------:R-:W-:-:S05]  /*12670*/  @!P0 IMAD.WIDE R8, R7, 0x2, R8 ;  /* 0x0000000207088825 */ /* 0x000fca00078e0208 */
[----:B------:R1:W-:Y:S02]  /*12680*/  @!P0 ST.E.128 [R8.64], RZ ;  /* 0x000000ff08008985 */ /* 0x0003e4000c101d2a */
.L_x_222:
[----:B------:R-:W-:Y:S05]  /*12690*/  BSYNC B0 ;  /* 0x0000000000007941 */ /* 0x000fea0003800000 */
.L_x_221:
[----:B------:R-:W-:Y:S01]  /*126a0*/  IADD3 R6, R6, 0x60, RZ ;  /* 0x0000006006067810 */ /* 0x000fe20007ffe0ff */
[----:B-1----:R1:W2:Y:S03]  /*126b0*/  SHFL.IDX PT, R9, R0, 0x3, 0x181f ;  /* 0x00781f0000097f89 */ /* 0x0022a600000e0000 */
[----:B------:R-:W-:Y:S01]  /*126c0*/  ISETP.GE.AND P0, PT, R6, R3, PT ;  /* 0x000000030600720c */ /* 0x000fe20003f06270 */
[----:B----4-:R1:W4:-:S12]  /*126d0*/  SHFL.IDX PT, R8, R2, 0x3, 0x181f ;  /* 0x00781f0002087f89 */ /* 0x01031800000e0000 */
[----:B------:R-:W-:Y:S05]  /*126e0*/  @P0 EXIT ;  /* 0x000000000000094d */ /* 0x000fea0003800000 */
[----:B------:R-:W-:-:S13]  /*126f0*/  ISETP.GE.AND P0, PT, R5, c[0x0][0x3c8], PT ;  /* 0x0000f20005007a0c */ /* 0x000fda0003f06270 */
[----:B-1234-:R-:W-:-:S05]  /*12700*/  @!P0 IMAD.WIDE R2, R5, 0x2, R8 ;  /* 0x0000000205028825 */ /* 0x01efca00078e0208 */
        /* <DEDUP_REMOVED lines=9> */
.L_x_223:
        /* <DEDUP_REMOVED lines=14> */
.L_x_2026:


//--------------------- .text._ZN7cutlass13device_kernelIN5flash19enable_sm80_to_sm89INS1_16FlashAttnFwdSm80INS1_25CollectiveMainloopFwdSm80ILi8ELi1ELb1EN4cute5tupleIJNS5_1CILi128EEENS7_ILi96EEES8_EEELi128ENS_6half_tEfNS_4arch4Sm80ELb0ELb1ELb0ELb1ELb1ELb0ELb1ELb0EEENS1_21CollectiveEpilogueFwdINS6_IJS8_S8_S9_EEENS6_IJNS7_ILi1EEESH_SH_EEESB_SD_Li256ELb1ELb1ELb0ELb0EEENS1_19SingleTileSchedulerILb1ELb0ELb1ELi128EEEEEEEEEvNT_6ParamsE --------------------------
	.section	.text._ZN7cutlass13device_kernelIN5flash19enable_sm80_to_sm89INS1_16FlashAttnFwdSm80INS1_25CollectiveMainloopFwdSm80ILi8ELi1ELb1EN4cute5tupleIJNS5_1CILi128EEENS7_ILi96EEES8_EEELi128ENS_6half_tEfNS_4arch4Sm80ELb0ELb1ELb0ELb1ELb1ELb0ELb1ELb0EEENS1_21CollectiveEpilogueFwdINS6_IJS8_S8_S9_EEENS6_IJNS7_ILi1EEESH_SH_EEESB_SD_Li256ELb1ELb1ELb0ELb0EEENS1_19SingleTileSchedulerILb1ELb0ELb1ELi128EEEEEEEEEvNT_6ParamsE,"ax",@progbits
	.sectioninfo	@"SHI_REGISTERS=255"
	.align	128
.text._ZN7cutlass13device_kernelIN5flash19enable_sm80_to_sm89INS1_16FlashAttnFwdSm80INS1_25CollectiveMainloopFwdSm80ILi8ELi1ELb1EN4cute5tupleIJNS5_1CILi128EEENS7_ILi96EEES8_EEELi128ENS_6half_tEfNS_4arch4Sm80ELb0ELb1ELb0ELb1ELb1ELb0ELb1ELb0EEENS1_21CollectiveEpilogueFwdINS6_IJS8_S8_S9_EEENS6_IJNS7_ILi1EEESH_SH_EEESB_SD_Li256ELb1ELb1ELb0ELb0EEENS1_19SingleTileSchedulerILb1ELb0ELb1ELi128EEEEEEEEEvNT_6ParamsE:
        .type           _ZN7cutlass13device_kernelIN5flash19enable_sm80_to_sm89INS1_16FlashAttnFwdSm80INS1_25CollectiveMainloopFwdSm80ILi8ELi1ELb1EN4cute5tupleIJNS5_1CILi128EEENS7_ILi96EEES8_EEELi128ENS_6half_tEfNS_4arch4Sm80ELb0ELb1ELb0ELb1ELb1ELb0ELb1ELb0EEENS1_21CollectiveEpilogueFwdINS6_IJS8_S8_S9_EEENS6_IJNS7_ILi1EEESH_SH_EEESB_SD_Li256ELb1ELb1ELb0ELb0EEENS1_19SingleTileSchedulerILb1ELb0ELb1ELi128EEEEEEEEEvNT_6ParamsE,@function
        .size           _ZN7cutlass13device_kernelIN5flash19enable_sm80_to_sm89INS1_16FlashAttnFwdSm80INS1_25CollectiveMainloopFwdSm80ILi8ELi1ELb1EN4cute5tupleIJNS5_1CILi128EEENS7_ILi96EEES8_EEELi128ENS_6half_tEfNS_4arch4Sm80ELb0ELb1ELb0ELb1ELb1ELb0ELb1ELb0EEENS1_21CollectiveEpilogueFwdINS6_IJS8_S8_S9_EEENS6_IJNS7_ILi1EEESH_SH_EEESB_SD_Li256ELb1ELb1ELb0ELb0EEENS1_19SingleTileSchedulerILb1ELb0ELb1ELi128EEEEEEEEEvNT_6ParamsE,(.L_x_2027 - _ZN7cutlass13device_kernelIN5flash19enable_sm80_to_sm89INS1_16FlashAttnFwdSm80INS1_25CollectiveMainloopFwdSm80ILi8ELi1ELb1EN4cute5tupleIJNS5_1CILi128EEENS7_ILi96EEES8_EEELi128ENS_6half_tEfNS_4arch4Sm80ELb0ELb1ELb0ELb1ELb1ELb0ELb1ELb0EEENS1_21CollectiveEpilogueFwdINS6_IJS8_S8_S9_EEENS6_IJNS7_ILi1EEESH_SH_EEESB_SD_Li256ELb1ELb1ELb0ELb0EEENS1_19SingleTileSchedulerILb1ELb0ELb1ELi128EEEEEEEEEvNT_6ParamsE)
        .other          _ZN7cutlass13device_kernelIN5flash19enable_sm80_to_sm89INS1_16FlashAttnFwdSm80INS1_25CollectiveMainloopFwdSm80ILi8ELi1ELb1EN4cute5tupleIJNS5_1CILi128EEENS7_ILi96EEES8_EEELi128ENS_6half_tEfNS_4arch4Sm80ELb0ELb1ELb0ELb1ELb1ELb0ELb1ELb0EEENS1_21CollectiveEpilogueFwdINS6_IJS8_S8_S9_EEENS6_IJNS7_ILi1EEESH_SH_EEESB_SD_Li256ELb1ELb1ELb0ELb0EEENS1_19SingleTileSchedulerILb1ELb0ELb1ELi128EEEEEEEEEvNT_6ParamsE,@"STO_CUDA_ENTRY STV_DEFAULT"
_ZN7cutlass13device_kernelIN5flash19enable_sm80_to_sm89INS1_16FlashAttnFwdSm80INS1_25CollectiveMainloopFwdSm80ILi8ELi1ELb1EN4cute5tupleIJNS5_1CILi128EEENS7_ILi96EEES8_EEELi128ENS_6half_tEfNS_4arch4Sm80ELb0ELb1ELb0ELb1ELb1ELb0ELb1ELb0EEENS1_21CollectiveEpilogueFwdINS6_IJS8_S8_S9_EEENS6_IJNS7_ILi1EEESH_SH_EEESB_SD_Li256ELb1ELb1ELb0ELb0EEENS1_19SingleTileSchedulerILb1ELb0ELb1ELi128EEEEEEEEEvNT_6ParamsE:
[----:B------:R-:W-:Y:S02]  /*0000*/  MOV R1, c[0x0][0x28] ;  /* 0x00000a0000017a02 */ /* 0x000fe40000000f00 */
[----:B------:R-:W1:Y:S01]  /*0010*/  S2R R100, SR_TID.X ;  /* 0x0000000000647919 */ /* 0x000e620000002100 */
[----:B------:R-:W-:Y:S01]  /*0020*/  MOV R5, 0x4 ;  /* 0x0000000400057802 */ /* 0x000fe20000000f00 */
[----:B------:R-:W2:Y:S01]  /*0030*/  S2UR UR4, SR_CTAID.X ;  /* 0x00000000000479c3 */ /* 0x000ea20000002500 */
[----:B------:R-:W-:Y:S01]  /*0040*/  ULDC.64 UR6, c[0x0][0x118] ;  /* 0x0000460000067ab9 */ /* 0x000fe20000000a00 */
[----:B------:R-:W3:Y:S01]  /*0050*/  S2R R228, SR_CTAID.Z ;  /* 0x0000000000e47919 */ /* 0x000ee20000002700 */
[----:B-1----:R-:W-:Y:S01]  /*0060*/  SHF.R.U32.HI R0, RZ, 0x5, R100 ;  /* 0x00000005ff007819 */ /* 0x002fe20000011664 */
[----:B---3--:R-:W-:-:S05]  /*0070*/  IMAD.WIDE R2, R228, R5, c[0x0][0x568] ;  /* 0x00015a00e4027625 */ /* 0x008fca00078e0205 */
[----:B------:R-:W1:Y:S02]  /*0080*/  SHFL.IDX PT, R0, R0, RZ, 0x1f ;  /* 0x00001fff00007589 */ /* 0x000e6400000e0000 */
[----:B-1----:R-:W-:-:S13]  /*0090*/  ISETP.NE.AND P0, PT, R0, RZ, PT ;  /* 0x000000ff0000720c */ /* 0x002fda0003f05270 */
[----:B--2---:R-:W-:Y:S05]  /*00a0*/  @!P0 BRA `(.L_x_224) ;  /* 0x0000014000008947 */ /* 0x004fea0003800000 */
[----:B------:R-:W-:-:S04]  /*00b0*/  ISETP.NE.U32.AND P0, PT, RZ, c[0x0][0x568], PT ;  /* 0x00015a00ff007a0c */ /* 0x000fc80003f05070 */
[----:B------:R-:W-:-:S13]  /*00c0*/  ISETP.NE.AND.EX P0, PT, RZ, c[0x0][0x56c], PT, P0 ;  /* 0x00015b00ff007a0c */ /* 0x000fda0003f05300 */
[----:B------:R-:W-:Y:S05]  /*00d0*/  @!P0 BRA `(.L_x_225) ;  /* 0x0000002000008947 */ /* 0x000fea0003800000 */
[----:B------:R1:W5:Y:S01]  /*00e0*/  LDG.E R0, [R2.64] ;  /* 0x0000000602007981 */ /* 0x000362000c1e1900 */
[----:B------:R-:W-:Y:S05]  /*00f0*/  BRA `(.L_x_226) ;  /* 0x0000009000007947 */ /* 0x000fea0003800000 */
.L_x_225:
[----:B------:R-:W-:-:S04]  /*0100*/  ISETP.NE.U32.AND P0, PT, RZ, c[0x0][0x560], PT ;  /* 0x00015800ff007a0c */ /* 0x000fc80003f05070 */
[----:B------:R-:W-:-:S13]  /*0110*/  ISETP.NE.AND.EX P0, PT, RZ, c[0x0][0x564], PT, P0 ;  /* 0x00015900ff007a0c */ /* 0x000fda0003f05300 */
[----:B------:R-:W-:Y:S05]  /*0120*/  @!P0 BRA `(.L_x_227) ;  /* 0x0000005000008947 */ /* 0x000fea0003800000 */
[----:B------:R-:W-:-:S05]  /*0130*/  IMAD.WIDE R6, R228, R5, c[0x0][0x560] ;  /* 0x00015800e4067625 */ /* 0x000fca00078e0205 */
[----:B------:R-:W2:Y:S04]  /*0140*/  LDG.E R3, [R6.64] ;  /* 0x0000000606037981 */ /* 0x000ea8000c1e1900 */
[----:B------:R-:W2:Y:S02]  /*0150*/  LDG.E R0, [R6.64+0x4] ;  /* 0x0000040606007981 */ /* 0x000ea4000c1e1900 */
[----:B--2---:R-:W-:Y:S01]  /*0160*/  IADD3 R0, -R3, R0, RZ ;  /* 0x0000000003007210 */ /* 0x004fe20007ffe1ff */
[----:B------:R-:W-:Y:S05]  /*0170*/  BRA `(.L_x_226) ;  /* 0x0000001000007947 */ /* 0x000fea0003800000 */
.L_x_227:
[----:B------:R-:W-:-:S04]  /*0180*/  MOV R0, c[0x0][0x54c] ;  /* 0x0001530000007a02 */ /* 0x000fc80000000f00 */
.L_x_226:
[----:B------:R-:W-:Y:S01]  /*0190*/  USHF.L.U32 UR4, UR4, 0x7, URZ ;  /* 0x0000000704047899 */ /* 0x000fe2000800063f */
[----:B-----5:R-:W-:-:S05]  /*01a0*/  IMAD R0, R0, c[0x0][0x548], RZ ;  /* 0x0001520000007a24 */ /* 0x020fca00078e02ff */
[----:B------:R-:W-:-:S04]  /*01b0*/  MOV R15, UR4 ;  /* 0x00000004000f7c02 */ /* 0x000fc80008000f00 */
[----:B------:R-:W-:-:S04]  /*01c0*/  ISETP.GE.AND P0, PT, R15, R0, PT ;  /* 0x000000000f00720c */ /* 0x000fc80003f06270 */
[----:B------:R-:W-:Y:S01]  /*01d0*/  SEL R228, R228, 0xffffffff, !P0 ;  /* 0xffffffffe4e47807 */ /* 0x000fe20004000000 */
[----:B------:R-:W-:Y:S05]  /*01e0*/  BRA `(.L_x_228) ;  /* 0x0000013000007947 */ /* 0x000fea0003800000 */
.L_x_224:
[----:B------:R-:W-:-:S04]  /*01f0*/  ISETP.NE.U32.AND P0, PT, RZ, c[0x0][0x568], PT ;  /* 0x00015a00ff007a0c */ /* 0x000fc80003f05070 */
[----:B------:R-:W-:-:S13]  /*0200*/  ISETP.NE.AND.EX P0, PT, RZ, c[0x0][0x56c], PT, P0 ;  /* 0x00015b00ff007a0c */ /* 0x000fda0003f05300 */
[----:B------:R-:W-:Y:S05]  /*0210*/  @!P0 BRA `(.L_x_229) ;  /* 0x0000002000008947 */ /* 0x000fea0003800000 */
[----:B------:R1:W5:Y:S01]  /*0220*/  LDG.E R0, [R2.64] ;  /* 0x0000000602007981 */ /* 0x000362000c1e1900 */
[----:B------:R-:W-:Y:S05]  /*0230*/  BRA `(.L_x_230) ;  /* 0x0000009000007947 */ /* 0x000fea0003800000 */
.L_x_229:
        /* <DEDUP_REMOVED lines=8> */
.L_x_231:
[----:B------:R-:W-:-:S04]  /*02c0*/  MOV R0, c[0x0][0x54c] ;  /* 0x0001530000007a02 */ /* 0x000fc80000000f00 */
.L_x_230:
[----:B------:R-:W-:Y:S01]  /*02d0*/  USHF.L.U32 UR4, UR4, 0x7, URZ ;  /* 0x0000000704047899 */ /* 0x000fe2000800063f */
[----:B-----5:R-:W-:-:S05]  /*02e0*/  IMAD R0, R0, c[0x0][0x548], RZ ;  /* 0x0001520000007a24 */ /* 0x020fca00078e02ff */
[----:B------:R-:W-:-:S04]  /*02f0*/  MOV R15, UR4 ;  /* 0x00000004000f7c02 */ /* 0x000fc80008000f00 */
[----:B------:R-:W-:-:S04]  /*0300*/  ISETP.GE.AND P0, PT, R15, R0, PT ;  /* 0x000000000f00720c */ /* 0x000fc80003f06270 */
[----:B------:R-:W-:-:S04]  /*0310*/  SEL R228, R228, 0xffffffff, !P0 ;  /* 0xffffffffe4e47807 */ /* 0x000fc80004000000 */
.L_x_228:
[----:B------:R-:W-:-:S13]  /*0320*/  ISETP.GE.AND P0, PT, R228, RZ, PT ;  /* 0x000000ffe400720c */ /* 0x000fda0003f06270 */
[----:B------:R-:W-:Y:S05]  /*0330*/  @!P0 EXIT ;  /* 0x000000000000894d */ /* 0x000fea0003800000 */
[----:B------:R-:W-:Y:S01]  /*0340*/  ISETP.NE.U32.AND P2, PT, RZ, c[0x0][0x370], PT ;  /* 0x0000dc00ff007a0c */ /* 0x000fe20003f45070 */
[----:B------:R-:W-:Y:S01]  /*0350*/  IMAD.MOV.U32 R227, RZ, RZ, RZ ;  /* 0x000000ffffe37224 */ /* 0x000fe200078e00ff */
[----:B------:R-:W-:Y:S01]  /*0360*/  ISETP.NE.U32.AND P0, PT, RZ, c[0x0][0x360], PT ;  /* 0x0000d800ff007a0c */ /* 0x000fe20003f05070 */
[----:B------:R-:W-:Y:S01]  /*0370*/  IMAD.MOV.U32 R226, RZ, RZ, c[0x0][0x168] ;  /* 0x00005a00ffe27624 */ /* 0x000fe200078e00ff */
[----:B------:R-:W-:Y:S01]  /*0380*/  ISETP.NE.AND.EX P2, PT, RZ, c[0x0][0x374], PT, P2 ;  /* 0x0000dd00ff007a0c */ /* 0x000fe20003f45320 */
[----:B-1----:R-:W-:Y:S01]  /*0390*/  IMAD.MOV.U32 R2, RZ, RZ, RZ ;  /* 0x000000ffff027224 */ /* 0x002fe200078e00ff */
[----:B------:R-:W-:Y:S01]  /*03a0*/  ISETP.NE.AND.EX P0, PT, RZ, c[0x0][0x364], PT, P0 ;  /* 0x0000d900ff007a0c */ /* 0x000fe20003f05300 */
[----:B------:R-:W-:Y:S01]  /*03b0*/  IMAD.WIDE R8, R228, R5, c[0x0][0x348] ;  /* 0x0000d200e4087625 */ /* 0x000fe200078e0205 */
[----:B------:R-:W-:-:S04]  /*03c0*/  ISETP.NE.U32.AND P1, PT, RZ, c[0x0][0x348], PT ;  /* 0x0000d200ff007a0c */ /* 0x000fc80003f25070 */
[----:B------:R-:W-:-:S05]  /*03d0*/  ISETP.NE.AND.EX P1, PT, RZ, c[0x0][0x34c], PT, P1 ;  /* 0x0000d300ff007a0c */ /* 0x000fca0003f25310 */
[----:B------:R-:W-:-:S04]  /*03e0*/  @P2 IMAD.WIDE R12, R228, R5, c[0x0][0x370] ;  /* 0x0000dc00e40c2625 */ /* 0x000fc800078e0205 */
[----:B------:R-:W-:Y:S01]  /*03f0*/  @P0 IMAD.WIDE R10, R228, R5, c[0x0][0x360] ;  /* 0x0000d800e40a0625 */ /* 0x000fe200078e0205 */
[----:B------:R1:W5:Y:S04]  /*0400*/  @P2 LDG.E R227, [R12.64] ;  /* 0x000000060ce32981 */ /* 0x000368000c1e1900 */
[----:B------:R1:W5:Y:S04]  /*0410*/  @P1 LDG.E R2, [R8.64] ;  /* 0x0000000608021981 */ /* 0x000368000c1e1900 */
[----:B------:R1:W5:Y:S01]  /*0420*/  @P0 LDG.E R226, [R10.64] ;  /* 0x000000060ae20981 */ /* 0x000362000c1e1900 */
[----:B------:R-:W-:-:S02]  /*0430*/  ULDC UR5, c[0x0][0x2ac] ;  /* 0x0000ab0000057ab9 */ /* 0x000fc40000000800 */
[----:B------:R-:W-:Y:S01]  /*0440*/  ULDC UR4, c[0x0][0x1d0] ;  /* 0x0000740000047ab9 */ /* 0x000fe20000000800 */
[----:B------:R-:W2:Y:S01]  /*0450*/  S2R R220, SR_CTAID.Y ;  /* 0x0000000000dc7919 */ /* 0x000ea20000002600 */
[----:B------:R-:W-:-:S06]  /*0460*/  UIMAD UR4, UR5, UR4, URZ ;  /* 0x00000004050472a4 */ /* 0x000fcc000f8e023f */
[----:B------:R-:W-:Y:S01]  /*0470*/  IMAD.U32 R6, RZ, RZ, UR4 ;  /* 0x00000004ff067e24 */ /* 0x000fe2000f8e00ff */
[----:B--2---:R-:W-:Y:S01]  /*0480*/  SHF.R.S32.HI R0, RZ, 0x1f, R220 ;  /* 0x0000001fff007819 */ /* 0x004fe200000114dc */
[----:B------:R-:W-:Y:S05]  /*0490*/  @P0 BRA `(.L_x_232) ;  /* 0x0000004000000947 */ /* 0x000fea0003800000 */
[----:B-1----:R-:W-:Y:S05]  /*04a0*/  @!P1 BRA `(.L_x_232) ;  /* 0x0000003000009947 */ /* 0x002fea0003800000 */
[----:B-----5:R-:W2:Y:S04]  /*04b0*/  LDG.E R226, [R8.64] ;  /* 0x0000000608e27981 */ /* 0x020ea8000c1e1900 */
[----:B------:R-:W2:Y:S02]  /*04c0*/  LDG.E R3, [R8.64+0x4] ;  /* 0x0000040608037981 */ /* 0x000ea4000c1e1900 */
[----:B--2---:R-:W-:Y:S02]  /*04d0*/  IADD3 R226, -R226, R3, RZ ;  /* 0x00000003e2e27210 */ /* 0x004fe40007ffe1ff */
.L_x_232:
[----:B-1----:R-:W-:-:S04]  /*04e0*/  ISETP.NE.U32.AND P0, PT, RZ, c[0x0][0x368], PT ;  /* 0x0000da00ff007a0c */ /* 0x002fc80003f05070 */
[----:B------:R-:W-:-:S13]  /*04f0*/  ISETP.NE.AND.EX P0, PT, RZ, c[0x0][0x36c], PT, P0 ;  /* 0x0000db00ff007a0c */ /* 0x000fda0003f05300 */
[----:B------:R-:W-:Y:S05]  /*0500*/  @!P0 BRA `(.L_x_233) ;  /* 0x0000003000008947 */ /* 0x000fea0003800000 */
[----:B------:R-:W-:-:S06]  /*0510*/  IMAD.WIDE R6, R228, R5, c[0x0][0x368] ;  /* 0x0000da00e4067625 */ /* 0x000fcc00078e0205 */
[----:B------:R1:W5:Y:S01]  /*0520*/  LDG.E R6, [R6.64] ;  /* 0x0000000606067981 */ /* 0x000362000c1e1900 */
[----:B------:R-:W-:Y:S05]  /*0530*/  BRA `(.L_x_234) ;  /* 0x0000007000007947 */ /* 0x000fea0003800000 */
.L_x_233:
[----:B------:R-:W-:-:S04]  /*0540*/  ISETP.NE.U32.AND P0, PT, RZ, c[0x0][0x350], PT ;  /* 0x0000d400ff007a0c */ /* 0x000fc80003f05070 */
[----:B------:R-:W-:-:S13]  /*0550*/  ISETP.NE.AND.EX P0, PT, RZ, c[0x0][0x354], PT, P0 ;  /* 0x0000d500ff007a0c */ /* 0x000fda0003f05300 */
[----:B------:R-:W-:Y:S05]  /*0560*/  @!P0 BRA `(.L_x_234) ;  /* 0x0000004000008947 */ /* 0x000fea0003800000 */
[----:B------:R-:W-:-:S05]  /*0570*/  IMAD.WIDE R8, R228, R5, c[0x0][0x350] ;  /* 0x0000d400e4087625 */ /* 0x000fca00078e0205 */
[----:B------:R-:W2:Y:S04]  /*0580*/  LDG.E R3, [R8.64] ;  /* 0x0000000608037981 */ /* 0x000ea8000c1e1900 */
[----:B------:R-:W2:Y:S02]  /*0590*/  LDG.E R6, [R8.64+0x4] ;  /* 0x0000040608067981 */ /* 0x000ea4000c1e1900 */
[----:B--2---:R-:W-:-:S03]  /*05a0*/  IADD3 R6, -R3, R6, RZ ;  /* 0x0000000603067210 */ /* 0x004fc60007ffe1ff */
.L_x_234:
[----:B------:R-:W-:Y:S01]  /*05b0*/  IMAD.MOV.U32 R3, RZ, RZ, c[0x0][0x2c4] ;  /* 0x0000b100ff037624 */ /* 0x000fe200078e00ff */
[----:B-1----:R-:W-:Y:S01]  /*05c0*/  IADD3 R7, R15, 0x7f, RZ ;  /* 0x0000007f0f077810 */ /* 0x002fe20007ffe0ff */
[----:B-----5:R-:W-:-:S03]  /*05d0*/  IMAD.IADD R217, R6, 0x1, -R227 ;  /* 0x0000000106d97824 */ /* 0x020fc600078e0ae3 */
[----:B------:R-:W-:Y:S01]  /*05e0*/  ISETP.NE.AND P4, PT, R3, 0x1, PT ;  /* 0x000000010300780c */ /* 0x000fe20003f85270 */
[----:B------:R-:W-:Y:S01]  /*05f0*/  IMAD.MOV.U32 R3, RZ, RZ, c[0x0][0x32c] ;  /* 0x0000cb00ff037624 */ /* 0x000fe200078e00ff */
[----:B------:R-:W-:-:S04]  /*0600*/  IADD3 R6, R217, 0x1, -R226 ;  /* 0x00000001d9067810 */ /* 0x000fc80007ffe8e2 */
[----:B------:R-:W-:-:S07]  /*0610*/  ISETP.GE.AND P3, PT, R3, 0x1, PT ;  /* 0x000000010300780c */ /* 0x000fce0003f66270 */
[----:B------:R-:W-:-:S05]  /*0620*/  @P4 IADD3 R4, R15, 0x7f, RZ ;  /* 0x0000007f0f044810 */ /* 0x000fca0007ffe0ff */
[----:B------:R-:W-:-:S05]  /*0630*/  @P4 IMAD.HI.U32 R4, R4, c[0x0][0x2c8], RZ ;  /* 0x0000b20004044a27 */ /* 0x000fca00078e00ff */
[----:B------:R-:W-:-:S05]  /*0640*/  @P4 SHF.R.U32.HI R7, RZ, c[0x0][0x2cc], R4 ;  /* 0x0000b300ff074a19 */ /* 0x000fca0000011604 */
[----:B------:R-:W-:-:S05]  /*0650*/  IMAD.IADD R6, R6, 0x1, R7 ;  /* 0x0000000106067824 */ /* 0x000fca00078e0207 */
[----:B------:R-:W-:Y:S01]  /*0660*/  IADD3 R7, R6, c[0x0][0x328], RZ ;  /* 0x0000ca0006077a10 */ /* 0x000fe20007ffe0ff */
[----:B------:R-:W-:Y:S05]  /*0670*/  @!P3 BRA `(.L_x_235) ;  /* 0x000000e00000b947 */ /* 0x000fea0003800000 */
[C---:B------:R-:W-:Y:S02]  /*0680*/  ISETP.GT.AND P0, PT, R6.reuse, RZ, PT ;  /* 0x000000ff0600720c */ /* 0x040fe40003f04270 */
[----:B------:R-:W-:-:S11]  /*0690*/  IADD3 R4, R6, -0x1, RZ ;  /* 0xffffffff06047810 */ /* 0x000fd60007ffe0ff */
[----:B------:R-:W-:Y:S05]  /*06a0*/  @P0 BRA `(.L_x_236) ;  /* 0x0000006000000947 */ /* 0x000fea0003800000 */
[----:B------:R-:W-:Y:S01]  /*06b0*/  ISETP.NE.AND P0, PT, R3, 0x1, PT ;  /* 0x000000010300780c */ /* 0x000fe20003f05270 */
[----:B------:R-:W-:-:S12]  /*06c0*/  IMAD.MOV R6, RZ, RZ, -R6 ;  /* 0x000000ffff067224 */ /* 0x000fd800078e0a06 */
[----:B------:R-:W-:-:S05]  /*06d0*/  @P0 IMAD.HI.U32 R4, R6, c[0x0][0x330], RZ ;  /* 0x0000cc0006040a27 */ /* 0x000fca00078e00ff */
[----:B------:R-:W-:-:S04]  /*06e0*/  @P0 SHF.R.U32.HI R6, RZ, c[0x0][0x334], R4 ;  /* 0x0000cd00ff060a19 */ /* 0x000fc80000011604 */
[----:B------:R-:W-:Y:S01]  /*06f0*/  LOP3.LUT R4, RZ, R6, RZ, 0x33, !PT ;  /* 0x00000006ff047212 */ /* 0x000fe200078e33ff */
[----:B------:R-:W-:Y:S05]  /*0700*/  BRA `(.L_x_237) ;  /* 0x0000003000007947 */ /* 0x000fea0003800000 */
.L_x_236:
[----:B------:R-:W-:-:S13]  /*0710*/  ISETP.NE.AND P0, PT, R3, 0x1, PT ;  /* 0x000000010300780c */ /* 0x000fda0003f05270 */
[----:B------:R-:W-:-:S05]  /*0720*/  @P0 IMAD.HI.U32 R6, R4, c[0x0][0x330], RZ ;  /* 0x0000cc0004060a27 */ /* 0x000fca00078e00ff */
[----:B------:R-:W-:-:S05]  /*0730*/  @P0 SHF.R.U32.HI R4, RZ, c[0x0][0x334], R6 ;  /* 0x0000cd00ff040a19 */ /* 0x000fca0000011606 */
.L_x_237:
[----:B------:R-:W-:-:S05]  /*0740*/  IMAD R4, R4, R3, c[0x0][0x32c] ;  /* 0x0000cb0004047624 */ /* 0x000fca00078e0203 */
[----:B------:R-:W-:-:S04]  /*0750*/  IMNMX R7, R7, R4, PT ;  /* 0x0000000407077217 */ /* 0x000fc80003800200 */
.L_x_235:
[----:B------:R-:W-:Y:S01]  /*0760*/  IADD3 R7, R7, 0x5f, RZ ;  /* 0x0000005f07077810 */ /* 0x000fe20007ffe0ff */
[----:B------:R-:W-:Y:S01]  /*0770*/  @P4 IMAD.HI.U32 R4, R15, c[0x0][0x2c8], RZ ;  /* 0x0000b2000f044a27 */ /* 0x000fe200078e00ff */
[----:B------:R-:W-:-:S03]  /*0780*/  IADD3 R9, R217, 0x5f, RZ ;  /* 0x0000005fd9097810 */ /* 0x000fc60007ffe0ff */
[----:B------:R-:W-:-:S04]  /*0790*/  IMAD.HI R7, R7, 0x2aaaaaab, RZ ;  /* 0x2aaaaaab07077827 */ /* 0x000fc800078e02ff */
[----:B------:R-:W-:Y:S01]  /*07a0*/  IMAD.HI R9, R9, 0x2aaaaaab, RZ ;  /* 0x2aaaaaab09097827 */ /* 0x000fe200078e02ff */
[----:B------:R-:W-:-:S03]  /*07b0*/  SHF.R.U32.HI R6, RZ, 0x1f, R7 ;  /* 0x0000001fff067819 */ /* 0x000fc60000011607 */
[----:B------:R-:W-:Y:S01]  /*07c0*/  IMAD.MOV.U32 R11, RZ, RZ, R15 ;  /* 0x000000ffff0b7224 */ /* 0x000fe200078e000f */
[----:B------:R-:W-:Y:S01]  /*07d0*/  @P4 SHF.R.U32.HI R11, RZ, c[0x0][0x2cc], R4 ;  /* 0x0000b300ff0b4a19 */ /* 0x000fe20000011604 */
[----:B------:R-:W-:Y:S01]  /*07e0*/  IMAD.IADD R14, R217, 0x1, -R226 ;  /* 0x00000001d90e7824 */ /* 0x000fe200078e0ae2 */
[----:B------:R-:W-:Y:S02]  /*07f0*/  SHF.R.U32.HI R8, RZ, 0x1f, R9 ;  /* 0x0000001fff087819 */ /* 0x000fe40000011609 */
[----:B------:R-:W-:Y:S01]  /*0800*/  LEA.HI.SX32 R6, R7, R6, 0x1c ;  /* 0x0000000607067211 */ /* 0x000fe200078fe2ff */
[----:B------:R-:W-:Y:S01]  /*0810*/  IMAD.IADD R4, R14, 0x1, R11 ;  /* 0x000000010e047824 */ /* 0x000fe200078e020b */
[----:B------:R-:W-:-:S04]  /*0820*/  LEA.HI.SX32 R13, R9, R8, 0x1c ;  /* 0x00000008090d7211 */ /* 0x000fc800078fe2ff */
[----:B------:R-:W-:Y:S02]  /*0830*/  IADD3 R7, R4, -c[0x0][0x324], RZ ;  /* 0x8000c90004077a10 */ /* 0x000fe40007ffe0ff */
[----:B------:R-:W-:Y:S01]  /*0840*/  IMNMX R13, R13, R6, PT ;  /* 0x000000060d0d7217 */ /* 0x000fe20003800200 */
[----:B------:R-:W-:Y:S05]  /*0850*/  @!P3 BRA `(.L_x_238) ;  /* 0x000000d00000b947 */ /* 0x000fea0003800000 */
[----:B------:R-:W-:-:S13]  /*0860*/  ISETP.GT.AND P0, PT, R4, -0x1, PT ;  /* 0xffffffff0400780c */ /* 0x000fda0003f04270 */
[----:B------:R-:W-:Y:S05]  /*0870*/  @P0 BRA `(.L_x_239) ;  /* 0x0000006000000947 */ /* 0x000fea0003800000 */
[----:B------:R-:W-:Y:S02]  /*0880*/  ISETP.NE.AND P0, PT, R3, 0x1, PT ;  /* 0x000000010300780c */ /* 0x000fe40003f05270 */
[----:B------:R-:W-:-:S11]  /*0890*/  LOP3.LUT R4, RZ, R4, RZ, 0x33, !PT ;  /* 0x00000004ff047212 */ /* 0x000fd600078e33ff */
[----:B------:R-:W-:-:S05]  /*08a0*/  @P0 IMAD.HI.U32 R3, R4, c[0x0][0x330], RZ ;  /* 0x0000cc0004030a27 */ /* 0x000fca00078e00ff */
[----:B------:R-:W-:-:S04]  /*08b0*/  @P0 SHF.R.U32.HI R4, RZ, c[0x0][0x334], R3 ;  /* 0x0000cd00ff040a19 */ /* 0x000fc80000011603 */
[----:B------:R-:W-:Y:S01]  /*08c0*/  LOP3.LUT R4, RZ, R4, RZ, 0x33, !PT ;  /* 0x00000004ff047212 */ /* 0x000fe200078e33ff */
[----:B------:R-:W-:Y:S05]  /*08d0*/  BRA `(.L_x_240) ;  /* 0x0000003000007947 */ /* 0x000fea0003800000 */
.L_x_239:
[----:B------:R-:W-:-:S13]  /*08e0*/  ISETP.NE.AND P0, PT, R3, 0x1, PT ;  /* 0x000000010300780c */ /* 0x000fda0003f05270 */
[----:B------:R-:W-:-:S05]  /*08f0*/  @P0 IMAD.HI.U32 R3, R4, c[0x0][0x330], RZ ;  /* 0x0000cc0004030a27 */ /* 0x000fca00078e00ff */
[----:B------:R-:W-:-:S05]  /*0900*/  @P0 SHF.R.U32.HI R4, RZ, c[0x0][0x334], R3 ;  /* 0x0000cd00ff040a19 */ /* 0x000fca0000011603 */
.L_x_240:
[----:B------:R-:W-:-:S05]  /*0910*/  IMAD R4, R4, c[0x0][0x32c], RZ ;  /* 0x0000cb0004047a24 */ /* 0x000fca00078e02ff */
[----:B------:R-:W-:-:S05]  /*0920*/  IMNMX R7, R7, R4, !PT ;  /* 0x0000000407077217 */ /* 0x000fca0007800200 */
.L_x_238:
[----:B------:R-:W-:Y:S01]  /*0930*/  IMAD.HI R7, R7, 0x2aaaaaab, RZ ;  /* 0x2aaaaaab07077827 */ /* 0x000fe200078e02ff */
[----:B------:R-:W-:Y:S01]  /*0940*/  PLOP3.LUT P2, PT, PT, PT, PT, 0x80, 0x0 ;  /* 0x000000000000781c */ /* 0x000fe20003f4f070 */
[----:B------:R-:W-:Y:S01]  /*0950*/  CS2R R64, SRZ ;  /* 0x0000000000407805 */ /* 0x000fe2000001ff00 */
[----:B------:R-:W-:Y:S01]  /*0960*/  CS2R R62, SRZ ;  /* 0x00000000003e7805 */ /* 0x000fe2000001ff00 */
[----:B------:R-:W-:Y:S01]  /*0970*/  IMAD.MOV.U32 R3, RZ, RZ, RZ ;  /* 0x000000ffff037224 */ /* 0x000fe200078e00ff */
[----:B------:R-:W-:Y:S01]  /*0980*/  SHF.R.U32.HI R216, RZ, 0x1f, R7 ;  /* 0x0000001fffd87819 */ /* 0x000fe20000011607 */
[----:B------:R-:W-:Y:S01]  /*0990*/  IMAD.MOV.U32 R66, RZ, RZ, RZ ;  /* 0x000000ffff427224 */ /* 0x000fe200078e00ff */
[----:B------:R-:W-:Y:S01]  /*09a0*/  CS2R R60, SRZ ;  /* 0x00000000003c7805 */ /* 0x000fe2000001ff00 */
[----:B------:R-:W-:Y:S01]  /*09b0*/  CS2R R58, SRZ ;  /* 0x00000000003a7805 */ /* 0x000fe2000001ff00 */
[----:B------:R-:W-:Y:S01]  /*09c0*/  LEA.HI.SX32 R216, R7, R216, 0x1c ;  /* 0x000000d807d87211 */ /* 0x000fe200078fe2ff */
[----:B------:R-:W-:Y:S01]  /*09d0*/  CS2R R56, SRZ ;  /* 0x0000000000387805 */ /* 0x000fe2000001ff00 */
[----:B------:R-:W-:Y:S01]  /*09e0*/  CS2R R54, SRZ ;  /* 0x0000000000367805 */ /* 0x000fe2000001ff00 */
[----:B------:R-:W-:Y:S01]  /*09f0*/  CS2R R52, SRZ ;  /* 0x0000000000347805 */ /* 0x000fe2000001ff00 */
[----:B------:R-:W-:Y:S01]  /*0a00*/  IMNMX R216, RZ, R216, !PT ;  /* 0x000000d8ffd87217 */ /* 0x000fe20007800200 */
[----:B------:R-:W-:Y:S01]  /*0a10*/  CS2R R106, SRZ ;  /* 0x00000000006a7805 */ /* 0x000fe2000001ff00 */
[----:B------:R-:W-:Y:S01]  /*0a20*/  CS2R R104, SRZ ;  /* 0x0000000000687805 */ /* 0x000fe2000001ff00 */
[----:B------:R-:W-:Y:S01]  /*0a30*/  CS2R R110, SRZ ;  /* 0x00000000006e7805 */ /* 0x000fe2000001ff00 */
[----:B------:R-:W-:Y:S01]  /*0a40*/  ISETP.GT.AND P0, PT, R13, R216, PT ;  /* 0x000000d80d00720c */ /* 0x000fe20003f04270 */
[----:B------:R-:W-:Y:S01]  /*0a50*/  CS2R R108, SRZ ;  /* 0x00000000006c7805 */ /* 0x000fe2000001ff00 */
[----:B------:R-:W-:Y:S01]  /*0a60*/  CS2R R102, SRZ ;  /* 0x0000000000667805 */ /* 0x000fe2000001ff00 */
        /* <DEDUP_REMOVED lines=22> */
[----:B------:R-:W-:-:S04]  /*0bd0*/  ISETP.NE.U32.AND P0, PT, RZ, c[0x0][0x340], PT ;  /* 0x0000d000ff007a0c */ /* 0x000fc80003f05070 */
[----:B------:R-:W-:-:S13]  /*0be0*/  ISETP.NE.AND.EX P0, PT, RZ, c[0x0][0x344], PT, P0 ;  /* 0x0000d100ff007a0c */ /* 0x000fda0003f05300 */
[----:B------:R-:W-:-:S06]  /*0bf0*/  @P0 IMAD.WIDE R230, R228, R5, c[0x0][0x340] ;  /* 0x0000d000e4e60625 */ /* 0x000fcc00078e0205 */
[----:B------:R-:W2:Y:S01]  /*0c00*/  @P0 LDG.E R230, [R230.64] ;  /* 0x00000006e6e60981 */ /* 0x000ea2000c1e1900 */
[----:B------:R-:W-:Y:S01]  /*0c10*/  SHF.R.S32.HI R105, RZ, 0x1f, R100 ;  /* 0x0000001fff697819 */ /* 0x000fe20000011464 */
[----:B------:R-:W-:Y:S02]  /*0c20*/  IMAD.MOV.U32 R12, RZ, RZ, 0x60 ;  /* 0x00000060ff0c7424 */ /* 0x000fe400078e00ff */
[----:B------:R-:W-:Y:S01]  /*0c30*/  IMAD.MOV.U32 R3, RZ, RZ, c[0x0][0x2b8] ;  /* 0x0000ae00ff037624 */ /* 0x000fe200078e00ff */
[----:B------:R-:W-:Y:S01]  /*0c40*/  LEA.HI R16, R105, R100, RZ, 0x3 ;  /* 0x0000006469107211 */ /* 0x000fe200078f18ff */
[----:B------:R-:W-:Y:S02]  /*0c50*/  IMAD R103, R13, R12, -0x60 ;  /* 0xffffffa00d677424 */ /* 0x000fe400078e020c */
[----:B------:R-:W-:Y:S01]  /*0c60*/  IMAD.MOV.U32 R221, RZ, RZ, RZ ;  /* 0x000000ffffdd7224 */ /* 0x000fe200078e00ff */
[----:B------:R-:W-:Y:S02]  /*0c70*/  LOP3.LUT R9, R16, 0xfffffff8, RZ, 0xc0, !PT ;  /* 0xfffffff810097812 */ /* 0x000fe400078ec0ff */
[----:B------:R-:W-:-:S02]  /*0c80*/  SHF.R.S32.HI R16, RZ, 0x3, R16 ;  /* 0x00000003ff107819 */ /* 0x000fc40000011410 */
[----:B------:R-:W-:Y:S01]  /*0c90*/  ISETP.NE.AND P5, PT, R3, 0x1, PT ;  /* 0x000000010300780c */ /* 0x000fe20003fa5270 */
[----:B------:R-:W-:-:S04]  /*0ca0*/  IMAD.IADD R9, R100, 0x1, -R9 ;  /* 0x0000000164097824 */ /* 0x000fc800078e0a09 */
[----:B------:R-:W-:-:S04]  /*0cb0*/  IMAD R224, R9, 0x20, R16 ;  /* 0x0000002009e07824 */ /* 0x000fc800078e0210 */
[----:B------:R-:W-:-:S05]  /*0cc0*/  IMAD.IADD R222, R224, 0x1, R103 ;  /* 0x00000001e0de7824 */ /* 0x000fca00078e0267 */
[C---:B------:R-:W-:Y:S01]  /*0cd0*/  ISETP.GE.AND P2, PT, R222.reuse, R217, PT ;  /* 0x000000d9de00720c */ /* 0x040fe20003f46270 */
[----:B------:R-:W-:-:S03]  /*0ce0*/  IMAD.IADD R222, R222, 0x1, R227 ;  /* 0x00000001dede7824 */ /* 0x000fc600078e02e3 */
[----:B------:R-:W-:Y:S01]  /*0cf0*/  ISETP.GT.OR P2, PT, R224, 0x5f, P2 ;  /* 0x0000005fe000780c */ /* 0x000fe20001744670 */
[----:B------:R-:W-:-:S04]  /*0d00*/  @P5 IMAD.HI.U32 R4, R222, c[0x0][0x2bc], RZ ;  /* 0x0000af00de045a27 */ /* 0x000fc800078e00ff */
[----:B------:R-:W-:Y:S01]  /*0d10*/  IMAD.MOV.U32 R3, RZ, RZ, R222 ;  /* 0x000000ffff037224 */ /* 0x000fe200078e00de */
[----:B------:R-:W-:Y:S01]  /*0d20*/  @P5 SHF.R.U32.HI R3, RZ, c[0x0][0x2c0], R4 ;  /* 0x0000b000ff035a19 */ /* 0x000fe20000011604 */
[----:B------:R-:W-:Y:S01]  /*0d30*/  BAR.SYNC.DEFER_BLOCKING 0x0 ;  /* 0x0000000000007b1d */ /* 0x000fe20000010000 */
[----:B------:R-:W-:-:S04]  /*0d40*/  IMAD.WIDE.U32 R6, R2, c[0x0][0x178], RZ ;  /* 0x00005e0002067a25 */ /* 0x000fc800078e00ff */
[----:B------:R-:W-:-:S05]  /*0d50*/  @!P0 IMAD.MOV.U32 R230, RZ, RZ, R228 ;  /* 0x000000ffffe68224 */ /* 0x000fca00078e00e4 */
[----:B--2---:R-:W-:-:S05]  /*0d60*/  SHF.R.S32.HI R215, RZ, 0x1f, R230 ;  /* 0x0000001fffd77819 */ /* 0x004fca00000114e6 */
[----:B------:R-:W-:-:S04]  /*0d70*/  IMAD R215, R215, c[0x0][0x2b0], RZ ;  /* 0x0000ac00d7d77a24 */ /* 0x000fc800078e02ff */
[C---:B------:R-:W-:Y:S02]  /*0d80*/  IMAD R215, R230.reuse, c[0x0][0x2b4], R215 ;  /* 0x0000ad00e6d77a24 */ /* 0x040fe400078e02d7 */
[----:B------:R-:W-:-:S04]  /*0d90*/  IMAD.WIDE.U32 R230, R230, c[0x0][0x2b0], RZ ;  /* 0x0000ac00e6e67a25 */ /* 0x000fc800078e00ff */
[----:B------:R-:W-:Y:S01]  /*0da0*/  IMAD.IADD R215, R231, 0x1, R215 ;  /* 0x00000001e7d77824 */ /* 0x000fe200078e02d7 */
[----:B------:R-:W-:-:S04]  /*0db0*/  @!P2 IADD3 R5, P0, R3, R230, RZ ;  /* 0x000000e60305a210 */ /* 0x000fc80007f1e0ff */
[----:B------:R-:W-:Y:S02]  /*0dc0*/  @!P2 LEA.HI.X.SX32 R4, R3, R215, 0x1, P0 ;  /* 0x000000d70304a211 */ /* 0x000fe400000f0eff */
[----:B------:R-:W-:-:S04]  /*0dd0*/  @!P2 LEA R18, P0, R5, c[0x0][0x2a0], 0x2 ;  /* 0x0000a8000512aa11 */ /* 0x000fc800078010ff */
[----:B------:R-:W-:-:S05]  /*0de0*/  @!P2 LEA.HI.X R19, R5, c[0x0][0x2a4], R4, 0x2, P0 ;  /* 0x0000a9000513aa11 */ /* 0x000fca00000f1404 */
[----:B------:R1:W2:Y:S01]  /*0df0*/  @!P2 LDG.E R221, [R18.64] ;  /* 0x0000000612dda981 */ /* 0x0002a2000c1e1900 */
[----:B------:R-:W-:Y:S01]  /*0e00*/  SHF.R.S32.HI R5, RZ, 0x1f, R2 ;  /* 0x0000001fff057819 */ /* 0x000fe20000011402 */
[----:B------:R-:W-:Y:S01]  /*0e10*/  IMAD.SHL.U32 R225, R9, 0x8, RZ ;  /* 0x0000000809e17824 */ /* 0x000fe200078e00ff */
[----:B------:R-:W-:Y:S01]  /*0e20*/  SHF.R.S32.HI R4, RZ, 0x1f, R228 ;  /* 0x0000001fff047819 */ /* 0x000fe200000114e4 */
[----:B------:R-:W-:Y:S01]  /*0e30*/  IMAD.WIDE.U32 R234, R220, c[0x0][0x1e8], RZ ;  /* 0x00007a00dcea7a25 */ /* 0x000fe200078e00ff */
[----:B------:R-:W-:Y:S02]  /*0e40*/  LEA.HI R102, R105, R100, RZ, 0x5 ;  /* 0x0000006469667211 */ /* 0x000fe400078f28ff */
[----:B------:R-:W-:Y:S01]  /*0e50*/  SEL R4, R4, RZ, !P1 ;  /* 0x000000ff04047207 */ /* 0x000fe20004800000 */
[----:B------:R-:W-:Y:S01]  /*0e60*/  IMAD R5, R5, c[0x0][0x178], RZ ;  /* 0x00005e0005057a24 */ /* 0x000fe200078e02ff */
[----:B------:R-:W-:Y:S01]  /*0e70*/  IADD3 R8, R225, 0x40, RZ ;  /* 0x00000040e1087810 */ /* 0x000fe20007ffe0ff */
[----:B------:R-:W-:Y:S01]  /*0e80*/  IMAD R12, R13, -0x60, R12 ;  /* 0xffffffa00d0c7824 */ /* 0x000fe200078e020c */
[----:B------:R-:W-:Y:S01]  /*0e90*/  ISETP.GE.AND P6, PT, R225, c[0x0][0x198], PT ;  /* 0x00006600e1007a0c */ /* 0x000fe20003fc6270 */
[----:B------:R-:W-:Y:S01]  /*0ea0*/  IMAD R5, R2, c[0x0][0x17c], R5 ;  /* 0x00005f0002057a24 */ /* 0x000fe200078e0205 */
[----:B------:R-:W-:Y:S01]  /*0eb0*/  ISETP.GE.AND P2, PT, R8, c[0x0][0x198], PT ;  /* 0x0000660008007a0c */ /* 0x000fe20003f46270 */
[----:B------:R-:W-:Y:S01]  /*0ec0*/  IMAD.IADD R2, R15, 0x1, R224 ;  /* 0x000000010f027824 */ /* 0x000fe200078e02e0 */
[----:B------:R-:W-:Y:S01]  /*0ed0*/  SHF.R.S32.HI R107, RZ, 0x5, R102 ;  /* 0x00000005ff6b7819 */ /* 0x000fe20000011466 */
[----:B------:R-:W-:-:S02]  /*0ee0*/  IMAD.IADD R7, R7, 0x1, R5 ;  /* 0x0000000107077824 */ /* 0x000fc400078e0205 */
[----:B------:R-:W-:Y:S02]  /*0ef0*/  IMAD R5, R0, c[0x0][0x1b8], RZ ;  /* 0x00006e0000057a24 */ /* 0x000fe400078e02ff */
[----:B------:R-:W-:-:S04]  /*0f00*/  IMAD.WIDE.U32 R10, R220, c[0x0][0x1b8], R6 ;  /* 0x00006e00dc0a7a25 */ /* 0x000fc800078e0006 */
[----:B------:R-:W-:Y:S02]  /*0f10*/  IMAD R5, R220, c[0x0][0x1bc], R5 ;  /* 0x00006f00dc057a24 */ /* 0x000fe400078e0205 */
[----:B------:R-:W-:-:S04]  /*0f20*/  @P4 IMAD.HI.U32 R6, R2, c[0x0][0x2c8], RZ ;  /* 0x0000b20002064a27 */ /* 0x000fc800078e00ff */
[----:B------:R-:W-:Y:S01]  /*0f30*/  IMAD.IADD R11, R11, 0x1, R5 ;  /* 0x000000010b0b7824 */ /* 0x000fe200078e0205 */
[----:B------:R-:W-:Y:S01]  /*0f40*/  SEL R5, R228, RZ, !P1 ;  /* 0x000000ffe4057207 */ /* 0x000fe20004800000 */
[----:B------:R-:W-:Y:S01]  /*0f50*/  IMAD.MOV.U32 R7, RZ, RZ, R2 ;  /* 0x000000ffff077224 */ /* 0x000fe200078e0002 */
[----:B------:R-:W-:Y:S01]  /*0f60*/  @P4 SHF.R.U32.HI R7, RZ, c[0x0][0x2cc], R6 ;  /* 0x0000b300ff074a19 */ /* 0x000fe20000011606 */
[----:B------:R-:W-:Y:S02]  /*0f70*/  IMAD R4, R4, c[0x0][0x1c0], RZ ;  /* 0x0000700004047a24 */ /* 0x000fe400078e02ff */
[----:B------:R-:W-:Y:S01]  /*0f80*/  IMAD.WIDE.U32 R10, R5, c[0x0][0x1c0], R10 ;  /* 0x00007000050a7a25 */ /* 0x000fe200078e000a */
[----:B------:R-:W-:-:S03]  /*0f90*/  SHF.R.S32.HI R6, RZ, 0x1f, R7 ;  /* 0x0000001fff067819 */ /* 0x000fc60000011407 */
[----:B------:R-:W-:Y:S02]  /*0fa0*/  IMAD R4, R5, c[0x0][0x1c4], R4 ;  /* 0x0000710005047a24 */ /* 0x000fe400078e0204 */
[----:B------:R-:W-:Y:S02]  /*0fb0*/  IMAD.MOV R5, RZ, RZ, -R7 ;  /* 0x000000ffff057224 */ /* 0x000fe400078e0a07 */
[----:B------:R-:W-:Y:S02]  /*0fc0*/  IMAD.IADD R11, R11, 0x1, R4 ;  /* 0x000000010b0b7824 */ /* 0x000fe400078e0204 */
[----:B------:R-:W-:Y:S02]  /*0fd0*/  IMAD R5, R5, c[0x0][0x2c4], R2 ;  /* 0x0000b10005057a24 */ /* 0x000fe400078e0202 */
[----:B------:R-:W-:Y:S02]  /*0fe0*/  IMAD R6, R6, c[0x0][0x1b0], RZ ;  /* 0x00006c0006067a24 */ /* 0x000fe400078e02ff */
[----:B------:R-:W-:Y:S01]  /*0ff0*/  IMAD.WIDE.U32 R10, R7, c[0x0][0x1b0], R10 ;  /* 0x00006c00070a7a25 */ /* 0x000fe200078e000a */
[----:B------:R-:W-:-:S03]  /*1000*/  SHF.R.S32.HI R2, RZ, 0x1f, R5 ;  /* 0x0000001fff027819 */ /* 0x000fc60000011405 */
[----:B------:R-:W-:Y:S02]  /*1010*/  IMAD R6, R7, c[0x0][0x1b4], R6 ;  /* 0x00006d0007067a24 */ /* 0x000fe400078e0206 */
[----:B------:R-:W-:Y:S02]  /*1020*/  IMAD R2, R2, c[0x0][0x1a8], RZ ;  /* 0x00006a0002027a24 */ /* 0x000fe400078e02ff */
[----:B------:R-:W-:Y:S02]  /*1030*/  IMAD.IADD R7, R11, 0x1, R6 ;  /* 0x000000010b077824 */ /* 0x000fe400078e0206 */
[----:B------:R-:W-:Y:S02]  /*1040*/  IMAD.MOV.U32 R6, RZ, RZ, R10 ;  /* 0x000000ffff067224 */ /* 0x000fe400078e000a */
[C---:B------:R-:W-:Y:S02]  /*1050*/  IMAD R11, R5.reuse, c[0x0][0x1ac], R2 ;  /* 0x00006b00050b7a24 */ /* 0x040fe400078e0202 */
[----:B------:R-:W-:-:S04]  /*1060*/  IMAD.WIDE.U32 R6, R5, c[0x0][0x1a8], R6 ;  /* 0x00006a0005067a25 */ /* 0x000fc800078e0006 */
[----:B------:R-:W-:Y:S01]  /*1070*/  IMAD.IADD R11, R7, 0x1, R11 ;  /* 0x00000001070b7824 */ /* 0x000fe200078e020b */
[----:B------:R-:W-:Y:S01]  /*1080*/  LEA R17, P0, R6, c[0x0][0x160], 0x1 ;  /* 0x0000580006117a11 */ /* 0x000fe200078008ff */
[----:B------:R-:W-:Y:S02]  /*1090*/  IMAD.SHL.U32 R4, R16, 0x40, RZ ;  /* 0x0000004010047824 */ /* 0x000fe400078e00ff */
[----:B------:R-:W-:Y:S01]  /*10a0*/  IMAD.IADD R7, R15, 0x1, R16 ;  /* 0x000000010f077824 */ /* 0x000fe200078e0210 */
[----:B------:R-:W-:Y:S01]  /*10b0*/  LEA.HI.X R11, R6, c[0x0][0x164], R11, 0x1, P0 ;  /* 0x00005900060b7a11 */ /* 0x000fe200000f0c0b */
[----:B------:R-:W-:Y:S01]  /*10c0*/  SHFL.IDX PT, R26, R17, RZ, 0x181f ;  /* 0x00181fff111a7589 */ /* 0x000fe200000e0000 */
[----:B------:R-:W-:Y:S01]  /*10d0*/  LOP3.LUT R4, R4, 0x1c0, RZ, 0xc0, !PT ;  /* 0x000001c004047812 */ /* 0x000fe200078ec0ff */
[----:B------:R-:W-:Y:S02]  /*10e0*/  IMAD R6, R226, c[0x0][0x2c4], RZ ;  /* 0x0000b100e2067a24 */ /* 0x000fe400078e02ff */
[----:B------:R-:W3:Y:S01]  /*10f0*/  SHFL.IDX PT, R27, R11, RZ, 0x181f ;  /* 0x00181fff0b1b7589 */ /* 0x000ee200000e0000 */
[----:B------:R-:W-:Y:S01]  /*1100*/  SHF.R.U32.HI R2, RZ, 0x3, R4 ;  /* 0x00000003ff027819 */ /* 0x000fe20000011604 */
[----:B------:R-:W-:Y:S01]  /*1110*/  IMAD.MOV R5, RZ, RZ, -R3 ;  /* 0x000000ffff057224 */ /* 0x000fe200078e0a03 */
[----:B-1----:R-:W-:Y:S01]  /*1120*/  LOP3.LUT R19, R4, 0x38, R225, 0xf8, !PT ;  /* 0x0000003804137812 */ /* 0x002fe200078ef8e1 */
[----:B------:R-:W-:Y:S01]  /*1130*/  SHFL.IDX PT, R22, R17, 0x1, 0x181f ;  /* 0x00381f0011167f89 */ /* 0x000fe200000e0000 */
[----:B------:R-:W-:Y:S01]  /*1140*/  ISETP.GE.AND P0, PT, R7, R6, PT ;  /* 0x000000060700720c */ /* 0x000fe20003f06270 */
[----:B------:R-:W-:Y:S01]  /*1150*/  IMAD R222, R5, c[0x0][0x2b8], R222 ;  /* 0x0000ae0005de7a24 */ /* 0x000fe200078e02de */
[----:B------:R-:W-:Y:S01]  /*1160*/  LOP3.LUT R19, R19, R2, RZ, 0x3c, !PT ;  /* 0x0000000213137212 */ /* 0x000fe200078e3cff */
[----:B------:R-:W1:Y:S01]  /*1170*/  SHFL.IDX PT, R23, R11, 0x1, 0x181f ;  /* 0x00381f000b177f89 */ /* 0x000e6200000e0000 */
[----:B------:R-:W-:Y:S01]  /*1180*/  LEA.HI R2, R105, R100, RZ, 0x6 ;  /* 0x0000006469027211 */ /* 0x000fe200078f30ff */
[----:B------:R-:W-:Y:S01]  /*1190*/  IMAD.WIDE.U32 R20, R222, c[0x0][0x1e0], RZ ;  /* 0x00007800de147a25 */ /* 0x000fe200078e00ff */
[----:B------:R-:W-:Y:S01]  /*11a0*/  SHF.R.S32.HI R3, RZ, 0x1f, R8 ;  /* 0x0000001fff037819 */ /* 0x000fe20000011408 */
[----:B------:R-:W-:Y:S01]  /*11b0*/  SHFL.IDX PT, R10, R17, 0x3, 0x181f ;  /* 0x00781f00110a7f89 */ /* 0x000fe200000e0000 */
[----:B------:R-:W-:Y:S01]  /*11c0*/  SHF.R.S32.HI R5, RZ, 0x1f, R222 ;  /* 0x0000001fff057819 */ /* 0x000fe200000114de */
[----:B------:R-:W-:Y:S01]  /*11d0*/  IMAD.SHL.U32 R2, R2, 0x8, RZ ;  /* 0x0000000802027824 */ /* 0x000fe200078e00ff */
[----:B------:R-:W-:Y:S01]  /*11e0*/  LEA.HI R3, R3, R8, RZ, 0x3 ;  /* 0x0000000803037211 */ /* 0x000fe200078f18ff */
[----:B------:R-:W-:-:S02]  /*11f0*/  IMAD.IADD R101, R217, 0x1, R12 ;  /* 0x00000001d9657824 */ /* 0x000fc400078e020c */
[----:B------:R-:W-:Y:S01]  /*1200*/  IMAD.WIDE.U32 R232, R220, c[0x0][0x210], RZ ;  /* 0x00008400dce87a25 */ /* 0x000fe200078e00ff */
[----:B------:R-:W-:Y:S02]  /*1210*/  LOP3.LUT R2, R19, 0xfffffe00, R2, 0xf8, !PT ;  /* 0xfffffe0013027812 */ /* 0x000fe400078ef802 */
[----:B------:R-:W-:Y:S01]  /*1220*/  LOP3.LUT R243, R3, 0xfffffff8, RZ, 0xc0, !PT ;  /* 0xfffffff803f37812 */ /* 0x000fe200078ec0ff */
[----:B------:R-:W-:Y:S01]  /*1230*/  IMAD R19, R5, c[0x0][0x1e0], RZ ;  /* 0x0000780005137a24 */ /* 0x000fe200078e02ff */
[----:B------:R-:W-:Y:S01]  /*1240*/  IADD3 R3, R7, 0x20, RZ ;  /* 0x0000002007037810 */ /* 0x000fe20007ffe0ff */
[----:B------:R-:W-:Y:S01]  /*1250*/  IMAD.SHL.U32 R223, R2, 0x2, RZ ;  /* 0x0000000202df7824 */ /* 0x000fe200078e00ff */
[----:B------:R-:W-:Y:S01]  /*1260*/  SHF.R.S32.HI R244, RZ, 0x1f, R243 ;  /* 0x0000001ffff47819 */ /* 0x000fe200000114f3 */
[----:B---3--:R-:W-:-:S03]  /*1270*/  @!P0 IMAD.WIDE R24, R225, 0x2, R26 ;  /* 0x00000002e1188825 */ /* 0x008fc600078e021a */
[----:B------:R-:W-:Y:S01]  /*1280*/  IADD3 R240, R223, 0x100, RZ ;  /* 0x00000100dff07810 */ /* 0x000fe20007ffe0ff */
[----:B------:R-:W-:Y:S01]  /*1290*/  @!P0 IMAD.WIDE R26, R243, 0x2, R26 ;  /* 0x00000002f31a8825 */ /* 0x000fe200078e021a */
[----:B------:R1:W-:Y:S01]  /*12a0*/  @!P0 LDGSTS.E.BYPASS.LTC128B.128 [R223+0x100], [R24.64], !P6 ;  /* 0x0010000018df8fae */ /* 0x0003e2000f101d46 */
[----:B------:R-:W-:Y:S02]  /*12b0*/  IADD3 R239, R223, 0x3100, RZ ;  /* 0x00003100dfef7810 */ /* 0x000fe40007ffe0ff */
[----:B------:R-:W-:Y:S01]  /*12c0*/  IMAD R18, R222, c[0x0][0x1e4], R19 ;  /* 0x00007900de127a24 */ /* 0x000fe200078e0213 */
[----:B------:R3:W-:Y:S01]  /*12d0*/  @!P0 LDGSTS.E.BYPASS.LTC128B.128 [R223+0x4100], [R26.64], !P2 ;  /* 0x041000001adf8fae */ /* 0x0007e2000d101d46 */
[-C--:B------:R-:W-:Y:S01]  /*12e0*/  ISETP.GE.AND P0, PT, R3, R6.reuse, PT ;  /* 0x000000060300720c */ /* 0x080fe20003f06270 */
[----:B------:R-:W-:Y:S01]  /*12f0*/  IMAD.IADD R76, R101, 0x1, -R16 ;  /* 0x00000001654c7824 */ /* 0x000fe200078e0a10 */
[----:B------:R-:W-:Y:S01]  /*1300*/  IADD3 R3, R7, 0x40, RZ ;  /* 0x0000004007037810 */ /* 0x000fe20007ffe0ff */
[----:B------:R-:W-:Y:S01]  /*1310*/  IMAD.IADD R19, R21, 0x1, R18 ;  /* 0x0000000115137824 */ /* 0x000fe200078e0212 */
[----:B------:R-:W-:Y:S01]  /*1320*/  IADD3 R7, R7, 0x60, RZ ;  /* 0x0000006007077810 */ /* 0x000fe20007ffe0ff */
[----:B------:R-:W-:Y:S01]  /*1330*/  IMAD.MOV.U32 R18, RZ, RZ, R20 ;  /* 0x000000ffff127224 */ /* 0x000fe200078e0014 */
[----:B------:R-:W-:Y:S01]  /*1340*/  ISETP.GE.AND P1, PT, R3, R6, PT ;  /* 0x000000060300720c */ /* 0x000fe20003f26270 */
[----:B------:R-:W-:Y:S01]  /*1350*/  IMAD R3, R0, c[0x0][0x1e8], RZ ;  /* 0x00007a0000037a24 */ /* 0x000fe200078e02ff */
[----:B------:R-:W-:Y:S01]  /*1360*/  SHFL.IDX PT, R20, R17, 0x2, 0x181f ;  /* 0x00581f0011147f89 */ /* 0x000fe200000e0000 */
[----:B------:R-:W-:Y:S01]  /*1370*/  IMAD R5, R5, c[0x0][0x208], RZ ;  /* 0x0000820005057a24 */ /* 0x000fe200078e02ff */
[C---:B------:R-:W-:Y:S01]  /*1380*/  IADD3 R238, R223.reuse, 0x1100, RZ ;  /* 0x00001100dfee7810 */ /* 0x040fe20007ffe0ff */
[----:B------:R-:W-:Y:S01]  /*1390*/  IMAD R3, R220, c[0x0][0x1ec], R3 ;  /* 0x00007b00dc037a24 */ /* 0x000fe200078e0203 */
[----:B------:R-:W4:Y:S01]  /*13a0*/  SHFL.IDX PT, R21, R11, 0x2, 0x181f ;  /* 0x00581f000b157f89 */ /* 0x000f2200000e0000 */
[----:B------:R-:W-:-:S02]  /*13b0*/  IADD3 R237, R223, 0x4100, RZ ;  /* 0x00004100dfed7810 */ /* 0x000fc40007ffe0ff */
[----:B------:R-:W-:Y:S01]  /*13c0*/  IMAD.IADD R218, R235, 0x1, R3 ;  /* 0x00000001ebda7824 */ /* 0x000fe200078e0203 */
[----:B------:R-:W5:Y:S01]  /*13d0*/  SHFL.IDX PT, R11, R11, 0x3, 0x181f ;  /* 0x00781f000b0b7f89 */ /* 0x000f6200000e0000 */
[----:B-1----:R-:W-:-:S04]  /*13e0*/  @!P0 IMAD.WIDE R24, R225, 0x2, R22 ;  /* 0x00000002e1188825 */ /* 0x002fc800078e0216 */
[----:B------:R-:W-:Y:S01]  /*13f0*/  @!P0 IMAD.WIDE R22, R243, 0x2, R22 ;  /* 0x00000002f3168825 */ /* 0x000fe200078e0216 */
[----:B------:R5:W-:Y:S04]  /*1400*/  @!P0 LDGSTS.E.BYPASS.LTC128B.128 [R223+0x1100], [R24.64], !P6 ;  /* 0x0110000018df8fae */ /* 0x000be8000f101d46 */
[----:B------:R1:W-:Y:S01]  /*1410*/  @!P0 LDGSTS.E.BYPASS.LTC128B.128 [R223+0x5100], [R22.64], !P2 ;  /* 0x0510000016df8fae */ /* 0x0003e2000d101d46 */
[----:B--2---:R-:W-:Y:S01]  /*1420*/  SHF.R.S32.HI R2, RZ, 0x1f, R221 ;  /* 0x0000001fff027819 */ /* 0x004fe200000114dd */
[----:B------:R-:W-:-:S04]  /*1430*/  IMAD.WIDE.U32 R18, R221, c[0x0][0x1f0], R18 ;  /* 0x00007c00dd127a25 */ /* 0x000fc800078e0012 */
[----:B------:R-:W-:Y:S01]  /*1440*/  IMAD R4, R2, c[0x0][0x1f0], RZ ;  /* 0x00007c0002047a24 */ /* 0x000fe200078e02ff */
[----:B------:R-:W-:Y:S01]  /*1450*/  IADD3 R18, P0, R234, R18, RZ ;  /* 0x00000012ea127210 */ /* 0x000fe20007f1e0ff */
[----:B------:R-:W-:Y:S02]  /*1460*/  IMAD R2, R2, c[0x0][0x218], RZ ;  /* 0x0000860002027a24 */ /* 0x000fe400078e02ff */
[C---:B------:R-:W-:Y:S02]  /*1470*/  IMAD R3, R221.reuse, c[0x0][0x1f4], R4 ;  /* 0x00007d00dd037a24 */ /* 0x040fe400078e0204 */
[----:B------:R-:W-:-:S03]  /*1480*/  IMAD R2, R221, c[0x0][0x21c], R2 ;  /* 0x00008700dd027a24 */ /* 0x000fc600078e0202 */
[----:B------:R-:W-:Y:S02]  /*1490*/  IADD3.X R3, R218, R19, R3, P0, !PT ;  /* 0x00000013da037210 */ /* 0x000fe400007fe403 */
[----:B------:R-:W-:-:S04]  /*14a0*/  LEA R4, P0, R18, c[0x0][0x1c8], 0x1 ;  /* 0x0000720012047a11 */ /* 0x000fc800078008ff */
[----:B------:R-:W-:Y:S01]  /*14b0*/  LEA.HI.X R3, R18, c[0x0][0x1cc], R3, 0x1, P0 ;  /* 0x0000730012037a11 */ /* 0x000fe200000f0c03 */
[--C-:B----4-:R-:W-:Y:S01]  /*14c0*/  @!P1 IMAD.WIDE R18, R225, 0x2, R20.reuse ;  /* 0x00000002e1129825 */ /* 0x110fe200078e0214 */
[----:B------:R-:W-:Y:S02]  /*14d0*/  ISETP.GE.AND P0, PT, R7, R6, PT ;  /* 0x000000060700720c */ /* 0x000fe40003f06270 */
[----:B------:R-:W-:Y:S01]  /*14e0*/  SHFL.IDX PT, R6, R4, RZ, 0x181f ;  /* 0x00181fff04067589 */ /* 0x000fe200000e0000 */
[----:B------:R-:W-:-:S03]  /*14f0*/  @!P1 IMAD.WIDE R20, R243, 0x2, R20 ;  /* 0x00000002f3149825 */ /* 0x000fc600078e0214 */
[----:B------:R-:W3:Y:S04]  /*1500*/  SHFL.IDX PT, R7, R3, RZ, 0x181f ;  /* 0x00181fff03077589 */ /* 0x000ee800000e0000 */
[----:B------:R2:W-:Y:S03]  /*1510*/  @!P1 LDGSTS.E.BYPASS.LTC128B.128 [R223+0x2100], [R18.64], !P6 ;  /* 0x0210000012df9fae */ /* 0x0005e6000f101d46 */
[--C-:B-----5:R-:W-:Y:S01]  /*1520*/  @!P0 IMAD.WIDE R24, R225, 0x2, R10.reuse ;  /* 0x00000002e1188825 */ /* 0x120fe200078e020a */
[----:B------:R4:W-:Y:S01]  /*1530*/  @!P1 LDGSTS.E.BYPASS.LTC128B.128 [R223+0x6100], [R20.64], !P2 ;  /* 0x0610000014df9fae */ /* 0x0009e2000d101d46 */
[----:B------:R-:W-:Y:S02]  /*1540*/  ISETP.GE.AND P1, PT, R76, 0x21, PT ;  /* 0x000000214c00780c */ /* 0x000fe40003f26270 */
[----:B-1----:R-:W-:Y:S01]  /*1550*/  @!P0 IMAD.WIDE R22, R243, 0x2, R10 ;  /* 0x00000002f3168825 */ /* 0x002fe200078e020a */
[----:B------:R1:W-:Y:S01]  /*1560*/  @!P0 LDGSTS.E.BYPASS.LTC128B.128 [R223+0x3100], [R24.64], !P6 ;  /* 0x0310000018df8fae */ /* 0x0003e2000f101d46 */
[----:B------:R-:W-:-:S02]  /*1570*/  ISETP.GE.AND P6, PT, R8, c[0x0][0x1d4], PT ;  /* 0x0000750008007a0c */ /* 0x000fc40003fc6270 */
[----:B------:R-:W-:Y:S01]  /*1580*/  IMAD R10, R222, c[0x0][0x20c], R5 ;  /* 0x00008300de0a7a24 */ /* 0x000fe200078e0205 */
[----:B------:R5:W-:Y:S01]  /*1590*/  @!P0 LDGSTS.E.BYPASS.LTC128B.128 [R223+0x7100], [R22.64], !P2 ;  /* 0x0710000016df8fae */ /* 0x000be2000d101d46 */
[----:B------:R-:W-:Y:S01]  /*15a0*/  ISETP.GE.AND P0, PT, R76, 0x1, PT ;  /* 0x000000014c00780c */ /* 0x000fe20003f06270 */
[----:B------:R-:W-:Y:S01]  /*15b0*/  IMAD R5, R0, c[0x0][0x210], RZ ;  /* 0x0000840000057a24 */ /* 0x000fe200078e02ff */
[----:B------:R-:W-:Y:S01]  /*15c0*/  ISETP.GE.AND P2, PT, R225, c[0x0][0x1d4], PT ;  /* 0x00007500e1007a0c */ /* 0x000fe20003f46270 */
[----:B------:R-:W-:Y:S01]  /*15d0*/  IMAD R0, R222, c[0x0][0x1e0], RZ ;  /* 0x00007800de007a24 */ /* 0x000fe200078e02ff */
[----:B------:R-:W0:Y:S01]  /*15e0*/  LDGDEPBAR ;  /* 0x00000000000079af */ /* 0x000e220000000000 */
[----:B------:R-:W-:Y:S01]  /*15f0*/  IMAD R5, R220, c[0x0][0x214], R5 ;  /* 0x00008500dc057a24 */ /* 0x000fe200078e0205 */
[----:B------:R-:W-:Y:S01]  /*1600*/  SEL R245, RZ, 0x10, P6 ;  /* 0x00000010fff57807 */ /* 0x000fe20003000000 */
[----:B------:R-:W-:Y:S02]  /*1610*/  IMAD R17, R221, c[0x0][0x1f0], R0 ;  /* 0x00007c00dd117a24 */ /* 0x000fe400078e0200 */
[----:B------:R-:W-:-:S02]  /*1620*/  IMAD.IADD R219, R233, 0x1, R5 ;  /* 0x00000001e9db7824 */ /* 0x000fc400078e0205 */
[----:B------:R-:W-:Y:S02]  /*1630*/  IMAD R17, R220, c[0x0][0x1e8], R17 ;  /* 0x00007a00dc117a24 */ /* 0x000fe400078e0211 */
[----:B---3--:R-:W-:-:S03]  /*1640*/  @P0 IMAD.WIDE R26, R243, 0x2, R6 ;  /* 0x00000002f31a0825 */ /* 0x008fc600078e0206 */
[----:B------:R-:W-:Y:S01]  /*1650*/  LEA R17, R17, c[0x0][0x1c8], 0x1 ;  /* 0x0000720011117a11 */ /* 0x000fe200078e08ff */
[----:B--2---:R-:W-:Y:S01]  /*1660*/  IMAD.WIDE.U32 R18, R222, c[0x0][0x208], RZ ;  /* 0x00008200de127a25 */ /* 0x004fe200078e00ff */
[----:B----4-:R-:W-:Y:S03]  /*1670*/  SHFL.IDX PT, R20, R4, 0x1, 0x181f ;  /* 0x00381f0004147f89 */ /* 0x010fe600000e0000 */
[----:B------:R-:W-:Y:S01]  /*1680*/  IMAD.IADD R11, R19, 0x1, R10 ;  /* 0x00000001130b7824 */ /* 0x000fe200078e020a */
[----:B------:R-:W2:Y:S01]  /*1690*/  SHFL.IDX PT, R21, R3, 0x1, 0x181f ;  /* 0x00381f0003157f89 */ /* 0x000ea200000e0000 */
[----:B------:R-:W-:Y:S02]  /*16a0*/  IMAD.MOV.U32 R10, RZ, RZ, R18 ;  /* 0x000000ffff0a7224 */ /* 0x000fe400078e0012 */
[----:B-----5:R-:W-:-:S04]  /*16b0*/  @P0 IMAD.WIDE R22, R225, 0x2, R6 ;  /* 0x00000002e1160825 */ /* 0x020fc800078e0206 */
[----:B------:R-:W-:Y:S01]  /*16c0*/  IMAD.WIDE.U32 R10, R221, c[0x0][0x218], R10 ;  /* 0x00008600dd0a7a25 */ /* 0x000fe200078e000a */
[----:B------:R3:W-:Y:S04]  /*16d0*/  @P0 LDGSTS.E.BYPASS.LTC128B.128 [R223+0x8100], [R22.64], !P2 ;  /* 0x0810000016df0fae */ /* 0x0007e8000d101d46 */
[----:B------:R4:W-:Y:S01]  /*16e0*/  @P0 LDGSTS.E.BYPASS.LTC128B.128 [R223+0xb100], [R26.64], !P6 ;  /* 0x0b1000001adf0fae */ /* 0x0009e2000f101d46 */
[----:B------:R-:W-:Y:S02]  /*16f0*/  IADD3 R5, P0, R232, R10, RZ ;  /* 0x0000000ae8057210 */ /* 0x000fe40007f1e0ff */
[----:B------:R-:W-:Y:S02]  /*1700*/  LEA.HI R10, R105, R100, RZ, 0x4 ;  /* 0x00000064690a7211 */ /* 0x000fe400078f20ff */
[----:B-1----:R-:W-:Y:S01]  /*1710*/  IADD3.X R24, R219, R11, R2, P0, !PT ;  /* 0x0000000bdb187210 */ /* 0x002fe200007fe402 */
[----:B------:R-:W-:Y:S01]  /*1720*/  IMAD.SHL.U32 R2, R16, 0x8, RZ ;  /* 0x0000000810027824 */ /* 0x000fe200078e00ff */
[----:B------:R-:W-:-:S02]  /*1730*/  LEA R7, P0, R5, c[0x0][0x1f8], 0x1 ;  /* 0x00007e0005077a11 */ /* 0x000fc400078008ff */
[----:B------:R-:W-:Y:S01]  /*1740*/  SHF.R.S32.HI R11, RZ, 0x4, R10 ;  /* 0x00000004ff0b7819 */ /* 0x000fe2000001140a */
[----:B--2---:R-:W-:Y:S01]  /*1750*/  @P1 IMAD.WIDE R18, R225, 0x2, R20 ;  /* 0x00000002e1121825 */ /* 0x004fe200078e0214 */
[----:B------:R-:W-:Y:S01]  /*1760*/  LEA.HI.X R24, R5, c[0x0][0x1fc], R24, 0x1, P0 ;  /* 0x00007f0005187a11 */ /* 0x000fe200000f0c18 */
[----:B------:R-:W1:Y:S01]  /*1770*/  SHFL.IDX PT, R51, R7, RZ, 0x181f ;  /* 0x00181fff07337589 */ /* 0x000e6200000e0000 */
[C---:B------:R-:W-:Y:S01]  /*1780*/  LOP3.LUT R5, R10.reuse, 0xfffffff0, RZ, 0xc0, !PT ;  /* 0xfffffff00a057812 */ /* 0x040fe200078ec0ff */
[----:B------:R-:W-:Y:S01]  /*1790*/  @P1 IMAD.WIDE R20, R243, 0x2, R20 ;  /* 0x00000002f3141825 */ /* 0x000fe200078e0214 */
[----:B------:R-:W-:Y:S01]  /*17a0*/  LEA.HI R10, R10, R11, RZ, 0x1 ;  /* 0x0000000b0a0a7211 */ /* 0x000fe200078f08ff */
[----:B------:R2:W-:Y:S02]  /*17b0*/  @P1 LDGSTS.E.BYPASS.LTC128B.128 [R223+0x9100], [R18.64], !P2 ;  /* 0x0910000012df1fae */ /* 0x0005e4000d101d46 */
[----:B------:R-:W-:Y:S01]  /*17c0*/  IMAD.IADD R16, R100, 0x1, -R5 ;  /* 0x0000000164107824 */ /* 0x000fe200078e0a05 */
[----:B------:R-:W-:Y:S01]  /*17d0*/  LOP3.LUT R10, R10, 0xfffffffe, RZ, 0xc0, !PT ;  /* 0xfffffffe0a0a7812 */ /* 0x000fe200078ec0ff */
[----:B------:R-:W5:Y:S01]  /*17e0*/  SHFL.IDX PT, R4, R24, RZ, 0x181f ;  /* 0x00181fff18047589 */ /* 0x000f6200000e0000 */
[----:B---3--:R-:W-:-:S02]  /*17f0*/  IMAD.WIDE R22, R225, 0x2, RZ ;  /* 0x00000002e1167825 */ /* 0x008fc400078e02ff */
[----:B------:R-:W-:Y:S01]  /*1800*/  SHF.R.S32.HI R5, RZ, 0x1f, R16 ;  /* 0x0000001fff057819 */ /* 0x000fe20000011410 */
[----:B------:R-:W3:Y:S01]  /*1810*/  SHFL.IDX PT, R78, R7, 0x1, 0x181f ;  /* 0x00381f00074e7f89 */ /* 0x000ee200000e0000 */
[----:B------:R-:W-:Y:S02]  /*1820*/  IMAD.IADD R10, R11, 0x1, -R10 ;  /* 0x000000010b0a7824 */ /* 0x000fe400078e0a0a */
[----:B------:R-:W-:Y:S01]  /*1830*/  LEA.HI R5, R5, R16, RZ, 0x3 ;  /* 0x0000001005057211 */ /* 0x000fe200078f18ff */
[----:B------:R1:W-:Y:S01]  /*1840*/  @P1 LDGSTS.E.BYPASS.LTC128B.128 [R223+0xc100], [R20.64], !P6 ;  /* 0x0c10000014df1fae */ /* 0x0003e2000f101d46 */
[----:B------:R-:W-:-:S03]  /*1850*/  ISETP.GT.AND P1, PT, R76, 0x40, PT ;  /* 0x000000404c00780c */ /* 0x000fc60003f24270 */
[----:B------:R-:W3:Y:S04]  /*1860*/  SHFL.IDX PT, R6, R24, 0x1, 0x181f ;  /* 0x00381f0018067f89 */ /* 0x000ee800000e0000 */
[----:B------:R3:W4:Y:S04]  /*1870*/  SHFL.IDX PT, R80, R7, 0x2, 0x181f ;  /* 0x00581f0007507f89 */ /* 0x00072800000e0000 */
[----:B------:R-:W-:Y:S04]  /*1880*/  SHFL.IDX PT, R0, R24, 0x2, 0x181f ;  /* 0x00581f0018007f89 */ /* 0x000fe800000e0000 */
[----:B--2---:R-:W-:Y:S04]  /*1890*/  SHFL.IDX PT, R18, R17, 0x2, 0x181f ;  /* 0x00581f0011127f89 */ /* 0x004fe800000e0000 */
[----:B------:R2:W2:Y:S01]  /*18a0*/  SHFL.IDX PT, R19, R3, 0x2, 0x181f ;  /* 0x00581f0003137f89 */ /* 0x0004a200000e0000 */
[----:B-1----:R-:W-:Y:S01]  /*18b0*/  IADD3 R20, P0, R51, R22, RZ ;  /* 0x0000001633147210 */ /* 0x002fe20007f1e0ff */
[----:B---3--:R-:W-:-:S04]  /*18c0*/  IMAD.SHL.U32 R7, R9, 0x40, RZ ;  /* 0x0000004009077824 */ /* 0x008fc800078e00ff */
[----:B-----5:R-:W-:Y:S01]  /*18d0*/  IMAD.X R21, R4, 0x1, R23, P0 ;  /* 0x0000000104157824 */ /* 0x020fe200000e0617 */
[----:B------:R-:W-:Y:S02]  /*18e0*/  IADD3 R48, P0, R22, R78, RZ ;  /* 0x0000004e16307210 */ /* 0x000fe40007f1e0ff */
[----:B------:R-:W-:-:S03]  /*18f0*/  LOP3.LUT R7, R7, 0x1c0, RZ, 0xc0, !PT ;  /* 0x000001c007077812 */ /* 0x000fc600078ec0ff */
[----:B------:R-:W-:Y:S01]  /*1900*/  IMAD.X R49, R23, 0x1, R6, P0 ;  /* 0x0000000117317824 */ /* 0x000fe200000e0606 */
[----:B------:R-:W-:Y:S02]  /*1910*/  LOP3.LUT R2, R7, 0x8, R2, 0xf8, !PT ;  /* 0x0000000807027812 */ /* 0x000fe400078ef802 */
[----:B------:R-:W-:Y:S02]  /*1920*/  SHF.R.U32.HI R7, RZ, 0x3, R7 ;  /* 0x00000003ff077819 */ /* 0x000fe40000011607 */
[C---:B--2---:R-:W-:Y:S01]  /*1930*/  LOP3.LUT R3, R5.reuse, 0xfffffff8, RZ, 0xc0, !PT ;  /* 0xfffffff805037812 */ /* 0x044fe200078ec0ff */
[----:B------:R-:W-:Y:S01]  /*1940*/  IMAD.SHL.U32 R5, R5, 0x40, RZ ;  /* 0x0000004005057824 */ /* 0x000fe200078e00ff */
[----:B------:R-:W-:Y:S02]  /*1950*/  LOP3.LUT R7, R2, R7, RZ, 0x3c, !PT ;  /* 0x0000000702077212 */ /* 0x000fe400078e3cff */
[----:B----4-:R-:W-:Y:S01]  /*1960*/  IADD3 R82, P0, R22, R80, RZ ;  /* 0x0000005016527210 */ /* 0x010fe20007f1e0ff */
[----:B------:R-:W-:-:S02]  /*1970*/  IMAD.IADD R3, R16, 0x1, -R3 ;  /* 0x0000000110037824 */ /* 0x000fc400078e0a03 */
[----:B------:R-:W-:-:S04]  /*1980*/  @P1 IMAD.WIDE R16, R225, 0x2, R18 ;  /* 0x00000002e1101825 */ /* 0x000fc800078e0212 */
[----:B------:R-:W-:Y:S01]  /*1990*/  @P1 IMAD.WIDE R18, R243, 0x2, R18 ;  /* 0x00000002f3121825 */ /* 0x000fe200078e0212 */
[----:B------:R1:W-:Y:S03]  /*19a0*/  @P1 LDGSTS.E.BYPASS.LTC128B.128 [R223+0xa100], [R16.64], !P2 ;  /* 0x0a10000010df1fae */ /* 0x0003e6000d101d46 */
[----:B------:R-:W-:Y:S01]  /*19b0*/  IMAD.SHL.U32 R2, R3, 0x40, RZ ;  /* 0x0000004003027824 */ /* 0x000fe200078e00ff */
[----:B------:R1:W-:Y:S01]  /*19c0*/  @P1 LDGSTS.E.BYPASS.LTC128B.128 [R223+0xd100], [R18.64], !P6 ;  /* 0x0d10000012df1fae */ /* 0x0003e2000f101d46 */
[C---:B------:R-:W-:Y:S01]  /*19d0*/  IMAD R214, R10.reuse, 0x200, R7 ;  /* 0x000002000ad67824 */ /* 0x040fe200078e0207 */
[----:B------:R-:W-:Y:S01]  /*19e0*/  LOP3.LUT P1, RZ, R9, 0x2, RZ, 0xc0, !PT ;  /* 0x0000000209ff7812 */ /* 0x000fe2000782c0ff */
[----:B------:R-:W-:Y:S01]  /*19f0*/  IMAD.SHL.U32 R7, R10, 0x8, RZ ;  /* 0x000000080a077824 */ /* 0x000fe200078e00ff */
[----:B------:R-:W0:Y:S01]  /*1a00*/  LDGDEPBAR ;  /* 0x00000000000079af */ /* 0x000e220000000000 */
[----:B------:R-:W-:Y:S01]  /*1a10*/  IMAD.WIDE R10, R243, 0x2, RZ ;  /* 0x00000002f30a7825 */ /* 0x000fe200078e02ff */
[----:B------:R-:W-:-:S03]  /*1a20*/  LOP3.LUT R2, R2, 0x1c0, RZ, 0xc0, !PT ;  /* 0x000001c002027812 */ /* 0x000fc600078ec0ff */
[----:B------:R-:W-:Y:S01]  /*1a30*/  IMAD.X R83, R23, 0x1, R0, P0 ;  /* 0x0000000117537824 */ /* 0x000fe200000e0600 */
[----:B------:R-:W-:Y:S01]  /*1a40*/  IADD3 R50, P0, R51, R10, RZ ;  /* 0x0000000a33327210 */ /* 0x000fe20007f1e0ff */
[----:B------:R-:W-:Y:S01]  /*1a50*/  IMAD.SHL.U32 R214, R214, 0x2, RZ ;  /* 0x00000002d6d67824 */ /* 0x000fe200078e00ff */
[----:B------:R-:W-:Y:S02]  /*1a60*/  LOP3.LUT R7, R2, 0x8, R7, 0xf8, !PT ;  /* 0x0000000802077812 */ /* 0x000fe400078ef807 */
[----:B------:R-:W-:Y:S01]  /*1a70*/  SHF.R.U32.HI R2, RZ, 0x3, R2 ;  /* 0x00000003ff027819 */ /* 0x000fe20000011602 */
[----:B------:R-:W-:Y:S01]  /*1a80*/  IMAD.X R51, R4, 0x1, R11, P0 ;  /* 0x0000000104337824 */ /* 0x000fe200000e060b */
[----:B------:R-:W-:Y:S02]  /*1a90*/  IADD3 R78, P0, R10, R78, RZ ;  /* 0x0000004e0a4e7210 */ /* 0x000fe40007f1e0ff */
[----:B------:R-:W-:Y:S02]  /*1aa0*/  LOP3.LUT R2, R7, R2, RZ, 0x3c, !PT ;  /* 0x0000000207027212 */ /* 0x000fe400078e3cff */
[----:B------:R-:W-:Y:S01]  /*1ab0*/  IADD3 R4, R214, 0x8100, RZ ;  /* 0x00008100d6047810 */ /* 0x000fe20007ffe0ff */
[----:B------:R-:W-:Y:S01]  /*1ac0*/  IMAD.X R79, R11, 0x1, R6, P0 ;  /* 0x000000010b4f7824 */ /* 0x000fe200000e0606 */
[----:B------:R-:W-:Y:S01]  /*1ad0*/  LOP3.LUT R2, R2, 0xfffffe00, R5, 0xf8, !PT ;  /* 0xfffffe0002027812 */ /* 0x000fe200078ef805 */
[----:B------:R-:W-:Y:S01]  /*1ae0*/  IMAD.MOV.U32 R5, RZ, RZ, 0x10 ;  /* 0x00000010ff057424 */ /* 0x000fe200078e00ff */
[----:B------:R-:W-:Y:S01]  /*1af0*/  IADD3 R80, P0, R10, R80, RZ ;  /* 0x000000500a507210 */ /* 0x000fe20007f1e0ff */
[----:B------:R-:W-:Y:S01]  /*1b00*/  IMAD.MOV.U32 R10, RZ, RZ, 0x20 ;  /* 0x00000020ff0a7424 */ /* 0x000fe200078e00ff */
[----:B------:R-:W-:Y:S01]  /*1b10*/  IADD3 R213, R214, 0x8120, RZ ;  /* 0x00008120d6d57810 */ /* 0x000fe20007ffe0ff */
[----:B------:R-:W-:Y:S01]  /*1b20*/  IMAD R7, R107, 0x400, R2 ;  /* 0x000004006b077824 */ /* 0x000fe200078e0202 */
[----:B------:R-:W-:-:S04]  /*1b30*/  DEPBAR.LE SB0, 0x1 ;  /* 0x000080400000791a */ /* 0x000fc80000000000 */
[----:B------:R-:W-:Y:S01]  /*1b40*/  @P1 IADD3 R213, R4, -0x20, RZ ;  /* 0xffffffe004d51810 */ /* 0x000fe20007ffe0ff */
[----:B------:R-:W-:Y:S01]  /*1b50*/  BAR.SYNC.DEFER_BLOCKING 0x0 ;  /* 0x0000000000007b1d */ /* 0x000fe20000010000 */
[----:B------:R-:W-:Y:S01]  /*1b60*/  R2P PR, R3, 0x6 ;  /* 0x0000000603007804 */ /* 0x000fe20000000000 */
[----:B------:R-:W-:Y:S01]  /*1b70*/  IMAD.X R81, R11, 0x1, R0, P0 ;  /* 0x000000010b517824 */ /* 0x000fe200000e0600 */
[C---:B------:R-:W-:Y:S01]  /*1b80*/  LEA R4, R7.reuse, 0x100, 0x1 ;  /* 0x0000010007047811 */ /* 0x040fe200078e08ff */
[----:B------:R-:W-:Y:S01]  /*1b90*/  IMAD.SHL.U32 R7, R7, 0x2, RZ ;  /* 0x0000000207077824 */ /* 0x000fe200078e00ff */
[----:B------:R-:W-:Y:S02]  /*1ba0*/  ISETP.GE.AND P0, PT, R225, c[0x0][0x1d4], PT ;  /* 0x00007500e1007a0c */ /* 0x000fe40003f06270 */
[----:B------:R-:W-:Y:S02]  /*1bb0*/  SEL R5, R5, 0xfffffff0, !P1 ;  /* 0xfffffff005057807 */ /* 0x000fe40004800000 */
[----:B------:R-:W-:-:S02]  /*1bc0*/  SEL R3, R10, 0xffffffe0, !P2 ;  /* 0xffffffe00a037807 */ /* 0x000fc40005000000 */
[----:B------:R-:W-:Y:S01]  /*1bd0*/  ISETP.LT.OR P1, PT, R76, 0x1, P0 ;  /* 0x000000014c00780c */ /* 0x000fe20000721670 */
[--C-:B------:R-:W-:Y:S01]  /*1be0*/  IMAD R6, R5, 0x2, R4.reuse ;  /* 0x0000000205067824 */ /* 0x100fe200078e0204 */
[----:B------:R-:W-:Y:S01]  /*1bf0*/  ISETP.GE.AND P2, PT, R8, c[0x0][0x1d4], PT ;  /* 0x0000750008007a0c */ /* 0x000fe20003f46270 */
[----:B------:R-:W-:Y:S01]  /*1c00*/  IMAD R4, R3, 0x2, R4 ;  /* 0x0000000203047824 */ /* 0x000fe200078e0204 */
[----:B------:R-:W-:Y:S01]  /*1c10*/  IADD3 R207, R213, 0x800, RZ ;  /* 0x00000800d5cf7810 */ /* 0x000fe20007ffe0ff */
[----:B------:R-:W-:Y:S01]  /*1c20*/  IMAD R0, R3, 0x2, R6 ;  /* 0x0000000203007824 */ /* 0x000fe200078e0206 */
[C---:B------:R-:W-:Y:S02]  /*1c30*/  IADD3 R206, R213.reuse, 0x1000, RZ ;  /* 0x00001000d5ce7810 */ /* 0x040fe40007ffe0ff */
[C---:B------:R-:W-:Y:S02]  /*1c40*/  IADD3 R205, R213.reuse, 0x1800, RZ ;  /* 0x00001800d5cd7810 */ /* 0x040fe40007ffe0ff */
[----:B------:R-:W-:-:S02]  /*1c50*/  IADD3 R204, R213, 0x2000, RZ ;  /* 0x00002000d5cc7810 */ /* 0x000fc40007ffe0ff */
[C---:B------:R-:W-:Y:S01]  /*1c60*/  IADD3 R203, R213.reuse, 0x2800, RZ ;  /* 0x00002800d5cb7810 */ /* 0x040fe20007ffe0ff */
[----:B------:R-:W-:Y:S01]  /*1c70*/  LDSM.16.M88.4 R124, [R7+0x100] ;  /* 0x00010000077c783b */ /* 0x000fe20000000200 */
[C---:B------:R-:W-:Y:S02]  /*1c80*/  IADD3 R201, R213.reuse, 0x3000, RZ ;  /* 0x00003000d5c97810 */ /* 0x040fe40007ffe0ff */
[C---:B------:R-:W-:Y:S01]  /*1c90*/  IADD3 R200, R213.reuse, 0x3800, RZ ;  /* 0x00003800d5c87810 */ /* 0x040fe20007ffe0ff */
[----:B------:R2:W-:Y:S01]  /*1ca0*/  LDSM.16.M88.4 R180, [R7+0x4100] ;  /* 0x0041000007b4783b */ /* 0x0005e20000000200 */
[C---:B------:R-:W-:Y:S02]  /*1cb0*/  IADD3 R199, R213.reuse, 0x4000, RZ ;  /* 0x00004000d5c77810 */ /* 0x040fe40007ffe0ff */
[C---:B------:R-:W-:Y:S01]  /*1cc0*/  IADD3 R198, R213.reuse, 0x4800, RZ ;  /* 0x00004800d5c67810 */ /* 0x040fe20007ffe0ff */
[----:B------:R-:W-:Y:S01]  /*1cd0*/  LDSM.16.M88.4 R144, [R6] ;  /* 0x000000000690783b */ /* 0x000fe20000000200 */
[----:B------:R-:W-:-:S02]  /*1ce0*/  IADD3 R197, R213, 0x5000, RZ ;  /* 0x00005000d5c57810 */ /* 0x000fc40007ffe0ff */
[----:B------:R-:W-:Y:S01]  /*1cf0*/  IADD3 R196, R213, 0x5800, RZ ;  /* 0x00005800d5c47810 */ /* 0x000fe20007ffe0ff */
[----:B------:R-:W-:Y:S04]  /*1d00*/  LDSM.16.M88.4 R184, [R6+0x4000] ;  /* 0x0040000006b8783b */ /* 0x000fe80000000200 */
[----:B------:R-:W-:Y:S04]  /*1d10*/  LDSM.16.M88.4 R172, [R4] ;  /* 0x0000000004ac783b */ /* 0x000fe80000000200 */
[----:B------:R-:W-:Y:S04]  /*1d20*/  LDSM.16.M88.4 R188, [R4+0x4000] ;  /* 0x0040000004bc783b */ /* 0x000fe80000000200 */
[----:B------:R-:W-:Y:S01]  /*1d30*/  LDSM.16.M88.4 R176, [R0] ;  /* 0x0000000000b0783b */ /* 0x000fe20000000200 */
[----:B--2---:R-:W-:-:S03]  /*1d40*/  IADD3 R7, R13, -0x1, RZ ;  /* 0xffffffff0d077810 */ /* 0x004fc60007ffe0ff */
[----:B------:R-:W-:Y:S04]  /*1d50*/  LDSM.16.M88.4 R192, [R0+0x4000] ;  /* 0x0040000000c0783b */ /* 0x000fe80000000200 */
[----:B------:R-:W-:Y:S06]  /*1d60*/  BAR.SYNC.DEFER_BLOCKING 0x0 ;  /* 0x0000000000007b1d */ /* 0x000fec0000010000 */
[----:B------:R-:W-:-:S04]  /*1d70*/  DEPBAR.LE SB0, 0x0 ;  /* 0x000080000000791a */ /* 0x000fc80000000000 */
[----:B------:R-:W-:Y:S06]  /*1d80*/  BAR.SYNC.DEFER_BLOCKING 0x0 ;  /* 0x0000000000007b1d */ /* 0x000fec0000010000 */
[----:B------:R-:W-:Y:S04]  /*1d90*/  LDSM.16.M88.4 R24, [R214+0x8100] ;  /* 0x00810000d618783b */ /* 0x000fe80000000200 */
[----:B-1----:R-:W-:Y:S04]  /*1da0*/  LDSM.16.M88.4 R16, [R214+0x8900] ;  /* 0x00890000d610783b */ /* 0x002fe80000000200 */
[----:B------:R-:W1:Y:S04]  /*1db0*/  LDSM.16.M88.4 R52, [R214+0x9100] ;  /* 0x00910000d634783b */ /* 0x000e680000000200 */
[----:B------:R-:W-:Y:S04]  /*1dc0*/  LDSM.16.M88.4 R44, [R214+0x9900] ;  /* 0x00990000d62c783b */ /* 0x000fe80000000200 */
[----:B------:R-:W-:Y:S04]  /*1dd0*/  LDSM.16.M88.4 R36, [R214+0xa100] ;  /* 0x00a10000d624783b */ /* 0x000fe80000000200 */
[----:B------:R-:W-:Y:S04]  /*1de0*/  LDSM.16.M88.4 R28, [R214+0xa900] ;  /* 0x00a90000d61c783b */ /* 0x000fe80000000200 */
[----:B------:R-:W-:Y:S04]  /*1df0*/  LDSM.16.M88.4 R64, [R213] ;  /* 0x00000000d540783b */ /* 0x000fe80000000200 */
[----:B------:R-:W-:Y:S04]  /*1e00*/  LDSM.16.M88.4 R40, [R213+0x800] ;  /* 0x00080000d528783b */ /* 0x000fe80000000200 */
[----:B------:R-:W2:Y:S04]  /*1e10*/  LDSM.16.M88.4 R32, [R213+0x1000] ;  /* 0x00100000d520783b */ /* 0x000ea80000000200 */
[----:B------:R-:W3:Y:S04]  /*1e20*/  LDSM.16.M88.4 R60, [R213+0x1800] ;  /* 0x00180000d53c783b */ /* 0x000ee80000000200 */
[----:B------:R-:W4:Y:S04]  /*1e30*/  LDSM.16.M88.4 R72, [R213+0x2000] ;  /* 0x00200000d548783b */ /* 0x000f280000000200 */
[----:B------:R-:W5:Y:S04]  /*1e40*/  LDSM.16.M88.4 R68, [R213+0x2800] ;  /* 0x00280000d544783b */ /* 0x000f680000000200 */
[----:B------:R-:W-:Y:S01]  /*1e50*/  @!PT LDS RZ, [RZ] ;  /* 0x00000000fffff984 */ /* 0x000fe20000000800 */
[----:B------:R-:W-:Y:S01]  /*1e60*/  @!PT LDS RZ, [RZ] ;  /* 0x00000000fffff984 */ /* 0x000fe20000000800 */
[----:B------:R-:W-:Y:S01]  /*1e70*/  @!PT LDS RZ, [RZ] ;  /* 0x00000000fffff984 */ /* 0x000fe20000000800 */
[----:B------:R3:W-:Y:S01]  /*1e80*/  LDGSTS.E.BYPASS.LTC128B.128 [R223+0x100], [R20.64], !P1 ;  /* 0x0010000014df7fae */ /* 0x0007e2000c901d46 */
[C---:B------:R-:W-:Y:S01]  /*1e90*/  ISETP.LT.OR P1, PT, R76.reuse, 0x1, P2 ;  /* 0x000000014c00780c */ /* 0x040fe20001721670 */
[C---:B-1----:R-:W-:Y:S08]  /*1ea0*/  HMMA.16816.F32 R56, R124.reuse, R52, RZ ;  /* 0x000000347c38723c */ /* 0x042ff000000018ff */
[----:B------:R-:W-:Y:S04]  /*1eb0*/  HMMA.16816.F32 R52, R124, R54, RZ ;  /* 0x000000367c34723c */ /* 0x000fe800000018ff */
[----:B------:R1:W-:Y:S01]  /*1ec0*/  LDGSTS.E.BYPASS.LTC128B.128 [R223+0x3100], [R50.64], !P1 ;  /* 0x0310000032df7fae */ /* 0x0003e2000c901d46 */
[----:B------:R-:W-:-:S02]  /*1ed0*/  ISETP.LT.OR P1, PT, R76, 0x21, P0 ;  /* 0x000000214c00780c */ /* 0x000fc40000721670 */
[----:B------:R-:W-:-:S09]  /*1ee0*/  ISETP.LT.OR P0, PT, R76, 0x41, P0 ;  /* 0x000000414c00780c */ /* 0x000fd20000701670 */
[----:B--2---:R-:W-:Y:S02]  /*1ef0*/  HMMA.16816.F32 R56, R144, R32, R56 ;  /* 0x000000209038723c */ /* 0x004fe40000001838 */
[----:B------:R1:W-:Y:S01]  /*1f00*/  LDGSTS.E.BYPASS.LTC128B.128 [R223+0x1100], [R48.64], !P1 ;  /* 0x0110000030df7fae */ /* 0x0003e2000c901d46 */
[C---:B------:R-:W-:Y:S02]  /*1f10*/  ISETP.LT.OR P1, PT, R76.reuse, 0x21, P2 ;  /* 0x000000214c00780c */ /* 0x040fe40001721670 */
[----:B------:R-:W-:-:S03]  /*1f20*/  ISETP.LT.OR P2, PT, R76, 0x41, P2 ;  /* 0x000000414c00780c */ /* 0x000fc60001741670 */
[C---:B---3--:R-:W-:Y:S08]  /*1f30*/  HMMA.16816.F32 R20, R124.reuse, R16, RZ ;  /* 0x000000107c14723c */ /* 0x048ff000000018ff */
[----:B------:R2:W-:Y:S01]  /*1f40*/  LDGSTS.E.BYPASS.LTC128B.128 [R223+0x4100], [R78.64], !P1 ;  /* 0x041000004edf7fae */ /* 0x0005e2000c901d46 */
[----:B------:R-:W-:Y:S01]  /*1f50*/  LOP3.LUT P1, RZ, R9, 0x4, RZ, 0xc0, !PT ;  /* 0x0000000409ff7812 */ /* 0x000fe2000782c0ff */
[----:B------:R-:W-:Y:S02]  /*1f60*/  HMMA.16816.F32 R16, R124, R18, RZ ;  /* 0x000000127c10723c */ /* 0x000fe400000018ff */
[----:B------:R3:W-:Y:S01]  /*1f70*/  LDGSTS.E.BYPASS.LTC128B.128 [R223+0x2100], [R82.64], !P0 ;  /* 0x0210000052df7fae */ /* 0x0007e2000c101d46 */
[----:B------:R-:W-:-:S02]  /*1f80*/  SEL R0, R10, 0xffffffe0, !P1 ;  /* 0xffffffe00a007807 */ /* 0x000fc40004800000 */
[----:B------:R-:W-:Y:S01]  /*1f90*/  ISETP.GT.AND P0, PT, R7, R216, PT ;  /* 0x000000d80700720c */ /* 0x000fe20003f04270 */
[----:B------:R3:W-:Y:S01]  /*1fa0*/  LDGSTS.E.BYPASS.LTC128B.128 [R223+0x5100], [R80.64], !P2 ;  /* 0x0510000050df7fae */ /* 0x0007e2000d101d46 */
[----:B------:R-:W-:Y:S01]  /*1fb0*/  ISETP.GT.AND P1, PT, R224, 0x5f, PT ;  /* 0x0000005fe000780c */ /* 0x000fe20003f24270 */
[----:B------:R-:W-:Y:S01]  /*1fc0*/  HMMA.16816.F32 R8, R124, R24, RZ ;  /* 0x000000187c08723c */ /* 0x000fe200000018ff */
[C---:B------:R-:W-:Y:S01]  /*1fd0*/  IMAD R211, R0.reuse, 0x2, R214 ;  /* 0x0000000200d37824 */ /* 0x040fe200078e02d6 */
[----:B------:R-:W-:Y:S01]  /*1fe0*/  LDSM.16.M88.4 R92, [R214+0xd100] ;  /* 0x00d10000d65c783b */ /* 0x000fe20000000200 */
[----:B------:R-:W-:-:S03]  /*1ff0*/  IMAD R202, R0, 0x2, R213 ;  /* 0x0000000200ca7824 */ /* 0x000fc600078e02d5 */
[----:B------:R-:W-:Y:S02]  /*2000*/  LDSM.16.M88.4 R88, [R213+0x3000] ;  /* 0x00300000d558783b */ /* 0x000fe40000000200 */
[C---:B-1----:R-:W-:Y:S02]  /*2010*/  HMMA.16816.F32 R48, R124.reuse, R44, RZ ;  /* 0x0000002c7c30723c */ /* 0x042fe400000018ff */
[----:B------:R-:W-:Y:S04]  /*2020*/  LDSM.16.M88.4 R84, [R213+0x3800] ;  /* 0x00380000d554783b */ /* 0x000fe80000000200 */
[----:B------:R-:W-:Y:S02]  /*2030*/  LDSM.16.M88.4 R96, [R211+0xc100] ;  /* 0x00c10000d360783b */ /* 0x000fe40000000200 */
[C---:B------:R-:W-:Y:S02]  /*2040*/  HMMA.16816.F32 R24, R124.reuse, R26, RZ ;  /* 0x0000001a7c18723c */ /* 0x040fe400000018ff */
[----:B--2---:R-:W-:Y:S04]  /*2050*/  LDSM.16.M88.4 R76, [R211+0x8900] ;  /* 0x00890000d34c783b */ /* 0x004fe80000000200 */
[----:B------:R-:W0:Y:S02]  /*2060*/  LDGDEPBAR ;  /* 0x00000000000079af */ /* 0x000e240000000000 */
[----:B------:R-:W-:Y:S02]  /*2070*/  HMMA.16816.F32 R44, R124, R46, RZ ;  /* 0x0000002e7c2c723c */ /* 0x000fe400000018ff */
[----:B---3--:R-:W-:Y:S06]  /*2080*/  LDSM.16.M88.4 R80, [R213+0x4000] ;  /* 0x00400000d550783b */ /* 0x008fec0000000200 */
[C---:B------:R-:W-:Y:S08]  /*2090*/  HMMA.16816.F32 R8, R144.reuse, R64, R8 ;  /* 0x000000409008723c */ /* 0x040ff00000001808 */
[C---:B------:R-:W-:Y:S01]  /*20a0*/  HMMA.16816.F32 R24, R144.reuse, R66, R24 ;  /* 0x000000429018723c */ /* 0x040fe20000001818 */
[----:B------:R-:W1:Y:S07]  /*20b0*/  LDSM.16.M88.4 R64, [R211+0x8100] ;  /* 0x00810000d340783b */ /* 0x000e6e0000000200 */
[C---:B------:R-:W-:Y:S08]  /*20c0*/  HMMA.16816.F32 R48, R144.reuse, R60, R48 ;  /* 0x0000003c9030723c */ /* 0x040ff00000001830 */
[C---:B------:R-:W-:Y:S01]  /*20d0*/  HMMA.16816.F32 R44, R144.reuse, R62, R44 ;  /* 0x0000003e902c723c */ /* 0x040fe2000000182c */
[----:B------:R-:W2:Y:S07]  /*20e0*/  LDSM.16.M88.4 R60, [R211+0x9100] ;  /* 0x00910000d33c783b */ /* 0x000eae0000000200 */
[C---:B------:R-:W-:Y:S08]  /*20f0*/  HMMA.16816.F32 R20, R144.reuse, R40, R20 ;  /* 0x000000289014723c */ /* 0x040ff00000001814 */
[C---:B------:R-:W-:Y:S08]  /*2100*/  HMMA.16816.F32 R16, R144.reuse, R42, R16 ;  /* 0x0000002a9010723c */ /* 0x040ff00000001810 */
[----:B------:R-:W-:Y:S08]  /*2110*/  HMMA.16816.F32 R52, R144, R34, R52 ;  /* 0x000000229034723c */ /* 0x000ff00000001834 */
[C---:B------:R-:W-:Y:S08]  /*2120*/  HMMA.16816.F32 R40, R124.reuse, R36, RZ ;  /* 0x000000247c28723c */ /* 0x040ff000000018ff */
[C---:B------:R-:W-:Y:S08]  /*2130*/  HMMA.16816.F32 R32, R124.reuse, R28, RZ ;  /* 0x0000001c7c20723c */ /* 0x040ff000000018ff */
[C---:B------:R-:W-:Y:S08]  /*2140*/  HMMA.16816.F32 R36, R124.reuse, R38, RZ ;  /* 0x000000267c24723c */ /* 0x040ff000000018ff */
[----:B------:R-:W-:Y:S08]  /*2150*/  HMMA.16816.F32 R28, R124, R30, RZ ;  /* 0x0000001e7c1c723c */ /* 0x000ff000000018ff */
[C---:B----4-:R-:W-:Y:S08]  /*2160*/  HMMA.16816.F32 R40, R144.reuse, R72, R40 ;  /* 0x000000489028723c */ /* 0x050ff00000001828 */
[C---:B------:R-:W-:Y:S01]  /*2170*/  HMMA.16816.F32 R36, R144.reuse, R74, R36 ;  /* 0x0000004a9024723c */ /* 0x040fe20000001824 */
[----:B------:R-:W3:Y:S07]  /*2180*/  LDSM.16.M88.4 R72, [R211+0x9900] ;  /* 0x00990000d348783b */ /* 0x000eee0000000200 */
[C---:B-----5:R-:W-:Y:S08]  /*2190*/  HMMA.16816.F32 R32, R144.reuse, R68, R32 ;  /* 0x000000449020723c */ /* 0x060ff00000001820 */
[----:B------:R-:W-:Y:S01]  /*21a0*/  HMMA.16816.F32 R28, R144, R70, R28 ;  /* 0x00000046901c723c */ /* 0x000fe2000000181c */
[----:B------:R-:W4:Y:S07]  /*21b0*/  LDSM.16.M88.4 R68, [R211+0xa100] ;  /* 0x00a10000d344783b */ /* 0x000f2e0000000200 */
[C---:B-1----:R-:W-:Y:S08]  /*21c0*/  HMMA.16816.F32 R8, R172.reuse, R64, R8 ;  /* 0x00000040ac08723c */ /* 0x042ff00000001808 */
[C---:B------:R-:W-:Y:S01]  /*21d0*/  HMMA.16816.F32 R24, R172.reuse, R66, R24 ;  /* 0x00000042ac18723c */ /* 0x040fe20000001818 */
[----:B------:R-:W1:Y:S07]  /*21e0*/  LDSM.16.M88.4 R64, [R211+0xa900] ;  /* 0x00a90000d340783b */ /* 0x000e6e0000000200 */
[C---:B--2---:R-:W-:Y:S08]  /*21f0*/  HMMA.16816.F32 R56, R172.reuse, R60, R56 ;  /* 0x0000003cac38723c */ /* 0x044ff00000001838 */
[C---:B------:R-:W-:Y:S01]  /*2200*/  HMMA.16816.F32 R52, R172.reuse, R62, R52 ;  /* 0x0000003eac34723c */ /* 0x040fe20000001834 */
[----:B------:R-:W2:Y:S07]  /*2210*/  LDSM.16.M88.4 R60, [R202+0x800] ;  /* 0x00080000ca3c783b */ /* 0x000eae0000000200 */
[C---:B------:R-:W-:Y:S08]  /*2220*/  HMMA.16816.F32 R20, R172.reuse, R76, R20 ;  /* 0x0000004cac14723c */ /* 0x040ff00000001814 */
[C---:B------:R-:W-:Y:S01]  /*2230*/  HMMA.16816.F32 R16, R172.reuse, R78, R16 ;  /* 0x0000004eac10723c */ /* 0x040fe20000001810 */
[----:B------:R-:W5:Y:S07]  /*2240*/  LDSM.16.M88.4 R76, [R202] ;  /* 0x00000000ca4c783b */ /* 0x000f6e0000000200 */
        /* <DEDUP_REMOVED lines=51> */
[C---:B-----5:R-:W-:Y:S08]  /*2580*/  HMMA.16816.F32 R48, R184.reuse, R76, R48 ;  /* 0x0000004cb830723c */ /* 0x060ff00000001830 */
[C---:B------:R-:W-:Y:S01]  /*2590*/  HMMA.16816.F32 R44, R184.reuse, R78, R44 ;  /* 0x0000004eb82c723c */ /* 0x040fe2000000182c */
[----:B------:R-:W-:Y:S07]  /*25a0*/  LDSM.16.M88.4 R76, [R202+0x3800] ;  /* 0x00380000ca4c783b */ /* 0x000fee0000000200 */
[C---:B------:R-:W-:Y:S08]  /*25b0*/  HMMA.16816.F32 R56, R184.reuse, R80, R56 ;  /* 0x00000050b838723c */ /* 0x040ff00000001838 */
[C---:B------:R-:W-:Y:S01]  /*25c0*/  HMMA.16816.F32 R52, R184.reuse, R82, R52 ;  /* 0x00000052b834723c */ /* 0x040fe20000001834 */
[----:B------:R-:W-:Y:S07]  /*25d0*/  LDSM.16.M88.4 R80, [R202+0x3000] ;  /* 0x00300000ca50783b */ /* 0x000fee0000000200 */
[C---:B---3--:R-:W-:Y:S08]  /*25e0*/  HMMA.16816.F32 R40, R184.reuse, R72, R40 ;  /* 0x00000048b828723c */ /* 0x048ff00000001828 */
[C---:B------:R-:W-:Y:S01]  /*25f0*/  HMMA.16816.F32 R36, R184.reuse, R74, R36 ;  /* 0x0000004ab824723c */ /* 0x040fe20000001824 */
[----:B------:R-:W-:Y:S07]  /*2600*/  LDSM.16.M88.4 R72, [R202+0x4000] ;  /* 0x00400000ca48783b */ /* 0x000fee0000000200 */
[C---:B----4-:R-:W-:Y:S08]  /*2610*/  HMMA.16816.F32 R32, R184.reuse, R68, R32 ;  /* 0x00000044b820723c */ /* 0x050ff00000001820 */
[----:B------:R-:W-:Y:S01]  /*2620*/  HMMA.16816.F32 R28, R184, R70, R28 ;  /* 0x00000046b81c723c */ /* 0x000fe2000000181c */
[----:B------:R-:W3:Y:S07]  /*2630*/  LDSM.16.M88.4 R68, [R202+0x4800] ;  /* 0x00480000ca44783b */ /* 0x000eee0000000200 */
[C---:B-1----:R-:W-:Y:S08]  /*2640*/  HMMA.16816.F32 R8, R188.reuse, R64, R8 ;  /* 0x00000040bc08723c */ /* 0x042ff00000001808 */
[C---:B------:R-:W-:Y:S01]  /*2650*/  HMMA.16816.F32 R24, R188.reuse, R66, R24 ;  /* 0x00000042bc18723c */ /* 0x040fe20000001818 */
[----:B------:R-:W1:Y:S07]  /*2660*/  LDSM.16.M88.4 R64, [R202+0x5000] ;  /* 0x00500000ca40783b */ /* 0x000e6e0000000200 */
[C---:B--2---:R-:W-:Y:S08]  /*2670*/  HMMA.16816.F32 R20, R188.reuse, R60, R20 ;  /* 0x0000003cbc14723c */ /* 0x044ff00000001814 */
[----:B------:R-:W-:Y:S01]  /*2680*/  HMMA.16816.F32 R16, R188, R62, R16 ;  /* 0x0000003ebc10723c */ /* 0x000fe20000001810 */
[----:B------:R-:W2:Y:S01]  /*2690*/  LDSM.16.M88.4 R60, [R202+0x5800] ;  /* 0x00580000ca3c783b */ /* 0x000ea20000000200 */
        /* <DEDUP_REMOVED lines=17> */
[C---:B-1----:R-:W-:Y:S07]  /*27b0*/  HMMA.16816.F32 R68, R192.reuse, R64, R40 ;  /* 0x00000040c044723c */ /* 0x042fee0000001828 */
[----:B------:R-:W-:Y:S01]  /*27c0*/  SHF.R.S32.HI R40, RZ, 0x1f, R225 ;  /* 0x0000001fff287819 */ /* 0x000fe200000114e1 */
[C---:B------:R-:W-:Y:S08]  /*27d0*/  HMMA.16816.F32 R36, R192.reuse, R66, R36 ;  /* 0x00000042c024723c */ /* 0x040ff00000001824 */
[C---:B--2---:R-:W-:Y:S08]  /*27e0*/  HMMA.16816.F32 R32, R192.reuse, R60, R32 ;  /* 0x0000003cc020723c */ /* 0x044ff00000001820 */
[----:B------:R-:W-:Y:S01]  /*27f0*/  HMMA.16816.F32 R28, R192, R62, R28 ;  /* 0x0000003ec01c723c */ /* 0x000fe2000000181c */
[----:B------:R-:W-:Y:S06]  /*2800*/  BAR.SYNC.DEFER_BLOCKING 0x0 ;  /* 0x0000000000007b1d */ /* 0x000fec0000010000 */
[----:B------:R-:W-:Y:S05]  /*2810*/  @!P0 BRA `(.L_x_242) ;  /* 0x000003f000008947 */ /* 0x000fea0003800000 */
[----:B------:R-:W-:Y:S01]  /*2820*/  IADD3 R222, R224, R103, R227 ;  /* 0x00000067e0de7210 */ /* 0x000fe20007ffe0e3 */
[----:B------:R-:W-:-:S03]  /*2830*/  IMAD.MOV.U32 R221, RZ, RZ, RZ ;  /* 0x000000ffffdd7224 */ /* 0x000fc600078e00ff */
[----:B------:R-:W-:-:S05]  /*2840*/  IADD3 R222, R222, -0x60, RZ ;  /* 0xffffffa0dede7810 */ /* 0x000fca0007ffe0ff */
[----:B------:R-:W-:-:S04]  /*2850*/  @P5 IMAD.HI.U32 R4, R222, c[0x0][0x2bc], RZ ;  /* 0x0000af00de045a27 */ /* 0x000fc800078e00ff */
[----:B------:R-:W-:Y:S01]  /*2860*/  IMAD.MOV.U32 R0, RZ, RZ, R222 ;  /* 0x000000ffff007224 */ /* 0x000fe200078e00de */
[----:B------:R-:W-:-:S04]  /*2870*/  @P5 SHF.R.U32.HI R0, RZ, c[0x0][0x2c0], R4 ;  /* 0x0000b000ff005a19 */ /* 0x000fc80000011604 */
[----:B------:R-:W-:-:S04]  /*2880*/  @!P1 IADD3 R7, P0, R0, R230, RZ ;  /* 0x000000e600079210 */ /* 0x000fc80007f1e0ff */
[----:B------:R-:W-:Y:S02]  /*2890*/  @!P1 LEA.HI.X.SX32 R4, R0, R215, 0x1, P0 ;  /* 0x000000d700049211 */ /* 0x000fe400000f0eff */
[----:B------:R-:W-:-:S04]  /*28a0*/  @!P1 LEA R60, P0, R7, c[0x0][0x2a0], 0x2 ;  /* 0x0000a800073c9a11 */ /* 0x000fc800078010ff */
[----:B------:R-:W-:-:S05]  /*28b0*/  @!P1 LEA.HI.X R61, R7, c[0x0][0x2a4], R4, 0x2, P0 ;  /* 0x0000a900073d9a11 */ /* 0x000fca00000f1404 */
[----:B------:R1:W2:Y:S01]  /*28c0*/  @!P1 LDG.E R221, [R60.64] ;  /* 0x000000063cdd9981 */ /* 0x0002a2000c1e1900 */
[----:B------:R-:W-:Y:S01]  /*28d0*/  IMAD.MOV R7, RZ, RZ, -R0 ;  /* 0x000000ffff077224 */ /* 0x000fe200078e0a00 */
[----:B------:R-:W-:Y:S02]  /*28e0*/  ISETP.GE.AND P2, PT, R225, c[0x0][0x1d4], PT ;  /* 0x00007500e1007a0c */ /* 0x000fe40003f46270 */
[----:B------:R-:W-:Y:S01]  /*28f0*/  SHF.L.U64.HI R4, R243, 0x1, R244 ;  /* 0x00000001f3047819 */ /* 0x000fe200000102f4 */
[----:B------:R-:W-:Y:S01]  /*2900*/  IMAD R222, R7, c[0x0][0x2b8], R222 ;  /* 0x0000ae0007de7a24 */ /* 0x000fe200078e02de */
[----:B------:R-:W-:-:S03]  /*2910*/  SEL R6, RZ, 0x10, P2 ;  /* 0x00000010ff067807 */ /* 0x000fc60001000000 */
[----:B------:R-:W-:Y:S01]  /*2920*/  IMAD.WIDE.U32 R42, R222, c[0x0][0x1e0], RZ ;  /* 0x00007800de2a7a25 */ /* 0x000fe200078e00ff */
[----:B------:R-:W-:Y:S02]  /*2930*/  SHF.R.S32.HI R7, RZ, 0x1f, R222 ;  /* 0x0000001fff077819 */ /* 0x000fe400000114de */
[----:B------:R-:W-:-:S03]  /*2940*/  IADD3 R64, -R6, 0x10, RZ ;  /* 0x0000001006407810 */ /* 0x000fc60007ffe1ff */
[----:B------:R-:W-:Y:S01]  /*2950*/  IMAD R7, R7, c[0x0][0x1e0], RZ ;  /* 0x0000780007077a24 */ /* 0x000fe200078e02ff */
[----:B------:R-:W-:-:S03]  /*2960*/  LOP3.LUT R64, R64, 0xf, RZ, 0xc0, !PT ;  /* 0x0000000f40407812 */ /* 0x000fc600078ec0ff */
[----:B------:R-:W-:-:S04]  /*2970*/  IMAD R0, R222, c[0x0][0x1e4], R7 ;  /* 0x00007900de007a24 */ /* 0x000fc800078e0207 */
[----:B------:R-:W-:Y:S01]  /*2980*/  IMAD.IADD R43, R43, 0x1, R0 ;  /* 0x000000012b2b7824 */ /* 0x000fe200078e0200 */
[----:B-1----:R-:W-:-:S04]  /*2990*/  IADD3 R61, -R245, 0x10, RZ ;  /* 0x00000010f53d7810 */ /* 0x002fc80007ffe1ff */
[----:B------:R-:W-:Y:S02]  /*29a0*/  LOP3.LUT R61, R61, 0xf, RZ, 0xc0, !PT ;  /* 0x0000000f3d3d7812 */ /* 0x000fe400078ec0ff */
[----:B--2---:R-:W-:Y:S01]  /*29b0*/  SHF.R.S32.HI R0, RZ, 0x1f, R221 ;  /* 0x0000001fff007819 */ /* 0x004fe200000114dd */
[----:B------:R-:W-:-:S04]  /*29c0*/  IMAD.WIDE.U32 R42, R221, c[0x0][0x1f0], R42 ;  /* 0x00007c00dd2a7a25 */ /* 0x000fc800078e002a */
[----:B------:R-:W-:Y:S01]  /*29d0*/  IMAD R0, R0, c[0x0][0x1f0], RZ ;  /* 0x00007c0000007a24 */ /* 0x000fe200078e02ff */
[----:B------:R-:W-:-:S03]  /*29e0*/  IADD3 R7, P0, R234, R42, RZ ;  /* 0x0000002aea077210 */ /* 0x000fc60007f1e0ff */
[----:B------:R-:W-:Y:S02]  /*29f0*/  IMAD R41, R221, c[0x0][0x1f4], R0 ;  /* 0x00007d00dd297a24 */ /* 0x000fe400078e0200 */
[----:B------:R-:W-:-:S03]  /*2a00*/  IMAD.SHL.U32 R0, R243, 0x2, RZ ;  /* 0x00000002f3007824 */ /* 0x000fc600078e00ff */
[----:B------:R-:W-:Y:S02]  /*2a10*/  IADD3.X R42, R218, R43, R41, P0, !PT ;  /* 0x0000002bda2a7210 */ /* 0x000fe400007fe429 */
[----:B------:R-:W-:Y:S02]  /*2a20*/  LEA R43, P0, R7, c[0x0][0x1c8], 0x1 ;  /* 0x00007200072b7a11 */ /* 0x000fe400078008ff */
[----:B------:R-:W-:Y:S02]  /*2a30*/  SHF.L.U64.HI R41, R225, 0x1, R40 ;  /* 0x00000001e1297819 */ /* 0x000fe40000010228 */
[----:B------:R-:W-:Y:S01]  /*2a40*/  LEA.HI.X R42, R7, c[0x0][0x1cc], R42, 0x1, P0 ;  /* 0x00007300072a7a11 */ /* 0x000fe200000f0c2a */
[----:B------:R-:W1:Y:S01]  /*2a50*/  SHFL.IDX PT, R60, R43, 0x2, 0x181f ;  /* 0x00581f002b3c7f89 */ /* 0x000e6200000e0000 */
[----:B------:R-:W-:-:S03]  /*2a60*/  IMAD.SHL.U32 R7, R225, 0x2, RZ ;  /* 0x00000002e1077824 */ /* 0x000fc600078e00ff */
[----:B------:R-:W2:Y:S04]  /*2a70*/  SHFL.IDX PT, R62, R42, 0x2, 0x181f ;  /* 0x00581f002a3e7f89 */ /* 0x000ea800000e0000 */
[----:B------:R-:W-:Y:S01]  /*2a80*/  SHFL.IDX PT, R63, R42, 0x1, 0x181f ;  /* 0x00381f002a3f7f89 */ /* 0x000fe200000e0000 */
[----:B-1----:R-:W-:-:S04]  /*2a90*/  IADD3 R64, P2, P0, R64, R60, R7 ;  /* 0x0000003c40407210 */ /* 0x002fc8000785e007 */
[----:B--2---:R-:W-:Y:S02]  /*2aa0*/  IADD3.X R65, RZ, R62, R41, P2, P0 ;  /* 0x0000003eff417210 */ /* 0x004fe400017e0429 */
[----:B------:R-:W-:Y:S02]  /*2ab0*/  IADD3 R66, P2, P0, R61, R60, R0 ;  /* 0x0000003c3d427210 */ /* 0x000fe4000785e000 */
[----:B------:R-:W1:Y:S02]  /*2ac0*/  SHFL.IDX PT, R60, R43, RZ, 0x181f ;  /* 0x00181fff2b3c7589 */ /* 0x000e6400000e0000 */
[----:B------:R-:W-:Y:S02]  /*2ad0*/  IADD3.X R67, RZ, R62, R4, P2, P0 ;  /* 0x0000003eff437210 */ /* 0x000fe400017e0404 */
[----:B------:R-:W2:Y:S01]  /*2ae0*/  SHFL.IDX PT, R61, R42, RZ, 0x181f ;  /* 0x00181fff2a3d7589 */ /* 0x000ea200000e0000 */
[----:B------:R-:W-:-:S03]  /*2af0*/  ISETP.GE.AND P2, PT, R225, c[0x0][0x1d4], PT ;  /* 0x00007500e1007a0c */ /* 0x000fc60003f46270 */
[----:B------:R-:W3:Y:S01]  /*2b00*/  SHFL.IDX PT, R62, R43, 0x1, 0x181f ;  /* 0x00381f002b3e7f89 */ /* 0x000ee200000e0000 */
[----:B-1----:R-:W-:-:S05]  /*2b10*/  IADD3 R72, P0, R60, R7, RZ ;  /* 0x000000073c487210 */ /* 0x002fca0007f1e0ff */
[----:B--2---:R-:W-:Y:S01]  /*2b20*/  IMAD.X R73, R61, 0x1, R41, P0 ;  /* 0x000000013d497824 */ /* 0x004fe200000e0629 */
[----:B------:R-:W-:-:S04]  /*2b30*/  IADD3 R60, P0, R60, R0, RZ ;  /* 0x000000003c3c7210 */ /* 0x000fc80007f1e0ff */
[----:B------:R1:W-:Y:S01]  /*2b40*/  LDGSTS.E.BYPASS.LTC128B.128 [R223+0x8100], [R72.64], !P2 ;  /* 0x0810000048df7fae */ /* 0x0003e2000d101d46 */
[----:B------:R-:W-:Y:S01]  /*2b50*/  IMAD.X R61, R61, 0x1, R4, P0 ;  /* 0x000000013d3d7824 */ /* 0x000fe200000e0604 */
[----:B---3--:R-:W-:-:S04]  /*2b60*/  IADD3 R74, P0, R62, R7, RZ ;  /* 0x000000073e4a7210 */ /* 0x008fc80007f1e0ff */
[----:B------:R1:W-:Y:S01]  /*2b70*/  LDGSTS.E.BYPASS.LTC128B.128 [R223+0xb100], [R60.64], !P6 ;  /* 0x0b1000003cdf7fae */ /* 0x0003e2000f101d46 */
[----:B------:R-:W-:Y:S01]  /*2b80*/  IMAD.X R75, R63, 0x1, R41, P0 ;  /* 0x000000013f4b7824 */ /* 0x000fe200000e0629 */
[----:B------:R-:W-:-:S04]  /*2b90*/  IADD3 R62, P0, R62, R0, RZ ;  /* 0x000000003e3e7210 */ /* 0x000fc80007f1e0ff */
[----:B------:R1:W-:Y:S01]  /*2ba0*/  LDGSTS.E.BYPASS.LTC128B.128 [R223+0x9100], [R74.64], !P2 ;  /* 0x091000004adf7fae */ /* 0x0003e2000d101d46 */
[----:B------:R-:W-:Y:S01]  /*2bb0*/  IMAD.X R63, R63, 0x1, R4, P0 ;  /* 0x000000013f3f7824 */ /* 0x000fe200000e0604 */
[----:B------:R-:W-:-:S04]  /*2bc0*/  ISETP.NE.U32.AND P0, PT, R6, RZ, PT ;  /* 0x000000ff0600720c */ /* 0x000fc80003f05070 */
[----:B------:R1:W-:Y:S09]  /*2bd0*/  LDGSTS.E.BYPASS.LTC128B.128 [R223+0xc100], [R62.64], !P6 ;  /* 0x0c1000003edf7fae */ /* 0x0003f2000f101d46 */
[----:B------:R1:W-:Y:S01]  /*2be0*/  LDGSTS.E.BYPASS.LTC128B.128.ZFILL [R223+0xa100], [R64.64], P0 ;  /* 0x0a10000040df7fae */ /* 0x0003e20008141d46 */
[----:B------:R-:W-:-:S13]  /*2bf0*/  ISETP.NE.U32.AND P0, PT, R245, RZ, PT ;  /* 0x000000fff500720c */ /* 0x000fda0003f05070 */
[----:B------:R1:W-:Y:S02]  /*2c00*/  LDGSTS.E.BYPASS.LTC128B.128.ZFILL [R223+0xd100], [R66.64], P0 ;  /* 0x0d10000042df7fae */ /* 0x0003e40008141d46 */
.L_x_242:
[----:B------:R-:W-:Y:S01]  /*2c10*/  LOP3.LUT R7, R102, 0xffffffe0, RZ, 0xc0, !PT ;  /* 0xffffffe066077812 */ /* 0x000fe200078ec0ff */
[----:B------:R-:W-:Y:S01]  /*2c20*/  ULDC UR4, c[0x0][0x324] ;  /* 0x0000c90000047ab9 */ /* 0x000fe20000000800 */
[----:B------:R-:W-:Y:S01]  /*2c30*/  LEA.HI R41, R105, R100, RZ, 0x2 ;  /* 0x0000006469297211 */ /* 0x000fe200078f10ff */
[----:B------:R-:W-:Y:S01]  /*2c40*/  ULOP3.LUT UR4, URZ, UR4, URZ, 0x33, !UPT ;  /* 0x000000043f047292 */ /* 0x000fe2000f8e333f */
[----:B------:R-:W-:Y:S01]  /*2c50*/  SHF.R.S32.HI R42, RZ, 0x1f, R107 ;  /* 0x0000001fff2a7819 */ /* 0x000fe2000001146b */
[----:B------:R-:W-:Y:S01]  /*2c60*/  IMAD.IADD R0, R100, 0x1, -R7 ;  /* 0x0000000164007824 */ /* 0x000fe200078e0a07 */
[----:B------:R-:W-:Y:S01]  /*2c70*/  LOP3.LUT R41, R41, 0xfffffffc, RZ, 0xc0, !PT ;  /* 0xfffffffc29297812 */ /* 0x000fe200078ec0ff */
[----:B------:R-:W0:Y:S01]  /*2c80*/  LDGDEPBAR ;  /* 0x00000000000079af */ /* 0x000e220000000000 */
[----:B------:R-:W-:Y:S02]  /*2c90*/  LEA.HI R42, R42, R107, RZ, 0x3 ;  /* 0x0000006b2a2a7211 */ /* 0x000fe400078f18ff */
[----:B------:R-:W-:Y:S01]  /*2ca0*/  SHF.R.S32.HI R7, RZ, 0x1f, R0 ;  /* 0x0000001fff077819 */ /* 0x000fe20000011400 */
[----:B------:R-:W-:Y:S01]  /*2cb0*/  IMAD.IADD R100, R100, 0x1, -R41 ;  /* 0x0000000164647824 */ /* 0x000fe200078e0a29 */
[----:B------:R-:W-:-:S02]  /*2cc0*/  LOP3.LUT R42, R42, 0xffffff8, RZ, 0xc0, !PT ;  /* 0x0ffffff82a2a7812 */ /* 0x000fc400078ec0ff */
[----:B------:R-:W-:Y:S02]  /*2cd0*/  LEA.HI R4, R7, R0, RZ, 0x2 ;  /* 0x0000000007047211 */ /* 0x000fe400078f10ff */
[----:B------:R-:W-:Y:S01]  /*2ce0*/  LEA.HI R6, R100, R100, RZ, 0x1 ;  /* 0x0000006464067211 */ /* 0x000fe200078f08ff */
[----:B------:R-:W-:Y:S01]  /*2cf0*/  IMAD.IADD R42, R107, 0x1, -R42 ;  /* 0x000000016b2a7824 */ /* 0x000fe200078e0a2a */
[----:B------:R-:W-:Y:S02]  /*2d00*/  LEA.HI.SX32 R7, R4, R15, 0x1e ;  /* 0x0000000f04077211 */ /* 0x000fe400078ff2ff */
[----:B------:R-:W-:-:S03]  /*2d10*/  LOP3.LUT R41, R6, 0x1ffffffe, RZ, 0xc0, !PT ;  /* 0x1ffffffe06297812 */ /* 0x000fc600078ec0ff */
[----:B------:R-:W-:Y:S02]  /*2d20*/  IMAD R7, R42, 0x10, R7 ;  /* 0x000000102a077824 */ /* 0x000fe400078e0207 */
[----:B------:R-:W-:Y:S01]  /*2d30*/  IMAD.IADD R100, R100, 0x1, -R41 ;  /* 0x0000000164647824 */ /* 0x000fe200078e0a29 */
[----:B------:R-:W-:-:S03]  /*2d40*/  LOP3.LUT R41, R4, 0x7ffffffc, RZ, 0xc0, !PT ;  /* 0x7ffffffc04297812 */ /* 0x000fc600078ec0ff */
[----:B------:R-:W-:Y:S02]  /*2d50*/  IMAD R229, R100, 0x8, R7 ;  /* 0x0000000864e57824 */ /* 0x000fe400078e0207 */
[----:B------:R-:W-:Y:S02]  /*2d60*/  IMAD.IADD R41, R0, 0x1, -R41 ;  /* 0x0000000100297824 */ /* 0x000fe400078e0a29 */
[----:B------:R-:W-:-:S04]  /*2d70*/  @P4 IMAD.HI.U32 R6, R229, c[0x0][0x2c8], RZ ;  /* 0x0000b200e5064a27 */ /* 0x000fc800078e00ff */
[----:B------:R-:W-:Y:S01]  /*2d80*/  IMAD.MOV.U32 R7, RZ, RZ, R229 ;  /* 0x000000ffff077224 */ /* 0x000fe200078e00e5 */
[----:B------:R-:W-:Y:S01]  /*2d90*/  @P4 SHF.R.U32.HI R7, RZ, c[0x0][0x2cc], R6 ;  /* 0x0000b300ff074a19 */ /* 0x000fe20000011606 */
[----:B------:R-:W-:-:S04]  /*2da0*/  IMAD.SHL.U32 R236, R41, 0x2, RZ ;  /* 0x0000000229ec7824 */ /* 0x000fc800078e00ff */
[----:B------:R-:W2:Y:S01]  /*2db0*/  SHFL.IDX PT, R4, R7, RZ, 0x1c1f ;  /* 0x001c1fff07047589 */ /* 0x000ea200000e0000 */
[----:B-1----:R-:W-:Y:S01]  /*2dc0*/  IADD3 R61, -R236, 0x1, R101 ;  /* 0x00000001ec3d7810 */ /* 0x002fe20007ffe165 */
[----:B------:R-:W-:Y:S01]  /*2dd0*/  IMAD.IADD R41, R12, 0x1, -R236 ;  /* 0x000000010c297824 */ /* 0x000fe200078e0aec */
[----:B------:R-:W-:-:S03]  /*2de0*/  IADD3 R43, -R236, R217, R12 ;  /* 0x000000d9ec2b7210 */ /* 0x000fc60007ffe10c */
[----:B------:R-:W-:-:S05]  /*2df0*/  IMAD.IADD R61, R61, 0x1, -R226 ;  /* 0x000000013d3d7824 */ /* 0x000fca00078e0ae2 */
[C---:B------:R-:W-:Y:S02]  /*2e00*/  IADD3 R62, R61.reuse, c[0x0][0x328], RZ ;  /* 0x0000ca003d3e7a10 */ /* 0x040fe40007ffe0ff */
[----:B------:R-:W-:-:S03]  /*2e10*/  IADD3 R61, R61, UR4, RZ ;  /* 0x000000043d3d7c10 */ /* 0x000fc6000fffe0ff */
[--C-:B--2---:R-:W-:Y:S02]  /*2e20*/  IMAD.IADD R64, R62, 0x1, R4.reuse ;  /* 0x000000013e407824 */ /* 0x104fe400078e0204 */
[----:B------:R-:W-:-:S03]  /*2e30*/  IMAD.IADD R63, R61, 0x1, R4 ;  /* 0x000000013d3f7824 */ /* 0x000fc600078e0204 */
[----:B------:R-:W-:Y:S01]  /*2e40*/  IMNMX R64, R64, R43, PT ;  /* 0x0000002b40407217 */ /* 0x000fe20003800200 */
[----:B------:R-:W-:Y:S05]  /*2e50*/  @!P3 BRA `(.L_x_243) ;  /* 0x000001400000b947 */ /* 0x000fea0003800000 */
[----:B------:R-:W-:Y:S01]  /*2e60*/  IADD3 R4, -R226, R217, R4 ;  /* 0x000000d9e2047210 */ /* 0x000fe20007ffe104 */
[----:B------:R-:W-:Y:S03]  /*2e70*/  BSSY B0, `(.L_x_244) ;  /* 0x000000e000007945 */ /* 0x000fe60003800000 */
        /* <DEDUP_REMOVED lines=9> */
.L_x_245:
[----:B------:R-:W-:-:S04]  /*2f10*/  MOV R0, c[0x0][0x32c] ;  /* 0x0000cb0000007a02 */ /* 0x000fc80000000f00 */
[----:B------:R-:W-:-:S13]  /*2f20*/  ISETP.NE.AND P0, PT, R0, 0x1, PT ;  /* 0x000000010000780c */ /* 0x000fda0003f05270 */
[----:B------:R-:W-:-:S05]  /*2f30*/  @P0 IMAD.HI.U32 R0, R4, c[0x0][0x330], RZ ;  /* 0x0000cc0004000a27 */ /* 0x000fca00078e00ff */
[----:B------:R-:W-:Y:S02]  /*2f40*/  @P0 SHF.R.U32.HI R4, RZ, c[0x0][0x334], R0 ;  /* 0x0000cd00ff040a19 */ /* 0x000fe40000011600 */
.L_x_246:
[----:B------:R-:W-:Y:S05]  /*2f50*/  BSYNC B0 ;  /* 0x0000000000007941 */ /* 0x000fea0003800000 */
.L_x_244:
[----:B------:R-:W-:-:S05]  /*2f60*/  IMAD R4, R4, c[0x0][0x32c], R41 ;  /* 0x0000cb0004047a24 */ /* 0x000fca00078e0229 */
[----:B------:R-:W-:Y:S02]  /*2f70*/  IADD3 R65, R4, c[0x0][0x32c], RZ ;  /* 0x0000cb0004417a10 */ /* 0x000fe40007ffe0ff */
[----:B------:R-:W-:Y:S02]  /*2f80*/  IMNMX R63, R63, R4, !PT ;  /* 0x000000043f3f7217 */ /* 0x000fe40007800200 */
[----:B------:R-:W-:Y:S02]  /*2f90*/  IMNMX R64, R64, R65, PT ;  /* 0x0000004140407217 */ /* 0x000fe40003800200 */
.L_x_243:
[C---:B------:R-:W-:Y:S01]  /*2fa0*/  ISETP.GE.AND P0, PT, R12.reuse, 0x2, PT ;  /* 0x000000020c00780c */ /* 0x040fe20003f06270 */
[----:B------:R-:W1:Y:S01]  /*2fb0*/  SHFL.IDX PT, R7, R7, 0x1, 0x1c1f ;  /* 0x003c1f0007077f89 */ /* 0x000e6200000e0000 */
[----:B------:R-:W-:Y:S02]  /*2fc0*/  ISETP.GE.AND P2, PT, R12, 0x9, PT ;  /* 0x000000090c00780c */ /* 0x000fe40003f46270 */
[----:B------:R-:W-:Y:S02]  /*2fd0*/  P2R R0, PR, RZ, 0x1 ;  /* 0x00000001ff007803 */ /* 0x000fe40000000000 */
[----:B------:R-:W-:-:S02]  /*2fe0*/  ISETP.GT.AND P0, PT, R63, 0x1, !P0 ;  /* 0x000000013f00780c */ /* 0x000fc40004704270 */
[----:B------:R-:W-:Y:S02]  /*2ff0*/  P2R R77, PR, RZ, 0x4 ;  /* 0x00000004ff4d7803 */ /* 0x000fe40000000000 */
[----:B------:R-:W-:-:S04]  /*3000*/  ISETP.LT.OR P0, PT, R64, 0x2, P0 ;  /* 0x000000024000780c */ /* 0x000fc80000701670 */
[----:B------:R-:W-:Y:S02]  /*3010*/  FSEL R60, R9, -INF , !P0 ;  /* 0xff800000093c7808 */ /* 0x000fe40004000000 */
[C---:B------:R-:W-:Y:S02]  /*3020*/  ISETP.GT.AND P0, PT, R63.reuse, 0x8, !P2 ;  /* 0x000000083f00780c */ /* 0x040fe40005704270 */
[----:B------:R-:W-:Y:S02]  /*3030*/  ISETP.GE.AND P2, PT, R12, 0xa, PT ;  /* 0x0000000a0c00780c */ /* 0x000fe40003f46270 */
[----:B------:R-:W-:Y:S02]  /*3040*/  ISETP.LT.OR P0, PT, R64, 0x9, P0 ;  /* 0x000000094000780c */ /* 0x000fe40000701670 */
[----:B------:R-:W-:Y:S02]  /*3050*/  P2R R76, PR, RZ, 0x4 ;  /* 0x00000004ff4c7803 */ /* 0x000fe40000000000 */
[----:B------:R-:W-:Y:S01]  /*3060*/  FSEL R42, R24, -INF , !P0 ;  /* 0xff800000182a7808 */ /* 0x000fe20004000000 */
[--C-:B-1----:R-:W-:Y:S01]  /*3070*/  IMAD.IADD R62, R62, 0x1, R7.reuse ;  /* 0x000000013e3e7824 */ /* 0x102fe200078e0207 */
[----:B------:R-:W-:Y:S01]  /*3080*/  ISETP.GT.AND P0, PT, R63, 0x9, !P2 ;  /* 0x000000093f00780c */ /* 0x000fe20005704270 */
[----:B------:R-:W-:Y:S01]  /*3090*/  IMAD.IADD R61, R61, 0x1, R7 ;  /* 0x000000013d3d7824 */ /* 0x000fe200078e0207 */
[----:B------:R-:W-:-:S02]  /*30a0*/  ISETP.GE.AND P2, PT, R12, 0x11, PT ;  /* 0x000000110c00780c */ /* 0x000fc40003f46270 */
[----:B------:R-:W-:Y:S02]  /*30b0*/  ISETP.LT.OR P0, PT, R64, 0xa, P0 ;  /* 0x0000000a4000780c */ /* 0x000fe40000701670 */
[----:B------:R-:W-:Y:S02]  /*30c0*/  P2R R75, PR, RZ, 0x4 ;  /* 0x00000004ff4b7803 */ /* 0x000fe40000000000 */
[----:B------:R-:W-:Y:S02]  /*30d0*/  FSEL R24, R25, -INF , !P0 ;  /* 0xff80000019187808 */ /* 0x000fe40004000000 */
[----:B------:R-:W-:Y:S02]  /*30e0*/  ISETP.GT.AND P0, PT, R63, 0x10, !P2 ;  /* 0x000000103f00780c */ /* 0x000fe40005704270 */
[----:B------:R-:W-:Y:S02]  /*30f0*/  ISETP.GE.AND P2, PT, R12, 0x12, PT ;  /* 0x000000120c00780c */ /* 0x000fe40003f46270 */
[----:B------:R-:W-:-:S02]  /*3100*/  ISETP.LT.OR P0, PT, R64, 0x11, P0 ;  /* 0x000000114000780c */ /* 0x000fc40000701670 */
[----:B------:R-:W-:Y:S02]  /*3110*/  P2R R74, PR, RZ, 0x4 ;  /* 0x00000004ff4a7803 */ /* 0x000fe40000000000 */
[----:B------:R-:W-:Y:S02]  /*3120*/  FSEL R20, R20, -INF , !P0 ;  /* 0xff80000014147808 */ /* 0x000fe40004000000 */
[----:B------:R-:W-:Y:S02]  /*3130*/  ISETP.GT.AND P0, PT, R63, 0x11, !P2 ;  /* 0x000000113f00780c */ /* 0x000fe40005704270 */
[----:B------:R-:W-:Y:S02]  /*3140*/  ISETP.GE.AND P2, PT, R12, 0x19, PT ;  /* 0x000000190c00780c */ /* 0x000fe40003f46270 */
[----:B------:R-:W-:Y:S02]  /*3150*/  ISETP.LT.OR P0, PT, R64, 0x12, P0 ;  /* 0x000000124000780c */ /* 0x000fe40000701670 */
[----:B------:R-:W-:-:S02]  /*3160*/  P2R R73, PR, RZ, 0x4 ;  /* 0x00000004ff497803 */ /* 0x000fc40000000000 */
[----:B------:R-:W-:Y:S02]  /*3170*/  FSEL R6, R21, -INF , !P0 ;  /* 0xff80000015067808 */ /* 0x000fe40004000000 */
[----:B------:R-:W-:Y:S02]  /*3180*/  ISETP.GT.AND P0, PT, R63, 0x18, !P2 ;  /* 0x000000183f00780c */ /* 0x000fe40005704270 */
[----:B------:R-:W-:Y:S02]  /*3190*/  ISETP.GE.AND P2, PT, R12, 0x1a, PT ;  /* 0x0000001a0c00780c */ /* 0x000fe40003f46270 */
[----:B------:R-:W-:Y:S02]  /*31a0*/  ISETP.LT.OR P0, PT, R64, 0x19, P0 ;  /* 0x000000194000780c */ /* 0x000fe40000701670 */
[----:B------:R-:W-:Y:S02]  /*31b0*/  P2R R9, PR, RZ, 0x4 ;  /* 0x00000004ff097803 */ /* 0x000fe40000000000 */
[----:B------:R-:W-:-:S02]  /*31c0*/  FSEL R4, R16, -INF , !P0 ;  /* 0xff80000010047808 */ /* 0x000fc40004000000 */
[----:B------:R-:W-:Y:S02]  /*31d0*/  ISETP.GT.AND P0, PT, R63, 0x19, !P2 ;  /* 0x000000193f00780c */ /* 0x000fe40005704270 */
[----:B------:R-:W-:Y:S02]  /*31e0*/  ISETP.GE.AND P2, PT, R12, 0x21, PT ;  /* 0x000000210c00780c */ /* 0x000fe40003f46270 */
[----:B------:R-:W-:Y:S02]  /*31f0*/  ISETP.LT.OR P0, PT, R64, 0x1a, P0 ;  /* 0x0000001a4000780c */ /* 0x000fe40000701670 */
[----:B------:R-:W-:Y:S02]  /*3200*/  P2R R72, PR, RZ, 0x4 ;  /* 0x00000004ff487803 */ /* 0x000fe40000000000 */
[----:B------:R-:W-:Y:S02]  /*3210*/  FSEL R16, R17, -INF , !P0 ;  /* 0xff80000011107808 */ /* 0x000fe40004000000 */
[----:B------:R-:W-:-:S02]  /*3220*/  ISETP.GT.AND P0, PT, R63, 0x20, !P2 ;  /* 0x000000203f00780c */ /* 0x000fc40005704270 */
[----:B------:R-:W-:Y:S02]  /*3230*/  ISETP.GE.AND P2, PT, R12, 0x22, PT ;  /* 0x000000220c00780c */ /* 0x000fe40003f46270 */
[----:B------:R-:W-:Y:S02]  /*3240*/  ISETP.LT.OR P0, PT, R64, 0x21, P0 ;  /* 0x000000214000780c */ /* 0x000fe40000701670 */
[----:B------:R-:W-:Y:S02]  /*3250*/  P2R R67, PR, RZ, 0x4 ;  /* 0x00000004ff437803 */ /* 0x000fe40000000000 */
[----:B------:R-:W-:Y:S02]  /*3260*/  FSEL R134, R56, -INF , !P0 ;  /* 0xff80000038867808 */ /* 0x000fe40004000000 */
[----:B------:R-:W-:Y:S02]  /*3270*/  ISETP.GT.AND P0, PT, R63, 0x21, !P2 ;  /* 0x000000213f00780c */ /* 0x000fe40005704270 */
        /* <DEDUP_REMOVED lines=57> */
[----:B------:R-:W-:Y:S02]  /*3610*/  IMNMX R43, R62, R43, PT ;  /* 0x0000002b3e2b7217 */ /* 0x000fe40003800200 */
[----:B------:R-:W-:Y:S02]  /*3620*/  FSEL R140, R32, -INF , !P0 ;  /* 0xff800000208c7808 */ /* 0x000fe40004000000 */
[----:B------:R-:W-:Y:S02]  /*3630*/  ISETP.GT.AND P0, PT, R63, 0x51, !P2 ;  /* 0x000000513f00780c */ /* 0x000fe40005704270 */
[----:B------:R-:W-:-:S02]  /*3640*/  P2R R32, PR, RZ, 0x4 ;  /* 0x00000004ff207803 */ /* 0x000fc40000000000 */
[----:B------:R-:W-:Y:S02]  /*3650*/  ISETP.LT.OR P0, PT, R64, 0x52, P0 ;  /* 0x000000524000780c */ /* 0x000fe40000701670 */
[----:B------:R-:W-:Y:S02]  /*3660*/  ISETP.GE.AND P2, PT, R12, 0x59, PT ;  /* 0x000000590c00780c */ /* 0x000fe40003f46270 */
[----:B------:R-:W-:Y:S02]  /*3670*/  FSEL R138, R33, -INF , !P0 ;  /* 0xff800000218a7808 */ /* 0x000fe40004000000 */
[----:B------:R-:W-:Y:S02]  /*3680*/  ISETP.GT.AND P0, PT, R63, 0x58, !P2 ;  /* 0x000000583f00780c */ /* 0x000fe40005704270 */
[----:B------:R-:W-:Y:S02]  /*3690*/  P2R R25, PR, RZ, 0x4 ;  /* 0x00000004ff197803 */ /* 0x000fe40000000000 */
[----:B------:R-:W-:-:S02]  /*36a0*/  ISETP.LT.OR P0, PT, R64, 0x59, P0 ;  /* 0x000000594000780c */ /* 0x000fc40000701670 */
[----:B------:R-:W-:Y:S02]  /*36b0*/  ISETP.GE.AND P2, PT, R12, 0x1, PT ;  /* 0x000000010c00780c */ /* 0x000fe40003f46270 */
[----:B------:R-:W-:Y:S02]  /*36c0*/  FSEL R136, R28, -INF , !P0 ;  /* 0xff8000001c887808 */ /* 0x000fe40004000000 */
[----:B------:R-:W-:Y:S02]  /*36d0*/  ISETP.GT.AND P0, PT, R63, RZ, !P2 ;  /* 0x000000ff3f00720c */ /* 0x000fe40005704270 */
[----:B------:R-:W-:Y:S02]  /*36e0*/  P2R R28, PR, RZ, 0x4 ;  /* 0x00000004ff1c7803 */ /* 0x000fe40000000000 */
[----:B------:R-:W-:Y:S02]  /*36f0*/  ISETP.LT.OR P0, PT, R64, 0x1, P0 ;  /* 0x000000014000780c */ /* 0x000fe40000701670 */
[----:B------:R-:W-:-:S02]  /*3700*/  ISETP.GE.AND P2, PT, R12, 0x5a, PT ;  /* 0x0000005a0c00780c */ /* 0x000fc40003f46270 */
[----:B------:R-:W-:Y:S02]  /*3710*/  FSEL R8, R8, -INF , !P0 ;  /* 0xff80000008087808 */ /* 0x000fe40004000000 */
[----:B------:R-:W-:-:S04]  /*3720*/  ISETP.GT.AND P0, PT, R63, 0x59, !P2 ;  /* 0x000000593f00780c */ /* 0x000fc80005704270 */
[----:B------:R-:W-:-:S04]  /*3730*/  ISETP.LT.OR P0, PT, R64, 0x5a, P0 ;  /* 0x0000005a4000780c */ /* 0x000fc80000701670 */
[----:B------:R-:W-:Y:S01]  /*3740*/  FSEL R135, R29, -INF , !P0 ;  /* 0xff8000001d877808 */ /* 0x000fe20004000000 */
        /* <DEDUP_REMOVED lines=12> */
.L_x_249:
[----:B------:R-:W-:-:S04]  /*3810*/  MOV R7, c[0x0][0x32c] ;  /* 0x0000cb0000077a02 */ /* 0x000fc80000000f00 */
[----:B------:R-:W-:-:S13]  /*3820*/  ISETP.NE.AND P0, PT, R7, 0x1, PT ;  /* 0x000000010700780c */ /* 0x000fda0003f05270 */
[----:B------:R-:W-:-:S05]  /*3830*/  @P0 IMAD.HI.U32 R7, R12, c[0x0][0x330], RZ ;  /* 0x0000cc000c070a27 */ /* 0x000fca00078e00ff */
[----:B------:R-:W-:Y:S02]  /*3840*/  @P0 SHF.R.U32.HI R12, RZ, c[0x0][0x334], R7 ;  /* 0x0000cd00ff0c0a19 */ /* 0x000fe40000011607 */
.L_x_250:
[----:B------:R-:W-:Y:S05]  /*3850*/  BSYNC B0 ;  /* 0x0000000000007941 */ /* 0x000fea0003800000 */
.L_x_248:
[----:B------:R-:W-:-:S05]  /*3860*/  IMAD R62, R12, c[0x0][0x32c], R41 ;  /* 0x0000cb000c3e7a24 */ /* 0x000fca00078e0229 */
[----:B------:R-:W-:Y:S02]  /*3870*/  IADD3 R12, R62, c[0x0][0x32c], RZ ;  /* 0x0000cb003e0c7a10 */ /* 0x000fe40007ffe0ff */
[----:B------:R-:W-:Y:S02]  /*3880*/  IMNMX R61, R61, R62, !PT ;  /* 0x0000003e3d3d7217 */ /* 0x000fe40007800200 */
[----:B------:R-:W-:Y:S02]  /*3890*/  IMNMX R43, R43, R12, PT ;  /* 0x0000000c2b2b7217 */ /* 0x000fe40003800200 */
.L_x_247:
[----:B------:R-:W-:Y:S01]  /*38a0*/  ISETP.NE.AND P0, PT, R77, RZ, PT ;  /* 0x000000ff4d00720c */ /* 0x000fe20003f05270 */
[----:B------:R-:W-:Y:S01]  /*38b0*/  IMAD.SHL.U32 R212, R2, 0x2, RZ ;  /* 0x0000000202d47824 */ /* 0x000fe200078e00ff */
[----:B------:R-:W-:Y:S02]  /*38c0*/  IADD3 R169, R13, -0x2, RZ ;  /* 0xfffffffe0da97810 */ /* 0x000fe40007ffe0ff */
[----:B------:R-:W-:Y:S01]  /*38d0*/  ISETP.GT.AND P0, PT, R61, 0x8, !P0 ;  /* 0x000000083d00780c */ /* 0x000fe20004704270 */
[--C-:B------:R-:W-:Y:S01]  /*38e0*/  IMAD R210, R5, 0x2, R212.reuse ;  /* 0x0000000205d27824 */ /* 0x100fe200078e02d4 */
[----:B------:R-:W-:Y:S01]  /*38f0*/  LDSM.16.MT88.4 R100, [R212+0x3100] ;  /* 0x00310000d464783b */ /* 0x000fe20000004200 */
[----:B------:R-:W-:Y:S01]  /*3900*/  IMAD R209, R3, 0x2, R212 ;  /* 0x0000000203d17824 */ /* 0x000fe200078e02d4 */
[----:B------:R-:W-:Y:S01]  /*3910*/  ISETP.LT.OR P0, PT, R43, 0x9, P0 ;  /* 0x000000092b00780c */ /* 0x000fe20000701670 */
[----:B------:R-:W-:Y:S01]  /*3920*/  IMAD R208, R3, 0x2, R210 ;  /* 0x0000000203d07824 */ /* 0x000fe200078e02d2 */
[----:B------:R-:W-:Y:S02]  /*3930*/  LDSM.16.MT88.4 R104, [R210+0x3100] ;  /* 0x00310000d268783b */ /* 0x000fe40000004200 */
[----:B------:R-:W-:-:S02]  /*3940*/  FSEL R7, R26, -INF , !P0 ;  /* 0xff8000001a077808 */ /* 0x000fc40004000000 */
[----:B------:R-:W-:Y:S01]  /*3950*/  ISETP.NE.AND P0, PT, R76, RZ, PT ;  /* 0x000000ff4c00720c */ /* 0x000fe20003f05270 */
[----:B------:R-:W-:Y:S03]  /*3960*/  LDSM.16.MT88.4 R92, [R208+0x100] ;  /* 0x00010000d05c783b */ /* 0x000fe60000004200 */
[----:B------:R-:W-:Y:S01]  /*3970*/  ISETP.GT.AND P0, PT, R61, 0x9, !P0 ;  /* 0x000000093d00780c */ /* 0x000fe20004704270 */
[----:B------:R-:W-:Y:S03]  /*3980*/  LDSM.16.MT88.4 R76, [R210+0x100] ;  /* 0x00010000d24c783b */ /* 0x000fe60000004200 */
[----:B------:R-:W-:Y:S01]  /*3990*/  ISETP.LT.OR P0, PT, R43, 0xa, P0 ;  /* 0x0000000a2b00780c */ /* 0x000fe20000701670 */
[----:B------:R-:W-:Y:S03]  /*39a0*/  LDSM.16.MT88.4 R84, [R209+0x100] ;  /* 0x00010000d154783b */ /* 0x000fe60000004200 */
[----:B------:R-:W-:-:S02]  /*39b0*/  FSEL R27, R27, -INF , !P0 ;  /* 0xff8000001b1b7808 */ /* 0x000fc40004000000 */
[----:B------:R-:W-:-:S04]  /*39c0*/  ISETP.NE.AND P0, PT, R75, RZ, PT ;  /* 0x000000ff4b00720c */ /* 0x000fc80003f05270 */
[----:B------:R-:W-:-:S04]  /*39d0*/  ISETP.GT.AND P0, PT, R61, 0x10, !P0 ;  /* 0x000000103d00780c */ /* 0x000fc80004704270 */
[----:B------:R-:W-:-:S04]  /*39e0*/  ISETP.LT.OR P0, PT, R43, 0x11, P0 ;  /* 0x000000112b00780c */ /* 0x000fc80000701670 */
[----:B------:R-:W-:Y:S02]  /*39f0*/  FSEL R21, R22, -INF , !P0 ;  /* 0xff80000016157808 */ /* 0x000fe40004000000 */
        /* <DEDUP_REMOVED lines=12> */
[----:B------:R-:W-:Y:S02]  /*3ac0*/  ISETP.NE.AND P0, PT, R72, RZ, PT ;  /* 0x000000ff4800720c */ /* 0x000fe40003f05270 */
[----:B------:R-:W-:Y:S02]  /*3ad0*/  FMNMX.FTZ R19, R8, R60, !PT ;  /* 0x0000003c08137209 */ /* 0x000fe40007810000 */
[----:B------:R-:W-:Y:S02]  /*3ae0*/  ISETP.GT.AND P0, PT, R61, 0x20, !P0 ;  /* 0x000000203d00780c */ /* 0x000fe40004704270 */
[----:B------:R-:W-:Y:S02]  /*3af0*/  FMNMX.FTZ R19, R42, R19, !PT ;  /* 0x000000132a137209 */ /* 0x000fe40007810000 */
[----:B------:R-:W-:-:S02]  /*3b00*/  ISETP.LT.OR P0, PT, R43, 0x21, P0 ;  /* 0x000000212b00780c */ /* 0x000fc40000701670 */
[----:B------:R-:W-:Y:S02]  /*3b10*/  FMNMX.FTZ R19, R24, R19, !PT ;  /* 0x0000001318137209 */ /* 0x000fe40007810000 */
[----:B------:R-:W-:Y:S02]  /*3b20*/  FSEL R123, R58, -INF , !P0 ;  /* 0xff8000003a7b7808 */ /* 0x000fe40004000000 */
[----:B------:R-:W-:Y:S02]  /*3b30*/  ISETP.NE.AND P0, PT, R67, RZ, PT ;  /* 0x000000ff4300720c */ /* 0x000fe40003f05270 */
[----:B------:R-:W-:Y:S02]  /*3b40*/  FMNMX.FTZ R19, R20, R19, !PT ;  /* 0x0000001314137209 */ /* 0x000fe40007810000 */
[----:B------:R-:W-:Y:S02]  /*3b50*/  ISETP.GT.AND P0, PT, R61, 0x21, !P0 ;  /* 0x000000213d00780c */ /* 0x000fe40004704270 */
[----:B------:R-:W-:-:S02]  /*3b60*/  FMNMX.FTZ R19, R6, R19, !PT ;  /* 0x0000001306137209 */ /* 0x000fc40007810000 */
[----:B------:R-:W-:Y:S02]  /*3b70*/  ISETP.LT.OR P0, PT, R43, 0x22, P0 ;  /* 0x000000222b00780c */ /* 0x000fe40000701670 */
[----:B------:R-:W-:Y:S02]  /*3b80*/  FMNMX.FTZ R19, R4, R19, !PT ;  /* 0x0000001304137209 */ /* 0x000fe40007810000 */
[----:B------:R-:W-:Y:S02]  /*3b90*/  FSEL R143, R59, -INF , !P0 ;  /* 0xff8000003b8f7808 */ /* 0x000fe40004000000 */
[----:B------:R-:W-:Y:S02]  /*3ba0*/  ISETP.NE.AND P0, PT, R66, RZ, PT ;  /* 0x000000ff4200720c */ /* 0x000fe40003f05270 */
[----:B------:R-:W-:Y:S02]  /*3bb0*/  FMNMX.FTZ R19, R16, R19, !PT ;  /* 0x0000001310137209 */ /* 0x000fe40007810000 */
[----:B------:R-:W-:-:S02]  /*3bc0*/  ISETP.GT.AND P0, PT, R61, 0x28, !P0 ;  /* 0x000000283d00780c */ /* 0x000fc40004704270 */
[----:B------:R-:W-:Y:S02]  /*3bd0*/  FMNMX.FTZ R19, R134, R19, !PT ;  /* 0x0000001386137209 */ /* 0x000fe40007810000 */
[----:B------:R-:W-:Y:S02]  /*3be0*/  ISETP.LT.OR P0, PT, R43, 0x29, P0 ;  /* 0x000000292b00780c */ /* 0x000fe40000701670 */
[----:B------:R-:W-:Y:S02]  /*3bf0*/  FMNMX.FTZ R19, R120, R19, !PT ;  /* 0x0000001378137209 */ /* 0x000fe40007810000 */
[----:B------:R-:W-:Y:S02]  /*3c00*/  FSEL R131, R54, -INF , !P0 ;  /* 0xff80000036837808 */ /* 0x000fe40004000000 */
[----:B------:R-:W-:Y:S02]  /*3c10*/  ISETP.NE.AND P0, PT, R65, RZ, PT ;  /* 0x000000ff4100720c */ /* 0x000fe40003f05270 */
[----:B------:R-:W-:-:S02]  /*3c20*/  FMNMX.FTZ R19, R122, R19, !PT ;  /* 0x000000137a137209 */ /* 0x000fc40007810000 */
[----:B------:R-:W-:Y:S02]  /*3c30*/  ISETP.GT.AND P0, PT, R61, 0x29, !P0 ;  /* 0x000000293d00780c */ /* 0x000fe40004704270 */
[----:B------:R-:W-:Y:S02]  /*3c40*/  FMNMX.FTZ R19, R132, R19, !PT ;  /* 0x0000001384137209 */ /* 0x000fe40007810000 */
[----:B------:R-:W-:Y:S02]  /*3c50*/  ISETP.LT.OR P0, PT, R43, 0x2a, P0 ;  /* 0x0000002a2b00780c */ /* 0x000fe40000701670 */
[----:B------:R-:W-:Y:S02]  /*3c60*/  FMNMX.FTZ R19, R160, R19, !PT ;  /* 0x00000013a0137209 */ /* 0x000fe40007810000 */
[----:B------:R-:W-:Y:S02]  /*3c70*/  FSEL R141, R55, -INF , !P0 ;  /* 0xff800000378d7808 */ /* 0x000fe40004000000 */
[----:B------:R-:W-:-:S02]  /*3c80*/  ISETP.NE.AND P0, PT, R57, RZ, PT ;  /* 0x000000ff3900720c */ /* 0x000fc40003f05270 */
[----:B------:R-:W-:Y:S02]  /*3c90*/  FMNMX.FTZ R19, R142, R19, !PT ;  /* 0x000000138e137209 */ /* 0x000fe40007810000 */
[----:B------:R-:W-:Y:S02]  /*3ca0*/  ISETP.GT.AND P0, PT, R61, 0x30, !P0 ;  /* 0x000000303d00780c */ /* 0x000fe40004704270 */
[----:B------:R-:W-:Y:S02]  /*3cb0*/  FMNMX.FTZ R19, R148, R19, !PT ;  /* 0x0000001394137209 */ /* 0x000fe40007810000 */
[----:B------:R-:W-:Y:S02]  /*3cc0*/  ISETP.LT.OR P0, PT, R43, 0x31, P0 ;  /* 0x000000312b00780c */ /* 0x000fe40000701670 */
[----:B------:R-:W-:Y:S02]  /*3cd0*/  FMNMX.FTZ R19, R152, R19, !PT ;  /* 0x0000001398137209 */ /* 0x000fe40007810000 */
[----:B------:R-:W-:-:S02]  /*3ce0*/  FSEL R163, R50, -INF , !P0 ;  /* 0xff80000032a37808 */ /* 0x000fc40004000000 */
[----:B------:R-:W-:Y:S02]  /*3cf0*/  ISETP.NE.AND P0, PT, R56, RZ, PT ;  /* 0x000000ff3800720c */ /* 0x000fe40003f05270 */
[----:B------:R-:W-:Y:S01]  /*3d00*/  FMNMX.FTZ R19, R158, R19, !PT ;  /* 0x000000139e137209 */ /* 0x000fe20007810000 */
[----:B------:R-:W-:Y:S01]  /*3d10*/  LDSM.16.MT88.4 R56, [R209+0x3100] ;  /* 0x00310000d138783b */ /* 0x000fe20000004200 */
[----:B------:R-:W-:Y:S02]  /*3d20*/  ISETP.GT.AND P0, PT, R61, 0x31, !P0 ;  /* 0x000000313d00780c */ /* 0x000fe40004704270 */
[----:B------:R-:W-:Y:S02]  /*3d30*/  FMNMX.FTZ R19, R154, R19, !PT ;  /* 0x000000139a137209 */ /* 0x000fe40007810000 */
[----:B------:R-:W-:Y:S02]  /*3d40*/  ISETP.LT.OR P0, PT, R43, 0x32, P0 ;  /* 0x000000322b00780c */ /* 0x000fe40000701670 */
[----:B------:R-:W-:-:S02]  /*3d50*/  FMNMX.FTZ R19, R156, R19, !PT ;  /* 0x000000139c137209 */ /* 0x000fc40007810000 */
        /* <DEDUP_REMOVED lines=20> */
[----:B------:R-:W-:Y:S01]  /*3ea0*/  ISETP.NE.AND P0, PT, R45, RZ, PT ;  /* 0x000000ff2d00720c */ /* 0x000fe20003f05270 */
[----:B------:R-:W-:Y:S03]  /*3eb0*/  LDSM.16.MT88.4 R68, [R212+0x100] ;  /* 0x00010000d444783b */ /* 0x000fe60000004200 */
        /* <DEDUP_REMOVED lines=8> */
[----:B------:R-:W-:Y:S02]  /*3f40*/  LDSM.16.MT88.4 R36, [R210+0x3900] ;  /* 0x00390000d224783b */ /* 0x000fe40000004200 */
        /* <DEDUP_REMOVED lines=8> */
[----:B------:R-:W-:Y:S01]  /*3fd0*/  LDSM.16.MT88.4 R32, [R209+0x3900] ;  /* 0x00390000d120783b */ /* 0x000fe20000004200 */
[----:B------:R-:W-:Y:S02]  /*3fe0*/  FMNMX.FTZ R0, R136, R19, !PT ;  /* 0x0000001388007209 */ /* 0x000fe40007810000 */
[----:B------:R-:W-:Y:S02]  /*3ff0*/  ISETP.GT.AND P0, PT, R61, 0x1, !P0 ;  /* 0x000000013d00780c */ /* 0x000fe40004704270 */
[----:B------:R-:W-:Y:S02]  /*4000*/  FMNMX.FTZ R0, R135, R0, !PT ;  /* 0x0000000087007209 */ /* 0x000fe40007810000 */
[----:B------:R-:W-:-:S03]  /*4010*/  ISETP.LT.OR P0, PT, R43, 0x2, P0 ;  /* 0x000000022b00780c */ /* 0x000fc60000701670 */
[----:B------:R-:W1:Y:S01]  /*4020*/  SHFL.BFLY PT, R19, R0, 0x2, 0x1f ;  /* 0x0c401f0000137f89 */ /* 0x000e6200000e0000 */
[----:B------:R-:W-:Y:S02]  /*4030*/  FSEL R11, R11, -INF , !P0 ;  /* 0xff8000000b0b7808 */ /* 0x000fe40004000000 */
[----:B------:R-:W-:-:S04]  /*4040*/  ISETP.NE.AND P0, PT, R28, RZ, PT ;  /* 0x000000ff1c00720c */ /* 0x000fc80003f05270 */
[----:B------:R-:W-:-:S04]  /*4050*/  ISETP.GT.AND P0, PT, R61, RZ, !P0 ;  /* 0x000000ff3d00720c */ /* 0x000fc80004704270 */
        /* <DEDUP_REMOVED lines=9> */
[----:B------:R-:W-:Y:S02]  /*40f0*/  FMNMX.FTZ R12, R21, R12, !PT ;  /* 0x0000000c150c7209 */ /* 0x000fe40007810000 */
[----:B------:R-:W-:Y:S02]  /*4100*/  ISETP.GT.AND P0, PT, R61, 0x59, !P2 ;  /* 0x000000593d00780c */ /* 0x000fe40005704270 */
[----:B------:R-:W-:Y:S02]  /*4110*/  FMNMX.FTZ R12, R23, R12, !PT ;  /* 0x0000000c170c7209 */ /* 0x000fe40007810000 */
[----:B------:R-:W-:-:S02]  /*4120*/  ISETP.LT.OR P0, PT, R43, 0x5a, P0 ;  /* 0x0000005a2b00780c */ /* 0x000fc40000701670 */
[----:B------:R-:W-:Y:S02]  /*4130*/  FMNMX.FTZ R12, R17, R12, !PT ;  /* 0x0000000c110c7209 */ /* 0x000fe40007810000 */
[----:B------:R-:W-:Y:S02]  /*4140*/  FSEL R128, R31, -INF , !P0 ;  /* 0xff8000001f807808 */ /* 0x000fe40004000000 */
[----:B------:R-:W-:Y:S01]  /*4150*/  FMNMX.FTZ R12, R9, R12, !PT ;  /* 0x0000000c090c7209 */ /* 0x000fe20007810000 */
[----:B------:R-:W-:Y:S01]  /*4160*/  LDSM.16.MT88.4 R28, [R212+0x900] ;  /* 0x00090000d41c783b */ /* 0x000fe20000004200 */
[----:B-1----:R-:W-:Y:S02]  /*4170*/  FMNMX.FTZ R22, R0, R19, !PT ;  /* 0x0000001300167209 */ /* 0x002fe40007810000 */
[----:B------:R-:W-:-:S04]  /*4180*/  FMNMX.FTZ R12, R123, R12, !PT ;  /* 0x0000000c7b0c7209 */ /* 0x000fc80007810000 */
        /* <DEDUP_REMOVED lines=14> */
[----:B------:R-:W-:Y:S02]  /*4270*/  FMNMX.FTZ R18, R128, R25, !PT ;  /* 0x0000001980127209 */ /* 0x000fe40007810000 */
        /* <DEDUP_REMOVED lines=15> */
[--C-:B------:R-:W-:Y:S02]  /*4370*/  FFMA.FTZ R3, R16, c[0x0][0x2d0], -R139.reuse ;  /* 0x0000b40010037a23 */ /* 0x100fe4000001088b */
[--C-:B------:R-:W-:Y:S01]  /*4380*/  FFMA.FTZ R46, R20, c[0x0][0x2d0], -R139.reuse ;  /* 0x0000b400142e7a23 */ /* 0x100fe2000001088b */
[----:B------:R-:W2:Y:S01]  /*4390*/  MUFU.EX2 R51, R51 ;  /* 0x0000003300337308 */ /* 0x000ea20000000800 */
[--C-:B------:R-:W-:Y:S01]  /*43a0*/  FFMA.FTZ R119, R134, c[0x0][0x2d0], -R139.reuse ;  /* 0x0000b40086777a23 */ /* 0x100fe2000001088b */
[----:B-1----:R-:W-:Y:S01]  /*43b0*/  FMNMX.FTZ R12, R12, R19, !PT ;  /* 0x000000130c0c7209 */ /* 0x002fe20007810000 */
[--C-:B------:R-:W-:Y:S02]  /*43c0*/  FFMA.FTZ R121, R132, c[0x0][0x2d0], -R139.reuse ;  /* 0x0000b40084797a23 */ /* 0x100fe4000001088b */
[--C-:B------:R-:W-:Y:S01]  /*43d0*/  FFMA.FTZ R120, R120, c[0x0][0x2d0], -R139.reuse ;  /* 0x0000b40078787a23 */ /* 0x100fe2000001088b */
[C---:B------:R-:W-:Y:S01]  /*43e0*/  FSETP.NEU.FTZ.AND P0, PT, R12.reuse, -INF , PT ;  /* 0xff8000000c00780b */ /* 0x040fe20003f1d000 */
[----:B------:R-:W-:Y:S01]  /*43f0*/  FMUL.FTZ R130, R12, c[0x0][0x2d0] ;  /* 0x0000b4000c827a20 */ /* 0x000fe20000410000 */
[----:B------:R-:W-:Y:S01]  /*4400*/  MUFU.EX2 R48, R48 ;  /* 0x0000003000307308 */ /* 0x000fe20000000800 */
[----:B------:R-:W-:-:S02]  /*4410*/  FFMA.FTZ R122, R122, c[0x0][0x2d0], -R139 ;  /* 0x0000b4007a7a7a23 */ /* 0x000fc4000001088b */
[--C-:B------:R-:W-:Y:S01]  /*4420*/  FFMA.FTZ R142, R142, c[0x0][0x2d0], -R139.reuse ;  /* 0x0000b4008e8e7a23 */ /* 0x100fe2000001088b */
[----:B------:R-:W-:Y:S01]  /*4430*/  FSEL R130, R130, RZ, P0 ;  /* 0x000000ff82827208 */ /* 0x000fe20000000000 */
[----:B------:R-:W-:Y:S01]  /*4440*/  FFMA.FTZ R148, R148, c[0x0][0x2d0], -R139 ;  /* 0x0000b40094947a23 */ /* 0x000fe2000001088b */
[----:B--2---:R-:W-:Y:S02]  /*4450*/  F2FP.PACK_AB R64, R51, R116 ;  /* 0x000000743340723e */ /* 0x004fe400000000ff */
[----:B------:R-:W1:Y:S01]  /*4460*/  MUFU.EX2 R47, R47 ;  /* 0x0000002f002f7308 */ /* 0x000e620000000800 */
[--C-:B------:R-:W-:Y:S02]  /*4470*/  FFMA.FTZ R117, R10, c[0x0][0x2d0], -R130.reuse ;  /* 0x0000b4000a757a23 */ /* 0x100fe40000010882 */
[--C-:B------:R-:W-:Y:S02]  /*4480*/  FFMA.FTZ R118, R11, c[0x0][0x2d0], -R130.reuse ;  /* 0x0000b4000b767a23 */ /* 0x100fe40000010882 */
[----:B------:R-:W-:-:S02]  /*4490*/  FFMA.FTZ R50, R7, c[0x0][0x2d0], -R130 ;  /* 0x0000b40007327a23 */ /* 0x000fc40000010882 */
[--C-:B------:R-:W-:Y:S01]  /*44a0*/  FFMA.FTZ R49, R27, c[0x0][0x2d0], -R130.reuse ;  /* 0x0000b4001b317a23 */ /* 0x100fe20000010882 */
[----:B------:R-:W2:Y:S01]  /*44b0*/  LDSM.16.MT88.4 R4, [R208+0x3100] ;  /* 0x00310000d004783b */ /* 0x000ea20000004200 */
[----:B------:R-:W-:Y:S01]  /*44c0*/  MUFU.EX2 R117, R117 ;  /* 0x0000007500757308 */ /* 0x000fe20000000800 */
[--C-:B------:R-:W-:Y:S02]  /*44d0*/  FFMA.FTZ R2, R17, c[0x0][0x2d0], -R130.reuse ;  /* 0x0000b40011027a23 */ /* 0x100fe40000010882 */
[----:B------:R-:W3:Y:S01]  /*44e0*/  LDSM.16.MT88.4 R16, [R208+0x900] ;  /* 0x00090000d010783b */ /* 0x000ee20000004200 */
[--C-:B------:R-:W-:Y:S02]  /*44f0*/  FFMA.FTZ R41, R9, c[0x0][0x2d0], -R130.reuse ;  /* 0x0000b40009297a23 */ /* 0x100fe40000010882 */
[--C-:B------:R-:W-:Y:S01]  /*4500*/  FFMA.FTZ R44, R21, c[0x0][0x2d0], -R130.reuse ;  /* 0x0000b400152c7a23 */ /* 0x100fe20000010882 */
[----:B-1----:R-:W-:Y:S01]  /*4510*/  F2FP.PACK_AB R66, R47, R48 ;  /* 0x000000302f42723e */ /* 0x002fe200000000ff */
[----:B------:R-:W1:Y:S01]  /*4520*/  MUFU.EX2 R118, R118 ;  /* 0x0000007600767308 */ /* 0x000e620000000800 */
[----:B------:R-:W4:Y:S01]  /*4530*/  LDSM.16.MT88.4 R8, [R212+0x3900] ;  /* 0x00390000d408783b */ /* 0x000f220000004200 */
[----:B------:R-:W-:-:S02]  /*4540*/  FFMA.FTZ R43, R23, c[0x0][0x2d0], -R130 ;  /* 0x0000b400172b7a23 */ /* 0x000fc40000010882 */
[--C-:B------:R-:W-:Y:S01]  /*4550*/  FFMA.FTZ R123, R123, c[0x0][0x2d0], -R130.reuse ;  /* 0x0000b4007b7b7a23 */ /* 0x100fe20000010882 */
[----:B------:R-:W5:Y:S01]  /*4560*/  LDSM.16.MT88.4 R24, [R210+0x900] ;  /* 0x00090000d218783b */ /* 0x000f620000004200 */
[--C-:B------:R-:W-:Y:S02]  /*4570*/  FFMA.FTZ R132, R143, c[0x0][0x2d0], -R130.reuse ;  /* 0x0000b4008f847a23 */ /* 0x100fe40000010882 */
[----:B------:R-:W-:Y:S01]  /*4580*/  MUFU.EX2 R50, R50 ;  /* 0x0000003200327308 */ /* 0x000fe20000000800 */
[----:B------:R-:W2:Y:S01]  /*4590*/  LDSM.16.MT88.4 R20, [R209+0x900] ;  /* 0x00090000d114783b */ /* 0x000ea20000004200 */
[--C-:B------:R-:W-:Y:S02]  /*45a0*/  FFMA.FTZ R131, R131, c[0x0][0x2d0], -R130.reuse ;  /* 0x0000b40083837a23 */ /* 0x100fe40000010882 */
[----:B------:R-:W-:Y:S02]  /*45b0*/  FFMA.FTZ R134, R141, c[0x0][0x2d0], -R130 ;  /* 0x0000b4008d867a23 */ /* 0x000fe40000010882 */
[----:B------:R-:W-:-:S02]  /*45c0*/  FFMA.FTZ R141, R160, c[0x0][0x2d0], -R139 ;  /* 0x0000b400a08d7a23 */ /* 0x000fc4000001088b */
[----:B------:R-:W3:Y:S01]  /*45d0*/  MUFU.EX2 R49, R49 ;  /* 0x0000003100317308 */ /* 0x000ee20000000800 */
[----:B-1----:R-:W-:Y:S01]  /*45e0*/  F2FP.PACK_AB R65, R118, R117 ;  /* 0x000000757641723e */ /* 0x002fe200000000ff */
[----:B------:R-:W-:Y:S02]  /*45f0*/  FFMA.FTZ R143, R152, c[0x0][0x2d0], -R139 ;  /* 0x0000b400988f7a23 */ /* 0x000fe4000001088b */
[--C-:B------:R-:W-:Y:S02]  /*4600*/  FFMA.FTZ R152, R163, c[0x0][0x2d0], -R130.reuse ;  /* 0x0000b400a3987a23 */ /* 0x100fe40000010882 */
[--C-:B------:R-:W-:Y:S02]  /*4610*/  FFMA.FTZ R153, R153, c[0x0][0x2d0], -R130.reuse ;  /* 0x0000b40099997a23 */ /* 0x100fe40000010882 */
[----:B------:R-:W-:Y:S01]  /*4620*/  MUFU.EX2 R46, R46 ;  /* 0x0000002e002e7308 */ /* 0x000fe20000000800 */
[--C-:B------:R-:W-:Y:S02]  /*4630*/  FFMA.FTZ R155, R155, c[0x0][0x2d0], -R130.reuse ;  /* 0x0000b4009b9b7a23 */ /* 0x100fe40000010882 */
[----:B------:R-:W-:-:S02]  /*4640*/  FFMA.FTZ R160, R161, c[0x0][0x2d0], -R130 ;  /* 0x0000b400a1a07a23 */ /* 0x000fc40000010882 */
[--C-:B------:R-:W-:Y:S02]  /*4650*/  FFMA.FTZ R161, R154, c[0x0][0x2d0], -R139.reuse ;  /* 0x0000b4009aa17a23 */ /* 0x100fe4000001088b */
[--C-:B------:R-:W-:Y:S01]  /*4660*/  FFMA.FTZ R163, R150, c[0x0][0x2d0], -R139.reuse ;  /* 0x0000b40096a37a23 */ /* 0x100fe2000001088b */
[----:B---3--:R-:W-:Y:S01]  /*4670*/  F2FP.PACK_AB R67, R49, R50 ;  /* 0x000000323143723e */ /* 0x008fe200000000ff */
[----:B------:R-:W1:Y:S01]  /*4680*/  MUFU.EX2 R45, R45 ;  /* 0x0000002d002d7308 */ /* 0x000e620000000800 */
[--C-:B------:R-:W-:Y:S02]  /*4690*/  FFMA.FTZ R154, R156, c[0x0][0x2d0], -R139.reuse ;  /* 0x0000b4009c9a7a23 */ /* 0x100fe4000001088b */
[--C-:B------:R-:W-:Y:S02]  /*46a0*/  FFMA.FTZ R150, R157, c[0x0][0x2d0], -R130.reuse ;  /* 0x0000b4009d967a23 */ /* 0x100fe40000010882 */
[----:B------:R-:W-:Y:S01]  /*46b0*/  FFMA.FTZ R158, R158, c[0x0][0x2d0], -R139 ;  /* 0x0000b4009e9e7a23 */ /* 0x000fe2000001088b */
[----:B------:R-:W-:Y:S01]  /*46c0*/  HMMA.16816.F32 R88, R64, R92, RZ ;  /* 0x0000005c4058723c */ /* 0x000fe200000018ff */
[--C-:B------:R-:W-:Y:S01]  /*46d0*/  FFMA.FTZ R157, R159, c[0x0][0x2d0], -R130.reuse ;  /* 0x0000b4009f9d7a23 */ /* 0x100fe20000010882 */
        /* <DEDUP_REMOVED lines=8> */
[----:B------:R-:W-:Y:S02]  /*4760*/  FFMA.FTZ R135, R135, c[0x0][0x2d0], -R139 ;  /* 0x0000b40087877a23 */ /* 0x000fe4000001088b */
[--C-:B------:R-:W-:Y:S01]  /*4770*/  FFMA.FTZ R137, R137, c[0x0][0x2d0], -R130.reuse ;  /* 0x0000b40089897a23 */ /* 0x100fe20000010882 */
[----:B------:R-:W-:Y:S01]  /*4780*/  HMMA.16816.F32 R96, R64, R100, RZ ;  /* 0x000000644060723c */ /* 0x000fe200000018ff */
[--C-:B------:R-:W-:Y:S01]  /*4790*/  FFMA.FTZ R138, R133, c[0x0][0x2d0], -R130.reuse ;  /* 0x0000b400858a7a23 */ /* 0x100fe20000010882 */
[----:B------:R-:W-:Y:S01]  /*47a0*/  MUFU.EX2 R44, R44 ;  /* 0x0000002c002c7308 */ /* 0x000fe20000000800 */
[----:B------:R-:W-:-:S02]  /*47b0*/  FFMA.FTZ R241, R128, c[0x0][0x2d0], -R130 ;  /* 0x0000b40080f17a23 */ /* 0x000fc40000010882 */
[----:B------:R-:W-:Y:S02]  /*47c0*/  FADD.FTZ R51, R116, R51 ;  /* 0x0000003374337221 */ /* 0x000fe40000010000 */
[----:B------:R-:W-:Y:S01]  /*47d0*/  FADD.FTZ R117, R117, R118 ;  /* 0x0000007675757221 */ /* 0x000fe20000010000 */
[C---:B------:R-:W-:Y:S01]  /*47e0*/  HMMA.16816.F32 R100, R64.reuse, R102, RZ ;  /* 0x000000664064723c */ /* 0x040fe200000018ff */
[----:B------:R-:W-:Y:S01]  /*47f0*/  FADD.FTZ R48, R48, R51 ;  /* 0x0000003330307221 */ /* 0x000fe20000010000 */
[----:B------:R-:W3:Y:S01]  /*4800*/  MUFU.EX2 R43, R43 ;  /* 0x0000002b002b7308 */ /* 0x000ee20000000800 */
[----:B------:R-:W-:Y:S02]  /*4810*/  FADD.FTZ R50, R50, R117 ;  /* 0x0000007532327221 */ /* 0x000fe40000010000 */
[----:B------:R-:W-:Y:S02]  /*4820*/  FADD.FTZ R47, R47, R48 ;  /* 0x000000302f2f7221 */ /* 0x000fe40000010000 */
[----:B------:R-:W-:Y:S01]  /*4830*/  FADD.FTZ R49, R49, R50 ;  /* 0x0000003231317221 */ /* 0x000fe20000010000 */
        /* <DEDUP_REMOVED lines=19> */
[----:B------:R-:W4:Y:S06]  /*4970*/  MUFU.EX2 R134, R134 ;  /* 0x0000008600867308 */ /* 0x000f2c0000000800 */
[C---:B--2---:R-:W-:Y:S02]  /*4980*/  HMMA.16816.F32 R60, R64.reuse, R4, RZ ;  /* 0x00000004403c723c */ /* 0x044fe400000018ff */
[----:B------:R-:W-:Y:S05]  /*4990*/  MUFU.EX2 R141, R141 ;  /* 0x0000008d008d7308 */ /* 0x000fea0000000800 */
[----:B-1----:R-:W-:Y:S01]  /*49a0*/  F2FP.PACK_AB R4, R45, R46 ;  /* 0x0000002e2d04723e */ /* 0x002fe200000000ff */
[----:B------:R-:W-:Y:S01]  /*49b0*/  HMMA.16816.F32 R64, R64, R6, RZ ;  /* 0x000000064040723c */ /* 0x000fe200000018ff */
[----:B---3--:R-:W-:Y:S01]  /*49c0*/  F2FP.PACK_AB R5, R43, R44 ;  /* 0x0000002c2b05723e */ /* 0x008fe200000000ff */
[----:B------:R-:W1:Y:S01]  /*49d0*/  MUFU.EX2 R142, R142 ;  /* 0x0000008e008e7308 */ /* 0x000e620000000800 */
[----:B------:R-:W-:-:S02]  /*49e0*/  FADD.FTZ R46, R46, R47 ;  /* 0x0000002f2e2e7221 */ /* 0x000fc40000010000 */
[----:B------:R-:W-:Y:S02]  /*49f0*/  FADD.FTZ R44, R44, R49 ;  /* 0x000000312c2c7221 */ /* 0x000fe40000010000 */
[----:B------:R-:W-:Y:S01]  /*4a00*/  F2FP.PACK_AB R6, R3, R42 ;  /* 0x0000002a0306723e */ /* 0x000fe200000000ff */
[----:B------:R-:W-:Y:S01]  /*4a10*/  FADD.FTZ R45, R45, R46 ;  /* 0x0000002e2d2d7221 */ /* 0x000fe20000010000 */
[----:B------:R-:W-:Y:S01]  /*4a20*/  F2FP.PACK_AB R7, R41, R2 ;  /* 0x000000022907723e */ /* 0x000fe200000000ff */
[----:B------:R-:W-:Y:S01]  /*4a30*/  MUFU.EX2 R148, R148 ;  /* 0x0000009400947308 */ /* 0x000fe20000000800 */
[----:B------:R-:W-:Y:S02]  /*4a40*/  FADD.FTZ R43, R43, R44 ;  /* 0x0000002c2b2b7221 */ /* 0x000fe40000010000 */
[----:B------:R-:W-:-:S03]  /*4a50*/  FADD.FTZ R42, R42, R45 ;  /* 0x0000002d2a2a7221 */ /* 0x000fc60000010000 */
[C---:B------:R-:W-:Y:S02]  /*4a60*/  HMMA.16816.F32 R88, R4.reuse, R16, R88 ;  /* 0x000000100458723c */ /* 0x040fe40000001858 */
[----:B------:R-:W2:Y:S06]  /*4a70*/  MUFU.EX2 R143, R143 ;  /* 0x0000008f008f7308 */ /* 0x000eac0000000800 */
[C---:B------:R-:W-:Y:S01]  /*4a80*/  HMMA.16816.F32 R92, R4.reuse, R18, R92 ;  /* 0x00000012045c723c */ /* 0x040fe2000000185c */
[----:B------:R-:W3:Y:S01]  /*4a90*/  LDSM.16.MT88.4 R16, [R208+0x3900] ;  /* 0x00390000d010783b */ /* 0x000ee20000004200 */
[----:B------:R-:W-:Y:S06]  /*4aa0*/  MUFU.EX2 R152, R152 ;  /* 0x0000009800987308 */ /* 0x000fec0000000800 */
[C---:B----4-:R-:W-:Y:S02]  /*4ab0*/  HMMA.16816.F32 R96, R4.reuse, R8, R96 ;  /* 0x000000080460723c */ /* 0x050fe40000001860 */
[----:B------:R-:W4:Y:S06]  /*4ac0*/  MUFU.EX2 R153, R153 ;  /* 0x0000009900997308 */ /* 0x000f2c0000000800 */
        /* <DEDUP_REMOVED lines=8> */
[C---:B-----5:R-:W-:Y:S02]  /*4b50*/  HMMA.16816.F32 R72, R4.reuse, R24, R72 ;  /* 0x000000180448723c */ /* 0x060fe40000001848 */
[----:B------:R-:W5:Y:S06]  /*4b60*/  MUFU.EX2 R161, R161 ;  /* 0x000000a100a17308 */ /* 0x000f6c0000000800 */
        /* <DEDUP_REMOVED lines=23> */
[----:B------:R-:W-:-:S02]  /*4ce0*/  F2FP.PACK_AB R4, R120, R119 ;  /* 0x000000777804723e */ /* 0x000fc400000000ff */
[----:B------:R-:W-:Y:S01]  /*4cf0*/  F2FP.PACK_AB R6, R121, R122 ;  /* 0x0000007a7906723e */ /* 0x000fe200000000ff */
[----:B------:R-:W2:Y:S01]  /*4d00*/  MUFU.EX2 R135, R135 ;  /* 0x0000008700877308 */ /* 0x000ea20000000800 */
[----:B------:R-:W-:Y:S02]  /*4d10*/  F2FP.PACK_AB R5, R132, R123 ;  /* 0x0000007b8405723e */ /* 0x000fe400000000ff */
[----:B------:R-:W-:-:S05]  /*4d20*/  F2FP.PACK_AB R7, R134, R131 ;  /* 0x000000838607723e */ /* 0x000fca00000000ff */
[----:B------:R-:W-:Y:S02]  /*4d30*/  MUFU.EX2 R137, R137 ;  /* 0x0000008900897308 */ /* 0x000fe40000000800 */
[C---:B-1----:R-:W-:Y:S06]  /*4d40*/  HMMA.16816.F32 R88, R4.reuse, R8, R88 ;  /* 0x000000080458723c */ /* 0x042fec0000001858 */
[----:B------:R-:W1:Y:S02]  /*4d50*/  MUFU.EX2 R138, R138 ;  /* 0x0000008a008a7308 */ /* 0x000e640000000800 */
[C---:B------:R-:W-:Y:S01]  /*4d60*/  HMMA.16816.F32 R92, R4.reuse, R10, R92 ;  /* 0x0000000a045c723c */ /* 0x040fe2000000185c */
[----:B------:R-:W1:Y:S05]  /*4d70*/  LDSM.16.MT88.4 R8, [R208+0x4100] ;  /* 0x00410000d008783b */ /* 0x000e6a0000004200 */
[----:B------:R-:W-:Y:S02]  /*4d80*/  MUFU.EX2 R241, R241 ;  /* 0x000000f100f17308 */ /* 0x000fe40000000800 */
[C---:B------:R-:W-:Y:S08]  /*4d90*/  HMMA.16816.F32 R72, R4.reuse, R24, R72 ;  /* 0x000000180448723c */ /* 0x040ff00000001848 */
[C---:B--2---:R-:W-:Y:S08]  /*4da0*/  HMMA.16816.F32 R96, R4.reuse, R16, R96 ;  /* 0x000000100460723c */ /* 0x044ff00000001860 */
[C---:B------:R-:W-:Y:S01]  /*4db0*/  HMMA.16816.F32 R100, R4.reuse, R18, R100 ;  /* 0x000000120464723c */ /* 0x040fe20000001864 */
[----:B------:R-:W2:Y:S07]  /*4dc0*/  LDSM.16.MT88.4 R16, [R208+0x1900] ;  /* 0x00190000d010783b */ /* 0x000eae0000004200 */
[C---:B------:R-:W-:Y:S01]  /*4dd0*/  HMMA.16816.F32 R76, R4.reuse, R26, R76 ;  /* 0x0000001a044c723c */ /* 0x040fe2000000184c */
[----:B------:R-:W-:Y:S07]  /*4de0*/  LDSM.16.MT88.4 R24, [R210+0x1900] ;  /* 0x00190000d218783b */ /* 0x000fee0000004200 */
[C---:B------:R-:W-:Y:S08]  /*4df0*/  HMMA.16816.F32 R112, R4.reuse, R28, R112 ;  /* 0x0000001c0470723c */ /* 0x040ff00000001870 */
[C---:B-1----:R-:W-:Y:S08]  /*4e00*/  HMMA.16816.F32 R60, R4.reuse, R8, R60 ;  /* 0x00000008043c723c */ /* 0x042ff0000000183c */
[C---:B------:R-:W-:Y:S01]  /*4e10*/  HMMA.16816.F32 R64, R4.reuse, R10, R64 ;  /* 0x0000000a0440723c */ /* 0x040fe20000001840 */
[----:B------:R-:W1:Y:S07]  /*4e20*/  LDSM.16.MT88.4 R8, [R212+0x4900] ;  /* 0x00490000d408783b */ /* 0x000e6e0000004200 */
[C---:B------:R-:W-:Y:S01]  /*4e30*/  HMMA.16816.F32 R68, R4.reuse, R30, R68 ;  /* 0x0000001e0444723c */ /* 0x040fe20000001844 */
[----:B------:R-:W-:Y:S07]  /*4e40*/  LDSM.16.MT88.4 R28, [R212+0x1900] ;  /* 0x00190000d41c783b */ /* 0x000fee0000004200 */
[C---:B------:R-:W-:Y:S08]  /*4e50*/  HMMA.16816.F32 R80, R4.reuse, R20, R80 ;  /* 0x000000140450723c */ /* 0x040ff00000001850 */
[C---:B------:R-:W-:Y:S01]  /*4e60*/  HMMA.16816.F32 R84, R4.reuse, R22, R84 ;  /* 0x000000160454723c */ /* 0x040fe20000001854 */
[----:B------:R-:W-:Y:S07]  /*4e70*/  LDSM.16.MT88.4 R20, [R209+0x1900] ;  /* 0x00190000d114783b */ /* 0x000fee0000004200 */
[C---:B------:R-:W-:Y:S08]  /*4e80*/  HMMA.16816.F32 R108, R4.reuse, R36, R108 ;  /* 0x00000024046c723c */ /* 0x040ff0000000186c */
[C---:B------:R-:W-:Y:S01]  /*4e90*/  HMMA.16816.F32 R104, R4.reuse, R38, R104 ;  /* 0x000000260468723c */ /* 0x040fe20000001868 */
[----:B------:R-:W1:Y:S07]  /*4ea0*/  LDSM.16.MT88.4 R36, [R210+0x4900] ;  /* 0x00490000d224783b */ /* 0x000e6e0000004200 */
[C---:B------:R-:W-:Y:S08]  /*4eb0*/  HMMA.16816.F32 R52, R4.reuse, R32, R52 ;  /* 0x000000200434723c */ /* 0x040ff00000001834 */
[----:B------:R-:W-:Y:S01]  /*4ec0*/  HMMA.16816.F32 R56, R4, R34, R56 ;  /* 0x000000220438723c */ /* 0x000fe20000001838 */
[----:B------:R-:W3:Y:S06]  /*4ed0*/  LDSM.16.MT88.4 R32, [R209+0x4900] ;  /* 0x00490000d120783b */ /* 0x000eec0000004200 */
[----:B------:R-:W-:-:S02]  /*4ee0*/  F2FP.PACK_AB R4, R142, R141 ;  /* 0x0000008d8e04723e */ /* 0x000fc400000000ff */
[----:B------:R-:W-:Y:S02]  /*4ef0*/  F2FP.PACK_AB R6, R143, R148 ;  /* 0x000000948f06723e */ /* 0x000fe400000000ff */
[----:B----4-:R-:W-:Y:S02]  /*4f00*/  F2FP.PACK_AB R5, R153, R152 ;  /* 0x000000989905723e */ /* 0x010fe400000000ff */
[----:B------:R-:W-:-:S07]  /*4f10*/  F2FP.PACK_AB R7, R160, R155 ;  /* 0x0000009ba007723e */ /* 0x000fce00000000ff */
[C---:B--2---:R-:W-:Y:S08]  /*4f20*/  HMMA.16816.F32 R88, R4.reuse, R16, R88 ;  /* 0x000000100458723c */ /* 0x044ff00000001858 */
[C---:B------:R-:W-:Y:S01]  /*4f30*/  HMMA.16816.F32 R92, R4.reuse, R18, R92 ;  /* 0x00000012045c723c */ /* 0x040fe2000000185c */
[----:B------:R-:W2:Y:S07]  /*4f40*/  LDSM.16.MT88.4 R16, [R208+0x4900] ;  /* 0x00490000d010783b */ /* 0x000eae0000004200 */
[C---:B-1----:R-:W-:Y:S08]  /*4f50*/  HMMA.16816.F32 R96, R4.reuse, R8, R96 ;  /* 0x000000080460723c */ /* 0x042ff00000001860 */
[C---:B------:R-:W-:Y:S01]  /*4f60*/  HMMA.16816.F32 R100, R4.reuse, R10, R100 ;  /* 0x0000000a0464723c */ /* 0x040fe20000001864 */
[----:B------:R-:W1:Y:S07]  /*4f70*/  LDSM.16.MT88.4 R8, [R208+0x2100] ;  /* 0x00210000d008783b */ /* 0x000e6e0000004200 */
[C---:B------:R-:W-:Y:S08]  /*4f80*/  HMMA.16816.F32 R72, R4.reuse, R24, R72 ;  /* 0x000000180448723c */ /* 0x040ff00000001848 */
[C---:B------:R-:W-:Y:S01]  /*4f90*/  HMMA.16816.F32 R76, R4.reuse, R26, R76 ;  /* 0x0000001a044c723c */ /* 0x040fe2000000184c */
[----:B------:R-:W4:Y:S07]  /*4fa0*/  LDSM.16.MT88.4 R24, [R210+0x2100] ;  /* 0x00210000d218783b */ /* 0x000f2e0000004200 */
[C---:B------:R-:W-:Y:S08]  /*4fb0*/  HMMA.16816.F32 R108, R4.reuse, R36, R108 ;  /* 0x00000024046c723c */ /* 0x040ff0000000186c */
[C---:B------:R-:W-:Y:S01]  /*4fc0*/  HMMA.16816.F32 R104, R4.reuse, R38, R104 ;  /* 0x000000260468723c */ /* 0x040fe20000001868 */
[----:B------:R-:W1:Y:S07]  /*4fd0*/  LDSM.16.MT88.4 R36, [R210+0x5100] ;  /* 0x00510000d224783b */ /* 0x000e6e0000004200 */
[C---:B------:R-:W-:Y:S08]  /*4fe0*/  HMMA.16816.F32 R112, R4.reuse, R28, R112 ;  /* 0x0000001c0470723c */ /* 0x040ff00000001870 */
[C---:B------:R-:W-:Y:S01]  /*4ff0*/  HMMA.16816.F32 R68, R4.reuse, R30, R68 ;  /* 0x0000001e0444723c */ /* 0x040fe20000001844 */
[----:B------:R-:W-:Y:S07]  /*5000*/  LDSM.16.MT88.4 R28, [R212+0x2100] ;  /* 0x00210000d41c783b */ /* 0x000fee0000004200 */
[C---:B------:R-:W-:Y:S08]  /*5010*/  HMMA.16816.F32 R80, R4.reuse, R20, R80 ;  /* 0x000000140450723c */ /* 0x040ff00000001850 */
[C---:B------:R-:W-:Y:S01]  /*5020*/  HMMA.16816.F32 R84, R4.reuse, R22, R84 ;  /* 0x000000160454723c */ /* 0x040fe20000001854 */
[----:B------:R-:W1:Y:S07]  /*5030*/  LDSM.16.MT88.4 R20, [R209+0x2100] ;  /* 0x00210000d114783b */ /* 0x000e6e0000004200 */
[C---:B---3--:R-:W-:Y:S08]  /*5040*/  HMMA.16816.F32 R52, R4.reuse, R32, R52 ;  /* 0x000000200434723c */ /* 0x048ff00000001834 */
[C---:B------:R-:W-:Y:S01]  /*5050*/  HMMA.16816.F32 R56, R4.reuse, R34, R56 ;  /* 0x000000220438723c */ /* 0x040fe20000001838 */
[----:B------:R-:W-:Y:S07]  /*5060*/  LDSM.16.MT88.4 R32, [R209+0x5100] ;  /* 0x00510000d120783b */ /* 0x000fee0000004200 */
[C---:B--2---:R-:W-:Y:S08]  /*5070*/  HMMA.16816.F32 R60, R4.reuse, R16, R60 ;  /* 0x00000010043c723c */ /* 0x044ff0000000183c */
[----:B------:R-:W-:Y:S01]  /*5080*/  HMMA.16816.F32 R64, R4, R18, R64 ;  /* 0x000000120440723c */ /* 0x000fe20000001840 */
[----:B------:R-:W2:Y:S06]  /*5090*/  LDSM.16.MT88.4 R16, [R212+0x5100] ;  /* 0x00510000d410783b */ /* 0x000eac0000004200 */
[----:B-----5:R-:W-:-:S02]  /*50a0*/  F2FP.PACK_AB R4, R161, R158 ;  /* 0x0000009ea104723e */ /* 0x020fc400000000ff */
[----:B------:R-:W-:Y:S02]  /*50b0*/  F2FP.PACK_AB R6, R163, R154 ;  /* 0x0000009aa306723e */ /* 0x000fe400000000ff */
[----:B------:R-:W-:Y:S02]  /*50c0*/  F2FP.PACK_AB R5, R157, R150 ;  /* 0x000000969d05723e */ /* 0x000fe400000000ff */
[----:B------:R-:W-:-:S07]  /*50d0*/  F2FP.PACK_AB R7, R156, R151 ;  /* 0x000000979c07723e */ /* 0x000fce00000000ff */
[C---:B-1----:R-:W-:Y:S08]  /*50e0*/  HMMA.16816.F32 R88, R4.reuse, R8, R88 ;  /* 0x000000080458723c */ /* 0x042ff00000001858 */
[C---:B------:R-:W-:Y:S01]  /*50f0*/  HMMA.16816.F32 R92, R4.reuse, R10, R92 ;  /* 0x0000000a045c723c */ /* 0x040fe2000000185c */
[----:B------:R-:W1:Y:S07]  /*5100*/  LDSM.16.MT88.4 R8, [R208+0x5100] ;  /* 0x00510000d008783b */ /* 0x000e6e0000004200 */
[C---:B----4-:R-:W-:Y:S08]  /*5110*/  HMMA.16816.F32 R72, R4.reuse, R24, R72 ;  /* 0x000000180448723c */ /* 0x050ff00000001848 */
[C---:B------:R-:W-:Y:S01]  /*5120*/  HMMA.16816.F32 R76, R4.reuse, R26, R76 ;  /* 0x0000001a044c723c */ /* 0x040fe2000000184c */
[----:B------:R-:W3:Y:S07]  /*5130*/  LDSM.16.MT88.4 R24, [R210+0x2900] ;  /* 0x00290000d218783b */ /* 0x000eee0000004200 */
[C---:B------:R-:W-:Y:S07]  /*5140*/  HMMA.16816.F32 R108, R4.reuse, R36, R108 ;  /* 0x00000024046c723c */ /* 0x040fee000000186c */
[----:B------:R-:W-:Y:S01]  /*5150*/  FFMA.FTZ R36, R129, c[0x0][0x2d0], -R130 ;  /* 0x0000b40081247a23 */ /* 0x000fe20000010882 */
[C---:B------:R-:W-:Y:S05]  /*5160*/  HMMA.16816.F32 R80, R4.reuse, R20, R80 ;  /* 0x000000140450723c */ /* 0x040fea0000001850 */
[----:B------:R-:W4:Y:S03]  /*5170*/  MUFU.EX2 R36, R36 ;  /* 0x0000002400247308 */ /* 0x000f260000000800 */
[C---:B------:R-:W-:Y:S01]  /*5180*/  HMMA.16816.F32 R84, R4.reuse, R22, R84 ;  /* 0x000000160454723c */ /* 0x040fe20000001854 */
[----:B------:R-:W5:Y:S07]  /*5190*/  LDSM.16.MT88.4 R20, [R209+0x2900] ;  /* 0x00290000d114783b */ /* 0x000f6e0000004200 */
        /* <DEDUP_REMOVED lines=8> */
[----:B------:R-:W1:Y:S07]  /*5220*/  LDSM.16.MT88.4 R28, [R212+0x2900] ;  /* 0x00290000d41c783b */ /* 0x000e6e0000004200 */
[C---:B------:R-:W-:Y:S08]  /*5230*/  HMMA.16816.F32 R104, R4.reuse, R38, R104 ;  /* 0x000000260468723c */ /* 0x040ff00000001868 */
[C---:B------:R-:W-:Y:S08]  /*5240*/  HMMA.16816.F32 R52, R4.reuse, R32, R52 ;  /* 0x000000200434723c */ /* 0x040ff00000001834 */
[----:B------:R-:W-:Y:S07]  /*5250*/  HMMA.16816.F32 R56, R4, R34, R56 ;  /* 0x000000220438723c */ /* 0x000fee0000001838 */
[----:B------:R-:W-:-:S02]  /*5260*/  F2FP.PACK_AB R4, R149, R140 ;  /* 0x0000008c9504723e */ /* 0x000fc400000000ff */
[----:B------:R-:W-:Y:S02]  /*5270*/  F2FP.PACK_AB R6, R135, R136 ;  /* 0x000000888706723e */ /* 0x000fe400000000ff */
[----:B------:R-:W-:Y:S02]  /*5280*/  F2FP.PACK_AB R5, R138, R137 ;  /* 0x000000898a05723e */ /* 0x000fe400000000ff */
[----:B----4-:R-:W-:-:S07]  /*5290*/  F2FP.PACK_AB R7, R241, R36 ;  /* 0x00000024f107723e */ /* 0x010fce00000000ff */
[C---:B---3--:R-:W-:Y:S07]  /*52a0*/  HMMA.16816.F32 R72, R4.reuse, R24, R72 ;  /* 0x000000180448723c */ /* 0x048fee0000001848 */
[----:B------:R-:W-:Y:S01]  /*52b0*/  FADD.FTZ R24, R2, R43 ;  /* 0x0000002b02187221 */ /* 0x000fe20000010000 */
[----:B-----5:R-:W-:Y:S01]  /*52c0*/  HMMA.16816.F32 R80, R4, R20, R80 ;  /* 0x000000140450723c */ /* 0x020fe20000001850 */
[----:B------:R-:W-:Y:S02]  /*52d0*/  FADD.FTZ R2, R3, R42 ;  /* 0x0000002a03027221 */ /* 0x000fe40000010000 */
[----:B------:R-:W-:-:S02]  /*52e0*/  FADD.FTZ R24, R41, R24 ;  /* 0x0000001829187221 */ /* 0x000fc40000010000 */
[----:B------:R-:W-:Y:S02]  /*52f0*/  FADD.FTZ R3, R119, R2 ;  /* 0x0000000277037221 */ /* 0x000fe40000010000 */
[----:B------:R-:W-:Y:S01]  /*5300*/  FADD.FTZ R123, R123, R24 ;  /* 0x000000187b7b7221 */ /* 0x000fe20000010000 */
[C---:B------:R-:W-:Y:S01]  /*5310*/  HMMA.16816.F32 R84, R4.reuse, R22, R84 ;  /* 0x000000160454723c */ /* 0x040fe20000001854 */
[----:B------:R-:W-:Y:S01]  /*5320*/  FADD.FTZ R3, R120, R3 ;  /* 0x0000000378037221 */ /* 0x000fe20000010000 */
[----:B------:R-:W3:Y:S01]  /*5330*/  LDSM.16.MT88.4 R20, [R210+0x5900] ;  /* 0x00590000d214783b */ /* 0x000ee20000004200 */
[----:B------:R-:W-:Y:S02]  /*5340*/  FADD.FTZ R132, R132, R123 ;  /* 0x0000007b84847221 */ /* 0x000fe40000010000 */
[----:B------:R-:W-:Y:S02]  /*5350*/  FADD.FTZ R2, R122, R3 ;  /* 0x000000037a027221 */ /* 0x000fe40000010000 */
[----:B------:R-:W-:Y:S01]  /*5360*/  FADD.FTZ R3, R131, R132 ;  /* 0x0000008483037221 */ /* 0x000fe20000010000 */
[----:B--2---:R-:W-:Y:S01]  /*5370*/  HMMA.16816.F32 R88, R4, R16, R88 ;  /* 0x000000100458723c */ /* 0x004fe20000001858 */
[----:B------:R-:W-:-:S02]  /*5380*/  FADD.FTZ R2, R121, R2 ;  /* 0x0000000279027221 */ /* 0x000fc40000010000 */
[----:B------:R-:W-:Y:S02]  /*5390*/  FADD.FTZ R3, R134, R3 ;  /* 0x0000000386037221 */ /* 0x000fe40000010000 */
[----:B------:R-:W-:Y:S02]  /*53a0*/  FADD.FTZ R141, R141, R2 ;  /* 0x000000028d8d7221 */ /* 0x000fe40000010000 */
[----:B------:R-:W-:Y:S01]  /*53b0*/  FADD.FTZ R2, R152, R3 ;  /* 0x0000000398027221 */ /* 0x000fe20000010000 */
[----:B------:R-:W-:Y:S01]  /*53c0*/  HMMA.16816.F32 R92, R4, R18, R92 ;  /* 0x00000012045c723c */ /* 0x000fe2000000185c */
[----:B------:R-:W2:Y:S01]  /*53d0*/  LDSM.16.MT88.4 R16, [R209+0x5900] ;  /* 0x00590000d110783b */ /* 0x000ea20000004200 */
[----:B------:R-:W-:Y:S02]  /*53e0*/  FADD.FTZ R3, R142, R141 ;  /* 0x0000008d8e037221 */ /* 0x000fe40000010000 */
[----:B------:R-:W-:Y:S02]  /*53f0*/  FADD.FTZ R2, R153, R2 ;  /* 0x0000000299027221 */ /* 0x000fe40000010000 */
[----:B------:R-:W-:-:S02]  /*5400*/  FADD.FTZ R148, R148, R3 ;  /* 0x0000000394947221 */ /* 0x000fc40000010000 */
[C---:B-1----:R-:W-:Y:S01]  /*5410*/  HMMA.16816.F32 R96, R4.reuse, R8, R96 ;  /* 0x000000080460723c */ /* 0x042fe20000001860 */
[----:B------:R-:W-:Y:S02]  /*5420*/  FADD.FTZ R3, R155, R2 ;  /* 0x000000029b037221 */ /* 0x000fe40000010000 */
[----:B------:R-:W-:Y:S02]  /*5430*/  FADD.FTZ R143, R143, R148 ;  /* 0x000000948f8f7221 */ /* 0x000fe40000010000 */
[----:B------:R-:W-:Y:S02]  /*5440*/  FADD.FTZ R3, R160, R3 ;  /* 0x00000003a0037221 */ /* 0x000fe40000010000 */
[----:B------:R-:W-:Y:S01]  /*5450*/  FADD.FTZ R158, R158, R143 ;  /* 0x0000008f9e9e7221 */ /* 0x000fe20000010000 */
[----:B------:R-:W-:Y:S01]  /*5460*/  HMMA.16816.F32 R100, R4, R10, R100 ;  /* 0x0000000a0464723c */ /* 0x000fe20000001864 */
[----:B------:R-:W1:Y:S01]  /*5470*/  LDSM.16.MT88.4 R8, [R208+0x5900] ;  /* 0x00590000d008783b */ /* 0x000e620000004200 */
[----:B------:R-:W-:-:S02]  /*5480*/  FADD.FTZ R2, R150, R3 ;  /* 0x0000000396027221 */ /* 0x000fc40000010000 */
[----:B------:R-:W-:Y:S02]  /*5490*/  FADD.FTZ R161, R161, R158 ;  /* 0x0000009ea1a17221 */ /* 0x000fe40000010000 */
[----:B------:R-:W-:Y:S02]  /*54a0*/  FADD.FTZ R2, R157, R2 ;  /* 0x000000029d027221 */ /* 0x000fe40000010000 */
[----:B------:R-:W-:Y:S01]  /*54b0*/  FADD.FTZ R154, R154, R161 ;  /* 0x000000a19a9a7221 */ /* 0x000fe20000010000 */
[----:B------:R-:W-:Y:S01]  /*54c0*/  HMMA.16816.F32 R112, R4, R28, R112 ;  /* 0x0000001c0470723c */ /* 0x000fe20000001870 */
[----:B------:R-:W-:Y:S02]  /*54d0*/  FADD.FTZ R151, R151, R2 ;  /* 0x0000000297977221 */ /* 0x000fe40000010000 */
[----:B------:R-:W-:Y:S02]  /*54e0*/  FADD.FTZ R163, R163, R154 ;  /* 0x0000009aa3a37221 */ /* 0x000fe40000010000 */
[----:B------:R-:W-:-:S02]  /*54f0*/  FADD.FTZ R156, R156, R151 ;  /* 0x000000979c9c7221 */ /* 0x000fc40000010000 */
[----:B------:R-:W-:Y:S01]  /*5500*/  @P4 IMAD.HI.U32 R2, R15, c[0x0][0x2c8], RZ ;  /* 0x0000b2000f024a27 */ /* 0x000fe200078e00ff */
[C---:B------:R-:W-:Y:S03]  /*5510*/  HMMA.16816.F32 R68, R4.reuse, R30, R68 ;  /* 0x0000001e0444723c */ /* 0x040fe60000001844 */
[----:B------:R-:W-:Y:S01]  /*5520*/  FADD.FTZ R140, R140, R163 ;  /* 0x000000a38c8c7221 */ /* 0x000fe20000010000 */
[----:B------:R-:W-:Y:S01]  /*5530*/  @P4 SHF.R.U32.HI R15, RZ, c[0x0][0x2cc], R2 ;  /* 0x0000b300ff0f4a19 */ /* 0x000fe20000011602 */
[----:B------:R-:W-:Y:S02]  /*5540*/  FADD.FTZ R137, R137, R156 ;  /* 0x0000009c89897221 */ /* 0x000fe40000010000 */
[----:B------:R-:W-:Y:S01]  /*5550*/  FADD.FTZ R149, R149, R140 ;  /* 0x0000008c95957221 */ /* 0x000fe20000010000 */
[----:B------:R-:W-:Y:S01]  /*5560*/  HMMA.16816.F32 R76, R4, R26, R76 ;  /* 0x0000001a044c723c */ /* 0x000fe2000000184c */
[----:B------:R-:W-:-:S02]  /*5570*/  FADD.FTZ R137, R138, R137 ;  /* 0x000000898a897221 */ /* 0x000fc40000010000 */
[----:B------:R-:W-:Y:S02]  /*5580*/  IMAD.IADD R14, R14, 0x1, R15 ;  /* 0x000000010e0e7824 */ /* 0x000fe400078e020f */
[----:B------:R-:W-:Y:S02]  /*5590*/  FADD.FTZ R136, R136, R149 ;  /* 0x0000009588887221 */ /* 0x000fe40000010000 */
[----:B------:R-:W-:Y:S01]  /*55a0*/  FADD.FTZ R36, R36, R137 ;  /* 0x0000008924247221 */ /* 0x000fe20000010000 */
[----:B---3--:R-:W-:Y:S01]  /*55b0*/  HMMA.16816.F32 R108, R4, R20, R108 ;  /* 0x00000014046c723c */ /* 0x008fe2000000186c */
[----:B------:R-:W-:Y:S01]  /*55c0*/  FADD.FTZ R242, R135, R136 ;  /* 0x0000008887f27221 */ /* 0x000fe20000010000 */
[----:B------:R-:W-:Y:S01]  /*55d0*/  IADD3 R3, R14, c[0x0][0x328], RZ ;  /* 0x0000ca000e037a10 */ /* 0x000fe20007ffe0ff */
[----:B------:R-:W-:-:S05]  /*55e0*/  FADD.FTZ R241, R241, R36 ;  /* 0x00000024f1f17221 */ /* 0x000fca0000010000 */
[C---:B------:R-:W-:Y:S08]  /*55f0*/  HMMA.16816.F32 R104, R4.reuse, R22, R104 ;  /* 0x000000160468723c */ /* 0x040ff00000001868 */
[C---:B--2---:R-:W-:Y:S08]  /*5600*/  HMMA.16816.F32 R52, R4.reuse, R16, R52 ;  /* 0x000000100434723c */ /* 0x044ff00000001834 */
[C---:B------:R-:W-:Y:S08]  /*5610*/  HMMA.16816.F32 R56, R4.reuse, R18, R56 ;  /* 0x000000120438723c */ /* 0x040ff00000001838 */
[C---:B-1----:R-:W-:Y:S08]  /*5620*/  HMMA.16816.F32 R60, R4.reuse, R8, R60 ;  /* 0x00000008043c723c */ /* 0x042ff0000000183c */
[----:B------:R-:W-:Y:S01]  /*5630*/  HMMA.16816.F32 R64, R4, R10, R64 ;  /* 0x0000000a0440723c */ /* 0x000fe20000001840 */
[----:B------:R-:W-:Y:S07]  /*5640*/  @!P3 BRA `(.L_x_251) ;  /* 0x000001100000b947 */ /* 0x000fee0003800000 */
[C---:B------:R-:W-:Y:S02]  /*5650*/  ISETP.GT.AND P0, PT, R14.reuse, RZ, PT ;  /* 0x000000ff0e00720c */ /* 0x040fe40003f04270 */
[----:B------:R-:W-:-:S11]  /*5660*/  IADD3 R2, R14, -0x1, RZ ;  /* 0xffffffff0e027810 */ /* 0x000fd60007ffe0ff */
[----:B------:R-:W-:Y:S05]  /*5670*/  @P0 BRA `(.L_x_252) ;  /* 0x0000007000000947 */ /* 0x000fea0003800000 */
[----:B------:R-:W-:Y:S02]  /*5680*/  IMAD.MOV.U32 R2, RZ, RZ, 0x1 ;  /* 0x00000001ff027424 */ /* 0x000fe400078e00ff */
[----:B------:R-:W-:-:S03]  /*5690*/  IMAD.MOV R14, RZ, RZ, -R14 ;  /* 0x000000ffff0e7224 */ /* 0x000fc600078e0a0e */
[----:B------:R-:W-:-:S13]  /*56a0*/  ISETP.NE.AND P0, PT, R2, c[0x0][0x32c], PT ;  /* 0x0000cb0002007a0c */ /* 0x000fda0003f05270 */
[----:B------:R-:W-:-:S05]  /*56b0*/  @P0 IMAD.HI.U32 R2, R14, c[0x0][0x330], RZ ;  /* 0x0000cc000e020a27 */ /* 0x000fca00078e00ff */
[----:B------:R-:W-:-:S04]  /*56c0*/  @P0 SHF.R.U32.HI R14, RZ, c[0x0][0x334], R2 ;  /* 0x0000cd00ff0e0a19 */ /* 0x000fc80000011602 */
[----:B------:R-:W-:Y:S01]  /*56d0*/  LOP3.LUT R2, RZ, R14, RZ, 0x33, !PT ;  /* 0x0000000eff027212 */ /* 0x000fe200078e33ff */
[----:B------:R-:W-:Y:S05]  /*56e0*/  BRA `(.L_x_253) ;  /* 0x0000004000007947 */ /* 0x000fea0003800000 */
.L_x_252:
[----:B------:R-:W-:-:S04]  /*56f0*/  MOV R4, 0x1 ;  /* 0x0000000100047802 */ /* 0x000fc80000000f00 */
[----:B------:R-:W-:-:S13]  /*5700*/  ISETP.NE.AND P0, PT, R4, c[0x0][0x32c], PT ;  /* 0x0000cb0004007a0c */ /* 0x000fda0003f05270 */
[----:B------:R-:W-:-:S05]  /*5710*/  @P0 IMAD.HI.U32 R4, R2, c[0x0][0x330], RZ ;  /* 0x0000cc0002040a27 */ /* 0x000fca00078e00ff */
[----:B------:R-:W-:Y:S02]  /*5720*/  @P0 SHF.R.U32.HI R2, RZ, c[0x0][0x334], R4 ;  /* 0x0000cd00ff020a19 */ /* 0x000fe40000011604 */
.L_x_253:
[----:B------:R-:W-:-:S05]  /*5730*/  MOV R5, c[0x0][0x32c] ;  /* 0x0000cb0000057a02 */ /* 0x000fca0000000f00 */
[----:B------:R-:W-:-:S05]  /*5740*/  IMAD R2, R2, R5, c[0x0][0x32c] ;  /* 0x0000cb0002027624 */ /* 0x000fca00078e0205 */
[----:B------:R-:W-:-:S05]  /*5750*/  IMNMX R3, R3, R2, PT ;  /* 0x0000000203037217 */ /* 0x000fca0003800200 */
.L_x_251:
[----:B------:R-:W-:-:S05]  /*5760*/  IMAD.HI R3, R3, 0x2aaaaaab, RZ ;  /* 0x2aaaaaab03037827 */ /* 0x000fca00078e02ff */
[----:B------:R-:W-:-:S04]  /*5770*/  SHF.R.U32.HI R2, RZ, 0x1f, R3 ;  /* 0x0000001fff027819 */ /* 0x000fc80000011603 */
[----:B------:R-:W-:-:S04]  /*5780*/  LEA.HI.SX32 R3, R3, R2, 0x1c ;  /* 0x0000000203037211 */ /* 0x000fc800078fe2ff */
[----:B------:R-:W-:-:S04]  /*5790*/  IMNMX R250, R216, R3, !PT ;  /* 0x00000003d8fa7217 */ /* 0x000fc80007800200 */
[----:B------:R-:W-:-:S13]  /*57a0*/  ISETP.GE.AND P0, PT, R169, R250, PT ;  /* 0x000000faa900720c */ /* 0x000fda0003f06270 */
        /* <DEDUP_REMOVED lines=8> */
.L_x_265:
[----:B------:R-:W-:Y:S04]  /*5830*/  DEPBAR.LE SB0, 0x0 ;  /* 0x000080000000791a */ /* 0x000fe80000000000 */
[----:B------:R-:W-:Y:S01]  /*5840*/  BAR.SYNC.DEFER_BLOCKING 0x0 ;  /* 0x0000000000007b1d */ /* 0x000fe20000010000 */
[----:B------:R-:W-:Y:S05]  /*5850*/  ISETP.GT.AND P0, PT, R216, R251, PT ;  /* 0x000000fbd800720c */ /* 0x000fea0003f04270 */
        /* <DEDUP_REMOVED lines=15> */
[----:B------:R-:W-:Y:S02]  /*5950*/  SHF.R.S32.HI R8, RZ, 0x1f, R221 ;  /* 0x0000001fff087819 */ /* 0x000fe400000114dd */
[----:B------:R-:W-:Y:S01]  /*5960*/  IADD3 R12, -R245, 0x10, RZ ;  /* 0x00000010f50c7810 */ /* 0x000fe20007ffe1ff */
[----:B------:R-:W-:Y:S02]  /*5970*/  IMAD R0, R0, c[0x0][0x208], RZ ;  /* 0x0000820000007a24 */ /* 0x000fe400078e02ff */
[----:B------:R-:W-:Y:S01]  /*5980*/  IMAD R8, R8, c[0x0][0x218], RZ ;  /* 0x0000860008087a24 */ /* 0x000fe200078e02ff */
[----:B------:R-:W-:Y:S01]  /*5990*/  LOP3.LUT R12, R12, 0xf, RZ, 0xc0, !PT ;  /* 0x0000000f0c0c7812 */ /* 0x000fe200078ec0ff */
[----:B------:R-:W-:Y:S02]  /*59a0*/  IMAD R0, R222, c[0x0][0x20c], R0 ;  /* 0x00008300de007a24 */ /* 0x000fe400078e0200 */
[----:B------:R-:W-:Y:S02]  /*59b0*/  IMAD R8, R221, c[0x0][0x21c], R8 ;  /* 0x00008700dd087a24 */ /* 0x000fe400078e0208 */
[----:B------:R-:W-:Y:S04]  /*59c0*/  IMAD.IADD R5, R5, 0x1, R0 ;  /* 0x0000000105057824 */ /* 0x000fe800078e0200 */
[----:B------:R-:W-:Y:S05]  /*59d0*/  IMAD.WIDE.U32 R4, R221, c[0x0][0x218], R4 ;  /* 0x00008600dd047a25 */ /* 0x000fea00078e0004 */
[----:B------:R-:W-:Y:S04]  /*59e0*/  IADD3 R6, P0, R232, R4, RZ ;  /* 0x00000004e8067210 */ /* 0x000fe80007f1e0ff */
[----:B------:R-:W-:Y:S02]  /*59f0*/  IADD3.X R5, R219, R5, R8, P0, !PT ;  /* 0x00000005db057210 */ /* 0x000fe400007fe408 */
[C---:B------:R-:W-:Y:S04]  /*5a00*/  LEA R4, P0, R6.reuse, c[0x0][0x1f8], 0x1 ;  /* 0x00007e0006047a11 */ /* 0x040fe800078008ff */
[----:B------:R-:W-:Y:S01]  /*5a10*/  LEA.HI.X R0, R6, c[0x0][0x1fc], R5, 0x1, P0 ;  /* 0x00007f0006007a11 */ /* 0x000fe200000f0c05 */
[----:B------:R-:W-:Y:S04]  /*5a20*/  SHFL.IDX PT, R7, R4, RZ, 0x181f ;  /* 0x00181fff04077589 */ /* 0x000fe800000e0000 */
[----:B------:R-:W2:Y:S04]  /*5a30*/  SHFL.IDX PT, R5, R4, 0x2, 0x181f ;  /* 0x00581f0004057f89 */ /* 0x000ea800000e0000 */
[----:B------:R-:W3:Y:S04]  /*5a40*/  SHFL.IDX PT, R6, R0, 0x2, 0x181f ;  /* 0x00581f0000067f89 */ /* 0x000ee800000e0000 */
[----:B------:R-:W5:Y:S04]  /*5a50*/  SHFL.IDX PT, R8, R0, RZ, 0x181f ;  /* 0x00181fff00087589 */ /* 0x000f6800000e0000 */
[----:B------:R-:W4:Y:S04]  /*5a60*/  SHFL.IDX PT, R9, R4, 0x1, 0x181f ;  /* 0x00381f0004097f89 */ /* 0x000f2800000e0000 */
[----:B------:R-:W1:Y:S01]  /*5a70*/  SHFL.IDX PT, R10, R0, 0x1, 0x181f ;  /* 0x00381f00000a7f89 */ /* 0x000e6200000e0000 */
[----:B--2---:R-:W-:Y:S04]  /*5a80*/  IADD3 R12, P2, P0, R12, R5, R246 ;  /* 0x000000050c0c7210 */ /* 0x004fe8000785e0f6 */
[----:B---3--:R-:W-:Y:S02]  /*5a90*/  IADD3.X R13, RZ, R6, R247, P2, P0 ;  /* 0x00000006ff0d7210 */ /* 0x008fe400017e04f7 */
[----:B------:R-:W-:Y:S02]  /*5aa0*/  IADD3 R14, P0, R7, R248, RZ ;  /* 0x000000f8070e7210 */ /* 0x000fe40007f1e0ff */
[----:B------:R-:W-:Y:S03]  /*5ab0*/  ISETP.GE.AND P2, PT, R225, c[0x0][0x1d4], PT ;  /* 0x00007500e1007a0c */ /* 0x000fe60003f46270 */
[C---:B-----5:R-:W-:Y:S01]  /*5ac0*/  IMAD.X R15, R8.reuse, 0x1, R249, P0 ;  /* 0x00000001080f7824 */ /* 0x060fe200000e06f9 */
[----:B------:R-:W-:Y:S05]  /*5ad0*/  IADD3 R16, P0, R7, R246, RZ ;  /* 0x000000f607107210 */ /* 0x000fea0007f1e0ff */
[----:B------:R-:W-:Y:S01]  /*5ae0*/  IMAD.X R17, R8, 0x1, R247, P0 ;  /* 0x0000000108117824 */ /* 0x000fe200000e06f7 */
[C---:B----4-:R-:W-:Y:S03]  /*5af0*/  IADD3 R18, P0, R9.reuse, R248, RZ ;  /* 0x000000f809127210 */ /* 0x050fe60007f1e0ff */
[----:B------:R2:W-:Y:S02]  /*5b00*/  LDGSTS.E.BYPASS.LTC128B.128 [R240], [R14.64], !P2 ;  /* 0x000000000ef07fae */ /* 0x0005e4000d101d46 */
[C---:B-1----:R-:W-:Y:S01]  /*5b10*/  IMAD.X R19, R10.reuse, 0x1, R249, P0 ;  /* 0x000000010a137824 */ /* 0x042fe200000e06f9 */
[----:B------:R-:W-:Y:S01]  /*5b20*/  IADD3 R8, P0, R9, R246, RZ ;  /* 0x000000f609087210 */ /* 0x000fe20007f1e0ff */
[----:B------:R2:W-:Y:S04]  /*5b30*/  LDGSTS.E.BYPASS.LTC128B.128 [R239], [R16.64], !P6 ;  /* 0x0000000010ef7fae */ /* 0x0005e8000f101d46 */
[----:B------:R2:W-:Y:S01]  /*5b40*/  LDGSTS.E.BYPASS.LTC128B.128 [R238], [R18.64], !P2 ;  /* 0x0000000012ee7fae */ /* 0x0005e2000d101d46 */
[----:B------:R-:W-:Y:S01]  /*5b50*/  IMAD.X R9, R10, 0x1, R247, P0 ;  /* 0x000000010a097824 */ /* 0x000fe200000e06f7 */
[----:B------:R-:W-:Y:S04]  /*5b60*/  IADD3 R10, P0, R5, R248, RZ ;  /* 0x000000f8050a7210 */ /* 0x000fe80007f1e0ff */
[----:B------:R2:W-:Y:S01]  /*5b70*/  LDGSTS.E.BYPASS.LTC128B.128 [R237], [R8.64], !P6 ;  /* 0x0000000008ed7fae */ /* 0x0005e2000f101d46 */
[----:B------:R-:W-:Y:S01]  /*5b80*/  IMAD.X R11, R6, 0x1, R249, P0 ;  /* 0x00000001060b7824 */ /* 0x000fe200000e06f9 */
[----:B------:R-:W-:Y:S04]  /*5b90*/  ISETP.NE.U32.AND P0, PT, R245, RZ, PT ;  /* 0x000000fff500720c */ /* 0x000fe80003f05070 */
[----:B------:R2:W-:Y:S09]  /*5ba0*/  LDGSTS.E.BYPASS.LTC128B.128 [R240+0x2000], [R10.64], !P2 ;  /* 0x020000000af07fae */ /* 0x0005f2000d101d46 */
[----:B------:R2:W-:Y:S02]  /*5bb0*/  LDGSTS.E.BYPASS.LTC128B.128.ZFILL [R240+0x5000], [R12.64], P0 ;  /* 0x050000000cf07fae */ /* 0x0005e40008141d46 */
.L_x_255:
[C---:B--23--:R-:W-:Y:S01]  /*5bc0*/  HMMA.16816.F32 R4, R124.reuse, R116, RZ ;  /* 0x000000747c04723c */ /* 0x04cfe200000018ff */
[----:B------:R-:W0:Y:S02]  /*5bd0*/  LDGDEPBAR ;  /* 0x00000000000079af */ /* 0x000e240000000000 */
[----:B------:R-:W-:Y:S05]  /*5be0*/  ISETP.GT.AND P0, PT, R251, R216, PT ;  /* 0x000000d8fb00720c */ /* 0x000fea0003f04270 */
        /* <DEDUP_REMOVED lines=134> */
[----:B------:R-:W-:Y:S01]  /*6450*/  IMAD R117, R251, 0x60, R227 ;  /* 0x00000060fb757824 */ /* 0x000fe200078e02e3 */
[----:B------:R-:W-:Y:S01]  /*6460*/  IADD3 R128, -R245, 0x10, RZ ;  /* 0x00000010f5807810 */ /* 0x000fe20007ffe1ff */
[----:B------:R-:W-:Y:S03]  /*6470*/  IMAD.MOV.U32 R221, RZ, RZ, RZ ;  /* 0x000000ffffdd7224 */ /* 0x000fe600078e00ff */
[----:B------:R-:W-:Y:S02]  /*6480*/  IADD3 R222, R117, -0x60, R224 ;  /* 0xffffffa075de7810 */ /* 0x000fe40007ffe0e0 */
[----:B------:R-:W-:Y:S03]  /*6490*/  LOP3.LUT R128, R128, 0xf, RZ, 0xc0, !PT ;  /* 0x0000000f80807812 */ /* 0x000fe600078ec0ff */
[----:B------:R-:W-:Y:S04]  /*64a0*/  @P5 IMAD.HI.U32 R116, R222, c[0x0][0x2bc], RZ ;  /* 0x0000af00de745a27 */ /* 0x000fe800078e00ff */
[----:B------:R-:W-:Y:S01]  /*64b0*/  IMAD.MOV.U32 R0, RZ, RZ, R222 ;  /* 0x000000ffff007224 */ /* 0x000fe200078e00de */
[----:B------:R-:W-:Y:S04]  /*64c0*/  @P5 SHF.R.U32.HI R0, RZ, c[0x0][0x2c0], R116 ;  /* 0x0000b000ff005a19 */ /* 0x000fe80000011674 */
[C---:B------:R-:W-:Y:S04]  /*64d0*/  @!P1 IADD3 R117, P0, R0.reuse, R230, RZ ;  /* 0x000000e600759210 */ /* 0x040fe80007f1e0ff */
[----:B------:R-:W-:Y:S02]  /*64e0*/  @!P1 LEA.HI.X.SX32 R116, R0, R215, 0x1, P0 ;  /* 0x000000d700749211 */ /* 0x000fe400000f0eff */
        /* <DEDUP_REMOVED lines=11> */
[----:B------:R-:W-:Y:S04]  /*65a0*/  IMAD.WIDE.U32 R118, R221, c[0x0][0x1f0], R118 ;  /* 0x00007c00dd767a25 */ /* 0x000fe800078e0076 */
[----:B------:R-:W-:Y:S01]  /*65b0*/  IMAD R117, R117, c[0x0][0x1f0], RZ ;  /* 0x00007c0075757a24 */ /* 0x000fe200078e02ff */
[----:B------:R-:W-:Y:S03]  /*65c0*/  IADD3 R118, P0, R234, R118, RZ ;  /* 0x00000076ea767210 */ /* 0x000fe60007f1e0ff */
[----:B------:R-:W-:Y:S05]  /*65d0*/  IMAD R117, R221, c[0x0][0x1f4], R117 ;  /* 0x00007d00dd757a24 */ /* 0x000fea00078e0275 */
[----:B------:R-:W-:Y:S02]  /*65e0*/  IADD3.X R117, R218, R119, R117, P0, !PT ;  /* 0x00000077da757210 */ /* 0x000fe400007fe475 */
[C---:B------:R-:W-:Y:S04]  /*65f0*/  LEA R116, P0, R118.reuse, c[0x0][0x1c8], 0x1 ;  /* 0x0000720076747a11 */ /* 0x040fe800078008ff */
[----:B------:R-:W-:Y:S01]  /*6600*/  LEA.HI.X R0, R118, c[0x0][0x1cc], R117, 0x1, P0 ;  /* 0x0000730076007a11 */ /* 0x000fe200000f0c75 */
[----:B------:R-:W-:Y:S04]  /*6610*/  SHFL.IDX PT, R119, R116, RZ, 0x181f ;  /* 0x00181fff74777589 */ /* 0x000fe800000e0000 */
[----:B------:R-:W1:Y:S04]  /*6620*/  SHFL.IDX PT, R117, R116, 0x2, 0x181f ;  /* 0x00581f0074757f89 */ /* 0x000e6800000e0000 */
[----:B------:R-:W2:Y:S04]  /*6630*/  SHFL.IDX PT, R118, R0, 0x2, 0x181f ;  /* 0x00581f0000767f89 */ /* 0x000ea800000e0000 */
[----:B------:R-:W3:Y:S04]  /*6640*/  SHFL.IDX PT, R120, R0, RZ, 0x181f ;  /* 0x00181fff00787589 */ /* 0x000ee800000e0000 */
[----:B------:R-:W4:Y:S04]  /*6650*/  SHFL.IDX PT, R121, R116, 0x1, 0x181f ;  /* 0x00381f0074797f89 */ /* 0x000f2800000e0000 */
[----:B------:R-:W5:Y:S01]  /*6660*/  SHFL.IDX PT, R122, R0, 0x1, 0x181f ;  /* 0x00381f00007a7f89 */ /* 0x000f6200000e0000 */
[----:B-1----:R-:W-:Y:S04]  /*6670*/  IADD3 R128, P2, P0, R128, R117, R246 ;  /* 0x0000007580807210 */ /* 0x002fe8000785e0f6 */
[----:B--2---:R-:W-:Y:S02]  /*6680*/  IADD3.X R129, RZ, R118, R247, P2, P0 ;  /* 0x00000076ff817210 */ /* 0x004fe400017e04f7 */
[----:B------:R-:W-:Y:S02]  /*6690*/  IADD3 R130, P0, R119, R248, RZ ;  /* 0x000000f877827210 */ /* 0x000fe40007f1e0ff */
[----:B------:R-:W-:Y:S03]  /*66a0*/  ISETP.GE.AND P2, PT, R225, c[0x0][0x1d4], PT ;  /* 0x00007500e1007a0c */ /* 0x000fe60003f46270 */
[C---:B---3--:R-:W-:Y:S01]  /*66b0*/  IMAD.X R131, R120.reuse, 0x1, R249, P0 ;  /* 0x0000000178837824 */ /* 0x048fe200000e06f9 */
[----:B------:R-:W-:Y:S05]  /*66c0*/  IADD3 R132, P0, R119, R246, RZ ;  /* 0x000000f677847210 */ /* 0x000fea0007f1e0ff */
[----:B------:R-:W-:Y:S01]  /*66d0*/  IMAD.X R133, R120, 0x1, R247, P0 ;  /* 0x0000000178857824 */ /* 0x000fe200000e06f7 */
[C---:B----4-:R-:W-:Y:S03]  /*66e0*/  IADD3 R134, P0, R121.reuse, R248, RZ ;  /* 0x000000f879867210 */ /* 0x050fe60007f1e0ff */
[----:B------:R1:W-:Y:S02]  /*66f0*/  LDGSTS.E.BYPASS.LTC128B.128 [R223+0x8100], [R130.64], !P2 ;  /* 0x0810000082df7fae */ /* 0x0003e4000d101d46 */
[C---:B-----5:R-:W-:Y:S01]  /*6700*/  IMAD.X R135, R122.reuse, 0x1, R249, P0 ;  /* 0x000000017a877824 */ /* 0x060fe200000e06f9 */
[----:B------:R-:W-:Y:S01]  /*6710*/  IADD3 R120, P0, R121, R246, RZ ;  /* 0x000000f679787210 */ /* 0x000fe20007f1e0ff */
[----:B------:R1:W-:Y:S04]  /*6720*/  LDGSTS.E.BYPASS.LTC128B.128 [R223+0xb100], [R132.64], !P6 ;  /* 0x0b10000084df7fae */ /* 0x0003e8000f101d46 */
[----:B------:R1:W-:Y:S01]  /*6730*/  LDGSTS.E.BYPASS.LTC128B.128 [R223+0x9100], [R134.64], !P2 ;  /* 0x0910000086df7fae */ /* 0x0003e2000d101d46 */
[----:B------:R-:W-:Y:S01]  /*6740*/  IMAD.X R121, R122, 0x1, R247, P0 ;  /* 0x000000017a797824 */ /* 0x000fe200000e06f7 */
[----:B------:R-:W-:Y:S04]  /*6750*/  IADD3 R122, P0, R117, R248, RZ ;  /* 0x000000f8757a7210 */ /* 0x000fe80007f1e0ff */
[----:B------:R1:W-:Y:S01]  /*6760*/  LDGSTS.E.BYPASS.LTC128B.128 [R223+0xc100], [R120.64], !P6 ;  /* 0x0c10000078df7fae */ /* 0x0003e2000f101d46 */
[----:B------:R-:W-:Y:S01]  /*6770*/  IMAD.X R123, R118, 0x1, R249, P0 ;  /* 0x00000001767b7824 */ /* 0x000fe200000e06f9 */
[----:B------:R-:W-:Y:S04]  /*6780*/  ISETP.NE.U32.AND P0, PT, R245, RZ, PT ;  /* 0x000000fff500720c */ /* 0x000fe80003f05070 */
[----:B------:R1:W-:Y:S09]  /*6790*/  LDGSTS.E.BYPASS.LTC128B.128 [R223+0xa100], [R122.64], !P2 ;  /* 0x0a1000007adf7fae */ /* 0x0003f2000d101d46 */
[----:B------:R1:W-:Y:S02]  /*67a0*/  LDGSTS.E.BYPASS.LTC128B.128.ZFILL [R223+0xd100], [R128.64], P0 ;  /* 0x0d10000080df7fae */ /* 0x0003e40008141d46 */
.L_x_256:
[----:B------:R-:W-:Y:S01]  /*67b0*/  @P4 IMAD.HI.U32 R0, R229, c[0x0][0x2c8], RZ ;  /* 0x0000b200e5004a27 */ /* 0x000fe200078e00ff */
[----:B------:R-:W0:Y:S03]  /*67c0*/  LDGDEPBAR ;  /* 0x00000000000079af */ /* 0x000e260000000000 */
[----:B-1----:R-:W-:Y:S01]  /*67d0*/  IMAD.MOV.U32 R121, RZ, RZ, R229 ;  /* 0x000000ffff797224 */ /* 0x002fe200078e00e5 */
[----:B------:R-:W-:Y:S01]  /*67e0*/  @P4 SHF.R.U32.HI R121, RZ, c[0x0][0x2cc], R0 ;  /* 0x0000b300ff794a19 */ /* 0x000fe20000011600 */
[----:B------:R-:W-:Y:S04]  /*67f0*/  IMAD R119, R251, -0x60, RZ ;  /* 0xffffffa0fb777824 */ /* 0x000fe800078e02ff */
[----:B------:R-:W1:Y:S01]  /*6800*/  SHFL.IDX PT, R118, R121, RZ, 0x1c1f ;  /* 0x001c1fff79767589 */ /* 0x000e6200000e0000 */
[----:B------:R-:W-:Y:S04]  /*6810*/  IADD3 R0, -R236, 0x1, R119 ;  /* 0x00000001ec007810 */ /* 0x000fe80007ffe177 */
[----:B------:R-:W-:Y:S04]  /*6820*/  IADD3 R0, -R226, R0, R217 ;  /* 0x00000000e2007210 */ /* 0x000fe80007ffe1d9 */
[C---:B------:R-:W-:Y:S02]  /*6830*/  IADD3 R117, R0.reuse, c[0x0][0x328], RZ ;  /* 0x0000ca0000757a10 */ /* 0x040fe40007ffe0ff */
[----:B------:R-:W-:Y:S03]  /*6840*/  IADD3 R0, R0, UR4, RZ ;  /* 0x0000000400007c10 */ /* 0x000fe6000fffe0ff */
[--C-:B-1----:R-:W-:Y:S02]  /*6850*/  IMAD.IADD R153, R117, 0x1, R118.reuse ;  /* 0x0000000175997824 */ /* 0x102fe400078e0276 */
[----:B------:R-:W-:Y:S01]  /*6860*/  IMAD.IADD R136, R0, 0x1, R118 ;  /* 0x0000000100887824 */ /* 0x000fe200078e0276 */
[----:B------:R-:W-:-:S05]  /*6870*/  @!P3 BRA `(.L_x_257) ;  /* 0x000001800000b947 */ /* 0x000fca0003800000 */
[----:B------:R-:W-:Y:S01]  /*6880*/  IADD3 R118, -R226, R217, R118 ;  /* 0x000000d9e2767210 */ /* 0x000fe20007ffe176 */
[----:B------:R-:W-:Y:S03]  /*6890*/  BSSY B0, `(.L_x_258) ;  /* 0x0000011000007945 */ /* 0x000fe60003800000 */
        /* <DEDUP_REMOVED lines=11> */
.L_x_259:
[----:B------:R-:W-:Y:S04]  /*6950*/  MOV R116, c[0x0][0x32c] ;  /* 0x0000cb0000747a02 */ /* 0x000fe80000000f00 */
[----:B------:R-:W-:Y:S11]  /*6960*/  ISETP.NE.AND P0, PT, R116, 0x1, PT ;  /* 0x000000017400780c */ /* 0x000ff60003f05270 */
[----:B------:R-:W-:Y:S02]  /*6970*/  @!UPT UIADD3 URZ, URZ, URZ, URZ ;  /* 0x0000003f3f3ff290 */ /* 0x000fe4000fffe03f */
[----:B------:R-:W-:Y:S05]  /*6980*/  @P0 IMAD.HI.U32 R116, R118, c[0x0][0x330], RZ ;  /* 0x0000cc0076740a27 */ /* 0x000fea00078e00ff */
[----:B------:R-:W-:Y:S02]  /*6990*/  @P0 SHF.R.U32.HI R118, RZ, c[0x0][0x334], R116 ;  /* 0x0000cd00ff760a19 */ /* 0x000fe40000011674 */
.L_x_260:
[----:B------:R-:W-:Y:S05]  /*69a0*/  BSYNC B0 ;  /* 0x0000000000007941 */ /* 0x000fea0003800000 */
.L_x_258:
[----:B------:R-:W-:Y:S04]  /*69b0*/  IMAD.IADD R123, R119, 0x1, -R236 ;  /* 0x00000001777b7824 */ /* 0x000fe800078e0aec */
[----:B------:R-:W-:Y:S05]  /*69c0*/  IMAD R123, R118, c[0x0][0x32c], R123 ;  /* 0x0000cb00767b7a24 */ /* 0x000fea00078e027b */
[----:B------:R-:W-:Y:S02]  /*69d0*/  IADD3 R116, R123, c[0x0][0x32c], RZ ;  /* 0x0000cb007b747a10 */ /* 0x000fe40007ffe0ff */
[----:B------:R-:W-:Y:S02]  /*69e0*/  IMNMX R136, R136, R123, !PT ;  /* 0x0000007b88887217 */ /* 0x000fe40007800200 */
[----:B------:R-:W-:Y:S02]  /*69f0*/  IMNMX R153, R153, R116, PT ;  /* 0x0000007499997217 */ /* 0x000fe40003800200 */
.L_x_257:
[C---:B------:R-:W-:Y:S02]  /*6a00*/  ISETP.GE.AND P0, PT, R119.reuse, 0x1, PT ;  /* 0x000000017700780c */ /* 0x040fe40003f06270 */
[----:B------:R-:W-:Y:S02]  /*6a10*/  ISETP.GE.AND P2, PT, R119, 0x2, PT ;  /* 0x000000027700780c */ /* 0x000fe40003f46270 */
[----:B------:R-:W-:Y:S02]  /*6a20*/  P2R R151, PR, RZ, 0x1 ;  /* 0x00000001ff977803 */ /* 0x000fe40000000000 */
[----:B------:R-:W-:Y:S02]  /*6a30*/  ISETP.GT.AND P0, PT, R136, RZ, !P0 ;  /* 0x000000ff8800720c */ /* 0x000fe40004704270 */
[----:B------:R-:W-:Y:S02]  /*6a40*/  P2R R149, PR, RZ, 0x4 ;  /* 0x00000004ff957803 */ /* 0x000fe40000000000 */
[----:B------:R-:W-:Y:S04]  /*6a50*/  ISETP.LT.OR P0, PT, R153, 0x1, P0 ;  /* 0x000000019900780c */ /* 0x000fe80000701670 */
[----:B------:R-:W-:Y:S02]  /*6a60*/  FSEL R120, R4, -INF , !P0 ;  /* 0xff80000004787808 */ /* 0x000fe40004000000 */
[C---:B------:R-:W-:Y:S02]  /*6a70*/  ISETP.GT.AND P0, PT, R136.reuse, 0x1, !P2 ;  /* 0x000000018800780c */ /* 0x040fe40005704270 */
[----:B------:R-:W-:Y:S02]  /*6a80*/  ISETP.GE.AND P2, PT, R119, 0x9, PT ;  /* 0x000000097700780c */ /* 0x000fe40003f46270 */
[----:B------:R-:W-:Y:S02]  /*6a90*/  ISETP.LT.OR P0, PT, R153, 0x2, P0 ;  /* 0x000000029900780c */ /* 0x000fe40000701670 */
[----:B------:R-:W-:Y:S02]  /*6aa0*/  P2R R148, PR, RZ, 0x4 ;  /* 0x00000004ff947803 */ /* 0x000fe40000000000 */
[----:B------:R-:W-:Y:S02]  /*6ab0*/  FSEL R118, R5, -INF , !P0 ;  /* 0xff80000005767808 */ /* 0x000fe40004000000 */
[----:B------:R-:W-:Y:S02]  /*6ac0*/  ISETP.GT.AND P0, PT, R136, 0x8, !P2 ;  /* 0x000000088800780c */ /* 0x000fe40005704270 */
[----:B------:R-:W-:Y:S02]  /*6ad0*/  ISETP.GE.AND P2, PT, R119, 0xa, PT ;  /* 0x0000000a7700780c */ /* 0x000fe40003f46270 */
[----:B------:R-:W-:Y:S02]  /*6ae0*/  ISETP.LT.OR P0, PT, R153, 0x9, P0 ;  /* 0x000000099900780c */ /* 0x000fe40000701670 */
[----:B------:R-:W-:Y:S02]  /*6af0*/  P2R R139, PR, RZ, 0x4 ;  /* 0x00000004ff8b7803 */ /* 0x000fe40000000000 */
[----:B------:R-:W-:Y:S02]  /*6b00*/  FSEL R116, R8, -INF , !P0 ;  /* 0xff80000008747808 */ /* 0x000fe40004000000 */
[C---:B------:R-:W-:Y:S02]  /*6b10*/  ISETP.GT.AND P0, PT, R136.reuse, 0x9, !P2 ;  /* 0x000000098800780c */ /* 0x040fe40005704270 */
[----:B------:R-:W-:Y:S02]  /*6b20*/  ISETP.GE.AND P2, PT, R119, 0x11, PT ;  /* 0x000000117700780c */ /* 0x000fe40003f46270 */
[----:B------:R-:W-:Y:S02]  /*6b30*/  ISETP.LT.OR P0, PT, R153, 0xa, P0 ;  /* 0x0000000a9900780c */ /* 0x000fe40000701670 */
[----:B------:R-:W-:Y:S02]  /*6b40*/  P2R R135, PR, RZ, 0x4 ;  /* 0x00000004ff877803 */ /* 0x000fe40000000000 */
[----:B------:R-:W-:Y:S02]  /*6b50*/  FSEL R8, R9, -INF , !P0 ;  /* 0xff80000009087808 */ /* 0x000fe40004000000 */
[----:B------:R-:W-:Y:S01]  /*6b60*/  ISETP.GT.AND P0, PT, R136, 0x10, !P2 ;  /* 0x000000108800780c */ /* 0x000fe20005704270 */
[----:B------:R-:W1:Y:S01]  /*6b70*/  SHFL.IDX PT, R9, R121, 0x1, 0x1c1f ;  /* 0x003c1f0079097f89 */ /* 0x000e6200000e0000 */
        /* <DEDUP_REMOVED lines=11> */
[----:B------:R-:W-:Y:S01]  /*6c30*/  ISETP.LT.OR P0, PT, R153, 0x19, P0 ;  /* 0x000000199900780c */ /* 0x000fe20000701670 */
[--C-:B-1----:R-:W-:Y:S01]  /*6c40*/  IMAD.IADD R117, R117, 0x1, R9.reuse ;  /* 0x0000000175757824 */ /* 0x102fe200078e0209 */
[----:B------:R-:W-:Y:S01]  /*6c50*/  P2R R132, PR, RZ, 0x4 ;  /* 0x00000004ff847803 */ /* 0x000fe20000000000 */
[----:B------:R-:W-:Y:S01]  /*6c60*/  IMAD.IADD R0, R0, 0x1, R9 ;  /* 0x0000000100007824 */ /* 0x000fe200078e0209 */
        /* <DEDUP_REMOVED lines=78> */
[C---:B------:R-:W-:Y:S04]  /*7150*/  ISETP.LT.OR P0, PT, R153.reuse, 0x59, P0 ;  /* 0x000000599900780c */ /* 0x040fe80000701670 */
[----:B------:R-:W-:Y:S02]  /*7160*/  FSEL R138, R48, -INF , !P0 ;  /* 0xff800000308a7808 */ /* 0x000fe40004000000 */
[----:B------:R-:W-:Y:S04]  /*7170*/  ISETP.GT.AND P0, PT, R136, 0x59, !P2 ;  /* 0x000000598800780c */ /* 0x000fe80005704270 */
[----:B------:R-:W-:Y:S04]  /*7180*/  ISETP.LT.OR P0, PT, R153, 0x5a, P0 ;  /* 0x0000005a9900780c */ /* 0x000fe80000701670 */
[----:B------:R-:W-:Y:S01]  /*7190*/  FSEL R136, R49, -INF , !P0 ;  /* 0xff80000031887808 */ /* 0x000fe20004000000 */
        /* <DEDUP_REMOVED lines=14> */
.L_x_263:
[----:B------:R-:W-:Y:S04]  /*7280*/  MOV R9, c[0x0][0x32c] ;  /* 0x0000cb0000097a02 */ /* 0x000fe80000000f00 */
[----:B------:R-:W-:Y:S11]  /*7290*/  ISETP.NE.AND P0, PT, R9, 0x1, PT ;  /* 0x000000010900780c */ /* 0x000ff60003f05270 */
[----:B------:R-:W-:Y:S02]  /*72a0*/  @!UPT UIADD3 URZ, URZ, URZ, URZ ;  /* 0x0000003f3f3ff290 */ /* 0x000fe4000fffe03f */
[----:B------:R-:W-:Y:S05]  /*72b0*/  @P0 IMAD.HI.U32 R9, R13, c[0x0][0x330], RZ ;  /* 0x0000cc000d090a27 */ /* 0x000fea00078e00ff */
[----:B------:R-:W-:Y:S02]  /*72c0*/  @P0 SHF.R.U32.HI R13, RZ, c[0x0][0x334], R9 ;  /* 0x0000cd00ff0d0a19 */ /* 0x000fe40000011609 */
.L_x_264:
[----:B------:R-:W-:Y:S05]  /*72d0*/  BSYNC B0 ;  /* 0x0000000000007941 */ /* 0x000fea0003800000 */
.L_x_262:
[----:B------:R-:W-:Y:S04]  /*72e0*/  IMAD.IADD R32, R119, 0x1, -R236 ;  /* 0x0000000177207824 */ /* 0x000fe800078e0aec */
[----:B------:R-:W-:Y:S05]  /*72f0*/  IMAD R32, R13, c[0x0][0x32c], R32 ;  /* 0x0000cb000d207a24 */ /* 0x000fea00078e0220 */
[----:B------:R-:W-:Y:S02]  /*7300*/  IADD3 R36, R32, c[0x0][0x32c], RZ ;  /* 0x0000cb0020247a10 */ /* 0x000fe40007ffe0ff */
[----:B------:R-:W-:Y:S02]  /*7310*/  IMNMX R0, R0, R32, !PT ;  /* 0x0000002000007217 */ /* 0x000fe40007800200 */
[----:B------:R-:W-:Y:S02]  /*7320*/  IMNMX R117, R117, R36, PT ;  /* 0x0000002475757217 */ /* 0x000fe40003800200 */
.L_x_261:
[----:B------:R-:W-:Y:S01]  /*7330*/  ISETP.NE.AND P0, PT, R151, RZ, PT ;  /* 0x000000ff9700720c */ /* 0x000fe20003f05270 */
[----:B------:R-:W-:Y:S03]  /*7340*/  IMAD.MOV.U32 R48, RZ, RZ, R17 ;  /* 0x000000ffff307224 */ /* 0x000fe600078e0011 */
[----:B------:R-:W-:Y:S04]  /*7350*/  ISETP.GT.AND P0, PT, R0, RZ, !P0 ;  /* 0x000000ff0000720c */ /* 0x000fe80004704270 */
[----:B------:R-:W-:Y:S04]  /*7360*/  ISETP.LT.OR P0, PT, R117, 0x1, P0 ;  /* 0x000000017500780c */ /* 0x000fe80000701670 */
[----:B------:R-:W-:Y:S02]  /*7370*/  FSEL R17, R6, -INF , !P0 ;  /* 0xff80000006117808 */ /* 0x000fe40004000000 */
[----:B------:R-:W-:Y:S02]  /*7380*/  ISETP.NE.AND P0, PT, R149, RZ, PT ;  /* 0x000000ff9500720c */ /* 0x000fe40003f05270 */
[----:B------:R-:W-:Y:S02]  /*7390*/  FMNMX.FTZ R6, R17, R2, !PT ;  /* 0x0000000211067209 */ /* 0x000fe40007810000 */
[----:B------:R-:W-:Y:S04]  /*73a0*/  ISETP.GT.AND P0, PT, R0, 0x1, !P0 ;  /* 0x000000010000780c */ /* 0x000fe80004704270 */
        /* <DEDUP_REMOVED lines=9> */
[C---:B------:R-:W-:Y:S04]  /*7440*/  ISETP.GT.AND P0, PT, R0.reuse, 0x9, !P0 ;  /* 0x000000090000780c */ /* 0x040fe80004704270 */
[----:B------:R-:W-:Y:S04]  /*7450*/  ISETP.LT.OR P0, PT, R117, 0xa, P0 ;  /* 0x0000000a7500780c */ /* 0x000fe80000701670 */
[----:B------:R-:W-:Y:S02]  /*7460*/  FSEL R11, R11, -INF , !P0 ;  /* 0xff8000000b0b7808 */ /* 0x000fe40004000000 */
[----:B------:R-:W-:Y:S02]  /*7470*/  ISETP.NE.AND P0, PT, R135, RZ, PT ;  /* 0x000000ff8700720c */ /* 0x000fe40003f05270 */
[----:B------:R-:W-:Y:S02]  /*7480*/  FMNMX.FTZ R7, R11, R6, !PT ;  /* 0x000000060b077209 */ /* 0x000fe40007810000 */
[----:B------:R-:W-:Y:S04]  /*7490*/  ISETP.GT.AND P0, PT, R0, 0x10, !P0 ;  /* 0x000000100000780c */ /* 0x000fe80004704270 */
[C---:B------:R-:W-:Y:S04]  /*74a0*/  ISETP.LT.OR P0, PT, R117.reuse, 0x11, P0 ;  /* 0x000000117500780c */ /* 0x040fe80000701670 */
        /* <DEDUP_REMOVED lines=11> */
[----:B------:R-:W-:Y:S04]  /*7560*/  ISETP.NE.AND P0, PT, R132, RZ, PT ;  /* 0x000000ff8400720c */ /* 0x000fe80003f05270 */
[C---:B------:R-:W-:Y:S04]  /*7570*/  ISETP.GT.AND P0, PT, R0.reuse, 0x19, !P0 ;  /* 0x000000190000780c */ /* 0x040fe80004704270 */
[----:B------:R-:W-:Y:S04]  /*7580*/  ISETP.LT.OR P0, PT, R117, 0x1a, P0 ;  /* 0x0000001a7500780c */ /* 0x000fe80000701670 */
[----:B------:R-:W-:Y:S02]  /*7590*/  FSEL R161, R19, -INF , !P0 ;  /* 0xff80000013a17808 */ /* 0x000fe40004000000 */
[----:B------:R-:W-:Y:S04]  /*75a0*/  ISETP.NE.AND P0, PT, R131, RZ, PT ;  /* 0x000000ff8300720c */ /* 0x000fe80003f05270 */
        /* <DEDUP_REMOVED lines=20> */
[----:B------:R-:W-:Y:S04]  /*76f0*/  ISETP.GT.AND P0, PT, R0, 0x31, !P0 ;  /* 0x000000310000780c */ /* 0x000fe80004704270 */
[----:B------:R-:W-:Y:S04]  /*7700*/  ISETP.LT.OR P0, PT, R117, 0x32, P0 ;  /* 0x000000327500780c */ /* 0x000fe80000701670 */
        /* <DEDUP_REMOVED lines=17> */
[----:B------:R-:W-:Y:S01]  /*7820*/  ISETP.NE.AND P0, PT, R20, RZ, PT ;  /* 0x000000ff1400720c */ /* 0x000fe20003f05270 */
[----:B------:R-:W-:Y:S03]  /*7830*/  LDSM.16.MT88.4 R36, [R208+0x100] ;  /* 0x00010000d024783b */ /* 0x000fe60000004200 */
[----:B------:R-:W-:Y:S04]  /*7840*/  ISETP.GT.AND P0, PT, R0, 0x48, !P0 ;  /* 0x000000480000780c */ /* 0x000fe80004704270 */
[C---:B------:R-:W-:Y:S01]  /*7850*/  ISETP.LT.OR P0, PT, R117.reuse, 0x49, P0 ;  /* 0x000000497500780c */ /* 0x040fe20000701670 */
[----:B------:R-:W-:Y:S03]  /*7860*/  LDSM.16.MT88.4 R20, [R210+0x100] ;  /* 0x00010000d214783b */ /* 0x000fe60000004200 */
        /* <DEDUP_REMOVED lines=9> */
[----:B------:R-:W-:Y:S02]  /*7900*/  ISETP.NE.AND P0, PT, R5, RZ, PT ;  /* 0x000000ff0500720c */ /* 0x000fe40003f05270 */
[----:B------:R-:W-:Y:S02]  /*7910*/  FMNMX.FTZ R5, R120, R3, !PT ;  /* 0x0000000378057209 */ /* 0x000fe40007810000 */
[----:B------:R-:W-:Y:S02]  /*7920*/  ISETP.GT.AND P0, PT, R0, 0x51, !P0 ;  /* 0x000000510000780c */ /* 0x000fe40004704270 */
[----:B------:R-:W-:Y:S02]  /*7930*/  FMNMX.FTZ R5, R118, R5, !PT ;  /* 0x0000000576057209 */ /* 0x000fe40007810000 */
[----:B------:R-:W-:Y:S02]  /*7940*/  ISETP.LT.OR P0, PT, R117, 0x52, P0 ;  /* 0x000000527500780c */ /* 0x000fe40000701670 */
[----:B------:R-:W-:Y:S02]  /*7950*/  FMNMX.FTZ R5, R116, R5, !PT ;  /* 0x0000000574057209 */ /* 0x000fe40007810000 */
[----:B------:R-:W-:Y:S02]  /*7960*/  FSEL R139, R47, -INF , !P0 ;  /* 0xff8000002f8b7808 */ /* 0x000fe40004000000 */
[----:B------:R-:W-:Y:S01]  /*7970*/  ISETP.NE.AND P0, PT, R4, RZ, PT ;  /* 0x000000ff0400720c */ /* 0x000fe20003f05270 */
[----:B------:R-:W-:Y:S01]  /*7980*/  LDSM.16.MT88.4 R44, [R212+0x3100] ;  /* 0x00310000d42c783b */ /* 0x000fe20000004200 */
[----:B------:R-:W-:Y:S02]  /*7990*/  FMNMX.FTZ R4, R8, R5, !PT ;  /* 0x0000000508047209 */ /* 0x000fe40007810000 */
[----:B------:R-:W-:Y:S02]  /*79a0*/  ISETP.GT.AND P0, PT, R0, 0x58, !P0 ;  /* 0x000000580000780c */ /* 0x000fe40004704270 */
[----:B------:R-:W-:Y:S02]  /*79b0*/  FMNMX.FTZ R5, R137, R4, !PT ;  /* 0x0000000489057209 */ /* 0x000fe40007810000 */
[----:B------:R-:W-:Y:S02]  /*79c0*/  ISETP.LT.OR P0, PT, R117, 0x59, P0 ;  /* 0x000000597500780c */ /* 0x000fe40000701670 */
[----:B------:R-:W-:Y:S02]  /*79d0*/  FMNMX.FTZ R4, R140, R5, !PT ;  /* 0x000000058c047209 */ /* 0x000fe40007810000 */
[----:B------:R-:W-:Y:S02]  /*79e0*/  FSEL R135, R50, -INF , !P0 ;  /* 0xff80000032877808 */ /* 0x000fe40004000000 */
[----:B------:R-:W-:Y:S02]  /*79f0*/  FMNMX.FTZ R4, R143, R4, !PT ;  /* 0x000000048f047209 */ /* 0x000fe40007810000 */
[----:B------:R-:W-:Y:S02]  /*7a00*/  ISETP.GT.AND P0, PT, R0, 0x59, !P2 ;  /* 0x000000590000780c */ /* 0x000fe40005704270 */
[----:B------:R-:W-:Y:S02]  /*7a10*/  FMNMX.FTZ R4, R48, R4, !PT ;  /* 0x0000000430047209 */ /* 0x000fe40007810000 */
[----:B------:R-:W-:Y:S02]  /*7a20*/  ISETP.LT.OR P0, PT, R117, 0x5a, P0 ;  /* 0x0000005a7500780c */ /* 0x000fe40000701670 */
[----:B------:R-:W-:Y:S02]  /*7a30*/  FMNMX.FTZ R5, R159, R4, !PT ;  /* 0x000000049f057209 */ /* 0x000fe40007810000 */
[----:B------:R-:W-:Y:S02]  /*7a40*/  FSEL R117, R51, -INF , !P0 ;  /* 0xff80000033757808 */ /* 0x000fe40004000000 */
[----:B------:R-:W-:Y:S04]  /*7a50*/  FMNMX.FTZ R5, R154, R5, !PT ;  /* 0x000000059a057209 */ /* 0x000fe80007810000 */
[----:B------:R-:W-:Y:S04]  /*7a60*/  FMNMX.FTZ R5, R158, R5, !PT ;  /* 0x000000059e057209 */ /* 0x000fe80007810000 */
[----:B------:R-:W-:Y:S04]  /*7a70*/  FMNMX.FTZ R5, R162, R5, !PT ;  /* 0x00000005a2057209 */ /* 0x000fe80007810000 */
[----:B------:R-:W-:Y:S04]  /*7a80*/  FMNMX.FTZ R4, R166, R5, !PT ;  /* 0x00000005a6047209 */ /* 0x000fe80007810000 */
        /* <DEDUP_REMOVED lines=19> */
[----:B------:R-:W-:Y:S03]  /*7bc0*/  FMNMX.FTZ R12, R252, R5, !PT ;  /* 0x00000005fc0c7209 */ /* 0x000fe60007810000 */
[----:B------:R-:W1:Y:S01]  /*7bd0*/  SHFL.BFLY PT, R5, R4, 0x2, 0x1f ;  /* 0x0c401f0004057f89 */ /* 0x000e6200000e0000 */
[----:B------:R-:W-:Y:S04]  /*7be0*/  FMNMX.FTZ R12, R171, R12, !PT ;  /* 0x0000000cab0c7209 */ /* 0x000fe80007810000 */
[----:B------:R-:W-:Y:S04]  /*7bf0*/  FMNMX.FTZ R12, R163, R12, !PT ;  /* 0x0000000ca30c7209 */ /* 0x000fe80007810000 */
[----:B------:R-:W-:Y:S04]  /*7c00*/  FMNMX.FTZ R12, R157, R12, !PT ;  /* 0x0000000c9d0c7209 */ /* 0x000fe80007810000 */
[----:B------:R-:W-:Y:S04]  /*7c10*/  FMNMX.FTZ R12, R155, R12, !PT ;  /* 0x0000000c9b0c7209 */ /* 0x000fe80007810000 */
[----:B------:R-:W-:Y:S04]  /*7c20*/  FMNMX.FTZ R12, R153, R12, !PT ;  /* 0x0000000c990c7209 */ /* 0x000fe80007810000 */
[----:B------:R-:W-:Y:S02]  /*7c30*/  FMNMX.FTZ R0, R149, R12, !PT ;  /* 0x0000000c95007209 */ /* 0x000fe40007810000 */
[----:B-1----:R-:W-:Y:S02]  /*7c40*/  FMNMX.FTZ R10, R4, R5, !PT ;  /* 0x00000005040a7209 */ /* 0x002fe40007810000 */
[----:B------:R-:W-:Y:S03]  /*7c50*/  FMNMX.FTZ R0, R139, R0, !PT ;  /* 0x000000008b007209 */ /* 0x000fe60007810000 */
[----:B------:R-:W1:Y:S01]  /*7c60*/  SHFL.BFLY PT, R15, R10, 0x1, 0x1f ;  /* 0x0c201f000a0f7f89 */ /* 0x000e6200000e0000 */
[----:B------:R-:W-:Y:S04]  /*7c70*/  FMNMX.FTZ R0, R135, R0, !PT ;  /* 0x0000000087007209 */ /* 0x000fe80007810000 */
[----:B------:R-:W-:Y:S05]  /*7c80*/  FMNMX.FTZ R6, R117, R0, !PT ;  /* 0x0000000075067209 */ /* 0x000fea0007810000 */
[----:B------:R-:W2:Y:S01]  /*7c90*/  SHFL.BFLY PT, R7, R6, 0x2, 0x1f ;  /* 0x0c401f0006077f89 */ /* 0x000ea200000e0000 */
[----:B-1----:R-:W-:Y:S04]  /*7ca0*/  FMNMX.FTZ R0, R10, R15, !PT ;  /* 0x0000000f0a007209 */ /* 0x002fe80007810000 */
[C---:B------:R-:W-:Y:S01]  /*7cb0*/  FSETP.NEU.FTZ.AND P0, PT, R0.reuse, -INF , PT ;  /* 0xff8000000000780b */ /* 0x040fe20003f1d000 */
[----:B------:R-:W-:Y:S01]  /*7cc0*/  FMUL.FTZ R151, R0, c[0x0][0x2d0] ;  /* 0x0000b40000977a20 */ /* 0x000fe20000410000 */
[----:B--2---:R-:W-:Y:S04]  /*7cd0*/  FMNMX.FTZ R5, R6, R7, !PT ;  /* 0x0000000706057209 */ /* 0x004fe80007810000 */
[----:B------:R-:W-:Y:S02]  /*7ce0*/  FSEL R151, R151, RZ, P0 ;  /* 0x000000ff97977208 */ /* 0x000fe40000000000 */
[----:B------:R-:W-:Y:S01]  /*7cf0*/  FSEL R6, R0, RZ, P0 ;  /* 0x000000ff00067208 */ /* 0x000fe20000000000 */
[----:B------:R-:W1:Y:S02]  /*7d00*/  SHFL.BFLY PT, R4, R5, 0x1, 0x1f ;  /* 0x0c201f0005047f89 */ /* 0x000e6400000e0000 */
[--C-:B------:R-:W-:Y:S02]  /*7d10*/  FFMA.FTZ R119, R118, c[0x0][0x2d0], -R151.reuse ;  /* 0x0000b40076777a23 */ /* 0x100fe40000010897 */
[----:B------:R-:W-:Y:S02]  /*7d20*/  FFMA.FTZ R118, R116, c[0x0][0x2d0], -R151 ;  /* 0x0000b40074767a23 */ /* 0x000fe40000010897 */
[----:B------:R-:W-:Y:S02]  /*7d30*/  FADD.FTZ R3, -R6, R3 ;  /* 0x0000000306037221 */ /* 0x000fe40000010100 */
[--C-:B------:R-:W-:Y:S01]  /*7d40*/  FFMA.FTZ R129, R8, c[0x0][0x2d0], -R151.reuse ;  /* 0x0000b40008817a23 */ /* 0x100fe20000010897 */
[----:B------:R-:W-:Y:S01]  /*7d50*/  MUFU.EX2 R119, R119 ;  /* 0x0000007700777308 */ /* 0x000fe20000000800 */
[--C-:B------:R-:W-:Y:S02]  /*7d60*/  FFMA.FTZ R128, R120, c[0x0][0x2d0], -R151.reuse ;  /* 0x0000b40078807a23 */ /* 0x100fe40000010897 */
[--C-:B------:R-:W-:Y:S02]  /*7d70*/  FFMA.FTZ R137, R137, c[0x0][0x2d0], -R151.reuse ;  /* 0x0000b40089897a23 */ /* 0x100fe40000010897 */
[--C-:B------:R-:W-:Y:S02]  /*7d80*/  FFMA.FTZ R140, R140, c[0x0][0x2d0], -R151.reuse ;  /* 0x0000b4008c8c7a23 */ /* 0x100fe40000010897 */
[--C-:B------:R-:W-:Y:S02]  /*7d90*/  FFMA.FTZ R143, R143, c[0x0][0x2d0], -R151.reuse ;  /* 0x0000b4008f8f7a23 */ /* 0x100fe40000010897 */
[--C-:B------:R-:W-:Y:S01]  /*7da0*/  FFMA.FTZ R159, R159, c[0x0][0x2d0], -R151.reuse ;  /* 0x0000b4009f9f7a23 */ /* 0x100fe20000010897 */
[----:B------:R-:W2:Y:S01]  /*7db0*/  MUFU.EX2 R128, R128 ;  /* 0x0000008000807308 */ /* 0x000ea20000000800 */
[--C-:B------:R-:W-:Y:S02]  /*7dc0*/  FFMA.FTZ R154, R154, c[0x0][0x2d0], -R151.reuse ;  /* 0x0000b4009a9a7a23 */ /* 0x100fe40000010897 */
[--C-:B------:R-:W-:Y:S01]  /*7dd0*/  FFMA.FTZ R158, R158, c[0x0][0x2d0], -R151.reuse ;  /* 0x0000b4009e9e7a23 */ /* 0x100fe20000010897 */
[----:B-1----:R-:W-:Y:S01]  /*7de0*/  FMNMX.FTZ R116, R4, R5, !PT ;  /* 0x0000000504747209 */ /* 0x002fe20007810000 */
[----:B------:R-:W-:Y:S02]  /*7df0*/  FMUL.FTZ R4, R3, c[0x0][0x2d0] ;  /* 0x0000b40003047a20 */ /* 0x000fe40000410000 */
[--C-:B------:R-:W-:Y:S01]  /*7e00*/  FFMA.FTZ R166, R166, c[0x0][0x2d0], -R151.reuse ;  /* 0x0000b400a6a67a23 */ /* 0x100fe20000010897 */
[C---:B------:R-:W-:Y:S01]  /*7e10*/  FSETP.NEU.FTZ.AND P0, PT, R116.reuse, -INF , PT ;  /* 0xff8000007400780b */ /* 0x040fe20003f1d000 */
[C---:B------:R-:W-:Y:S01]  /*7e20*/  FMUL.FTZ R134, R116.reuse, c[0x0][0x2d0] ;  /* 0x0000b40074867a20 */ /* 0x040fe20000410000 */
[----:B------:R-:W1:Y:S01]  /*7e30*/  MUFU.EX2 R3, R4 ;  /* 0x0000000400037308 */ /* 0x000e620000000800 */
[--C-:B------:R-:W-:Y:S01]  /*7e40*/  FFMA.FTZ R169, R169, c[0x0][0x2d0], -R151.reuse ;  /* 0x0000b400a9a97a23 */ /* 0x100fe20000010897 */
[----:B------:R-:W-:Y:S01]  /*7e50*/  FSEL R5, R116, RZ, P0 ;  /* 0x000000ff74057208 */ /* 0x000fe20000000000 */
[--C-:B------:R-:W-:Y:S01]  /*7e60*/  FFMA.FTZ R168, R168, c[0x0][0x2d0], -R151.reuse ;  /* 0x0000b400a8a87a23 */ /* 0x100fe20000010897 */
[----:B------:R-:W-:Y:S01]  /*7e70*/  FSEL R134, R134, RZ, P0 ;  /* 0x000000ff86867208 */ /* 0x000fe20000000000 */
[----:B------:R-:W-:Y:S01]  /*7e80*/  FFMA.FTZ R170, R170, c[0x0][0x2d0], -R151 ;  /* 0x0000b400aaaa7a23 */ /* 0x000fe20000010897 */
[----:B------:R-:W-:Y:S01]  /*7e90*/  ISETP.GT.AND P0, PT, R251, R250, PT ;  /* 0x000000fafb00720c */ /* 0x000fe20003f04270 */
[----:B------:R-:W-:Y:S02]  /*7ea0*/  FADD.FTZ R5, -R5, R2 ;  /* 0x0000000205057221 */ /* 0x000fe40000010100 */
[--C-:B------:R-:W-:Y:S01]  /*7eb0*/  FFMA.FTZ R132, R13, c[0x0][0x2d0], -R134.reuse ;  /* 0x0000b4000d847a23 */ /* 0x100fe20000010886 */
[----:B------:R-:W-:Y:S01]  /*7ec0*/  MUFU.EX2 R118, R118 ;  /* 0x0000007600767308 */ /* 0x000fe20000000800 */
[----:B------:R-:W3:Y:S01]  /*7ed0*/  LDSM.16.MT88.4 R12, [R212+0x100] ;  /* 0x00010000d40c783b */ /* 0x000ee20000004200 */
[--C-:B------:R-:W-:Y:S01]  /*7ee0*/  FFMA.FTZ R133, R17, c[0x0][0x2d0], -R134.reuse ;  /* 0x0000b40011857a23 */ /* 0x100fe20000010886 */
[----:B--2---:R-:W-:Y:S01]  /*7ef0*/  F2FP.PACK_AB R120, R119, R128 ;  /* 0x000000807778723e */ /* 0x004fe200000000ff */
[--C-:B------:R-:W-:Y:S02]  /*7f00*/  FFMA.FTZ R131, R9, c[0x0][0x2d0], -R134.reuse ;  /* 0x0000b40009837a23 */ /* 0x100fe40000010886 */
[--C-:B------:R-:W-:Y:S02]  /*7f10*/  FFMA.FTZ R130, R11, c[0x0][0x2d0], -R134.reuse ;  /* 0x0000b4000b827a23 */ /* 0x100fe40000010886 */
[----:B------:R-:W-:Y:S02]  /*7f20*/  FMUL.FTZ R2, R5, c[0x0][0x2d0] ;  /* 0x0000b40005027a20 */ /* 0x000fe40000410000 */
[----:B------:R-:W2:Y:S01]  /*7f30*/  MUFU.EX2 R129, R129 ;  /* 0x0000008100817308 */ /* 0x000ea20000000800 */
[--C-:B------:R-:W-:Y:S02]  /*7f40*/  FFMA.FTZ R165, R165, c[0x0][0x2d0], -R134.reuse ;  /* 0x0000b400a5a57a23 */ /* 0x100fe40000010886 */
[----:B------:R-:W-:Y:S02]  /*7f50*/  FFMA.FTZ R164, R164, c[0x0][0x2d0], -R134 ;  /* 0x0000b400a4a47a23 */ /* 0x000fe40000010886 */
[C---:B-1----:R-:W-:Y:S02]  /*7f60*/  FMUL.FTZ R4, R3.reuse, R112 ;  /* 0x0000007003047220 */ /* 0x042fe40000410000 */
[C---:B------:R-:W-:Y:S02]  /*7f70*/  FMUL.FTZ R5, R3.reuse, R113 ;  /* 0x0000007103057220 */ /* 0x040fe40000410000 */
[C---:B------:R-:W-:Y:S01]  /*7f80*/  FMUL.FTZ R8, R3.reuse, R68 ;  /* 0x0000004403087220 */ /* 0x040fe20000410000 */
[----:B------:R-:W1:Y:S01]  /*7f90*/  MUFU.EX2 R2, R2 ;  /* 0x0000000200027308 */ /* 0x000e620000000800 */
[C---:B------:R-:W-:Y:S02]  /*7fa0*/  FMUL.FTZ R9, R3.reuse, R69 ;  /* 0x0000004503097220 */ /* 0x040fe40000410000 */
[----:B------:R-:W-:Y:S02]  /*7fb0*/  IMAD.MOV.U32 R112, RZ, RZ, R31 ;  /* 0x000000ffff707224 */ /* 0x000fe400078e001f */
[----:B------:R-:W-:Y:S02]  /*7fc0*/  IMAD.MOV.U32 R113, RZ, RZ, R30 ;  /* 0x000000ffff717224 */ /* 0x000fe400078e001e */
[C---:B------:R-:W-:Y:S02]  /*7fd0*/  FMUL.FTZ R17, R3.reuse, R77 ;  /* 0x0000004d03117220 */ /* 0x040fe40000410000 */
[C---:B------:R-:W-:Y:S01]  /*7fe0*/  FMUL.FTZ R16, R3.reuse, R76 ;  /* 0x0000004c03107220 */ /* 0x040fe20000410000 */
[----:B------:R-:W-:Y:S01]  /*7ff0*/  MUFU.EX2 R133, R133 ;  /* 0x0000008500857308 */ /* 0x000fe20000000800 */
[C---:B------:R-:W-:Y:S02]  /*8000*/  FMUL.FTZ R24, R3.reuse, R84 ;  /* 0x0000005403187220 */ /* 0x040fe40000410000 */
[----:B------:R-:W-:Y:S01]  /*8010*/  FMUL.FTZ R25, R3, R85 ;  /* 0x0000005503197220 */ /* 0x000fe20000410000 */
[----:B--2---:R-:W-:Y:S01]  /*8020*/  F2FP.PACK_AB R122, R129, R118 ;  /* 0x00000076817a723e */ /* 0x004fe200000000ff */
[----:B------:R-:W-:Y:S02]  /*8030*/  IMAD.MOV.U32 R76, RZ, RZ, R32 ;  /* 0x000000ffff4c7224 */ /* 0x000fe400078e0020 */
[C---:B------:R-:W-:Y:S02]  /*8040*/  FMUL.FTZ R41, R3.reuse, R101 ;  /* 0x0000006503297220 */ /* 0x040fe40000410000 */
[C---:B------:R-:W-:Y:S01]  /*8050*/  FMUL.FTZ R49, R3.reuse, R105 ;  /* 0x0000006903317220 */ /* 0x040fe20000410000 */
[----:B------:R-:W2:Y:S01]  /*8060*/  MUFU.EX2 R132, R132 ;  /* 0x0000008400847308 */ /* 0x000ea20000000800 */
[C---:B------:R-:W-:Y:S02]  /*8070*/  FMUL.FTZ R32, R3.reuse, R92 ;  /* 0x0000005c03207220 */ /* 0x040fe40000410000 */
[--C-:B------:R-:W-:Y:S02]  /*8080*/  FFMA.FTZ R92, R112, c[0x0][0x2d0], -R134.reuse ;  /* 0x0000b400705c7a23 */ /* 0x100fe40000010886 */
[C---:B-1----:R-:W-:Y:S02]  /*8090*/  FMUL.FTZ R7, R2.reuse, R115 ;  /* 0x0000007302077220 */ /* 0x042fe40000410000 */
[C---:B------:R-:W-:Y:S02]  /*80a0*/  FMUL.FTZ R6, R2.reuse, R114 ;  /* 0x0000007202067220 */ /* 0x040fe40000410000 */
[C---:B------:R-:W-:Y:S01]  /*80b0*/  FMUL.FTZ R10, R2.reuse, R70 ;  /* 0x00000046020a7220 */ /* 0x040fe20000410000 */
[----:B------:R-:W-:Y:S01]  /*80c0*/  MUFU.EX2 R131, R131 ;  /* 0x0000008300837308 */ /* 0x000fe20000000800 */
[C---:B------:R-:W-:Y:S02]  /*80d0*/  FMUL.FTZ R11, R2.reuse, R71 ;  /* 0x00000047020b7220 */ /* 0x040fe40000410000 */
[----:B------:R-:W-:Y:S01]  /*80e0*/  IMAD.MOV.U32 R115, RZ, RZ, R29 ;  /* 0x000000ffff737224 */ /* 0x000fe200078e001d */
[----:B------:R-:W-:Y:S01]  /*80f0*/  LDSM.16.MT88.4 R68, [R210+0x3100] ;  /* 0x00310000d244783b */ /* 0x000fe20000004200 */
[C---:B------:R-:W-:Y:S02]  /*8100*/  FMUL.FTZ R18, R2.reuse, R78 ;  /* 0x0000004e02127220 */ /* 0x040fe40000410000 */
[C---:B------:R-:W-:Y:S02]  /*8110*/  FMUL.FTZ R19, R2.reuse, R79 ;  /* 0x0000004f02137220 */ /* 0x040fe40000410000 */
[C---:B------:R-:W-:Y:S01]  /*8120*/  FMUL.FTZ R26, R2.reuse, R86 ;  /* 0x00000056021a7220 */ /* 0x040fe20000410000 */
[----:B------:R-:W1:Y:S01]  /*8130*/  MUFU.EX2 R130, R130 ;  /* 0x0000008200827308 */ /* 0x000e620000000800 */
[C---:B------:R-:W-:Y:S01]  /*8140*/  FMUL.FTZ R27, R2.reuse, R87 ;  /* 0x00000057021b7220 */ /* 0x040fe20000410000 */
[----:B------:R-:W4:Y:S01]  /*8150*/  LDSM.16.MT88.4 R28, [R209+0x100] ;  /* 0x00010000d11c783b */ /* 0x000f220000004200 */
[----:B------:R-:W-:Y:S01]  /*8160*/  FMUL.FTZ R34, R2, R94 ;  /* 0x0000005e02227220 */ /* 0x000fe20000410000 */
[----:B--2---:R-:W-:Y:S01]  /*8170*/  F2FP.PACK_AB R121, R132, R133 ;  /* 0x000000858479723e */ /* 0x004fe200000000ff */
[C---:B------:R-:W-:Y:S02]  /*8180*/  FMUL.FTZ R35, R2.reuse, R95 ;  /* 0x0000005f02237220 */ /* 0x040fe40000410000 */
[C---:B------:R-:W-:Y:S02]  /*8190*/  FMUL.FTZ R42, R2.reuse, R102 ;  /* 0x00000066022a7220 */ /* 0x040fe40000410000 */
[C---:B------:R-:W-:Y:S01]  /*81a0*/  FMUL.FTZ R43, R2.reuse, R103 ;  /* 0x00000067022b7220 */ /* 0x040fe20000410000 */
[----:B------:R-:W-:Y:S01]  /*81b0*/  LDSM.16.MT88.4 R84, [R209+0x900] ;  /* 0x00090000d154783b */ /* 0x000fe20000004200 */
[C---:B------:R-:W-:Y:S01]  /*81c0*/  FMUL.FTZ R50, R2.reuse, R106 ;  /* 0x0000006a02327220 */ /* 0x040fe20000410000 */
[----:B------:R-:W-:Y:S01]  /*81d0*/  MUFU.EX2 R137, R137 ;  /* 0x0000008900897308 */ /* 0x000fe20000000800 */
[----:B------:R-:W-:Y:S02]  /*81e0*/  FMUL.FTZ R51, R2, R107 ;  /* 0x0000006b02337220 */ /* 0x000fe40000410000 */
[----:B------:R-:W-:Y:S02]  /*81f0*/  IMAD.MOV.U32 R114, RZ, RZ, R33 ;  /* 0x000000ffff727224 */ /* 0x000fe400078e0021 */
[----:B------:R-:W-:Y:S02]  /*8200*/  FMUL.FTZ R33, R3, R93 ;  /* 0x0000005d03217220 */ /* 0x000fe40000410000 */
[--C-:B------:R-:W-:Y:S02]  /*8210*/  FFMA.FTZ R93, R113, c[0x0][0x2d0], -R134.reuse ;  /* 0x0000b400715d7a23 */ /* 0x100fe40000010886 */
[C---:B------:R-:W-:Y:S01]  /*8220*/  FMUL.FTZ R40, R3.reuse, R100 ;  /* 0x0000006403287220 */ /* 0x040fe20000410000 */
[----:B------:R-:W2:Y:S01]  /*8230*/  MUFU.EX2 R140, R140 ;  /* 0x0000008c008c7308 */ /* 0x000ea20000000800 */
[C---:B------:R-:W-:Y:S01]  /*8240*/  FMUL.FTZ R52, R3.reuse, R52 ;  /* 0x0000003403347220 */ /* 0x040fe20000410000 */
[----:B-1----:R-:W-:Y:S01]  /*8250*/  F2FP.PACK_AB R123, R130, R131 ;  /* 0x00000083827b723e */ /* 0x002fe200000000ff */
[C---:B------:R-:W-:Y:S02]  /*8260*/  FMUL.FTZ R53, R3.reuse, R53 ;  /* 0x0000003503357220 */ /* 0x040fe40000410000 */
[C---:B------:R-:W-:Y:S02]  /*8270*/  FMUL.FTZ R54, R2.reuse, R54 ;  /* 0x0000003602367220 */ /* 0x040fe40000410000 */
[C---:B------:R-:W-:Y:S02]  /*8280*/  FMUL.FTZ R55, R2.reuse, R55 ;  /* 0x0000003702377220 */ /* 0x040fe40000410000 */
[C---:B---3--:R-:W-:Y:S01]  /*8290*/  HMMA.16816.F32 R4, R120.reuse, R12, R4 ;  /* 0x0000000c7804723c */ /* 0x048fe20000001804 */
[----:B------:R-:W-:Y:S04]  /*82a0*/  MUFU.EX2 R100, R93 ;  /* 0x0000005d00647308 */ /* 0x000fe80000000800 */
[C---:B------:R-:W-:Y:S02]  /*82b0*/  FMUL.FTZ R56, R3.reuse, R56 ;  /* 0x0000003803387220 */ /* 0x040fe40000410000 */
[C---:B------:R-:W-:Y:S01]  /*82c0*/  FMUL.FTZ R12, R3.reuse, R72 ;  /* 0x00000048030c7220 */ /* 0x040fe20000410000 */
[C---:B------:R-:W-:Y:S03]  /*82d0*/  HMMA.16816.F32 R8, R120.reuse, R14, R8 ;  /* 0x0000000e7808723c */ /* 0x040fe60000001808 */
[----:B------:R-:W-:Y:S01]  /*82e0*/  MUFU.EX2 R143, R143 ;  /* 0x0000008f008f7308 */ /* 0x000fe20000000800 */
[C---:B------:R-:W-:Y:S02]  /*82f0*/  FMUL.FTZ R13, R3.reuse, R73 ;  /* 0x00000049030d7220 */ /* 0x040fe40000410000 */
[C---:B------:R-:W-:Y:S02]  /*8300*/  FMUL.FTZ R57, R3.reuse, R57 ;  /* 0x0000003903397220 */ /* 0x040fe40000410000 */
[C---:B------:R-:W-:Y:S04]  /*8310*/  FMUL.FTZ R14, R2.reuse, R74 ;  /* 0x0000004a020e7220 */ /* 0x040fe80000410000 */
[C---:B------:R-:W-:Y:S01]  /*8320*/  FMUL.FTZ R15, R2.reuse, R75 ;  /* 0x0000004b020f7220 */ /* 0x040fe20000410000 */
[----:B------:R-:W-:Y:S01]  /*8330*/  MUFU.EX2 R159, R159 ;  /* 0x0000009f009f7308 */ /* 0x000fe20000000800 */
[----:B------:R-:W1:Y:S01]  /*8340*/  LDSM.16.MT88.4 R72, [R209+0x3100] ;  /* 0x00310000d148783b */ /* 0x000e620000004200 */
[C---:B------:R-:W-:Y:S02]  /*8350*/  FMUL.FTZ R58, R2.reuse, R58 ;  /* 0x0000003a023a7220 */ /* 0x040fe40000410000 */
[C---:B------:R-:W-:Y:S02]  /*8360*/  FMUL.FTZ R59, R2.reuse, R59 ;  /* 0x0000003b023b7220 */ /* 0x040fe40000410000 */
        /* <DEDUP_REMOVED lines=11> */
[----:B------:R-:W-:Y:S01]  /*8420*/  LDSM.16.MT88.4 R80, [R212+0x900] ;  /* 0x00090000d450783b */ /* 0x000fe20000004200 */
[C---:B------:R-:W-:Y:S02]  /*8430*/  FMUL.FTZ R63, R2.reuse, R63 ;  /* 0x0000003f023f7220 */ /* 0x040fe40000410000 */
[C---:B------:R-:W-:Y:S01]  /*8440*/  FMUL.FTZ R64, R3.reuse, R64 ;  /* 0x0000004003407220 */ /* 0x040fe20000410000 */
[----:B------:R-:W-:Y:S01]  /*8450*/  MUFU.EX2 R165, R165 ;  /* 0x000000a500a57308 */ /* 0x000fe20000000800 */
[C---:B----4-:R-:W-:Y:S03]  /*8460*/  HMMA.16816.F32 R20, R120.reuse, R28, R20 ;  /* 0x0000001c7814723c */ /* 0x050fe60000001814 */
[C---:B------:R-:W-:Y:S02]  /*8470*/  FMUL.FTZ R65, R3.reuse, R65 ;  /* 0x0000004103417220 */ /* 0x040fe40000410000 */
[C---:B------:R-:W-:Y:S02]  /*8480*/  FMUL.FTZ R66, R2.reuse, R66 ;  /* 0x0000004202427220 */ /* 0x040fe40000410000 */
[C---:B------:R-:W-:Y:S01]  /*8490*/  FMUL.FTZ R28, R3.reuse, R88 ;  /* 0x00000058031c7220 */ /* 0x040fe20000410000 */
[C---:B------:R-:W-:Y:S01]  /*84a0*/  HMMA.16816.F32 R24, R120.reuse, R30, R24 ;  /* 0x0000001e7818723c */ /* 0x040fe20000001818 */
[----:B------:R-:W-:Y:S03]  /*84b0*/  MUFU.EX2 R164, R164 ;  /* 0x000000a400a47308 */ /* 0x000fe60000000800 */
[----:B------:R-:W-:Y:S02]  /*84c0*/  FMUL.FTZ R29, R3, R89 ;  /* 0x00000059031d7220 */ /* 0x000fe40000410000 */
[C---:B------:R-:W-:Y:S02]  /*84d0*/  FMUL.FTZ R67, R2.reuse, R67 ;  /* 0x0000004302437220 */ /* 0x040fe40000410000 */
[C---:B------:R-:W-:Y:S03]  /*84e0*/  FMUL.FTZ R30, R2.reuse, R90 ;  /* 0x0000005a021e7220 */ /* 0x040fe60000410000 */
[----:B------:R-:W-:Y:S01]  /*84f0*/  MUFU.EX2 R166, R166 ;  /* 0x000000a600a67308 */ /* 0x000fe20000000800 */
[----:B------:R-:W-:Y:S02]  /*8500*/  FMUL.FTZ R31, R2, R91 ;  /* 0x0000005b021f7220 */ /* 0x000fe40000410000 */
[----:B------:R-:W-:Y:S01]  /*8510*/  LDSM.16.MT88.4 R88, [R208+0x900] ;  /* 0x00090000d058783b */ /* 0x000fe20000004200 */
[--C-:B------:R-:W-:Y:S02]  /*8520*/  FFMA.FTZ R167, R167, c[0x0][0x2d0], -R134.reuse ;  /* 0x0000b400a7a77a23 */ /* 0x100fe40000010886 */
[--C-:B------:R-:W-:Y:S02]  /*8530*/  FFMA.FTZ R252, R252, c[0x0][0x2d0], -R134.reuse ;  /* 0x0000b400fcfc7a23 */ /* 0x100fe40000010886 */
[C---:B------:R-:W-:Y:S02]  /*8540*/  HMMA.16816.F32 R28, R120.reuse, R36, R28 ;  /* 0x00000024781c723c */ /* 0x040fe4000000181c */
[----:B------:R-:W-:Y:S01]  /*8550*/  MUFU.EX2 R167, R167 ;  /* 0x000000a700a77308 */ /* 0x000fe20000000800 */
[--C-:B------:R-:W-:Y:S02]  /*8560*/  FFMA.FTZ R171, R171, c[0x0][0x2d0], -R134.reuse ;  /* 0x0000b400abab7a23 */ /* 0x100fe40000010886 */
[--C-:B------:R-:W-:Y:S02]  /*8570*/  FFMA.FTZ R163, R163, c[0x0][0x2d0], -R134.reuse ;  /* 0x0000b400a3a37a23 */ /* 0x100fe40000010886 */
[C---:B------:R-:W-:Y:S01]  /*8580*/  FMUL.FTZ R37, R3.reuse, R97 ;  /* 0x0000006103257220 */ /* 0x040fe20000410000 */
[C---:B------:R-:W-:Y:S04]  /*8590*/  HMMA.16816.F32 R32, R120.reuse, R38, R32 ;  /* 0x000000267820723c */ /* 0x040fe80000001820 */
[----:B------:R-:W-:Y:S01]  /*85a0*/  FMUL.FTZ R36, R3, R96 ;  /* 0x0000006003247220 */ /* 0x000fe20000410000 */
[----:B------:R-:W-:Y:S01]  /*85b0*/  MUFU.EX2 R169, R169 ;  /* 0x000000a900a97308 */ /* 0x000fe20000000800 */
[--C-:B------:R-:W-:Y:S02]  /*85c0*/  FFMA.FTZ R157, R157, c[0x0][0x2d0], -R134.reuse ;  /* 0x0000b4009d9d7a23 */ /* 0x100fe40000010886 */
[C---:B------:R-:W-:Y:S04]  /*85d0*/  FMUL.FTZ R38, R2.reuse, R98 ;  /* 0x0000006202267220 */ /* 0x040fe80000410000 */
[----:B------:R-:W-:Y:S02]  /*85e0*/  FMUL.FTZ R39, R2, R99 ;  /* 0x0000006302277220 */ /* 0x000fe40000410000 */
[--C-:B------:R-:W-:Y:S01]  /*85f0*/  FFMA.FTZ R155, R155, c[0x0][0x2d0], -R134.reuse ;  /* 0x0000b4009b9b7a23 */ /* 0x100fe20000010886 */
[----:B------:R3:W-:Y:S01]  /*8600*/  MUFU.EX2 R96, R92 ;  /* 0x0000005c00607308 */ /* 0x0007e20000000800 */
[--C-:B------:R-:W-:Y:S02]  /*8610*/  FFMA.FTZ R153, R153, c[0x0][0x2d0], -R134.reuse ;  /* 0x0000b40099997a23 */ /* 0x100fe40000010886 */
[--C-:B------:R-:W-:Y:S01]  /*8620*/  FFMA.FTZ R139, R139, c[0x0][0x2d0], -R134.reuse ;  /* 0x0000b4008b8b7a23 */ /* 0x100fe20000010886 */
[C---:B------:R-:W-:Y:S03]  /*8630*/  HMMA.16816.F32 R36, R120.reuse, R44, R36 ;  /* 0x0000002c7824723c */ /* 0x040fe60000001824 */
[--C-:B------:R-:W-:Y:S02]  /*8640*/  FFMA.FTZ R135, R135, c[0x0][0x2d0], -R134.reuse ;  /* 0x0000b40087877a23 */ /* 0x100fe40000010886 */
[--C-:B------:R-:W-:Y:S01]  /*8650*/  FFMA.FTZ R160, R160, c[0x0][0x2d0], -R151.reuse ;  /* 0x0000b400a0a07a23 */ /* 0x100fe20000010897 */
[----:B------:R-:W-:Y:S01]  /*8660*/  MUFU.EX2 R168, R168 ;  /* 0x000000a800a87308 */ /* 0x000fe20000000800 */
[C---:B------:R-:W-:Y:S01]  /*8670*/  FMUL.FTZ R45, R3.reuse, R109 ;  /* 0x0000006d032d7220 */ /* 0x040fe20000410000 */
[C---:B------:R-:W-:Y:S04]  /*8680*/  HMMA.16816.F32 R40, R120.reuse, R46, R40 ;  /* 0x0000002e7828723c */ /* 0x040fe80000001828 */
[--C-:B------:R-:W-:Y:S02]  /*8690*/  FFMA.FTZ R109, R76, c[0x0][0x2d0], -R134.reuse ;  /* 0x0000b4004c6d7a23 */ /* 0x100fe40000010886 */
[----:B------:R-:W4:Y:S01]  /*86a0*/  LDSM.16.MT88.4 R76, [R208+0x3100] ;  /* 0x00310000d04c783b */ /* 0x000f220000004200 */
[C---:B------:R-:W-:Y:S01]  /*86b0*/  FMUL.FTZ R44, R3.reuse, R108 ;  /* 0x0000006c032c7220 */ /* 0x040fe20000410000 */
[----:B------:R-:W-:Y:S01]  /*86c0*/  MUFU.EX2 R170, R170 ;  /* 0x000000aa00aa7308 */ /* 0x000fe20000000800 */
[C---:B------:R-:W-:Y:S03]  /*86d0*/  FMUL.FTZ R46, R2.reuse, R110 ;  /* 0x0000006e022e7220 */ /* 0x040fe60000410000 */
[----:B------:R-:W-:Y:S02]  /*86e0*/  FMUL.FTZ R47, R2, R111 ;  /* 0x0000006f022f7220 */ /* 0x000fe40000410000 */
[----:B---3--:R-:W-:Y:S01]  /*86f0*/  LDSM.16.MT88.4 R92, [R208+0x4900] ;  /* 0x00490000d05c783b */ /* 0x008fe20000004200 */
[--C-:B------:R-:W-:Y:S02]  /*8700*/  FFMA.FTZ R108, R48, c[0x0][0x2d0], -R151.reuse ;  /* 0x0000b400306c7a23 */ /* 0x100fe40000010897 */
[----:B------:R-:W-:Y:S01]  /*8710*/  FMUL.FTZ R48, R3, R104 ;  /* 0x0000006803307220 */ /* 0x000fe20000410000 */
[----:B------:R-:W-:Y:S01]  /*8720*/  MUFU.EX2 R109, R109 ;  /* 0x0000006d006d7308 */ /* 0x000fe20000000800 */
[C---:B------:R-:W-:Y:S03]  /*8730*/  HMMA.16816.F32 R44, R120.reuse, R68, R44 ;  /* 0x00000044782c723c */ /* 0x040fe6000000182c */
[----:B------:R-:W-:Y:S01]  /*8740*/  LDSM.16.MT88.4 R104, [R212+0x5900] ;  /* 0x00590000d468783b */ /* 0x000fe20000004200 */
[--C-:B------:R-:W-:Y:S02]  /*8750*/  FFMA.FTZ R110, R115, c[0x0][0x2d0], -R134.reuse ;  /* 0x0000b400736e7a23 */ /* 0x100fe40000010886 */
[--C-:B------:R-:W-:Y:S01]  /*8760*/  FFMA.FTZ R111, R148, c[0x0][0x2d0], -R134.reuse ;  /* 0x0000b400946f7a23 */ /* 0x100fe20000010886 */
[----:B--2---:R-:W-:Y:S01]  /*8770*/  F2FP.PACK_AB R68, R140, R137 ;  /* 0x000000898c44723e */ /* 0x004fe200000000ff */
[C---:B------:R-:W-:Y:S01]  /*8780*/  HMMA.16816.F32 R48, R120.reuse, R70, R48 ;  /* 0x000000467830723c */ /* 0x040fe20000001830 */
[----:B------:R-:W2:Y:S03]  /*8790*/  MUFU.EX2 R108, R108 ;  /* 0x0000006c006c7308 */ /* 0x000ea60000000800 */
[--C-:B------:R-:W-:Y:S02]  /*87a0*/  FFMA.FTZ R148, R161, c[0x0][0x2d0], -R134.reuse ;  /* 0x0000b400a1947a23 */ /* 0x100fe40000010886 */
[--C-:B------:R-:W-:Y:S02]  /*87b0*/  FFMA.FTZ R161, R162, c[0x0][0x2d0], -R151.reuse ;  /* 0x0000b400a2a17a23 */ /* 0x100fe40000010897 */
[C---:B-1----:R-:W-:Y:S03]  /*87c0*/  HMMA.16816.F32 R52, R120.reuse, R72, R52 ;  /* 0x000000487834723c */ /* 0x042fe60000001834 */
[----:B------:R-:W1:Y:S01]  /*87d0*/  MUFU.EX2 R110, R110 ;  /* 0x0000006e006e7308 */ /* 0x000e620000000800 */
[--C-:B------:R-:W-:Y:S02]  /*87e0*/  FFMA.FTZ R162, R114, c[0x0][0x2d0], -R134.reuse ;  /* 0x0000b40072a27a23 */ /* 0x100fe40000010886 */
[--C-:B------:R-:W-:Y:S02]  /*87f0*/  FFMA.FTZ R156, R156, c[0x0][0x2d0], -R151.reuse ;  /* 0x0000b4009c9c7a23 */ /* 0x100fe40000010897 */
[C---:B------:R-:W-:Y:S01]  /*8800*/  HMMA.16816.F32 R56, R120.reuse, R74, R56 ;  /* 0x0000004a7838723c */ /* 0x040fe20000001838 */
[----:B------:R-:W3:Y:S03]  /*8810*/  LDSM.16.MT88.4 R72, [R210+0x900] ;  /* 0x00090000d248783b */ /* 0x000ee60000004200 */
[--C-:B------:R-:W-:Y:S01]  /*8820*/  FFMA.FTZ R152, R152, c[0x0][0x2d0], -R151.reuse ;  /* 0x0000b40098987a23 */ /* 0x100fe20000010897 */
[----:B------:R-:W-:Y:S01]  /*8830*/  MUFU.EX2 R111, R111 ;  /* 0x0000006f006f7308 */ /* 0x000fe20000000800 */
[--C-:B------:R-:W-:Y:S02]  /*8840*/  FFMA.FTZ R150, R150, c[0x0][0x2d0], -R151.reuse ;  /* 0x0000b40096967a23 */ /* 0x100fe40000010897 */
[C---:B----4-:R-:W-:Y:S04]  /*8850*/  HMMA.16816.F32 R60, R120.reuse, R76, R60 ;  /* 0x0000004c783c723c */ /* 0x050fe8000000183c */
[----:B--2---:R-:W-:Y:S01]  /*8860*/  F2FP.PACK_AB R70, R108, R143 ;  /* 0x0000008f6c46723e */ /* 0x004fe200000000ff */
[--C-:B------:R-:W-:Y:S02]  /*8870*/  FFMA.FTZ R142, R142, c[0x0][0x2d0], -R151.reuse ;  /* 0x0000b4008e8e7a23 */ /* 0x100fe40000010897 */
[----:B------:R-:W2:Y:S01]  /*8880*/  MUFU.EX2 R148, R148 ;  /* 0x0000009400947308 */ /* 0x000ea20000000800 */
[----:B------:R-:W-:Y:S01]  /*8890*/  HMMA.16816.F32 R64, R120, R78, R64 ;  /* 0x0000004e7840723c */ /* 0x000fe20000001840 */
[----:B------:R-:W4:Y:S03]  /*88a0*/  LDSM.16.MT88.4 R76, [R212+0x3900] ;  /* 0x00390000d44c783b */ /* 0x000f260000004200 */
[----:B-1----:R-:W-:Y:S01]  /*88b0*/  F2FP.PACK_AB R69, R110, R109 ;  /* 0x0000006d6e45723e */ /* 0x002fe200000000ff */
[--C-:B------:R-:W-:Y:S02]  /*88c0*/  FFMA.FTZ R141, R141, c[0x0][0x2d0], -R151.reuse ;  /* 0x0000b4008d8d7a23 */ /* 0x100fe40000010897 */
[--C-:B------:R-:W-:Y:S02]  /*88d0*/  FFMA.FTZ R138, R138, c[0x0][0x2d0], -R151.reuse ;  /* 0x0000b4008a8a7a23 */ /* 0x100fe40000010897 */
[----:B------:R-:W1:Y:S03]  /*88e0*/  MUFU.EX2 R161, R161 ;  /* 0x000000a100a17308 */ /* 0x000e660000000800 */
[----:B------:R-:W-:Y:S02]  /*88f0*/  FFMA.FTZ R151, R136, c[0x0][0x2d0], -R151 ;  /* 0x0000b40088977a23 */ /* 0x000fe40000010897 */
[----:B------:R-:W-:Y:S02]  /*8900*/  FFMA.FTZ R136, R149, c[0x0][0x2d0], -R134 ;  /* 0x0000b40095887a23 */ /* 0x000fe40000010886 */
[----:B------:R-:W-:Y:S02]  /*8910*/  IMAD.MOV.U32 R149, RZ, RZ, R96 ;  /* 0x000000ffff957224 */ /* 0x000fe400078e0060 */
[----:B------:R-:W-:Y:S01]  /*8920*/  FFMA.FTZ R134, R117, c[0x0][0x2d0], -R134 ;  /* 0x0000b40075867a23 */ /* 0x000fe20000010886 */
[----:B------:R-:W5:Y:S01]  /*8930*/  MUFU.EX2 R162, R162 ;  /* 0x000000a200a27308 */ /* 0x000f620000000800 */
[----:B------:R-:W-:Y:S02]  /*8940*/  IMAD.MOV.U32 R117, RZ, RZ, R100 ;  /* 0x000000ffff757224 */ /* 0x000fe400078e0064 */
[----:B------:R-:W-:Y:S01]  /*8950*/  FFMA.FTZ R128, R3, R242, R128 ;  /* 0x000000f203807223 */ /* 0x000fe20000010080 */
[----:B--2---:R-:W-:Y:S01]  /*8960*/  F2FP.PACK_AB R71, R148, R111 ;  /* 0x0000006f9447723e */ /* 0x004fe200000000ff */
[----:B------:R-:W-:Y:S02]  /*8970*/  FFMA.FTZ R133, R2, R241, R133 ;  /* 0x000000f102857223 */ /* 0x000fe40000010085 */
[----:B------:R-:W-:Y:S02]  /*8980*/  FADD.FTZ R119, R119, R128 ;  /* 0x0000008077777221 */ /* 0x000fe40000010000 */
[----:B------:R-:W-:Y:S01]  /*8990*/  FADD.FTZ R132, R132, R133 ;  /* 0x0000008584847221 */ /* 0x000fe20000010000 */
[----:B------:R-:W-:Y:S01]  /*89a0*/  MUFU.EX2 R252, R252 ;  /* 0x000000fc00fc7308 */ /* 0x000fe20000000800 */
[C---:B------:R-:W-:Y:S05]  /*89b0*/  HMMA.16816.F32 R4, R68.reuse, R80, R4 ;  /* 0x000000504404723c */ /* 0x040fea0000001804 */
[----:B------:R-:W-:Y:S02]  /*89c0*/  FADD.FTZ R118, R118, R119 ;  /* 0x0000007776767221 */ /* 0x000fe40000010000 */
[----:B------:R-:W-:Y:S01]  /*89d0*/  FADD.FTZ R131, R131, R132 ;  /* 0x0000008483837221 */ /* 0x000fe20000010000 */
[C---:B------:R-:W-:Y:S01]  /*89e0*/  HMMA.16816.F32 R8, R68.reuse, R82, R8 ;  /* 0x000000524408723c */ /* 0x040fe20000001808 */
[----:B------:R-:W-:Y:S01]  /*89f0*/  LDSM.16.MT88.4 R80, [R209+0x3900] ;  /* 0x00390000d150783b */ /* 0x000fe20000004200 */
[----:B------:R-:W-:Y:S02]  /*8a00*/  MUFU.EX2 R171, R171 ;  /* 0x000000ab00ab7308 */ /* 0x000fe40000000800 */
[----:B------:R-:W-:Y:S02]  /*8a10*/  FADD.FTZ R118, R129, R118 ;  /* 0x0000007681767221 */ /* 0x000fe40000010000 */
[----:B------:R-:W-:Y:S02]  /*8a20*/  FADD.FTZ R130, R130, R131 ;  /* 0x0000008382827221 */ /* 0x000fe40000010000 */
[C---:B---3--:R-:W-:Y:S04]  /*8a30*/  HMMA.16816.F32 R12, R68.reuse, R72, R12 ;  /* 0x00000048440c723c */ /* 0x048fe8000000180c */
[----:B------:R-:W-:Y:S01]  /*8a40*/  MUFU.EX2 R160, R160 ;  /* 0x000000a000a07308 */ /* 0x000fe20000000800 */
[----:B------:R-:W-:Y:S02]  /*8a50*/  FADD.FTZ R137, R137, R118 ;  /* 0x0000007689897221 */ /* 0x000fe40000010000 */
[----:B------:R-:W-:Y:S01]  /*8a60*/  FADD.FTZ R109, R109, R130 ;  /* 0x000000826d6d7221 */ /* 0x000fe20000010000 */
[C---:B------:R-:W-:Y:S01]  /*8a70*/  HMMA.16816.F32 R16, R68.reuse, R74, R16 ;  /* 0x0000004a4410723c */ /* 0x040fe20000001810 */
[----:B------:R-:W2:Y:S03]  /*8a80*/  LDSM.16.MT88.4 R72, [R210+0x3900] ;  /* 0x00390000d248783b */ /* 0x000ea60000004200 */
[----:B------:R-:W-:Y:S02]  /*8a90*/  FADD.FTZ R140, R140, R137 ;  /* 0x000000898c8c7221 */ /* 0x000fe40000010000 */
[----:B------:R-:W-:Y:S01]  /*8aa0*/  MUFU.EX2 R156, R156 ;  /* 0x0000009c009c7308 */ /* 0x000fe20000000800 */
[----:B------:R-:W-:Y:S01]  /*8ab0*/  FADD.FTZ R110, R110, R109 ;  /* 0x0000006d6e6e7221 */ /* 0x000fe20000010000 */
[C---:B------:R-:W-:Y:S04]  /*8ac0*/  HMMA.16816.F32 R20, R68.reuse, R84, R20 ;  /* 0x000000544414723c */ /* 0x040fe80000001814 */
[----:B------:R-:W-:Y:S02]  /*8ad0*/  FADD.FTZ R143, R143, R140 ;  /* 0x0000008c8f8f7221 */ /* 0x000fe40000010000 */
[----:B------:R-:W-:Y:S02]  /*8ae0*/  FADD.FTZ R3, R111, R110 ;  /* 0x0000006e6f037221 */ /* 0x000fe40000010000 */
[C---:B------:R-:W-:Y:S01]  /*8af0*/  HMMA.16816.F32 R24, R68.reuse, R86, R24 ;  /* 0x000000564418723c */ /* 0x040fe20000001818 */
[----:B------:R-:W3:Y:S01]  /*8b00*/  LDSM.16.MT88.4 R84, [R208+0x3900] ;  /* 0x00390000d054783b */ /* 0x000ee20000004200 */
[----:B------:R-:W-:Y:S02]  /*8b10*/  MUFU.EX2 R152, R152 ;  /* 0x0000009800987308 */ /* 0x000fe40000000800 */
[----:B------:R-:W-:Y:S02]  /*8b20*/  FADD.FTZ R108, R108, R143 ;  /* 0x0000008f6c6c7221 */ /* 0x000fe40000010000 */
[----:B------:R-:W-:Y:S02]  /*8b30*/  FADD.FTZ R3, R148, R3 ;  /* 0x0000000394037221 */ /* 0x000fe40000010000 */
[C---:B------:R-:W-:Y:S04]  /*8b40*/  HMMA.16816.F32 R28, R68.reuse, R88, R28 ;  /* 0x00000058441c723c */ /* 0x040fe8000000181c */
[----:B------:R-:W-:Y:S04]  /*8b50*/  MUFU.EX2 R150, R150 ;  /* 0x0000009600967308 */ /* 0x000fe80000000800 */
[C---:B------:R-:W-:Y:S01]  /*8b60*/  HMMA.16816.F32 R32, R68.reuse, R90, R32 ;  /* 0x0000005a4420723c */ /* 0x040fe20000001820 */
[----:B------:R-:W-:Y:S05]  /*8b70*/  LDSM.16.MT88.4 R88, [R208+0x4100] ;  /* 0x00410000d058783b */ /* 0x000fea0000004200 */
[----:B------:R-:W-:Y:S02]  /*8b80*/  MUFU.EX2 R163, R163 ;  /* 0x000000a300a37308 */ /* 0x000fe40000000800 */
[C---:B----4-:R-:W-:Y:S08]  /*8b90*/  HMMA.16816.F32 R36, R68.reuse, R76, R36 ;  /* 0x0000004c4424723c */ /* 0x050ff00000001824 */
[C---:B------:R-:W-:Y:S01]  /*8ba0*/  HMMA.16816.F32 R40, R68.reuse, R78, R40 ;  /* 0x0000004e4428723c */ /* 0x040fe20000001828 */
[----:B------:R-:W-:Y:S01]  /*8bb0*/  LDSM.16.MT88.4 R76, [R210+0x1100] ;  /* 0x00110000d24c783b */ /* 0x000fe20000004200 */
[----:B------:R-:W-:Y:S06]  /*8bc0*/  MUFU.EX2 R157, R157 ;  /* 0x0000009d009d7308 */ /* 0x000fec0000000800 */
[C---:B--2---:R-:W-:Y:S04]  /*8bd0*/  HMMA.16816.F32 R44, R68.reuse, R72, R44 ;  /* 0x00000048442c723c */ /* 0x044fe8000000182c */
[----:B------:R-:W-:Y:S04]  /*8be0*/  MUFU.EX2 R155, R155 ;  /* 0x0000009b009b7308 */ /* 0x000fe80000000800 */
[C---:B------:R-:W-:Y:S01]  /*8bf0*/  HMMA.16816.F32 R48, R68.reuse, R74, R48 ;  /* 0x0000004a4430723c */ /* 0x040fe20000001830 */
[----:B------:R-:W2:Y:S05]  /*8c00*/  LDSM.16.MT88.4 R72, [R212+0x1100] ;  /* 0x00110000d448783b */ /* 0x000eaa0000004200 */
[----:B------:R-:W-:Y:S02]  /*8c10*/  MUFU.EX2 R153, R153 ;  /* 0x0000009900997308 */ /* 0x000fe40000000800 */
[C---:B------:R-:W-:Y:S08]  /*8c20*/  HMMA.16816.F32 R52, R68.reuse, R80, R52 ;  /* 0x000000504434723c */ /* 0x040ff00000001834 */
[C---:B------:R-:W-:Y:S01]  /*8c30*/  HMMA.16816.F32 R56, R68.reuse, R82, R56 ;  /* 0x000000524438723c */ /* 0x040fe20000001838 */
[----:B------:R-:W4:Y:S01]  /*8c40*/  LDSM.16.MT88.4 R80, [R209+0x1100] ;  /* 0x00110000d150783b */ /* 0x000f220000004200 */
[----:B------:R-:W-:Y:S06]  /*8c50*/  MUFU.EX2 R142, R142 ;  /* 0x0000008e008e7308 */ /* 0x000fec0000000800 */
[C---:B---3--:R-:W-:Y:S04]  /*8c60*/  HMMA.16816.F32 R60, R68.reuse, R84, R60 ;  /* 0x00000054443c723c */ /* 0x048fe8000000183c */
[----:B------:R-:W3:Y:S04]  /*8c70*/  MUFU.EX2 R141, R141 ;  /* 0x0000008d008d7308 */ /* 0x000ee80000000800 */
[----:B------:R-:W-:Y:S01]  /*8c80*/  HMMA.16816.F32 R64, R68, R86, R64 ;  /* 0x000000564440723c */ /* 0x000fe20000001840 */
[----:B------:R-:W4:Y:S05]  /*8c90*/  LDSM.16.MT88.4 R84, [R208+0x1100] ;  /* 0x00110000d054783b */ /* 0x000f2a0000004200 */
[----:B------:R-:W-:Y:S01]  /*8ca0*/  MUFU.EX2 R138, R138 ;  /* 0x0000008a008a7308 */ /* 0x000fe20000000800 */
[----:B------:R-:W-:Y:S01]  /*8cb0*/  F2FP.PACK_AB R68, R154, R159 ;  /* 0x0000009f9a44723e */ /* 0x000fe200000000ff */
[----:B------:R-:W-:Y:S01]  /*8cc0*/  FADD.FTZ R159, R159, R108 ;  /* 0x0000006c9f9f7221 */ /* 0x000fe20000010000 */
[----:B-1----:R-:W-:Y:S03]  /*8cd0*/  F2FP.PACK_AB R70, R161, R158 ;  /* 0x0000009ea146723e */ /* 0x002fe600000000ff */
[----:B-----5:R-:W-:Y:S01]  /*8ce0*/  F2FP.PACK_AB R69, R165, R162 ;  /* 0x000000a2a545723e */ /* 0x020fe200000000ff */
[----:B------:R-:W-:Y:S01]  /*8cf0*/  FADD.FTZ R162, R162, R3 ;  /* 0x00000003a2a27221 */ /* 0x000fe20000010000 */
[----:B------:R-:W-:Y:S01]  /*8d00*/  F2FP.PACK_AB R71, R167, R164 ;  /* 0x000000a4a747723e */ /* 0x000fe200000000ff */
[----:B------:R-:W-:Y:S01]  /*8d10*/  FADD.FTZ R159, R154, R159 ;  /* 0x0000009f9a9f7221 */ /* 0x000fe20000010000 */
[----:B------:R-:W1:Y:S01]  /*8d20*/  MUFU.EX2 R151, R151 ;  /* 0x0000009700977308 */ /* 0x000e620000000800 */
[----:B------:R-:W-:Y:S02]  /*8d30*/  FADD.FTZ R165, R165, R162 ;  /* 0x000000a2a5a57221 */ /* 0x000fe40000010000 */
[----:B------:R-:W-:Y:S01]  /*8d40*/  FADD.FTZ R158, R158, R159 ;  /* 0x0000009f9e9e7221 */ /* 0x000fe20000010000 */
[----:B---3--:R-:W-:Y:S01]  /*8d50*/  F2FP.PACK_AB R120, R141, R142 ;  /* 0x0000008e8d78723e */ /* 0x008fe200000000ff */
[C---:B--2---:R-:W-:Y:S03]  /*8d60*/  HMMA.16816.F32 R4, R68.reuse, R72, R4 ;  /* 0x000000484404723c */ /* 0x044fe60000001804 */
[----:B------:R-:W-:Y:S02]  /*8d70*/  FADD.FTZ R164, R164, R165 ;  /* 0x000000a5a4a47221 */ /* 0x000fe40000010000 */
[----:B------:R-:W-:Y:S01]  /*8d80*/  MUFU.EX2 R136, R136 ;  /* 0x0000008800887308 */ /* 0x000fe20000000800 */
[----:B------:R-:W-:Y:S02]  /*8d90*/  FADD.FTZ R161, R161, R158 ;  /* 0x0000009ea1a17221 */ /* 0x000fe40000010000 */
[C---:B------:R-:W-:Y:S01]  /*8da0*/  HMMA.16816.F32 R8, R68.reuse, R74, R8 ;  /* 0x0000004a4408723c */ /* 0x040fe20000001808 */
[----:B------:R-:W2:Y:S03]  /*8db0*/  LDSM.16.MT88.4 R72, [R212+0x4100] ;  /* 0x00410000d448783b */ /* 0x000ea60000004200 */
[----:B------:R-:W-:Y:S03]  /*8dc0*/  FADD.FTZ R167, R167, R164 ;  /* 0x000000a4a7a77221 */ /* 0x000fe60000010000 */
[----:B------:R-:W3:Y:S01]  /*8dd0*/  MUFU.EX2 R139, R139 ;  /* 0x0000008b008b7308 */ /* 0x000ee20000000800 */
[C---:B------:R-:W-:Y:S04]  /*8de0*/  HMMA.16816.F32 R12, R68.reuse, R76, R12 ;  /* 0x0000004c440c723c */ /* 0x040fe8000000180c */
[----:B-1----:R-:W-:Y:S01]  /*8df0*/  F2FP.PACK_AB R122, R151, R138 ;  /* 0x0000008a977a723e */ /* 0x002fe200000000ff */
[----:B------:R-:W-:Y:S03]  /*8e00*/  FADD.FTZ R3, R117, R167 ;  /* 0x000000a775037221 */ /* 0x000fe60000010000 */
[C---:B------:R-:W-:Y:S01]  /*8e10*/  HMMA.16816.F32 R16, R68.reuse, R78, R16 ;  /* 0x0000004e4410723c */ /* 0x040fe20000001810 */
[----:B------:R-:W1:Y:S01]  /*8e20*/  LDSM.16.MT88.4 R76, [R210+0x4100] ;  /* 0x00410000d24c783b */ /* 0x000e620000004200 */
[----:B------:R-:W-:Y:S02]  /*8e30*/  MUFU.EX2 R135, R135 ;  /* 0x0000008700877308 */ /* 0x000fe40000000800 */
[----:B------:R-:W-:Y:S04]  /*8e40*/  FADD.FTZ R3, R149, R3 ;  /* 0x0000000395037221 */ /* 0x000fe80000010000 */
[C---:B----4-:R-:W-:Y:S04]  /*8e50*/  HMMA.16816.F32 R20, R68.reuse, R80, R20 ;  /* 0x000000504414723c */ /* 0x050fe80000001814 */
[----:B------:R-:W4:Y:S01]  /*8e60*/  MUFU.EX2 R134, R134 ;  /* 0x0000008600867308 */ /* 0x000f220000000800 */
[----:B------:R-:W-:Y:S01]  /*8e70*/  FADD.FTZ R2, R252, R3 ;  /* 0x00000003fc027221 */ /* 0x000fe20000010000 */
[----:B---3--:R-:W-:Y:S02]  /*8e80*/  F2FP.PACK_AB R121, R139, R136 ;  /* 0x000000888b79723e */ /* 0x008fe400000000ff */
[C---:B------:R-:W-:Y:S01]  /*8e90*/  HMMA.16816.F32 R24, R68.reuse, R82, R24 ;  /* 0x000000524418723c */ /* 0x040fe20000001818 */
[----:B------:R-:W3:Y:S03]  /*8ea0*/  LDSM.16.MT88.4 R80, [R209+0x4100] ;  /* 0x00410000d150783b */ /* 0x000ee60000004200 */
[----:B------:R-:W-:Y:S04]  /*8eb0*/  FADD.FTZ R2, R171, R2 ;  /* 0x00000002ab027221 */ /* 0x000fe80000010000 */
[C---:B------:R-:W-:Y:S04]  /*8ec0*/  HMMA.16816.F32 R28, R68.reuse, R84, R28 ;  /* 0x00000054441c723c */ /* 0x040fe8000000181c */
[----:B------:R-:W-:Y:S04]  /*8ed0*/  FADD.FTZ R2, R163, R2 ;  /* 0x00000002a3027221 */ /* 0x000fe80000010000 */
[C---:B------:R-:W-:Y:S01]  /*8ee0*/  HMMA.16816.F32 R32, R68.reuse, R86, R32 ;  /* 0x000000564420723c */ /* 0x040fe20000001820 */
[----:B------:R-:W5:Y:S03]  /*8ef0*/  LDSM.16.MT88.4 R84, [R212+0x1900] ;  /* 0x00190000d454783b */ /* 0x000f660000004200 */
[----:B----4-:R-:W-:Y:S01]  /*8f00*/  F2FP.PACK_AB R123, R134, R135 ;  /* 0x00000087867b723e */ /* 0x010fe200000000ff */
[----:B------:R-:W-:Y:S03]  /*8f10*/  FADD.FTZ R2, R157, R2 ;  /* 0x000000029d027221 */ /* 0x000fe60000010000 */
[C---:B--2---:R-:W-:Y:S04]  /*8f20*/  HMMA.16816.F32 R36, R68.reuse, R72, R36 ;  /* 0x000000484424723c */ /* 0x044fe80000001824 */
[----:B------:R-:W-:Y:S04]  /*8f30*/  FADD.FTZ R2, R155, R2 ;  /* 0x000000029b027221 */ /* 0x000fe80000010000 */
        /* <DEDUP_REMOVED lines=9> */
[----:B------:R-:W-:Y:S01]  /*8fd0*/  HMMA.16816.F32 R64, R68, R90, R64 ;  /* 0x0000005a4440723c */ /* 0x000fe20000001840 */
[----:B------:R-:W-:Y:S06]  /*8fe0*/  LDSM.16.MT88.4 R88, [R209+0x4900] ;  /* 0x00490000d158783b */ /* 0x000fec0000004200 */
[----:B------:R-:W-:Y:S02]  /*8ff0*/  F2FP.PACK_AB R69, R96, R100 ;  /* 0x000000646045723e */ /* 0x000fe400000000ff */
[----:B------:R-:W-:Y:S01]  /*9000*/  F2FP.PACK_AB R68, R169, R166 ;  /* 0x000000a6a944723e */ /* 0x000fe200000000ff */
[----:B------:R-:W-:Y:S02]  /*9010*/  LDSM.16.MT88.4 R96, [R209+0x2900] ;  /* 0x00290000d160783b */ /* 0x000fe40000004200 */
[----:B------:R-:W-:Y:S01]  /*9020*/  F2FP.PACK_AB R70, R170, R168 ;  /* 0x000000a8aa46723e */ /* 0x000fe200000000ff */
[----:B------:R-:W-:Y:S01]  /*9030*/  FADD.FTZ R166, R166, R161 ;  /* 0x000000a1a6a67221 */ /* 0x000fe20000010000 */
[----:B------:R-:W-:Y:S04]  /*9040*/  F2FP.PACK_AB R71, R171, R252 ;  /* 0x000000fcab47723e */ /* 0x000fe800000000ff */
[----:B------:R-:W-:Y:S03]  /*9050*/  LDSM.16.MT88.4 R100, [R208+0x2900] ;  /* 0x00290000d064783b */ /* 0x000fe60000004200 */
[C---:B-----5:R-:W-:Y:S08]  /*9060*/  HMMA.16816.F32 R4, R68.reuse, R84, R4 ;  /* 0x000000544404723c */ /* 0x060ff00000001804 */
[C---:B------:R-:W-:Y:S01]  /*9070*/  HMMA.16816.F32 R8, R68.reuse, R86, R8 ;  /* 0x000000564408723c */ /* 0x040fe20000001808 */
[----:B------:R-:W4:Y:S07]  /*9080*/  LDSM.16.MT88.4 R84, [R212+0x4900] ;  /* 0x00490000d454783b */ /* 0x000f2e0000004200 */
        /* <DEDUP_REMOVED lines=9> */
[C---:B----4-:R-:W-:Y:S08]  /*9120*/  HMMA.16816.F32 R36, R68.reuse, R84, R36 ;  /* 0x000000544424723c */ /* 0x050ff00000001824 */
[C---:B------:R-:W-:Y:S01]  /*9130*/  HMMA.16816.F32 R40, R68.reuse, R86, R40 ;  /* 0x000000564428723c */ /* 0x040fe20000001828 */
[----:B------:R-:W-:Y:S07]  /*9140*/  LDSM.16.MT88.4 R84, [R208+0x2100] ;  /* 0x00210000d054783b */ /* 0x000fee0000004200 */
[C---:B--2---:R-:W-:Y:S08]  /*9150*/  HMMA.16816.F32 R44, R68.reuse, R72, R44 ;  /* 0x00000048442c723c */ /* 0x044ff0000000182c */
[C---:B------:R-:W-:Y:S01]  /*9160*/  HMMA.16816.F32 R48, R68.reuse, R74, R48 ;  /* 0x0000004a4430723c */ /* 0x040fe20000001830 */
[----:B------:R-:W2:Y:S07]  /*9170*/  LDSM.16.MT88.4 R72, [R209+0x2100] ;  /* 0x00210000d148783b */ /* 0x000eae0000004200 */
[C---:B------:R-:W-:Y:S08]  /*9180*/  HMMA.16816.F32 R52, R68.reuse, R88, R52 ;  /* 0x000000584434723c */ /* 0x040ff00000001834 */
[C---:B------:R-:W-:Y:S01]  /*9190*/  HMMA.16816.F32 R56, R68.reuse, R90, R56 ;  /* 0x0000005a4438723c */ /* 0x040fe20000001838 */
[----:B------:R-:W-:Y:S07]  /*91a0*/  LDSM.16.MT88.4 R88, [R209+0x5100] ;  /* 0x00510000d158783b */ /* 0x000fee0000004200 */
[C---:B------:R-:W-:Y:S08]  /*91b0*/  HMMA.16816.F32 R60, R68.reuse, R92, R60 ;  /* 0x0000005c443c723c */ /* 0x040ff0000000183c */
[----:B------:R-:W-:Y:S01]  /*91c0*/  HMMA.16816.F32 R64, R68, R94, R64 ;  /* 0x0000005e4440723c */ /* 0x000fe20000001840 */
[----:B------:R-:W-:Y:S06]  /*91d0*/  LDSM.16.MT88.4 R92, [R210+0x2900] ;  /* 0x00290000d25c783b */ /* 0x000fec0000004200 */
[----:B------:R-:W-:Y:S02]  /*91e0*/  F2FP.PACK_AB R68, R156, R160 ;  /* 0x000000a09c44723e */ /* 0x000fe400000000ff */
[----:B------:R-:W-:Y:S03]  /*91f0*/  F2FP.PACK_AB R70, R150, R152 ;  /* 0x000000989646723e */ /* 0x000fe600000000ff */
[----:B------:R-:W-:Y:S02]  /*9200*/  F2FP.PACK_AB R69, R157, R163 ;  /* 0x000000a39d45723e */ /* 0x000fe400000000ff */
[C---:B------:R-:W-:Y:S01]  /*9210*/  F2FP.PACK_AB R71, R153.reuse, R155 ;  /* 0x0000009b9947723e */ /* 0x040fe200000000ff */
[----:B------:R-:W-:Y:S02]  /*9220*/  FADD.FTZ R153, R153, R2 ;  /* 0x0000000299997221 */ /* 0x000fe40000010000 */
[----:B------:R-:W-:Y:S02]  /*9230*/  IMAD.MOV.U32 R2, RZ, RZ, R116 ;  /* 0x000000ffff027224 */ /* 0x000fe400078e0074 */
[----:B------:R-:W-:Y:S02]  /*9240*/  FADD.FTZ R136, R136, R153 ;  /* 0x0000009988887221 */ /* 0x000fe40000010000 */
[C---:B-1----:R-:W-:Y:S03]  /*9250*/  HMMA.16816.F32 R4, R68.reuse, R76, R4 ;  /* 0x0000004c4404723c */ /* 0x042fe60000001804 */
[----:B------:R-:W-:Y:S04]  /*9260*/  FADD.FTZ R136, R139, R136 ;  /* 0x000000888b887221 */ /* 0x000fe80000010000 */
[----:B------:R-:W-:Y:S01]  /*9270*/  FADD.FTZ R135, R135, R136 ;  /* 0x0000008887877221 */ /* 0x000fe20000010000 */
[C---:B------:R-:W-:Y:S01]  /*9280*/  HMMA.16816.F32 R8, R68.reuse, R78, R8 ;  /* 0x0000004e4408723c */ /* 0x040fe20000001808 */
[----:B------:R-:W1:Y:S03]  /*9290*/  LDSM.16.MT88.4 R76, [R212+0x5100] ;  /* 0x00510000d44c783b */ /* 0x000e660000004200 */
[----:B------:R-:W-:Y:S04]  /*92a0*/  FADD.FTZ R241, R134, R135 ;  /* 0x0000008786f17221 */ /* 0x000fe80000010000 */
[C---:B---3--:R-:W-:Y:S08]  /*92b0*/  HMMA.16816.F32 R12, R68.reuse, R80, R12 ;  /* 0x00000050440c723c */ /* 0x048ff0000000180c */
[C---:B------:R-:W-:Y:S01]  /*92c0*/  HMMA.16816.F32 R16, R68.reuse, R82, R16 ;  /* 0x000000524410723c */ /* 0x040fe20000001810 */
[----:B------:R-:W3:Y:S07]  /*92d0*/  LDSM.16.MT88.4 R80, [R210+0x5100] ;  /* 0x00510000d250783b */ /* 0x000eee0000004200 */
[C---:B--2---:R-:W-:Y:S08]  /*92e0*/  HMMA.16816.F32 R20, R68.reuse, R72, R20 ;  /* 0x000000484414723c */ /* 0x044ff00000001814 */
[C---:B------:R-:W-:Y:S01]  /*92f0*/  HMMA.16816.F32 R24, R68.reuse, R74, R24 ;  /* 0x0000004a4418723c */ /* 0x040fe20000001818 */
[----:B------:R-:W2:Y:S07]  /*9300*/  LDSM.16.MT88.4 R72, [R208+0x5100] ;  /* 0x00510000d048783b */ /* 0x000eae0000004200 */
[C---:B------:R-:W-:Y:S08]  /*9310*/  HMMA.16816.F32 R28, R68.reuse, R84, R28 ;  /* 0x00000054441c723c */ /* 0x040ff0000000181c */
[C---:B------:R-:W-:Y:S01]  /*9320*/  HMMA.16816.F32 R32, R68.reuse, R86, R32 ;  /* 0x000000564420723c */ /* 0x040fe20000001820 */
[----:B------:R-:W4:Y:S07]  /*9330*/  LDSM.16.MT88.4 R84, [R212+0x2900] ;  /* 0x00290000d454783b */ /* 0x000f2e0000004200 */
[C---:B-1----:R-:W-:Y:S08]  /*9340*/  HMMA.16816.F32 R36, R68.reuse, R76, R36 ;  /* 0x0000004c4424723c */ /* 0x042ff00000001824 */
[C---:B------:R-:W-:Y:S08]  /*9350*/  HMMA.16816.F32 R40, R68.reuse, R78, R40 ;  /* 0x0000004e4428723c */ /* 0x040ff00000001828 */
[C---:B---3--:R-:W-:Y:S08]  /*9360*/  HMMA.16816.F32 R44, R68.reuse, R80, R44 ;  /* 0x00000050442c723c */ /* 0x048ff0000000182c */
[C---:B------:R-:W-:Y:S08]  /*9370*/  HMMA.16816.F32 R48, R68.reuse, R82, R48 ;  /* 0x000000524430723c */ /* 0x040ff00000001830 */
[C---:B------:R-:W-:Y:S08]  /*9380*/  HMMA.16816.F32 R52, R68.reuse, R88, R52 ;  /* 0x000000584434723c */ /* 0x040ff00000001834 */
[C---:B------:R-:W-:Y:S08]  /*9390*/  HMMA.16816.F32 R56, R68.reuse, R90, R56 ;  /* 0x0000005a4438723c */ /* 0x040ff00000001838 */
[C---:B--2---:R-:W-:Y:S08]  /*93a0*/  HMMA.16816.F32 R60, R68.reuse, R72, R60 ;  /* 0x00000048443c723c */ /* 0x044ff0000000183c */
        /* <DEDUP_REMOVED lines=15> */
[----:B------:R-:W-:Y:S01]  /*94a0*/  FADD.FTZ R5, R169, R166 ;  /* 0x000000a6a9057221 */ /* 0x000fe20000010000 */
[C---:B------:R-:W-:Y:S04]  /*94b0*/  HMMA.16816.F32 R104, R120.reuse, R6, R48 ;  /* 0x000000067868723c */ /* 0x040fe80000001830 */
[----:B------:R-:W-:Y:S01]  /*94c0*/  IADD3 R169, R251, -0x1, RZ ;  /* 0xfffffffffba97810 */ /* 0x000fe20007ffe0ff */
[----:B------:R-:W-:Y:S03]  /*94d0*/  FADD.FTZ R5, R168, R5 ;  /* 0x00000005a8057221 */ /* 0x000fe60000010000 */
[C---:B--2---:R-:W-:Y:S04]  /*94e0*/  HMMA.16816.F32 R52, R120.reuse, R8, R52 ;  /* 0x000000087834723c */ /* 0x044fe80000001834 */
[----:B------:R-:W-:Y:S02]  /*94f0*/  FADD.FTZ R3, R170, R5 ;  /* 0x00000005aa037221 */ /* 0x000fe40000010000 */
[----:B------:R-:W-:Y:S02]  /*9500*/  IMAD.MOV.U32 R251, RZ, RZ, R169 ;  /* 0x000000fffffb7224 */ /* 0x000fe400078e00a9 */
[C---:B------:R-:W-:Y:S04]  /*9510*/  HMMA.16816.F32 R56, R120.reuse, R10, R56 ;  /* 0x0000000a7838723c */ /* 0x040fe80000001838 */
[----:B------:R-:W-:Y:S04]  /*9520*/  FADD.FTZ R3, R160, R3 ;  /* 0x00000003a0037221 */ /* 0x000fe80000010000 */
[----:B------:R-:W-:Y:S01]  /*9530*/  FADD.FTZ R3, R156, R3 ;  /* 0x000000039c037221 */ /* 0x000fe20000010000 */
[C---:B---3--:R-:W-:Y:S03]  /*9540*/  HMMA.16816.F32 R60, R120.reuse, R12, R60 ;  /* 0x0000000c783c723c */ /* 0x048fe6000000183c */
[----:B------:R-:W-:Y:S04]  /*9550*/  FADD.FTZ R3, R152, R3 ;  /* 0x0000000398037221 */ /* 0x000fe80000010000 */
[----:B------:R-:W-:Y:S01]  /*9560*/  FADD.FTZ R3, R150, R3 ;  /* 0x0000000396037221 */ /* 0x000fe20000010000 */
[----:B------:R-:W-:Y:S04]  /*9570*/  HMMA.16816.F32 R64, R120, R14, R64 ;  /* 0x0000000e7840723c */ /* 0x000fe80000001840 */
[----:B------:R-:W-:Y:S02]  /*9580*/  FADD.FTZ R142, R142, R3 ;  /* 0x000000038e8e7221 */ /* 0x000fe40000010000 */
[----:B------:R-:W-:Y:S02]  /*9590*/  IMAD.MOV.U32 R12, RZ, RZ, R116 ;  /* 0x000000ffff0c7224 */ /* 0x000fe400078e0074 */
[----:B------:R-:W-:Y:S04]  /*95a0*/  FADD.FTZ R141, R141, R142 ;  /* 0x0000008e8d8d7221 */ /* 0x000fe80000010000 */
[----:B------:R-:W-:Y:S02]  /*95b0*/  FADD.FTZ R138, R138, R141 ;  /* 0x0000008d8a8a7221 */ /* 0x000fe40000010000 */
[----:B------:R-:W-:Y:S02]  /*95c0*/  IMAD.MOV.U32 R3, RZ, RZ, R0 ;  /* 0x000000ffff037224 */ /* 0x000fe400078e0000 */
[----:B------:R-:W-:Y:S01]  /*95d0*/  FADD.FTZ R242, R151, R138 ;  /* 0x0000008a97f27221 */ /* 0x000fe20000010000 */
[----:B------:R-:W-:-:S05]  /*95e0*/  @P0 BRA `(.L_x_265) ;  /* 0xffffc24000000947 */ /* 0x000fca000383ffff */
.L_x_254:
[----:B------:R-:W1:Y:S01]  /*95f0*/  S2R R5, SR_CTAID.X ;  /* 0x0000000000057919 */ /* 0x000e620000002500 */
[----:B------:R-:W-:-:S02]  /*9600*/  IADD3 R2, R217, 0x1, -R226 ;  /* 0x00000001d9027810 */ /* 0x000fc40007ffe8e2 */
[----:B-1----:R-:W-:-:S05]  /*9610*/  LEA R5, R5, 0x7f, 0x7 ;  /* 0x0000007f05057811 */ /* 0x002fca00078e38ff */
[----:B------:R-:W-:-:S05]  /*9620*/  @P4 IMAD.HI.U32 R3, R5, c[0x0][0x2c8], RZ ;  /* 0x0000b20005034a27 */ /* 0x000fca00078e00ff */
[----:B------:R-:W-:-:S05]  /*9630*/  @P4 SHF.R.U32.HI R5, RZ, c[0x0][0x2cc], R3 ;  /* 0x0000b300ff054a19 */ /* 0x000fca0000011603 */
[----:B------:R-:W-:-:S05]  /*9640*/  IMAD.IADD R4, R2, 0x1, R5 ;  /* 0x0000000102047824 */ /* 0x000fca00078e0205 */
[----:B------:R-:W-:Y:S01]  /*9650*/  IADD3 R3, R4, -c[0x0][0x324], RZ ;  /* 0x8000c90004037a10 */ /* 0x000fe20007ffe0ff */
[----:B------:R-:W-:Y:S05]  /*9660*/  @!P3 BRA `(.L_x_266) ;  /* 0x000000f00000b947 */ /* 0x000fea0003800000 */
[----:B------:R-:W-:-:S13]  /*9670*/  ISETP.GT.AND P0, PT, R4, -0x1, PT ;  /* 0xffffffff0400780c */ /* 0x000fda0003f04270 */
[----:B------:R-:W-:Y:S05]  /*9680*/  @P0 BRA `(.L_x_267) ;  /* 0x0000007000000947 */ /* 0x000fea0003800000 */
[----:B------:R-:W-:Y:S01]  /*9690*/  IMAD.MOV.U32 R2, RZ, RZ, 0x1 ;  /* 0x00000001ff027424 */ /* 0x000fe200078e00ff */
[----:B------:R-:W-:-:S04]  /*96a0*/  LOP3.LUT R4, RZ, R4, RZ, 0x33, !PT ;  /* 0x00000004ff047212 */ /* 0x000fc800078e33ff */
[----:B------:R-:W-:-:S13]  /*96b0*/  ISETP.NE.AND P0, PT, R2, c[0x0][0x32c], PT ;  /* 0x0000cb0002007a0c */ /* 0x000fda0003f05270 */
[----:B------:R-:W-:-:S05]  /*96c0*/  @P0 IMAD.HI.U32 R2, R4, c[0x0][0x330], RZ ;  /* 0x0000cc0004020a27 */ /* 0x000fca00078e00ff */
[----:B------:R-:W-:-:S04]  /*96d0*/  @P0 SHF.R.U32.HI R4, RZ, c[0x0][0x334], R2 ;  /* 0x0000cd00ff040a19 */ /* 0x000fc80000011602 */
[----:B------:R-:W-:Y:S01]  /*96e0*/  LOP3.LUT R4, RZ, R4, RZ, 0x33, !PT ;  /* 0x00000004ff047212 */ /* 0x000fe200078e33ff */
[----:B------:R-:W-:Y:S05]  /*96f0*/  BRA `(.L_x_268) ;  /* 0x0000004000007947 */ /* 0x000fea0003800000 */
.L_x_267:
[----:B------:R-:W-:-:S04]  /*9700*/  MOV R2, 0x1 ;  /* 0x0000000100027802 */ /* 0x000fc80000000f00 */
[----:B------:R-:W-:-:S13]  /*9710*/  ISETP.NE.AND P0, PT, R2, c[0x0][0x32c], PT ;  /* 0x0000cb0002007a0c */ /* 0x000fda0003f05270 */
[----:B------:R-:W-:-:S05]  /*9720*/  @P0 IMAD.HI.U32 R2, R4, c[0x0][0x330], RZ ;  /* 0x0000cc0004020a27 */ /* 0x000fca00078e00ff */
[----:B------:R-:W-:-:S05]  /*9730*/  @P0 SHF.R.U32.HI R4, RZ, c[0x0][0x334], R2 ;  /* 0x0000cd00ff040a19 */ /* 0x000fca0000011602 */
.L_x_268:
[----:B------:R-:W-:-:S05]  /*9740*/  IMAD R4, R4, c[0x0][0x32c], RZ ;  /* 0x0000cb0004047a24 */ /* 0x000fca00078e02ff */
[----:B------:R-:W-:-:S04]  /*9750*/  IMNMX R3, R3, R4, !PT ;  /* 0x0000000403037217 */ /* 0x000fc80007800200 */
.L_x_266:
[----:B------:R-:W-:-:S05]  /*9760*/  IADD3 R3, R3, 0x5f, RZ ;  /* 0x0000005f03037810 */ /* 0x000fca0007ffe0ff */
[----:B------:R-:W-:-:S05]  /*9770*/  IMAD.HI R3, R3, 0x2aaaaaab, RZ ;  /* 0x2aaaaaab03037827 */ /* 0x000fca00078e02ff */
[----:B------:R-:W-:-:S04]  /*9780*/  SHF.R.U32.HI R2, RZ, 0x1f, R3 ;  /* 0x0000001fff027819 */ /* 0x000fc80000011603 */
[----:B------:R-:W-:-:S04]  /*9790*/  LEA.HI.SX32 R3, R3, R2, 0x1c ;  /* 0x0000000203037211 */ /* 0x000fc800078fe2ff */
[----:B------:R-:W-:-:S04]  /*97a0*/  IMNMX R250, R216, R3, !PT ;  /* 0x00000003d8fa7217 */ /* 0x000fc80007800200 */
[----:B------:R-:W-:-:S13]  /*97b0*/  ISETP.GE.AND P0, PT, R169, R250, PT ;  /* 0x000000faa900720c */ /* 0x000fda0003f06270 */
[----:B------:R-:W-:Y:S05]  /*97c0*/  @!P0 BRA `(.L_x_269) ;  /* 0x00002c0000008947 */ /* 0x000fea0003800000 */
[----:B------:R-:W-:Y:S01]  /*97d0*/  IMAD.MOV.U32 R3, RZ, RZ, R0 ;  /* 0x000000ffff037224 */ /* 0x000fe200078e0000 */
[----:B------:R-:W-:Y:S01]  /*97e0*/  SHF.R.S32.HI R0, RZ, 0x1f, R225 ;  /* 0x0000001fff007819 */ /* 0x000fe200000114e1 */
[----:B------:R-:W-:Y:S01]  /*97f0*/  IMAD.MOV.U32 R117, RZ, RZ, R12 ;  /* 0x000000ffff757224 */ /* 0x000fe200078e000c */
[----:B------:R-:W-:Y:S01]  /*9800*/  MOV R251, R169 ;  /* 0x000000a900fb7202 */ /* 0x000fe20000000f00 */
[----:B------:R-:W-:Y:S01]  /*9810*/  IMAD.SHL.U32 R248, R225, 0x2, RZ ;  /* 0x00000002e1f87824 */ /* 0x000fe200078e00ff */
[C---:B------:R-:W-:Y:S02]  /*9820*/  SHF.L.U64.HI R247, R243.reuse, 0x1, R244 ;  /* 0x00000001f3f77819 */ /* 0x040fe400000102f4 */
[----:B------:R-:W-:Y:S02]  /*9830*/  SHF.L.U32 R246, R243, 0x1, RZ ;  /* 0x00000001f3f67819 */ /* 0x000fe400000006ff */
[----:B------:R-:W-:Y:S02]  /*9840*/  SHF.L.U64.HI R249, R225, 0x1, R0 ;  /* 0x00000001e1f97819 */ /* 0x000fe40000010200 */
.L_x_272:
        /* <DEDUP_REMOVED lines=57> */
.L_x_270:
[C---:B--23--:R-:W-:Y:S01]  /*9be0*/  HMMA.16816.F32 R4, R124.reuse, R120, RZ ;  /* 0x000000787c04723c */ /* 0x04cfe200000018ff */
[----:B------:R-:W-:Y:S02]  /*9bf0*/  LDSM.16.M88.4 R156, [R202+0x1000] ;  /* 0x00100000ca9c783b */ /* 0x000fe40000000200 */
[----:B------:R-:W-:Y:S05]  /*9c00*/  ISETP.GT.AND P0, PT, R251, R216, PT ;  /* 0x000000d8fb00720c */ /* 0x000fea0003f04270 */
        /* <DEDUP_REMOVED lines=145> */
[----:B------:R1:W2:Y:S01]  /*a520*/  @!P1 LDG.E R221, [R128.64] ;  /* 0x0000000680dd9981 */ /* 0x0002a2000c1e1900 */
[----:B------:R-:W-:Y:S04]  /*a530*/  IMAD R222, R119, c[0x0][0x2b8], R222 ;  /* 0x0000ae0077de7a24 */ /* 0x000fe800078e02de */
[C---:B------:R-:W-:Y:S01]  /*a540*/  IMAD.WIDE.U32 R122, R222.reuse, c[0x0][0x1e0], RZ ;  /* 0x00007800de7a7a25 */ /* 0x040fe200078e00ff */
[----:B------:R-:W-:Y:S05]  /*a550*/  SHF.R.S32.HI R119, RZ, 0x1f, R222 ;  /* 0x0000001fff777819 */ /* 0x000fea00000114de */
[----:B------:R-:W-:Y:S04]  /*a560*/  IMAD R119, R119, c[0x0][0x1e0], RZ ;  /* 0x0000780077777a24 */ /* 0x000fe800078e02ff */
[----:B------:R-:W-:Y:S04]  /*a570*/  IMAD R119, R222, c[0x0][0x1e4], R119 ;  /* 0x00007900de777a24 */ /* 0x000fe800078e0277 */
[----:B------:R-:W-:Y:S01]  /*a580*/  IMAD.IADD R123, R123, 0x1, R119 ;  /* 0x000000017b7b7824 */ /* 0x000fe200078e0277 */
[----:B-1----:R-:W-:Y:S04]  /*a590*/  IADD3 R128, -R245, 0x10, RZ ;  /* 0x00000010f5807810 */ /* 0x002fe80007ffe1ff */
[----:B------:R-:W-:Y:S02]  /*a5a0*/  LOP3.LUT R128, R128, 0xf, RZ, 0xc0, !PT ;  /* 0x0000000f80807812 */ /* 0x000fe400078ec0ff */
[----:B--2---:R-:W-:Y:S01]  /*a5b0*/  SHF.R.S32.HI R121, RZ, 0x1f, R221 ;  /* 0x0000001fff797819 */ /* 0x004fe200000114dd */
        /* <DEDUP_REMOVED lines=33> */
.L_x_271:
        /* <DEDUP_REMOVED lines=49> */
[----:B------:R-:W-:Y:S02]  /*aae0*/  ISETP.GT.AND P0, PT, R251, R250, PT ;  /* 0x000000fafb00720c */ /* 0x000fe40003f04270 */
[----:B------:R-:W-:Y:S02]  /*aaf0*/  FMNMX.FTZ R122, R49, R0, !PT ;  /* 0x00000000317a7209 */ /* 0x000fe40007810000 */
[----:B------:R-:W-:Y:S02]  /*ab00*/  FMNMX.FTZ R0, R50, R121, !PT ;  /* 0x0000007932007209 */ /* 0x000fe40007810000 */
[----:B------:R-:W-:Y:S01]  /*ab10*/  IADD3 R169, R251, -0x1, RZ ;  /* 0xfffffffffba97810 */ /* 0x000fe20007ffe0ff */
[----:B------:R-:W-:Y:S01]  /*ab20*/  SHFL.BFLY PT, R123, R122, 0x2, 0x1f ;  /* 0x0c401f007a7b7f89 */ /* 0x000fe200000e0000 */
[----:B------:R-:W-:Y:S02]  /*ab30*/  FMNMX.FTZ R118, R51, R0, !PT ;  /* 0x0000000033767209 */ /* 0x000fe40007810000 */
[----:B------:R-:W-:Y:S05]  /*ab40*/  MOV R251, R169 ;  /* 0x000000a900fb7202 */ /* 0x000fea0000000f00 */
[----:B------:R-:W1:Y:S02]  /*ab50*/  SHFL.BFLY PT, R121, R118, 0x2, 0x1f ;  /* 0x0c401f0076797f89 */ /* 0x000e6400000e0000 */
[----:B-1----:R-:W-:Y:S02]  /*ab60*/  FMNMX.FTZ R119, R118, R121, !PT ;  /* 0x0000007976777209 */ /* 0x002fe40007810000 */
[----:B------:R-:W-:Y:S04]  /*ab70*/  FMNMX.FTZ R120, R122, R123, !PT ;  /* 0x0000007b7a787209 */ /* 0x000fe80007810000 */
[----:B------:R-:W1:Y:S08]  /*ab80*/  SHFL.BFLY PT, R116, R119, 0x1, 0x1f ;  /* 0x0c201f0077747f89 */ /* 0x000e7000000e0000 */
[----:B------:R-:W2:Y:S01]  /*ab90*/  SHFL.BFLY PT, R123, R120, 0x1, 0x1f ;  /* 0x0c201f00787b7f89 */ /* 0x000ea200000e0000 */
[----:B-1----:R-:W-:Y:S05]  /*aba0*/  FMNMX.FTZ R116, R116, R119, !PT ;  /* 0x0000007774747209 */ /* 0x002fea0007810000 */
[----:B------:R-:W-:Y:S01]  /*abb0*/  FMUL.FTZ R143, R116, c[0x0][0x2d0] ;  /* 0x0000b400748f7a20 */ /* 0x000fe20000410000 */
[----:B--2---:R-:W-:Y:S03]  /*abc0*/  FMNMX.FTZ R0, R120, R123, !PT ;  /* 0x0000007b78007209 */ /* 0x004fe60007810000 */
[--C-:B------:R-:W-:Y:S01]  /*abd0*/  FFMA.FTZ R6, R6, c[0x0][0x2d0], -R143.reuse ;  /* 0x0000b40006067a23 */ /* 0x100fe2000001088f */
[----:B------:R-:W1:Y:S01]  /*abe0*/  LDSM.16.MT88.4 R120, [R212+0x100] ;  /* 0x00010000d478783b */ /* 0x000e620000004200 */
[----:B------:R-:W-:Y:S02]  /*abf0*/  FFMA.FTZ R7, R7, c[0x0][0x2d0], -R143 ;  /* 0x0000b40007077a23 */ /* 0x000fe4000001088f */
[C---:B------:R-:W-:Y:S02]  /*ac00*/  FADD.FTZ R2, -R0.reuse, R3 ;  /* 0x0000000300027221 */ /* 0x040fe40000010100 */
[----:B------:R-:W-:Y:S01]  /*ac10*/  FMUL.FTZ R150, R0, c[0x0][0x2d0] ;  /* 0x0000b40000967a20 */ /* 0x000fe20000410000 */
[----:B------:R-:W-:Y:S01]  /*ac20*/  MUFU.EX2 R6, R6 ;  /* 0x0000000600067308 */ /* 0x000fe20000000800 */
[----:B------:R-:W-:Y:S02]  /*ac30*/  FMUL.FTZ R3, R2, c[0x0][0x2d0] ;  /* 0x0000b40002037a20 */ /* 0x000fe40000410000 */
[----:B------:R-:W-:Y:S02]  /*ac40*/  FADD.FTZ R2, -R116, R117 ;  /* 0x0000007574027221 */ /* 0x000fe40000010100 */
[--C-:B------:R-:W-:Y:S02]  /*ac50*/  FFMA.FTZ R140, R4, c[0x0][0x2d0], -R150.reuse ;  /* 0x0000b400048c7a23 */ /* 0x100fe40000010896 */
[----:B------:R-:W-:Y:S02]  /*ac60*/  FMUL.FTZ R117, R2, c[0x0][0x2d0] ;  /* 0x0000b40002757a20 */ /* 0x000fe40000410000 */
[--C-:B------:R-:W-:Y:S01]  /*ac70*/  FFMA.FTZ R5, R5, c[0x0][0x2d0], -R150.reuse ;  /* 0x0000b40005057a23 */ /* 0x100fe20000010896 */
[----:B------:R-:W2:Y:S01]  /*ac80*/  MUFU.EX2 R3, R3 ;  /* 0x0000000300037308 */ /* 0x000ea20000000800 */
[--C-:B------:R-:W-:Y:S02]  /*ac90*/  FFMA.FTZ R118, R8, c[0x0][0x2d0], -R150.reuse ;  /* 0x0000b40008767a23 */ /* 0x100fe40000010896 */
[--C-:B------:R-:W-:Y:S02]  /*aca0*/  FFMA.FTZ R119, R9, c[0x0][0x2d0], -R150.reuse ;  /* 0x0000b40009777a23 */ /* 0x100fe40000010896 */
[--C-:B------:R-:W-:Y:S02]  /*acb0*/  FFMA.FTZ R142, R11, c[0x0][0x2d0], -R143.reuse ;  /* 0x0000b4000b8e7a23 */ /* 0x100fe4000001088f */
[--C-:B------:R-:W-:Y:S02]  /*acc0*/  FFMA.FTZ R155, R36, c[0x0][0x2d0], -R150.reuse ;  /* 0x0000b400249b7a23 */ /* 0x100fe40000010896 */
[--C-:B------:R-:W-:Y:S01]  /*acd0*/  FFMA.FTZ R158, R37, c[0x0][0x2d0], -R150.reuse ;  /* 0x0000b400259e7a23 */ /* 0x100fe20000010896 */
[----:B------:R3:W4:Y:S01]  /*ace0*/  MUFU.EX2 R2, R117 ;  /* 0x0000007500027308 */ /* 0x0007220000000800 */
[--C-:B------:R-:W-:Y:S02]  /*acf0*/  FFMA.FTZ R157, R38, c[0x0][0x2d0], -R143.reuse ;  /* 0x0000b400269d7a23 */ /* 0x100fe4000001088f */
[--C-:B------:R-:W-:Y:S02]  /*ad00*/  FFMA.FTZ R160, R39, c[0x0][0x2d0], -R143.reuse ;  /* 0x0000b40027a07a23 */ /* 0x100fe4000001088f */
[----:B------:R-:W-:Y:S01]  /*ad10*/  LDSM.16.MT88.4 R36, [R209+0x4900] ;  /* 0x00490000d124783b */ /* 0x000fe20000004200 */
[--C-:B------:R-:W-:Y:S02]  /*ad20*/  FFMA.FTZ R159, R40, c[0x0][0x2d0], -R150.reuse ;  /* 0x0000b400289f7a23 */ /* 0x100fe40000010896 */
[--C-:B------:R-:W-:Y:S02]  /*ad30*/  FFMA.FTZ R162, R41, c[0x0][0x2d0], -R150.reuse ;  /* 0x0000b40029a27a23 */ /* 0x100fe40000010896 */
[----:B------:R-:W-:Y:S01]  /*ad40*/  MUFU.EX2 R140, R140 ;  /* 0x0000008c008c7308 */ /* 0x000fe20000000800 */
[--C-:B------:R-:W-:Y:S02]  /*ad50*/  FFMA.FTZ R161, R42, c[0x0][0x2d0], -R143.reuse ;  /* 0x0000b4002aa17a23 */ /* 0x100fe4000001088f */
[--C-:B------:R-:W-:Y:S02]  /*ad60*/  FFMA.FTZ R164, R43, c[0x0][0x2d0], -R143.reuse ;  /* 0x0000b4002ba47a23 */ /* 0x100fe4000001088f */
[C---:B--2---:R-:W-:Y:S01]  /*ad70*/  FMUL.FTZ R8, R3.reuse, R112 ;  /* 0x0000007003087220 */ /* 0x044fe20000410000 */
[----:B------:R-:W-:Y:S01]  /*ad80*/  LDSM.16.MT88.4 R40, [R210+0x2900] ;  /* 0x00290000d228783b */ /* 0x000fe20000004200 */
[C---:B------:R-:W-:Y:S02]  /*ad90*/  FMUL.FTZ R9, R3.reuse, R113 ;  /* 0x0000007103097220 */ /* 0x040fe40000410000 */
[C---:B------:R-:W-:Y:S01]  /*ada0*/  FMUL.FTZ R68, R3.reuse, R68 ;  /* 0x0000004403447220 */ /* 0x040fe20000410000 */
[----:B------:R-:W2:Y:S01]  /*adb0*/  MUFU.EX2 R5, R5 ;  /* 0x0000000500057308 */ /* 0x000ea20000000800 */
[C---:B------:R-:W-:Y:S02]  /*adc0*/  FMUL.FTZ R69, R3.reuse, R69 ;  /* 0x0000004503457220 */ /* 0x040fe40000410000 */
[C---:B------:R-:W-:Y:S02]  /*add0*/  FMUL.FTZ R72, R3.reuse, R72 ;  /* 0x0000004803487220 */ /* 0x040fe40000410000 */
[--C-:B---3--:R-:W-:Y:S02]  /*ade0*/  FFMA.FTZ R117, R10, c[0x0][0x2d0], -R143.reuse ;  /* 0x0000b4000a757a23 */ /* 0x108fe4000001088f */
        /* <DEDUP_REMOVED lines=15> */
[----:B------:R-:W2:Y:S01]  /*aee0*/  MUFU.EX2 R7, R7 ;  /* 0x0000000700077308 */ /* 0x000ea20000000800 */
[C---:B------:R-:W-:Y:S02]  /*aef0*/  FMUL.FTZ R81, R3.reuse, R81 ;  /* 0x0000005103517220 */ /* 0x040fe40000410000 */
[C---:B------:R-:W-:Y:S02]  /*af00*/  FMUL.FTZ R82, R2.reuse, R82 ;  /* 0x0000005202527220 */ /* 0x040fe40000410000 */
[C---:B------:R-:W-:Y:S02]  /*af10*/  FMUL.FTZ R83, R2.reuse, R83 ;  /* 0x0000005302537220 */ /* 0x040fe40000410000 */
[C---:B------:R-:W-:Y:S02]  /*af20*/  FMUL.FTZ R84, R3.reuse, R84 ;  /* 0x0000005403547220 */ /* 0x040fe40000410000 */
[----:B------:R-:W-:Y:S01]  /*af30*/  FMUL.FTZ R85, R3, R85 ;  /* 0x0000005503557220 */ /* 0x000fe20000410000 */
[----:B------:R-:W-:Y:S01]  /*af40*/  MUFU.EX2 R117, R117 ;  /* 0x0000007500757308 */ /* 0x000fe20000000800 */
[C---:B------:R-:W-:Y:S02]  /*af50*/  FMUL.FTZ R86, R2.reuse, R86 ;  /* 0x0000005602567220 */ /* 0x040fe40000410000 */
[----:B------:R-:W-:Y:S01]  /*af60*/  FMUL.FTZ R87, R2, R87 ;  /* 0x0000005702577220 */ /* 0x000fe20000410000 */
[----:B---3--:R-:W-:Y:S01]  /*af70*/  F2FP.PACK_AB R114, R119, R118 ;  /* 0x000000767772723e */ /* 0x008fe200000000ff */
[--C-:B------:R-:W-:Y:S02]  /*af80*/  FFMA.FTZ R163, R44, c[0x0][0x2d0], -R150.reuse ;  /* 0x0000b4002ca37a23 */ /* 0x100fe40000010896 */
[--C-:B------:R-:W-:Y:S02]  /*af90*/  FFMA.FTZ R166, R45, c[0x0][0x2d0], -R150.reuse ;  /* 0x0000b4002da67a23 */ /* 0x100fe40000010896 */
[--C-:B------:R-:W-:Y:S01]  /*afa0*/  FFMA.FTZ R165, R46, c[0x0][0x2d0], -R143.reuse ;  /* 0x0000b4002ea57a23 */ /* 0x100fe2000001088f */
[----:B------:R-:W3:Y:S01]  /*afb0*/  MUFU.EX2 R142, R142 ;  /* 0x0000008e008e7308 */ /* 0x000ee20000000800 */
[--C-:B------:R-:W-:Y:S02]  /*afc0*/  FFMA.FTZ R168, R47, c[0x0][0x2d0], -R143.reuse ;  /* 0x0000b4002fa87a23 */ /* 0x100fe4000001088f */
        /* <DEDUP_REMOVED lines=19> */
[C---:B-1----:R-:W-:Y:S05]  /*b100*/  HMMA.16816.F32 R8, R112.reuse, R120, R8 ;  /* 0x000000787008723c */ /* 0x042fea0000001808 */
[C---:B------:R-:W-:Y:S02]  /*b110*/  FMUL.FTZ R101, R3.reuse, R101 ;  /* 0x0000006503657220 */ /* 0x040fe40000410000 */
[C---:B------:R-:W-:Y:S01]  /*b120*/  FMUL.FTZ R102, R2.reuse, R102 ;  /* 0x0000006602667220 */ /* 0x040fe20000410000 */
[C---:B------:R-:W-:Y:S01]  /*b130*/  HMMA.16816.F32 R68, R112.reuse, R122, R68 ;  /* 0x0000007a7044723c */ /* 0x040fe20000001844 */
[----:B------:R-:W1:Y:S01]  /*b140*/  LDSM.16.MT88.4 R120, [R208+0x100] ;  /* 0x00010000d078783b */ /* 0x000e620000004200 */
[----:B------:R-:W-:Y:S02]  /*b150*/  MUFU.EX2 R160, R160 ;  /* 0x000000a000a07308 */ /* 0x000fe40000000800 */
[----:B------:R-:W-:Y:S02]  /*b160*/  FMUL.FTZ R103, R2, R103 ;  /* 0x0000006702677220 */ /* 0x000fe40000410000 */
[--C-:B------:R-:W-:Y:S02]  /*b170*/  FFMA.FTZ R141, R12, c[0x0][0x2d0], -R150.reuse ;  /* 0x0000b4000c8d7a23 */ /* 0x100fe40000010896 */
[C---:B------:R-:W-:Y:S04]  /*b180*/  HMMA.16816.F32 R72, R112.reuse, R128, R72 ;  /* 0x000000807048723c */ /* 0x040fe80000001848 */
[----:B------:R-:W-:Y:S01]  /*b190*/  FMUL.FTZ R12, R3, R108 ;  /* 0x0000006c030c7220 */ /* 0x000fe20000410000 */
[----:B------:R-:W-:Y:S01]  /*b1a0*/  MUFU.EX2 R141, R141 ;  /* 0x0000008d008d7308 */ /* 0x000fe20000000800 */
[--C-:B------:R-:W-:Y:S02]  /*b1b0*/  FFMA.FTZ R148, R13, c[0x0][0x2d0], -R150.reuse ;  /* 0x0000b4000d947a23 */ /* 0x100fe40000010896 */
[C---:B------:R-:W-:Y:S01]  /*b1c0*/  HMMA.16816.F32 R76, R112.reuse, R130, R76 ;  /* 0x00000082704c723c */ /* 0x040fe2000000184c */
[----:B------:R-:W2:Y:S03]  /*b1d0*/  LDSM.16.MT88.4 R128, [R212+0x3100] ;  /* 0x00310000d480783b */ /* 0x000ea60000004200 */
[----:B------:R-:W-:Y:S02]  /*b1e0*/  FMUL.FTZ R13, R3, R109 ;  /* 0x0000006d030d7220 */ /* 0x000fe40000410000 */
[--C-:B------:R-:W-:Y:S01]  /*b1f0*/  FFMA.FTZ R149, R14, c[0x0][0x2d0], -R143.reuse ;  /* 0x0000b4000e957a23 */ /* 0x100fe2000001088f */
[----:B------:R-:W3:Y:S01]  /*b200*/  MUFU.EX2 R148, R148 ;  /* 0x0000009400947308 */ /* 0x000ee20000000800 */
[C---:B------:R-:W-:Y:S04]  /*b210*/  HMMA.16816.F32 R80, R112.reuse, R132, R80 ;  /* 0x000000847050723c */ /* 0x040fe80000001850 */
[C---:B------:R-:W-:Y:S02]  /*b220*/  FMUL.FTZ R14, R2.reuse, R110 ;  /* 0x0000006e020e7220 */ /* 0x040fe40000410000 */
[--C-:B------:R-:W-:Y:S02]  /*b230*/  FFMA.FTZ R152, R15, c[0x0][0x2d0], -R143.reuse ;  /* 0x0000b4000f987a23 */ /* 0x100fe4000001088f */
[C---:B------:R-:W-:Y:S01]  /*b240*/  HMMA.16816.F32 R84, R112.reuse, R134, R84 ;  /* 0x000000867054723c */ /* 0x040fe20000001854 */
[----:B------:R-:W4:Y:S01]  /*b250*/  LDSM.16.MT88.4 R132, [R210+0x3100] ;  /* 0x00310000d284783b */ /* 0x000f220000004200 */
[----:B------:R-:W-:Y:S02]  /*b260*/  MUFU.EX2 R149, R149 ;  /* 0x0000009500957308 */ /* 0x000fe40000000800 */
[C---:B------:R-:W-:Y:S02]  /*b270*/  FMUL.FTZ R15, R2.reuse, R111 ;  /* 0x0000006f020f7220 */ /* 0x040fe40000410000 */
[C---:B------:R-:W-:Y:S02]  /*b280*/  FMUL.FTZ R104, R3.reuse, R104 ;  /* 0x0000006803687220 */ /* 0x040fe40000410000 */
[C---:B------:R-:W-:Y:S01]  /*b290*/  FMUL.FTZ R105, R3.reuse, R105 ;  /* 0x0000006903697220 */ /* 0x040fe20000410000 */
[C---:B-1----:R-:W-:Y:S01]  /*b2a0*/  HMMA.16816.F32 R88, R112.reuse, R120, R88 ;  /* 0x000000787058723c */ /* 0x042fe20000001858 */
[----:B------:R-:W-:Y:S02]  /*b2b0*/  LDSM.16.MT88.4 R108, [R208+0x3100] ;  /* 0x00310000d06c783b */ /* 0x000fe40000004200 */
[C---:B------:R-:W-:Y:S01]  /*b2c0*/  FMUL.FTZ R106, R2.reuse, R106 ;  /* 0x0000006a026a7220 */ /* 0x040fe20000410000 */
[----:B------:R-:W1:Y:S01]  /*b2d0*/  MUFU.EX2 R152, R152 ;  /* 0x0000009800987308 */ /* 0x000e620000000800 */
[C---:B------:R-:W-:Y:S02]  /*b2e0*/  FMUL.FTZ R107, R2.reuse, R107 ;  /* 0x0000006b026b7220 */ /* 0x040fe40000410000 */
[C---:B------:R-:W-:Y:S01]  /*b2f0*/  FMUL.FTZ R52, R3.reuse, R52 ;  /* 0x0000003403347220 */ /* 0x040fe20000410000 */
[C---:B------:R-:W-:Y:S01]  /*b300*/  HMMA.16816.F32 R92, R112.reuse, R122, R92 ;  /* 0x0000007a705c723c */ /* 0x040fe2000000185c */
[----:B------:R-:W5:Y:S03]  /*b310*/  LDSM.16.MT88.4 R120, [R209+0x3100] ;  /* 0x00310000d178783b */ /* 0x000f660000004200 */
[C---:B------:R-:W-:Y:S02]  /*b320*/  FMUL.FTZ R53, R3.reuse, R53 ;  /* 0x0000003503357220 */ /* 0x040fe40000410000 */
[C---:B------:R-:W-:Y:S01]  /*b330*/  FMUL.FTZ R54, R2.reuse, R54 ;  /* 0x0000003602367220 */ /* 0x040fe20000410000 */
[----:B------:R-:W-:Y:S01]  /*b340*/  MUFU.EX2 R159, R159 ;  /* 0x0000009f009f7308 */ /* 0x000fe20000000800 */
[C---:B--2---:R-:W-:Y:S04]  /*b350*/  HMMA.16816.F32 R96, R112.reuse, R128, R96 ;  /* 0x000000807060723c */ /* 0x044fe80000001860 */
[C---:B------:R-:W-:Y:S02]  /*b360*/  FMUL.FTZ R55, R2.reuse, R55 ;  /* 0x0000003702377220 */ /* 0x040fe40000410000 */
[C---:B------:R-:W-:Y:S02]  /*b370*/  FMUL.FTZ R56, R3.reuse, R56 ;  /* 0x0000003803387220 */ /* 0x040fe40000410000 */
[C---:B------:R-:W-:Y:S01]  /*b380*/  HMMA.16816.F32 R100, R112.reuse, R130, R100 ;  /* 0x000000827064723c */ /* 0x040fe20000001864 */
[----:B------:R-:W2:Y:S01]  /*b390*/  LDSM.16.MT88.4 R128, [R212+0x900] ;  /* 0x00090000d480783b */ /* 0x000ea20000004200 */
        /* <DEDUP_REMOVED lines=11> */
[--C-:B------:R-:W-:Y:S01]  /*b450*/  FFMA.FTZ R154, R17, c[0x0][0x2d0], -R150.reuse ;  /* 0x0000b400119a7a23 */ /* 0x100fe20000010896 */
[----:B-1----:R-:W-:Y:S01]  /*b460*/  F2FP.PACK_AB R17, R152, R149 ;  /* 0x000000959811723e */ /* 0x002fe200000000ff */
[--C-:B------:R-:W-:Y:S01]  /*b470*/  FFMA.FTZ R153, R18, c[0x0][0x2d0], -R143.reuse ;  /* 0x0000b40012997a23 */ /* 0x100fe2000001088f */
[C---:B-----5:R-:W-:Y:S01]  /*b480*/  HMMA.16816.F32 R52, R112.reuse, R120, R52 ;  /* 0x000000787034723c */ /* 0x060fe20000001834 */
[----:B------:R-:W-:Y:S02]  /*b490*/  MUFU.EX2 R151, R151 ;  /* 0x0000009700977308 */ /* 0x000fe40000000800 */
[--C-:B------:R-:W-:Y:S02]  /*b4a0*/  FFMA.FTZ R156, R19, c[0x0][0x2d0], -R143.reuse ;  /* 0x0000b400139c7a23 */ /* 0x100fe4000001088f */
[C---:B------:R-:W-:Y:S02]  /*b4b0*/  FMUL.FTZ R61, R3.reuse, R61 ;  /* 0x0000003d033d7220 */ /* 0x040fe40000410000 */
[C---:B------:R-:W-:Y:S01]  /*b4c0*/  FMUL.FTZ R62, R2.reuse, R62 ;  /* 0x0000003e023e7220 */ /* 0x040fe20000410000 */
[C---:B------:R-:W-:Y:S01]  /*b4d0*/  HMMA.16816.F32 R56, R112.reuse, R122, R56 ;  /* 0x0000007a7038723c */ /* 0x040fe20000001838 */
[----:B------:R-:W1:Y:S02]  /*b4e0*/  LDSM.16.MT88.4 R120, [R209+0x900] ;  /* 0x00090000d178783b */ /* 0x000e640000004200 */
        /* <DEDUP_REMOVED lines=9> */
[----:B------:R-:W-:Y:S03]  /*b580*/  FFMA.FTZ R50, R50, c[0x0][0x2d0], -R143 ;  /* 0x0000b40032327a23 */ /* 0x000fe6000001088f */
[----:B------:R-:W-:Y:S01]  /*b590*/  HMMA.16816.F32 R64, R112, R110, R64 ;  /* 0x0000006e7040723c */ /* 0x000fe20000001840 */
[----:B------:R-:W5:Y:S01]  /*b5a0*/  MUFU.EX2 R156, R156 ;  /* 0x0000009c009c7308 */ /* 0x000f620000000800 */
[----:B------:R-:W1:Y:S01]  /*b5b0*/  LDSM.16.MT88.4 R108, [R212+0x3900] ;  /* 0x00390000d46c783b */ /* 0x000e620000004200 */
[----:B------:R-:W-:Y:S01]  /*b5c0*/  FFMA.FTZ R140, R3, R242, R140 ;  /* 0x000000f2038c7223 */ /* 0x000fe2000001008c */
[----:B---3--:R-:W-:Y:S01]  /*b5d0*/  F2FP.PACK_AB R18, R154, R151 ;  /* 0x000000979a12723e */ /* 0x008fe200000000ff */
[----:B------:R-:W-:Y:S01]  /*b5e0*/  FFMA.FTZ R6, R2, R241, R6 ;  /* 0x000000f102067223 */ /* 0x000fe20000010006 */
[----:B------:R-:W-:Y:S01]  /*b5f0*/  MOV R3, R0 ;  /* 0x0000000000037202 */ /* 0x000fe20000000f00 */
[----:B------:R-:W-:Y:S02]  /*b600*/  FADD.FTZ R5, R5, R140 ;  /* 0x0000008c05057221 */ /* 0x000fe40000010000 */
[----:B------:R-:W-:Y:S01]  /*b610*/  FADD.FTZ R6, R7, R6 ;  /* 0x0000000607067221 */ /* 0x000fe20000010000 */
        /* <DEDUP_REMOVED lines=16> */
[C---:B--2---:R-:W-:Y:S05]  /*b720*/  HMMA.16816.F32 R8, R16.reuse, R128, R8 ;  /* 0x000000801008723c */ /* 0x044fea0000001808 */
[----:B------:R-:W-:Y:S02]  /*b730*/  FADD.FTZ R154, R154, R151 ;  /* 0x000000979a9a7221 */ /* 0x000fe40000010000 */
[--C-:B------:R-:W-:Y:S01]  /*b740*/  FFMA.FTZ R129, R20, c[0x0][0x2d0], -R150.reuse ;  /* 0x0000b40014817a23 */ /* 0x100fe20000010896 */
[C---:B------:R-:W-:Y:S01]  /*b750*/  HMMA.16816.F32 R68, R16.reuse, R130, R68 ;  /* 0x000000821044723c */ /* 0x040fe20000001844 */
[----:B------:R-:W-:Y:S03]  /*b760*/  MUFU.EX2 R165, R165 ;  /* 0x000000a500a57308 */ /* 0x000fe60000000800 */
[--C-:B------:R-:W-:Y:S02]  /*b770*/  FFMA.FTZ R128, R21, c[0x0][0x2d0], -R150.reuse ;  /* 0x0000b40015807a23 */ /* 0x100fe40000010896 */
[----:B------:R-:W-:Y:S02]  /*b780*/  FADD.FTZ R5, R156, R5 ;  /* 0x000000059c057221 */ /* 0x000fe40000010000 */
[C---:B----4-:R-:W-:Y:S03]  /*b790*/  HMMA.16816.F32 R72, R16.reuse, R132, R72 ;  /* 0x000000841048723c */ /* 0x050fe60000001848 */
[----:B------:R-:W-:Y:S01]  /*b7a0*/  MUFU.EX2 R129, R129 ;  /* 0x0000008100817308 */ /* 0x000fe20000000800 */
[--C-:B------:R-:W-:Y:S02]  /*b7b0*/  FFMA.FTZ R130, R22, c[0x0][0x2d0], -R143.reuse ;  /* 0x0000b40016827a23 */ /* 0x100fe4000001088f */
[--C-:B------:R-:W-:Y:S02]  /*b7c0*/  FFMA.FTZ R131, R23, c[0x0][0x2d0], -R143.reuse ;  /* 0x0000b40017837a23 */ /* 0x100fe4000001088f */
[C---:B------:R-:W-:Y:S01]  /*b7d0*/  HMMA.16816.F32 R76, R16.reuse, R134, R76 ;  /* 0x00000086104c723c */ /* 0x040fe2000000184c */
[----:B------:R-:W-:Y:S03]  /*b7e0*/  LDSM.16.MT88.4 R20, [R208+0x3900] ;  /* 0x00390000d014783b */ /* 0x000fe60000004200 */
[--C-:B------:R-:W-:Y:S01]  /*b7f0*/  FFMA.FTZ R132, R24, c[0x0][0x2d0], -R150.reuse ;  /* 0x0000b40018847a23 */ /* 0x100fe20000010896 */
[----:B------:R-:W2:Y:S01]  /*b800*/  MUFU.EX2 R128, R128 ;  /* 0x0000008000807308 */ /* 0x000ea20000000800 */
[--C-:B------:R-:W-:Y:S02]  /*b810*/  FFMA.FTZ R133, R25, c[0x0][0x2d0], -R150.reuse ;  /* 0x0000b40019857a23 */ /* 0x100fe40000010896 */
[C---:B-1----:R-:W-:Y:S04]  /*b820*/  HMMA.16816.F32 R80, R16.reuse, R120, R80 ;  /* 0x000000781050723c */ /* 0x042fe80000001850 */
[--C-:B------:R-:W-:Y:S02]  /*b830*/  FFMA.FTZ R134, R26, c[0x0][0x2d0], -R143.reuse ;  /* 0x0000b4001a867a23 */ /* 0x100fe4000001088f */
[--C-:B------:R-:W-:Y:S01]  /*b840*/  FFMA.FTZ R135, R27, c[0x0][0x2d0], -R143.reuse ;  /* 0x0000b4001b877a23 */ /* 0x100fe2000001088f */
[----:B------:R-:W-:Y:S01]  /*b850*/  MUFU.EX2 R130, R130 ;  /* 0x0000008200827308 */ /* 0x000fe20000000800 */
[C---:B------:R-:W-:Y:S01]  /*b860*/  HMMA.16816.F32 R84, R16.reuse, R122, R84 ;  /* 0x0000007a1054723c */ /* 0x040fe20000001854 */
[----:B------:R-:W1:Y:S07]  /*b870*/  LDSM.16.MT88.4 R120, [R209+0x3900] ;  /* 0x00390000d178783b */ /* 0x000e6e0000004200 */
[C---:B------:R-:W-:Y:S01]  /*b880*/  HMMA.16816.F32 R88, R16.reuse, R136, R88 ;  /* 0x000000881058723c */ /* 0x040fe20000001858 */
[----:B------:R-:W-:Y:S01]  /*b890*/  LDSM.16.MT88.4 R24, [R210+0x1100] ;  /* 0x00110000d218783b */ /* 0x000fe20000004200 */
[----:B------:R-:W4:Y:S05]  /*b8a0*/  MUFU.EX2 R131, R131 ;  /* 0x0000008300837308 */ /* 0x000f2a0000000800 */
[--C-:B------:R-:W-:Y:S01]  /*b8b0*/  FFMA.FTZ R136, R32, c[0x0][0x2d0], -R150.reuse ;  /* 0x0000b40020887a23 */ /* 0x100fe20000010896 */
[C---:B------:R-:W-:Y:S04]  /*b8c0*/  HMMA.16816.F32 R92, R16.reuse, R138, R92 ;  /* 0x0000008a105c723c */ /* 0x040fe8000000185c */
[--C-:B------:R-:W-:Y:S01]  /*b8d0*/  FFMA.FTZ R137, R33, c[0x0][0x2d0], -R150.reuse ;  /* 0x0000b40021897a23 */ /* 0x100fe20000010896 */
[----:B------:R-:W-:Y:S02]  /*b8e0*/  MUFU.EX2 R132, R132 ;  /* 0x0000008400847308 */ /* 0x000fe40000000800 */
[--C-:B------:R-:W-:Y:S01]  /*b8f0*/  FFMA.FTZ R138, R34, c[0x0][0x2d0], -R143.reuse ;  /* 0x0000b400228a7a23 */ /* 0x100fe2000001088f */
[C---:B------:R-:W-:Y:S04]  /*b900*/  HMMA.16816.F32 R96, R16.reuse, R108, R96 ;  /* 0x0000006c1060723c */ /* 0x040fe80000001860 */
[--C-:B------:R-:W-:Y:S02]  /*b910*/  FFMA.FTZ R139, R35, c[0x0][0x2d0], -R143.reuse ;  /* 0x0000b400238b7a23 */ /* 0x100fe4000001088f */
[----:B------:R-:W-:Y:S01]  /*b920*/  LDSM.16.MT88.4 R32, [R210+0x1900] ;  /* 0x00190000d220783b */ /* 0x000fe20000004200 */
[----:B------:R-:W5:Y:S01]  /*b930*/  MUFU.EX2 R133, R133 ;  /* 0x0000008500857308 */ /* 0x000f620000000800 */
[C---:B------:R-:W-:Y:S06]  /*b940*/  HMMA.16816.F32 R100, R16.reuse, R110, R100 ;  /* 0x0000006e1064723c */ /* 0x040fec0000001864 */
[----:B------:R-:W2:Y:S02]  /*b950*/  LDSM.16.MT88.4 R108, [R212+0x1100] ;  /* 0x00110000d46c783b */ /* 0x000ea40000004200 */
[C---:B---3--:R-:W-:Y:S01]  /*b960*/  HMMA.16816.F32 R12, R16.reuse, R112, R12 ;  /* 0x00000070100c723c */ /* 0x048fe2000000180c */
[----:B------:R-:W-:Y:S07]  /*b970*/  MUFU.EX2 R134, R134 ;  /* 0x0000008600867308 */ /* 0x000fee0000000800 */
[C---:B------:R-:W-:Y:S01]  /*b980*/  HMMA.16816.F32 R104, R16.reuse, R114, R104 ;  /* 0x000000721068723c */ /* 0x040fe20000001868 */
[----:B------:R-:W3:Y:S02]  /*b990*/  LDSM.16.MT88.4 R112, [R209+0x1100] ;  /* 0x00110000d170783b */ /* 0x000ee40000004200 */
[----:B------:R-:W-:Y:S05]  /*b9a0*/  MUFU.EX2 R136, R136 ;  /* 0x0000008800887308 */ /* 0x000fea0000000800 */
[C---:B-1----:R-:W-:Y:S05]  /*b9b0*/  HMMA.16816.F32 R52, R16.reuse, R120, R52 ;  /* 0x000000781034723c */ /* 0x042fea0000001834 */
[----:B------:R1:W1:Y:S02]  /*b9c0*/  MUFU.EX2 R121, R135 ;  /* 0x0000008700797308 */ /* 0x0002640000000800 */
[--C-:B------:R-:W-:Y:S01]  /*b9d0*/  FFMA.FTZ R120, R28, c[0x0][0x2d0], -R150.reuse ;  /* 0x0000b4001c787a23 */ /* 0x100fe20000010896 */
[C---:B------:R-:W-:Y:S07]  /*b9e0*/  HMMA.16816.F32 R56, R16.reuse, R122, R56 ;  /* 0x0000007a1038723c */ /* 0x040fee0000001838 */
[--C-:B------:R-:W-:Y:S01]  /*b9f0*/  FFMA.FTZ R123, R29, c[0x0][0x2d0], -R150.reuse ;  /* 0x0000b4001d7b7a23 */ /* 0x100fe20000010896 */
[C---:B------:R-:W-:Y:S01]  /*ba00*/  HMMA.16816.F32 R60, R16.reuse, R20, R60 ;  /* 0x00000014103c723c */ /* 0x040fe2000000183c */
[----:B------:R-:W-:Y:S03]  /*ba10*/  MUFU.EX2 R120, R120 ;  /* 0x0000007800787308 */ /* 0x000fe60000000800 */
[--C-:B------:R-:W-:Y:S02]  /*ba20*/  FFMA.FTZ R122, R30, c[0x0][0x2d0], -R143.reuse ;  /* 0x0000b4001e7a7a23 */ /* 0x100fe4000001088f */
[----:B------:R-:W-:Y:S02]  /*ba30*/  FFMA.FTZ R150, R49, c[0x0][0x2d0], -R150 ;  /* 0x0000b40031967a23 */ /* 0x000fe40000010896 */
[----:B------:R-:W-:Y:S01]  /*ba40*/  HMMA.16816.F32 R64, R16, R22, R64 ;  /* 0x000000161040723c */ /* 0x000fe20000001840 */
[----:B------:R-:W3:Y:S02]  /*ba50*/  LDSM.16.MT88.4 R20, [R208+0x1100] ;  /* 0x00110000d014783b */ /* 0x000ee40000004200 */
[----:B------:R-:W3:Y:S01]  /*ba60*/  MUFU.EX2 R123, R123 ;  /* 0x0000007b007b7308 */ /* 0x000ee20000000800 */
[--C-:B-1----:R-:W-:Y:S03]  /*ba70*/  FFMA.FTZ R135, R31, c[0x0][0x2d0], -R143.reuse ;  /* 0x0000b4001f877a23 */ /* 0x102fe6000001088f */
[----:B--2---:R-:W-:Y:S01]  /*ba80*/  F2FP.PACK_AB R16, R128, R129 ;  /* 0x000000818010723e */ /* 0x004fe200000000ff */
        /* <DEDUP_REMOVED lines=148> */
.L_x_269:
[----:B------:R-:W-:-:S13]  /*c3d0*/  ISETP.GE.AND P0, PT, R169, R216, PT ;  /* 0x000000d8a900720c */ /* 0x000fda0003f06270 */
[----:B------:R-:W-:Y:S05]  /*c3e0*/  @!P0 BRA `(.L_x_273) ;  /* 0x00003d3000008947 */ /* 0x000fea0003800000 */
[----:B------:R-:W-:Y:S01]  /*c3f0*/  SHF.R.S32.HI R170, RZ, 0x1f, R225 ;  /* 0x0000001fffaa7819 */ /* 0x000fe200000114e1 */
[----:B------:R-:W-:Y:S01]  /*c400*/  IMAD.MOV.U32 R2, RZ, RZ, R12 ;  /* 0x000000ffff027224 */ /* 0x000fe200078e000c */
[----:B------:R-:W-:Y:S01]  /*c410*/  SHF.L.U64.HI R244, R243, 0x1, R244 ;  /* 0x00000001f3f47819 */ /* 0x000fe200000102f4 */
[----:B------:R-:W-:Y:S01]  /*c420*/  IMAD.MOV.U32 R3, RZ, RZ, R0 ;  /* 0x000000ffff037224 */ /* 0x000fe200078e0000 */
[----:B------:R-:W-:Y:S01]  /*c430*/  SHF.L.U64.HI R170, R225, 0x1, R170 ;  /* 0x00000001e1aa7819 */ /* 0x000fe200000102aa */
[----:B------:R-:W-:Y:S01]  /*c440*/  IMAD.SHL.U32 R243, R243, 0x2, RZ ;  /* 0x00000002f3f37824 */ /* 0x000fe200078e00ff */
[----:B------:R-:W-:Y:S02]  /*c450*/  SHF.L.U32 R168, R225, 0x1, RZ ;  /* 0x00000001e1a87819 */ /* 0x000fe400000006ff */
.L_x_283:
[----:B------:R-:W-:Y:S04]  /*c460*/  DEPBAR.LE SB0, 0x0 ;  /* 0x000080000000791a */ /* 0x000fe80000000000 */
[----:B------:R-:W-:Y:S01]  /*c470*/  BAR.SYNC.DEFER_BLOCKING 0x0 ;  /* 0x0000000000007b1d */ /* 0x000fe20000010000 */
[----:B------:R-:W-:Y:S01]  /*c480*/  ISETP.GE.AND P2, PT, R225, c[0x0][0x1d4], PT ;  /* 0x00007500e1007a0c */ /* 0x000fe20003f46270 */
[----:B------:R-:W-:Y:S01]  /*c490*/  IMAD.WIDE.U32 R46, R222, c[0x0][0x208], RZ ;  /* 0x00008200de2e7a25 */ /* 0x000fe200078e00ff */
[----:B------:R-:W-:Y:S02]  /*c4a0*/  SHF.R.S32.HI R37, RZ, 0x1f, R222 ;  /* 0x0000001fff257819 */ /* 0x000fe400000114de */
[----:B------:R-:W-:Y:S03]  /*c4b0*/  SHF.R.S32.HI R44, RZ, 0x1f, R221 ;  /* 0x0000001fff2c7819 */ /* 0x000fe600000114dd */
[----:B------:R-:W-:Y:S02]  /*c4c0*/  IMAD R37, R37, c[0x0][0x208], RZ ;  /* 0x0000820025257a24 */ /* 0x000fe400078e02ff */
[----:B------:R-:W-:Y:S02]  /*c4d0*/  IMAD R44, R44, c[0x0][0x218], RZ ;  /* 0x000086002c2c7a24 */ /* 0x000fe400078e02ff */
[----:B------:R-:W-:Y:S02]  /*c4e0*/  IMAD R37, R222, c[0x0][0x20c], R37 ;  /* 0x00008300de257a24 */ /* 0x000fe400078e0225 */
[----:B------:R-:W-:Y:S02]  /*c4f0*/  IMAD R44, R221, c[0x0][0x21c], R44 ;  /* 0x00008700dd2c7a24 */ /* 0x000fe400078e022c */
[----:B------:R-:W-:Y:S04]  /*c500*/  IMAD.IADD R47, R47, 0x1, R37 ;  /* 0x000000012f2f7824 */ /* 0x000fe800078e0225 */
[----:B------:R-:W-:Y:S01]  /*c510*/  IMAD.WIDE.U32 R46, R221, c[0x0][0x218], R46 ;  /* 0x00008600dd2e7a25 */ /* 0x000fe200078e002e */
[----:B------:R-:W1:Y:S04]  /*c520*/  LDSM.16.M88.4 R8, [R214+0x8100] ;  /* 0x00810000d608783b */ /* 0x000e680000000200 */
[----:B------:R-:W-:Y:S01]  /*c530*/  IADD3 R0, P0, R232, R46, RZ ;  /* 0x0000002ee8007210 */ /* 0x000fe20007f1e0ff */
[----:B------:R-:W2:Y:S03]  /*c540*/  LDSM.16.M88.4 R16, [R214+0x8900] ;  /* 0x00890000d610783b */ /* 0x000ea60000000200 */
[----:B------:R-:W-:Y:S02]  /*c550*/  IADD3.X R45, R219, R47, R44, P0, !PT ;  /* 0x0000002fdb2d7210 */ /* 0x000fe400007fe42c */
[C---:B------:R-:W-:Y:S01]  /*c560*/  LEA R150, P0, R0.reuse, c[0x0][0x1f8], 0x1 ;  /* 0x00007e0000967a11 */ /* 0x040fe200078008ff */
[----:B------:R-:W-:Y:S03]  /*c570*/  LDSM.16.M88.4 R24, [R214+0x9100] ;  /* 0x00910000d618783b */ /* 0x000fe60000000200 */
[----:B------:R-:W-:Y:S02]  /*c580*/  LEA.HI.X R138, R0, c[0x0][0x1fc], R45, 0x1, P0 ;  /* 0x00007f00008a7a11 */ /* 0x000fe400000f0c2d */
[----:B------:R-:W-:Y:S05]  /*c590*/  LDSM.16.M88.4 R32, [R214+0x9900] ;  /* 0x00990000d620783b */ /* 0x000fea0000000200 */
[----:B------:R-:W-:Y:S05]  /*c5a0*/  LDSM.16.M88.4 R40, [R214+0xa100] ;  /* 0x00a10000d628783b */ /* 0x000fea0000000200 */
[----:B------:R-:W-:Y:S05]  /*c5b0*/  LDSM.16.M88.4 R48, [R214+0xa900] ;  /* 0x00a90000d630783b */ /* 0x000fea0000000200 */
[----:B------:R-:W-:Y:S05]  /*c5c0*/  LDSM.16.M88.4 R116, [R213] ;  /* 0x00000000d574783b */ /* 0x000fea0000000200 */
[----:B------:R-:W-:Y:S01]  /*c5d0*/  LDSM.16.M88.4 R120, [R207] ;  /* 0x00000000cf78783b */ /* 0x000fe20000000200 */
[C---:B-1----:R-:W-:Y:S04]  /*c5e0*/  HMMA.16816.F32 R4, R124.reuse, R8, RZ ;  /* 0x000000087c04723c */ /* 0x042fe800000018ff */
[----:B------:R-:W-:Y:S05]  /*c5f0*/  LDSM.16.M88.4 R128, [R206] ;  /* 0x00000000ce80783b */ /* 0x000fea0000000200 */
[----:B------:R-:W1:Y:S01]  /*c600*/  SHFL.IDX PT, R132, R150, RZ, 0x181f ;  /* 0x00181fff96847589 */ /* 0x000e6200000e0000 */
[C---:B------:R-:W-:Y:S04]  /*c610*/  HMMA.16816.F32 R8, R124.reuse, R10, RZ ;  /* 0x0000000a7c08723c */ /* 0x040fe800000018ff */
[----:B------:R-:W3:Y:S04]  /*c620*/  SHFL.IDX PT, R133, R138, RZ, 0x181f ;  /* 0x00181fff8a857589 */ /* 0x000ee800000e0000 */
[C---:B--2---:R-:W-:Y:S01]  /*c630*/  HMMA.16816.F32 R12, R124.reuse, R16, RZ ;  /* 0x000000107c0c723c */ /* 0x044fe200000018ff */
[----:B------:R-:W2:Y:S05]  /*c640*/  SHFL.IDX PT, R136, R150, 0x1, 0x181f ;  /* 0x00381f0096887f89 */ /* 0x000eaa00000e0000 */
[----:B------:R-:W4:Y:S02]  /*c650*/  SHFL.IDX PT, R139, R138, 0x1, 0x181f ;  /* 0x00381f008a8b7f89 */ /* 0x000f2400000e0000 */
[C---:B------:R-:W-:Y:S03]  /*c660*/  HMMA.16816.F32 R16, R124.reuse, R18, RZ ;  /* 0x000000127c10723c */ /* 0x040fe600000018ff */
[----:B------:R-:W-:Y:S01]  /*c670*/  SHFL.IDX PT, R137, R138, 0x2, 0x181f ;  /* 0x00581f008a897f89 */ /* 0x000fe200000e0000 */
[CC--:B-1----:R-:W-:Y:S04]  /*c680*/  IADD3 R140, P0, R132.reuse, R168.reuse, RZ ;  /* 0x000000a8848c7210 */ /* 0x0c2fe80007f1e0ff */
[C---:B------:R-:W-:Y:S01]  /*c690*/  HMMA.16816.F32 R20, R124.reuse, R24, RZ ;  /* 0x000000187c14723c */ /* 0x040fe200000018ff */
[----:B------:R1:W5:Y:S03]  /*c6a0*/  SHFL.IDX PT, R0, R150, 0x2, 0x181f ;  /* 0x00581f0096007f89 */ /* 0x00036600000e0000 */
[C---:B---3--:R-:W-:Y:S01]  /*c6b0*/  IMAD.X R141, R133.reuse, 0x1, R170, P0 ;  /* 0x00000001858d7824 */ /* 0x048fe200000e06aa */
[-C--:B------:R-:W-:Y:S03]  /*c6c0*/  IADD3 R142, P0, R132, R243.reuse, RZ ;  /* 0x000000f3848e7210 */ /* 0x080fe60007f1e0ff */
[C---:B------:R-:W-:Y:S04]  /*c6d0*/  HMMA.16816.F32 R24, R124.reuse, R26, RZ ;  /* 0x0000001a7c18723c */ /* 0x040fe800000018ff */
[----:B------:R-:W-:Y:S01]  /*c6e0*/  IMAD.X R143, R133, 0x1, R244, P0 ;  /* 0x00000001858f7824 */ /* 0x000fe200000e06f4 */
[CC--:B--2---:R-:W-:Y:S01]  /*c6f0*/  IADD3 R148, P0, R136.reuse, R168.reuse, RZ ;  /* 0x000000a888947210 */ /* 0x0c4fe20007f1e0ff */
[----:B------:R-:W-:Y:S02]  /*c700*/  LDSM.16.M88.4 R132, [R204] ;  /* 0x00000000cc84783b */ /* 0x000fe40000000200 */
[C---:B------:R-:W-:Y:S04]  /*c710*/  HMMA.16816.F32 R28, R124.reuse, R32, RZ ;  /* 0x000000207c1c723c */ /* 0x040fe800000018ff */
[C---:B----4-:R-:W-:Y:S04]  /*c720*/  IMAD.X R149, R139.reuse, 0x1, R170, P0 ;  /* 0x000000018b957824 */ /* 0x050fe800000e06aa */
[C---:B------:R-:W-:Y:S01]  /*c730*/  HMMA.16816.F32 R32, R124.reuse, R34, RZ ;  /* 0x000000227c20723c */ /* 0x040fe200000018ff */
[-C--:B-1----:R-:W-:Y:S05]  /*c740*/  IADD3 R150, P0, R136, R243.reuse, RZ ;  /* 0x000000f388967210 */ /* 0x082fea0007f1e0ff */
[----:B------:R-:W-:Y:S01]  /*c750*/  IMAD.X R151, R139, 0x1, R244, P0 ;  /* 0x000000018b977824 */ /* 0x000fe200000e06f4 */
[C---:B-----5:R-:W-:Y:S01]  /*c760*/  IADD3 R154, P0, R0.reuse, R168, RZ ;  /* 0x000000a8009a7210 */ /* 0x060fe20007f1e0ff */
[C---:B------:R-:W-:Y:S04]  /*c770*/  HMMA.16816.F32 R36, R124.reuse, R40, RZ ;  /* 0x000000287c24723c */ /* 0x040fe800000018ff */
[C---:B------:R-:W-:Y:S01]  /*c780*/  IMAD.X R155, R137.reuse, 0x1, R170, P0 ;  /* 0x00000001899b7824 */ /* 0x040fe200000e06aa */
[----:B------:R-:W-:Y:S03]  /*c790*/  IADD3 R152, P0, R0, R243, RZ ;  /* 0x000000f300987210 */ /* 0x000fe60007f1e0ff */
[C---:B------:R-:W-:Y:S04]  /*c7a0*/  HMMA.16816.F32 R40, R124.reuse, R42, RZ ;  /* 0x0000002a7c28723c */ /* 0x040fe800000018ff */
[----:B------:R-:W-:Y:S01]  /*c7b0*/  IMAD.X R153, R137, 0x1, R244, P0 ;  /* 0x0000000189997824 */ /* 0x000fe200000e06f4 */
[----:B------:R-:W-:Y:S03]  /*c7c0*/  ISETP.GT.AND P0, PT, R169, R216, PT ;  /* 0x000000d8a900720c */ /* 0x000fe60003f04270 */
[C---:B------:R-:W-:Y:S08]  /*c7d0*/  HMMA.16816.F32 R44, R124.reuse, R48, RZ ;  /* 0x000000307c2c723c */ /* 0x040ff000000018ff */
[----:B------:R-:W-:Y:S08]  /*c7e0*/  HMMA.16816.F32 R48, R124, R50, RZ ;  /* 0x000000327c30723c */ /* 0x000ff000000018ff */
[C---:B------:R-:W-:Y:S08]  /*c7f0*/  HMMA.16816.F32 R4, R144.reuse, R116, R4 ;  /* 0x000000749004723c */ /* 0x040ff00000001804 */
[C---:B------:R-:W-:Y:S01]  /*c800*/  HMMA.16816.F32 R8, R144.reuse, R118, R8 ;  /* 0x000000769008723c */ /* 0x040fe20000001808 */
[----:B------:R-:W1:Y:S07]  /*c810*/  LDSM.16.M88.4 R116, [R205] ;  /* 0x00000000cd74783b */ /* 0x000e6e0000000200 */
[C---:B------:R-:W-:Y:S08]  /*c820*/  HMMA.16816.F32 R12, R144.reuse, R120, R12 ;  /* 0x00000078900c723c */ /* 0x040ff0000000180c */
[C---:B------:R-:W-:Y:S01]  /*c830*/  HMMA.16816.F32 R16, R144.reuse, R122, R16 ;  /* 0x0000007a9010723c */ /* 0x040fe20000001810 */
[----:B------:R-:W2:Y:S05]  /*c840*/  LDSM.16.M88.4 R120, [R203] ;  /* 0x00000000cb78783b */ /* 0x000eaa0000000200 */
[----:B------:R-:W-:Y:S01]  /*c850*/  @!PT LDS RZ, [RZ] ;  /* 0x00000000fffff984 */ /* 0x000fe20000000800 */
[----:B------:R-:W-:Y:S01]  /*c860*/  @!PT LDS RZ, [RZ] ;  /* 0x00000000fffff984 */ /* 0x000fe20000000800 */
[----:B------:R-:W-:Y:S01]  /*c870*/  @!PT LDS RZ, [RZ] ;  /* 0x00000000fffff984 */ /* 0x000fe20000000800 */
[----:B------:R3:W-:Y:S02]  /*c880*/  LDGSTS.E.BYPASS.LTC128B.128 [R240], [R140.64], !P2 ;  /* 0x000000008cf07fae */ /* 0x0007e4000d101d46 */
[C---:B------:R-:W-:Y:S03]  /*c890*/  HMMA.16816.F32 R20, R144.reuse, R128, R20 ;  /* 0x000000809014723c */ /* 0x040fe60000001814 */
[----:B------:R3:W-:Y:S05]  /*c8a0*/  LDGSTS.E.BYPASS.LTC128B.128 [R239], [R142.64], !P6 ;  /* 0x000000008eef7fae */ /* 0x0007ea000f101d46 */
[C---:B------:R-:W-:Y:S01]  /*c8b0*/  HMMA.16816.F32 R24, R144.reuse, R130, R24 ;  /* 0x000000829018723c */ /* 0x040fe20000001818 */
[----:B------:R4:W-:Y:S05]  /*c8c0*/  LDGSTS.E.BYPASS.LTC128B.128 [R238], [R148.64], !P2 ;  /* 0x0000000094ee7fae */ /* 0x0009ea000d101d46 */
[----:B------:R4:W-:Y:S02]  /*c8d0*/  LDGSTS.E.BYPASS.LTC128B.128 [R237], [R150.64], !P6 ;  /* 0x0000000096ed7fae */ /* 0x0009e4000f101d46 */
[C---:B-1----:R-:W-:Y:S03]  /*c8e0*/  HMMA.16816.F32 R28, R144.reuse, R116, R28 ;  /* 0x00000074901c723c */ /* 0x042fe6000000181c */
[----:B------:R1:W-:Y:S05]  /*c8f0*/  LDGSTS.E.BYPASS.LTC128B.128 [R240+0x2000], [R154.64], !P2 ;  /* 0x020000009af07fae */ /* 0x0003ea000d101d46 */
[----:B------:R1:W-:Y:S01]  /*c900*/  LDGSTS.E.BYPASS.LTC128B.128 [R240+0x5000], [R152.64], !P6 ;  /* 0x0500000098f07fae */ /* 0x0003e2000f101d46 */
[C---:B------:R-:W-:Y:S04]  /*c910*/  HMMA.16816.F32 R32, R144.reuse, R118, R32 ;  /* 0x000000769020723c */ /* 0x040fe80000001820 */
[----:B------:R-:W5:Y:S04]  /*c920*/  LDSM.16.M88.4 R128, [R211+0x8100] ;  /* 0x00810000d380783b */ /* 0x000f680000000200 */
[C---:B------:R-:W-:Y:S01]  /*c930*/  HMMA.16816.F32 R36, R144.reuse, R132, R36 ;  /* 0x000000849024723c */ /* 0x040fe20000001824 */
[----:B------:R-:W0:Y:S05]  /*c940*/  LDGDEPBAR ;  /* 0x00000000000079af */ /* 0x000e2a0000000000 */
[----:B------:R-:W1:Y:S02]  /*c950*/  LDSM.16.M88.4 R136, [R211+0x8900] ;  /* 0x00890000d388783b */ /* 0x000e640000000200 */
[C---:B------:R-:W-:Y:S03]  /*c960*/  HMMA.16816.F32 R40, R144.reuse, R134, R40 ;  /* 0x000000869028723c */ /* 0x040fe60000001828 */
[----:B------:R-:W1:Y:S05]  /*c970*/  LDSM.16.M88.4 R116, [R211+0x9100] ;  /* 0x00910000d374783b */ /* 0x000e6a0000000200 */
[C---:B--2---:R-:W-:Y:S01]  /*c980*/  HMMA.16816.F32 R44, R144.reuse, R120, R44 ;  /* 0x00000078902c723c */ /* 0x044fe2000000182c */
[----:B------:R-:W2:Y:S05]  /*c990*/  LDSM.16.M88.4 R132, [R211+0x9900] ;  /* 0x00990000d384783b */ /* 0x000eaa0000000200 */
[----:B---3--:R-:W3:Y:S02]  /*c9a0*/  LDSM.16.M88.4 R140, [R211+0xa100] ;  /* 0x00a10000d38c783b */ /* 0x008ee40000000200 */
[----:B------:R-:W-:Y:S03]  /*c9b0*/  HMMA.16816.F32 R48, R144, R122, R48 ;  /* 0x0000007a9030723c */ /* 0x000fe60000001830 */
[----:B----4-:R-:W4:Y:S05]  /*c9c0*/  LDSM.16.M88.4 R148, [R211+0xa900] ;  /* 0x00a90000d394783b */ /* 0x010f2a0000000200 */
[----:B------:R-:W2:Y:S01]  /*c9d0*/  LDSM.16.M88.4 R120, [R202] ;  /* 0x00000000ca78783b */ /* 0x000ea20000000200 */
[C---:B-----5:R-:W-:Y:S04]  /*c9e0*/  HMMA.16816.F32 R4, R172.reuse, R128, R4 ;  /* 0x00000080ac04723c */ /* 0x060fe80000001804 */
[----:B-1----:R-:W-:Y:S05]  /*c9f0*/  LDSM.16.M88.4 R152, [R202+0x1000] ;  /* 0x00100000ca98783b */ /* 0x002fea0000000200 */
[----:B------:R-:W-:Y:S01]  /*ca00*/  LDSM.16.M88.4 R156, [R202+0x1800] ;  /* 0x00180000ca9c783b */ /* 0x000fe20000000200 */
[C---:B------:R-:W-:Y:S04]  /*ca10*/  HMMA.16816.F32 R8, R172.reuse, R130, R8 ;  /* 0x00000082ac08723c */ /* 0x040fe80000001808 */
[----:B------:R-:W1:Y:S04]  /*ca20*/  LDSM.16.M88.4 R128, [R202+0x800] ;  /* 0x00080000ca80783b */ /* 0x000e680000000200 */
[C---:B------:R-:W-:Y:S01]  /*ca30*/  HMMA.16816.F32 R12, R172.reuse, R136, R12 ;  /* 0x00000088ac0c723c */ /* 0x040fe2000000180c */
[----:B------:R-:W5:Y:S05]  /*ca40*/  LDSM.16.M88.4 R160, [R202+0x2000] ;  /* 0x00200000caa0783b */ /* 0x000f6a0000000200 */
[----:B------:R-:W-:Y:S02]  /*ca50*/  LDSM.16.M88.4 R164, [R202+0x5000] ;  /* 0x00500000caa4783b */ /* 0x000fe40000000200 */
[C---:B------:R-:W-:Y:S03]  /*ca60*/  HMMA.16816.F32 R16, R172.reuse, R138, R16 ;  /* 0x0000008aac10723c */ /* 0x040fe60000001810 */
[----:B------:R-:W-:Y:S05]  /*ca70*/  LDSM.16.M88.4 R136, [R214+0xb900] ;  /* 0x00b90000d688783b */ /* 0x000fea0000000200 */
[C---:B------:R-:W-:Y:S08]  /*ca80*/  HMMA.16816.F32 R20, R172.reuse, R116, R20 ;  /* 0x00000074ac14723c */ /* 0x040ff00000001814 */
        /* <DEDUP_REMOVED lines=13> */
[----:B------:R-:W2:Y:S07]  /*cb60*/  LDSM.16.M88.4 R120, [R214+0xd100] ;  /* 0x00d10000d678783b */ /* 0x000eae0000000200 */
        /* <DEDUP_REMOVED lines=9> */
[C---:B-----5:R-:W-:Y:S08]  /*cc00*/  HMMA.16816.F32 R36, R176.reuse, R160, R36 ;  /* 0x000000a0b024723c */ /* 0x060ff00000001824 */
[C---:B------:R-:W-:Y:S01]  /*cc10*/  HMMA.16816.F32 R40, R176.reuse, R162, R40 ;  /* 0x000000a2b028723c */ /* 0x040fe20000001828 */
[----:B------:R-:W5:Y:S07]  /*cc20*/  LDSM.16.M88.4 R160, [R199] ;  /* 0x00000000c7a0783b */ /* 0x000f6e0000000200 */
[C---:B------:R-:W-:Y:S08]  /*cc30*/  HMMA.16816.F32 R44, R176.reuse, R116, R44 ;  /* 0x00000074b02c723c */ /* 0x040ff0000000182c */
[----:B------:R-:W-:Y:S01]  /*cc40*/  HMMA.16816.F32 R48, R176, R118, R48 ;  /* 0x00000076b030723c */ /* 0x000fe20000001830 */
[----:B------:R-:W1:Y:S07]  /*cc50*/  LDSM.16.M88.4 R116, [R198] ;  /* 0x00000000c674783b */ /* 0x000e6e0000000200 */
[C---:B--2---:R-:W-:Y:S08]  /*cc60*/  HMMA.16816.F32 R4, R180.reuse, R132, R4 ;  /* 0x00000084b404723c */ /* 0x044ff00000001804 */
[C---:B------:R-:W-:Y:S01]  /*cc70*/  HMMA.16816.F32 R8, R180.reuse, R134, R8 ;  /* 0x00000086b408723c */ /* 0x040fe20000001808 */
[----:B------:R-:W2:Y:S07]  /*cc80*/  LDSM.16.M88.4 R132, [R197] ;  /* 0x00000000c584783b */ /* 0x000eae0000000200 */
[C---:B------:R-:W-:Y:S08]  /*cc90*/  HMMA.16816.F32 R12, R180.reuse, R136, R12 ;  /* 0x00000088b40c723c */ /* 0x040ff0000000180c */
[C---:B------:R-:W-:Y:S01]  /*cca0*/  HMMA.16816.F32 R16, R180.reuse, R138, R16 ;  /* 0x0000008ab410723c */ /* 0x040fe20000001810 */
[----:B------:R-:W1:Y:S07]  /*ccb0*/  LDSM.16.M88.4 R136, [R196] ;  /* 0x00000000c488783b */ /* 0x000e6e0000000200 */
[C---:B---3--:R-:W-:Y:S08]  /*ccc0*/  HMMA.16816.F32 R20, R180.reuse, R140, R20 ;  /* 0x0000008cb414723c */ /* 0x048ff00000001814 */
[C---:B------:R-:W-:Y:S01]  /*ccd0*/  HMMA.16816.F32 R24, R180.reuse, R142, R24 ;  /* 0x0000008eb418723c */ /* 0x040fe20000001818 */
[----:B------:R-:W3:Y:S07]  /*cce0*/  LDSM.16.M88.4 R140, [R211+0xb100] ;  /* 0x00b10000d38c783b */ /* 0x000eee0000000200 */
[C---:B----4-:R-:W-:Y:S08]  /*ccf0*/  HMMA.16816.F32 R28, R180.reuse, R148, R28 ;  /* 0x00000094b41c723c */ /* 0x050ff0000000181c */
[C---:B------:R-:W-:Y:S01]  /*cd00*/  HMMA.16816.F32 R32, R180.reuse, R150, R32 ;  /* 0x00000096b420723c */ /* 0x040fe20000001820 */
[----:B------:R-:W-:Y:S07]  /*cd10*/  LDSM.16.M88.4 R148, [R211+0xc900] ;  /* 0x00c90000d394783b */ /* 0x000fee0000000200 */
[C---:B------:R-:W-:Y:S08]  /*cd20*/  HMMA.16816.F32 R36, R180.reuse, R120, R36 ;  /* 0x00000078b424723c */ /* 0x040ff00000001824 */
[C---:B------:R-:W-:Y:S01]  /*cd30*/  HMMA.16816.F32 R40, R180.reuse, R122, R40 ;  /* 0x0000007ab428723c */ /* 0x040fe20000001828 */
[----:B------:R-:W4:Y:S07]  /*cd40*/  LDSM.16.M88.4 R120, [R211+0xb900] ;  /* 0x00b90000d378783b */ /* 0x000f2e0000000200 */
[C---:B-1----:R-:W-:Y:S08]  /*cd50*/  HMMA.16816.F32 R44, R180.reuse, R128, R44 ;  /* 0x00000080b42c723c */ /* 0x042ff0000000182c */
        /* <DEDUP_REMOVED lines=13> */
[----:B------:R-:W5:Y:S07]  /*ce30*/  LDSM.16.M88.4 R116, [R202+0x3000] ;  /* 0x00300000ca74783b */ /* 0x000f6e0000000200 */
[C---:B--2---:R-:W-:Y:S08]  /*ce40*/  HMMA.16816.F32 R36, R184.reuse, R132, R36 ;  /* 0x00000084b824723c */ /* 0x044ff00000001824 */
[C---:B------:R-:W-:Y:S01]  /*ce50*/  HMMA.16816.F32 R40, R184.reuse, R134, R40 ;  /* 0x00000086b828723c */ /* 0x040fe20000001828 */
[----:B------:R-:W2:Y:S07]  /*ce60*/  LDSM.16.M88.4 R132, [R202+0x3800] ;  /* 0x00380000ca84783b */ /* 0x000eae0000000200 */
[C---:B------:R-:W-:Y:S08]  /*ce70*/  HMMA.16816.F32 R44, R184.reuse, R136, R44 ;  /* 0x00000088b82c723c */ /* 0x040ff0000000182c */
[----:B------:R-:W-:Y:S01]  /*ce80*/  HMMA.16816.F32 R48, R184, R138, R48 ;  /* 0x0000008ab830723c */ /* 0x000fe20000001830 */
[----:B------:R-:W2:Y:S07]  /*ce90*/  LDSM.16.M88.4 R136, [R202+0x4000] ;  /* 0x00400000ca88783b */ /* 0x000eae0000000200 */
[C---:B---3--:R-:W-:Y:S08]  /*cea0*/  HMMA.16816.F32 R4, R188.reuse, R140, R4 ;  /* 0x0000008cbc04723c */ /* 0x048ff00000001804 */
[C---:B------:R-:W-:Y:S01]  /*ceb0*/  HMMA.16816.F32 R8, R188.reuse, R142, R8 ;  /* 0x0000008ebc08723c */ /* 0x040fe20000001808 */
[----:B------:R-:W3:Y:S01]  /*cec0*/  LDSM.16.M88.4 R140, [R202+0x5800] ;  /* 0x00580000ca8c783b */ /* 0x000ee20000000200 */
[----:B------:R-:W-:Y:S04]  /*ced0*/  DEPBAR.LE SB0, 0x0 ;  /* 0x000080000000791a */ /* 0x000fe80000000000 */
[----:B------:R-:W-:Y:S02]  /*cee0*/  BAR.SYNC.DEFER_BLOCKING 0x0 ;  /* 0x0000000000007b1d */ /* 0x000fe40000010000 */
        /* <DEDUP_REMOVED lines=9> */
[----:B------:R-:W-:Y:S08]  /*cf80*/  HMMA.16816.F32 R48, R188, R158, R48 ;  /* 0x0000009ebc30723c */ /* 0x000ff00000001830 */
[C---:B-----5:R-:W-:Y:S08]  /*cf90*/  HMMA.16816.F32 R4, R192.reuse, R116, R4 ;  /* 0x00000074c004723c */ /* 0x060ff00000001804 */
[C---:B------:R-:W-:Y:S08]  /*cfa0*/  HMMA.16816.F32 R8, R192.reuse, R118, R8 ;  /* 0x00000076c008723c */ /* 0x040ff00000001808 */
        /* <DEDUP_REMOVED lines=37> */
[----:B------:R-:W-:Y:S04]  /*d200*/  SHFL.IDX PT, R120, R116, 0x2, 0x181f ;  /* 0x00581f0074787f89 */ /* 0x000fe800000e0000 */
[----:B------:R-:W1:Y:S04]  /*d210*/  SHFL.IDX PT, R118, R116, RZ, 0x181f ;  /* 0x00181fff74767589 */ /* 0x000e6800000e0000 */
[----:B------:R-:W2:Y:S04]  /*d220*/  SHFL.IDX PT, R121, R0, RZ, 0x181f ;  /* 0x00181fff00797589 */ /* 0x000ea800000e0000 */
[----:B------:R-:W3:Y:S04]  /*d230*/  SHFL.IDX PT, R117, R116, 0x1, 0x181f ;  /* 0x00381f0074757f89 */ /* 0x000ee800000e0000 */
[----:B------:R-:W4:Y:S04]  /*d240*/  SHFL.IDX PT, R119, R0, 0x1, 0x181f ;  /* 0x00381f0000777f89 */ /* 0x000f2800000e0000 */
[----:B------:R-:W5:Y:S01]  /*d250*/  SHFL.IDX PT, R123, R0, 0x2, 0x181f ;  /* 0x00581f00007b7f89 */ /* 0x000f6200000e0000 */
[C---:B-1----:R-:W-:Y:S05]  /*d260*/  IADD3 R128, P0, R118.reuse, R168, RZ ;  /* 0x000000a876807210 */ /* 0x042fea0007f1e0ff */
[C-C-:B--2---:R-:W-:Y:S01]  /*d270*/  IMAD.X R129, R121.reuse, 0x1, R170.reuse, P0 ;  /* 0x0000000179817824 */ /* 0x144fe200000e06aa */
[-C--:B------:R-:W-:Y:S04]  /*d280*/  IADD3 R130, P0, R118, R243.reuse, RZ ;  /* 0x000000f376827210 */ /* 0x080fe80007f1e0ff */
[----:B------:R1:W-:Y:S01]  /*d290*/  LDGSTS.E.BYPASS.LTC128B.128 [R223+0x8100], [R128.64], !P2 ;  /* 0x0810000080df7fae */ /* 0x0003e2000d101d46 */
[----:B------:R-:W-:Y:S02]  /*d2a0*/  IADD3.X R131, R121, R244, RZ, P0, !PT ;  /* 0x000000f479837210 */ /* 0x000fe400007fe4ff */
[-C--:B---3--:R-:W-:Y:S03]  /*d2b0*/  IADD3 R132, P0, R117, R168.reuse, RZ ;  /* 0x000000a875847210 */ /* 0x088fe60007f1e0ff */
[----:B------:R1:W-:Y:S02]  /*d2c0*/  LDGSTS.E.BYPASS.LTC128B.128 [R223+0xb100], [R130.64], !P6 ;  /* 0x0b10000082df7fae */ /* 0x0003e4000f101d46 */
[----:B----4-:R-:W-:Y:S01]  /*d2d0*/  IMAD.X R133, R119, 0x1, R170, P0 ;  /* 0x0000000177857824 */ /* 0x010fe200000e06aa */
[-C--:B------:R-:W-:Y:S04]  /*d2e0*/  IADD3 R118, P0, R117, R243.reuse, RZ ;  /* 0x000000f375767210 */ /* 0x080fe80007f1e0ff */
[----:B------:R1:W-:Y:S01]  /*d2f0*/  LDGSTS.E.BYPASS.LTC128B.128 [R223+0x9100], [R132.64], !P2 ;  /* 0x0910000084df7fae */ /* 0x0003e2000d101d46 */
[--C-:B------:R-:W-:Y:S01]  /*d300*/  IMAD.X R119, R119, 0x1, R244.reuse, P0 ;  /* 0x0000000177777824 */ /* 0x100fe200000e06f4 */
[C---:B------:R-:W-:Y:S04]  /*d310*/  IADD3 R134, P0, R120.reuse, R168, RZ ;  /* 0x000000a878867210 */ /* 0x040fe80007f1e0ff */
[----:B------:R1:W-:Y:S01]  /*d320*/  LDGSTS.E.BYPASS.LTC128B.128 [R223+0xc100], [R118.64], !P6 ;  /* 0x0c10000076df7fae */ /* 0x0003e2000f101d46 */
[C---:B-----5:R-:W-:Y:S02]  /*d330*/  IADD3.X R135, R123.reuse, R170, RZ, P0, !PT ;  /* 0x000000aa7b877210 */ /* 0x060fe400007fe4ff */
[----:B------:R-:W-:Y:S03]  /*d340*/  IADD3 R120, P0, R120, R243, RZ ;  /* 0x000000f378787210 */ /* 0x000fe60007f1e0ff */
[----:B------:R1:W-:Y:S02]  /*d350*/  LDGSTS.E.BYPASS.LTC128B.128 [R223+0xa100], [R134.64], !P2 ;  /* 0x0a10000086df7fae */ /* 0x0003e4000d101d46 */
[----:B------:R-:W-:Y:S05]  /*d360*/  IMAD.X R121, R123, 0x1, R244, P0 ;  /* 0x000000017b797824 */ /* 0x000fea00000e06f4 */
[----:B------:R1:W-:Y:S03]  /*d370*/  LDGSTS.E.BYPASS.LTC128B.128 [R223+0xd100], [R120.64], !P6 ;  /* 0x0d10000078df7fae */ /* 0x0003e6000f101d46 */
.L_x_274:
[----:B------:R-:W-:Y:S01]  /*d380*/  @P4 IMAD.HI.U32 R0, R229, c[0x0][0x2c8], RZ ;  /* 0x0000b200e5004a27 */ /* 0x000fe200078e00ff */
[----:B------:R-:W0:Y:S03]  /*d390*/  LDGDEPBAR ;  /* 0x00000000000079af */ /* 0x000e260000000000 */
[----:B------:R-:W-:Y:S01]  /*d3a0*/  IMAD.MOV.U32 R156, RZ, RZ, R229 ;  /* 0x000000ffff9c7224 */ /* 0x000fe200078e00e5 */
[----:B------:R-:W-:Y:S01]  /*d3b0*/  @P4 SHF.R.U32.HI R156, RZ, c[0x0][0x2cc], R0 ;  /* 0x0000b300ff9c4a19 */ /* 0x000fe20000011600 */
[----:B------:R-:W-:Y:S04]  /*d3c0*/  IMAD R157, R169, -0x60, RZ ;  /* 0xffffffa0a99d7824 */ /* 0x000fe800078e02ff */
[----:B------:R-:W2:Y:S01]  /*d3d0*/  SHFL.IDX PT, R117, R156, RZ, 0x1c1f ;  /* 0x001c1fff9c757589 */ /* 0x000ea200000e0000 */
[----:B------:R-:W-:Y:S01]  /*d3e0*/  IADD3 R152, -R236, 0x1, R157 ;  /* 0x00000001ec987810 */ /* 0x000fe20007ffe19d */
[----:B------:R-:W-:Y:S03]  /*d3f0*/  IMAD.IADD R151, R157, 0x1, -R236 ;  /* 0x000000019d977824 */ /* 0x000fe600078e0aec */
[----:B------:R-:W-:Y:S04]  /*d400*/  IADD3 R152, -R226, R152, R217 ;  /* 0x00000098e2987210 */ /* 0x000fe80007ffe1d9 */
[C---:B------:R-:W-:Y:S02]  /*d410*/  IADD3 R154, R152.reuse, c[0x0][0x328], RZ ;  /* 0x0000ca00989a7a10 */ /* 0x040fe40007ffe0ff */
[----:B------:R-:W-:Y:S02]  /*d420*/  IADD3 R152, R152, UR4, RZ ;  /* 0x0000000498987c10 */ /* 0x000fe4000fffe0ff */
[----:B--2---:R-:W-:Y:S03]  /*d430*/  IADD3 R160, R154, R117, RZ ;  /* 0x000000759aa07210 */ /* 0x004fe60007ffe0ff */
        /* <DEDUP_REMOVED lines=15> */
.L_x_277:
[----:B------:R-:W-:Y:S04]  /*d530*/  MOV R0, c[0x0][0x32c] ;  /* 0x0000cb0000007a02 */ /* 0x000fe80000000f00 */
[----:B------:R-:W-:Y:S11]  /*d540*/  ISETP.NE.AND P0, PT, R0, 0x1, PT ;  /* 0x000000010000780c */ /* 0x000ff60003f05270 */
[----:B------:R-:W-:Y:S02]  /*d550*/  @!UPT UIADD3 URZ, URZ, URZ, URZ ;  /* 0x0000003f3f3ff290 */ /* 0x000fe4000fffe03f */
[----:B------:R-:W-:Y:S05]  /*d560*/  @P0 IMAD.HI.U32 R0, R116, c[0x0][0x330], RZ ;  /* 0x0000cc0074000a27 */ /* 0x000fea00078e00ff */
[----:B------:R-:W-:Y:S02]  /*d570*/  @P0 SHF.R.U32.HI R116, RZ, c[0x0][0x334], R0 ;  /* 0x0000cd00ff740a19 */ /* 0x000fe40000011600 */
.L_x_278:
[----:B------:R-:W-:Y:S05]  /*d580*/  BSYNC B0 ;  /* 0x0000000000007941 */ /* 0x000fea0003800000 */
.L_x_276:
[----:B-1----:R-:W-:Y:S05]  /*d590*/  IMAD R119, R116, c[0x0][0x32c], R151 ;  /* 0x0000cb0074777a24 */ /* 0x002fea00078e0297 */
[----:B------:R-:W-:Y:S02]  /*d5a0*/  IADD3 R117, R119, c[0x0][0x32c], RZ ;  /* 0x0000cb0077757a10 */ /* 0x000fe40007ffe0ff */
[----:B------:R-:W-:Y:S02]  /*d5b0*/  IMNMX R158, R158, R119, !PT ;  /* 0x000000779e9e7217 */ /* 0x000fe40007800200 */
[----:B------:R-:W-:Y:S02]  /*d5c0*/  IMNMX R160, R160, R117, PT ;  /* 0x00000075a0a07217 */ /* 0x000fe40003800200 */
.L_x_275:
[C---:B------:R-:W-:Y:S02]  /*d5d0*/  ISETP.GE.AND P0, PT, R157.reuse, 0x2, PT ;  /* 0x000000029d00780c */ /* 0x040fe40003f06270 */
[----:B------:R-:W-:Y:S02]  /*d5e0*/  ISETP.GE.AND P2, PT, R157, 0x9, PT ;  /* 0x000000099d00780c */ /* 0x000fe40003f46270 */
[----:B------:R-:W-:Y:S02]  /*d5f0*/  P2R R150, PR, RZ, 0x1 ;  /* 0x00000001ff967803 */ /* 0x000fe40000000000 */
[----:B------:R-:W-:Y:S02]  /*d600*/  ISETP.GT.AND P0, PT, R158, 0x1, !P0 ;  /* 0x000000019e00780c */ /* 0x000fe40004704270 */
[----:B------:R-:W-:Y:S02]  /*d610*/  P2R R148, PR, RZ, 0x4 ;  /* 0x00000004ff947803 */ /* 0x000fe40000000000 */
[----:B------:R-:W-:Y:S04]  /*d620*/  ISETP.LT.OR P0, PT, R160, 0x2, P0 ;  /* 0x00000002a000780c */ /* 0x000fe80000701670 */
[----:B------:R-:W-:Y:S02]  /*d630*/  FSEL R116, R5, -INF , !P0 ;  /* 0xff80000005747808 */ /* 0x000fe40004000000 */
[----:B------:R-:W-:Y:S02]  /*d640*/  ISETP.GT.AND P0, PT, R158, 0x8, !P2 ;  /* 0x000000089e00780c */ /* 0x000fe40005704270 */
[C---:B------:R-:W-:Y:S02]  /*d650*/  ISETP.GE.AND P2, PT, R157.reuse, 0xa, PT ;  /* 0x0000000a9d00780c */ /* 0x040fe40003f46270 */
        /* <DEDUP_REMOVED lines=8> */
[----:B------:R-:W-:Y:S02]  /*d6e0*/  ISETP.GT.AND P0, PT, R158, 0x10, !P2 ;  /* 0x000000109e00780c */ /* 0x000fe40005704270 */
[C---:B------:R-:W-:Y:S02]  /*d6f0*/  ISETP.GE.AND P2, PT, R157.reuse, 0x12, PT ;  /* 0x000000129d00780c */ /* 0x040fe40003f46270 */
[----:B------:R-:W-:Y:S02]  /*d700*/  ISETP.LT.OR P0, PT, R160, 0x11, P0 ;  /* 0x00000011a000780c */ /* 0x000fe40000701670 */
[----:B------:R-:W-:Y:S02]  /*d710*/  P2R R138, PR, RZ, 0x4 ;  /* 0x00000004ff8a7803 */ /* 0x000fe40000000000 */
[----:B-1----:R-:W-:Y:S02]  /*d720*/  FSEL R119, R12, -INF , !P0 ;  /* 0xff8000000c777808 */ /* 0x002fe40004000000 */
        /* <DEDUP_REMOVED lines=25> */
[----:B------:R-:W-:Y:S01]  /*d8c0*/  ISETP.GT.AND P0, PT, R158, 0x28, !P2 ;  /* 0x000000289e00780c */ /* 0x000fe20005704270 */
[----:B------:R-:W1:Y:S01]  /*d8d0*/  SHFL.IDX PT, R21, R156, 0x1, 0x1c1f ;  /* 0x003c1f009c157f89 */ /* 0x000e6200000e0000 */
        /* <DEDUP_REMOVED lines=11> */
[----:B------:R-:W-:Y:S01]  /*d990*/  ISETP.LT.OR P0, PT, R160, 0x31, P0 ;  /* 0x00000031a000780c */ /* 0x000fe20000701670 */
[--C-:B-1----:R-:W-:Y:S01]  /*d9a0*/  IMAD.IADD R154, R154, 0x1, R21.reuse ;  /* 0x000000019a9a7824 */ /* 0x102fe200078e0215 */
[----:B------:R-:W-:Y:S01]  /*d9b0*/  P2R R118, PR, RZ, 0x4 ;  /* 0x00000004ff767803 */ /* 0x000fe20000000000 */
[----:B------:R-:W-:Y:S01]  /*d9c0*/  IMAD.IADD R152, R152, 0x1, R21 ;  /* 0x0000000198987824 */ /* 0x000fe200078e0215 */
        /* <DEDUP_REMOVED lines=51> */
[----:B------:R-:W-:Y:S02]  /*dd00*/  ISETP.GT.AND P0, PT, R158, RZ, !P2 ;  /* 0x000000ff9e00720c */ /* 0x000fe40005704270 */
[----:B------:R-:W-:Y:S02]  /*dd10*/  ISETP.GE.AND P2, PT, R157, 0x5a, PT ;  /* 0x0000005a9d00780c */ /* 0x000fe40003f46270 */
[----:B------:R-:W-:Y:S04]  /*dd20*/  ISETP.LT.OR P0, PT, R160, 0x1, P0 ;  /* 0x00000001a000780c */ /* 0x000fe80000701670 */
        /* <DEDUP_REMOVED lines=18> */
.L_x_281:
[----:B------:R-:W-:Y:S04]  /*de50*/  MOV R4, c[0x0][0x32c] ;  /* 0x0000cb0000047a02 */ /* 0x000fe80000000f00 */
[----:B------:R-:W-:Y:S11]  /*de60*/  ISETP.NE.AND P0, PT, R4, 0x1, PT ;  /* 0x000000010400780c */ /* 0x000ff60003f05270 */
[----:B------:R-:W-:Y:S02]  /*de70*/  @!UPT UIADD3 URZ, URZ, URZ, URZ ;  /* 0x0000003f3f3ff290 */ /* 0x000fe4000fffe03f */
[----:B------:R-:W-:Y:S05]  /*de80*/  @P0 IMAD.HI.U32 R4, R32, c[0x0][0x330], RZ ;  /* 0x0000cc0020040a27 */ /* 0x000fea00078e00ff */
[----:B------:R-:W-:Y:S02]  /*de90*/  @P0 SHF.R.U32.HI R32, RZ, c[0x0][0x334], R4 ;  /* 0x0000cd00ff200a19 */ /* 0x000fe40000011604 */
.L_x_282:
[----:B------:R-:W-:Y:S05]  /*dea0*/  BSYNC B0 ;  /* 0x0000000000007941 */ /* 0x000fea0003800000 */
.L_x_280:
[----:B------:R-:W-:Y:S05]  /*deb0*/  IMAD R151, R32, c[0x0][0x32c], R151 ;  /* 0x0000cb0020977a24 */ /* 0x000fea00078e0297 */
[----:B------:R-:W-:Y:S02]  /*dec0*/  IADD3 R21, R151, c[0x0][0x32c], RZ ;  /* 0x0000cb0097157a10 */ /* 0x000fe40007ffe0ff */
[----:B------:R-:W-:Y:S02]  /*ded0*/  IMNMX R152, R152, R151, !PT ;  /* 0x0000009798987217 */ /* 0x000fe40007800200 */
[----:B------:R-:W-:Y:S02]  /*dee0*/  IMNMX R154, R154, R21, PT ;  /* 0x000000159a9a7217 */ /* 0x000fe40003800200 */
.L_x_279:
[----:B------:R-:W-:Y:S04]  /*def0*/  ISETP.NE.AND P0, PT, R17, RZ, PT ;  /* 0x000000ff1100720c */ /* 0x000fe80003f05270 */
[----:B------:R-:W-:Y:S04]  /*df00*/  ISETP.GT.AND P0, PT, R152, RZ, !P0 ;  /* 0x000000ff9800720c */ /* 0x000fe80004704270 */
        /* <DEDUP_REMOVED lines=55> */
[----:B------:R-:W-:Y:S02]  /*e280*/  LDSM.16.MT88.4 R28, [R209+0x3100] ;  /* 0x00310000d11c783b */ /* 0x000fe40000004200 */
        /* <DEDUP_REMOVED lines=89> */
[----:B------:R-:W-:Y:S07]  /*e820*/  FMNMX.FTZ R4, R13, R0, !PT ;  /* 0x000000000d047209 */ /* 0x000fee0007810000 */
        /* <DEDUP_REMOVED lines=9> */
[--C-:B------:R-:W-:Y:S02]  /*e8c0*/  FFMA.FTZ R49, R9, c[0x0][0x2d0], -R46.reuse ;  /* 0x0000b40009317a23 */ /* 0x100fe4000001082e */
        /* <DEDUP_REMOVED lines=16> */
[----:B------:R-:W-:Y:S01]  /*e9d0*/  MUFU.EX2 R14, R14 ;  /* 0x0000000e000e7308 */ /* 0x000fe20000000800 */
        /* <DEDUP_REMOVED lines=8> */
[----:B------:R-:W1:Y:S01]  /*ea60*/  MUFU.EX2 R49, R49 ;  /* 0x0000003100317308 */ /* 0x000e620000000800 */
[----:B------:R-:W3:Y:S01]  /*ea70*/  LDSM.16.MT88.4 R8, [R212+0x100] ;  /* 0x00010000d408783b */ /* 0x000ee20000004200 */
[--C-:B------:R-:W-:Y:S01]  /*ea80*/  FFMA.FTZ R117, R21, c[0x0][0x2d0], -R118.reuse ;  /* 0x0000b40015757a23 */ /* 0x100fe20000010876 */
[----:B--2---:R-:W-:Y:S01]  /*ea90*/  F2FP.PACK_AB R16, R15, R48 ;  /* 0x000000300f10723e */ /* 0x004fe200000000ff */
[--C-:B------:R-:W-:Y:S02]  /*eaa0*/  FFMA.FTZ R116, R17, c[0x0][0x2d0], -R118.reuse ;  /* 0x0000b40011747a23 */ /* 0x100fe40000010876 */
[--C-:B------:R-:W-:Y:S02]  /*eab0*/  FFMA.FTZ R51, R7, c[0x0][0x2d0], -R118.reuse ;  /* 0x0000b40007337a23 */ /* 0x100fe40000010876 */
[----:B------:R-:W-:Y:S01]  /*eac0*/  FMUL.FTZ R2, R5, c[0x0][0x2d0] ;  /* 0x0000b40005027a20 */ /* 0x000fe20000410000 */
[----:B------:R-:W2:Y:S01]  /*ead0*/  LDSM.16.MT88.4 R20, [R210+0x100] ;  /* 0x00010000d214783b */ /* 0x000ea20000004200 */
[----:B------:R-:W4:Y:S01]  /*eae0*/  MUFU.EX2 R3, R6 ;  /* 0x0000000600037308 */ /* 0x000f220000000800 */
[--C-:B------:R-:W-:Y:S02]  /*eaf0*/  FFMA.FTZ R134, R40, c[0x0][0x2d0], -R118.reuse ;  /* 0x0000b40028867a23 */ /* 0x100fe40000010876 */
[----:B------:R-:W-:Y:S02]  /*eb00*/  FFMA.FTZ R160, R47, c[0x0][0x2d0], -R118 ;  /* 0x0000b4002fa07a23 */ /* 0x000fe40000010876 */
[--C-:B------:R-:W-:Y:S02]  /*eb10*/  FFMA.FTZ R140, R171, c[0x0][0x2d0], -R46.reuse ;  /* 0x0000b400ab8c7a23 */ /* 0x100fe4000001082e */
[----:B------:R-:W-:Y:S01]  /*eb20*/  LDSM.16.MT88.4 R40, [R208+0x4900] ;  /* 0x00490000d028783b */ /* 0x000fe20000004200 */
[--C-:B------:R-:W-:Y:S02]  /*eb30*/  FFMA.FTZ R163, R163, c[0x0][0x2d0], -R46.reuse ;  /* 0x0000b400a3a37a23 */ /* 0x100fe4000001082e */
[----:B------:R-:W-:Y:S01]  /*eb40*/  MUFU.EX2 R117, R117 ;  /* 0x0000007500757308 */ /* 0x000fe20000000800 */
[--C-:B------:R-:W-:Y:S02]  /*eb50*/  FFMA.FTZ R150, R153, c[0x0][0x2d0], -R46.reuse ;  /* 0x0000b40099967a23 */ /* 0x100fe4000001082e */
[--C-:B------:R-:W-:Y:S01]  /*eb60*/  FFMA.FTZ R143, R143, c[0x0][0x2d0], -R46.reuse ;  /* 0x0000b4008f8f7a23 */ /* 0x100fe2000001082e */
[----:B-1----:R-:W-:Y:S01]  /*eb70*/  F2FP.PACK_AB R18, R49, R14 ;  /* 0x0000000e3112723e */ /* 0x002fe200000000ff */
[----:B------:R-:W-:Y:S02]  /*eb80*/  FFMA.FTZ R139, R139, c[0x0][0x2d0], -R46 ;  /* 0x0000b4008b8b7a23 */ /* 0x000fe4000001082e */
[--C-:B------:R-:W-:Y:S02]  /*eb90*/  FFMA.FTZ R156, R133, c[0x0][0x2d0], -R118.reuse ;  /* 0x0000b400859c7a23 */ /* 0x100fe40000010876 */
[----:B------:R-:W-:Y:S01]  /*eba0*/  FFMA.FTZ R133, R45, c[0x0][0x2d0], -R118 ;  /* 0x0000b4002d857a23 */ /* 0x000fe20000010876 */
[----:B------:R-:W1:Y:S01]  /*ebb0*/  MUFU.EX2 R116, R116 ;  /* 0x0000007400747308 */ /* 0x000e620000000800 */
[--C-:B------:R-:W-:Y:S02]  /*ebc0*/  FFMA.FTZ R123, R123, c[0x0][0x2d0], -R46.reuse ;  /* 0x0000b4007b7b7a23 */ /* 0x100fe4000001082e */
[----:B------:R-:W-:Y:S02]  /*ebd0*/  FFMA.FTZ R158, R121, c[0x0][0x2d0], -R46 ;  /* 0x0000b400799e7a23 */ /* 0x000fe4000001082e */
[C---:B----4-:R-:W-:Y:S02]  /*ebe0*/  FMUL.FTZ R4, R3.reuse, R112 ;  /* 0x0000007003047220 */ /* 0x050fe40000410000 */
        /* <DEDUP_REMOVED lines=8> */
[----:B------:R-:W4:Y:S01]  /*ec70*/  MUFU.EX2 R50, R50 ;  /* 0x0000003200327308 */ /* 0x000f220000000800 */
[C---:B------:R-:W-:Y:S02]  /*ec80*/  FMUL.FTZ R80, R3.reuse, R80 ;  /* 0x0000005003507220 */ /* 0x040fe40000410000 */
[C---:B------:R-:W-:Y:S01]  /*ec90*/  FMUL.FTZ R81, R3.reuse, R81 ;  /* 0x0000005103517220 */ /* 0x040fe20000410000 */
[----:B-1----:R-:W-:Y:S01]  /*eca0*/  F2FP.PACK_AB R17, R116, R117 ;  /* 0x000000757411723e */ /* 0x002fe200000000ff */
        /* <DEDUP_REMOVED lines=9> */
[----:B------:R-:W-:Y:S01]  /*ed40*/  MUFU.EX2 R119, R119 ;  /* 0x0000007700777308 */ /* 0x000fe20000000800 */
[C---:B------:R-:W-:Y:S02]  /*ed50*/  FMUL.FTZ R104, R3.reuse, R104 ;  /* 0x0000006803687220 */ /* 0x040fe40000410000 */
[C---:B------:R-:W-:Y:S01]  /*ed60*/  FMUL.FTZ R105, R3.reuse, R105 ;  /* 0x0000006903697220 */ /* 0x040fe20000410000 */
[----:B----4-:R-:W-:Y:S01]  /*ed70*/  F2FP.PACK_AB R19, R50, R51 ;  /* 0x000000333213723e */ /* 0x010fe200000000ff */
[C---:B------:R-:W-:Y:S02]  /*ed80*/  FMUL.FTZ R52, R3.reuse, R52 ;  /* 0x0000003403347220 */ /* 0x040fe40000410000 */
[C---:B------:R-:W-:Y:S02]  /*ed90*/  FMUL.FTZ R53, R3.reuse, R53 ;  /* 0x0000003503357220 */ /* 0x040fe40000410000 */
[C---:B------:R-:W-:Y:S01]  /*eda0*/  FMUL.FTZ R56, R3.reuse, R56 ;  /* 0x0000003803387220 */ /* 0x040fe20000410000 */
[----:B------:R-:W4:Y:S01]  /*edb0*/  MUFU.EX2 R122, R122 ;  /* 0x0000007a007a7308 */ /* 0x000f220000000800 */
[C---:B------:R-:W-:Y:S02]  /*edc0*/  FMUL.FTZ R57, R3.reuse, R57 ;  /* 0x0000003903397220 */ /* 0x040fe40000410000 */
[C---:B------:R-:W-:Y:S02]  /*edd0*/  FMUL.FTZ R60, R3.reuse, R60 ;  /* 0x0000003c033c7220 */ /* 0x040fe40000410000 */
[C---:B-1----:R-:W-:Y:S02]  /*ede0*/  FMUL.FTZ R6, R2.reuse, R114 ;  /* 0x0000007202067220 */ /* 0x042fe40000410000 */
[C---:B------:R-:W-:Y:S02]  /*edf0*/  FMUL.FTZ R7, R2.reuse, R115 ;  /* 0x0000007302077220 */ /* 0x040fe40000410000 */
[C---:B------:R-:W-:Y:S01]  /*ee00*/  FMUL.FTZ R70, R2.reuse, R70 ;  /* 0x0000004602467220 */ /* 0x040fe20000410000 */
[----:B------:R-:W-:Y:S01]  /*ee10*/  MUFU.EX2 R128, R128 ;  /* 0x0000008000807308 */ /* 0x000fe20000000800 */
[C---:B------:R-:W-:Y:S02]  /*ee20*/  FMUL.FTZ R71, R2.reuse, R71 ;  /* 0x0000004702477220 */ /* 0x040fe40000410000 */
[C---:B------:R-:W-:Y:S01]  /*ee30*/  FMUL.FTZ R74, R2.reuse, R74 ;  /* 0x0000004a024a7220 */ /* 0x040fe20000410000 */
[C---:B---3--:R-:W-:Y:S05]  /*ee40*/  HMMA.16816.F32 R4, R16.reuse, R8, R4 ;  /* 0x000000081004723c */ /* 0x048fea0000001804 */
[C---:B------:R-:W-:Y:S01]  /*ee50*/  FMUL.FTZ R75, R2.reuse, R75 ;  /* 0x0000004b024b7220 */ /* 0x040fe20000410000 */
[----:B------:R-:W-:Y:S01]  /*ee60*/  MUFU.EX2 R141, R141 ;  /* 0x0000008d008d7308 */ /* 0x000fe20000000800 */
[C---:B------:R-:W-:Y:S01]  /*ee70*/  FMUL.FTZ R78, R2.reuse, R78 ;  /* 0x0000004e024e7220 */ /* 0x040fe20000410000 */
[C---:B------:R-:W-:Y:S01]  /*ee80*/  HMMA.16816.F32 R68, R16.reuse, R10, R68 ;  /* 0x0000000a1044723c */ /* 0x040fe20000001844 */
[----:B------:R-:W1:Y:S03]  /*ee90*/  LDSM.16.MT88.4 R8, [R208+0x100] ;  /* 0x00010000d008783b */ /* 0x000e660000004200 */
[C---:B------:R-:W-:Y:S02]  /*eea0*/  FMUL.FTZ R79, R2.reuse, R79 ;  /* 0x0000004f024f7220 */ /* 0x040fe40000410000 */
[C---:B------:R-:W-:Y:S02]  /*eeb0*/  FMUL.FTZ R82, R2.reuse, R82 ;  /* 0x0000005202527220 */ /* 0x040fe40000410000 */
[C---:B--2---:R-:W-:Y:S01]  /*eec0*/  HMMA.16816.F32 R72, R16.reuse, R20, R72 ;  /* 0x000000141048723c */ /* 0x044fe20000001848 */
[----:B------:R-:W-:Y:S03]  /*eed0*/  MUFU.EX2 R130, R130 ;  /* 0x0000008200827308 */ /* 0x000fe60000000800 */
[C---:B------:R-:W-:Y:S02]  /*eee0*/  FMUL.FTZ R83, R2.reuse, R83 ;  /* 0x0000005302537220 */ /* 0x040fe40000410000 */
[C---:B------:R-:W-:Y:S02]  /*eef0*/  FMUL.FTZ R86, R2.reuse, R86 ;  /* 0x0000005602567220 */ /* 0x040fe40000410000 */
[C---:B------:R-:W-:Y:S01]  /*ef00*/  HMMA.16816.F32 R76, R16.reuse, R22, R76 ;  /* 0x00000016104c723c */ /* 0x040fe2000000184c */
[----:B------:R-:W2:Y:S02]  /*ef10*/  LDSM.16.MT88.4 R20, [R212+0x3100] ;  /* 0x00310000d414783b */ /* 0x000ea40000004200 */
[----:B------:R-:W-:Y:S01]  /*ef20*/  MUFU.EX2 R132, R132 ;  /* 0x0000008400847308 */ /* 0x000fe20000000800 */
[C---:B------:R-:W-:Y:S02]  /*ef30*/  FMUL.FTZ R87, R2.reuse, R87 ;  /* 0x0000005702577220 */ /* 0x040fe40000410000 */
[C---:B------:R-:W-:Y:S02]  /*ef40*/  FMUL.FTZ R98, R2.reuse, R98 ;  /* 0x0000006202627220 */ /* 0x040fe40000410000 */
[C---:B------:R-:W-:Y:S04]  /*ef50*/  HMMA.16816.F32 R80, R16.reuse, R24, R80 ;  /* 0x000000181050723c */ /* 0x040fe80000001850 */
[C---:B------:R-:W-:Y:S01]  /*ef60*/  FMUL.FTZ R99, R2.reuse, R99 ;  /* 0x0000006302637220 */ /* 0x040fe20000410000 */
[----:B------:R-:W-:Y:S01]  /*ef70*/  MUFU.EX2 R149, R149 ;  /* 0x0000009500957308 */ /* 0x000fe20000000800 */
[C---:B------:R-:W-:Y:S02]  /*ef80*/  FMUL.FTZ R102, R2.reuse, R102 ;  /* 0x0000006602667220 */ /* 0x040fe40000410000 */
[C---:B------:R-:W-:Y:S01]  /*ef90*/  HMMA.16816.F32 R84, R16.reuse, R26, R84 ;  /* 0x0000001a1054723c */ /* 0x040fe20000001854 */
[----:B------:R-:W3:Y:S03]  /*efa0*/  LDSM.16.MT88.4 R24, [R210+0x3100] ;  /* 0x00310000d218783b */ /* 0x000ee60000004200 */
[C---:B------:R-:W-:Y:S02]  /*efb0*/  FMUL.FTZ R90, R2.reuse, R90 ;  /* 0x0000005a025a7220 */ /* 0x040fe40000410000 */
[C---:B------:R-:W-:Y:S01]  /*efc0*/  FMUL.FTZ R91, R2.reuse, R91 ;  /* 0x0000005b025b7220 */ /* 0x040fe20000410000 */
[----:B------:R-:W-:Y:S01]  /*efd0*/  MUFU.EX2 R134, R134 ;  /* 0x0000008600867308 */ /* 0x000fe20000000800 */
[C---:B------:R-:W-:Y:S04]  /*efe0*/  FMUL.FTZ R103, R2.reuse, R103 ;  /* 0x0000006702677220 */ /* 0x040fe80000410000 */
[C---:B------:R-:W-:Y:S01]  /*eff0*/  FMUL.FTZ R106, R2.reuse, R106 ;  /* 0x0000006a026a7220 */ /* 0x040fe20000410000 */
[C---:B-1----:R-:W-:Y:S03]  /*f000*/  HMMA.16816.F32 R88, R16.reuse, R8, R88 ;  /* 0x000000081058723c */ /* 0x042fe60000001858 */
[C---:B------:R-:W-:Y:S01]  /*f010*/  FMUL.FTZ R92, R3.reuse, R92 ;  /* 0x0000005c035c7220 */ /* 0x040fe20000410000 */
[----:B------:R-:W-:Y:S01]  /*f020*/  MUFU.EX2 R138, R138 ;  /* 0x0000008a008a7308 */ /* 0x000fe20000000800 */
[C---:B------:R-:W-:Y:S02]  /*f030*/  FMUL.FTZ R93, R3.reuse, R93 ;  /* 0x0000005d035d7220 */ /* 0x040fe40000410000 */
[C---:B------:R-:W-:Y:S02]  /*f040*/  FMUL.FTZ R94, R2.reuse, R94 ;  /* 0x0000005e025e7220 */ /* 0x040fe40000410000 */
[----:B------:R-:W-:Y:S03]  /*f050*/  FMUL.FTZ R95, R2, R95 ;  /* 0x0000005f025f7220 */ /* 0x000fe60000410000 */
[C---:B------:R-:W-:Y:S02]  /*f060*/  FMUL.FTZ R8, R3.reuse, R108 ;  /* 0x0000006c03087220 */ /* 0x040fe40000410000 */
[--C-:B------:R-:W-:Y:S01]  /*f070*/  FFMA.FTZ R108, R36, c[0x0][0x2d0], -R118.reuse ;  /* 0x0000b400246c7a23 */ /* 0x100fe20000010876 */
[----:B------:R-:W-:Y:S01]  /*f080*/  MUFU.EX2 R159, R159 ;  /* 0x0000009f009f7308 */ /* 0x000fe20000000800 */
[C---:B------:R-:W-:Y:S03]  /*f090*/  HMMA.16816.F32 R92, R16.reuse, R10, R92 ;  /* 0x0000000a105c723c */ /* 0x040fe6000000185c */
[----:B------:R-:W-:Y:S02]  /*f0a0*/  FMUL.FTZ R9, R3, R109 ;  /* 0x0000006d03097220 */ /* 0x000fe40000410000 */
[C---:B------:R-:W-:Y:S02]  /*f0b0*/  FMUL.FTZ R107, R2.reuse, R107 ;  /* 0x0000006b026b7220 */ /* 0x040fe40000410000 */
[C---:B------:R-:W-:Y:S01]  /*f0c0*/  FMUL.FTZ R10, R2.reuse, R110 ;  /* 0x0000006e020a7220 */ /* 0x040fe20000410000 */
[C---:B--2---:R-:W-:Y:S01]  /*f0d0*/  HMMA.16816.F32 R96, R16.reuse, R20, R96 ;  /* 0x000000141060723c */ /* 0x044fe20000001860 */
[----:B------:R-:W-:Y:S03]  /*f0e0*/  MUFU.EX2 R108, R108 ;  /* 0x0000006c006c7308 */ /* 0x000fe60000000800 */
[--C-:B------:R-:W-:Y:S02]  /*f0f0*/  FFMA.FTZ R110, R37, c[0x0][0x2d0], -R118.reuse ;  /* 0x0000b400256e7a23 */ /* 0x100fe40000010876 */
[----:B------:R-:W-:Y:S01]  /*f100*/  LDSM.16.MT88.4 R36, [R208+0x900] ;  /* 0x00090000d024783b */ /* 0x000fe20000004200 */
[----:B------:R-:W-:Y:S01]  /*f110*/  FMUL.FTZ R11, R2, R111 ;  /* 0x0000006f020b7220 */ /* 0x000fe20000410000 */
[C---:B------:R-:W-:Y:S03]  /*f120*/  HMMA.16816.F32 R100, R16.reuse, R22, R100 ;  /* 0x000000161064723c */ /* 0x040fe60000001864 */
[----:B------:R-:W-:Y:S01]  /*f130*/  MUFU.EX2 R110, R110 ;  /* 0x0000006e006e7308 */ /* 0x000fe20000000800 */
[----:B------:R-:W-:Y:S02]  /*f140*/  FFMA.FTZ R111, R32, c[0x0][0x2d0], -R118 ;  /* 0x0000b400206f7a23 */ /* 0x000fe40000010876 */
[----:B------:R-:W1:Y:S01]  /*f150*/  LDSM.16.MT88.4 R20, [R208+0x3100] ;  /* 0x00310000d014783b */ /* 0x000e620000004200 */
[C---:B------:R-:W-:Y:S01]  /*f160*/  FMUL.FTZ R54, R2.reuse, R54 ;  /* 0x0000003602367220 */ /* 0x040fe20000410000 */
[C---:B---3--:R-:W-:Y:S04]  /*f170*/  HMMA.16816.F32 R8, R16.reuse, R24, R8 ;  /* 0x000000181008723c */ /* 0x048fe80000001808 */
[C---:B------:R-:W-:Y:S01]  /*f180*/  FMUL.FTZ R55, R2.reuse, R55 ;  /* 0x0000003702377220 */ /* 0x040fe20000410000 */
[----:B------:R-:W-:Y:S01]  /*f190*/  MUFU.EX2 R111, R111 ;  /* 0x0000006f006f7308 */ /* 0x000fe20000000800 */
[----:B------:R-:W-:Y:S02]  /*f1a0*/  FFMA.FTZ R109, R131, c[0x0][0x2d0], -R46 ;  /* 0x0000b400836d7a23 */ /* 0x000fe4000001082e */
[C---:B------:R-:W-:Y:S01]  /*f1b0*/  HMMA.16816.F32 R104, R16.reuse, R26, R104 ;  /* 0x0000001a1068723c */ /* 0x040fe20000001868 */
[----:B------:R-:W2:Y:S03]  /*f1c0*/  LDSM.16.MT88.4 R24, [R212+0x900] ;  /* 0x00090000d418783b */ /* 0x000ea60000004200 */
[----:B------:R-:W-:Y:S02]  /*f1d0*/  FFMA.FTZ R131, R33, c[0x0][0x2d0], -R118 ;  /* 0x0000b40021837a23 */ /* 0x000fe40000010876 */
[C---:B------:R-:W-:Y:S01]  /*f1e0*/  FMUL.FTZ R58, R2.reuse, R58 ;  /* 0x0000003a023a7220 */ /* 0x040fe20000410000 */
[----:B------:R-:W3:Y:S01]  /*f1f0*/  MUFU.EX2 R109, R109 ;  /* 0x0000006d006d7308 */ /* 0x000ee20000000800 */
[C---:B------:R-:W-:Y:S01]  /*f200*/  HMMA.16816.F32 R52, R16.reuse, R28, R52 ;  /* 0x0000001c1034723c */ /* 0x040fe20000001834 */
[----:B------:R-:W-:Y:S03]  /*f210*/  LDSM.16.MT88.4 R32, [R209+0x900] ;  /* 0x00090000d120783b */ /* 0x000fe60000004200 */
[C---:B------:R-:W-:Y:S02]  /*f220*/  FMUL.FTZ R59, R2.reuse, R59 ;  /* 0x0000003b023b7220 */ /* 0x040fe40000410000 */
[C---:B------:R-:W-:Y:S02]  /*f230*/  FMUL.FTZ R61, R3.reuse, R61 ;  /* 0x0000003d033d7220 */ /* 0x040fe40000410000 */
[C---:B------:R-:W-:Y:S01]  /*f240*/  FMUL.FTZ R62, R2.reuse, R62 ;  /* 0x0000003e023e7220 */ /* 0x040fe20000410000 */
[----:B------:R-:W5:Y:S02]  /*f250*/  MUFU.EX2 R131, R131 ;  /* 0x0000008300837308 */ /* 0x000f640000000800 */
[C---:B------:R-:W-:Y:S01]  /*f260*/  HMMA.16816.F32 R56, R16.reuse, R30, R56 ;  /* 0x0000001e1038723c */ /* 0x040fe20000001838 */
[----:B------:R-:W2:Y:S02]  /*f270*/  LDSM.16.MT88.4 R28, [R210+0x900] ;  /* 0x00090000d21c783b */ /* 0x000ea40000004200 */
[C---:B------:R-:W-:Y:S02]  /*f280*/  FMUL.FTZ R63, R2.reuse, R63 ;  /* 0x0000003f023f7220 */ /* 0x040fe40000410000 */
[C---:B------:R-:W-:Y:S02]  /*f290*/  FMUL.FTZ R64, R3.reuse, R64 ;  /* 0x0000004003407220 */ /* 0x040fe40000410000 */
[----:B------:R-:W-:Y:S01]  /*f2a0*/  FMUL.FTZ R65, R3, R65 ;  /* 0x0000004103417220 */ /* 0x000fe20000410000 */
[----:B------:R-:W-:Y:S01]  /*f2b0*/  MUFU.EX2 R140, R140 ;  /* 0x0000008c008c7308 */ /* 0x000fe20000000800 */
[C---:B------:R-:W-:Y:S01]  /*f2c0*/  FMUL.FTZ R66, R2.reuse, R66 ;  /* 0x0000004202427220 */ /* 0x040fe20000410000 */
[C---:B-1----:R-:W-:Y:S03]  /*f2d0*/  HMMA.16816.F32 R60, R16.reuse, R20, R60 ;  /* 0x00000014103c723c */ /* 0x042fe6000000183c */
[----:B------:R-:W-:Y:S02]  /*f2e0*/  FMUL.FTZ R67, R2, R67 ;  /* 0x0000004302437220 */ /* 0x000fe40000410000 */
[--C-:B------:R-:W-:Y:S02]  /*f2f0*/  FFMA.FTZ R120, R120, c[0x0][0x2d0], -R46.reuse ;  /* 0x0000b40078787a23 */ /* 0x100fe4000001082e */
[----:B------:R-:W-:Y:S01]  /*f300*/  FFMA.FTZ R46, R44, c[0x0][0x2d0], -R46 ;  /* 0x0000b4002c2e7a23 */ /* 0x000fe2000001082e */
[----:B------:R-:W-:Y:S01]  /*f310*/  MUFU.EX2 R163, R163 ;  /* 0x000000a300a37308 */ /* 0x000fe20000000800 */
[--C-:B------:R-:W-:Y:S01]  /*f320*/  FFMA.FTZ R155, R251, c[0x0][0x2d0], -R118.reuse ;  /* 0x0000b400fb9b7a23 */ /* 0x100fe20000010876 */
[----:B------:R-:W-:Y:S01]  /*f330*/  HMMA.16816.F32 R64, R16, R22, R64 ;  /* 0x000000161040723c */ /* 0x000fe20000001840 */
[----:B------:R-:W1:Y:S02]  /*f340*/  LDSM.16.MT88.4 R20, [R212+0x3900] ;  /* 0x00390000d414783b */ /* 0x000e640000004200 */
[--C-:B------:R-:W-:Y:S02]  /*f350*/  FFMA.FTZ R136, R249, c[0x0][0x2d0], -R118.reuse ;  /* 0x0000b400f9887a23 */ /* 0x100fe40000010876 */
[--C-:B------:R-:W-:Y:S02]  /*f360*/  FFMA.FTZ R157, R157, c[0x0][0x2d0], -R118.reuse ;  /* 0x0000b4009d9d7a23 */ /* 0x100fe40000010876 */
[----:B----4-:R-:W-:Y:S01]  /*f370*/  F2FP.PACK_AB R16, R122, R119 ;  /* 0x000000777a10723e */ /* 0x010fe200000000ff */
[----:B------:R4:W-:Y:S01]  /*f380*/  MUFU.EX2 R121, R46 ;  /* 0x0000002e00797308 */ /* 0x0009e20000000800 */
[----:B---3--:R-:W-:Y:S03]  /*f390*/  F2FP.PACK_AB R18, R109, R128 ;  /* 0x000000806d12723e */ /* 0x008fe600000000ff */
[----:B------:R-:W-:Y:S01]  /*f3a0*/  F2FP.PACK_AB R17, R111, R108 ;  /* 0x0000006c6f11723e */ /* 0x000fe200000000ff */
[--C-:B------:R-:W-:Y:S01]  /*f3b0*/  FFMA.FTZ R142, R245, c[0x0][0x2d0], -R118.reuse ;  /* 0x0000b400f58e7a23 */ /* 0x100fe20000010876 */
[----:B-----5:R-:W-:Y:S01]  /*f3c0*/  F2FP.PACK_AB R19, R131, R110 ;  /* 0x0000006e8313723e */ /* 0x020fe200000000ff */
[--C-:B------:R-:W-:Y:S02]  /*f3d0*/  FFMA.FTZ R167, R167, c[0x0][0x2d0], -R118.reuse ;  /* 0x0000b400a7a77a23 */ /* 0x100fe40000010876 */
[--C-:B------:R-:W-:Y:S01]  /*f3e0*/  FFMA.FTZ R148, R165, c[0x0][0x2d0], -R118.reuse ;  /* 0x0000b400a5947a23 */ /* 0x100fe20000010876 */
[----:B------:R-:W3:Y:S01]  /*f3f0*/  MUFU.EX2 R155, R155 ;  /* 0x0000009b009b7308 */ /* 0x000ee20000000800 */
[--C-:B------:R-:W-:Y:S02]  /*f400*/  FFMA.FTZ R161, R161, c[0x0][0x2d0], -R118.reuse ;  /* 0x0000b400a1a17a23 */ /* 0x100fe40000010876 */
[C---:B--2---:R-:W-:Y:S03]  /*f410*/  HMMA.16816.F32 R4, R16.reuse, R24, R4 ;  /* 0x000000181004723c */ /* 0x044fe60000001804 */
[--C-:B------:R-:W-:Y:S02]  /*f420*/  FFMA.FTZ R151, R151, c[0x0][0x2d0], -R118.reuse ;  /* 0x0000b40097977a23 */ /* 0x100fe40000010876 */
[--C-:B------:R-:W-:Y:S02]  /*f430*/  FFMA.FTZ R154, R137, c[0x0][0x2d0], -R118.reuse ;  /* 0x0000b400899a7a23 */ /* 0x100fe40000010876 */
[----:B------:R-:W-:Y:S01]  /*f440*/  MUFU.EX2 R136, R136 ;  /* 0x0000008800887308 */ /* 0x000fe20000000800 */
[C---:B------:R-:W-:Y:S01]  /*f450*/  HMMA.16816.F32 R68, R16.reuse, R26, R68 ;  /* 0x0000001a1044723c */ /* 0x040fe20000001844 */
[----:B------:R-:W2:Y:S03]  /*f460*/  LDSM.16.MT88.4 R24, [R210+0x3900] ;  /* 0x00390000d218783b */ /* 0x000ea60000004200 */
[--C-:B------:R-:W-:Y:S02]  /*f470*/  FFMA.FTZ R135, R135, c[0x0][0x2d0], -R118.reuse ;  /* 0x0000b40087877a23 */ /* 0x100fe40000010876 */
[--C-:B------:R-:W-:Y:S02]  /*f480*/  FFMA.FTZ R129, R129, c[0x0][0x2d0], -R118.reuse ;  /* 0x0000b40081817a23 */ /* 0x100fe40000010876 */
[C---:B------:R-:W-:Y:S01]  /*f490*/  HMMA.16816.F32 R72, R16.reuse, R28, R72 ;  /* 0x0000001c1048723c */ /* 0x040fe20000001848 */
[----:B----4-:R-:W-:Y:S01]  /*f4a0*/  LDSM.16.MT88.4 R44, [R209+0x2900] ;  /* 0x00290000d12c783b */ /* 0x010fe20000004200 */
[----:B------:R-:W4:Y:S02]  /*f4b0*/  MUFU.EX2 R157, R157 ;  /* 0x0000009d009d7308 */ /* 0x000f240000000800 */
[----:B------:R-:W-:Y:S02]  /*f4c0*/  FFMA.FTZ R118, R13, c[0x0][0x2d0], -R118 ;  /* 0x0000b4000d767a23 */ /* 0x000fe40000010876 */
[----:B------:R-:W-:Y:S02]  /*f4d0*/  FFMA.FTZ R48, R3, R242, R48 ;  /* 0x000000f203307223 */ /* 0x000fe40000010030 */
[C---:B------:R-:W-:Y:S01]  /*f4e0*/  HMMA.16816.F32 R76, R16.reuse, R30, R76 ;  /* 0x0000001e104c723c */ /* 0x040fe2000000184c */
[----:B------:R-:W5:Y:S03]  /*f4f0*/  LDSM.16.MT88.4 R28, [R209+0x3900] ;  /* 0x00390000d11c783b */ /* 0x000f660000004200 */
[----:B------:R-:W-:Y:S01]  /*f500*/  MUFU.EX2 R142, R142 ;  /* 0x0000008e008e7308 */ /* 0x000fe20000000800 */
[----:B------:R-:W-:Y:S02]  /*f510*/  FFMA.FTZ R117, R2, R241, R117 ;  /* 0x000000f102757223 */ /* 0x000fe40000010075 */
[----:B------:R-:W-:Y:S01]  /*f520*/  FADD.FTZ R15, R15, R48 ;  /* 0x000000300f0f7221 */ /* 0x000fe20000010000 */
[C---:B------:R-:W-:Y:S04]  /*f530*/  HMMA.16816.F32 R80, R16.reuse, R32, R80 ;  /* 0x000000201050723c */ /* 0x040fe80000001850 */
[----:B------:R-:W-:Y:S02]  /*f540*/  FADD.FTZ R116, R116, R117 ;  /* 0x0000007574747221 */ /* 0x000fe40000010000 */
[----:B------:R-:W1:Y:S01]  /*f550*/  MUFU.EX2 R167, R167 ;  /* 0x000000a700a77308 */ /* 0x000e620000000800 */
[----:B------:R-:W-:Y:S01]  /*f560*/  FADD.FTZ R14, R14, R15 ;  /* 0x0000000f0e0e7221 */ /* 0x000fe20000010000 */
[C---:B------:R-:W-:Y:S01]  /*f570*/  HMMA.16816.F32 R84, R16.reuse, R34, R84 ;  /* 0x000000221054723c */ /* 0x040fe20000001854 */
[----:B------:R-:W3:Y:S03]  /*f580*/  LDSM.16.MT88.4 R32, [R208+0x3900] ;  /* 0x00390000d020783b */ /* 0x000ee60000004200 */
[----:B------:R-:W-:Y:S02]  /*f590*/  FADD.FTZ R3, R51, R116 ;  /* 0x0000007433037221 */ /* 0x000fe40000010000 */
[----:B------:R-:W-:Y:S02]  /*f5a0*/  FADD.FTZ R14, R49, R14 ;  /* 0x0000000e310e7221 */ /* 0x000fe40000010000 */
[C---:B------:R-:W-:Y:S01]  /*f5b0*/  HMMA.16816.F32 R88, R16.reuse, R36, R88 ;  /* 0x000000241058723c */ /* 0x040fe20000001858 */
[----:B------:R-:W-:Y:S03]  /*f5c0*/  MUFU.EX2 R148, R148 ;  /* 0x0000009400947308 */ /* 0x000fe60000000800 */
[----:B------:R-:W-:Y:S02]  /*f5d0*/  FADD.FTZ R3, R50, R3 ;  /* 0x0000000332037221 */ /* 0x000fe40000010000 */
[----:B------:R-:W-:Y:S02]  /*f5e0*/  FADD.FTZ R119, R119, R14 ;  /* 0x0000000e77777221 */ /* 0x000fe40000010000 */
[C---:B------:R-:W-:Y:S01]  /*f5f0*/  HMMA.16816.F32 R92, R16.reuse, R38, R92 ;  /* 0x00000026105c723c */ /* 0x040fe2000000185c */
[----:B------:R-:W-:Y:S02]  /*f600*/  LDSM.16.MT88.4 R36, [R208+0x4100] ;  /* 0x00410000d024783b */ /* 0x000fe40000004200 */
[----:B------:R-:W3:Y:S01]  /*f610*/  MUFU.EX2 R161, R161 ;  /* 0x000000a100a17308 */ /* 0x000ee20000000800 */
[----:B------:R-:W-:Y:S02]  /*f620*/  FADD.FTZ R108, R108, R3 ;  /* 0x000000036c6c7221 */ /* 0x000fe40000010000 */
[----:B------:R-:W-:Y:S02]  /*f630*/  FADD.FTZ R119, R122, R119 ;  /* 0x000000777a777221 */ /* 0x000fe40000010000 */
[C---:B-1----:R-:W-:Y:S04]  /*f640*/  HMMA.16816.F32 R96, R16.reuse, R20, R96 ;  /* 0x000000141060723c */ /* 0x042fe80000001860 */
[----:B------:R-:W-:Y:S01]  /*f650*/  FADD.FTZ R111, R111, R108 ;  /* 0x0000006c6f6f7221 */ /* 0x000fe20000010000 */
[----:B------:R-:W-:Y:S01]  /*f660*/  MUFU.EX2 R150, R150 ;  /* 0x0000009600967308 */ /* 0x000fe20000000800 */
[----:B------:R-:W-:Y:S02]  /*f670*/  FADD.FTZ R128, R128, R119 ;  /* 0x0000007780807221 */ /* 0x000fe40000010000 */
[C---:B------:R-:W-:Y:S01]  /*f680*/  HMMA.16816.F32 R100, R16.reuse, R22, R100 ;  /* 0x000000161064723c */ /* 0x040fe20000001864 */
[----:B------:R-:W1:Y:S03]  /*f690*/  LDSM.16.MT88.4 R20, [R212+0x1100] ;  /* 0x00110000d414783b */ /* 0x000e660000004200 */
[----:B------:R-:W-:Y:S02]  /*f6a0*/  FADD.FTZ R110, R110, R111 ;  /* 0x0000006f6e6e7221 */ /* 0x000fe40000010000 */
[----:B------:R-:W-:Y:S01]  /*f6b0*/  FADD.FTZ R128, R109, R128 ;  /* 0x000000806d807221 */ /* 0x000fe20000010000 */
[----:B------:R-:W1:Y:S01]  /*f6c0*/  MUFU.EX2 R143, R143 ;  /* 0x0000008f008f7308 */ /* 0x000e620000000800 */
[C---:B--2---:R-:W-:Y:S04]  /*f6d0*/  HMMA.16816.F32 R8, R16.reuse, R24, R8 ;  /* 0x000000181008723c */ /* 0x044fe80000001808 */
[----:B------:R-:W-:Y:S02]  /*f6e0*/  FADD.FTZ R131, R131, R110 ;  /* 0x0000006e83837221 */ /* 0x000fe40000010000 */
[----:B------:R-:W-:Y:S02]  /*f6f0*/  IMAD.MOV.U32 R3, RZ, RZ, R0 ;  /* 0x000000ffff037224 */ /* 0x000fe400078e0000 */
[C---:B------:R-:W-:Y:S01]  /*f700*/  HMMA.16816.F32 R104, R16.reuse, R26, R104 ;  /* 0x0000001a1068723c */ /* 0x040fe20000001868 */
[----:B------:R-:W2:Y:S01]  /*f710*/  LDSM.16.MT88.4 R24, [R210+0x1100] ;  /* 0x00110000d218783b */ /* 0x000ea20000004200 */
[----:B------:R-:W-:Y:S06]  /*f720*/  MUFU.EX2 R139, R139 ;  /* 0x0000008b008b7308 */ /* 0x000fec0000000800 */
[C---:B-----5:R-:W-:Y:S04]  /*f730*/  HMMA.16816.F32 R52, R16.reuse, R28, R52 ;  /* 0x0000001c1034723c */ /* 0x060fe80000001834 */
[----:B------:R-:W5:Y:S04]  /*f740*/  MUFU.EX2 R152, R152 ;  /* 0x0000009800987308 */ /* 0x000f680000000800 */
[C---:B------:R-:W-:Y:S01]  /*f750*/  HMMA.16816.F32 R56, R16.reuse, R30, R56 ;  /* 0x0000001e1038723c */ /* 0x040fe20000001838 */
[----:B------:R-:W2:Y:S05]  /*f760*/  LDSM.16.MT88.4 R28, [R209+0x1100] ;  /* 0x00110000d11c783b */ /* 0x000eaa0000004200 */
[----:B------:R-:W-:Y:S02]  /*f770*/  MUFU.EX2 R151, R151 ;  /* 0x0000009700977308 */ /* 0x000fe40000000800 */
[C---:B---3--:R-:W-:Y:S08]  /*f780*/  HMMA.16816.F32 R60, R16.reuse, R32, R60 ;  /* 0x00000020103c723c */ /* 0x048ff0000000183c */
[----:B------:R-:W-:Y:S01]  /*f790*/  HMMA.16816.F32 R64, R16, R34, R64 ;  /* 0x000000221040723c */ /* 0x000fe20000001840 */
[----:B------:R-:W3:Y:S01]  /*f7a0*/  LDSM.16.MT88.4 R32, [R208+0x1100] ;  /* 0x00110000d020783b */ /* 0x000ee20000004200 */
[----:B------:R-:W2:Y:S05]  /*f7b0*/  MUFU.EX2 R154, R154 ;  /* 0x0000009a009a7308 */ /* 0x000eaa0000000800 */
[----:B------:R-:W-:Y:S01]  /*f7c0*/  F2FP.PACK_AB R16, R130, R141 ;  /* 0x0000008d8210723e */ /* 0x000fe200000000ff */
[----:B------:R-:W-:Y:S01]  /*f7d0*/  FADD.FTZ R141, R141, R128 ;  /* 0x000000808d8d7221 */ /* 0x000fe20000010000 */
[----:B------:R-:W-:Y:S03]  /*f7e0*/  F2FP.PACK_AB R18, R149, R132 ;  /* 0x000000849512723e */ /* 0x000fe600000000ff */
[----:B------:R-:W-:Y:S01]  /*f7f0*/  F2FP.PACK_AB R17, R155, R134 ;  /* 0x000000869b11723e */ /* 0x000fe200000000ff */
[----:B------:R-:W-:Y:S01]  /*f800*/  MUFU.EX2 R135, R135 ;  /* 0x0000008700877308 */ /* 0x000fe20000000800 */
[----:B----4-:R-:W-:Y:S01]  /*f810*/  F2FP.PACK_AB R19, R157, R136 ;  /* 0x000000889d13723e */ /* 0x010fe200000000ff */
[----:B------:R-:W-:Y:S02]  /*f820*/  FADD.FTZ R134, R134, R131 ;  /* 0x0000008386867221 */ /* 0x000fe40000010000 */
[----:B------:R-:W-:Y:S02]  /*f830*/  FADD.FTZ R141, R130, R141 ;  /* 0x0000008d828d7221 */ /* 0x000fe40000010000 */
[----:B------:R-:W-:Y:S02]  /*f840*/  FADD.FTZ R155, R155, R134 ;  /* 0x000000869b9b7221 */ /* 0x000fe40000010000 */
[C---:B-1----:R-:W-:Y:S02]  /*f850*/  HMMA.16816.F32 R4, R16.reuse, R20, R4 ;  /* 0x000000141004723c */ /* 0x042fe40000001804 */
[----:B------:R-:W1:Y:S01]  /*f860*/  MUFU.EX2 R156, R156 ;  /* 0x0000009c009c7308 */ /* 0x000e620000000800 */
[----:B------:R-:W-:Y:S02]  /*f870*/  FADD.FTZ R132, R132, R141 ;  /* 0x0000008d84847221 */ /* 0x000fe40000010000 */
[----:B------:R-:W-:Y:S02]  /*f880*/  FADD.FTZ R136, R136, R155 ;  /* 0x0000009b88887221 */ /* 0x000fe40000010000 */
[----:B------:R-:W-:Y:S01]  /*f890*/  FADD.FTZ R149, R149, R132 ;  /* 0x0000008495957221 */ /* 0x000fe20000010000 */
[C---:B------:R-:W-:Y:S01]  /*f8a0*/  HMMA.16816.F32 R68, R16.reuse, R22, R68 ;  /* 0x000000161044723c */ /* 0x040fe20000001844 */
[----:B------:R-:W4:Y:S03]  /*f8b0*/  LDSM.16.MT88.4 R20, [R212+0x4100] ;  /* 0x00410000d414783b */ /* 0x000f260000004200 */
[----:B------:R-:W-:Y:S01]  /*f8c0*/  MUFU.EX2 R123, R123 ;  /* 0x0000007b007b7308 */ /* 0x000fe20000000800 */
[----:B------:R-:W-:Y:S03]  /*f8d0*/  FADD.FTZ R157, R157, R136 ;  /* 0x000000889d9d7221 */ /* 0x000fe60000010000 */
[C---:B--2---:R-:W-:Y:S06]  /*f8e0*/  HMMA.16816.F32 R72, R16.reuse, R24, R72 ;  /* 0x000000181048723c */ /* 0x044fec0000001848 */
[----:B------:R-:W2:Y:S02]  /*f8f0*/  MUFU.EX2 R158, R158 ;  /* 0x0000009e009e7308 */ /* 0x000ea40000000800 */
[C---:B------:R-:W-:Y:S01]  /*f900*/  HMMA.16816.F32 R76, R16.reuse, R26, R76 ;  /* 0x0000001a104c723c */ /* 0x040fe2000000184c */
[----:B------:R-:W1:Y:S07]  /*f910*/  LDSM.16.MT88.4 R24, [R210+0x4100] ;  /* 0x00410000d218783b */ /* 0x000e6e0000004200 */
[C---:B------:R-:W-:Y:S01]  /*f920*/  HMMA.16816.F32 R80, R16.reuse, R28, R80 ;  /* 0x0000001c1050723c */ /* 0x040fe20000001850 */
[----:B------:R-:W1:Y:S07]  /*f930*/  MUFU.EX2 R120, R120 ;  /* 0x0000007800787308 */ /* 0x000e6e0000000800 */
[C---:B------:R-:W-:Y:S01]  /*f940*/  HMMA.16816.F32 R84, R16.reuse, R30, R84 ;  /* 0x0000001e1054723c */ /* 0x040fe20000001854 */
[----:B------:R-:W2:Y:S02]  /*f950*/  LDSM.16.MT88.4 R28, [R209+0x4100] ;  /* 0x00410000d11c783b */ /* 0x000ea40000004200 */
[----:B------:R-:W-:Y:S05]  /*f960*/  MUFU.EX2 R129, R129 ;  /* 0x0000008100817308 */ /* 0x000fea0000000800 */
[C---:B---3--:R-:W-:Y:S05]  /*f970*/  HMMA.16816.F32 R88, R16.reuse, R32, R88 ;  /* 0x000000201058723c */ /* 0x048fea0000001858 */
[----:B------:R-:W3:Y:S03]  /*f980*/  MUFU.EX2 R160, R160 ;  /* 0x000000a000a07308 */ /* 0x000ee60000000800 */
[C---:B------:R-:W-:Y:S01]  /*f990*/  HMMA.16816.F32 R92, R16.reuse, R34, R92 ;  /* 0x00000022105c723c */ /* 0x040fe2000000185c */
[----:B------:R-:W3:Y:S06]  /*f9a0*/  LDSM.16.MT88.4 R32, [R212+0x1900] ;  /* 0x00190000d420783b */ /* 0x000eec0000004200 */
[----:B------:R-:W-:Y:S01]  /*f9b0*/  MUFU.EX2 R133, R133 ;  /* 0x0000008500857308 */ /* 0x000fe20000000800 */
[C---:B----4-:R-:W-:Y:S08]  /*f9c0*/  HMMA.16816.F32 R96, R16.reuse, R20, R96 ;  /* 0x000000141060723c */ /* 0x050ff00000001860 */
[C---:B------:R-:W-:Y:S01]  /*f9d0*/  HMMA.16816.F32 R100, R16.reuse, R22, R100 ;  /* 0x000000161064723c */ /* 0x040fe20000001864 */
[----:B------:R-:W4:Y:S01]  /*f9e0*/  LDSM.16.MT88.4 R20, [R210+0x1900] ;  /* 0x00190000d214783b */ /* 0x000f220000004200 */
[----:B------:R-:W3:Y:S06]  /*f9f0*/  MUFU.EX2 R118, R118 ;  /* 0x0000007600767308 */ /* 0x000eec0000000800 */
[C---:B-1----:R-:W-:Y:S08]  /*fa00*/  HMMA.16816.F32 R8, R16.reuse, R24, R8 ;  /* 0x000000181008723c */ /* 0x042ff00000001808 */
[C---:B------:R-:W-:Y:S01]  /*fa10*/  HMMA.16816.F32 R104, R16.reuse, R26, R104 ;  /* 0x0000001a1068723c */ /* 0x040fe20000001868 */
[----:B------:R-:W1:Y:S07]  /*fa20*/  LDSM.16.MT88.4 R24, [R209+0x1900] ;  /* 0x00190000d118783b */ /* 0x000e6e0000004200 */
[C---:B--2---:R-:W-:Y:S08]  /*fa30*/  HMMA.16816.F32 R52, R16.reuse, R28, R52 ;  /* 0x0000001c1034723c */ /* 0x044ff00000001834 */
        /* <DEDUP_REMOVED lines=14> */
[C---:B---3--:R-:W-:Y:S03]  /*fb20*/  HMMA.16816.F32 R4, R16.reuse, R32, R4 ;  /* 0x000000201004723c */ /* 0x048fe60000001804 */
[----:B------:R-:W-:Y:S02]  /*fb30*/  FADD.FTZ R2, R148, R167 ;  /* 0x000000a794027221 */ /* 0x000fe40000010000 */
[----:B------:R-:W-:Y:S02]  /*fb40*/  FADD.FTZ R163, R163, R140 ;  /* 0x0000008ca3a37221 */ /* 0x000fe40000010000 */
[----:B------:R-:W-:Y:S01]  /*fb50*/  FADD.FTZ R2, R161, R2 ;  /* 0x00000002a1027221 */ /* 0x000fe20000010000 */
[C---:B------:R-:W-:Y:S01]  /*fb60*/  HMMA.16816.F32 R68, R16.reuse, R34, R68 ;  /* 0x000000221044723c */ /* 0x040fe20000001844 */
[----:B------:R-:W3:Y:S07]  /*fb70*/  LDSM.16.MT88.4 R32, [R212+0x4900] ;  /* 0x00490000d420783b */ /* 0x000eee0000004200 */
[C---:B----4-:R-:W-:Y:S08]  /*fb80*/  HMMA.16816.F32 R72, R16.reuse, R20, R72 ;  /* 0x000000141048723c */ /* 0x050ff00000001848 */
        /* <DEDUP_REMOVED lines=10> */
[----:B------:R-:W-:Y:S07]  /*fc30*/  LDSM.16.MT88.4 R32, [R208+0x2100] ;  /* 0x00210000d020783b */ /* 0x000fee0000004200 */
[C---:B----4-:R-:W-:Y:S08]  /*fc40*/  HMMA.16816.F32 R8, R16.reuse, R20, R8 ;  /* 0x000000141008723c */ /* 0x050ff00000001808 */
[C---:B------:R-:W-:Y:S01]  /*fc50*/  HMMA.16816.F32 R104, R16.reuse, R22, R104 ;  /* 0x000000161068723c */ /* 0x040fe20000001868 */
[----:B------:R-:W3:Y:S07]  /*fc60*/  LDSM.16.MT88.4 R20, [R209+0x2100] ;  /* 0x00210000d114783b */ /* 0x000eee0000004200 */
        /* <DEDUP_REMOVED lines=8> */
[----:B-----5:R-:W-:Y:S03]  /*fcf0*/  F2FP.PACK_AB R18, R152, R139 ;  /* 0x0000008b9812723e */ /* 0x020fe600000000ff */
[----:B------:R-:W-:Y:S01]  /*fd00*/  F2FP.PACK_AB R17, R154, R151 ;  /* 0x000000979a11723e */ /* 0x000fe200000000ff */
[----:B------:R-:W-:Y:S01]  /*fd10*/  FADD.FTZ R151, R151, R2 ;  /* 0x0000000297977221 */ /* 0x000fe20000010000 */
[----:B------:R-:W-:Y:S01]  /*fd20*/  F2FP.PACK_AB R19, R156, R135 ;  /* 0x000000879c13723e */ /* 0x000fe200000000ff */
[----:B------:R-:W-:Y:S01]  /*fd30*/  FADD.FTZ R150, R143, R150 ;  /* 0x000000968f967221 */ /* 0x000fe20000010000 */
[----:B------:R-:W-:Y:S01]  /*fd40*/  IADD3 R2, R169, -0x1, RZ ;  /* 0xffffffffa9027810 */ /* 0x000fe20007ffe0ff */
[----:B------:R-:W-:Y:S02]  /*fd50*/  FADD.FTZ R154, R154, R151 ;  /* 0x000000979a9a7221 */ /* 0x000fe40000010000 */
[----:B------:R-:W-:Y:S02]  /*fd60*/  FADD.FTZ R139, R139, R150 ;  /* 0x000000968b8b7221 */ /* 0x000fe40000010000 */
[C---:B-1----:R-:W-:Y:S03]  /*fd70*/  HMMA.16816.F32 R4, R16.reuse, R24, R4 ;  /* 0x000000181004723c */ /* 0x042fe60000001804 */
[----:B------:R-:W-:Y:S02]  /*fd80*/  FADD.FTZ R135, R135, R154 ;  /* 0x0000009a87877221 */ /* 0x000fe40000010000 */
[----:B------:R-:W-:Y:S02]  /*fd90*/  FADD.FTZ R152, R152, R139 ;  /* 0x0000008b98987221 */ /* 0x000fe40000010000 */
[----:B------:R-:W-:Y:S01]  /*fda0*/  FADD.FTZ R156, R156, R135 ;  /* 0x000000879c9c7221 */ /* 0x000fe20000010000 */
[C---:B------:R-:W-:Y:S01]  /*fdb0*/  HMMA.16816.F32 R68, R16.reuse, R26, R68 ;  /* 0x0000001a1044723c */ /* 0x040fe20000001844 */
[----:B------:R-:W1:Y:S03]  /*fdc0*/  LDSM.16.MT88.4 R24, [R212+0x5100] ;  /* 0x00510000d418783b */ /* 0x000e660000004200 */
[----:B------:R-:W-:Y:S02]  /*fdd0*/  IMAD.MOV.U32 R169, RZ, RZ, R2 ;  /* 0x000000ffffa97224 */ /* 0x000fe400078e0002 */
[----:B------:R-:W-:Y:S02]  /*fde0*/  IMAD.MOV.U32 R2, RZ, RZ, R12 ;  /* 0x000000ffff027224 */ /* 0x000fe400078e000c */
[C---:B--2---:R-:W-:Y:S08]  /*fdf0*/  HMMA.16816.F32 R72, R16.reuse, R28, R72 ;  /* 0x0000001c1048723c */ /* 0x044ff00000001848 */
[C---:B------:R-:W-:Y:S01]  /*fe00*/  HMMA.16816.F32 R76, R16.reuse, R30, R76 ;  /* 0x0000001e104c723c */ /* 0x040fe2000000184c */
[----:B------:R-:W2:Y:S07]  /*fe10*/  LDSM.16.MT88.4 R28, [R210+0x5100] ;  /* 0x00510000d21c783b */ /* 0x000eae0000004200 */
[C---:B---3--:R-:W-:Y:S08]  /*fe20*/  HMMA.16816.F32 R80, R16.reuse, R20, R80 ;  /* 0x000000141050723c */ /* 0x048ff00000001850 */
        /* <DEDUP_REMOVED lines=9> */
[C---:B------:R-:W-:Y:S08]  /*fec0*/  HMMA.16816.F32 R104, R16.reuse, R30, R104 ;  /* 0x0000001e1068723c */ /* 0x040ff00000001868 */
[C---:B------:R-:W-:Y:S08]  /*fed0*/  HMMA.16816.F32 R52, R16.reuse, R36, R52 ;  /* 0x000000241034723c */ /* 0x040ff00000001834 */
[C---:B------:R-:W-:Y:S08]  /*fee0*/  HMMA.16816.F32 R56, R16.reuse, R38, R56 ;  /* 0x000000261038723c */ /* 0x040ff00000001838 */
[C---:B---3--:R-:W-:Y:S08]  /*fef0*/  HMMA.16816.F32 R60, R16.reuse, R20, R60 ;  /* 0x00000014103c723c */ /* 0x048ff0000000183c */
[----:B------:R-:W-:Y:S01]  /*ff00*/  HMMA.16816.F32 R64, R16, R22, R64 ;  /* 0x000000161040723c */ /* 0x000fe20000001840 */
[----:B------:R-:W2:Y:S06]  /*ff10*/  LDSM.16.MT88.4 R20, [R212+0x5900] ;  /* 0x00590000d414783b */ /* 0x000eac0000004200 */
        /* <DEDUP_REMOVED lines=19> */
[C---:B-1----:R-:W-:Y:S08]  /*10050*/  HMMA.16816.F32 R88, R16.reuse, R24, R88 ;  /* 0x000000181058723c */ /* 0x042ff00000001858 */
[C---:B------:R-:W-:Y:S01]  /*10060*/  HMMA.16816.F32 R92, R16.reuse, R26, R92 ;  /* 0x0000001a105c723c */ /* 0x040fe2000000185c */
[----:B------:R-:W1:Y:S07]  /*10070*/  LDSM.16.MT88.4 R24, [R209+0x5900] ;  /* 0x00590000d118783b */ /* 0x000e6e0000004200 */
[C---:B--2---:R-:W-:Y:S08]  /*10080*/  HMMA.16816.F32 R96, R16.reuse, R20, R96 ;  /* 0x000000141060723c */ /* 0x044ff00000001860 */
[C---:B------:R-:W-:Y:S01]  /*10090*/  HMMA.16816.F32 R100, R16.reuse, R22, R100 ;  /* 0x000000161064723c */ /* 0x040fe20000001864 */
[----:B------:R-:W2:Y:S07]  /*100a0*/  LDSM.16.MT88.4 R20, [R208+0x5900] ;  /* 0x00590000d014783b */ /* 0x000eae0000004200 */
[C---:B---3--:R-:W-:Y:S08]  /*100b0*/  HMMA.16816.F32 R108, R16.reuse, R4, R8 ;  /* 0x00000004106c723c */ /* 0x048ff00000001808 */
[C---:B------:R-:W-:Y:S08]  /*100c0*/  HMMA.16816.F32 R104, R16.reuse, R6, R104 ;  /* 0x000000061068723c */ /* 0x040ff00000001868 */
[C---:B-1----:R-:W-:Y:S08]  /*100d0*/  HMMA.16816.F32 R52, R16.reuse, R24, R52 ;  /* 0x000000181034723c */ /* 0x042ff00000001834 */
[C---:B------:R-:W-:Y:S08]  /*100e0*/  HMMA.16816.F32 R56, R16.reuse, R26, R56 ;  /* 0x0000001a1038723c */ /* 0x040ff00000001838 */
[C---:B--2---:R-:W-:Y:S08]  /*100f0*/  HMMA.16816.F32 R60, R16.reuse, R20, R60 ;  /* 0x00000014103c723c */ /* 0x044ff0000000183c */
[----:B------:R-:W-:Y:S01]  /*10100*/  HMMA.16816.F32 R64, R16, R22, R64 ;  /* 0x000000161040723c */ /* 0x000fe20000001840 */
[----:B------:R-:W-:-:S07]  /*10110*/  @P0 BRA `(.L_x_283) ;  /* 0xffffc34000000947 */ /* 0x000fce000383ffff */
.L_x_273:
[----:B------:R-:W1:Y:S01]  /*10120*/  SHFL.BFLY PT, R3, R242, 0x2, 0x1f ;  /* 0x0c401f00f2037f89 */ /* 0x000e6200000e0000 */
[----:B------:R-:W-:-:S02]  /*10130*/  MOV R4, RZ ;  /* 0x000000ff00047202 */ /* 0x000fc40000000f00 */
[----:B------:R-:W-:Y:S01]  /*10140*/  PLOP3.LUT P2, PT, PT, PT, PT, 0x8, 0x0 ;  /* 0x000000000000781c */ /* 0x000fe20003f4e170 */
[----:B------:R-:W2:Y:S01]  /*10150*/  SHFL.BFLY PT, R2, R241, 0x2, 0x1f ;  /* 0x0c401f00f1027f89 */ /* 0x000ea200000e0000 */
[----:B-1----:R-:W-:Y:S01]  /*10160*/  FADD.FTZ R6, R3, R242 ;  /* 0x000000f203067221 */ /* 0x002fe20000010000 */
[----:B------:R-:W-:Y:S01]  /*10170*/  MOV R3, RZ ;  /* 0x000000ff00037202 */ /* 0x000fe20000000f00 */
        /* <DEDUP_REMOVED lines=49> */
[----:B------:R-:W-:Y:S01]  /*10490*/  FMUL.FTZ R65, R4, R65 ;  /* 0x0000004104417220 */ /* 0x000fe20000410000 */
[----:B------:R-:W-:Y:S01]  /*104a0*/  MOV R4, 0xff800000 ;  /* 0xff80000000047802 */ /* 0x000fe20000000f00 */
        /* <DEDUP_REMOVED lines=34> */
.L_x_241:
[----:B------:R-:W-:Y:S01]  /*106d0*/  SHF.R.S32.HI R0, RZ, 0x1f, R220 ;  /* 0x0000001fff007819 */ /* 0x000fe200000114dc */
[----:B------:R-:W-:Y:S05]  /*106e0*/  @P2 BRA `(.L_x_284) ;  /* 0x0000125000002947 */ /* 0x000fea0003800000 */
[----:B------:R-:W1:Y:S01]  /*106f0*/  S2R R2, SR_TID.X ;  /* 0x0000000000027919 */ /* 0x000e620000002100 */
[----:B------:R-:W-:Y:S02]  /*10700*/  F2FP.PACK_AB R112, R113, R112 ;  /* 0x000000707170723e */ /* 0x000fe400000000ff */
[----:B------:R-:W-:Y:S01]  /*10710*/  F2FP.PACK_AB R114, R115, R114 ;  /* 0x000000727372723e */ /* 0x000fe200000000ff */
[----:B------:R-:W-:Y:S01]  /*10720*/  BAR.SYNC.DEFER_BLOCKING 0x1, 0x100 ;  /* 0x0044000000007b1d */ /* 0x000fe20000010000 */
[----:B------:R-:W-:Y:S02]  /*10730*/  F2FP.PACK_AB R68, R69, R68 ;  /* 0x000000444544723e */ /* 0x000fe400000000ff */
[----:B------:R-:W-:-:S02]  /*10740*/  F2FP.PACK_AB R70, R71, R70 ;  /* 0x000000464746723e */ /* 0x000fc400000000ff */
[----:B------:R-:W-:Y:S02]  /*10750*/  F2FP.PACK_AB R72, R73, R72 ;  /* 0x000000484948723e */ /* 0x000fe400000000ff */
[----:B------:R-:W-:Y:S02]  /*10760*/  F2FP.PACK_AB R74, R75, R74 ;  /* 0x0000004a4b4a723e */ /* 0x000fe400000000ff */
[----:B------:R-:W-:Y:S02]  /*10770*/  F2FP.PACK_AB R76, R77, R76 ;  /* 0x0000004c4d4c723e */ /* 0x000fe400000000ff */
[----:B------:R-:W-:Y:S02]  /*10780*/  F2FP.PACK_AB R78, R79, R78 ;  /* 0x0000004e4f4e723e */ /* 0x000fe400000000ff */
[----:B------:R-:W-:Y:S02]  /*10790*/  F2FP.PACK_AB R80, R81, R80 ;  /* 0x000000505150723e */ /* 0x000fe400000000ff */
[----:B------:R-:W-:-:S02]  /*107a0*/  F2FP.PACK_AB R82, R83, R82 ;  /* 0x000000525352723e */ /* 0x000fc400000000ff */
[----:B------:R-:W-:Y:S02]  /*107b0*/  F2FP.PACK_AB R84, R85, R84 ;  /* 0x000000545554723e */ /* 0x000fe400000000ff */
[----:B------:R-:W-:Y:S02]  /*107c0*/  F2FP.PACK_AB R86, R87, R86 ;  /* 0x000000565756723e */ /* 0x000fe400000000ff */
[----:B-1----:R-:W-:Y:S02]  /*107d0*/  SHF.R.S32.HI R5, RZ, 0x1f, R2 ;  /* 0x0000001fff057819 */ /* 0x002fe40000011402 */
[----:B------:R-:W-:Y:S02]  /*107e0*/  F2FP.PACK_AB R88, R89, R88 ;  /* 0x000000585958723e */ /* 0x000fe400000000ff */
[----:B------:R-:W-:Y:S02]  /*107f0*/  LEA.HI R8, R5, R2, RZ, 0x2 ;  /* 0x0000000205087211 */ /* 0x000fe400078f10ff */
[----:B------:R-:W-:-:S02]  /*10800*/  F2FP.PACK_AB R90, R91, R90 ;  /* 0x0000005a5b5a723e */ /* 0x000fc400000000ff */
[--C-:B------:R-:W-:Y:S02]  /*10810*/  SHF.R.S32.HI R10, RZ, 0x2, R8.reuse ;  /* 0x00000002ff0a7819 */ /* 0x100fe40000011408 */
[----:B------:R-:W-:Y:S02]  /*10820*/  SHF.R.S32.HI R9, RZ, 0x1f, R8 ;  /* 0x0000001fff097819 */ /* 0x000fe40000011408 */
[----:B------:R-:W-:Y:S02]  /*10830*/  LOP3.LUT R11, R8, 0xfffffffc, RZ, 0xc0, !PT ;  /* 0xfffffffc080b7812 */ /* 0x000fe400078ec0ff */
[----:B------:R-:W-:Y:S02]  /*10840*/  LEA.HI R9, R9, R10, RZ, 0x3 ;  /* 0x0000000a09097211 */ /* 0x000fe400078f18ff */
[----:B------:R-:W-:Y:S01]  /*10850*/  F2FP.PACK_AB R92, R93, R92 ;  /* 0x0000005c5d5c723e */ /* 0x000fe200000000ff */
[----:B------:R-:W-:Y:S01]  /*10860*/  IMAD.IADD R11, R2, 0x1, -R11 ;  /* 0x00000001020b7824 */ /* 0x000fe200078e0a0b */
[----:B------:R-:W-:-:S02]  /*10870*/  LOP3.LUT R9, R9, 0xfffffff8, RZ, 0xc0, !PT ;  /* 0xfffffff809097812 */ /* 0x000fc400078ec0ff */
[----:B------:R-:W-:Y:S02]  /*10880*/  F2FP.PACK_AB R94, R95, R94 ;  /* 0x0000005e5f5e723e */ /* 0x000fe400000000ff */
[----:B------:R-:W-:Y:S01]  /*10890*/  F2FP.PACK_AB R96, R97, R96 ;  /* 0x000000606160723e */ /* 0x000fe200000000ff */
[----:B------:R-:W-:Y:S01]  /*108a0*/  IMAD.IADD R10, R10, 0x1, -R9 ;  /* 0x000000010a0a7824 */ /* 0x000fe200078e0a09 */
[----:B------:R-:W-:Y:S02]  /*108b0*/  LEA.HI R9, R5, R2, RZ, 0x5 ;  /* 0x0000000205097211 */ /* 0x000fe400078f28ff */
[----:B------:R-:W-:Y:S01]  /*108c0*/  F2FP.PACK_AB R98, R99, R98 ;  /* 0x000000626362723e */ /* 0x000fe200000000ff */
[C---:B------:R-:W-:Y:S01]  /*108d0*/  IMAD.SHL.U32 R12, R10.reuse, 0x40, RZ ;  /* 0x000000400a0c7824 */ /* 0x040fe200078e00ff */
[----:B------:R-:W-:Y:S02]  /*108e0*/  SHF.R.S32.HI R8, RZ, 0x5, R9 ;  /* 0x00000005ff087819 */ /* 0x000fe40000011409 */
[----:B------:R-:W-:-:S02]  /*108f0*/  LOP3.LUT R14, R10, 0x1, RZ, 0xc0, !PT ;  /* 0x000000010a0e7812 */ /* 0x000fc400078ec0ff */
[----:B------:R-:W-:Y:S01]  /*10900*/  LOP3.LUT R12, R12, 0x1c0, RZ, 0xc0, !PT ;  /* 0x000001c00c0c7812 */ /* 0x000fe200078ec0ff */
[----:B------:R-:W-:Y:S01]  /*10910*/  IMAD R13, R8, 0x200, R11 ;  /* 0x00000200080d7824 */ /* 0x000fe200078e020b */
[----:B------:R-:W-:Y:S02]  /*10920*/  ISETP.NE.U32.AND P0, PT, R14, 0x1, PT ;  /* 0x000000010e00780c */ /* 0x000fe40003f05070 */
[----:B------:R-:W-:Y:S02]  /*10930*/  LEA.HI R12, R12, R12, RZ, 0x1d ;  /* 0x0000000c0c0c7211 */ /* 0x000fe400078fe8ff */
[----:B------:R-:W-:Y:S01]  /*10940*/  R2P PR, R10, 0x6 ;  /* 0x000000060a007804 */ /* 0x000fe20000000000 */
[----:B------:R-:W-:Y:S01]  /*10950*/  IMAD.MOV.U32 R10, RZ, RZ, 0x20 ;  /* 0x00000020ff0a7424 */ /* 0x000fe200078e00ff */
[----:B------:R-:W-:Y:S01]  /*10960*/  F2FP.PACK_AB R6, R101, R6 ;  /* 0x000000066506723e */ /* 0x000fe200000000ff */
[----:B------:R-:W-:Y:S01]  /*10970*/  IMAD.U32 R12, R13, 0x2, R12 ;  /* 0x000000020d0c7824 */ /* 0x000fe200078e000c */
[----:B------:R-:W-:-:S02]  /*10980*/  F2FP.PACK_AB R102, R103, R102 ;  /* 0x000000666766723e */ /* 0x000fc400000000ff */
[----:B------:R-:W-:Y:S01]  /*10990*/  SEL R10, R10, 0xffffffe0, !P1 ;  /* 0xffffffe00a0a7807 */ /* 0x000fe20004800000 */
[----:B------:R-:W-:Y:S01]  /*109a0*/  IMAD.SHL.U32 R13, R12, 0x2, RZ ;  /* 0x000000020c0d7824 */ /* 0x000fe200078e00ff */
[----:B------:R-:W-:Y:S02]  /*109b0*/  F2FP.PACK_AB R108, R109, R108 ;  /* 0x0000006c6d6c723e */ /* 0x000fe400000000ff */
[----:B------:R-:W-:Y:S01]  /*109c0*/  F2FP.PACK_AB R110, R111, R110 ;  /* 0x0000006e6f6e723e */ /* 0x000fe200000000ff */
[C---:B------:R-:W-:Y:S01]  /*109d0*/  IMAD.IADD R17, R13.reuse, 0x1, R10 ;  /* 0x000000010d117824 */ /* 0x040fe200078e020a */
[C---:B------:R-:W-:Y:S01]  /*109e0*/  IADD3 R12, R13.reuse, 0x80, RZ ;  /* 0x000000800d0c7810 */ /* 0x040fe20007ffe0ff */
[----:B------:R-:W-:Y:S01]  /*109f0*/  STS [R13+0x80], R112 ;  /* 0x000080700d007388 */ /* 0x000fe20000000800 */
[----:B------:R-:W-:Y:S02]  /*10a00*/  IADD3 R15, R13, 0x70, RZ ;  /* 0x000000700d0f7810 */ /* 0x000fe40007ffe0ff */
[----:B------:R-:W-:Y:S01]  /*10a10*/  @P0 IADD3 R15, R12, 0x10, RZ ;  /* 0x000000100c0f0810 */ /* 0x000fe20007ffe0ff */
[----:B------:R-:W-:Y:S01]  /*10a20*/  IMAD.MOV.U32 R12, RZ, RZ, 0x40 ;  /* 0x00000040ff0c7424 */ /* 0x000fe200078e00ff */
[----:B------:R-:W-:Y:S01]  /*10a30*/  STS [R13+0x480], R114 ;  /* 0x000480720d007388 */ /* 0x000fe20000000800 */
[----:B------:R-:W-:-:S02]  /*10a40*/  F2FP.PACK_AB R104, R105, R104 ;  /* 0x000000686968723e */ /* 0x000fc400000000ff */
[--C-:B------:R-:W-:Y:S01]  /*10a50*/  IMAD.IADD R19, R10, 0x1, R15.reuse ;  /* 0x000000010a137824 */ /* 0x100fe200078e020f */
[----:B------:R-:W-:Y:S01]  /*10a60*/  SEL R12, R12, 0xffffffc0, !P2 ;  /* 0xffffffc00c0c7807 */ /* 0x000fe20005000000 */
[----:B------:R-:W-:Y:S01]  /*10a70*/  STS [R15], R68 ;  /* 0x000000440f007388 */ /* 0x000fe20000000800 */
[----:B------:R-:W-:Y:S02]  /*10a80*/  F2FP.PACK_AB R106, R107, R106 ;  /* 0x0000006a6b6a723e */ /* 0x000fe400000000ff */
[----:B------:R-:W-:Y:S01]  /*10a90*/  F2FP.PACK_AB R52, R53, R52 ;  /* 0x000000343534723e */ /* 0x000fe200000000ff */
[--C-:B------:R-:W-:Y:S01]  /*10aa0*/  IMAD.IADD R21, R13, 0x1, R12.reuse ;  /* 0x000000010d157824 */ /* 0x100fe200078e020c */
[----:B------:R-:W-:Y:S01]  /*10ab0*/  STS [R15+0x400], R70 ;  /* 0x000400460f007388 */ /* 0x000fe20000000800 */
        /* <DEDUP_REMOVED lines=13> */
[----:B------:R-:W-:Y:S02]  /*10b90*/  F2FP.PACK_AB R3, R3, R66 ;  /* 0x000000420303723e */ /* 0x000fe400000000ff */
[----:B------:R-:W-:Y:S01]  /*10ba0*/  ISETP.NE.U32.AND P1, PT, RZ, c[0x0][0x508], PT ;  /* 0x00014200ff007a0c */ /* 0x000fe20003f25070 */
[----:B------:R-:W-:Y:S01]  /*10bb0*/  STS [R21+0x80], R80 ;  /* 0x0000805015007388 */ /* 0x000fe20000000800 */
[----:B------:R-:W-:-:S02]  /*10bc0*/  ISETP.NE.U32.AND P0, PT, RZ, c[0x0][0x500], PT ;  /* 0x00014000ff007a0c */ /* 0x000fc40003f05070 */
[----:B------:R-:W-:Y:S01]  /*10bd0*/  ISETP.NE.AND.EX P1, PT, RZ, c[0x0][0x50c], PT, P1 ;  /* 0x00014300ff007a0c */ /* 0x000fe20003f25310 */
[----:B------:R-:W-:Y:S01]  /*10be0*/  STS [R21+0x480], R82 ;  /* 0x0004805215007388 */ /* 0x000fe20000000800 */
[----:B------:R-:W-:-:S03]  /*10bf0*/  ISETP.NE.AND.EX P0, PT, RZ, c[0x0][0x504], PT, P0 ;  /* 0x00014100ff007a0c */ /* 0x000fc60003f05300 */
[----:B------:R-:W-:Y:S04]  /*10c00*/  STS [R23], R84 ;  /* 0x0000005417007388 */ /* 0x000fe80000000800 */
[----:B------:R-:W-:Y:S04]  /*10c10*/  STS [R23+0x400], R86 ;  /* 0x0004005617007388 */ /* 0x000fe80000000800 */
[----:B------:R-:W-:Y:S04]  /*10c20*/  STS [R25+0x80], R88 ;  /* 0x0000805819007388 */ /* 0x000fe80000000800 */
[----:B------:R-:W-:Y:S04]  /*10c30*/  STS [R25+0x480], R90 ;  /* 0x0004805a19007388 */ /* 0x000fe80000000800 */
[----:B------:R-:W-:Y:S04]  /*10c40*/  STS [R27], R92 ;  /* 0x0000005c1b007388 */ /* 0x000fe80000000800 */
[----:B------:R-:W-:Y:S04]  /*10c50*/  STS [R27+0x400], R94 ;  /* 0x0004005e1b007388 */ /* 0x000fe80000000800 */
[----:B------:R-:W-:Y:S04]  /*10c60*/  STS [R13+0x4080], R96 ;  /* 0x004080600d007388 */ /* 0x000fe80000000800 */
[----:B------:R1:W-:Y:S04]  /*10c70*/  STS [R13+0x4480], R98 ;  /* 0x004480620d007388 */ /* 0x0003e80000000800 */
[----:B------:R-:W-:Y:S04]  /*10c80*/  STS [R15+0x4000], R6 ;  /* 0x004000060f007388 */ /* 0x000fe80000000800 */
[----:B------:R2:W-:Y:S04]  /*10c90*/  STS [R15+0x4400], R102 ;  /* 0x004400660f007388 */ /* 0x0005e80000000800 */
[----:B------:R-:W-:Y:S04]  /*10ca0*/  STS [R17+0x4080], R108 ;  /* 0x0040806c11007388 */ /* 0x000fe80000000800 */
[----:B------:R3:W-:Y:S04]  /*10cb0*/  STS [R17+0x4480], R110 ;  /* 0x0044806e11007388 */ /* 0x0007e80000000800 */
[----:B------:R-:W-:Y:S04]  /*10cc0*/  STS [R19+0x4000], R104 ;  /* 0x0040006813007388 */ /* 0x000fe80000000800 */
[----:B------:R4:W-:Y:S01]  /*10cd0*/  STS [R19+0x4400], R106 ;  /* 0x0044006a13007388 */ /* 0x0009e20000000800 */
[----:B-1----:R-:W-:-:S03]  /*10ce0*/  IMAD.MOV.U32 R13, RZ, RZ, 0x4 ;  /* 0x00000004ff0d7424 */ /* 0x002fc600078e00ff */
[----:B------:R1:W-:Y:S04]  /*10cf0*/  STS [R21+0x4080], R52 ;  /* 0x0040803415007388 */ /* 0x0003e80000000800 */
[----:B------:R1:W-:Y:S01]  /*10d00*/  STS [R21+0x4480], R54 ;  /* 0x0044803615007388 */ /* 0x0003e20000000800 */
[----:B--2---:R-:W-:-:S03]  /*10d10*/  IMAD.WIDE R14, R228, R13, c[0x0][0x500] ;  /* 0x00014000e40e7625 */ /* 0x004fc600078e020d */
[----:B------:R1:W-:Y:S04]  /*10d20*/  STS [R23+0x4000], R56 ;  /* 0x0040003817007388 */ /* 0x0003e80000000800 */
[----:B------:R1:W-:Y:S04]  /*10d30*/  STS [R23+0x4400], R58 ;  /* 0x0044003a17007388 */ /* 0x0003e80000000800 */
[----:B------:R1:W-:Y:S04]  /*10d40*/  STS [R25+0x4080], R60 ;  /* 0x0040803c19007388 */ /* 0x0003e80000000800 */
[----:B------:R1:W-:Y:S04]  /*10d50*/  STS [R25+0x4480], R62 ;  /* 0x0044803e19007388 */ /* 0x0003e80000000800 */
[----:B------:R1:W-:Y:S04]  /*10d60*/  STS [R27+0x4000], R64 ;  /* 0x004000401b007388 */ /* 0x0003e80000000800 */
[----:B------:R1:W-:Y:S04]  /*10d70*/  STS [R27+0x4400], R3 ;  /* 0x004400031b007388 */ /* 0x0003e80000000800 */
[----:B------:R-:W-:Y:S01]  /*10d80*/  BAR.SYNC.DEFER_BLOCKING 0x1, 0x100 ;  /* 0x0044000000007b1d */ /* 0x000fe20000010000 */
[----:B------:R-:W-:-:S02]  /*10d90*/  IMAD.MOV.U32 R10, RZ, RZ, c[0x0][0x388] ;  /* 0x0000e200ff0a7624 */ /* 0x000fc400078e00ff */
[----:B------:R-:W-:-:S03]  /*10da0*/  @P1 IMAD.WIDE R12, R228, R13, c[0x0][0x508] ;  /* 0x00014200e40c1625 */ /* 0x000fc600078e020d */
[----:B---3--:R-:W2:Y:S04]  /*10db0*/  @P0 LDG.E R17, [R14.64] ;  /* 0x000000060e110981 */ /* 0x008ea8000c1e1900 */
[----:B------:R1:W5:Y:S01]  /*10dc0*/  @P1 LDG.E R10, [R12.64] ;  /* 0x000000060c0a1981 */ /* 0x000362000c1e1900 */
[----:B----4-:R-:W-:Y:S02]  /*10dd0*/  CS2R R18, SRZ ;  /* 0x0000000000127805 */ /* 0x010fe4000001ff00 */
[--C-:B--2---:R-:W-:Y:S01]  /*10de0*/  @P0 SHF.R.S32.HI R19, RZ, 0x1f, R17.reuse ;  /* 0x0000001fff130819 */ /* 0x104fe20000011411 */
[----:B------:R-:W-:Y:S01]  /*10df0*/  @P0 IMAD.MOV.U32 R18, RZ, RZ, R17 ;  /* 0x000000ffff120224 */ /* 0x000fe200078e0011 */
[----:B------:R-:W-:Y:S05]  /*10e00*/  @P1 BRA `(.L_x_285) ;  /* 0x0000004000001947 */ /* 0x000fea0003800000 */
[----:B-1----:R-:W-:Y:S05]  /*10e10*/  @!P0 BRA `(.L_x_285) ;  /* 0x0000003000008947 */ /* 0x002fea0003800000 */
[----:B-----5:R-:W2:Y:S04]  /*10e20*/  LDG.E R10, [R14.64] ;  /* 0x000000060e0a7981 */ /* 0x020ea8000c1e1900 */
[----:B------:R-:W2:Y:S02]  /*10e30*/  LDG.E R3, [R14.64+0x4] ;  /* 0x000004060e037981 */ /* 0x000ea4000c1e1900 */
[----:B--2---:R-:W-:-:S02]  /*10e40*/  IADD3 R10, -R10, R3, RZ ;  /* 0x000000030a0a7210 */ /* 0x004fc40007ffe1ff */
.L_x_285:
[----:B-1----:R-:W-:Y:S01]  /*10e50*/  LOP3.LUT R3, R9, 0xffffffe0, RZ, 0xc0, !PT ;  /* 0xffffffe009037812 */ /* 0x002fe200078ec0ff */
[----:B------:R-:W1:Y:S01]  /*10e60*/  S2R R39, SR_CTAID.X ;  /* 0x0000000000277919 */ /* 0x000e620000002500 */
[----:B------:R-:W-:Y:S01]  /*10e70*/  SHF.R.S32.HI R9, RZ, 0x1f, R8 ;  /* 0x0000001fff097819 */ /* 0x000fe20000011408 */
[----:B------:R-:W-:Y:S01]  /*10e80*/  IMAD.MOV.U32 R13, RZ, RZ, c[0x0][0x4e8] ;  /* 0x00013a00ff0d7624 */ /* 0x000fe200078e00ff */
[----:B------:R-:W-:Y:S01]  /*10e90*/  MOV R22, R18 ;  /* 0x0000001200167202 */ /* 0x000fe20000000f00 */
[----:B------:R-:W-:Y:S01]  /*10ea0*/  IMAD.IADD R12, R2, 0x1, -R3 ;  /* 0x00000001020c7824 */ /* 0x000fe200078e0a03 */
[----:B------:R-:W-:Y:S01]  /*10eb0*/  LEA.HI R9, R9, R8, RZ, 0x3 ;  /* 0x0000000809097211 */ /* 0x000fe200078f18ff */
[----:B------:R-:W-:Y:S01]  /*10ec0*/  IMAD.MOV.U32 R23, RZ, RZ, R19 ;  /* 0x000000ffff177224 */ /* 0x000fe200078e0013 */
[----:B------:R-:W-:Y:S01]  /*10ed0*/  LEA.HI R3, R11, R11, RZ, 0x1 ;  /* 0x0000000b0b037211 */ /* 0x000fe200078f08ff */
[----:B------:R-:W-:Y:S01]  /*10ee0*/  BSSY B0, `(.L_x_286) ;  /* 0x0000075000007945 */ /* 0x000fe20003800000 */
[----:B------:R-:W-:Y:S01]  /*10ef0*/  SHF.R.S32.HI R15, RZ, 0x1f, R12 ;  /* 0x0000001fff0f7819 */ /* 0x000fe2000001140c */
[----:B------:R-:W-:Y:S01]  /*10f00*/  IMAD.WIDE.U32 R22, R220, c[0x0][0x490], R22 ;  /* 0x00012400dc167a25 */ /* 0x000fe200078e0016 */
[----:B------:R-:W-:-:S02]  /*10f10*/  LOP3.LUT R9, R9, 0xffffff8, RZ, 0xc0, !PT ;  /* 0x0ffffff809097812 */ /* 0x000fc400078ec0ff */
[----:B------:R-:W-:Y:S02]  /*10f20*/  LEA.HI R6, R15, R12, RZ, 0x2 ;  /* 0x0000000c0f067211 */ /* 0x000fe400078f10ff */
[----:B------:R-:W-:Y:S02]  /*10f30*/  LOP3.LUT R14, R3, 0x1ffffffe, RZ, 0xc0, !PT ;  /* 0x1ffffffe030e7812 */ /* 0x000fe400078ec0ff */
[----:B------:R-:W-:Y:S01]  /*10f40*/  IADD3 R8, R8, -R9, RZ ;  /* 0x8000000908087210 */ /* 0x000fe20007ffe0ff */
[----:B------:R-:W-:Y:S01]  /*10f50*/  IMAD R9, R0, c[0x0][0x490], RZ ;  /* 0x0001240000097a24 */ /* 0x000fe200078e02ff */
[----:B------:R-:W-:Y:S01]  /*10f60*/  SHF.R.S32.HI R3, RZ, 0x2, R6 ;  /* 0x00000002ff037819 */ /* 0x000fe20000011406 */
[----:B------:R-:W-:Y:S01]  /*10f70*/  IMAD.IADD R15, R11, 0x1, -R14 ;  /* 0x000000010b0f7824 */ /* 0x000fe200078e0a0e */
[----:B------:R-:W-:Y:S01]  /*10f80*/  ISETP.NE.AND P1, PT, R13, 0x1, PT ;  /* 0x000000010d00780c */ /* 0x000fe20003f25270 */
[----:B------:R-:W-:Y:S01]  /*10f90*/  IMAD R13, R19, c[0x0][0x3a0], RZ ;  /* 0x0000e800130d7a24 */ /* 0x000fe200078e02ff */
[CC--:B------:R-:W-:Y:S01]  /*10fa0*/  LEA.HI R6, R5.reuse, R2.reuse, RZ, 0x3 ;  /* 0x0000000205067211 */ /* 0x0c0fe200078f18ff */
[----:B------:R-:W-:Y:S01]  /*10fb0*/  IMAD R8, R8, 0x10, R3 ;  /* 0x0000001008087824 */ /* 0x000fe200078e0203 */
[----:B------:R-:W-:Y:S01]  /*10fc0*/  LEA.HI R5, R5, R2, RZ, 0x6 ;  /* 0x0000000205057211 */ /* 0x000fe200078f30ff */
[----:B------:R-:W-:Y:S01]  /*10fd0*/  IMAD R3, R0, c[0x0][0x3e8], RZ ;  /* 0x0000fa0000037a24 */ /* 0x000fe200078e02ff */
[----:B------:R-:W-:Y:S01]  /*10fe0*/  LOP3.LUT R11, R6, 0xfffffff8, RZ, 0xc0, !PT ;  /* 0xfffffff8060b7812 */ /* 0x000fe200078ec0ff */
[----:B------:R-:W-:Y:S01]  /*10ff0*/  IMAD R0, R15, 0x8, R8 ;  /* 0x000000080f007824 */ /* 0x000fe200078e0208 */
[----:B------:R-:W-:Y:S01]  /*11000*/  SHF.R.S32.HI R6, RZ, 0x3, R6 ;  /* 0x00000003ff067819 */ /* 0x000fe20000011406 */
[----:B------:R-:W-:Y:S01]  /*11010*/  IMAD R13, R18, c[0x0][0x3a4], R13 ;  /* 0x0000e900120d7a24 */ /* 0x000fe200078e020d */
[----:B------:R-:W-:Y:S01]  /*11020*/  SHF.R.S32.HI R15, RZ, 0x1f, R228 ;  /* 0x0000001fff0f7819 */ /* 0x000fe200000114e4 */
[----:B-1----:R-:W-:Y:S01]  /*11030*/  IMAD R0, R39, 0x80, R0 ;  /* 0x0000008027007824 */ /* 0x002fe200078e0200 */
[----:B------:R-:W-:Y:S01]  /*11040*/  SEL R14, R228, RZ, !P0 ;  /* 0x000000ffe40e7207 */ /* 0x000fe20004000000 */
[----:B------:R-:W-:Y:S01]  /*11050*/  IMAD.WIDE.U32 R18, R18, c[0x0][0x3a0], RZ ;  /* 0x0000e80012127a25 */ /* 0x000fe200078e00ff */
[----:B------:R-:W-:-:S02]  /*11060*/  SEL R15, R15, RZ, !P0 ;  /* 0x000000ff0f0f7207 */ /* 0x000fc40004000000 */
[----:B------:R-:W-:Y:S01]  /*11070*/  LOP3.LUT P2, RZ, R12, 0x3, RZ, 0xc0, !PT ;  /* 0x000000030cff7812 */ /* 0x000fe2000784c0ff */
[----:B------:R-:W-:Y:S01]  /*11080*/  IMAD.IADD R11, R2, 0x1, -R11 ;  /* 0x00000001020b7824 */ /* 0x000fe200078e0a0b */
[----:B------:R-:W-:Y:S01]  /*11090*/  IADD3 R19, R19, R13, RZ ;  /* 0x0000000d13137210 */ /* 0x000fe20007ffe0ff */
[----:B------:R-:W-:-:S04]  /*110a0*/  @P1 IMAD.HI.U32 R2, R0, c[0x0][0x4ec], RZ ;  /* 0x00013b0000021a27 */ /* 0x000fc800078e00ff */
[C---:B------:R-:W-:Y:S02]  /*110b0*/  IMAD R9, R220.reuse, c[0x0][0x494], R9 ;  /* 0x00012500dc097a24 */ /* 0x040fe400078e0209 */
[----:B------:R-:W-:Y:S01]  /*110c0*/  IMAD.MOV.U32 R16, RZ, RZ, R0 ;  /* 0x000000ffff107224 */ /* 0x000fe200078e0000 */
[----:B------:R-:W-:Y:S01]  /*110d0*/  @P1 SHF.R.U32.HI R16, RZ, c[0x0][0x4f0], R2 ;  /* 0x00013c00ff101a19 */ /* 0x000fe20000011602 */
[C---:B------:R-:W-:Y:S01]  /*110e0*/  IMAD R3, R220.reuse, c[0x0][0x3ec], R3 ;  /* 0x0000fb00dc037a24 */ /* 0x040fe200078e0203 */
[----:B------:R-:W-:Y:S01]  /*110f0*/  LEA R2, R11, R6, 0x5 ;  /* 0x000000060b027211 */ /* 0x000fe200078e28ff */
[----:B------:R-:W-:Y:S01]  /*11100*/  IMAD.WIDE.U32 R18, R220, c[0x0][0x3e8], R18 ;  /* 0x0000fa00dc127a25 */ /* 0x000fe200078e0012 */
[----:B------:R-:W-:Y:S02]  /*11110*/  IADD3 R23, R23, R9, RZ ;  /* 0x0000000917177210 */ /* 0x000fe40007ffe0ff */
[--C-:B------:R-:W-:Y:S01]  /*11120*/  SHF.R.S32.HI R20, RZ, 0x1f, R16.reuse ;  /* 0x0000001fff147819 */ /* 0x100fe20000011410 */
[----:B------:R-:W-:-:S02]  /*11130*/  IMAD.MOV R9, RZ, RZ, -R16 ;  /* 0x000000ffff097224 */ /* 0x000fc400078e0a10 */
[----:B------:R-:W-:Y:S02]  /*11140*/  IMAD.IADD R19, R19, 0x1, R3 ;  /* 0x0000000113137824 */ /* 0x000fe400078e0203 */
[----:B------:R-:W-:Y:S02]  /*11150*/  IMAD R13, R39, 0x80, R2 ;  /* 0x00000080270d7824 */ /* 0x000fe400078e0202 */
[----:B------:R-:W-:Y:S02]  /*11160*/  IMAD R3, R15, c[0x0][0x498], RZ ;  /* 0x000126000f037a24 */ /* 0x000fe400078e02ff */
[----:B------:R-:W-:-:S04]  /*11170*/  IMAD.WIDE.U32 R22, R14, c[0x0][0x498], R22 ;  /* 0x000126000e167a25 */ /* 0x000fc800078e0016 */
[----:B------:R-:W-:Y:S01]  /*11180*/  IMAD R2, R9, c[0x0][0x4e8], R0 ;  /* 0x00013a0009027a24 */ /* 0x000fe200078e0200 */
[----:B------:R-:W-:Y:S01]  /*11190*/  IADD3 R16, P0, R16, R22, RZ ;  /* 0x0000001610107210 */ /* 0x000fe20007f1e0ff */
[----:B------:R-:W-:Y:S01]  /*111a0*/  @P1 IMAD.HI.U32 R0, R13, c[0x0][0x4ec], RZ ;  /* 0x00013b000d001a27 */ /* 0x000fe200078e00ff */
[----:B------:R-:W-:Y:S02]  /*111b0*/  MOV R9, R13 ;  /* 0x0000000d00097202 */ /* 0x000fe40000000f00 */
[----:B------:R-:W-:Y:S01]  /*111c0*/  SHF.R.S32.HI R12, RZ, 0x1f, R2 ;  /* 0x0000001fff0c7819 */ /* 0x000fe20000011402 */
[----:B------:R-:W-:Y:S01]  /*111d0*/  IMAD R3, R14, c[0x0][0x49c], R3 ;  /* 0x000127000e037a24 */ /* 0x000fe200078e0203 */
[----:B------:R-:W-:Y:S01]  /*111e0*/  @P1 SHF.R.U32.HI R9, RZ, c[0x0][0x4f0], R0 ;  /* 0x00013c00ff091a19 */ /* 0x000fe20000011600 */
[----:B------:R-:W-:Y:S02]  /*111f0*/  IMAD.SHL.U32 R0, R11, 0x8, RZ ;  /* 0x000000080b007824 */ /* 0x000fe400078e00ff */
[----:B------:R-:W-:Y:S01]  /*11200*/  IMAD R11, R12, c[0x0][0x488], RZ ;  /* 0x000122000c0b7a24 */ /* 0x000fe200078e02ff */
[----:B------:R-:W-:Y:S01]  /*11210*/  IADD3.X R17, R20, R23, R3, P0, !PT ;  /* 0x0000001714117210 */ /* 0x000fe200007fe403 */
[----:B------:R-:W-:Y:S01]  /*11220*/  IMAD.SHL.U32 R3, R6, 0x40, RZ ;  /* 0x0000004006037824 */ /* 0x000fe200078e00ff */
[----:B------:R-:W-:Y:S01]  /*11230*/  IADD3 R36, R0, 0x40, RZ ;  /* 0x0000004000247810 */ /* 0x000fe20007ffe0ff */
[----:B------:R-:W-:-:S02]  /*11240*/  IMAD R11, R2, c[0x0][0x48c], R11 ;  /* 0x00012300020b7a24 */ /* 0x000fc400078e020b */
[----:B------:R-:W-:Y:S01]  /*11250*/  IMAD.WIDE.U32 R16, R2, c[0x0][0x488], R16 ;  /* 0x0001220002107a25 */ /* 0x000fe200078e0010 */
[----:B------:R-:W-:-:S03]  /*11260*/  LOP3.LUT R3, R3, 0x1c0, RZ, 0xc0, !PT ;  /* 0x000001c003037812 */ /* 0x000fc600078ec0ff */
[----:B------:R-:W-:Y:S01]  /*11270*/  IMAD R15, R15, c[0x0][0x3f0], RZ ;  /* 0x0000fc000f0f7a24 */ /* 0x000fe200078e02ff */
[----:B------:R-:W-:Y:S01]  /*11280*/  LEA R12, P0, R16, c[0x0][0x450], 0x2 ;  /* 0x00011400100c7a11 */ /* 0x000fe200078010ff */
[----:B------:R-:W-:Y:S01]  /*11290*/  IMAD.MOV R32, RZ, RZ, -R9 ;  /* 0x000000ffff207224 */ /* 0x000fe200078e0a09 */
[----:B------:R-:W-:Y:S01]  /*112a0*/  IADD3 R11, R17, R11, RZ ;  /* 0x0000000b110b7210 */ /* 0x000fe20007ffe0ff */
[C---:B------:R-:W-:Y:S01]  /*112b0*/  IMAD R17, R14.reuse, c[0x0][0x3f4], R15 ;  /* 0x0000fd000e117a24 */ /* 0x040fe200078e020f */
[----:B------:R-:W-:Y:S01]  /*112c0*/  LOP3.LUT R2, R3, 0x38, R0, 0xf8, !PT ;  /* 0x0000003803027812 */ /* 0x000fe200078ef800 */
[----:B------:R-:W-:Y:S01]  /*112d0*/  SHFL.IDX PT, R42, R12, RZ, 0x1c1f ;  /* 0x001c1fff0c2a7589 */ /* 0x000fe200000e0000 */
[----:B------:R-:W-:Y:S01]  /*112e0*/  SHF.R.U32.HI R3, RZ, 0x3, R3 ;  /* 0x00000003ff037819 */ /* 0x000fe20000011603 */
[----:B------:R-:W-:Y:S01]  /*112f0*/  IMAD.WIDE.U32 R14, R14, c[0x0][0x3f0], R18 ;  /* 0x0000fc000e0e7a25 */ /* 0x000fe200078e0012 */
[----:B------:R-:W-:Y:S01]  /*11300*/  LEA.HI.X R11, R16, c[0x0][0x454], R11, 0x2, P0 ;  /* 0x00011500100b7a11 */ /* 0x000fe200000f140b */
[----:B------:R-:W-:Y:S01]  /*11310*/  SHFL.IDX PT, R34, R12, 0x1, 0x1c1f ;  /* 0x003c1f000c227f89 */ /* 0x000fe200000e0000 */
[----:B------:R-:W-:Y:S01]  /*11320*/  LOP3.LUT R3, R2, R3, RZ, 0x3c, !PT ;  /* 0x0000000302037212 */ /* 0x000fe200078e3cff */
[----:B------:R-:W-:Y:S01]  /*11330*/  IMAD R32, R32, c[0x0][0x4e8], R13 ;  /* 0x00013a0020207a24 */ /* 0x000fe200078e020d */
[----:B------:R-:W-:Y:S01]  /*11340*/  SHF.R.S32.HI R2, RZ, 0x1f, R9 ;  /* 0x0000001fff027819 */ /* 0x000fe20000011409 */
[----:B------:R-:W1:Y:S01]  /*11350*/  SHFL.IDX PT, R43, R11, RZ, 0x1c1f ;  /* 0x001c1fff0b2b7589 */ /* 0x000e6200000e0000 */
[----:B------:R-:W-:Y:S01]  /*11360*/  LEA R13, R39, R8, 0x7 ;  /* 0x00000008270d7211 */ /* 0x000fe200078e38ff */
[----:B------:R-:W-:Y:S01]  /*11370*/  IMAD.IADD R15, R15, 0x1, R17 ;  /* 0x000000010f0f7824 */ /* 0x000fe200078e0211 */
[----:B------:R-:W-:Y:S01]  /*11380*/  LEA R39, R39, R6, 0x7 ;  /* 0x0000000627277211 */ /* 0x000fe200078e38ff */
[----:B------:R-:W2:Y:S01]  /*11390*/  SHFL.IDX PT, R35, R11, 0x1, 0x1c1f ;  /* 0x003c1f000b237f89 */ /* 0x000ea200000e0000 */
[----:B------:R-:W-:Y:S01]  /*113a0*/  IMAD R8, R2, c[0x0][0x3e0], RZ ;  /* 0x0000f80002087a24 */ /* 0x000fe200078e02ff */
[----:B------:R-:W-:Y:S01]  /*113b0*/  IADD3 R17, R13, 0x8, RZ ;  /* 0x000000080d117810 */ /* 0x000fe20007ffe0ff */
[----:B-----5:R-:W-:-:S02]  /*113c0*/  IMAD R2, R10, c[0x0][0x4e8], RZ ;  /* 0x00013a000a027a24 */ /* 0x020fc400078e02ff */
[----:B------:R-:W-:Y:S02]  /*113d0*/  IMAD.SHL.U32 R10, R5, 0x8, RZ ;  /* 0x00000008050a7824 */ /* 0x000fe400078e00ff */
[----:B------:R-:W-:Y:S01]  /*113e0*/  IMAD R8, R9, c[0x0][0x3e4], R8 ;  /* 0x0000f90009087a24 */ /* 0x000fe200078e0208 */
[-C--:B------:R-:W-:Y:S01]  /*113f0*/  ISETP.GE.OR P0, PT, R13, R2.reuse, P2 ;  /* 0x000000020d00720c */ /* 0x080fe20001706670 */
[----:B------:R-:W-:Y:S01]  /*11400*/  IMAD.WIDE.U32 R14, R9, c[0x0][0x3e0], R14 ;  /* 0x0000f800090e7a25 */ /* 0x000fe200078e000e */
[----:B------:R-:W-:Y:S02]  /*11410*/  ISETP.GE.OR P2, PT, R17, R2, P2 ;  /* 0x000000021100720c */ /* 0x000fe40001746670 */
[----:B------:R-:W-:Y:S01]  /*11420*/  SHF.R.S32.HI R9, RZ, 0x1f, R32 ;  /* 0x0000001fff097819 */ /* 0x000fe20000011420 */
[----:B------:R-:W-:Y:S01]  /*11430*/  IMAD.IADD R15, R15, 0x1, R8 ;  /* 0x000000010f0f7824 */ /* 0x000fe200078e0208 */
[----:B------:R-:W-:-:S03]  /*11440*/  LOP3.LUT R10, R3, 0x7ffffe00, R10, 0xf8, !PT ;  /* 0x7ffffe00030a7812 */ /* 0x000fc600078ef80a */
[----:B------:R-:W-:Y:S01]  /*11450*/  IMAD R9, R9, c[0x0][0x3d8], RZ ;  /* 0x0000f60009097a24 */ /* 0x000fe200078e02ff */
[----:B------:R-:W-:-:S03]  /*11460*/  SHF.L.U32 R40, R10, 0x1, RZ ;  /* 0x000000010a287819 */ /* 0x000fc600000006ff */
[C---:B------:R-:W-:Y:S01]  /*11470*/  IMAD R3, R32.reuse, c[0x0][0x3dc], R9 ;  /* 0x0000f70020037a24 */ /* 0x040fe200078e0209 */
[----:B-1----:R1:W-:Y:S01]  /*11480*/  @!P0 ST.E [R42.64], R4 ;  /* 0x000000042a008985 */ /* 0x0023e2000c101906 */
[----:B------:R-:W-:-:S03]  /*11490*/  IMAD.WIDE.U32 R32, R32, c[0x0][0x3d8], R14 ;  /* 0x0000f60020207a25 */ /* 0x000fc600078e000e */
[----:B--2---:R1:W-:Y:S01]  /*114a0*/  @!P2 ST.E [R34.64], R7 ;  /* 0x000000072200a985 */ /* 0x0043e2000c101906 */
[----:B------:R-:W-:Y:S01]  /*114b0*/  IMAD.IADD R3, R33, 0x1, R3 ;  /* 0x0000000121037824 */ /* 0x000fe200078e0203 */
[C---:B------:R-:W-:Y:S02]  /*114c0*/  LEA R38, P0, R32.reuse, c[0x0][0x380], 0x1 ;  /* 0x0000e00020267a11 */ /* 0x040fe400078008ff */
[----:B------:R1:W2:Y:S02]  /*114d0*/  LDS.128 R28, [R40+0x1080] ;  /* 0x00108000281c7984 */ /* 0x0002a40000000c00 */
[----:B------:R-:W-:Y:S02]  /*114e0*/  LEA.HI.X R37, R32, c[0x0][0x384], R3, 0x1, P0 ;  /* 0x0000e10020257a11 */ /* 0x000fe400000f0c03 */
        /* <DEDUP_REMOVED lines=9> */
[----:B-1----:R-:W1:Y:S01]  /*11580*/  LDS.128 R32, [R40+0x80] ;  /* 0x0000800028207984 */ /* 0x002e620000000c00 */
[----:B------:R-:W-:-:S02]  /*11590*/  ISETP.GE.AND P0, PT, R36, c[0x0][0x3c8], PT ;  /* 0x0000f20024007a0c */ /* 0x000fc40003f06270 */
[----:B------:R-:W-:Y:S01]  /*115a0*/  ISETP.GE.AND P1, PT, R0, c[0x0][0x3c8], PT ;  /* 0x0000f20000007a0c */ /* 0x000fe20003f26270 */
[----:B------:R-:W5:Y:S10]  /*115b0*/  LDS.128 R4, [R40+0x4080] ;  /* 0x0040800028047984 */ /* 0x000f740000000c00 */
[----:B------:R-:W-:-:S02]  /*115c0*/  @!P0 SHF.R.S32.HI R3, RZ, 0x1f, R36 ;  /* 0x0000001fff038819 */ /* 0x000fc40000011424 */
[----:B------:R-:W-:Y:S02]  /*115d0*/  @!P1 IMAD.WIDE R44, R0, 0x2, R42 ;  /* 0x00000002002c9825 */ /* 0x000fe400078e022a */
[----:B------:R-:W-:-:S04]  /*115e0*/  @!P0 LEA.HI R3, R3, R36, RZ, 0x3 ;  /* 0x0000002403038211 */ /* 0x000fc800078f18ff */
[----:B------:R-:W-:-:S05]  /*115f0*/  @!P0 LOP3.LUT R3, R3, 0xfffffff8, RZ, 0xc0, !PT ;  /* 0xfffffff803038812 */ /* 0x000fca00078ec0ff */
[----:B------:R-:W-:Y:S01]  /*11600*/  @!P0 IMAD.WIDE R42, R3, 0x2, R42 ;  /* 0x00000002032a8825 */ /* 0x000fe200078e022a */
[----:B-1----:R1:W-:Y:S04]  /*11610*/  @!P1 ST.E.128 [R44.64], R32 ;  /* 0x000000202c009985 */ /* 0x0023e8000c101d06 */
[----:B-----5:R1:W-:Y:S02]  /*11620*/  @!P0 ST.E.128 [R42.64], R4 ;  /* 0x000000042a008985 */ /* 0x0203e4000c101d06 */
.L_x_287:
[----:B------:R-:W-:Y:S05]  /*11630*/  BSYNC B0 ;  /* 0x0000000000007941 */ /* 0x000fea0003800000 */
.L_x_286:
        /* <DEDUP_REMOVED lines=11> */
[----:B--2---:R2:W-:Y:S01]  /*116f0*/  @!P1 ST.E.128 [R6.64], R28 ;  /* 0x0000001c06009985 */ /* 0x0045e2000c101d06 */
[----:B------:R-:W-:-:S05]  /*11700*/  @!P0 LOP3.LUT R3, R3, 0xfffffff8, RZ, 0xc0, !PT ;  /* 0xfffffff803038812 */ /* 0x000fca00078ec0ff */
[----:B------:R-:W-:-:S05]  /*11710*/  @!P0 IMAD.WIDE R4, R3, 0x2, R4 ;  /* 0x0000000203048825 */ /* 0x000fca00078e0204 */
[----:B------:R2:W-:Y:S02]  /*11720*/  @!P0 ST.E.128 [R4.64], R16 ;  /* 0x0000001004008985 */ /* 0x0005e4000c101d06 */
.L_x_289:
[----:B------:R-:W-:Y:S05]  /*11730*/  BSYNC B0 ;  /* 0x0000000000007941 */ /* 0x000fea0003800000 */
.L_x_288:
[----:B------:R-:W-:Y:S01]  /*11740*/  IADD3 R3, R39, 0x40, RZ ;  /* 0x0000004027037810 */ /* 0x000fe20007ffe0ff */
[----:B--2-4-:R2:W4:Y:S01]  /*11750*/  SHFL.IDX PT, R5, R37, 0x2, 0x181f ;  /* 0x00581f0025057f89 */ /* 0x01452200000e0000 */
[----:B------:R-:W-:Y:S02]  /*11760*/  BSSY B0, `(.L_x_290) ;  /* 0x000000d000007945 */ /* 0x000fe40003800000 */
[----:B------:R-:W-:Y:S01]  /*11770*/  ISETP.GE.AND P0, PT, R3, R2, PT ;  /* 0x000000020300720c */ /* 0x000fe20003f06270 */
[----:B---3--:R2:W3:-:S12]  /*11780*/  SHFL.IDX PT, R4, R38, 0x2, 0x181f ;  /* 0x00581f0026047f89 */ /* 0x0084d800000e0000 */
        /* <DEDUP_REMOVED lines=10> */
.L_x_291:
[----:B------:R-:W-:Y:S05]  /*11830*/  BSYNC B0 ;  /* 0x0000000000007941 */ /* 0x000fea0003800000 */
.L_x_290:
[----:B------:R-:W-:Y:S01]  /*11840*/  IADD3 R39, R39, 0x60, RZ ;  /* 0x0000006027277810 */ /* 0x000fe20007ffe0ff */
[----:B---34-:R3:W4:Y:S03]  /*11850*/  SHFL.IDX PT, R5, R37, 0x3, 0x181f ;  /* 0x00781f0025057f89 */ /* 0x01872600000e0000 */
[----:B------:R-:W-:Y:S01]  /*11860*/  ISETP.GE.AND P0, PT, R39, R2, PT ;  /* 0x000000022700720c */ /* 0x000fe20003f06270 */
[----:B------:R3:W1:-:S12]  /*11870*/  SHFL.IDX PT, R4, R38, 0x3, 0x181f ;  /* 0x00781f0026047f89 */ /* 0x00065800000e0000 */
[----:B------:R-:W-:Y:S05]  /*11880*/  @P0 EXIT ;  /* 0x000000000000094d */ /* 0x000fea0003800000 */
[----:B------:R-:W-:-:S13]  /*11890*/  ISETP.GE.AND P0, PT, R0, c[0x0][0x3c8], PT ;  /* 0x0000f20000007a0c */ /* 0x000fda0003f06270 */
[----:B-1--4-:R-:W-:-:S05]  /*118a0*/  @!P0 IMAD.WIDE R2, R0, 0x2, R4 ;  /* 0x0000000200028825 */ /* 0x012fca00078e0204 */
        /* <DEDUP_REMOVED lines=9> */
.L_x_284:
[----:B------:R-:W-:Y:S01]  /*11940*/  ISETP.NE.U32.AND P0, PT, RZ, c[0x0][0x508], PT ;  /* 0x00014200ff007a0c */ /* 0x000fe20003f05070 */
[----:B------:R-:W-:Y:S01]  /*11950*/  IMAD.MOV.U32 R9, RZ, RZ, 0x4 ;  /* 0x00000004ff097424 */ /* 0x000fe200078e00ff */
[----:B------:R-:W-:Y:S02]  /*11960*/  ISETP.NE.U32.AND P1, PT, RZ, c[0x0][0x500], PT ;  /* 0x00014000ff007a0c */ /* 0x000fe40003f25070 */
[----:B------:R-:W-:Y:S01]  /*11970*/  ISETP.NE.AND.EX P0, PT, RZ, c[0x0][0x50c], PT, P0 ;  /* 0x00014300ff007a0c */ /* 0x000fe20003f05300 */
[----:B------:R-:W-:Y:S01]  /*11980*/  IMAD.WIDE R6, R228, R9, c[0x0][0x500] ;  /* 0x00014000e4067625 */ /* 0x000fe200078e0209 */
[----:B------:R-:W-:-:S03]  /*11990*/  ISETP.NE.AND.EX P1, PT, RZ, c[0x0][0x504], PT, P1 ;  /* 0x00014100ff007a0c */ /* 0x000fc60003f25310 */
[----:B------:R-:W-:-:S08]  /*119a0*/  IMAD.MOV.U32 R3, RZ, RZ, c[0x0][0x388] ;  /* 0x0000e200ff037624 */ /* 0x000fd000078e00ff */
[----:B------:R-:W-:Y:S02]  /*119b0*/  @P0 IMAD.WIDE R8, R228, R9, c[0x0][0x508] ;  /* 0x00014200e4080625 */ /* 0x000fe400078e0209 */
[----:B------:R-:W2:Y:S04]  /*119c0*/  @P1 LDG.E R5, [R6.64] ;  /* 0x0000000606051981 */ /* 0x000ea8000c1e1900 */
[----:B------:R1:W5:Y:S01]  /*119d0*/  @P0 LDG.E R3, [R8.64] ;  /* 0x0000000608030981 */ /* 0x000362000c1e1900 */
[----:B------:R-:W-:Y:S02]  /*119e0*/  CS2R R10, SRZ ;  /* 0x00000000000a7805 */ /* 0x000fe4000001ff00 */
[--C-:B--2---:R-:W-:Y:S01]  /*119f0*/  @P1 SHF.R.S32.HI R11, RZ, 0x1f, R5.reuse ;  /* 0x0000001fff0b1819 */ /* 0x104fe20000011405 */
[----:B------:R-:W-:Y:S01]  /*11a00*/  @P1 IMAD.MOV.U32 R10, RZ, RZ, R5 ;  /* 0x000000ffff0a1224 */ /* 0x000fe200078e0005 */
[----:B------:R-:W-:Y:S05]  /*11a10*/  @P0 BRA `(.L_x_292) ;  /* 0x0000004000000947 */ /* 0x000fea0003800000 */
[----:B-1----:R-:W-:Y:S05]  /*11a20*/  @!P1 BRA `(.L_x_292) ;  /* 0x0000003000009947 */ /* 0x002fea0003800000 */
[----:B-----5:R-:W2:Y:S04]  /*11a30*/  LDG.E R3, [R6.64] ;  /* 0x0000000606037981 */ /* 0x020ea8000c1e1900 */
[----:B------:R-:W2:Y:S02]  /*11a40*/  LDG.E R2, [R6.64+0x4] ;  /* 0x0000040606027981 */ /* 0x000ea4000c1e1900 */
[----:B--2---:R-:W-:-:S02]  /*11a50*/  IADD3 R3, -R3, R2, RZ ;  /* 0x0000000203037210 */ /* 0x004fc40007ffe1ff */
.L_x_292:
[----:B-1----:R-:W1:Y:S01]  /*11a60*/  S2R R2, SR_TID.X ;  /* 0x0000000000027919 */ /* 0x002e620000002100 */
[----:B------:R-:W-:Y:S01]  /*11a70*/  SHF.R.S32.HI R5, RZ, 0x1f, R228 ;  /* 0x0000001fff057819 */ /* 0x000fe200000114e4 */
[----:B------:R-:W-:Y:S01]  /*11a80*/  BSSY B0, `(.L_x_293) ;  /* 0x0000027000007945 */ /* 0x000fe20003800000 */
[----:B------:R-:W-:-:S02]  /*11a90*/  SEL R228, R228, RZ, !P1 ;  /* 0x000000ffe4e47207 */ /* 0x000fc40004800000 */
[----:B------:R-:W-:Y:S02]  /*11aa0*/  SEL R5, R5, RZ, !P1 ;  /* 0x000000ff05057207 */ /* 0x000fe40004800000 */
[----:B-1----:R-:W-:-:S13]  /*11ab0*/  ISETP.GT.AND P0, PT, R2, 0x7f, PT ;  /* 0x0000007f0200780c */ /* 0x002fda0003f04270 */
[----:B------:R-:W-:Y:S05]  /*11ac0*/  @P0 BRA `(.L_x_294) ;  /* 0x0000022000000947 */ /* 0x000fea0003800000 */
[----:B------:R-:W1:Y:S01]  /*11ad0*/  S2R R9, SR_CTAID.X ;  /* 0x0000000000097919 */ /* 0x000e620000002500 */
[----:B-----5:R-:W-:Y:S01]  /*11ae0*/  IMAD R7, R3, c[0x0][0x4e8], RZ ;  /* 0x00013a0003077a24 */ /* 0x020fe200078e02ff */
[----:B-1----:R-:W-:-:S04]  /*11af0*/  LEA R8, R9, R2, 0x7 ;  /* 0x0000000209087211 */ /* 0x002fc800078e38ff */
[----:B------:R-:W-:-:S13]  /*11b00*/  ISETP.GE.AND P0, PT, R8, R7, PT ;  /* 0x000000070800720c */ /* 0x000fda0003f06270 */
[----:B------:R-:W-:Y:S05]  /*11b10*/  @P0 BRA `(.L_x_294) ;  /* 0x000001d000000947 */ /* 0x000fea0003800000 */
[----:B------:R-:W-:Y:S01]  /*11b20*/  MOV R4, c[0x0][0x4e8] ;  /* 0x00013a0000047a02 */ /* 0x000fe20000000f00 */
[----:B------:R-:W-:Y:S01]  /*11b30*/  IMAD R9, R0, c[0x0][0x490], RZ ;  /* 0x0001240000097a24 */ /* 0x000fe200078e02ff */
[----:B------:R-:W-:Y:S01]  /*11b40*/  MOV R13, R11 ;  /* 0x0000000b000d7202 */ /* 0x000fe20000000f00 */
[----:B------:R-:W-:Y:S01]  /*11b50*/  IMAD.MOV.U32 R12, RZ, RZ, R10 ;  /* 0x000000ffff0c7224 */ /* 0x000fe200078e000a */
[----:B------:R-:W-:Y:S01]  /*11b60*/  ISETP.NE.AND P0, PT, R4, 0x1, PT ;  /* 0x000000010400780c */ /* 0x000fe20003f05270 */
[C---:B------:R-:W-:Y:S01]  /*11b70*/  IMAD R4, R220.reuse, c[0x0][0x494], R9 ;  /* 0x00012500dc047a24 */ /* 0x040fe200078e0209 */
[----:B------:R-:W-:Y:S01]  /*11b80*/  MOV R7, R8 ;  /* 0x0000000800077202 */ /* 0x000fe20000000f00 */
[----:B------:R-:W-:-:S04]  /*11b90*/  IMAD.WIDE.U32 R12, R220, c[0x0][0x490], R12 ;  /* 0x00012400dc0c7a25 */ /* 0x000fc800078e000c */
[----:B------:R-:W-:Y:S02]  /*11ba0*/  IMAD.IADD R15, R4, 0x1, R13 ;  /* 0x00000001040f7824 */ /* 0x000fe400078e020d */
[----:B------:R-:W-:Y:S02]  /*11bb0*/  IMAD.MOV.U32 R14, RZ, RZ, R12 ;  /* 0x000000ffff0e7224 */ /* 0x000fe400078e000c */
[----:B------:R-:W-:Y:S02]  /*11bc0*/  IMAD R13, R5, c[0x0][0x498], RZ ;  /* 0x00012600050d7a24 */ /* 0x000fe400078e02ff */
[----:B------:R-:W-:-:S04]  /*11bd0*/  @P0 IMAD.HI.U32 R6, R8, c[0x0][0x4ec], RZ ;  /* 0x00013b0008060a27 */ /* 0x000fc800078e00ff */
[----:B------:R-:W-:Y:S01]  /*11be0*/  IMAD.WIDE.U32 R14, R228, c[0x0][0x498], R14 ;  /* 0x00012600e40e7a25 */ /* 0x000fe200078e000e */
[----:B------:R-:W-:-:S03]  /*11bf0*/  @P0 SHF.R.U32.HI R7, RZ, c[0x0][0x4f0], R6 ;  /* 0x00013c00ff070a19 */ /* 0x000fc60000011606 */
[----:B------:R-:W-:Y:S01]  /*11c00*/  IMAD R13, R228, c[0x0][0x49c], R13 ;  /* 0x00012700e40d7a24 */ /* 0x000fe200078e020d */
[C---:B------:R-:W-:Y:S02]  /*11c10*/  IADD3 R9, -R7.reuse, RZ, RZ ;  /* 0x000000ff07097210 */ /* 0x040fe40007ffe1ff */
[----:B------:R-:W-:Y:S02]  /*11c20*/  SHF.R.S32.HI R4, RZ, 0x1f, R7 ;  /* 0x0000001fff047819 */ /* 0x000fe40000011407 */
[----:B------:R-:W-:Y:S01]  /*11c30*/  IADD3 R12, P0, R7, R14, RZ ;  /* 0x0000000e070c7210 */ /* 0x000fe20007f1e0ff */
[----:B------:R-:W-:-:S03]  /*11c40*/  IMAD R9, R9, c[0x0][0x4e8], R8 ;  /* 0x00013a0009097a24 */ /* 0x000fc600078e0208 */
[----:B------:R-:W-:Y:S02]  /*11c50*/  IADD3.X R13, R4, R15, R13, P0, !PT ;  /* 0x0000000f040d7210 */ /* 0x000fe400007fe40d */
[----:B------:R-:W-:Y:S02]  /*11c60*/  SHF.R.S32.HI R6, RZ, 0x1f, R9 ;  /* 0x0000001fff067819 */ /* 0x000fe40000011409 */
[----:B------:R-:W-:Y:S01]  /*11c70*/  MOV R4, 0xff800000 ;  /* 0xff80000000047802 */ /* 0x000fe20000000f00 */
[----:B------:R-:W-:-:S04]  /*11c80*/  IMAD.WIDE.U32 R12, R9, c[0x0][0x488], R12 ;  /* 0x00012200090c7a25 */ /* 0x000fc800078e000c */
[----:B------:R-:W-:-:S04]  /*11c90*/  IMAD R6, R6, c[0x0][0x488], RZ ;  /* 0x0001220006067a24 */ /* 0x000fc800078e02ff */
[----:B------:R-:W-:Y:S01]  /*11ca0*/  IMAD R7, R9, c[0x0][0x48c], R6 ;  /* 0x0001230009077a24 */ /* 0x000fe200078e0206 */
[----:B------:R-:W-:-:S04]  /*11cb0*/  LEA R6, P0, R12, c[0x0][0x450], 0x2 ;  /* 0x000114000c067a11 */ /* 0x000fc800078010ff */
[----:B------:R-:W-:-:S04]  /*11cc0*/  IADD3 R7, R13, R7, RZ ;  /* 0x000000070d077210 */ /* 0x000fc80007ffe0ff */
[----:B------:R-:W-:-:S05]  /*11cd0*/  LEA.HI.X R7, R12, c[0x0][0x454], R7, 0x2, P0 ;  /* 0x000115000c077a11 */ /* 0x000fca00000f1407 */
[----:B------:R1:W-:Y:S02]  /*11ce0*/  STG.E [R6.64], R4 ;  /* 0x0000000406007986 */ /* 0x0003e4000c101906 */
.L_x_294:
[----:B------:R-:W-:Y:S05]  /*11cf0*/  BSYNC B0 ;  /* 0x0000000000007941 */ /* 0x000fea0003800000 */
.L_x_293:
[----:B-1----:R-:W1:Y:S01]  /*11d00*/  S2R R6, SR_CTAID.X ;  /* 0x0000000000067919 */ /* 0x002e620000002500 */
[----:B------:R-:W-:Y:S01]  /*11d10*/  SHF.R.S32.HI R9, RZ, 0x1f, R2 ;  /* 0x0000001fff097819 */ /* 0x000fe20000011402 */
[----:B------:R-:W-:Y:S01]  /*11d20*/  IMAD R7, R11, c[0x0][0x3a0], RZ ;  /* 0x0000e8000b077a24 */ /* 0x000fe200078e02ff */
[----:B------:R-:W-:Y:S01]  /*11d30*/  MOV R8, c[0x0][0x4e8] ;  /* 0x00013a0000087a02 */ /* 0x000fe20000000f00 */
[----:B------:R-:W-:Y:S01]  /*11d40*/  IMAD R5, R5, c[0x0][0x3f0], RZ ;  /* 0x0000fc0005057a24 */ /* 0x000fe200078e02ff */
[-C--:B------:R-:W-:Y:S01]  /*11d50*/  LEA.HI R4, R9, R2.reuse, RZ, 0x3 ;  /* 0x0000000209047211 */ /* 0x080fe200078f18ff */
[----:B------:R-:W-:Y:S01]  /*11d60*/  IMAD R7, R10, c[0x0][0x3a4], R7 ;  /* 0x0000e9000a077a24 */ /* 0x000fe200078e0207 */
[----:B------:R-:W-:Y:S01]  /*11d70*/  ISETP.NE.AND P0, PT, R8, 0x1, PT ;  /* 0x000000010800780c */ /* 0x000fe20003f05270 */
[----:B------:R-:W-:Y:S01]  /*11d80*/  IMAD.WIDE.U32 R10, R10, c[0x0][0x3a0], RZ ;  /* 0x0000e8000a0a7a25 */ /* 0x000fe200078e00ff */
[----:B------:R-:W-:Y:S01]  /*11d90*/  LOP3.LUT R9, R4, 0xfffffff8, RZ, 0xc0, !PT ;  /* 0xfffffff804097812 */ /* 0x000fe200078ec0ff */
[----:B------:R-:W-:Y:S01]  /*11da0*/  BSSY B0, `(.L_x_295) ;  /* 0x000002f000007945 */ /* 0x000fe20003800000 */
[----:B------:R-:W-:Y:S01]  /*11db0*/  SHF.R.S32.HI R4, RZ, 0x3, R4 ;  /* 0x00000003ff047819 */ /* 0x000fe20000011404 */
[----:B------:R-:W-:Y:S01]  /*11dc0*/  IMAD R5, R228, c[0x0][0x3f4], R5 ;  /* 0x0000fd00e4057a24 */ /* 0x000fe200078e0205 */
[----:B------:R-:W-:Y:S01]  /*11dd0*/  IADD3 R9, -R9, R2, RZ ;  /* 0x0000000209097210 */ /* 0x000fe20007ffe1ff */
[----:B-----5:R-:W-:Y:S01]  /*11de0*/  IMAD R3, R3, c[0x0][0x4e8], RZ ;  /* 0x00013a0003037a24 */ /* 0x020fe200078e02ff */
[----:B------:R-:W-:Y:S01]  /*11df0*/  IADD3 R11, R11, R7, RZ ;  /* 0x000000070b0b7210 */ /* 0x000fe20007ffe0ff */
[----:B------:R-:W-:-:S02]  /*11e00*/  IMAD R7, R0, c[0x0][0x3e8], RZ ;  /* 0x0000fa0000077a24 */ /* 0x000fc400078e02ff */
[C---:B------:R-:W-:Y:S01]  /*11e10*/  IMAD R13, R9.reuse, 0x20, R4 ;  /* 0x00000020090d7824 */ /* 0x040fe200078e0204 */
[----:B------:R-:W-:Y:S01]  /*11e20*/  SHF.L.U32 R9, R9, 0x3, RZ ;  /* 0x0000000309097819 */ /* 0x000fe200000006ff */
[C---:B------:R-:W-:Y:S02]  /*11e30*/  IMAD R7, R220.reuse, c[0x0][0x3ec], R7 ;  /* 0x0000fb00dc077a24 */ /* 0x040fe400078e0207 */
[----:B------:R-:W-:Y:S01]  /*11e40*/  IMAD.WIDE.U32 R10, R220, c[0x0][0x3e8], R10 ;  /* 0x0000fa00dc0a7a25 */ /* 0x000fe200078e000a */
[C---:B-1----:R-:W-:Y:S02]  /*11e50*/  LEA R13, R6.reuse, R13, 0x7 ;  /* 0x0000000d060d7211 */ /* 0x042fe400078e38ff */
[----:B------:R-:W-:Y:S02]  /*11e60*/  LEA R4, R6, R4, 0x7 ;  /* 0x0000000406047211 */ /* 0x000fe400078e38ff */
[----:B------:R-:W-:Y:S01]  /*11e70*/  IADD3 R11, R7, R11, RZ ;  /* 0x0000000b070b7210 */ /* 0x000fe20007ffe0ff */
[----:B------:R-:W-:-:S04]  /*11e80*/  @P0 IMAD.HI.U32 R0, R13, c[0x0][0x4ec], RZ ;  /* 0x00013b000d000a27 */ /* 0x000fc800078e00ff */
[----:B------:R-:W-:Y:S01]  /*11e90*/  IMAD.MOV.U32 R2, RZ, RZ, R13 ;  /* 0x000000ffff027224 */ /* 0x000fe200078e000d */
[----:B------:R-:W-:Y:S01]  /*11ea0*/  @P0 SHF.R.U32.HI R2, RZ, c[0x0][0x4f0], R0 ;  /* 0x00013c00ff020a19 */ /* 0x000fe20000011600 */
[----:B------:R-:W-:-:S03]  /*11eb0*/  IMAD.WIDE.U32 R10, R228, c[0x0][0x3f0], R10 ;  /* 0x0000fc00e40a7a25 */ /* 0x000fc600078e000a */
[----:B------:R-:W-:Y:S02]  /*11ec0*/  SHF.R.S32.HI R7, RZ, 0x1f, R2 ;  /* 0x0000001fff077819 */ /* 0x000fe40000011402 */
[----:B------:R-:W-:Y:S02]  /*11ed0*/  IADD3 R0, -R2, RZ, RZ ;  /* 0x000000ff02007210 */ /* 0x000fe40007ffe1ff */
[----:B------:R-:W-:Y:S01]  /*11ee0*/  IADD3 R11, R11, R5, RZ ;  /* 0x000000050b0b7210 */ /* 0x000fe20007ffe0ff */
[----:B------:R-:W-:Y:S02]  /*11ef0*/  IMAD R7, R7, c[0x0][0x3e0], RZ ;  /* 0x0000f80007077a24 */ /* 0x000fe400078e02ff */
[----:B------:R-:W-:Y:S02]  /*11f00*/  IMAD R0, R0, c[0x0][0x4e8], R13 ;  /* 0x00013a0000007a24 */ /* 0x000fe400078e020d */
[----:B------:R-:W-:-:S04]  /*11f10*/  IMAD.WIDE.U32 R10, R2, c[0x0][0x3e0], R10 ;  /* 0x0000f800020a7a25 */ /* 0x000fc800078e000a */
[----:B------:R-:W-:Y:S01]  /*11f20*/  IMAD R7, R2, c[0x0][0x3e4], R7 ;  /* 0x0000f90002077a24 */ /* 0x000fe200078e0207 */
[----:B------:R-:W-:-:S03]  /*11f30*/  SHF.R.S32.HI R2, RZ, 0x1f, R0 ;  /* 0x0000001fff027819 */ /* 0x000fc60000011400 */
[----:B------:R-:W-:Y:S02]  /*11f40*/  IMAD.IADD R11, R11, 0x1, R7 ;  /* 0x000000010b0b7824 */ /* 0x000fe400078e0207 */
[----:B------:R-:W-:Y:S02]  /*11f50*/  IMAD R5, R2, c[0x0][0x3d8], RZ ;  /* 0x0000f60002057a24 */ /* 0x000fe400078e02ff */
[----:B------:R-:W-:-:S04]  /*11f60*/  IMAD.WIDE.U32 R10, R0, c[0x0][0x3d8], R10 ;  /* 0x0000f600000a7a25 */ /* 0x000fc800078e000a */
[----:B------:R-:W-:Y:S01]  /*11f70*/  IMAD R5, R0, c[0x0][0x3dc], R5 ;  /* 0x0000f70000057a24 */ /* 0x000fe200078e0205 */
[----:B------:R-:W-:-:S04]  /*11f80*/  LEA R2, P0, R10, c[0x0][0x380], 0x1 ;  /* 0x0000e0000a027a11 */ /* 0x000fc800078008ff */
[----:B------:R-:W-:-:S04]  /*11f90*/  IADD3 R5, R11, R5, RZ ;  /* 0x000000050b057210 */ /* 0x000fc80007ffe0ff */
[----:B------:R-:W-:Y:S02]  /*11fa0*/  LEA.HI.X R0, R10, c[0x0][0x384], R5, 0x1, P0 ;  /* 0x0000e1000a007a11 */ /* 0x000fe400000f0c05 */
[----:B------:R-:W-:Y:S01]  /*11fb0*/  ISETP.GE.AND P0, PT, R4, R3, PT ;  /* 0x000000030400720c */ /* 0x000fe20003f06270 */
[----:B------:R1:W2:Y:S01]  /*11fc0*/  SHFL.IDX PT, R10, R2, RZ, 0x181f ;  /* 0x00181fff020a7589 */ /* 0x0002a200000e0000 */
[----:B------:R-:W-:-:S03]  /*11fd0*/  IADD3 R5, R9, 0x40, RZ ;  /* 0x0000004009057810 */ /* 0x000fc60007ffe0ff */
        /* <DEDUP_REMOVED lines=11> */
.L_x_296:
[----:B------:R-:W-:Y:S05]  /*12090*/  BSYNC B0 ;  /* 0x0000000000007941 */ /* 0x000fea0003800000 */
.L_x_295:
[----:B------:R-:W-:Y:S01]  /*120a0*/  IADD3 R6, R4, 0x20, RZ ;  /* 0x0000002004067810 */ /* 0x000fe20007ffe0ff */
[----:B--23--:R2:W3:Y:S01]  /*120b0*/  SHFL.IDX PT, R11, R0, 0x1, 0x181f ;  /* 0x00381f00000b7f89 */ /* 0x00c4e200000e0000 */
        /* <DEDUP_REMOVED lines=13> */
.L_x_298:
[----:B------:R-:W-:Y:S05]  /*12190*/  BSYNC B0 ;  /* 0x0000000000007941 */ /* 0x000fea0003800000 */
.L_x_297:
        /* <DEDUP_REMOVED lines=15> */
.L_x_300:
[----:B------:R-:W-:Y:S05]  /*12290*/  BSYNC B0 ;  /* 0x0000000000007941 */ /* 0x000fea0003800000 */
.L_x_299:
[----:B------:R-:W-:Y:S01]  /*122a0*/  IADD3 R4, R4, 0x60, RZ ;  /* 0x0000006004047810 */ /* 0x000fe20007ffe0ff */
[----:B-1----:R1:W2:Y:S03]  /*122b0*/  SHFL.IDX PT, R7, R0, 0x3, 0x181f ;  /* 0x00781f0000077f89 */ /* 0x0022a600000e0000 */
[----:B------:R-:W-:Y:S01]  /*122c0*/  ISETP.GE.AND P0, PT, R4, R3, PT ;  /* 0x000000030400720c */ /* 0x000fe20003f06270 */
[----:B------:R1:W3:-:S12]  /*122d0*/  SHFL.IDX PT, R6, R2, 0x3, 0x181f ;  /* 0x00781f0002067f89 */ /* 0x0002d800000e0000 */
[----:B------:R-:W-:Y:S05]  /*122e0*/  @P0 EXIT ;  /* 0x000000000000094d */ /* 0x000fea0003800000 */
[----:B------:R-:W-:-:S13]  /*122f0*/  ISETP.GE.AND P0, PT, R9, c[0x0][0x3c8], PT ;  /* 0x0000f20009007a0c */ /* 0x000fda0003f06270 */
[----:B-123--:R-:W-:-:S05]  /*12300*/  @!P0 IMAD.WIDE R2, R9, 0x2, R6 ;  /* 0x0000000209028825 */ /* 0x00efca00078e0206 */
[----:B------:R1:W-:Y:S01]  /*12310*/  @!P0 ST.E.128 [R2.64], RZ ;  /* 0x000000ff02008985 */ /* 0x0003e2000c101d06 */
[----:B------:R-:W-:-:S13]  /*12320*/  ISETP.GE.AND P0, PT, R5, c[0x0][0x3c8], PT ;  /* 0x0000f20005007a0c */ /* 0x000fda0003f06270 */
[----:B------:R-:W-:Y:S05]  /*12330*/  @P0 EXIT ;  /* 0x000000000000094d */ /* 0x000fea0003800000 */
[----:B------:R-:W-:-:S04]  /*12340*/  SHF.R.S32.HI R0, RZ, 0x1f, R5 ;  /* 0x0000001fff007819 */ /* 0x000fc80000011405 */
[----:B------:R-:W-:-:S04]  /*12350*/  LEA.HI R0, R0, R5, RZ, 0x3 ;  /* 0x0000000500007211 */ /* 0x000fc800078f18ff */
[----:B-1----:R-:W-:-:S05]  /*12360*/  LOP3.LUT R3, R0, 0xfffffff8, RZ, 0xc0, !PT ;  /* 0xfffffff800037812 */ /* 0x002fca00078ec0ff */
[----:B------:R-:W-:-:S05]  /*12370*/  IMAD.WIDE R6, R3, 0x2, R6 ;  /* 0x0000000203067825 */ /* 0x000fca00078e0206 */
[----:B------:R-:W-:Y:S01]  /*12380*/  ST.E.128 [R6.64], RZ ;  /* 0x000000ff06007985 */ /* 0x000fe2000c101d06 */
[----:B------:R-:W-:Y:S05]  /*12390*/  EXIT ;  /* 0x000000000000794d */ /* 0x000fea0003800000 */
.L_x_301:
        /* <DEDUP_REMOVED lines=14> */
.L_x_2027:


//--------------------- .text._ZN7cutlass13device_kernelIN5flash19enable_sm80_to_sm89INS1_16FlashAttnFwdSm80INS1_25CollectiveMainloopFwdSm80ILi8ELi1ELb1EN4cute5tupleIJNS5_1CILi128EEENS7_ILi96EEES8_EEELi128ENS_6half_tEfNS_4arch4Sm80ELb0ELb1ELb0ELb1ELb1ELb1ELb1ELb0EEENS1_21CollectiveEpilogueFwdINS6_IJS8_S8_S9_EEENS6_IJNS7_ILi1EEESH_SH_EEESB_SD_Li256ELb1ELb1ELb0ELb0EEENS1_19SingleTileSchedulerILb1ELb0ELb1ELi128EEEEEEEEEvNT_6ParamsE --------------------------
	.section	.text._ZN7cutlass13device_kernelIN5flash19enable_sm80_to_sm89INS1_16FlashAttnFwdSm80INS1_25CollectiveMainloopFwdSm80ILi8ELi1ELb1EN4cute5tupleIJNS5_1CILi128EEENS7_ILi96EEES8_EEELi128ENS_6half_tEfNS_4arch4Sm80ELb0ELb1ELb0ELb1ELb1ELb1ELb1ELb0EEENS1_21CollectiveEpilogueFwdINS6_IJS8_S8_S9_EEENS6_IJNS7_ILi1EEESH_SH_EEESB_SD_Li256ELb1ELb1ELb0ELb0EEENS1_19SingleTileSchedulerILb1ELb0ELb1ELi128EEEEEEEEEvNT_6ParamsE,"ax",@progbits
	.sectioninfo	@"SHI_REGISTERS=255"
	.align	128
.text._ZN7cutlass13device_kernelIN5flash19enable_sm80_to_sm89INS1_16FlashAttnFwdSm80INS1_25CollectiveMainloopFwdSm80ILi8ELi1ELb1EN4cute5tupleIJNS5_1CILi128EEENS7_ILi96EEES8_EEELi128ENS_6half_tEfNS_4arch4Sm80ELb0ELb1ELb0ELb1ELb1ELb1ELb1ELb0EEENS1_21CollectiveEpilogueFwdINS6_IJS8_S8_S9_EEENS6_IJNS7_ILi1EEESH_SH_EEESB_SD_Li256ELb1ELb1ELb0ELb0EEENS1_19SingleTileSchedulerILb1ELb0ELb1ELi128EEEEEEEEEvNT_6ParamsE:
        .type           _ZN7cutlass13device_kernelIN5flash19enable_sm80_to_sm89INS1_16FlashAttnFwdSm80INS1_25CollectiveMainloopFwdSm80ILi8ELi1ELb1EN4cute5tupleIJNS5_1CILi128EEENS7_ILi96EEES8_EEELi128ENS_6half_tEfNS_4arch4Sm80ELb0ELb1ELb0ELb1ELb1ELb1ELb1ELb0EEENS1_21CollectiveEpilogueFwdINS6_IJS8_S8_S9_EEENS6_IJNS7_ILi1EEESH_SH_EEESB_SD_Li256ELb1ELb1ELb0ELb0EEENS1_19SingleTileSchedulerILb1ELb0ELb1ELi128EEEEEEEEEvNT_6ParamsE,@function
        .size           _ZN7cutlass13device_kernelIN5flash19enable_sm80_to_sm89INS1_16FlashAttnFwdSm80INS1_25CollectiveMainloopFwdSm80ILi8ELi1ELb1EN4cute5tupleIJNS5_1CILi128EEENS7_ILi96EEES8_EEELi128ENS_6half_tEfNS_4arch4Sm80ELb0ELb1ELb0ELb1ELb1ELb1ELb1ELb0EEENS1_21CollectiveEpilogueFwdINS6_IJS8_S8_S9_EEENS6_IJNS7_ILi1EEESH_SH_EEESB_SD_Li256ELb1ELb1ELb0ELb0EEENS1_19SingleTileSchedulerILb1ELb0ELb1ELi128EEEEEEEEEvNT_6ParamsE,(.L_x_2028 - _ZN7cutlass13device_kernelIN5flash19enable_sm80_to_sm89INS1_16FlashAttnFwdSm80INS1_25CollectiveMainloopFwdSm80ILi8ELi1ELb1EN4cute5tupleIJNS5_1CILi128EEENS7_ILi96EEES8_EEELi128ENS_6half_tEfNS_4arch4Sm80ELb0ELb1ELb0ELb1ELb1ELb1ELb1ELb0EEENS1_21CollectiveEpilogueFwdINS6_IJS8_S8_S9_EEENS6_IJNS7_ILi1EEESH_SH_EEESB_SD_Li256ELb1ELb1ELb0ELb0EEENS1_19SingleTileSchedulerILb1ELb0ELb1ELi128EEEEEEEEEvNT_6ParamsE)
        .other          _ZN7cutlass13device_kernelIN5flash19enable_sm80_to_sm89INS1_16FlashAttnFwdSm80INS1_25CollectiveMainloopFwdSm80ILi8ELi1ELb1EN4cute5tupleIJNS5_1CILi128EEENS7_ILi96EEES8_EEELi128ENS_6half_tEfNS_4arch4Sm80ELb0ELb1ELb0ELb1ELb1ELb1ELb1ELb0EEENS1_21CollectiveEpilogueFwdINS6_IJS8_S8_S9_EEENS6_IJNS7_ILi1EEESH_SH_EEESB_SD_Li256ELb1ELb1ELb0ELb0EEENS1_19SingleTileSchedulerILb1ELb0ELb1ELi128EEEEEEEEEvNT_6ParamsE,@"STO_CUDA_ENTRY STV_DEFAULT"
_ZN7cutlass13device_kernelIN5flash19enable_sm80_to_sm89INS1_16FlashAttnFwdSm80INS1_25CollectiveMainloopFwdSm80ILi8ELi1ELb1EN4cute5tupleIJNS5_1CILi128EEENS7_ILi96EEES8_EEELi128ENS_6half_tEfNS_4arch4Sm80ELb0ELb1ELb0ELb1ELb1ELb1ELb1ELb0EEENS1_21CollectiveEpilogueFwdINS6_IJS8_S8_S9_EEENS6_IJNS7_ILi1EEESH_SH_EEESB_SD_Li256ELb1ELb1ELb0ELb0EEENS1_19SingleTileSchedulerILb1ELb0ELb1ELi128EEEEEEEEEvNT_6ParamsE:
[----:B------:R-:W-:Y:S02]  /*0000*/  MOV R1, c[0x0][0x28] ;  /* 0x00000a0000017a02 */ /* 0x000fe40000000f00 */
[----:B------:R-:W1:Y:S01]  /*0010*/  S2R R71, SR_TID.X ;  /* 0x0000000000477919 */ /* 0x000e620000002100 */
[----:B------:R-:W2:Y:S01]  /*0020*/  S2UR UR4, SR_CTAID.X ;  /* 0x00000000000479c3 */ /* 0x000ea20000002500 */
[----:B------:R-:W-:Y:S02]  /*0030*/  ULDC.64 UR18, c[0x0][0x118] ;  /* 0x0000460000127ab9 */ /* 0x000fe40000000a00 */
[----:B------:R-:W3:Y:S01]  /*0040*/  S2R R217, SR_CTAID.Z ;  /* 0x0000000000d97919 */ /* 0x000ee20000002700 */
[----:B-1----:R-:W-:-:S06]  /*0050*/  SHF.R.U32.HI R0, RZ, 0x5, R71 ;  /* 0x00000005ff007819 */ /* 0x002fcc0000011647 */
[----:B------:R-:W1:Y:S02]  /*0060*/  SHFL.IDX PT, R0, R0, RZ, 0x1f ;  /* 0x00001fff00007589 */ /* 0x000e6400000e0000 */
[----:B-1----:R-:W-:Y:S02]  /*0070*/  ISETP.NE.AND P0, PT, R0, RZ, PT ;  /* 0x000000ff0000720c */ /* 0x002fe40003f05270 */
[----:B------:R-:W-:-:S05]  /*0080*/  MOV R0, 0x4 ;  /* 0x0000000400007802 */ /* 0x000fca0000000f00 */
[----:B---3--:R-:W-:-:S06]  /*0090*/  IMAD.WIDE R2, R217, R0, c[0x0][0x568] ;  /* 0x00015a00d9027625 */ /* 0x008fcc00078e0200 */
[----:B--2---:R-:W-:Y:S05]  /*00a0*/  @!P0 BRA `(.L_x_302) ;  /* 0x0000014000008947 */ /* 0x004fea0003800000 */
[----:B------:R-:W-:-:S04]  /*00b0*/  ISETP.NE.U32.AND P0, PT, RZ, c[0x0][0x568], PT ;  /* 0x00015a00ff007a0c */ /* 0x000fc80003f05070 */
[----:B------:R-:W-:-:S13]  /*00c0*/  ISETP.NE.AND.EX P0, PT, RZ, c[0x0][0x56c], PT, P0 ;  /* 0x00015b00ff007a0c */ /* 0x000fda0003f05300 */
[----:B------:R-:W-:Y:S05]  /*00d0*/  @!P0 BRA `(.L_x_303) ;  /* 0x0000002000008947 */ /* 0x000fea0003800000 */
[----:B------:R1:W5:Y:S01]  /*00e0*/  LDG.E R2, [R2.64] ;  /* 0x0000001202027981 */ /* 0x000362000c1e1900 */
[----:B------:R-:W-:Y:S05]  /*00f0*/  BRA `(.L_x_304) ;  /* 0x0000009000007947 */ /* 0x000fea0003800000 */
.L_x_303:
        /* <DEDUP_REMOVED lines=8> */
.L_x_305:
[----:B------:R-:W-:-:S04]  /*0180*/  MOV R2, c[0x0][0x54c] ;  /* 0x0001530000027a02 */ /* 0x000fc80000000f00 */
.L_x_304:
[----:B------:R-:W-:Y:S01]  /*0190*/  USHF.L.U32 UR4, UR4, 0x7, URZ ;  /* 0x0000000704047899 */ /* 0x000fe2000800063f */
[----:B-----5:R-:W-:-:S05]  /*01a0*/  IMAD R2, R2, c[0x0][0x548], RZ ;  /* 0x0001520002027a24 */ /* 0x020fca00078e02ff */
[----:B------:R-:W-:-:S04]  /*01b0*/  MOV R7, UR4 ;  /* 0x0000000400077c02 */ /* 0x000fc80008000f00 */
[----:B------:R-:W-:-:S04]  /*01c0*/  ISETP.GE.AND P0, PT, R7, R2, PT ;  /* 0x000000020700720c */ /* 0x000fc80003f06270 */
[----:B------:R-:W-:Y:S01]  /*01d0*/  SEL R217, R217, 0xffffffff, !P0 ;  /* 0xffffffffd9d97807 */ /* 0x000fe20004000000 */
[----:B------:R-:W-:Y:S05]  /*01e0*/  BRA `(.L_x_306) ;  /* 0x0000013000007947 */ /* 0x000fea0003800000 */
.L_x_302:
[----:B------:R-:W-:-:S04]  /*01f0*/  ISETP.NE.U32.AND P0, PT, RZ, c[0x0][0x568], PT ;  /* 0x00015a00ff007a0c */ /* 0x000fc80003f05070 */
[----:B------:R-:W-:-:S13]  /*0200*/  ISETP.NE.AND.EX P0, PT, RZ, c[0x0][0x56c], PT, P0 ;  /* 0x00015b00ff007a0c */ /* 0x000fda0003f05300 */
[----:B------:R-:W-:Y:S05]  /*0210*/  @!P0 BRA `(.L_x_307) ;  /* 0x0000002000008947 */ /* 0x000fea0003800000 */
[----:B------:R1:W5:Y:S01]  /*0220*/  LDG.E R2, [R2.64] ;  /* 0x0000001202027981 */ /* 0x000362000c1e1900 */
[----:B------:R-:W-:Y:S05]  /*0230*/  BRA `(.L_x_308) ;  /* 0x0000009000007947 */ /* 0x000fea0003800000 */
.L_x_307:
        /* <DEDUP_REMOVED lines=8> */
.L_x_309:
[----:B------:R-:W-:-:S04]  /*02c0*/  MOV R2, c[0x0][0x54c] ;  /* 0x0001530000027a02 */ /* 0x000fc80000000f00 */
.L_x_308:
[----:B------:R-:W-:Y:S01]  /*02d0*/  USHF.L.U32 UR4, UR4, 0x7, URZ ;  /* 0x0000000704047899 */ /* 0x000fe2000800063f */
[----:B-----5:R-:W-:-:S05]  /*02e0*/  IMAD R2, R2, c[0x0][0x548], RZ ;  /* 0x0001520002027a24 */ /* 0x020fca00078e02ff */
[----:B------:R-:W-:-:S04]  /*02f0*/  MOV R7, UR4 ;  /* 0x0000000400077c02 */ /* 0x000fc80008000f00 */
[----:B------:R-:W-:-:S04]  /*0300*/  ISETP.GE.AND P0, PT, R7, R2, PT ;  /* 0x000000020700720c */ /* 0x000fc80003f06270 */
[----:B------:R-:W-:-:S04]  /*0310*/  SEL R217, R217, 0xffffffff, !P0 ;  /* 0xffffffffd9d97807 */ /* 0x000fc80004000000 */
.L_x_306:
[----:B------:R-:W-:-:S13]  /*0320*/  ISETP.GE.AND P0, PT, R217, RZ, PT ;  /* 0x000000ffd900720c */ /* 0x000fda0003f06270 */
[----:B------:R-:W-:Y:S05]  /*0330*/  @!P0 EXIT ;  /* 0x000000000000894d */ /* 0x000fea0003800000 */
[----:B------:R-:W-:Y:S01]  /*0340*/  ISETP.NE.U32.AND P0, PT, RZ, c[0x0][0x370], PT ;  /* 0x0000dc00ff007a0c */ /* 0x000fe20003f05070 */
[----:B------:R-:W-:Y:S01]  /*0350*/  IMAD.MOV.U32 R215, RZ, RZ, RZ ;  /* 0x000000ffffd77224 */ /* 0x000fe200078e00ff */
[----:B------:R-:W-:Y:S01]  /*0360*/  ISETP.NE.U32.AND P1, PT, RZ, c[0x0][0x360], PT ;  /* 0x0000d800ff007a0c */ /* 0x000fe20003f25070 */
[----:B------:R-:W-:Y:S01]  /*0370*/  IMAD.MOV.U32 R74, RZ, RZ, RZ ;  /* 0x000000ffff4a7224 */ /* 0x000fe200078e00ff */
[----:B------:R-:W-:Y:S01]  /*0380*/  ISETP.NE.AND.EX P2, PT, RZ, c[0x0][0x374], PT, P0 ;  /* 0x0000dd00ff007a0c */ /* 0x000fe20003f45300 */
[----:B------:R-:W-:Y:S01]  /*0390*/  IMAD.MOV.U32 R4, RZ, RZ, RZ ;  /* 0x000000ffff047224 */ /* 0x000fe200078e00ff */
[----:B------:R-:W-:Y:S01]  /*03a0*/  ISETP.NE.AND.EX P0, PT, RZ, c[0x0][0x364], PT, P1 ;  /* 0x0000d900ff007a0c */ /* 0x000fe20003f05310 */
[CC--:B------:R-:W-:Y:S01]  /*03b0*/  IMAD.WIDE R12, R217.reuse, R0.reuse, c[0x0][0x348] ;  /* 0x0000d200d90c7625 */ /* 0x0c0fe200078e0200 */
[----:B------:R-:W-:Y:S02]  /*03c0*/  ISETP.NE.U32.AND P1, PT, RZ, c[0x0][0x348], PT ;  /* 0x0000d200ff007a0c */ /* 0x000fe40003f25070 */
[----:B------:R-:W-:Y:S01]  /*03d0*/  ISETP.NE.U32.AND P3, PT, RZ, c[0x0][0x350], PT ;  /* 0x0000d400ff007a0c */ /* 0x000fe20003f65070 */
[----:B------:R-:W-:Y:S01]  /*03e0*/  IMAD.WIDE R10, R217, R0, c[0x0][0x350] ;  /* 0x0000d400d90a7625 */ /* 0x000fe200078e0200 */
[----:B------:R-:W-:-:S02]  /*03f0*/  ISETP.NE.U32.AND P4, PT, RZ, c[0x0][0x358], PT ;  /* 0x0000d600ff007a0c */ /* 0x000fc40003f85070 */
[----:B------:R-:W-:Y:S01]  /*0400*/  ISETP.NE.AND.EX P1, PT, RZ, c[0x0][0x34c], PT, P1 ;  /* 0x0000d300ff007a0c */ /* 0x000fe20003f25310 */
[CC--:B------:R-:W-:Y:S01]  /*0410*/  IMAD.WIDE R8, R217.reuse, R0.reuse, c[0x0][0x358] ;  /* 0x0000d600d9087625 */ /* 0x0c0fe200078e0200 */
[----:B------:R-:W-:Y:S02]  /*0420*/  ISETP.NE.AND.EX P3, PT, RZ, c[0x0][0x354], PT, P3 ;  /* 0x0000d500ff007a0c */ /* 0x000fe40003f65330 */
[----:B------:R-:W-:Y:S01]  /*0430*/  ISETP.NE.AND.EX P4, PT, RZ, c[0x0][0x35c], PT, P4 ;  /* 0x0000d700ff007a0c */ /* 0x000fe20003f85340 */
[CC--:B------:R-:W-:Y:S01]  /*0440*/  @P2 IMAD.WIDE R14, R217.reuse, R0.reuse, c[0x0][0x370] ;  /* 0x0000dc00d90e2625 */ /* 0x0c0fe200078e0200 */
[----:B------:R-:W-:Y:S01]  /*0450*/  MOV R80, RZ ;  /* 0x000000ff00507202 */ /* 0x000fe20000000f00 */
[----:B------:R-:W2:Y:S02]  /*0460*/  S2R R214, SR_CTAID.Y ;  /* 0x0000000000d67919 */ /* 0x000ea40000002600 */
[----:B------:R-:W-:Y:S02]  /*0470*/  IMAD.MOV.U32 R216, RZ, RZ, c[0x0][0x168] ;  /* 0x00005a00ffd87624 */ /* 0x000fe400078e00ff */
[----:B------:R3:W5:Y:S01]  /*0480*/  @P2 LDG.E R215, [R14.64] ;  /* 0x000000120ed72981 */ /* 0x000762000c1e1900 */
[----:B-1----:R-:W-:-:S03]  /*0490*/  @P0 IMAD.WIDE R2, R217, R0, c[0x0][0x360] ;  /* 0x0000d800d9020625 */ /* 0x002fc600078e0200 */
[----:B------:R3:W5:Y:S04]  /*04a0*/  @P1 LDG.E R74, [R12.64] ;  /* 0x000000120c4a1981 */ /* 0x000768000c1e1900 */
[----:B------:R3:W5:Y:S04]  /*04b0*/  @P3 LDG.E R80, [R10.64] ;  /* 0x000000120a503981 */ /* 0x000768000c1e1900 */
[----:B------:R3:W5:Y:S01]  /*04c0*/  @P4 LDG.E R4, [R8.64] ;  /* 0x0000001208044981 */ /* 0x000762000c1e1900 */
[----:B------:R-:W-:-:S03]  /*04d0*/  IMAD.MOV.U32 R6, RZ, RZ, c[0x0][0x2ac] ;  /* 0x0000ab00ff067624 */ /* 0x000fc600078e00ff */
[----:B------:R1:W5:Y:S01]  /*04e0*/  @P0 LDG.E R216, [R2.64] ;  /* 0x0000001202d80981 */ /* 0x000362000c1e1900 */
[----:B------:R-:W-:Y:S01]  /*04f0*/  IMAD R6, R6, c[0x0][0x1d0], RZ ;  /* 0x0000740006067a24 */ /* 0x000fe200078e02ff */
[----:B--2---:R-:W-:Y:S02]  /*0500*/  SHF.R.S32.HI R73, RZ, 0x1f, R214 ;  /* 0x0000001fff497819 */ /* 0x004fe400000114d6 */
[----:B-1----:R-:W-:Y:S01]  /*0510*/  MOV R2, c[0x0][0x228] ;  /* 0x00008a0000027a02 */ /* 0x002fe20000000f00 */
[----:B------:R-:W-:Y:S05]  /*0520*/  @P0 BRA `(.L_x_310) ;  /* 0x0000004000000947 */ /* 0x000fea0003800000 */
[----:B---3--:R-:W-:Y:S05]  /*0530*/  @!P1 BRA `(.L_x_310) ;  /* 0x0000003000009947 */ /* 0x008fea0003800000 */
[----:B-----5:R1:W2:Y:S04]  /*0540*/  LDG.E R216, [R12.64] ;  /* 0x000000120cd87981 */ /* 0x0202a8000c1e1900 */
[----:B-1----:R-:W2:Y:S02]  /*0550*/  LDG.E R12, [R12.64+0x4] ;  /* 0x000004120c0c7981 */ /* 0x002ea4000c1e1900 */
[----:B--2---:R-:W-:-:S02]  /*0560*/  IADD3 R216, -R216, R12, RZ ;  /* 0x0000000cd8d87210 */ /* 0x004fc40007ffe1ff */
.L_x_310:
[----:B---3--:R-:W-:-:S04]  /*0570*/  ISETP.NE.U32.AND P0, PT, RZ, c[0x0][0x368], PT ;  /* 0x0000da00ff007a0c */ /* 0x008fc80003f05070 */
[----:B------:R-:W-:-:S13]  /*0580*/  ISETP.NE.AND.EX P0, PT, RZ, c[0x0][0x36c], PT, P0 ;  /* 0x0000db00ff007a0c */ /* 0x000fda0003f05300 */
[----:B------:R-:W-:Y:S05]  /*0590*/  @!P0 BRA `(.L_x_311) ;  /* 0x0000003000008947 */ /* 0x000fea0003800000 */
[----:B------:R-:W-:-:S05]  /*05a0*/  IMAD.WIDE R10, R217, R0, c[0x0][0x368] ;  /* 0x0000da00d90a7625 */ /* 0x000fca00078e0200 */
[----:B------:R1:W5:Y:S01]  /*05b0*/  LDG.E R6, [R10.64] ;  /* 0x000000120a067981 */ /* 0x000362000c1e1900 */
[----:B------:R-:W-:Y:S05]  /*05c0*/  BRA `(.L_x_312) ;  /* 0x0000004000007947 */ /* 0x000fea0003800000 */
.L_x_311:
[----:B------:R-:W-:Y:S05]  /*05d0*/  @!P3 BRA `(.L_x_312) ;  /* 0x000000300000b947 */ /* 0x000fea0003800000 */
[----:B------:R1:W2:Y:S04]  /*05e0*/  LDG.E R6, [R10.64] ;  /* 0x000000120a067981 */ /* 0x0002a8000c1e1900 */
[----:B-1----:R-:W2:Y:S02]  /*05f0*/  LDG.E R10, [R10.64+0x4] ;  /* 0x000004120a0a7981 */ /* 0x002ea4000c1e1900 */
[----:B--2---:R-:W-:Y:S02]  /*0600*/  IADD3 R6, -R6, R10, RZ ;  /* 0x0000000a06067210 */ /* 0x004fe40007ffe1ff */
.L_x_312:
[----:B------:R2:W3:Y:S01]  /*0610*/  @P4 LDG.E R3, [R8.64] ;  /* 0x0000001208034981 */ /* 0x0004e2000c1e1900 */
[----:B------:R-:W-:-:S04]  /*0620*/  ISETP.NE.U32.AND P0, PT, RZ, c[0x0][0x378], PT ;  /* 0x0000de00ff007a0c */ /* 0x000fc80003f05070 */
[----:B------:R-:W-:Y:S01]  /*0630*/  ISETP.NE.AND.EX P0, PT, RZ, c[0x0][0x37c], PT, P0 ;  /* 0x0000df00ff007a0c */ /* 0x000fe20003f05300 */
[----:B-----5:R-:W-:Y:S01]  /*0640*/  IMAD.MOV.U32 R72, RZ, RZ, R6 ;  /* 0x000000ffff487224 */ /* 0x020fe200078e0006 */
[----:B--2---:R-:W3:Y:S11]  /*0650*/  @P4 LDG.E R8, [R8.64+0x4] ;  /* 0x0000041208084981 */ /* 0x004ef6000c1e1900 */
[----:B-1----:R-:W-:-:S05]  /*0660*/  @P0 IMAD.WIDE R10, R217, R0, c[0x0][0x378] ;  /* 0x0000de00d90a0625 */ /* 0x002fca00078e0200 */
[----:B------:R1:W5:Y:S01]  /*0670*/  @P0 LDG.E R72, [R10.64] ;  /* 0x000000120a480981 */ /* 0x000362000c1e1900 */
[----:B------:R-:W-:Y:S01]  /*0680*/  IMAD.MOV.U32 R213, RZ, RZ, c[0x0][0x2c4] ;  /* 0x0000b100ffd57624 */ /* 0x000fe200078e00ff */
[----:B------:R-:W-:Y:S01]  /*0690*/  LOP3.LUT R218, R218, 0xffbfffff, RZ, 0xc0, !PT ;  /* 0xffbfffffdada7812 */ /* 0x000fe200078ec0ff */
[----:B------:R-:W-:Y:S01]  /*06a0*/  IMAD.MOV.U32 R117, RZ, RZ, R7 ;  /* 0x000000ffff757224 */ /* 0x000fe200078e0007 */
[----:B------:R-:W-:Y:S01]  /*06b0*/  IADD3 R7, R7, 0x7f, RZ ;  /* 0x0000007f07077810 */ /* 0x000fe20007ffe0ff */
[----:B------:R-:W-:Y:S01]  /*06c0*/  IMAD.MOV.U32 R212, RZ, RZ, c[0x0][0x32c] ;  /* 0x0000cb00ffd47624 */ /* 0x000fe200078e00ff */
[----:B------:R-:W-:-:S04]  /*06d0*/  ISETP.NE.AND P2, PT, R213, 0x1, PT ;  /* 0x00000001d500780c */ /* 0x000fc80003f45270 */
[----:B------:R-:W-:-:S09]  /*06e0*/  ISETP.GE.AND P1, PT, R212, 0x1, PT ;  /* 0x00000001d400780c */ /* 0x000fd20003f26270 */
[----:B------:R-:W-:Y:S02]  /*06f0*/  @P2 IADD3 R5, R117, 0x7f, RZ ;  /* 0x0000007f75052810 */ /* 0x000fe40007ffe0ff */
[----:B------:R-:W-:-:S03]  /*0700*/  @P2 LOP3.LUT R218, R218, 0x400000, RZ, 0xfc, !PT ;  /* 0x00400000dada2812 */ /* 0x000fc600078efcff */
[----:B------:R-:W-:Y:S01]  /*0710*/  @P2 IMAD.HI.U32 R5, R5, c[0x0][0x2c8], RZ ;  /* 0x0000b20005052a27 */ /* 0x000fe200078e00ff */
[----:B------:R-:W-:-:S04]  /*0720*/  LOP3.LUT R218, R218, 0xff7fffff, RZ, 0xc0, !PT ;  /* 0xff7fffffdada7812 */ /* 0x000fc800078ec0ff */
[----:B------:R-:W-:Y:S02]  /*0730*/  @P2 SHF.R.U32.HI R7, RZ, c[0x0][0x2cc], R5 ;  /* 0x0000b300ff072a19 */ /* 0x000fe40000011605 */
[----:B------:R-:W-:Y:S01]  /*0740*/  @P1 LOP3.LUT R218, R218, 0x800000, RZ, 0xfc, !PT ;  /* 0x00800000dada1812 */ /* 0x000fe200078efcff */
[----:B---3--:R-:W-:Y:S02]  /*0750*/  @P4 IMAD.IADD R2, R8, 0x1, -R3 ;  /* 0x0000000108024824 */ /* 0x008fe400078e0a03 */
[----:B------:R-:W-:-:S04]  /*0760*/  IMAD.IADD R3, R6, 0x1, -R215 ;  /* 0x0000000106037824 */ /* 0x000fc800078e0ad7 */
[----:B------:R-:W-:-:S05]  /*0770*/  IMAD.IADD R211, R3, 0x1, R2 ;  /* 0x0000000103d37824 */ /* 0x000fca00078e0202 */
[----:B------:R-:W-:-:S05]  /*0780*/  IADD3 R78, R211, 0x1, -R216 ;  /* 0x00000001d34e7810 */ /* 0x000fca0007ffe8d8 */
[----:B------:R-:W-:-:S05]  /*0790*/  IMAD.IADD R7, R78, 0x1, R7 ;  /* 0x000000014e077824 */ /* 0x000fca00078e0207 */
[----:B------:R-:W-:Y:S01]  /*07a0*/  IADD3 R9, R7, c[0x0][0x328], RZ ;  /* 0x0000ca0007097a10 */ /* 0x000fe20007ffe0ff */
[----:B------:R-:W-:Y:S05]  /*07b0*/  @!P1 BRA `(.L_x_313) ;  /* 0x000000e000009947 */ /* 0x000fea0003800000 */
[C---:B-1----:R-:W-:Y:S02]  /*07c0*/  ISETP.GT.AND P0, PT, R7.reuse, RZ, PT ;  /* 0x000000ff0700720c */ /* 0x042fe40003f04270 */
        /* <DEDUP_REMOVED lines=8> */
.L_x_314:
[----:B------:R-:W-:-:S13]  /*0850*/  ISETP.NE.AND P0, PT, R212, 0x1, PT ;  /* 0x00000001d400780c */ /* 0x000fda0003f05270 */
[----:B------:R-:W-:-:S05]  /*0860*/  @P0 IMAD.HI.U32 R7, R5, c[0x0][0x330], RZ ;  /* 0x0000cc0005070a27 */ /* 0x000fca00078e00ff */
[----:B------:R-:W-:-:S05]  /*0870*/  @P0 SHF.R.U32.HI R5, RZ, c[0x0][0x334], R7 ;  /* 0x0000cd00ff050a19 */ /* 0x000fca0000011607 */
.L_x_315:
[----:B------:R-:W-:-:S05]  /*0880*/  IMAD R5, R5, R212, c[0x0][0x32c] ;  /* 0x0000cb0005057624 */ /* 0x000fca00078e02d4 */
[----:B------:R-:W-:Y:S02]  /*0890*/  IMNMX R9, R9, R5, PT ;  /* 0x0000000509097217 */ /* 0x000fe40003800200 */
.L_x_313:
[----:B-1----:R-:W-:Y:S01]  /*08a0*/  @P2 IMAD.HI.U32 R8, R117, c[0x0][0x2c8], RZ ;  /* 0x0000b20075082a27 */ /* 0x002fe200078e00ff */
[----:B------:R-:W-:-:S03]  /*08b0*/  IADD3 R5, R211, 0x5f, RZ ;  /* 0x0000005fd3057810 */ /* 0x000fc60007ffe0ff */
[----:B------:R-:W-:Y:S01]  /*08c0*/  IMAD.MOV.U32 R7, RZ, RZ, R117 ;  /* 0x000000ffff077224 */ /* 0x000fe200078e0075 */
[----:B------:R-:W-:Y:S01]  /*08d0*/  @P2 SHF.R.U32.HI R7, RZ, c[0x0][0x2cc], R8 ;  /* 0x0000b300ff072a19 */ /* 0x000fe20000011608 */
[----:B------:R-:W-:-:S04]  /*08e0*/  IMAD.HI R5, R5, 0x2aaaaaab, RZ ;  /* 0x2aaaaaab05057827 */ /* 0x000fc800078e02ff */
[----:B------:R-:W-:Y:S01]  /*08f0*/  IMAD.IADD R116, R211, 0x1, -R216 ;  /* 0x00000001d3747824 */ /* 0x000fe200078e0ad8 */
[----:B------:R-:W-:-:S03]  /*0900*/  SHF.R.U32.HI R77, RZ, 0x1f, R5 ;  /* 0x0000001fff4d7819 */ /* 0x000fc60000011605 */
[----:B------:R-:W-:Y:S01]  /*0910*/  IMAD.IADD R7, R116, 0x1, R7 ;  /* 0x0000000174077824 */ /* 0x000fe200078e0207 */
[----:B------:R-:W-:-:S04]  /*0920*/  LEA.HI.SX32 R77, R5, R77, 0x1c ;  /* 0x0000004d054d7211 */ /* 0x000fc800078fe2ff */
[----:B------:R-:W-:Y:S01]  /*0930*/  IADD3 R8, R7, -c[0x0][0x324], RZ ;  /* 0x8000c90007087a10 */ /* 0x000fe20007ffe0ff */
        /* <DEDUP_REMOVED lines=9> */
.L_x_317:
[----:B------:R-:W-:-:S13]  /*09d0*/  ISETP.NE.AND P0, PT, R212, 0x1, PT ;  /* 0x00000001d400780c */ /* 0x000fda0003f05270 */
[----:B------:R-:W-:-:S05]  /*09e0*/  @P0 IMAD.HI.U32 R5, R7, c[0x0][0x330], RZ ;  /* 0x0000cc0007050a27 */ /* 0x000fca00078e00ff */
[----:B------:R-:W-:-:S05]  /*09f0*/  @P0 SHF.R.U32.HI R7, RZ, c[0x0][0x334], R5 ;  /* 0x0000cd00ff070a19 */ /* 0x000fca0000011605 */
.L_x_318:
[----:B------:R-:W-:-:S05]  /*0a00*/  IMAD R7, R7, c[0x0][0x32c], RZ ;  /* 0x0000cb0007077a24 */ /* 0x000fca00078e02ff */
[----:B------:R-:W-:-:S04]  /*0a10*/  IMNMX R8, R8, R7, !PT ;  /* 0x0000000708087217 */ /* 0x000fc80007800200 */
.L_x_316:
[----:B------:R-:W-:Y:S01]  /*0a20*/  IADD3 R9, R9, 0x5f, RZ ;  /* 0x0000005f09097810 */ /* 0x000fe20007ffe0ff */
[----:B------:R-:W-:-:S04]  /*0a30*/  IMAD.HI R7, R8, 0x2aaaaaab, RZ ;  /* 0x2aaaaaab08077827 */ /* 0x000fc800078e02ff */
[----:B------:R-:W-:Y:S01]  /*0a40*/  IMAD.HI R9, R9, 0x2aaaaaab, RZ ;  /* 0x2aaaaaab09097827 */ /* 0x000fe200078e02ff */
[----:B------:R-:W-:-:S04]  /*0a50*/  SHF.R.U32.HI R5, RZ, 0x1f, R7 ;  /* 0x0000001fff057819 */ /* 0x000fc80000011607 */
[----:B------:R-:W-:Y:S02]  /*0a60*/  SHF.R.U32.HI R8, RZ, 0x1f, R9 ;  /* 0x0000001fff087819 */ /* 0x000fe40000011609 */
[----:B------:R-:W-:Y:S02]  /*0a70*/  LEA.HI.SX32 R5, R7, R5, 0x1c ;  /* 0x0000000507057211 */ /* 0x000fe400078fe2ff */
[----:B------:R-:W-:Y:S02]  /*0a80*/  LEA.HI.SX32 R8, R9, R8, 0x1c ;  /* 0x0000000809087211 */ /* 0x000fe400078fe2ff */
[----:B------:R-:W-:Y:S02]  /*0a90*/  IMNMX R5, RZ, R5, !PT ;  /* 0x00000005ff057217 */ /* 0x000fe40007800200 */
[----:B------:R-:W-:-:S03]  /*0aa0*/  IMNMX R8, R8, R77, PT ;  /* 0x0000004d08087217 */ /* 0x000fc60003800200 */
[--C-:B------:R-:W-:Y:S02]  /*0ab0*/  IMAD R5, R5, 0x60, -R3.reuse ;  /* 0x0000006005057824 */ /* 0x100fe400078e0a03 */
[----:B------:R-:W-:-:S03]  /*0ac0*/  IMAD R7, R8, 0x60, -R3 ;  /* 0x0000006008077824 */ /* 0x000fc600078e0a03 */
[----:B------:R-:W-:Y:S02]  /*0ad0*/  IMNMX R5, RZ, R5, !PT ;  /* 0x00000005ff057217 */ /* 0x000fe40007800200 */
[----:B------:R-:W-:-:S03]  /*0ae0*/  IMNMX R7, R7, R2, PT ;  /* 0x0000000207077217 */ /* 0x000fc60003800200 */
[----:B------:R-:W-:Y:S01]  /*0af0*/  IMAD.WIDE.U32 R8, R5, -0x55555555, RZ ;  /* 0xaaaaaaab05087825 */ /* 0x000fe200078e00ff */
[----:B------:R-:W-:-:S04]  /*0b00*/  ISETP.GT.AND P0, PT, R7, R5, PT ;  /* 0x000000050700720c */ /* 0x000fc80003f04270 */
[----:B------:R-:W-:-:S05]  /*0b10*/  SHF.R.U32.HI R76, RZ, 0x6, R9 ;  /* 0x00000006ff4c7819 */ /* 0x000fca0000011609 */
[----:B------:R-:W-:-:S04]  /*0b20*/  IMAD.MOV.U32 R3, RZ, RZ, R76 ;  /* 0x000000ffff037224 */ /* 0x000fc800078e004c */
[----:B------:R-:W-:-:S05]  /*0b30*/  @P0 IADD3 R7, R7, 0x5f, RZ ;  /* 0x0000005f07070810 */ /* 0x000fca0007ffe0ff */
[----:B------:R-:W-:-:S05]  /*0b40*/  @P0 IMAD.HI R7, R7, 0x2aaaaaab, RZ ;  /* 0x2aaaaaab07070827 */ /* 0x000fca00078e02ff */
[----:B------:R-:W-:-:S04]  /*0b50*/  @P0 SHF.R.U32.HI R5, RZ, 0x1f, R7 ;  /* 0x0000001fff050819 */ /* 0x000fc80000011607 */
[----:B------:R-:W-:-:S04]  /*0b60*/  @P0 LEA.HI.SX32 R3, R7, R5, 0x1c ;  /* 0x0000000507030211 */ /* 0x000fc800078fe2ff */
[----:B------:R-:W-:-:S13]  /*0b70*/  ISETP.GT.AND P0, PT, R3, R76, PT ;  /* 0x0000004c0300720c */ /* 0x000fda0003f04270 */
[----:B------:R-:W-:Y:S05]  /*0b80*/  @!P0 BRA `(.L_x_319) ;  /* 0x000056b000008947 */ /* 0x000fea0003800000 */
[----:B------:R-:W-:Y:S02]  /*0b90*/  ISETP.NE.U32.AND P0, PT, RZ, c[0x0][0x340], PT ;  /* 0x0000d000ff007a0c */ /* 0x000fe40003f05070 */
[----:B------:R-:W-:Y:S01]  /*0ba0*/  SHF.R.S32.HI R7, RZ, 0x1f, R71 ;  /* 0x0000001fff077819 */ /* 0x000fe20000011447 */
[----:B------:R-:W-:Y:S01]  /*0bb0*/  IMAD R120, R73, c[0x0][0x240], RZ ;  /* 0x0000900049787a24 */ /* 0x000fe200078e02ff */
[----:B------:R-:W-:Y:S01]  /*0bc0*/  ISETP.NE.AND.EX P2, PT, RZ, c[0x0][0x344], PT, P0 ;  /* 0x0000d100ff007a0c */ /* 0x000fe20003f45300 */
[----:B------:R-:W-:Y:S01]  /*0bd0*/  IMAD.MOV.U32 R126, RZ, RZ, 0x60 ;  /* 0x00000060ff7e7424 */ /* 0x000fe200078e00ff */
[----:B------:R-:W-:Y:S02]  /*0be0*/  IADD3 R39, R3, -0x1, RZ ;  /* 0xffffffff03277810 */ /* 0x000fe40007ffe0ff */
[----:B------:R-:W-:Y:S02]  /*0bf0*/  SEL R128, R217, RZ, !P4 ;  /* 0x000000ffd9807207 */ /* 0x000fe40006000000 */
[----:B------:R-:W-:Y:S01]  /*0c00*/  MOV R94, c[0x0][0x238] ;  /* 0x00008e00005e7a02 */ /* 0x000fe20000000f00 */
[----:B------:R-:W-:Y:S01]  /*0c10*/  IMAD.MOV.U32 R93, RZ, RZ, c[0x0][0x23c] ;  /* 0x00008f00ff5d7624 */ /* 0x000fe200078e00ff */
[----:B------:R-:W-:-:S02]  /*0c20*/  UMOV UR12, 0x6 ;  /* 0x00000006000c7882 */ /* 0x000fc40000000000 */
[----:B------:R-:W-:-:S03]  /*0c30*/  ULDC.64 UR4, c[0x0][0x290] ;  /* 0x0000a40000047ab9 */ /* 0x000fc60000000a00 */
[----:B------:R-:W-:-:S06]  /*0c40*/  @P2 IMAD.WIDE R138, R217, R0, c[0x0][0x340] ;  /* 0x0000d000d98a2625 */ /* 0x000fcc00078e0200 */
[----:B------:R-:W2:Y:S01]  /*0c50*/  @P2 LDG.E R138, [R138.64] ;  /* 0x000000128a8a2981 */ /* 0x000ea2000c1e1900 */
[CC--:B------:R-:W-:Y:S01]  /*0c60*/  LEA.HI R0, R7.reuse, R71.reuse, RZ, 0x3 ;  /* 0x0000004707007211 */ /* 0x0c0fe200078f18ff */
[----:B------:R-:W-:Y:S01]  /*0c70*/  IMAD R120, R214, c[0x0][0x244], R120 ;  /* 0x00009100d6787a24 */ /* 0x000fe200078e0278 */
[----:B------:R-:W-:Y:S01]  /*0c80*/  LEA.HI R7, R7, R71, RZ, 0x6 ;  /* 0x0000004707077211 */ /* 0x000fe200078f30ff */
[C---:B------:R-:W-:Y:S01]  /*0c90*/  IMAD R79, R126.reuse, c[0x0][0x23c], RZ ;  /* 0x00008f007e4f7a24 */ /* 0x040fe200078e02ff */
[----:B------:R-:W-:Y:S01]  /*0ca0*/  SHF.R.S32.HI R15, RZ, 0x3, R0 ;  /* 0x00000003ff0f7819 */ /* 0x000fe20000011400 */
[----:B------:R-:W-:Y:S01]  /*0cb0*/  IMAD.WIDE.U32 R126, R126, c[0x0][0x238], RZ ;  /* 0x00008e007e7e7a25 */ /* 0x000fe200078e00ff */
[----:B------:R-:W-:Y:S01]  /*0cc0*/  LOP3.LUT R0, R0, 0xfffffff8, RZ, 0xc0, !PT ;  /* 0xfffffff800007812 */ /* 0x000fe200078ec0ff */
[----:B------:R-:W-:Y:S01]  /*0cd0*/  USHF.L.U64.HI UR7, UR4, UR12, UR5 ;  /* 0x0000000c04077299 */ /* 0x000fe20008010205 */
[--C-:B------:R-:W-:Y:S01]  /*0ce0*/  SHF.R.S32.HI R134, RZ, 0x1f, R15.reuse ;  /* 0x0000001fff867819 */ /* 0x100fe2000001140f */
[----:B------:R-:W-:Y:S01]  /*0cf0*/  IMAD.IADD R75, R2, 0x1, -R15 ;  /* 0x00000001024b7824 */ /* 0x000fe200078e0a0f */
[----:B------:R-:W-:Y:S01]  /*0d00*/  IADD3 R122, P0, R15, R4, RZ ;  /* 0x000000040f7a7210 */ /* 0x000fe20007f1e0ff */
[----:B------:R-:W-:Y:S01]  /*0d10*/  IMAD.IADD R0, R71, 0x1, -R0 ;  /* 0x0000000147007824 */ /* 0x000fe200078e0a00 */
[----:B------:R-:W-:Y:S01]  /*0d20*/  SHF.L.U32 R89, R15, 0x6, RZ ;  /* 0x000000060f597819 */ /* 0x000fe200000006ff */
[----:B------:R-:W-:Y:S01]  /*0d30*/  IMAD.IADD R79, R127, 0x1, R79 ;  /* 0x000000017f4f7824 */ /* 0x000fe200078e024f */
[----:B------:R-:W-:Y:S01]  /*0d40*/  LEA.HI.X.SX32 R123, R4, R134, 0x1, P0 ;  /* 0x00000086047b7211 */ /* 0x000fe200000f0eff */
[----:B------:R-:W-:Y:S01]  /*0d50*/  IMAD.SHL.U32 R16, R0, 0x8, RZ ;  /* 0x0000000800107824 */ /* 0x000fe200078e00ff */
[----:B------:R-:W-:Y:S01]  /*0d60*/  LOP3.LUT R89, R89, 0x1c0, RZ, 0xc0, !PT ;  /* 0x000001c059597812 */ /* 0x000fe200078ec0ff */
[----:B------:R-:W-:Y:S01]  /*0d70*/  IMAD R3, R79, R39, RZ ;  /* 0x000000274f037224 */ /* 0x000fe200078e02ff */
[----:B------:R-:W-:Y:S01]  /*0d80*/  SHF.L.U32 R96, R93, 0x6, RZ ;  /* 0x000000065d607819 */ /* 0x000fe200000006ff */
[----:B------:R-:W-:Y:S01]  /*0d90*/  IMAD R8, R123, c[0x0][0x238], RZ ;  /* 0x00008e007b087a24 */ /* 0x000fe200078e02ff */
[----:B------:R-:W-:Y:S01]  /*0da0*/  SHF.R.S32.HI R17, RZ, 0x1f, R16 ;  /* 0x0000001fff117819 */ /* 0x000fe20000011410 */
[----:B------:R-:W-:Y:S01]  /*0db0*/  IMAD.SHL.U32 R7, R7, 0x8, RZ ;  /* 0x0000000807077824 */ /* 0x000fe200078e00ff */
[----:B------:R-:W-:Y:S01]  /*0dc0*/  IADD3 R90, R16, 0x40, RZ ;  /* 0x00000040105a7810 */ /* 0x000fe20007ffe0ff */
[C---:B------:R-:W-:Y:S01]  /*0dd0*/  IMAD R8, R122.reuse, c[0x0][0x23c], R8 ;  /* 0x00008f007a087a24 */ /* 0x040fe200078e0208 */
[--C-:B------:R-:W-:Y:S01]  /*0de0*/  LOP3.LUT R87, R89, 0x38, R16.reuse, 0xf8, !PT ;  /* 0x0000003859577812 */ /* 0x100fe200078ef810 */
[----:B------:R-:W-:Y:S01]  /*0df0*/  IMAD.WIDE.U32 R4, R122, c[0x0][0x238], R16 ;  /* 0x00008e007a047a25 */ /* 0x000fe200078e0010 */
[----:B------:R-:W-:Y:S01]  /*0e00*/  LOP3.LUT R7, R7, 0xfffffe00, RZ, 0xc0, !PT ;  /* 0xfffffe0007077812 */ /* 0x000fe200078ec0ff */
[----:B------:R-:W-:Y:S01]  /*0e10*/  USHF.L.U32 UR8, UR4, 0x6, URZ ;  /* 0x0000000604087899 */ /* 0x000fe2000800063f */
[----:B------:R-:W-:Y:S01]  /*0e20*/  SHF.R.U32.HI R88, RZ, 0x3, R89 ;  /* 0x00000003ff587819 */ /* 0x000fe20000011659 */
[----:B------:R-:W-:Y:S01]  /*0e30*/  IMAD.IADD R9, R5, 0x1, R8 ;  /* 0x0000000105097824 */ /* 0x000fe200078e0208 */
[----:B------:R-:W-:Y:S01]  /*0e40*/  MOV R8, R4 ;  /* 0x0000000400087202 */ /* 0x000fe20000000f00 */
[----:B------:R-:W-:Y:S01]  /*0e50*/  IMAD R5, R39, -0x60, R75 ;  /* 0xffffffa027057824 */ /* 0x000fe200078e024b */
[----:B------:R-:W-:Y:S01]  /*0e60*/  SHF.R.S32.HI R4, RZ, 0x1f, R217 ;  /* 0x0000001fff047819 */ /* 0x000fe200000114d9 */
[----:B------:R-:W-:Y:S01]  /*0e70*/  IMAD.SHL.U32 R18, R0, 0x4, RZ ;  /* 0x0000000400127824 */ /* 0x000fe200078e00ff */
[----:B------:R-:W-:Y:S01]  /*0e80*/  ISETP.GE.AND P6, PT, R16, c[0x0][0x1d4], PT ;  /* 0x0000750010007a0c */ /* 0x000fe20003fc6270 */
[----:B------:R-:W-:Y:S01]  /*0e90*/  IMAD.WIDE.U32 R8, R214, c[0x0][0x240], R8 ;  /* 0x00009000d6087a25 */ /* 0x000fe200078e0008 */
[----:B------:R-:W-:Y:S01]  /*0ea0*/  SEL R105, R4, RZ, !P4 ;  /* 0x000000ff04697207 */ /* 0x000fe20006000000 */
[----:B------:R-:W-:Y:S01]  /*0eb0*/  UIMAD.WIDE.U32 UR10, UR4, 0x60, URZ ;  /* 0x00000060040a78a5 */ /* 0x000fe2000f8e003f */
[----:B------:R-:W-:Y:S01]  /*0ec0*/  ISETP.GE.AND P0, PT, R5, 0x1, PT ;  /* 0x000000010500780c */ /* 0x000fe20003f06270 */
[----:B------:R-:W-:Y:S01]  /*0ed0*/  IMAD.IADD R121, R9, 0x1, R120 ;  /* 0x0000000109797824 */ /* 0x000fe200078e0278 */
[----:B------:R-:W-:Y:S01]  /*0ee0*/  MOV R120, R8 ;  /* 0x0000000800787202 */ /* 0x000fe20000000f00 */
[----:B------:R-:W-:Y:S01]  /*0ef0*/  IMAD R124, R105, c[0x0][0x248], RZ ;  /* 0x00009200697c7a24 */ /* 0x000fe200078e02ff */
[----:B------:R-:W-:Y:S01]  /*0f00*/  SHF.R.S32.HI R8, RZ, 0x1f, R39 ;  /* 0x0000001fff087819 */ /* 0x000fe20000011427 */
[----:B------:R-:W-:Y:S01]  /*0f10*/  IMAD R136, R134, c[0x0][0x280], RZ ;  /* 0x0000a00086887a24 */ /* 0x000fe200078e02ff */
[----:B------:R-:W-:Y:S01]  /*0f20*/  ISETP.GE.AND P5, PT, R90, c[0x0][0x1d4], PT ;  /* 0x000075005a007a0c */ /* 0x000fe20003fa6270 */
[C---:B------:R-:W-:Y:S01]  /*0f30*/  IMAD R124, R128.reuse, c[0x0][0x24c], R124 ;  /* 0x00009300807c7a24 */ /* 0x040fe200078e027c */
[----:B------:R-:W-:Y:S01]  /*0f40*/  LOP3.LUT R87, R7, R87, R88, 0xf6, !PT ;  /* 0x0000005707577212 */ /* 0x000fe200078ef658 */
[----:B------:R-:W-:Y:S01]  /*0f50*/  IMAD.WIDE.U32 R120, R128, c[0x0][0x248], R120 ;  /* 0x0000920080787a25 */ /* 0x000fe200078e0078 */
[----:B------:R-:W-:Y:S01]  /*0f60*/  SHF.R.S32.HI R19, RZ, 0x1f, R18 ;  /* 0x0000001fff137819 */ /* 0x000fe20000011412 */
[----:B------:R-:W-:Y:S01]  /*0f70*/  UIMAD UR6, UR5, 0x60, URZ ;  /* 0x00000060050678a4 */ /* 0x000fe2000f8e023f */
[----:B------:R-:W-:Y:S01]  /*0f80*/  IADD3 R86, R15, 0x20, RZ ;  /* 0x000000200f567810 */ /* 0x000fe20007ffe0ff */
[----:B------:R-:W-:Y:S01]  /*0f90*/  IMAD.IADD R125, R121, 0x1, R124 ;  /* 0x00000001797d7824 */ /* 0x000fe200078e027c */
[----:B------:R-:W-:Y:S01]  /*0fa0*/  IADD3 R83, R15, 0x40, RZ ;  /* 0x000000400f537810 */ /* 0x000fe20007ffe0ff */
[----:B------:R-:W-:Y:S01]  /*0fb0*/  IMAD.MOV.U32 R124, RZ, RZ, R120 ;  /* 0x000000ffff7c7224 */ /* 0x000fe200078e0078 */
[----:B-----5:R-:W-:Y:S01]  /*0fc0*/  SHF.R.S32.HI R103, RZ, 0x1f, R72 ;  /* 0x0000001fff677819 */ /* 0x020fe20000011448 */
[-C--:B------:R-:W-:Y:S01]  /*0fd0*/  IMAD R3, R8, R126.reuse, R3 ;  /* 0x0000007e08037224 */ /* 0x080fe200078e0203 */
[----:B------:R-:W-:Y:S01]  /*0fe0*/  SHF.L.U32 R82, R83, 0x6, RZ ;  /* 0x0000000653527819 */ /* 0x000fe200000006ff */
[----:B------:R-:W-:Y:S01]  /*0ff0*/  IMAD.WIDE.U32 R8, R39, R126, R124 ;  /* 0x0000007e27087225 */ /* 0x000fe200078e007c */
[----:B------:R-:W-:Y:S01]  /*1000*/  SHF.R.S32.HI R101, RZ, 0x1f, R90 ;  /* 0x0000001fff657819 */ /* 0x000fe2000001145a */
[----:B------:R-:W-:Y:S01]  /*1010*/  USHF.L.U64.HI UR9, UR4, 0x5, UR5 ;  /* 0x0000000504097899 */ /* 0x000fe20008010205 */
[----:B------:R-:W-:Y:S01]  /*1020*/  LOP3.LUT R82, R82, 0x1c0, RZ, 0xc0, !PT ;  /* 0x000001c052527812 */ /* 0x000fe200078ec0ff */
[----:B------:R-:W-:Y:S01]  /*1030*/  IMAD.IADD R3, R9, 0x1, R3 ;  /* 0x0000000109037824 */ /* 0x000fe200078e0203 */
[----:B------:R-:W-:Y:S01]  /*1040*/  @P0 LEA R10, P1, R8, c[0x0][0x220], 0x1 ;  /* 0x00008800080a0a11 */ /* 0x000fe200078208ff */
[----:B------:R-:W-:Y:S01]  /*1050*/  IMAD.SHL.U32 R87, R87, 0x2, RZ ;  /* 0x0000000257577824 */ /* 0x000fe200078e00ff */
[----:B------:R-:W-:Y:S01]  /*1060*/  SHF.R.U32.HI R95, RZ, 0x3, R82 ;  /* 0x00000003ff5f7819 */ /* 0x000fe20000011652 */
[----:B------:R-:W-:Y:S01]  /*1070*/  IMAD R134, R134, c[0x0][0x290], RZ ;  /* 0x0000a40086867a24 */ /* 0x000fe200078e02ff */
[----:B------:R-:W-:Y:S01]  /*1080*/  @P0 LEA.HI.X R11, R8, c[0x0][0x224], R3, 0x1, P1 ;  /* 0x00008900080b0a11 */ /* 0x000fe200008f0c03 */
[----:B------:R-:W-:Y:S01]  /*1090*/  IMAD.WIDE.U32 R140, R15, c[0x0][0x290], R18 ;  /* 0x0000a4000f8c7a25 */ /* 0x000fe200078e0012 */
[----:B------:R-:W-:Y:S01]  /*10a0*/  ISETP.GE.AND P1, PT, R5, 0x21, PT ;  /* 0x000000210500780c */ /* 0x000fe20003f26270 */
[----:B------:R-:W-:Y:S01]  /*10b0*/  USHF.L.U32 UR16, UR4, 0x5, URZ ;  /* 0x0000000504107899 */ /* 0x000fe2000800063f */
[----:B------:R-:W-:Y:S01]  /*10c0*/  LEA.HI R101, R101, R90, RZ, 0x3 ;  /* 0x0000005a65657211 */ /* 0x000fe200078f18ff */
[----:B------:R-:W-:Y:S01]  /*10d0*/  @!PT LDS RZ, [RZ] ;  /* 0x00000000fffff984 */ /* 0x000fe20000000800 */
[----:B------:R-:W-:Y:S01]  /*10e0*/  @!PT LDS RZ, [RZ] ;  /* 0x00000000fffff984 */ /* 0x000fe20000000800 */
[----:B------:R-:W-:Y:S01]  /*10f0*/  @!PT LDS RZ, [RZ] ;  /* 0x00000000fffff984 */ /* 0x000fe20000000800 */
[----:B------:R1:W-:Y:S01]  /*1100*/  @P0 LDGSTS.E.BYPASS.LTC128B.128 [R87+0x8100], [R10.64], !P6 ;  /* 0x081000000a570fae */ /* 0x0003e2000f101d52 */
[----:B------:R-:W-:Y:S01]  /*1110*/  IMAD R134, R15, c[0x0][0x294], R134 ;  /* 0x0000a5000f867a24 */ /* 0x000fe200078e0286 */
[----:B------:R-:W-:Y:S01]  /*1120*/  UMOV UR14, 0x5 ;  /* 0x00000005000e7882 */ /* 0x000fe20000000000 */
[----:B------:R-:W-:Y:S01]  /*1130*/  IMAD.SHL.U32 R85, R86, 0x40, RZ ;  /* 0x0000004056557824 */ /* 0x000fe200078e00ff */
[----:B------:R1:W-:Y:S01]  /*1140*/  @P0 LDGSTS.E.BYPASS.LTC128B.128 [R87+0xb100], [R10.64+0x80], !P5 ;  /* 0x0b1000800a570fae */ /* 0x0003e2000e901d52 */
[----:B------:R-:W-:Y:S01]  /*1150*/  IMAD.IADD R141, R141, 0x1, R134 ;  /* 0x000000018d8d7824 */ /* 0x000fe200078e0286 */
[----:B------:R-:W-:Y:S01]  /*1160*/  ULDC.64 UR4, c[0x0][0x280] ;  /* 0x0000a00000047ab9 */ /* 0x000fe20000000a00 */
[----:B------:R-:W-:Y:S01]  /*1170*/  IMAD.WIDE.U32 R20, R214, c[0x0][0x260], R16 ;  /* 0x00009800d6147a25 */ /* 0x000fe200078e0010 */
[----:B------:R-:W-:Y:S01]  /*1180*/  LOP3.LUT R85, R85, 0x1c0, RZ, 0xc0, !PT ;  /* 0x000001c055557812 */ /* 0x000fe200078ec0ff */
[----:B------:R-:W-:Y:S01]  /*1190*/  USHF.L.U64.HI UR12, UR4, UR12, UR5 ;  /* 0x0000000c040c7299 */ /* 0x000fe20008010205 */
[----:B------:R-:W-:Y:S01]  /*11a0*/  LOP3.LUT R101, R101, 0xfffffff8, RZ, 0xc0, !PT ;  /* 0xfffffff865657812 */ /* 0x000fe200078ec0ff */
[C---:B------:R-:W-:Y:S01]  /*11b0*/  IMAD R136, R15.reuse, c[0x0][0x284], R136 ;  /* 0x0000a1000f887a24 */ /* 0x040fe200078e0288 */
[----:B------:R-:W-:Y:S01]  /*11c0*/  SHF.R.U32.HI R84, RZ, 0x3, R85 ;  /* 0x00000003ff547819 */ /* 0x000fe20000011655 */
[----:B------:R-:W-:Y:S01]  /*11d0*/  IMAD.WIDE.U32 R142, R15, c[0x0][0x280], R18 ;  /* 0x0000a0000f8e7a25 */ /* 0x000fe200078e0012 */
[----:B------:R-:W-:Y:S01]  /*11e0*/  MOV R108, c[0x0][0x2b8] ;  /* 0x0000ae00006c7a02 */ /* 0x000fe20000000f00 */
[----:B------:R-:W-:Y:S01]  /*11f0*/  USHF.L.U64.HI UR14, UR4, UR14, UR5 ;  /* 0x0000000e040e7299 */ /* 0x000fe20008010205 */
[----:B------:R-:W-:Y:S01]  /*1200*/  P2R R91, PR, RZ, 0x20 ;  /* 0x00000020ff5b7803 */ /* 0x000fe20000000000 */
[----:B------:R-:W-:Y:S01]  /*1210*/  IMAD R104, R103, c[0x0][0x280], RZ ;  /* 0x0000a00067687a24 */ /* 0x000fe200078e02ff */
[----:B------:R-:W-:Y:S01]  /*1220*/  IADD3 R143, R143, R136, RZ ;  /* 0x000000888f8f7210 */ /* 0x000fe20007ffe0ff */
[----:B------:R-:W-:Y:S01]  /*1230*/  IMAD R105, R105, c[0x0][0x268], RZ ;  /* 0x00009a0069697a24 */ /* 0x000fe200078e02ff */
[----:B------:R-:W-:Y:S01]  /*1240*/  UIMAD.WIDE.U32 UR20, UR4, 0x60, URZ ;  /* 0x00000060041478a5 */ /* 0x000fe2000f8e003f */
[----:B------:R-:W-:Y:S01]  /*1250*/  IMAD R98, R73, c[0x0][0x1e8], RZ ;  /* 0x00007a0049627a24 */ /* 0x000fe200078e02ff */
[----:B------:R-:W-:Y:S01]  /*1260*/  UIMAD UR5, UR5, 0x60, URZ ;  /* 0x00000060050578a4 */ /* 0x000fe2000f8e023f */
[----:B------:R-:W-:Y:S01]  /*1270*/  IMAD R103, R103, c[0x0][0x290], RZ ;  /* 0x0000a40067677a24 */ /* 0x000fe200078e02ff */
[----:B------:R-:W-:Y:S01]  /*1280*/  P2R R92, PR, RZ, 0x40 ;  /* 0x00000040ff5c7803 */ /* 0x000fe20000000000 */
[----:B------:R-:W-:Y:S01]  /*1290*/  IMAD R97, R73, c[0x0][0x210], RZ ;  /* 0x0000840049617a24 */ /* 0x000fe200078e02ff */
[----:B------:R-:W-:Y:S01]  /*12a0*/  IADD3 R14, R18, 0x20, RZ ;  /* 0x00000020120e7810 */ /* 0x000fe20007ffe0ff */
[----:B------:R-:W-:Y:S01]  /*12b0*/  IMAD R105, R128, c[0x0][0x26c], R105 ;  /* 0x00009b0080697a24 */ /* 0x000fe200078e0269 */
[----:B------:R-:W-:Y:S01]  /*12c0*/  SHF.R.S32.HI R100, RZ, 0x1f, R101 ;  /* 0x0000001fff647819 */ /* 0x000fe20000011465 */
[----:B------:R-:W-:Y:S01]  /*12d0*/  IMAD.WIDE.U32 R130, R214, c[0x0][0x1e8], RZ ;  /* 0x00007a00d6827a25 */ /* 0x000fe200078e00ff */
[----:B------:R-:W-:Y:S01]  /*12e0*/  USHF.L.U32 UR13, UR4, 0x6, URZ ;  /* 0x00000006040d7899 */ /* 0x000fe2000800063f */
[----:B-1----:R-:W-:Y:S01]  /*12f0*/  @P1 LEA R10, P0, R94, R8, 0x5 ;  /* 0x000000085e0a1211 */ /* 0x002fe200078028ff */
[----:B------:R-:W-:Y:S01]  /*1300*/  USHF.L.U32 UR15, UR4, 0x5, URZ ;  /* 0x00000005040f7899 */ /* 0x000fe2000800063f */
[----:B------:R-:W-:Y:S01]  /*1310*/  IMAD R98, R214, c[0x0][0x1ec], R98 ;  /* 0x00007b00d6627a24 */ /* 0x000fe200078e0262 */
[----:B------:R-:W-:Y:S01]  /*1320*/  UIADD3 UR6, UR11, UR6, URZ ;  /* 0x000000060b067290 */ /* 0x000fe2000fffe03f */
[----:B------:R-:W-:Y:S01]  /*1330*/  @P1 LEA.HI.X R9, R94, R3, R93, 0x5, P0 ;  /* 0x000000035e091211 */ /* 0x000fe200000f2c5d */
[----:B------:R-:W-:Y:S01]  /*1340*/  IMAD R104, R72, c[0x0][0x284], R104 ;  /* 0x0000a10048687a24 */ /* 0x000fe200078e0268 */
[----:B------:R-:W-:Y:S01]  /*1350*/  @P1 LEA R12, P0, R10, c[0x0][0x220], 0x1 ;  /* 0x000088000a0c1a11 */ /* 0x000fe200078008ff */
[----:B------:R-:W-:Y:S01]  /*1360*/  IMAD R103, R72, c[0x0][0x294], R103 ;  /* 0x0000a50048677a24 */ /* 0x000fe200078e0267 */
[----:B------:R-:W-:Y:S01]  /*1370*/  SHF.L.U64.HI R93, R94, 0x6, R93 ;  /* 0x000000065e5d7819 */ /* 0x000fe2000001025d */
[----:B------:R-:W-:Y:S01]  /*1380*/  IMAD.WIDE.U32 R142, R72, c[0x0][0x280], R142 ;  /* 0x0000a000488e7a25 */ /* 0x000fe200078e008e */
[----:B------:R-:W-:Y:S01]  /*1390*/  @P1 LEA.HI.X R13, R10, c[0x0][0x224], R9, 0x1, P0 ;  /* 0x000089000a0d1a11 */ /* 0x000fe200000f0c09 */
[----:B------:R-:W-:Y:S01]  /*13a0*/  UIADD3 UR5, UR21, UR5, URZ ;  /* 0x0000000515057290 */ /* 0x000fe2000fffe03f */
[----:B------:R-:W-:Y:S01]  /*13b0*/  ISETP.GT.AND P0, PT, R5, 0x40, PT ;  /* 0x000000400500780c */ /* 0x000fe20003f04270 */
[----:B------:R-:W-:Y:S01]  /*13c0*/  IMAD R10, R73, c[0x0][0x260], RZ ;  /* 0x00009800490a7a24 */ /* 0x000fe200078e02ff */
[----:B------:R-:W-:Y:S01]  /*13d0*/  IADD3 R98, R131, R98, RZ ;  /* 0x0000006283627210 */ /* 0x000fe20007ffe0ff */
[----:B------:R1:W-:Y:S01]  /*13e0*/  @P1 LDGSTS.E.BYPASS.LTC128B.128 [R87+0x9100], [R12.64], !P6 ;  /* 0x091000000c571fae */ /* 0x0003e2000f101d52 */
[----:B------:R-:W-:Y:S01]  /*13f0*/  IMAD.WIDE.U32 R140, R72, c[0x0][0x290], R140 ;  /* 0x0000a400488c7a25 */ /* 0x000fe200078e008c */
[----:B------:R-:W-:-:S02]  /*1400*/  ULDC.U8 UR4, c[0x0][0x298] ;  /* 0x0000a60000047ab9 */ /* 0x000fc40000000000 */
[----:B------:R1:W-:Y:S01]  /*1410*/  @P1 LDGSTS.E.BYPASS.LTC128B.128 [R87+0xc100], [R12.64+0x80], !P5 ;  /* 0x0c1000800c571fae */ /* 0x0003e2000e901d52 */
[----:B------:R-:W-:Y:S02]  /*1420*/  IMAD R10, R214, c[0x0][0x264], R10 ;  /* 0x00009900d60a7a24 */ /* 0x000fe400078e020a */
[----:B------:R-:W-:Y:S02]  /*1430*/  IMAD.MOV.U32 R102, RZ, RZ, c[0x0][0x27c] ;  /* 0x00009f00ff667624 */ /* 0x000fe400078e00ff */
[----:B------:R-:W-:Y:S02]  /*1440*/  IMAD.IADD R11, R21, 0x1, R10 ;  /* 0x00000001150b7824 */ /* 0x000fe400078e020a */
[----:B------:R-:W-:Y:S02]  /*1450*/  IMAD.MOV.U32 R10, RZ, RZ, R20 ;  /* 0x000000ffff0a7224 */ /* 0x000fe400078e0014 */
[----:B------:R-:W-:-:S04]  /*1460*/  IMAD.WIDE.U32 R20, R15, c[0x0][0x280], R16 ;  /* 0x0000a0000f147a25 */ /* 0x000fc800078e0010 */
[----:B------:R-:W-:Y:S02]  /*1470*/  IMAD.IADD R137, R136, 0x1, R21 ;  /* 0x0000000188897824 */ /* 0x000fe400078e0215 */
[----:B------:R-:W-:Y:S02]  /*1480*/  IMAD.MOV.U32 R136, RZ, RZ, R20 ;  /* 0x000000ffff887224 */ /* 0x000fe400078e0014 */
[----:B------:R-:W-:-:S04]  /*1490*/  IMAD.WIDE.U32 R128, R128, c[0x0][0x268], R10 ;  /* 0x00009a0080807a25 */ /* 0x000fc800078e000a */
[----:B------:R-:W-:-:S04]  /*14a0*/  IMAD.WIDE.U32 R136, R72, c[0x0][0x280], R136 ;  /* 0x0000a00048887a25 */ /* 0x000fc800078e0088 */
[----:B------:R-:W-:Y:S02]  /*14b0*/  IMAD.MOV.U32 R51, RZ, RZ, c[0x0][0x27c] ;  /* 0x00009f00ff337624 */ /* 0x000fe400078e00ff */
[C---:B-1----:R-:W-:Y:S01]  /*14c0*/  IMAD.WIDE.U32 R12, R94.reuse, 0x40, RZ ;  /* 0x000000405e0c7825 */ /* 0x042fe200078e00ff */
[----:B------:R-:W-:-:S03]  /*14d0*/  SHF.L.U32 R94, R94, 0x6, RZ ;  /* 0x000000065e5e7819 */ /* 0x000fc600000006ff */
[----:B------:R-:W-:Y:S01]  /*14e0*/  IMAD.IADD R96, R13, 0x1, R96 ;  /* 0x000000010d607824 */ /* 0x000fe200078e0260 */
[----:B------:R-:W-:Y:S01]  /*14f0*/  IADD3 R81, P3, R12, 0x80, RZ ;  /* 0x000000800c517810 */ /* 0x000fe20007f7e0ff */
[----:B------:R-:W-:-:S04]  /*1500*/  IMAD.WIDE.U32 R132, R214, c[0x0][0x210], RZ ;  /* 0x00008400d6847a25 */ /* 0x000fc800078e00ff */
[----:B------:R-:W-:Y:S02]  /*1510*/  IMAD R97, R214, c[0x0][0x214], R97 ;  /* 0x00008500d6617a24 */ /* 0x000fe400078e0261 */
[----:B------:R-:W-:Y:S01]  /*1520*/  IMAD.IADD R107, R143, 0x1, R104 ;  /* 0x000000018f6b7824 */ /* 0x000fe200078e0268 */
[----:B------:R-:W-:Y:S01]  /*1530*/  IADD3 R104, R104, R137, RZ ;  /* 0x0000008968687210 */ /* 0x000fe20007ffe0ff */
[----:B------:R-:W-:Y:S02]  /*1540*/  IMAD.IADD R106, R141, 0x1, R103 ;  /* 0x000000018d6a7824 */ /* 0x000fe400078e0267 */
[----:B------:R-:W-:Y:S02]  /*1550*/  IMAD.IADD R80, R80, 0x1, R6 ;  /* 0x0000000150507824 */ /* 0x000fe400078e0206 */
[----:B------:R-:W-:Y:S02]  /*1560*/  IMAD.SHL.U32 R51, R51, 0x2, RZ ;  /* 0x0000000233337824 */ /* 0x000fe400078e00ff */
[----:B------:R-:W-:-:S02]  /*1570*/  IMAD.IADD R97, R133, 0x1, R97 ;  /* 0x0000000185617824 */ /* 0x000fc400078e0261 */
[----:B------:R-:W-:Y:S02]  /*1580*/  IMAD R0, R0, 0x20, R15 ;  /* 0x0000002000007824 */ /* 0x000fe400078e020f */
[----:B------:R-:W-:Y:S01]  /*1590*/  IMAD.IADD R105, R129, 0x1, R105 ;  /* 0x0000000181697824 */ /* 0x000fe200078e0269 */
[----:B--2---:R-:W-:Y:S01]  /*15a0*/  @P2 SHF.R.S32.HI R139, RZ, 0x1f, R138 ;  /* 0x0000001fff8b2819 */ /* 0x004fe2000001148a */
[----:B------:R-:W-:Y:S02]  /*15b0*/  @!P2 IMAD.MOV.U32 R138, RZ, RZ, R217 ;  /* 0x000000ffff8aa224 */ /* 0x000fe400078e00d9 */
[----:B------:R-:W-:Y:S01]  /*15c0*/  @!P2 IMAD.MOV.U32 R139, RZ, RZ, R4 ;  /* 0x000000ffff8ba224 */ /* 0x000fe200078e0004 */
[----:B------:R-:W-:Y:S02]  /*15d0*/  ISETP.GE.AND P2, PT, R16, c[0x0][0x27c], PT ;  /* 0x00009f0010007a0c */ /* 0x000fe40003f46270 */
[----:B------:R-:W-:Y:S01]  /*15e0*/  @P0 IADD3 R4, P1, R8, R12, RZ ;  /* 0x0000000c08040210 */ /* 0x000fe20007f3e0ff */
[----:B------:R-:W-:Y:S01]  /*15f0*/  IMAD.WIDE.U32 R12, R15, c[0x0][0x290], R16 ;  /* 0x0000a4000f0c7a25 */ /* 0x000fe200078e0010 */
[----:B------:R-:W-:-:S02]  /*1600*/  SEL R5, RZ, c[0x0][0x27c], !P2 ;  /* 0x00009f00ff057a07 */ /* 0x000fc40005000000 */
[----:B------:R-:W-:Y:S01]  /*1610*/  @P0 IADD3.X R3, R96, R3, RZ, P1, !PT ;  /* 0x0000000360030210 */ /* 0x000fe20000ffe4ff */
[----:B------:R-:W-:Y:S01]  /*1620*/  IMAD.IADD R135, R134, 0x1, R13 ;  /* 0x0000000186877824 */ /* 0x000fe200078e020d */
[----:B------:R-:W-:Y:S01]  /*1630*/  @P0 LEA R8, P1, R4, c[0x0][0x220], 0x1 ;  /* 0x0000880004080a11 */ /* 0x000fe200078208ff */
[----:B------:R-:W-:Y:S01]  /*1640*/  IMAD R99, R139, c[0x0][0x2b0], RZ ;  /* 0x0000ac008b637a24 */ /* 0x000fe200078e02ff */
[----:B------:R-:W-:Y:S01]  /*1650*/  IADD3 R5, R16, R5, RZ ;  /* 0x0000000510057210 */ /* 0x000fe20007ffe0ff */
[----:B------:R-:W-:Y:S01]  /*1660*/  IMAD.X R96, RZ, RZ, R96, P3 ;  /* 0x000000ffff607224 */ /* 0x000fe200018e0660 */
[----:B------:R-:W-:Y:S01]  /*1670*/  @P0 LEA.HI.X R9, R4, c[0x0][0x224], R3, 0x1, P1 ;  /* 0x0000890004090a11 */ /* 0x000fe200008f0c03 */
[C---:B------:R-:W-:Y:S01]  /*1680*/  IMAD R99, R138.reuse, c[0x0][0x2b4], R99 ;  /* 0x0000ad008a637a24 */ /* 0x040fe200078e0263 */
[----:B------:R-:W-:Y:S01]  /*1690*/  MOV R134, R12 ;  /* 0x0000000c00867202 */ /* 0x000fe20000000f00 */
[----:B------:R-:W-:Y:S01]  /*16a0*/  IMAD.WIDE.U32 R138, R138, c[0x0][0x2b0], RZ ;  /* 0x0000ac008a8a7a25 */ /* 0x000fe200078e00ff */
[----:B------:R-:W-:Y:S01]  /*16b0*/  SHF.R.S32.HI R3, RZ, 0x1f, R5 ;  /* 0x0000001fff037819 */ /* 0x000fe20000011405 */
[----:B------:R1:W-:Y:S01]  /*16c0*/  @P0 LDGSTS.E.BYPASS.LTC128B.128 [R87+0xa100], [R8.64], !P6 ;  /* 0x0a10000008570fae */ /* 0x0003e2000f101d52 */
[----:B------:R-:W-:Y:S01]  /*16d0*/  SHF.R.S32.HI R12, RZ, 0x1f, R86 ;  /* 0x0000001fff0c7819 */ /* 0x000fe20000011456 */
[----:B------:R-:W-:Y:S01]  /*16e0*/  IMAD.WIDE.U32 R134, R72, c[0x0][0x290], R134 ;  /* 0x0000a40048867a25 */ /* 0x000fe200078e0086 */
[----:B------:R-:W-:Y:S01]  /*16f0*/  SHF.R.S32.HI R13, RZ, 0x1f, R83 ;  /* 0x0000001fff0d7819 */ /* 0x000fe20000011453 */
[----:B------:R1:W-:Y:S01]  /*1700*/  @P0 LDGSTS.E.BYPASS.LTC128B.128 [R87+0xd100], [R8.64+0x80], !P5 ;  /* 0x0d10008008570fae */ /* 0x0003e2000e901d52 */
[-C--:B------:R-:W-:Y:S01]  /*1710*/  LEA.HI R4, R3, R5.reuse, RZ, 0x6 ;  /* 0x0000000503047211 */ /* 0x080fe200078f30ff */
[----:B------:R-:W-:Y:S01]  /*1720*/  IMAD.IADD R103, R103, 0x1, R135 ;  /* 0x0000000167677824 */ /* 0x000fe200078e0287 */
[----:B------:R-:W-:Y:S01]  /*1730*/  LEA.HI R12, R12, R86, RZ, 0x3 ;  /* 0x000000560c0c7211 */ /* 0x000fe200078f18ff */
[----:B------:R-:W0:Y:S01]  /*1740*/  LDGDEPBAR ;  /* 0x00000000000079af */ /* 0x000e220000000000 */
[----:B------:R-:W-:-:S02]  /*1750*/  LEA.HI R3, R3, R5, RZ, 0x3 ;  /* 0x0000000503037211 */ /* 0x000fc400078f18ff */
[----:B------:R-:W-:Y:S01]  /*1760*/  LEA.HI R13, R13, R83, RZ, 0x3 ;  /* 0x000000530d0d7211 */ /* 0x000fe200078f18ff */
[----:B------:R-:W-:Y:S01]  /*1770*/  IMAD.SHL.U32 R12, R12, 0x40, RZ ;  /* 0x000000400c0c7824 */ /* 0x000fe200078e00ff */
[----:B------:R-:W-:Y:S02]  /*1780*/  SHF.R.S32.HI R4, RZ, 0x6, R4 ;  /* 0x00000006ff047819 */ /* 0x000fe40000011404 */
[----:B------:R-:W-:Y:S01]  /*1790*/  LOP3.LUT R112, R89, 0x38, R3, 0xf8, !PT ;  /* 0x0000003859707812 */ /* 0x000fe200078ef803 */
[----:B------:R-:W-:Y:S01]  /*17a0*/  IMAD.SHL.U32 R13, R13, 0x40, RZ ;  /* 0x000000400d0d7824 */ /* 0x000fe200078e00ff */
[----:B------:R-:W-:Y:S01]  /*17b0*/  LOP3.LUT R12, R12, 0xfffffe00, RZ, 0xc0, !PT ;  /* 0xfffffe000c0c7812 */ /* 0x000fe200078ec0ff */
[----:B------:R-:W-:Y:S01]  /*17c0*/  IMAD R5, R4, 0x1800, R7 ;  /* 0x0000180004057824 */ /* 0x000fe200078e0207 */
[----:B------:R-:W-:Y:S02]  /*17d0*/  LOP3.LUT R112, R112, R88, RZ, 0x3c, !PT ;  /* 0x0000005870707212 */ /* 0x000fe400078e3cff */
[----:B------:R-:W-:-:S02]  /*17e0*/  LOP3.LUT R13, R13, 0xfffffe00, RZ, 0xc0, !PT ;  /* 0xfffffe000d0d7812 */ /* 0x000fc400078ec0ff */
[--C-:B------:R-:W-:Y:S01]  /*17f0*/  LOP3.LUT R111, R85, 0x38, R3.reuse, 0xf8, !PT ;  /* 0x00000038556f7812 */ /* 0x100fe200078ef803 */
[----:B------:R-:W-:Y:S01]  /*1800*/  IMAD.IADD R112, R5, 0x1, R112 ;  /* 0x0000000105707824 */ /* 0x000fe200078e0270 */
[----:B------:R-:W-:Y:S01]  /*1810*/  LOP3.LUT R110, R82, 0x38, R3, 0xf8, !PT ;  /* 0x00000038526e7812 */ /* 0x000fe200078ef803 */
[C---:B------:R-:W-:Y:S01]  /*1820*/  IMAD R5, R4.reuse, 0x1800, R12 ;  /* 0x0000180004057824 */ /* 0x040fe200078e020c */
[----:B------:R-:W-:Y:S01]  /*1830*/  LOP3.LUT R111, R111, R84, RZ, 0x3c, !PT ;  /* 0x000000546f6f7212 */ /* 0x000fe200078e3cff */
[----:B------:R-:W-:Y:S01]  /*1840*/  IMAD R4, R4, 0x1800, R13 ;  /* 0x0000180004047824 */ /* 0x000fe200078e020d */
[----:B------:R-:W-:Y:S02]  /*1850*/  LOP3.LUT R110, R110, R95, RZ, 0x3c, !PT ;  /* 0x0000005f6e6e7212 */ /* 0x000fe400078e3cff */
[----:B------:R-:W-:Y:S02]  /*1860*/  IADD3 R111, R5, R111, RZ ;  /* 0x0000006f056f7210 */ /* 0x000fe40007ffe0ff */
[----:B------:R-:W-:Y:S01]  /*1870*/  LOP3.LUT R113, R3, 0xfffffff8, RZ, 0xc0, !PT ;  /* 0xfffffff803717812 */ /* 0x000fe200078ec0ff */
[----:B------:R-:W-:Y:S01]  /*1880*/  IMAD.IADD R110, R4, 0x1, R110 ;  /* 0x00000001046e7824 */ /* 0x000fe200078e026e */
[----:B------:R-:W-:Y:S01]  /*1890*/  ISETP.GE.AND P5, PT, R16, c[0x0][0x1d4], PT ;  /* 0x0000750010007a0c */ /* 0x000fe20003fa6270 */
[----:B------:R-:W-:Y:S01]  /*18a0*/  IMAD.SHL.U32 R111, R111, 0x2, RZ ;  /* 0x000000026f6f7824 */ /* 0x000fe200078e00ff */
[----:B------:R-:W-:Y:S01]  /*18b0*/  IADD3 R99, R139, R99, RZ ;  /* 0x000000638b637210 */ /* 0x000fe20007ffe0ff */
[----:B------:R-:W-:Y:S01]  /*18c0*/  IMAD.SHL.U32 R110, R110, 0x2, RZ ;  /* 0x000000026e6e7824 */ /* 0x000fe200078e00ff */
[----:B------:R-:W-:-:S02]  /*18d0*/  SHF.R.S32.HI R52, RZ, 0x3, R3 ;  /* 0x00000003ff347819 */ /* 0x000fc40000011403 */
[----:B------:R-:W-:Y:S02]  /*18e0*/  SHF.R.S32.HI R109, RZ, 0x1f, R113 ;  /* 0x0000001fff6d7819 */ /* 0x000fe40000011471 */
[----:B------:R-:W-:Y:S01]  /*18f0*/  SHF.L.U32 R112, R112, 0x1, RZ ;  /* 0x0000000170707819 */ /* 0x000fe200000006ff */
[----:B------:R-:W-:Y:S01]  /*1900*/  BAR.SYNC.DEFER_BLOCKING 0x0 ;  /* 0x0000000000007b1d */ /* 0x000fe20000010000 */
[----:B------:R-:W-:Y:S02]  /*1910*/  ISETP.NE.AND P1, PT, R108, 0x1, PT ;  /* 0x000000016c00780c */ /* 0x000fe40003f25270 */
[----:B-1----:R-:W-:-:S03]  /*1920*/  ISETP.GE.AND P0, PT, R102, 0x1, PT ;  /* 0x000000016600780c */ /* 0x002fc60003f06270 */
.L_x_354:
[----:B------:R-:W-:Y:S01]  /*1930*/  IMAD R3, R39, 0x60, R0 ;  /* 0x0000006027037824 */ /* 0x000fe200078e0200 */
[----:B------:R-:W-:Y:S01]  /*1940*/  ISETP.NE.AND P1, PT, R108, 0x1, PT ;  /* 0x000000016c00780c */ /* 0x000fe20003f25270 */
[----:B------:R-:W-:Y:S01]  /*1950*/  IMAD.MOV.U32 R119, RZ, RZ, RZ ;  /* 0x000000ffff777224 */ /* 0x000fe200078e00ff */
[----:B------:R-:W-:Y:S04]  /*1960*/  DEPBAR.LE SB0, 0x0 ;  /* 0x000080000000791a */ /* 0x000fe80000000000 */
[----:B------:R-:W-:Y:S01]  /*1970*/  IMAD.IADD R118, R80, 0x1, R3 ;  /* 0x0000000150767824 */ /* 0x000fe200078e0203 */
[----:B------:R-:W-:Y:S01]  /*1980*/  ISETP.GE.AND P0, PT, R3, R2, PT ;  /* 0x000000020300720c */ /* 0x000fe20003f06270 */
[----:B------:R-:W-:Y:S01]  /*1990*/  BSSY B2, `(.L_x_320) ;  /* 0x00003fc000027945 */ /* 0x000fe20003800000 */
[----:B------:R-:W-:Y:S01]  /*19a0*/  ISETP.GE.AND P3, PT, R102, 0x1, PT ;  /* 0x000000016600780c */ /* 0x000fe20003f66270 */
[----:B------:R-:W-:Y:S01]  /*19b0*/  IMAD.MOV.U32 R3, RZ, RZ, R118 ;  /* 0x000000ffff037224 */ /* 0x000fe200078e0076 */
[----:B------:R-:W-:Y:S02]  /*19c0*/  ISETP.GT.OR P0, PT, R0, 0x5f, P0 ;  /* 0x0000005f0000780c */ /* 0x000fe40000704670 */
[----:B-1----:R-:W-:Y:S05]  /*19d0*/  @P1 IMAD.HI.U32 R4, R118, c[0x0][0x2bc], RZ ;  /* 0x0000af0076041a27 */ /* 0x002fea00078e00ff */
[----:B------:R-:W-:Y:S06]  /*19e0*/  @P1 SHF.R.U32.HI R3, RZ, c[0x0][0x2c0], R4 ;  /* 0x0000b000ff031a19 */ /* 0x000fec0000011604 */
[C---:B------:R-:W-:Y:S04]  /*19f0*/  @!P0 IADD3 R5, P1, R3.reuse, R138, RZ ;  /* 0x0000008a03058210 */ /* 0x040fe80007f3e0ff */
[----:B------:R-:W-:Y:S01]  /*1a00*/  @!P0 LEA.HI.X.SX32 R4, R3, R99, 0x1, P1 ;  /* 0x0000006303048211 */ /* 0x000fe200008f0eff */
[----:B------:R-:W-:Y:S01]  /*1a10*/  IMAD.MOV R3, RZ, RZ, -R3 ;  /* 0x000000ffff037224 */ /* 0x000fe200078e0a03 */
[----:B------:R-:W-:Y:S03]  /*1a20*/  @!P0 LEA R8, P1, R5, c[0x0][0x2a0], 0x2 ;  /* 0x0000a80005088a11 */ /* 0x000fe600078210ff */
        /* <DEDUP_REMOVED lines=10> */
[C---:B------:R-:W-:Y:S04]  /*1ad0*/  IMAD.WIDE.U32 R4, R119.reuse, c[0x0][0x1f0], R4 ;  /* 0x00007c0077047a25 */ /* 0x040fe800078e0004 */
[----:B------:R-:W-:Y:S01]  /*1ae0*/  IMAD R144, R114, c[0x0][0x1f0], RZ ;  /* 0x00007c0072907a24 */ /* 0x000fe200078e02ff */
[----:B------:R-:W-:Y:S03]  /*1af0*/  IADD3 R3, P0, R130, R4, RZ ;  /* 0x0000000482037210 */ /* 0x000fe60007f1e0ff */
[----:B------:R-:W-:Y:S05]  /*1b00*/  IMAD R144, R119, c[0x0][0x1f4], R144 ;  /* 0x00007d0077907a24 */ /* 0x000fea00078e0290 */
[----:B------:R-:W-:Y:S02]  /*1b10*/  IADD3.X R144, R98, R5, R144, P0, !PT ;  /* 0x0000000562907210 */ /* 0x000fe400007fe490 */
[C---:B------:R-:W-:Y:S04]  /*1b20*/  LEA R145, P0, R3.reuse, c[0x0][0x1c8], 0x1 ;  /* 0x0000720003917a11 */ /* 0x040fe800078008ff */
[----:B------:R-:W-:Y:S01]  /*1b30*/  LEA.HI.X R144, R3, c[0x0][0x1cc], R144, 0x1, P0 ;  /* 0x0000730003907a11 */ /* 0x000fe200000f0c90 */
[----:B---3--:R-:W-:-:S05]  /*1b40*/  @!P3 BRA `(.L_x_321) ;  /* 0x00003ae00000b947 */ /* 0x008fca0003800000 */
[C---:B------:R-:W-:Y:S01]  /*1b50*/  IMAD R41, R39.reuse, UR5, RZ ;  /* 0x0000000527297c24 */ /* 0x040fe2000f8e02ff */
[----:B------:R-:W-:Y:S01]  /*1b60*/  ISETP.NE.AND P0, PT, RZ, UR4, PT ;  /* 0x00000004ff007c0c */ /* 0x000fe2000bf05270 */
[C---:B------:R-:W-:Y:S01]  /*1b70*/  IMAD R40, R39.reuse, UR6, RZ ;  /* 0x0000000627287c24 */ /* 0x040fe2000f8e02ff */
[----:B------:R-:W-:Y:S01]  /*1b80*/  SHF.R.S32.HI R4, RZ, 0x1f, R39 ;  /* 0x0000001fff047819 */ /* 0x000fe20000011427 */
[C---:B------:R-:W-:Y:S02]  /*1b90*/  IMAD R3, R39.reuse, -0x60, R2 ;  /* 0xffffffa027037824 */ /* 0x040fe400078e0202 */
[----:B------:R-:W-:Y:S03]  /*1ba0*/  IMAD.WIDE.U32 R64, R39, UR20, RZ ;  /* 0x0000001427407c25 */ /* 0x000fe6000f8e00ff */
[----:B------:R-:W-:Y:S01]  /*1bb0*/  IMNMX R146, R3, 0x60, PT ;  /* 0x0000006003927817 */ /* 0x000fe20003800200 */
[C---:B------:R-:W-:Y:S02]  /*1bc0*/  IMAD R41, R4.reuse, UR20, R41 ;  /* 0x0000001404297c24 */ /* 0x040fe4000f8e0229 */
[----:B------:R-:W-:Y:S02]  /*1bd0*/  IMAD R40, R4, UR10, R40 ;  /* 0x0000000a04287c24 */ /* 0x000fe4000f8e0228 */
[----:B------:R-:W-:Y:S01]  /*1be0*/  IMAD.WIDE.U32 R44, R39, UR10, RZ ;  /* 0x0000000a272c7c25 */ /* 0x000fe2000f8e00ff */
        /* <DEDUP_REMOVED lines=31> */
.L_x_324:
[----:B------:R-:W-:Y:S05]  /*1de0*/  BSYNC B0 ;  /* 0x0000000000007941 */ /* 0x000fea0003800000 */
.L_x_323:
        /* <DEDUP_REMOVED lines=19> */
[----:B------:R-:W-:Y:S01]  /*1f20*/  IADD3 R6, P1, P0, R142, UR15, R64 ;  /* 0x0000000f8e067c10 */ /* 0x000fe2000f83e040 */
[----:B------:R-:W-:Y:S01]  /*1f30*/  CS2R R58, SRZ ;  /* 0x00000000003a7805 */ /* 0x000fe2000001ff00 */
[----:B------:R-:W-:Y:S01]  /*1f40*/  CS2R R32, SRZ ;  /* 0x0000000000207805 */ /* 0x000fe2000001ff00 */
[----:B------:R-:W-:Y:S01]  /*1f50*/  CS2R R56, SRZ ;  /* 0x0000000000387805 */ /* 0x000fe2000001ff00 */
[----:B------:R-:W-:Y:S01]  /*1f60*/  IADD3.X R4, R107, UR14, R41, P1, P0 ;  /* 0x0000000e6b047c10 */ /* 0x000fe20008fe0429 */
[----:B------:R-:W-:Y:S01]  /*1f70*/  CS2R R28, SRZ ;  /* 0x00000000001c7805 */ /* 0x000fe2000001ff00 */
[----:B------:R-:W-:Y:S04]  /*1f80*/  IADD3 R9, P1, P0, R140, UR16, R44 ;  /* 0x000000108c097c10 */ /* 0x000fe8000f83e02c */
[----:B------:R-:W-:Y:S02]  /*1f90*/  IADD3.X R8, R106, UR9, R40, P1, P0 ;  /* 0x000000096a087c10 */ /* 0x000fe40008fe0428 */
        /* <DEDUP_REMOVED lines=12> */
.L_x_326:
[----:B------:R-:W-:Y:S05]  /*2060*/  BSYNC B0 ;  /* 0x0000000000007941 */ /* 0x000fea0003800000 */
.L_x_325:
[----:B------:R-:W-:Y:S01]  /*2070*/  ISETP.GE.AND P3, PT, R83, R146, PT ;  /* 0x000000925300720c */ /* 0x000fe20003f66270 */
[----:B-----5:R-:W-:Y:S01]  /*2080*/  IMAD.MOV.U32 R9, RZ, RZ, R56 ;  /* 0x000000ffff097224 */ /* 0x020fe200078e0038 */
[----:B------:R-:W-:Y:S01]  /*2090*/  MOV R6, R58 ;  /* 0x0000003a00067202 */ /* 0x000fe20000000f00 */
        /* <DEDUP_REMOVED lines=13> */
[----:B-1----:R-:W-:Y:S02]  /*2170*/  PRMT R10, R8, 0x5410, R9 ;  /* 0x00005410080a7816 */ /* 0x002fe40000000009 */
[----:B------:R-:W-:Y:S01]  /*2180*/  PRMT R11, R4, 0x5410, R6 ;  /* 0x00005410040b7816 */ /* 0x000fe20000000006 */
[----:B------:R-:W-:-:S05]  /*2190*/  @P3 BRA `(.L_x_328) ;  /* 0x0000012000003947 */ /* 0x000fca0003800000 */
[----:B------:R-:W-:Y:S01]  /*21a0*/  IADD3 R64, P1, P0, R142, UR13, R64 ;  /* 0x0000000d8e407c10 */ /* 0x000fe2000f83e040 */
[----:B------:R-:W-:Y:S01]  /*21b0*/  CS2R R46, SRZ ;  /* 0x00000000002e7805 */ /* 0x000fe2000001ff00 */
[----:B------:R-:W-:Y:S02]  /*21c0*/  CS2R R24, SRZ ;  /* 0x0000000000187805 */ /* 0x000fe4000001ff00 */
[----:B------:R-:W-:Y:S02]  /*21d0*/  IADD3.X R41, R107, UR12, R41, P1, P0 ;  /* 0x0000000c6b297c10 */ /* 0x000fe40008fe0429 */
        /* <DEDUP_REMOVED lines=14> */
.L_x_328:
[----:B------:R-:W-:Y:S05]  /*22c0*/  BSYNC B0 ;  /* 0x0000000000007941 */ /* 0x000fea0003800000 */
.L_x_327:
[----:B-----5:R-:W-:Y:S01]  /*22d0*/  MOV R6, R54 ;  /* 0x0000003600067202 */ /* 0x020fe20000000f00 */
[----:B------:R2:W3:Y:S01]  /*22e0*/  SHFL.IDX PT, R64, R144, RZ, 0x181f ;  /* 0x00181fff90407589 */ /* 0x0004e200000e0000 */
[----:B-1----:R-:W-:Y:S01]  /*22f0*/  IMAD.MOV.U32 R9, RZ, RZ, R46 ;  /* 0x000000ffff097224 */ /* 0x002fe200078e002e */
[----:B------:R-:W-:Y:S01]  /*2300*/  BSSY B1, `(.L_x_329) ;  /* 0x000007f000017945 */ /* 0x000fe20003800000 */
[----:B------:R-:W-:Y:S02]  /*2310*/  IMAD.MOV.U32 R8, RZ, RZ, R47 ;  /* 0x000000ffff087224 */ /* 0x000fe400078e002f */
[----:B------:R-:W-:Y:S01]  /*2320*/  IMAD.MOV.U32 R4, RZ, RZ, R55 ;  /* 0x000000ffff047224 */ /* 0x000fe200078e0037 */
[----:B------:R2:W1:Y:S02]  /*2330*/  SHFL.IDX PT, R53, R145, RZ, 0x181f ;  /* 0x00181fff91357589 */ /* 0x00046400000e0000 */
        /* <DEDUP_REMOVED lines=11> */
[C---:B-1----:R-:W-:Y:S01]  /*23f0*/  LEA R68, P0, R16.reuse, R53, 0x1 ;  /* 0x0000003510447211 */ /* 0x042fe200078008ff */
[----:B------:R-:W1:Y:S03]  /*2400*/  LDS.128 R20, [R87+0x8100] ;  /* 0x0081000057147984 */ /* 0x000e660000000c00 */
[----:B---3--:R-:W-:Y:S02]  /*2410*/  LEA.HI.X R69, R16, R64, R17, 0x1, P0 ;  /* 0x0000004010457211 */ /* 0x008fe400000f0c11 */
        /* <DEDUP_REMOVED lines=22> */
[C---:B------:R-:W-:Y:S01]  /*2580*/  @!P0 FMUL.FTZ R63, R40.reuse, R4 ;  /* 0x00000004283f8220 */ /* 0x040fe20000410000 */
[----:B------:R-:W-:Y:S01]  /*2590*/  @!P0 MOV R34, R22 ;  /* 0x0000001600228202 */ /* 0x000fe20000000f00 */
[----:B------:R-:W-:Y:S01]  /*25a0*/  @!P0 FFMA.FTZ R3, R35, R38, R3 ;  /* 0x0000002623038223 */ /* 0x000fe20000010003 */
[----:B------:R-:W-:Y:S01]  /*25b0*/  @!P0 HADD2.F32 R38, -RZ, R42.H0_H0 ;  /* 0x2000002aff268230 */ /* 0x000fe20000004100 */
[C---:B------:R-:W-:Y:S02]  /*25c0*/  @!P0 FMUL.FTZ R4, R31.reuse, R4 ;  /* 0x000000041f048220 */ /* 0x040fe40000410000 */
[----:B------:R-:W-:Y:S01]  /*25d0*/  @!P0 FFMA.FTZ R63, R31, R41, -R63 ;  /* 0x000000291f3f8223 */ /* 0x000fe2000001083f */
        /* <DEDUP_REMOVED lines=23> */
.L_x_332:
[----:B------:R-:W-:Y:S05]  /*2750*/  BSYNC B0 ;  /* 0x0000000000007941 */ /* 0x000fea0003800000 */
.L_x_331:
[----:B------:R-:W-:Y:S11]  /*2760*/  ISETP.GE.AND P0, PT, R90, c[0x0][0x1d4], PT ;  /* 0x000075005a007a0c */ /* 0x000ff60003f06270 */
[----:B------:R-:W-:Y:S02]  /*2770*/  @!UPT UIADD3 URZ, URZ, URZ, URZ ;  /* 0x0000003f3f3ff290 */ /* 0x000fe4000fffe03f */
[----:B------:R-:W-:-:S05]  /*2780*/  @P0 BRA `(.L_x_330) ;  /* 0x0000036000000947 */ /* 0x000fca0003800000 */
[C---:B-1----:R-:W-:Y:S01]  /*2790*/  LEA R62, P0, R101.reuse, R53, 0x1 ;  /* 0x00000035653e7211 */ /* 0x042fe200078008ff */
[----:B------:R-:W1:Y:S03]  /*27a0*/  LDS.128 R20, [R87+0xb100] ;  /* 0x00b1000057147984 */ /* 0x000e660000000c00 */
        /* <DEDUP_REMOVED lines=52> */
.L_x_330:
[----:B------:R-:W-:Y:S05]  /*2af0*/  BSYNC B1 ;  /* 0x0000000000017941 */ /* 0x000fea0003800000 */
.L_x_329:
[----:B------:R4:W2:Y:S01]  /*2b00*/  SHFL.IDX PT, R41, R144, 0x1, 0x181f ;  /* 0x00381f0090297f89 */ /* 0x0008a200000e0000 */
[----:B------:R-:W-:Y:S03]  /*2b10*/  BSSY B1, `(.L_x_333) ;  /* 0x0000075000017945 */ /* 0x000fe60003800000 */
[----:B------:R4:W3:Y:S01]  /*2b20*/  SHFL.IDX PT, R40, R145, 0x1, 0x181f ;  /* 0x00381f0091287f89 */ /* 0x0008e200000e0000 */
[----:B------:R-:W-:-:S05]  /*2b30*/  @P6 BRA `(.L_x_334) ;  /* 0x0000072000006947 */ /* 0x000fca0003800000 */
[----:B------:R-:W-:Y:S01]  /*2b40*/  BSSY B0, `(.L_x_335) ;  /* 0x0000038000007945 */ /* 0x000fe20003800000 */
[----:B------:R-:W-:-:S05]  /*2b50*/  @P5 BRA `(.L_x_336) ;  /* 0x0000036000005947 */ /* 0x000fca0003800000 */
[C---:B---3--:R-:W-:Y:S01]  /*2b60*/  LEA R60, P0, R16.reuse, R40, 0x1 ;  /* 0x00000028103c7211 */ /* 0x048fe200078008ff */
[----:B-1----:R-:W1:Y:S03]  /*2b70*/  LDS.128 R20, [R87+0x9100] ;  /* 0x0091000057147984 */ /* 0x002e660000000c00 */
[----:B--2---:R-:W-:Y:S02]  /*2b80*/  LEA.HI.X R61, R16, R41, R17, 0x1, P0 ;  /* 0x00000029103d7211 */ /* 0x004fe400000f0c11 */
        /* <DEDUP_REMOVED lines=51> */
.L_x_336:
[----:B------:R-:W-:Y:S05]  /*2ec0*/  BSYNC B0 ;  /* 0x0000000000007941 */ /* 0x000fea0003800000 */
.L_x_335:
[----:B------:R-:W-:Y:S11]  /*2ed0*/  ISETP.GE.AND P0, PT, R90, c[0x0][0x1d4], PT ;  /* 0x000075005a007a0c */ /* 0x000ff60003f06270 */
[----:B------:R-:W-:Y:S02]  /*2ee0*/  @!UPT UIADD3 URZ, URZ, URZ, URZ ;  /* 0x0000003f3f3ff290 */ /* 0x000fe4000fffe03f */
[----:B------:R-:W-:-:S05]  /*2ef0*/  @P0 BRA `(.L_x_334) ;  /* 0x0000036000000947 */ /* 0x000fca0003800000 */
[C---:B---3--:R-:W-:Y:S01]  /*2f00*/  LEA R40, P0, R101.reuse, R40, 0x1 ;  /* 0x0000002865287211 */ /* 0x048fe200078008ff */
[----:B-1----:R-:W1:Y:S03]  /*2f10*/  LDS.128 R20, [R87+0xc100] ;  /* 0x00c1000057147984 */ /* 0x002e660000000c00 */
[----:B--2---:R-:W-:Y:S02]  /*2f20*/  LEA.HI.X R41, R101, R41, R100, 0x1, P0 ;  /* 0x0000002965297211 */ /* 0x004fe400000f0c64 */
[----:B------:R-:W-:Y:S11]  /*2f30*/  ISETP.GE.AND P0, PT, R14, c[0x0][0x27c], PT ;  /* 0x00009f000e007a0c */ /* 0x000ff60003f06270 */
[----:B------:R-:W-:Y:S02]  /*2f40*/  @!UPT UIADD3 URZ, URZ, URZ, URZ ;  /* 0x0000003f3f3ff290 */ /* 0x000fe4000fffe03f */
[----:B------:R-:W-:Y:S01]  /*2f50*/  @!P0 HADD2.F32 R6, -RZ, R10.H1_H1 ;  /* 0x3000000aff068230 */ /* 0x000fe20000004100 */
        /* <DEDUP_REMOVED lines=19> */
[-C--:B------:R-:W-:Y:S01]  /*3090*/  @!P0 FMUL.FTZ R37, R31, R11.reuse ;  /* 0x0000000b1f258220 */ /* 0x080fe20000410000 */
        /* <DEDUP_REMOVED lines=28> */
.L_x_334:
[----:B------:R-:W-:Y:S05]  /*3260*/  BSYNC B1 ;  /* 0x0000000000017941 */ /* 0x000fea0003800000 */
.L_x_333:
[----:B--2-4-:R-:W2:Y:S04]  /*3270*/  SHFL.IDX PT, R144, R144, 0x2, 0x181f ;  /* 0x00581f0090907f89 */ /* 0x014ea800000e0000 */
[----:B------:R-:W4:Y:S01]  /*3280*/  SHFL.IDX PT, R145, R145, 0x2, 0x181f ;  /* 0x00581f0091917f89 */ /* 0x000f2200000e0000 */
[----:B------:R-:W-:-:S05]  /*3290*/  @P3 BRA `(.L_x_337) ;  /* 0x000026b000003947 */ /* 0x000fca0003800000 */
[----:B------:R-:W-:Y:S01]  /*32a0*/  BSSY B0, `(.L_x_338) ;  /* 0x0000038000007945 */ /* 0x000fe20003800000 */
[----:B------:R-:W-:-:S05]  /*32b0*/  @P5 BRA `(.L_x_339) ;  /* 0x0000036000005947 */ /* 0x000fca0003800000 */
[C---:B----4-:R-:W-:Y:S01]  /*32c0*/  LEA R36, P0, R16.reuse, R145, 0x1 ;  /* 0x0000009110247211 */ /* 0x050fe200078008ff */
        /* <DEDUP_REMOVED lines=53> */
.L_x_339:
[----:B------:R-:W-:Y:S05]  /*3620*/  BSYNC B0 ;  /* 0x0000000000007941 */ /* 0x000fea0003800000 */
.L_x_338:
[----:B------:R-:W-:Y:S11]  /*3630*/  ISETP.GE.AND P0, PT, R90, c[0x0][0x1d4], PT ;  /* 0x000075005a007a0c */ /* 0x000ff60003f06270 */
[----:B------:R-:W-:Y:S02]  /*3640*/  @!UPT UIADD3 URZ, URZ, URZ, URZ ;  /* 0x0000003f3f3ff290 */ /* 0x000fe4000fffe03f */
[----:B------:R-:W-:-:S05]  /*3650*/  @P0 BRA `(.L_x_337) ;  /* 0x000022f000000947 */ /* 0x000fca0003800000 */
[C---:B----4-:R-:W-:Y:S01]  /*3660*/  LEA R32, P0, R101.reuse, R145, 0x1 ;  /* 0x0000009165207211 */ /* 0x050fe200078008ff */
[----:B-1----:R-:W1:Y:S03]  /*3670*/  LDS.128 R20, [R87+0xd100] ;  /* 0x00d1000057147984 */ /* 0x002e660000000c00 */
[----:B--2---:R-:W-:Y:S02]  /*3680*/  LEA.HI.X R33, R101, R144, R100, 0x1, P0 ;  /* 0x0000009065217211 */ /* 0x004fe400000f0c64 */
        /* <DEDUP_REMOVED lines=52> */
.L_x_322:
[-C--:B------:R-:W-:Y:S01]  /*39d0*/  ISETP.GE.AND P1, PT, R86, R146.reuse, PT ;  /* 0x000000925600720c */ /* 0x080fe20003f26270 */
[----:B------:R-:W-:Y:S01]  /*39e0*/  CS2R R62, SRZ ;  /* 0x00000000003e7805 */ /* 0x000fe2000001ff00 */
[----:B------:R-:W-:Y:S01]  /*39f0*/  IADD3 R55, -R51, c[0x0][0x1d4], RZ ;  /* 0x0000750033377a10 */ /* 0x000fe20007ffe1ff */
[----:B------:R-:W-:Y:S01]  /*3a00*/  CS2R R60, SRZ ;  /* 0x00000000003c7805 */ /* 0x000fe2000001ff00 */
[----:B------:R-:W-:Y:S01]  /*3a10*/  ISETP.GE.OR P1, PT, R16, c[0x0][0x27c], P1 ;  /* 0x00009f0010007a0c */ /* 0x000fe20000f26670 */
[----:B------:R-:W-:Y:S01]  /*3a20*/  CS2R R30, SRZ ;  /* 0x00000000001e7805 */ /* 0x000fe2000001ff00 */
[----:B------:R-:W-:Y:S01]  /*3a30*/  CS2R R28, SRZ ;  /* 0x00000000001c7805 */ /* 0x000fe2000001ff00 */
[----:B------:R-:W-:Y:S01]  /*3a40*/  CS2R R58, SRZ ;  /* 0x00000000003a7805 */ /* 0x000fe2000001ff00 */
[----:B------:R-:W-:Y:S01]  /*3a50*/  CS2R R56, SRZ ;  /* 0x0000000000387805 */ /* 0x000fe2000001ff00 */
[----:B------:R-:W-:Y:S01]  /*3a60*/  CS2R R42, SRZ ;  /* 0x00000000002a7805 */ /* 0x000fe2000001ff00 */
[----:B------:R1:W2:Y:S01]  /*3a70*/  SHFL.IDX PT, R151, R144, RZ, 0x181f ;  /* 0x00181fff90977589 */ /* 0x0002a200000e0000 */
[----:B------:R-:W-:Y:S06]  /*3a80*/  BSSY B0, `(.L_x_340) ;  /* 0x00000c3000007945 */ /* 0x000fec0003800000 */
[----:B------:R-:W-:Y:S01]  /*3a90*/  @!P1 IADD3 R4, P3, P0, R136, UR15, R64 ;  /* 0x0000000f88049c10 */ /* 0x000fe2000f87e040 */
[----:B------:R1:W3:Y:S03]  /*3aa0*/  SHFL.IDX PT, R150, R145, RZ, 0x181f ;  /* 0x00181fff91967589 */ /* 0x0002e600000e0000 */
[--C-:B------:R-:W-:Y:S02]  /*3ab0*/  @!P1 IADD3.X R3, R104, UR14, R41.reuse, P3, P0 ;  /* 0x0000000e68039c10 */ /* 0x100fe40009fe0429 */
[----:B------:R-:W-:Y:S04]  /*3ac0*/  @!P1 IADD3 R6, P3, P0, R134, UR16, R44 ;  /* 0x0000001086069c10 */ /* 0x000fe8000f87e02c */
[----:B------:R-:W-:Y:S02]  /*3ad0*/  @!P1 IADD3.X R5, R103, UR9, R40, P3, P0 ;  /* 0x0000000967059c10 */ /* 0x000fe40009fe0428 */
[-C--:B------:R-:W-:Y:S04]  /*3ae0*/  ISETP.GE.AND P0, PT, R83, R146.reuse, PT ;  /* 0x000000925300720c */ /* 0x080fe80003f06270 */
[----:B------:R-:W-:Y:S11]  /*3af0*/  ISETP.GE.OR P0, PT, R16, c[0x0][0x27c], P0 ;  /* 0x00009f0010007a0c */ /* 0x000ff60000706670 */
[----:B------:R-:W-:Y:S02]  /*3b00*/  @!UPT UIADD3 URZ, URZ, URZ, URZ ;  /* 0x0000003f3f3ff290 */ /* 0x000fe4000fffe03f */
[----:B------:R-:W-:Y:S04]  /*3b10*/  @!P0 IADD3 R9, P4, P3, R136, UR13, R64 ;  /* 0x0000000d88098c10 */ /* 0x000fe8000fb9e040 */
[----:B------:R-:W-:Y:S02]  /*3b20*/  @!P0 IADD3.X R8, R104, UR12, R41, P4, P3 ;  /* 0x0000000c68088c10 */ /* 0x000fe4000a7e6429 */
[----:B------:R-:W-:Y:S04]  /*3b30*/  @!P0 IADD3 R11, P4, P3, R134, UR8, R44 ;  /* 0x00000008860b8c10 */ /* 0x000fe8000fb9e02c */
[----:B------:R-:W-:Y:S02]  /*3b40*/  @!P0 IADD3.X R10, R103, UR7, R40, P4, P3 ;  /* 0x00000007670a8c10 */ /* 0x000fe4000a7e6428 */
        /* <DEDUP_REMOVED lines=10> */
[----:B------:R1:W3:Y:S01]  /*3bf0*/  @!P0 LDG.E.128 R56, [R4.64] ;  /* 0x0000001204388981 */ /* 0x0002e2000c1e1d00 */
[----:B------:R-:W-:Y:S01]  /*3c00*/  CS2R R10, SRZ ;  /* 0x00000000000a7805 */ /* 0x000fe2000001ff00 */
[----:B----4-:R-:W-:Y:S01]  /*3c10*/  CS2R R20, SRZ ;  /* 0x0000000000147805 */ /* 0x010fe2000001ff00 */
[----:B-1----:R-:W-:Y:S06]  /*3c20*/  CS2R R22, SRZ ;  /* 0x0000000000167805 */ /* 0x002fec000001ff00 */
[----:B------:R1:W4:Y:S01]  /*3c30*/  @!P0 LDG.E.128 R20, [R8.64] ;  /* 0x0000001208148981 */ /* 0x000322000c1e1d00 */
[----:B------:R-:W-:Y:S04]  /*3c40*/  ISETP.GE.AND P0, PT, R15, R146, PT ;  /* 0x000000920f00720c */ /* 0x000fe80003f06270 */
[----:B------:R-:W-:Y:S11]  /*3c50*/  ISETP.GE.OR P0, PT, R16, c[0x0][0x27c], P0 ;  /* 0x00009f0010007a0c */ /* 0x000ff60000706670 */
[----:B------:R-:W-:Y:S02]  /*3c60*/  @!UPT UIADD3 URZ, URZ, URZ, URZ ;  /* 0x0000003f3f3ff290 */ /* 0x000fe4000fffe03f */
[----:B------:R-:W-:Y:S05]  /*3c70*/  @!P0 IADD3 R64, P1, R136, R64, RZ ;  /* 0x0000004088408210 */ /* 0x000fea0007f3e0ff */
[----:B------:R-:W-:Y:S01]  /*3c80*/  @!P0 IMAD.X R41, R104, 0x1, R41, P1 ;  /* 0x0000000168298824 */ /* 0x000fe200008e0629 */
[C---:B------:R-:W-:Y:S01]  /*3c90*/  @!P0 LEA R4, P1, R64.reuse, c[0x0][0x270], 0x1 ;  /* 0x00009c0040048a11 */ /* 0x040fe200078208ff */
[----:B-1----:R-:W-:Y:S03]  /*3ca0*/  CS2R R8, SRZ ;  /* 0x0000000000087805 */ /* 0x002fe6000001ff00 */
[----:B------:R-:W-:Y:S02]  /*3cb0*/  @!P0 LEA.HI.X R5, R64, c[0x0][0x274], R41, 0x1, P1 ;  /* 0x00009d0040058a11 */ /* 0x000fe400008f0c29 */
[----:B------:R-:W-:Y:S05]  /*3cc0*/  @!P0 IADD3 R44, P1, R134, R44, RZ ;  /* 0x0000002c862c8210 */ /* 0x000fea0007f3e0ff */
[----:B------:R-:W-:Y:S01]  /*3cd0*/  @!P0 IMAD.X R40, R103, 0x1, R40, P1 ;  /* 0x0000000167288824 */ /* 0x000fe200008e0628 */
[C---:B------:R-:W-:Y:S04]  /*3ce0*/  @!P0 LEA R24, P1, R44.reuse, c[0x0][0x288], 0x1 ;  /* 0x0000a2002c188a11 */ /* 0x040fe800078208ff */
[----:B------:R-:W-:Y:S02]  /*3cf0*/  @!P0 LEA.HI.X R25, R44, c[0x0][0x28c], R40, 0x1, P1 ;  /* 0x0000a3002c198a11 */ /* 0x000fe400008f0c28 */
[----:B------:R-:W-:Y:S01]  /*3d00*/  CS2R R40, SRZ ;  /* 0x0000000000287805 */ /* 0x000fe2000001ff00 */
[----:B------:R-:W-:Y:S02]  /*3d10*/  ISETP.GE.AND P1, PT, R16, c[0x0][0x27c], PT ;  /* 0x00009f0010007a0c */ /* 0x000fe40003f26270 */
[----:B------:R1:W5:Y:S07]  /*3d20*/  @!P0 LDG.E.128 R8, [R24.64] ;  /* 0x0000001218088981 */ /* 0x00036e000c1e1d00 */
[----:B------:R1:W5:Y:S01]  /*3d30*/  @!P0 LDG.E.128 R40, [R4.64] ;  /* 0x0000001204288981 */ /* 0x000362000c1e1d00 */
[----:B------:R-:W-:Y:S01]  /*3d40*/  ISETP.GE.OR P0, PT, R15, R146, P5 ;  /* 0x000000920f00720c */ /* 0x000fe20002f06670 */
[----:B--2---:R-:W-:Y:S02]  /*3d50*/  IMAD.MOV.U32 R6, RZ, RZ, R62 ;  /* 0x000000ffff067224 */ /* 0x004fe400078e003e */
[----:B-1----:R-:W-:Y:S02]  /*3d60*/  IMAD.MOV.U32 R5, RZ, RZ, R63 ;  /* 0x000000ffff057224 */ /* 0x002fe400078e003f */
[----:B------:R-:W-:Y:S02]  /*3d70*/  IMAD.MOV.U32 R4, RZ, RZ, R60 ;  /* 0x000000ffff047224 */ /* 0x000fe400078e003c */
[----:B------:R-:W-:Y:S01]  /*3d80*/  IMAD.MOV.U32 R3, RZ, RZ, R61 ;  /* 0x000000ffff037224 */ /* 0x000fe200078e003d */
[----:B------:R-:W-:Y:S01]  /*3d90*/  PRMT R68, R6, 0x5410, R5 ;  /* 0x0000541006447816 */ /* 0x000fe20000000005 */
[----:B---3--:R-:W-:Y:S02]  /*3da0*/  IMAD.MOV.U32 R6, RZ, RZ, R30 ;  /* 0x000000ffff067224 */ /* 0x008fe400078e001e */
[----:B------:R-:W-:Y:S01]  /*3db0*/  IMAD.MOV.U32 R5, RZ, RZ, R31 ;  /* 0x000000ffff057224 */ /* 0x000fe200078e001f */
[----:B------:R-:W-:Y:S01]  /*3dc0*/  PRMT R69, R3, 0x5410, R4 ;  /* 0x0000541003457816 */ /* 0x000fe20000000004 */
[----:B------:R-:W-:Y:S02]  /*3dd0*/  IMAD.MOV.U32 R4, RZ, RZ, R28 ;  /* 0x000000ffff047224 */ /* 0x000fe400078e001c */
[----:B------:R-:W-:Y:S01]  /*3de0*/  IMAD.MOV.U32 R3, RZ, RZ, R29 ;  /* 0x000000ffff037224 */ /* 0x000fe200078e001d */
[----:B------:R-:W-:Y:S01]  /*3df0*/  PRMT R34, R6, 0x5410, R5 ;  /* 0x0000541006227816 */ /* 0x000fe20000000005 */
[----:B------:R-:W-:Y:S02]  /*3e00*/  IMAD.MOV.U32 R6, RZ, RZ, R58 ;  /* 0x000000ffff067224 */ /* 0x000fe400078e003a */
[----:B------:R-:W-:Y:S01]  /*3e10*/  IMAD.MOV.U32 R5, RZ, RZ, R59 ;  /* 0x000000ffff057224 */ /* 0x000fe200078e003b */
[----:B------:R-:W-:Y:S01]  /*3e20*/  PRMT R35, R3, 0x5410, R4 ;  /* 0x0000541003237816 */ /* 0x000fe20000000004 */
[----:B------:R-:W-:Y:S02]  /*3e30*/  IMAD.MOV.U32 R4, RZ, RZ, R56 ;  /* 0x000000ffff047224 */ /* 0x000fe400078e0038 */
[----:B------:R-:W-:Y:S01]  /*3e40*/  IMAD.MOV.U32 R3, RZ, RZ, R57 ;  /* 0x000000ffff037224 */ /* 0x000fe200078e0039 */
[----:B------:R-:W-:Y:S04]  /*3e50*/  PRMT R53, R6, 0x5410, R5 ;  /* 0x0000541006357816 */ /* 0x000fe80000000005 */
[----:B------:R-:W-:Y:S01]  /*3e60*/  PRMT R54, R3, 0x5410, R4 ;  /* 0x0000541003367816 */ /* 0x000fe20000000004 */
[----:B----4-:R-:W-:Y:S02]  /*3e70*/  IMAD.MOV.U32 R6, RZ, RZ, R22 ;  /* 0x000000ffff067224 */ /* 0x010fe400078e0016 */
[----:B------:R-:W-:Y:S02]  /*3e80*/  IMAD.MOV.U32 R5, RZ, RZ, R23 ;  /* 0x000000ffff057224 */ /* 0x000fe400078e0017 */
[----:B------:R-:W-:Y:S02]  /*3e90*/  IMAD.MOV.U32 R4, RZ, RZ, R20 ;  /* 0x000000ffff047224 */ /* 0x000fe400078e0014 */
[----:B------:R-:W-:Y:S01]  /*3ea0*/  IMAD.MOV.U32 R3, RZ, RZ, R21 ;  /* 0x000000ffff037224 */ /* 0x000fe200078e0015 */
[----:B------:R-:W-:Y:S04]  /*3eb0*/  PRMT R32, R6, 0x5410, R5 ;  /* 0x0000541006207816 */ /* 0x000fe80000000005 */
[----:B------:R-:W-:Y:S01]  /*3ec0*/  PRMT R33, R3, 0x5410, R4 ;  /* 0x0000541003217816 */ /* 0x000fe20000000004 */
[----:B------:R-:W-:-:S05]  /*3ed0*/  @P0 BRA `(.L_x_341) ;  /* 0x000007d000000947 */ /* 0x000fca0003800000 */
[----:B-----5:R-:W-:Y:S01]  /*3ee0*/  IMAD.MOV.U32 R44, RZ, RZ, R42 ;  /* 0x000000ffff2c7224 */ /* 0x020fe200078e002a */
[----:B------:R-:W-:Y:S01]  /*3ef0*/  SEL R4, R51, R55, !P2 ;  /* 0x0000003733047207 */ /* 0x000fe20005000000 */
[----:B------:R-:W1:Y:S01]  /*3f00*/  LDS.128 R24, [R112+0x8100] ;  /* 0x0081000070187984 */ /* 0x000e620000000c00 */
[C---:B------:R-:W-:Y:S01]  /*3f10*/  LEA R148, P0, R113.reuse, R150, 0x1 ;  /* 0x0000009671947211 */ /* 0x040fe200078008ff */
[----:B------:R-:W-:Y:S01]  /*3f20*/  IMAD.MOV.U32 R70, RZ, RZ, R40 ;  /* 0x000000ffff467224 */ /* 0x000fe200078e0028 */
[----:B------:R-:W-:Y:S01]  /*3f30*/  SHF.R.S32.HI R3, RZ, 0x1f, R4 ;  /* 0x0000001fff037819 */ /* 0x000fe20000011404 */
[----:B------:R-:W-:Y:S01]  /*3f40*/  @!P1 HADD2.F32 R44, -RZ, R44.H0_H0 ;  /* 0x2000002cff2c9230 */ /* 0x000fe20000004100 */
[----:B------:R-:W-:Y:S02]  /*3f50*/  LEA.HI.X R149, R113, R151, R109, 0x1, P0 ;  /* 0x0000009771957211 */ /* 0x000fe400000f0c6d */
[----:B------:R-:W-:Y:S02]  /*3f60*/  LEA.HI R4, R3, R4, RZ, 0x4 ;  /* 0x0000000403047211 */ /* 0x000fe400078f20ff */
[----:B------:R-:W-:Y:S02]  /*3f70*/  @!P1 SHF.R.U64 R46, R42, 0x10, R43 ;  /* 0x000000102a2e9819 */ /* 0x000fe4000000122b */
[----:B------:R-:W-:Y:S02]  /*3f80*/  LEA.HI.SX32 R4, R4, R52, 0x1c ;  /* 0x0000003404047211 */ /* 0x000fe400078fe2ff */
[----:B------:R-:W-:Y:S01]  /*3f90*/  @!P1 SHF.R.U64 R49, R40, 0x10, R41 ;  /* 0x0000001028319819 */ /* 0x000fe20000001229 */
[----:B------:R-:W-:Y:S01]  /*3fa0*/  @!P1 HADD2.F32 R46, -RZ, R46.H0_H0 ;  /* 0x2000002eff2e9230 */ /* 0x000fe20000004100 */
[----:B------:R-:W-:Y:S02]  /*3fb0*/  SHF.R.S32.HI R3, RZ, 0x1f, R4 ;  /* 0x0000001fff037819 */ /* 0x000fe40000011404 */
[----:B------:R-:W-:Y:S02]  /*3fc0*/  SHF.L.U32 R36, R4, 0x3, RZ ;  /* 0x0000000304247819 */ /* 0x000fe400000006ff */
[----:B------:R-:W-:Y:S02]  /*3fd0*/  LEA.HI R3, R3, R4, RZ, 0x3 ;  /* 0x0000000403037211 */ /* 0x000fe400078f18ff */
[----:B------:R-:W-:Y:S02]  /*3fe0*/  LOP3.LUT R4, R89, 0x38, R36, 0xf8, !PT ;  /* 0x0000003859047812 */ /* 0x000fe400078ef824 */
[----:B------:R-:W-:Y:S02]  /*3ff0*/  SHF.R.S32.HI R3, RZ, 0x3, R3 ;  /* 0x00000003ff037819 */ /* 0x000fe40000011403 */
[----:B------:R-:W-:Y:S02]  /*4000*/  LOP3.LUT R4, R4, R88, RZ, 0x3c, !PT ;  /* 0x0000005804047212 */ /* 0x000fe400078e3cff */
[C---:B------:R-:W-:Y:S01]  /*4010*/  ISETP.GE.AND P0, PT, R36.reuse, c[0x0][0x1d4], PT ;  /* 0x0000750024007a0c */ /* 0x040fe20003f06270 */
[----:B------:R-:W-:Y:S01]  /*4020*/  IMAD R3, R3, 0x1800, R7 ;  /* 0x0000180003037824 */ /* 0x000fe200078e0207 */
[----:B------:R-:W-:Y:S02]  /*4030*/  @!P1 SHF.R.U32.HI R45, RZ, 0x10, R41 ;  /* 0x00000010ff2d9819 */ /* 0x000fe40000011629 */
[----:B------:R-:W-:Y:S01]  /*4040*/  MOV R47, R41 ;  /* 0x00000029002f7202 */ /* 0x000fe20000000f00 */
[----:B------:R-:W-:Y:S01]  /*4050*/  IMAD.IADD R3, R3, 0x1, R4 ;  /* 0x0000000103037824 */ /* 0x000fe200078e0204 */
[----:B------:R-:W-:Y:S01]  /*4060*/  @!P1 HADD2.F32 R41, -RZ, R70.H0_H0 ;  /* 0x20000046ff299230 */ /* 0x000fe20000004100 */
[----:B------:R-:W-:Y:S02]  /*4070*/  @!P1 SHF.R.U32.HI R6, RZ, 0x10, R9 ;  /* 0x00000010ff069819 */ /* 0x000fe40000011609 */
[----:B------:R-:W-:Y:S02]  /*4080*/  MOV R48, R43 ;  /* 0x0000002b00307202 */ /* 0x000fe40000000f00 */
[----:B------:R-:W-:Y:S01]  /*4090*/  SHF.L.U32 R64, R3, 0x1, RZ ;  /* 0x0000000103407819 */ /* 0x000fe200000006ff */
[----:B------:R-:W-:Y:S01]  /*40a0*/  IMAD.MOV.U32 R3, RZ, RZ, R8 ;  /* 0x000000ffff037224 */ /* 0x000fe200078e0008 */
[----:B-1----:R-:W-:Y:S01]  /*40b0*/  @!P1 MOV R37, R24 ;  /* 0x0000001800259202 */ /* 0x002fe20000000f00 */
[----:B------:R-:W-:Y:S01]  /*40c0*/  @!P0 IMAD.WIDE R150, R36, 0x2, R150 ;  /* 0x0000000224968825 */ /* 0x000fe200078e0296 */
[----:B------:R-:W-:Y:S01]  /*40d0*/  @!P1 SHF.R.U64 R4, R8, 0x10, R9 ;  /* 0x0000001008049819 */ /* 0x000fe20000001209 */
[----:B------:R-:W-:Y:S01]  /*40e0*/  @!P1 HADD2.F32 R6, -RZ, R6.H0_H0 ;  /* 0x20000006ff069230 */ /* 0x000fe20000004100 */
[----:B------:R-:W1:Y:S01]  /*40f0*/  LDS.128 R64, [R64+0x8100] ;  /* 0x0081000040407984 */ /* 0x000e620000000c00 */
[----:B------:R-:W-:Y:S01]  /*4100*/  IMAD.MOV.U32 R8, RZ, RZ, R10 ;  /* 0x000000ffff087224 */ /* 0x000fe200078e000a */
[----:B------:R-:W-:Y:S01]  /*4110*/  @!P1 HADD2.F32 R36, -RZ, R3.H0_H0 ;  /* 0x20000003ff249230 */ /* 0x000fe20000004100 */
[----:B------:R-:W-:Y:S01]  /*4120*/  @!P1 SHF.R.U32.HI R50, RZ, 0x10, R43 ;  /* 0x00000010ff329819 */ /* 0x000fe2000001162b */
[--C-:B------:R-:W-:Y:S01]  /*4130*/  @!P1 HADD2.F32 R38, -RZ, R37.reuse.H0_H0 ;  /* 0x20000025ff269230 */ /* 0x100fe20000004100 */
[----:B------:R-:W-:Y:S01]  /*4140*/  MOV R5, R9 ;  /* 0x0000000900057202 */ /* 0x000fe20000000f00 */
[----:B------:R-:W-:Y:S01]  /*4150*/  @!P1 HADD2.F32 R37, -RZ, R37.H1_H1 ;  /* 0x30000025ff259230 */ /* 0x000fe20000004100 */
[--C-:B------:R-:W-:Y:S01]  /*4160*/  @!P1 SHF.R.U64 R9, R10, 0x10, R11.reuse ;  /* 0x000000100a099819 */ /* 0x100fe2000000120b */
[----:B------:R-:W-:Y:S01]  /*4170*/  @!P1 HADD2.F32 R43, -RZ, R49.H0_H0 ;  /* 0x20000031ff2b9230 */ /* 0x000fe20000004100 */
[-C--:B------:R-:W-:Y:S01]  /*4180*/  @!P1 FMUL.FTZ R3, R38, R36.reuse ;  /* 0x0000002426039220 */ /* 0x080fe20000410000 */
[----:B------:R-:W-:Y:S01]  /*4190*/  @!P1 HADD2.F32 R8, -RZ, R8.H0_H0 ;  /* 0x20000008ff089230 */ /* 0x000fe20000004100 */
[----:B------:R-:W-:Y:S01]  /*41a0*/  MOV R10, R11 ;  /* 0x0000000b000a7202 */ /* 0x000fe20000000f00 */
[----:B------:R-:W-:Y:S01]  /*41b0*/  @!P1 HADD2.F32 R9, -RZ, R9.H0_H0 ;  /* 0x20000009ff099230 */ /* 0x000fe20000004100 */
[----:B------:R-:W-:Y:S01]  /*41c0*/  @!P1 SHF.R.U32.HI R11, RZ, 0x10, R11 ;  /* 0x00000010ff0b9819 */ /* 0x000fe2000001160b */
[----:B------:R-:W-:Y:S02]  /*41d0*/  @!P1 HADD2.F32 R48, -RZ, R48.H0_H0 ;  /* 0x20000030ff309230 */ /* 0x000fe40000004100 */
[----:B------:R-:W-:Y:S02]  /*41e0*/  @!P1 HADD2.F32 R50, -RZ, R50.H0_H0 ;  /* 0x20000032ff329230 */ /* 0x000fe40000004100 */
[----:B------:R-:W-:Y:S02]  /*41f0*/  @!P1 HADD2.F32 R4, -RZ, R4.H0_H0 ;  /* 0x20000004ff049230 */ /* 0x000fe40000004100 */
[----:B------:R-:W-:Y:S02]  /*4200*/  @!P1 HADD2.F32 R5, -RZ, R5.H0_H0 ;  /* 0x20000005ff059230 */ /* 0x000fe40000004100 */
[----:B------:R-:W-:Y:S02]  /*4210*/  @!P1 HADD2.F32 R10, -RZ, R10.H0_H0 ;  /* 0x2000000aff0a9230 */ /* 0x000fe40000004100 */
[----:B------:R-:W-:Y:S01]  /*4220*/  @!P1 HADD2.F32 R11, -RZ, R11.H0_H0 ;  /* 0x2000000bff0b9230 */ /* 0x000fe20000004100 */
[----:B-1----:R-:W-:Y:S05]  /*4230*/  @!P1 IMAD.MOV.U32 R42, RZ, RZ, R64 ;  /* 0x000000ffff2a9224 */ /* 0x002fea00078e0040 */
[--C-:B------:R-:W-:Y:S02]  /*4240*/  @!P1 HADD2.F32 R40, -RZ, R42.reuse.H0_H0 ;  /* 0x2000002aff289230 */ /* 0x100fe40000004100 */
[----:B------:R-:W-:Y:S03]  /*4250*/  @!P1 HADD2.F32 R42, -RZ, R42.H1_H1 ;  /* 0x3000002aff2a9230 */ /* 0x000fe60000004100 */
[C---:B------:R-:W-:Y:S01]  /*4260*/  @!P1 FMUL.FTZ R70, R40.reuse, R36 ;  /* 0x0000002428469220 */ /* 0x040fe20000410000 */
[----:B------:R-:W-:Y:S01]  /*4270*/  @!P1 MOV R36, R25 ;  /* 0x0000001900249202 */ /* 0x000fe20000000f00 */
[-C--:B------:R-:W-:Y:S01]  /*4280*/  @!P1 FFMA.FTZ R3, R40, R41.reuse, R3 ;  /* 0x0000002928039223 */ /* 0x080fe20000010003 */
[----:B------:R-:W-:Y:S01]  /*4290*/  @!P1 HADD2.F32 R40, -RZ, R47.H0_H0 ;  /* 0x2000002fff289230 */ /* 0x000fe20000004100 */
[----:B------:R-:W-:Y:S01]  /*42a0*/  @!P1 FFMA.FTZ R70, R38, R41, -R70 ;  /* 0x0000002926469223 */ /* 0x000fe20000010846 */
[----:B------:R-:W-:Y:S01]  /*42b0*/  @!P1 MOV R41, R65 ;  /* 0x0000004100299202 */ /* 0x000fe20000000f00 */
[CC--:B------:R-:W-:Y:S02]  /*42c0*/  @!P1 FMUL.FTZ R147, R42.reuse, R4.reuse ;  /* 0x000000042a939220 */ /* 0x0c0fe40000410000 */
[C---:B------:R-:W-:Y:S02]  /*42d0*/  @!P1 FMUL.FTZ R4, R37.reuse, R4 ;  /* 0x0000000425049220 */ /* 0x040fe40000410000 */
[-C--:B------:R-:W-:Y:S01]  /*42e0*/  @!P1 FFMA.FTZ R147, R37, R43.reuse, -R147 ;  /* 0x0000002b25939223 */ /* 0x080fe20000010893 */
[--C-:B------:R-:W-:Y:S01]  /*42f0*/  @!P1 HADD2.F32 R38, -RZ, R41.reuse.H0_H0 ;  /* 0x20000029ff269230 */ /* 0x100fe20000004100 */
[----:B------:R-:W-:Y:S01]  /*4300*/  @!P1 FFMA.FTZ R4, R42, R43, R4 ;  /* 0x0000002b2a049223 */ /* 0x000fe20000010004 */
[----:B------:R-:W-:Y:S02]  /*4310*/  @!P1 HADD2.F32 R41, -RZ, R41.H1_H1 ;  /* 0x30000029ff299230 */ /* 0x000fe40000004100 */
[----:B------:R-:W-:Y:S01]  /*4320*/  @!P1 HADD2.F32 R42, -RZ, R45.H0_H0 ;  /* 0x2000002dff2a9230 */ /* 0x000fe20000004100 */
[----:B------:R-:W-:Y:S01]  /*4330*/  @!P1 IMAD.MOV.U32 R45, RZ, RZ, R66 ;  /* 0x000000ffff2d9224 */ /* 0x000fe200078e0042 */
[--C-:B------:R-:W-:Y:S01]  /*4340*/  @!P1 HADD2.F32 R37, -RZ, R36.reuse.H0_H0 ;  /* 0x20000024ff259230 */ /* 0x100fe20000004100 */
[----:B------:R-:W-:Y:S01]  /*4350*/  @!P1 FMUL.FTZ R153, R41, R6 ;  /* 0x0000000629999220 */ /* 0x000fe20000410000 */
[----:B------:R-:W-:Y:S01]  /*4360*/  @!P1 HADD2.F32 R36, -RZ, R36.H1_H1 ;  /* 0x30000024ff249230 */ /* 0x000fe20000004100 */
[-C--:B------:R-:W-:Y:S01]  /*4370*/  @!P1 FMUL.FTZ R152, R38, R5.reuse ;  /* 0x0000000526989220 */ /* 0x080fe20000410000 */
[----:B------:R-:W-:Y:S01]  /*4380*/  @!P1 F2FP.PACK_AB R70, R147, R70 ;  /* 0x000000469346923e */ /* 0x000fe200000000ff */
[C---:B------:R-:W-:Y:S01]  /*4390*/  @!P1 FMUL.FTZ R5, R37.reuse, R5 ;  /* 0x0000000525059220 */ /* 0x040fe20000410000 */
[----:B------:R-:W-:Y:S01]  /*43a0*/  @!P1 F2FP.PACK_AB R3, R4, R3 ;  /* 0x000000030403923e */ /* 0x000fe200000000ff */
[C---:B------:R-:W-:Y:S01]  /*43b0*/  @!P1 FMUL.FTZ R6, R36.reuse, R6 ;  /* 0x0000000624069220 */ /* 0x040fe20000410000 */
[----:B------:R-:W-:Y:S01]  /*43c0*/  @!P1 MOV R24, R70 ;  /* 0x0000004600189202 */ /* 0x000fe20000000f00 */
[----:B------:R-:W-:Y:S01]  /*43d0*/  @!P1 FFMA.FTZ R153, R36, R42, -R153 ;  /* 0x0000002a24999223 */ /* 0x000fe20000010899 */
[----:B------:R-:W-:Y:S01]  /*43e0*/  @!P1 MOV R36, R26 ;  /* 0x0000001a00249202 */ /* 0x000fe20000000f00 */
[-C--:B------:R-:W-:Y:S01]  /*43f0*/  @!P1 FFMA.FTZ R152, R37, R40.reuse, -R152 ;  /* 0x0000002825989223 */ /* 0x080fe20000010898 */
[--C-:B------:R-:W-:Y:S01]  /*4400*/  @!P1 HADD2.F32 R43, -RZ, R45.reuse.H0_H0 ;  /* 0x2000002dff2b9230 */ /* 0x100fe20000004100 */
[----:B------:R-:W-:Y:S01]  /*4410*/  @!P1 FFMA.FTZ R5, R38, R40, R5 ;  /* 0x0000002826059223 */ /* 0x000fe20000010005 */
[----:B------:R-:W-:Y:S01]  /*4420*/  @!P1 HADD2.F32 R45, -RZ, R45.H1_H1 ;  /* 0x3000002dff2d9230 */ /* 0x000fe20000004100 */
[----:B------:R-:W-:Y:S01]  /*4430*/  @!P1 FFMA.FTZ R6, R41, R42, R6 ;  /* 0x0000002a29069223 */ /* 0x000fe20000010006 */
[--C-:B------:R-:W-:Y:S01]  /*4440*/  @!P1 HADD2.F32 R37, -RZ, R36.reuse.H0_H0 ;  /* 0x20000024ff259230 */ /* 0x100fe20000004100 */
[-C--:B------:R-:W-:Y:S01]  /*4450*/  @!P1 FMUL.FTZ R154, R43, R8.reuse ;  /* 0x000000082b9a9220 */ /* 0x080fe20000410000 */
[----:B------:R-:W-:Y:S01]  /*4460*/  @!P1 HADD2.F32 R36, -RZ, R36.H1_H1 ;  /* 0x30000024ff249230 */ /* 0x000fe20000004100 */
[----:B------:R-:W-:Y:S01]  /*4470*/  @!P1 FMUL.FTZ R155, R45, R9 ;  /* 0x000000092d9b9220 */ /* 0x000fe20000410000 */
[----:B------:R-:W-:Y:S01]  /*4480*/  @!P1 MOV R64, R3 ;  /* 0x0000000300409202 */ /* 0x000fe20000000f00 */
[----:B------:R-:W-:Y:S01]  /*4490*/  @!P1 FMUL.FTZ R8, R37, R8 ;  /* 0x0000000825089220 */ /* 0x000fe20000410000 */
[----:B------:R-:W-:Y:S01]  /*44a0*/  @!P1 F2FP.PACK_AB R152, R153, R152 ;  /* 0x000000989998923e */ /* 0x000fe200000000ff */
[----:B------:R-:W-:Y:S01]  /*44b0*/  @!P1 FFMA.FTZ R154, R37, R44, -R154 ;  /* 0x0000002c259a9223 */ /* 0x000fe2000001089a */
[----:B------:R-:W-:Y:S01]  /*44c0*/  @!P1 MOV R37, R67 ;  /* 0x0000004300259202 */ /* 0x000fe20000000f00 */
[C---:B------:R-:W-:Y:S01]  /*44d0*/  @!P1 FMUL.FTZ R9, R36.reuse, R9 ;  /* 0x0000000924099220 */ /* 0x040fe20000410000 */
[----:B------:R-:W-:Y:S01]  /*44e0*/  @!P1 MOV R25, R152 ;  /* 0x0000009800199202 */ /* 0x000fe20000000f00 */
[----:B------:R-:W-:Y:S01]  /*44f0*/  @!P1 FFMA.FTZ R155, R36, R46, -R155 ;  /* 0x0000002e249b9223 */ /* 0x000fe2000001089b */
[----:B------:R-:W-:Y:S01]  /*4500*/  @!P1 F2FP.PACK_AB R5, R6, R5 ;  /* 0x000000050605923e */ /* 0x000fe200000000ff */
[----:B------:R-:W-:Y:S01]  /*4510*/  @!P1 IMAD.MOV.U32 R36, RZ, RZ, R27 ;  /* 0x000000ffff249224 */ /* 0x000fe200078e001b */
[--C-:B------:R-:W-:Y:S01]  /*4520*/  @!P1 HADD2.F32 R47, -RZ, R37.reuse.H0_H0 ;  /* 0x20000025ff2f9230 */ /* 0x100fe20000004100 */
[----:B------:R-:W-:Y:S01]  /*4530*/  @!P1 FFMA.FTZ R8, R43, R44, R8 ;  /* 0x0000002c2b089223 */ /* 0x000fe20000010008 */
[----:B------:R-:W-:Y:S01]  /*4540*/  @!P1 HADD2.F32 R49, -RZ, R37.H1_H1 ;  /* 0x30000025ff319230 */ /* 0x000fe20000004100 */
[----:B------:R-:W-:Y:S01]  /*4550*/  @!P1 FFMA.FTZ R9, R45, R46, R9 ;  /* 0x0000002e2d099223 */ /* 0x000fe20000010009 */
[--C-:B------:R-:W-:Y:S01]  /*4560*/  @!P1 HADD2.F32 R37, -RZ, R36.reuse.H0_H0 ;  /* 0x20000024ff259230 */ /* 0x100fe20000004100 */
[----:B------:R-:W-:Y:S01]  /*4570*/  @!P1 FMUL.FTZ R157, R47, R10 ;  /* 0x0000000a2f9d9220 */ /* 0x000fe20000410000 */
[----:B------:R-:W-:Y:S01]  /*4580*/  @!P1 HADD2.F32 R36, -RZ, R36.H1_H1 ;  /* 0x30000024ff249230 */ /* 0x000fe20000004100 */
[-C--:B------:R-:W-:Y:S01]  /*4590*/  @!P1 FMUL.FTZ R156, R49, R11.reuse ;  /* 0x0000000b319c9220 */ /* 0x080fe20000410000 */
[----:B------:R-:W-:Y:S01]  /*45a0*/  @!P1 F2FP.PACK_AB R154, R155, R154 ;  /* 0x0000009a9b9a923e */ /* 0x000fe200000000ff */
[----:B------:R-:W-:Y:S01]  /*45b0*/  @!P1 FFMA.FTZ R157, R37, R48, -R157 ;  /* 0x00000030259d9223 */ /* 0x000fe2000001089d */
[----:B------:R-:W-:Y:S01]  /*45c0*/  @!P1 F2FP.PACK_AB R8, R9, R8 ;  /* 0x000000080908923e */ /* 0x000fe200000000ff */
[C---:B------:R-:W-:Y:S02]  /*45d0*/  @!P1 FFMA.FTZ R156, R36.reuse, R50, -R156 ;  /* 0x00000032249c9223 */ /* 0x040fe4000001089c */
[----:B------:R-:W-:Y:S01]  /*45e0*/  @!P1 FMUL.FTZ R10, R37, R10 ;  /* 0x0000000a250a9220 */ /* 0x000fe20000410000 */
[----:B------:R-:W-:Y:S01]  /*45f0*/  @!P1 MOV R66, R8 ;  /* 0x0000000800429202 */ /* 0x000fe20000000f00 */
[----:B------:R-:W-:Y:S01]  /*4600*/  @!P1 FMUL.FTZ R11, R36, R11 ;  /* 0x0000000b240b9220 */ /* 0x000fe20000410000 */
[----:B------:R-:W-:Y:S01]  /*4610*/  @!P1 F2FP.PACK_AB R156, R156, R157 ;  /* 0x0000009d9c9c923e */ /* 0x000fe200000000ff */
[----:B------:R-:W-:Y:S02]  /*4620*/  @!P1 FFMA.FTZ R10, R47, R48, R10 ;  /* 0x000000302f0a9223 */ /* 0x000fe4000001000a */
[----:B------:R-:W-:Y:S01]  /*4630*/  @!P1 FFMA.FTZ R11, R49, R50, R11 ;  /* 0x00000032310b9223 */ /* 0x000fe2000001000b */
[----:B------:R-:W-:Y:S01]  /*4640*/  @!P1 MOV R27, R156 ;  /* 0x0000009c001b9202 */ /* 0x000fe20000000f00 */
[----:B------:R-:W-:Y:S02]  /*4650*/  @!P1 IMAD.MOV.U32 R26, RZ, RZ, R154 ;  /* 0x000000ffff1a9224 */ /* 0x000fe400078e009a */
[----:B------:R-:W-:Y:S01]  /*4660*/  @!P1 IMAD.MOV.U32 R65, RZ, RZ, R5 ;  /* 0x000000ffff419224 */ /* 0x000fe200078e0005 */
[----:B------:R-:W-:Y:S02]  /*4670*/  @!P1 F2FP.PACK_AB R10, R11, R10 ;  /* 0x0000000a0b0a923e */ /* 0x000fe400000000ff */
[----:B------:R1:W-:Y:S02]  /*4680*/  ST.E.128 [R148.64], R24 ;  /* 0x0000001894007985 */ /* 0x0003e4000c101d12 */
[----:B------:R-:W-:Y:S06]  /*4690*/  @!P1 MOV R67, R10 ;  /* 0x0000000a00439202 */ /* 0x000fec0000000f00 */
[----:B------:R1:W-:Y:S02]  /*46a0*/  @!P0 ST.E.128 [R150.64], R64 ;  /* 0x0000004096008985 */ /* 0x0003e4000c101d12 */
.L_x_341:
[----:B------:R-:W-:Y:S05]  /*46b0*/  BSYNC B0 ;  /* 0x0000000000007941 */ /* 0x000fea0003800000 */
.L_x_340:
[----:B-----5:R2:W3:Y:S01]  /*46c0*/  SHFL.IDX PT, R43, R144, 0x1, 0x181f ;  /* 0x00381f00902b7f89 */ /* 0x0204e200000e0000 */
[----:B------:R-:W-:Y:S01]  /*46d0*/  ISETP.GE.OR P0, PT, R86, R146, P5 ;  /* 0x000000925600720c */ /* 0x000fe20002f06670 */
[----:B------:R-:W-:Y:S02]  /*46e0*/  BSSY B0, `(.L_x_342) ;  /* 0x0000078000007945 */ /* 0x000fe40003800000 */
[----:B------:R2:W4:Y:S10]  /*46f0*/  SHFL.IDX PT, R42, R145, 0x1, 0x181f ;  /* 0x00381f00912a7f89 */ /* 0x00053400000e0000 */
[----:B------:R-:W-:-:S05]  /*4700*/  @P0 BRA `(.L_x_343) ;  /* 0x0000075000000947 */ /* 0x000fca0003800000 */
[----:B------:R-:W-:Y:S01]  /*4710*/  SEL R4, R51, R55, !P2 ;  /* 0x0000003733047207 */ /* 0x000fe20005000000 */
[----:B-1----:R-:W1:Y:S01]  /*4720*/  LDS.128 R24, [R111+0x8100] ;  /* 0x008100006f187984 */ /* 0x002e620000000c00 */
[C---:B----4-:R-:W-:Y:S01]  /*4730*/  LEA R46, P0, R113.reuse, R42, 0x1 ;  /* 0x0000002a712e7211 */ /* 0x050fe200078008ff */
[----:B------:R-:W-:Y:S01]  /*4740*/  @!P1 HADD2.F32 R38, -RZ, R68.H0_H0 ;  /* 0x20000044ff269230 */ /* 0x000fe20000004100 */
[----:B------:R-:W-:Y:S02]  /*4750*/  SHF.R.S32.HI R3, RZ, 0x1f, R4 ;  /* 0x0000001fff037819 */ /* 0x000fe40000011404 */
[----:B---3--:R-:W-:Y:S02]  /*4760*/  LEA.HI.X R47, R113, R43, R109, 0x1, P0 ;  /* 0x0000002b712f7211 */ /* 0x008fe400000f0c6d */
[----:B------:R-:W-:Y:S02]  /*4770*/  LEA.HI R4, R3, R4, RZ, 0x4 ;  /* 0x0000000403047211 */ /* 0x000fe400078f20ff */
[----:B------:R-:W-:Y:S02]  /*4780*/  @!P1 SHF.R.U64 R8, R30, 0x10, R31 ;  /* 0x000000101e089819 */ /* 0x000fe4000000121f */
[----:B------:R-:W-:Y:S02]  /*4790*/  LEA.HI.SX32 R4, R4, R52, 0x1c ;  /* 0x0000003404047211 */ /* 0x000fe400078fe2ff */
[--C-:B------:R-:W-:Y:S02]  /*47a0*/  @!P1 SHF.R.U64 R36, R60, 0x10, R61.reuse ;  /* 0x000000103c249819 */ /* 0x100fe4000000123d */
[----:B------:R-:W-:Y:S02]  /*47b0*/  SHF.R.S32.HI R3, RZ, 0x1f, R4 ;  /* 0x0000001fff037819 */ /* 0x000fe40000011404 */
[----:B------:R-:W-:Y:S02]  /*47c0*/  @!P1 SHF.R.U32.HI R37, RZ, 0x10, R61 ;  /* 0x00000010ff259819 */ /* 0x000fe4000001163d */
[----:B------:R-:W-:Y:S02]  /*47d0*/  LEA.HI R3, R3, R4, RZ, 0x3 ;  /* 0x0000000403037211 */ /* 0x000fe400078f18ff */
[----:B------:R-:W-:Y:S01]  /*47e0*/  SHF.L.U32 R4, R4, 0x3, RZ ;  /* 0x0000000304047819 */ /* 0x000fe200000006ff */
[----:B------:R-:W-:Y:S01]  /*47f0*/  @!P1 HADD2.F32 R37, -RZ, R37.H0_H0 ;  /* 0x20000025ff259230 */ /* 0x000fe20000004100 */
[----:B------:R-:W-:Y:S02]  /*4800*/  SHF.R.S32.HI R3, RZ, 0x3, R3 ;  /* 0x00000003ff037819 */ /* 0x000fe40000011403 */
[----:B------:R-:W-:Y:S02]  /*4810*/  LOP3.LUT R5, R85, 0x38, R4, 0xf8, !PT ;  /* 0x0000003855057812 */ /* 0x000fe400078ef804 */
[----:B------:R-:W-:Y:S01]  /*4820*/  ISETP.GE.AND P0, PT, R4, c[0x0][0x1d4], PT ;  /* 0x0000750004007a0c */ /* 0x000fe20003f06270 */
[----:B------:R-:W-:Y:S01]  /*4830*/  IMAD R3, R3, 0x1800, R12 ;  /* 0x0000180003037824 */ /* 0x000fe200078e020c */
[----:B------:R-:W-:Y:S02]  /*4840*/  LOP3.LUT R5, R5, R84, RZ, 0x3c, !PT ;  /* 0x0000005405057212 */ /* 0x000fe400078e3cff */
[----:B------:R-:W-:Y:S01]  /*4850*/  @!P1 SHF.R.U32.HI R9, RZ, 0x10, R31 ;  /* 0x00000010ff099819 */ /* 0x000fe2000001161f */
[----:B------:R-:W-:Y:S01]  /*4860*/  @!P1 HADD2.F32 R31, -RZ, R36.H0_H0 ;  /* 0x20000024ff1f9230 */ /* 0x000fe20000004100 */
[----:B------:R-:W-:Y:S02]  /*4870*/  IADD3 R3, R3, R5, RZ ;  /* 0x0000000503037210 */ /* 0x000fe40007ffe0ff */
[----:B------:R-:W-:Y:S02]  /*4880*/  @!P1 SHF.R.U32.HI R5, RZ, 0x10, R29 ;  /* 0x00000010ff059819 */ /* 0x000fe4000001161d */
[----:B------:R-:W-:Y:S01]  /*4890*/  @!P1 SHF.R.U64 R41, R62, 0x10, R63 ;  /* 0x000000103e299819 */ /* 0x000fe2000000123f */
[----:B------:R-:W-:Y:S01]  /*48a0*/  IMAD.SHL.U32 R64, R3, 0x2, RZ ;  /* 0x0000000203407824 */ /* 0x000fe200078e00ff */
[----:B------:R-:W-:Y:S01]  /*48b0*/  @!P1 SHF.R.U64 R3, R28, 0x10, R29 ;  /* 0x000000101c039819 */ /* 0x000fe2000000121d */
[----:B------:R-:W-:Y:S01]  /*48c0*/  @!P0 IMAD.WIDE R60, R4, 0x2, R42 ;  /* 0x00000002043c8825 */ /* 0x000fe200078e022a */
[----:B-1----:R-:W-:Y:S01]  /*48d0*/  @!P1 MOV R10, R24 ;  /* 0x00000018000a9202 */ /* 0x002fe20000000f00 */
[----:B------:R-:W-:Y:S01]  /*48e0*/  @!P1 HADD2.F32 R4, -RZ, R35.H1_H1 ;  /* 0x30000023ff049230 */ /* 0x000fe20000004100 */
[----:B------:R-:W-:Y:S01]  /*48f0*/  @!P1 SHF.R.U32.HI R45, RZ, 0x10, R63 ;  /* 0x00000010ff2d9819 */ /* 0x000fe2000001163f */
[----:B------:R-:W1:Y:S01]  /*4900*/  LDS.128 R64, [R64+0x8100] ;  /* 0x0081000040407984 */ /* 0x000e620000000c00 */
[----:B------:R-:W-:Y:S02]  /*4910*/  @!P1 HADD2.F32 R29, -RZ, R69.H1_H1 ;  /* 0x30000045ff1d9230 */ /* 0x000fe40000004100 */
[--C-:B------:R-:W-:Y:S02]  /*4920*/  @!P1 HADD2.F32 R6, -RZ, R10.reuse.H0_H0 ;  /* 0x2000000aff069230 */ /* 0x100fe40000004100 */
[----:B------:R-:W-:Y:S02]  /*4930*/  @!P1 HADD2.F32 R10, -RZ, R10.H1_H1 ;  /* 0x3000000aff0a9230 */ /* 0x000fe40000004100 */
[----:B------:R-:W-:Y:S01]  /*4940*/  @!P1 HADD2.F32 R11, -RZ, R3.H0_H0 ;  /* 0x20000003ff0b9230 */ /* 0x000fe20000004100 */
[-C--:B------:R-:W-:Y:S01]  /*4950*/  @!P1 FMUL.FTZ R3, R6, R4.reuse ;  /* 0x0000000406039220 */ /* 0x080fe20000410000 */
[----:B------:R-:W-:Y:S02]  /*4960*/  @!P1 HADD2.F32 R43, -RZ, R68.H1_H1 ;  /* 0x30000044ff2b9230 */ /* 0x000fe40000004100 */
[----:B------:R-:W-:Y:S02]  /*4970*/  @!P1 HADD2.F32 R45, -RZ, R45.H0_H0 ;  /* 0x2000002dff2d9230 */ /* 0x000fe40000004100 */
[----:B------:R-:W-:Y:S01]  /*4980*/  @!P1 HADD2.F32 R41, -RZ, R41.H0_H0 ;  /* 0x20000029ff299230 */ /* 0x000fe20000004100 */
[----:B-1----:R-:W-:Y:S05]  /*4990*/  @!P1 IMAD.MOV.U32 R30, RZ, RZ, R64 ;  /* 0x000000ffff1e9224 */ /* 0x002fea00078e0040 */
[--C-:B------:R-:W-:Y:S02]  /*49a0*/  @!P1 HADD2.F32 R28, -RZ, R30.reuse.H0_H0 ;  /* 0x2000001eff1c9230 */ /* 0x100fe40000004100 */
[----:B------:R-:W-:Y:S03]  /*49b0*/  @!P1 HADD2.F32 R30, -RZ, R30.H1_H1 ;  /* 0x3000001eff1e9230 */ /* 0x000fe60000004100 */
[----:B------:R-:W-:Y:S02]  /*49c0*/  @!P1 FMUL.FTZ R48, R28, R4 ;  /* 0x000000041c309220 */ /* 0x000fe40000410000 */
[----:B------:R-:W-:Y:S02]  /*49d0*/  @!P1 FMUL.FTZ R49, R30, R11 ;  /* 0x0000000b1e319220 */ /* 0x000fe40000410000 */
[-C--:B------:R-:W-:Y:S02]  /*49e0*/  @!P1 FFMA.FTZ R3, R28, R29.reuse, R3 ;  /* 0x0000001d1c039223 */ /* 0x080fe40000010003 */
[----:B------:R-:W-:Y:S01]  /*49f0*/  @!P1 FFMA.FTZ R48, R6, R29, -R48 ;  /* 0x0000001d06309223 */ /* 0x000fe20000010830 */
[----:B------:R-:W-:Y:S01]  /*4a00*/  @!P1 MOV R29, R65 ;  /* 0x00000041001d9202 */ /* 0x000fe20000000f00 */
[C---:B------:R-:W-:Y:S01]  /*4a10*/  @!P1 FMUL.FTZ R4, R10.reuse, R11 ;  /* 0x0000000b0a049220 */ /* 0x040fe20000410000 */
[----:B------:R-:W-:Y:S01]  /*4a20*/  @!P1 HADD2.F32 R6, -RZ, R5.H0_H0 ;  /* 0x20000005ff069230 */ /* 0x000fe20000004100 */
[----:B------:R-:W-:Y:S01]  /*4a30*/  @!P1 FFMA.FTZ R49, R10, R31, -R49 ;  /* 0x0000001f0a319223 */ /* 0x000fe20000010831 */
[----:B------:R-:W-:Y:S01]  /*4a40*/  @!P1 MOV R10, R25 ;  /* 0x00000019000a9202 */ /* 0x000fe20000000f00 */
[----:B------:R-:W-:Y:S01]  /*4a50*/  @!P1 FFMA.FTZ R4, R30, R31, R4 ;  /* 0x0000001f1e049223 */ /* 0x000fe20000010004 */
[--C-:B------:R-:W-:Y:S01]  /*4a60*/  @!P1 HADD2.F32 R36, -RZ, R29.reuse.H1_H1 ;  /* 0x3000001dff249230 */ /* 0x100fe20000004100 */
[----:B------:R-:W-:Y:S01]  /*4a70*/  @!P1 IMAD.MOV.U32 R30, RZ, RZ, R67 ;  /* 0x000000ffff1e9224 */ /* 0x000fe200078e0043 */
[----:B------:R-:W-:Y:S01]  /*4a80*/  @!P1 HADD2.F32 R31, -RZ, R29.H0_H0 ;  /* 0x2000001dff1f9230 */ /* 0x000fe20000004100 */
[----:B------:R-:W-:Y:S01]  /*4a90*/  @!P1 MOV R29, R27 ;  /* 0x0000001b001d9202 */ /* 0x000fe20000000f00 */
[--C-:B------:R-:W-:Y:S01]  /*4aa0*/  @!P1 HADD2.F32 R28, -RZ, R10.reuse.H0_H0 ;  /* 0x2000000aff1c9230 */ /* 0x100fe20000004100 */
[----:B------:R-:W-:Y:S01]  /*4ab0*/  @!P1 FMUL.FTZ R62, R36, R6 ;  /* 0x00000006243e9220 */ /* 0x000fe20000410000 */
[----:B------:R-:W-:Y:S01]  /*4ac0*/  @!P1 HADD2.F32 R10, -RZ, R10.H1_H1 ;  /* 0x3000000aff0a9230 */ /* 0x000fe20000004100 */
[----:B------:R-:W-:Y:S01]  /*4ad0*/  @!P1 F2FP.PACK_AB R48, R49, R48 ;  /* 0x000000303130923e */ /* 0x000fe200000000ff */
[----:B------:R-:W-:Y:S01]  /*4ae0*/  @!P1 HADD2.F32 R11, -RZ, R35.H0_H0 ;  /* 0x20000023ff0b9230 */ /* 0x000fe20000004100 */
[----:B------:R-:W-:Y:S01]  /*4af0*/  @!P1 F2FP.PACK_AB R3, R4, R3 ;  /* 0x000000030403923e */ /* 0x000fe200000000ff */
[----:B------:R-:W-:Y:S01]  /*4b00*/  @!P1 HADD2.F32 R35, -RZ, R69.H0_H0 ;  /* 0x20000045ff239230 */ /* 0x000fe20000004100 */
[C---:B------:R-:W-:Y:S01]  /*4b10*/  @!P1 FMUL.FTZ R6, R10.reuse, R6 ;  /* 0x000000060a069220 */ /* 0x040fe20000410000 */
[----:B------:R-:W-:Y:S01]  /*4b20*/  @!P1 MOV R24, R48 ;  /* 0x0000003000189202 */ /* 0x000fe20000000f00 */
[C---:B------:R-:W-:Y:S01]  /*4b30*/  @!P1 FMUL.FTZ R50, R31.reuse, R11 ;  /* 0x0000000b1f329220 */ /* 0x040fe20000410000 */
[----:B------:R-:W-:Y:S01]  /*4b40*/  @!P1 MOV R64, R3 ;  /* 0x0000000300409202 */ /* 0x000fe20000000f00 */
[----:B------:R-:W-:Y:S01]  /*4b50*/  @!P1 FFMA.FTZ R62, R10, R37, -R62 ;  /* 0x000000250a3e9223 */ /* 0x000fe2000001083e */
[----:B------:R-:W-:Y:S01]  /*4b60*/  @!P1 HADD2.F32 R42, -RZ, R30.H0_H0 ;  /* 0x2000001eff2a9230 */ /* 0x000fe20000004100 */
[C---:B------:R-:W-:Y:S01]  /*4b70*/  @!P1 FMUL.FTZ R5, R28.reuse, R11 ;  /* 0x0000000b1c059220 */ /* 0x040fe20000410000 */
[----:B------:R-:W-:Y:S01]  /*4b80*/  @!P1 HADD2.F32 R10, -RZ, R34.H1_H1 ;  /* 0x30000022ff0a9230 */ /* 0x000fe20000004100 */
[-C--:B------:R-:W-:Y:S01]  /*4b90*/  @!P1 FFMA.FTZ R50, R28, R35.reuse, -R50 ;  /* 0x000000231c329223 */ /* 0x080fe20000010832 */
[----:B------:R-:W-:Y:S01]  /*4ba0*/  @!P1 HADD2.F32 R44, -RZ, R30.H1_H1 ;  /* 0x3000001eff2c9230 */ /* 0x000fe20000004100 */
[----:B------:R-:W-:Y:S01]  /*4bb0*/  @!P1 FFMA.FTZ R5, R31, R35, R5 ;  /* 0x000000231f059223 */ /* 0x000fe20000010005 */
[----:B------:R-:W-:Y:S01]  /*4bc0*/  @!P1 HADD2.F32 R11, -RZ, R9.H0_H0 ;  /* 0x20000009ff0b9230 */ /* 0x000fe20000004100 */
[----:B------:R-:W-:Y:S01]  /*4bd0*/  @!P1 FMUL.FTZ R63, R42, R10 ;  /* 0x0000000a2a3f9220 */ /* 0x000fe20000410000 */
[--C-:B------:R-:W-:Y:S01]  /*4be0*/  @!P1 HADD2.F32 R28, -RZ, R29.reuse.H0_H0 ;  /* 0x2000001dff1c9230 */ /* 0x100fe20000004100 */
[----:B------:R-:W-:Y:S01]  /*4bf0*/  @!P1 FFMA.FTZ R6, R36, R37, R6 ;  /* 0x0000002524069223 */ /* 0x000fe20000010006 */
[----:B------:R-:W-:Y:S01]  /*4c00*/  @!P1 MOV R30, R66 ;  /* 0x00000042001e9202 */ /* 0x000fe20000000f00 */
[----:B------:R-:W-:Y:S01]  /*4c10*/  @!P1 FMUL.FTZ R69, R44, R11 ;  /* 0x0000000b2c459220 */ /* 0x000fe20000410000 */
[----:B------:R-:W-:Y:S01]  /*4c20*/  @!P1 HADD2.F32 R9, -RZ, R29.H1_H1 ;  /* 0x3000001dff099230 */ /* 0x000fe20000004100 */
[----:B------:R-:W-:Y:S01]  /*4c30*/  @!P1 FMUL.FTZ R10, R28, R10 ;  /* 0x0000000a1c0a9220 */ /* 0x000fe20000410000 */
[----:B------:R-:W-:Y:S01]  /*4c40*/  @!P1 F2FP.PACK_AB R50, R62, R50 ;  /* 0x000000323e32923e */ /* 0x000fe200000000ff */
[----:B------:R-:W-:Y:S01]  /*4c50*/  @!P1 FFMA.FTZ R63, R28, R43, -R63 ;  /* 0x0000002b1c3f9223 */ /* 0x000fe2000001083f */
[----:B------:R-:W-:Y:S01]  /*4c60*/  @!P1 F2FP.PACK_AB R5, R6, R5 ;  /* 0x000000050605923e */ /* 0x000fe200000000ff */
[----:B------:R-:W-:Y:S01]  /*4c70*/  @!P1 IMAD.MOV.U32 R28, RZ, RZ, R26 ;  /* 0x000000ffff1c9224 */ /* 0x000fe200078e001a */
[----:B------:R-:W-:Y:S01]  /*4c80*/  @!P1 MOV R25, R50 ;  /* 0x0000003200199202 */ /* 0x000fe20000000f00 */
[C---:B------:R-:W-:Y:S01]  /*4c90*/  @!P1 FMUL.FTZ R11, R9.reuse, R11 ;  /* 0x0000000b090b9220 */ /* 0x040fe20000410000 */
[----:B------:R-:W-:Y:S01]  /*4ca0*/  @!P1 HADD2.F32 R40, -RZ, R30.H1_H1 ;  /* 0x3000001eff289230 */ /* 0x000fe20000004100 */
[----:B------:R-:W-:Y:S01]  /*4cb0*/  @!P1 FFMA.FTZ R69, R9, R45, -R69 ;  /* 0x0000002d09459223 */ /* 0x000fe20000010845 */
[----:B------:R-:W-:Y:S01]  /*4cc0*/  @!P1 HADD2.F32 R29, -RZ, R34.H0_H0 ;  /* 0x20000022ff1d9230 */ /* 0x000fe20000004100 */
[----:B------:R-:W-:Y:S01]  /*4cd0*/  @!P1 IMAD.MOV.U32 R65, RZ, RZ, R5 ;  /* 0x000000ffff419224 */ /* 0x000fe200078e0005 */
[----:B------:R-:W-:Y:S02]  /*4ce0*/  @!P1 HADD2.F32 R34, -RZ, R30.H0_H0 ;  /* 0x2000001eff229230 */ /* 0x000fe40000004100 */
[----:B------:R-:W-:Y:S01]  /*4cf0*/  @!P1 HADD2.F32 R9, -RZ, R8.H0_H0 ;  /* 0x20000008ff099230 */ /* 0x000fe20000004100 */
[----:B------:R-:W-:Y:S01]  /*4d00*/  @!P1 F2FP.PACK_AB R63, R69, R63 ;  /* 0x0000003f453f923e */ /* 0x000fe200000000ff */
[--C-:B------:R-:W-:Y:S01]  /*4d10*/  @!P1 HADD2.F32 R30, -RZ, R28.reuse.H0_H0 ;  /* 0x2000001cff1e9230 */ /* 0x100fe20000004100 */
[----:B------:R-:W-:Y:S01]  /*4d20*/  @!P1 FMUL.FTZ R70, R34, R29 ;  /* 0x0000001d22469220 */ /* 0x000fe20000410000 */
[----:B------:R-:W-:Y:S01]  /*4d30*/  @!P1 HADD2.F32 R28, -RZ, R28.H1_H1 ;  /* 0x3000001cff1c9230 */ /* 0x000fe20000004100 */
[----:B------:R-:W-:Y:S01]  /*4d40*/  @!P1 FMUL.FTZ R68, R40, R9 ;  /* 0x0000000928449220 */ /* 0x000fe20000410000 */
[----:B------:R-:W-:Y:S01]  /*4d50*/  @!P1 MOV R27, R63 ;  /* 0x0000003f001b9202 */ /* 0x000fe20000000f00 */
[C---:B------:R-:W-:Y:S02]  /*4d60*/  @!P1 FMUL.FTZ R8, R30.reuse, R29 ;  /* 0x0000001d1e089220 */ /* 0x040fe40000410000 */
[-C--:B------:R-:W-:Y:S02]  /*4d70*/  @!P1 FFMA.FTZ R70, R30, R38.reuse, -R70 ;  /* 0x000000261e469223 */ /* 0x080fe40000010846 */
        /* <DEDUP_REMOVED lines=14> */
.L_x_343:
[----:B------:R-:W-:Y:S05]  /*4e60*/  BSYNC B0 ;  /* 0x0000000000007941 */ /* 0x000fea0003800000 */
.L_x_342:
[----:B-1----:R1:W2:Y:S01]  /*4e70*/  SHFL.IDX PT, R47, R144, 0x2, 0x181f ;  /* 0x00581f00902f7f89 */ /* 0x0022a200000e0000 */
[----:B------:R-:W-:Y:S03]  /*4e80*/  ISETP.GE.OR P0, PT, R83, R146, P5 ;  /* 0x000000925300720c */ /* 0x000fe60002f06670 */
[----:B------:R1:W4:Y:S10]  /*4e90*/  SHFL.IDX PT, R46, R145, 0x2, 0x181f ;  /* 0x00581f00912e7f89 */ /* 0x00033400000e0000 */
[----:B------:R-:W-:-:S05]  /*4ea0*/  @P0 BRA `(.L_x_337) ;  /* 0x00000aa000000947 */ /* 0x000fca0003800000 */
[----:B------:R-:W-:Y:S01]  /*4eb0*/  SEL R55, R51, R55, !P2 ;  /* 0x0000003733377207 */ /* 0x000fe20005000000 */
[----:B------:R-:W5:Y:S01]  /*4ec0*/  LDS.128 R24, [R110+0x8100] ;  /* 0x008100006e187984 */ /* 0x000f620000000c00 */
[C---:B----4-:R-:W-:Y:S01]  /*4ed0*/  LEA R48, P0, R113.reuse, R46, 0x1 ;  /* 0x0000002e71307211 */ /* 0x050fe200078008ff */
[----:B------:R-:W-:Y:S01]  /*4ee0*/  @!P1 HADD2.F32 R36, -RZ, R53.H1_H1 ;  /* 0x30000035ff249230 */ /* 0x000fe20000004100 */
[----:B------:R-:W-:Y:S02]  /*4ef0*/  SHF.R.S32.HI R3, RZ, 0x1f, R55 ;  /* 0x0000001fff037819 */ /* 0x000fe40000011437 */
[----:B--2---:R-:W-:Y:S02]  /*4f00*/  LEA.HI.X R49, R113, R47, R109, 0x1, P0 ;  /* 0x0000002f71317211 */ /* 0x004fe400000f0c6d */
[----:B------:R-:W-:Y:S02]  /*4f10*/  LEA.HI R3, R3, R55, RZ, 0x4 ;  /* 0x0000003703037211 */ /* 0x000fe400078f20ff */
[----:B------:R-:W-:Y:S02]  /*4f20*/  @!P1 SHF.R.U64 R8, R22, 0x10, R23 ;  /* 0x0000001016089819 */ /* 0x000fe40000001217 */
[----:B------:R-:W-:Y:S02]  /*4f30*/  LEA.HI.SX32 R4, R3, R52, 0x1c ;  /* 0x0000003403047211 */ /* 0x000fe400078fe2ff */
[----:B------:R-:W-:Y:S02]  /*4f40*/  @!P1 SHF.R.U64 R28, R56, 0x10, R57 ;  /* 0x00000010381c9819 */ /* 0x000fe40000001239 */
[----:B------:R-:W-:Y:S02]  /*4f50*/  SHF.R.S32.HI R3, RZ, 0x1f, R4 ;  /* 0x0000001fff037819 */ /* 0x000fe40000011404 */
[----:B------:R-:W-:Y:S02]  /*4f60*/  SHF.L.U32 R44, R4, 0x3, RZ ;  /* 0x00000003042c7819 */ /* 0x000fe400000006ff */
[----:B------:R-:W-:Y:S02]  /*4f70*/  LEA.HI R3, R3, R4, RZ, 0x3 ;  /* 0x0000000403037211 */ /* 0x000fe400078f18ff */
[----:B------:R-:W-:Y:S02]  /*4f80*/  LOP3.LUT R4, R82, 0x38, R44, 0xf8, !PT ;  /* 0x0000003852047812 */ /* 0x000fe400078ef82c */
[----:B------:R-:W-:Y:S02]  /*4f90*/  SHF.R.S32.HI R3, RZ, 0x3, R3 ;  /* 0x00000003ff037819 */ /* 0x000fe40000011403 */
[----:B------:R-:W-:Y:S02]  /*4fa0*/  LOP3.LUT R4, R4, R95, RZ, 0x3c, !PT ;  /* 0x0000005f04047212 */ /* 0x000fe400078e3cff */
[----:B------:R-:W-:Y:S01]  /*4fb0*/  @!P1 SHF.R.U32.HI R5, RZ, 0x10, R21 ;  /* 0x00000010ff059819 */ /* 0x000fe20000011615 */
[----:B------:R-:W-:Y:S01]  /*4fc0*/  IMAD R3, R3, 0x1800, R13 ;  /* 0x0000180003037824 */ /* 0x000fe200078e020d */
[----:B------:R-:W-:Y:S01]  /*4fd0*/  @!P1 SHF.R.U32.HI R9, RZ, 0x10, R23 ;  /* 0x00000010ff099819 */ /* 0x000fe20000011617 */
[----:B------:R-:W-:Y:S01]  /*4fe0*/  @!P1 HADD2.F32 R23, -RZ, R28.H0_H0 ;  /* 0x2000001cff179230 */ /* 0x000fe20000004100 */
[----:B------:R-:W-:Y:S01]  /*4ff0*/  @!P1 SHF.R.U32.HI R30, RZ, 0x10, R57 ;  /* 0x00000010ff1e9819 */ /* 0x000fe20000011639 */
[----:B------:R-:W-:Y:S01]  /*5000*/  IMAD.IADD R3, R3, 0x1, R4 ;  /* 0x0000000103037824 */ /* 0x000fe200078e0204 */
[----:B------:R-:W-:Y:S01]  /*5010*/  @!P1 HADD2.F32 R4, -RZ, R33.H1_H1 ;  /* 0x30000021ff049230 */ /* 0x000fe20000004100 */
[--C-:B------:R-:W-:Y:S01]  /*5020*/  @!P1 SHF.R.U32.HI R38, RZ, 0x10, R59.reuse ;  /* 0x00000010ff269819 */ /* 0x100fe2000001163b */
[----:B------:R-:W-:Y:S01]  /*5030*/  @!P1 HADD2.F32 R28, -RZ, R54.H0_H0 ;  /* 0x20000036ff1c9230 */ /* 0x000fe20000004100 */
[----:B------:R-:W-:Y:S01]  /*5040*/  @!P1 SHF.R.U64 R34, R58, 0x10, R59 ;  /* 0x000000103a229819 */ /* 0x000fe2000000123b */
[----:B------:R-:W-:Y:S01]  /*5050*/  @!P1 HADD2.F32 R30, -RZ, R30.H0_H0 ;  /* 0x2000001eff1e9230 */ /* 0x000fe20000004100 */
[----:B------:R-:W-:Y:S01]  /*5060*/  SHF.L.U32 R40, R3, 0x1, RZ ;  /* 0x0000000103287819 */ /* 0x000fe200000006ff */
[----:B------:R-:W-:Y:S01]  /*5070*/  @!P1 HADD2.F32 R38, -RZ, R38.H0_H0 ;  /* 0x20000026ff269230 */ /* 0x000fe20000004100 */
[----:B-----5:R-:W-:Y:S01]  /*5080*/  @!P1 IMAD.MOV.U32 R10, RZ, RZ, R24 ;  /* 0x000000ffff0a9224 */ /* 0x020fe200078e0018 */
[----:B------:R-:W-:Y:S01]  /*5090*/  @!P1 SHF.R.U64 R3, R20, 0x10, R21 ;  /* 0x0000001014039819 */ /* 0x000fe20000001215 */
[----:B------:R-:W-:Y:S01]  /*50a0*/  @!P1 HADD2.F32 R21, -RZ, R54.H1_H1 ;  /* 0x30000036ff159230 */ /* 0x000fe20000004100 */
[----:B------:R-:W-:Y:S01]  /*50b0*/  ISETP.GE.AND P0, PT, R44, c[0x0][0x1d4], PT ;  /* 0x000075002c007a0c */ /* 0x000fe20003f06270 */
[----:B---3--:R-:W2:Y:S01]  /*50c0*/  LDS.128 R40, [R40+0x8100] ;  /* 0x0081000028287984 */ /* 0x008ea20000000c00 */
[--C-:B------:R-:W-:Y:S02]  /*50d0*/  @!P1 HADD2.F32 R6, -RZ, R10.reuse.H0_H0 ;  /* 0x2000000aff069230 */ /* 0x100fe40000004100 */
[----:B------:R-:W-:Y:S02]  /*50e0*/  @!P1 HADD2.F32 R11, -RZ, R3.H0_H0 ;  /* 0x20000003ff0b9230 */ /* 0x000fe40000004100 */
[----:B------:R-:W-:Y:S01]  /*50f0*/  @!P1 HADD2.F32 R10, -RZ, R10.H1_H1 ;  /* 0x3000000aff0a9230 */ /* 0x000fe20000004100 */
[----:B------:R-:W-:Y:S01]  /*5100*/  @!P1 FMUL.FTZ R3, R6, R4 ;  /* 0x0000000406039220 */ /* 0x000fe20000410000 */
[----:B------:R-:W-:Y:S01]  /*5110*/  @!P1 HADD2.F32 R34, -RZ, R34.H0_H0 ;  /* 0x20000022ff229230 */ /* 0x000fe20000004100 */
[----:B--2---:R-:W-:Y:S05]  /*5120*/  @!P1 MOV R22, R40 ;  /* 0x0000002800169202 */ /* 0x004fea0000000f00 */
[--C-:B------:R-:W-:Y:S02]  /*5130*/  @!P1 HADD2.F32 R20, -RZ, R22.reuse.H0_H0 ;  /* 0x20000016ff149230 */ /* 0x100fe40000004100 */
[----:B------:R-:W-:Y:S03]  /*5140*/  @!P1 HADD2.F32 R22, -RZ, R22.H1_H1 ;  /* 0x30000016ff169230 */ /* 0x000fe60000004100 */
[----:B------:R-:W-:Y:S02]  /*5150*/  @!P1 FMUL.FTZ R45, R20, R4 ;  /* 0x00000004142d9220 */ /* 0x000fe40000410000 */
[----:B------:R-:W-:Y:S02]  /*5160*/  @!P1 FMUL.FTZ R50, R22, R11 ;  /* 0x0000000b16329220 */ /* 0x000fe40000410000 */
[-C--:B------:R-:W-:Y:S02]  /*5170*/  @!P1 FFMA.FTZ R3, R20, R21.reuse, R3 ;  /* 0x0000001514039223 */ /* 0x080fe40000010003 */
[----:B------:R-:W-:Y:S01]  /*5180*/  @!P1 FFMA.FTZ R45, R6, R21, -R45 ;  /* 0x00000015062d9223 */ /* 0x000fe2000001082d */
[----:B------:R-:W-:Y:S01]  /*5190*/  @!P1 HADD2.F32 R6, -RZ, R5.H0_H0 ;  /* 0x20000005ff069230 */ /* 0x000fe20000004100 */
[----:B------:R-:W-:Y:S02]  /*51a0*/  @!P1 IMAD.MOV.U32 R21, RZ, RZ, R41 ;  /* 0x000000ffff159224 */ /* 0x000fe400078e0029 */
        /* <DEDUP_REMOVED lines=10> */
[-C--:B------:R-:W-:Y:S01]  /*5250*/  @!P1 FMUL.FTZ R55, R29, R6.reuse ;  /* 0x000000061d379220 */ /* 0x080fe20000410000 */
[----:B------:R-:W-:Y:S01]  /*5260*/  @!P1 HADD2.F32 R10, -RZ, R10.H1_H1 ;  /* 0x3000000aff0a9230 */ /* 0x000fe20000004100 */
[C---:B------:R-:W-:Y:S01]  /*5270*/  @!P1 FMUL.FTZ R54, R23.reuse, R11 ;  /* 0x0000000b17369220 */ /* 0x040fe20000410000 */
[----:B------:R-:W-:Y:S01]  /*5280*/  @!P1 F2FP.PACK_AB R45, R50, R45 ;  /* 0x0000002d322d923e */ /* 0x000fe200000000ff */
[----:B------:R-:W-:Y:S01]  /*5290*/  @!P1 FMUL.FTZ R5, R20, R11 ;  /* 0x0000000b14059220 */ /* 0x000fe20000410000 */
[----:B------:R-:W-:Y:S01]  /*52a0*/  @!P1 HADD2.F32 R35, -RZ, R22.H0_H0 ;  /* 0x20000016ff239230 */ /* 0x000fe20000004100 */
[C---:B------:R-:W-:Y:S01]  /*52b0*/  @!P1 FMUL.FTZ R6, R10.reuse, R6 ;  /* 0x000000060a069220 */ /* 0x040fe20000410000 */
[----:B------:R-:W-:Y:S01]  /*52c0*/  @!P1 MOV R24, R45 ;  /* 0x0000002d00189202 */ /* 0x000fe20000000f00 */
[----:B------:R-:W-:Y:S01]  /*52d0*/  @!P1 FFMA.FTZ R55, R10, R30, -R55 ;  /* 0x0000001e0a379223 */ /* 0x000fe20000010837 */
[----:B------:R-:W-:Y:S01]  /*52e0*/  @!P1 HADD2.F32 R10, -RZ, R32.H1_H1 ;  /* 0x30000020ff0a9230 */ /* 0x000fe20000004100 */
[-C--:B------:R-:W-:Y:S01]  /*52f0*/  @!P1 FFMA.FTZ R54, R20, R28.reuse, -R54 ;  /* 0x0000001c14369223 */ /* 0x080fe20000010836 */
[----:B------:R-:W-:Y:S01]  /*5300*/  @!P1 HADD2.F32 R11, -RZ, R9.H0_H0 ;  /* 0x20000009ff0b9230 */ /* 0x000fe20000004100 */
[----:B------:R-:W-:Y:S01]  /*5310*/  @!P1 FFMA.FTZ R5, R23, R28, R5 ;  /* 0x0000001c17059223 */ /* 0x000fe20000010005 */
[----:B------:R-:W-:Y:S01]  /*5320*/  @!P1 HADD2.F32 R37, -RZ, R22.H1_H1 ;  /* 0x30000016ff259230 */ /* 0x000fe20000004100 */
[----:B------:R-:W-:Y:S01]  /*5330*/  @!P1 FMUL.FTZ R56, R35, R10 ;  /* 0x0000000a23389220 */ /* 0x000fe20000410000 */
[--C-:B------:R-:W-:Y:S01]  /*5340*/  @!P1 HADD2.F32 R20, -RZ, R21.reuse.H0_H0 ;  /* 0x20000015ff149230 */ /* 0x100fe20000004100 */
[----:B------:R-:W-:Y:S01]  /*5350*/  @!P1 FFMA.FTZ R6, R29, R30, R6 ;  /* 0x0000001e1d069223 */ /* 0x000fe20000010006 */
[----:B------:R-:W-:Y:S01]  /*5360*/  @!P1 HADD2.F32 R9, -RZ, R21.H1_H1 ;  /* 0x30000015ff099230 */ /* 0x000fe20000004100 */
[-C--:B------:R-:W-:Y:S01]  /*5370*/  @!P1 FMUL.FTZ R57, R37, R11.reuse ;  /* 0x0000000b25399220 */ /* 0x080fe20000410000 */
[----:B------:R-:W-:Y:S01]  /*5380*/  @!P1 MOV R22, R42 ;  /* 0x0000002a00169202 */ /* 0x000fe20000000f00 */
[C---:B------:R-:W-:Y:S01]  /*5390*/  @!P1 FMUL.FTZ R10, R20.reuse, R10 ;  /* 0x0000000a140a9220 */ /* 0x040fe20000410000 */
[----:B------:R-:W-:Y:S01]  /*53a0*/  @!P1 F2FP.PACK_AB R54, R55, R54 ;  /* 0x000000363736923e */ /* 0x000fe200000000ff */
[----:B------:R-:W-:Y:S01]  /*53b0*/  @!P1 FFMA.FTZ R56, R20, R36, -R56 ;  /* 0x0000002414389223 */ /* 0x000fe20000010838 */
[----:B------:R-:W-:Y:S01]  /*53c0*/  @!P1 HADD2.F32 R21, -RZ, R32.H0_H0 ;  /* 0x20000020ff159230 */ /* 0x000fe20000004100 */
[----:B------:R-:W-:Y:S01]  /*53d0*/  @!P1 IMAD.MOV.U32 R20, RZ, RZ, R26 ;  /* 0x000000ffff149224 */ /* 0x000fe200078e001a */
[----:B------:R-:W-:Y:S01]  /*53e0*/  @!P1 MOV R25, R54 ;  /* 0x0000003600199202 */ /* 0x000fe20000000f00 */
[C---:B------:R-:W-:Y:S01]  /*53f0*/  @!P1 FMUL.FTZ R11, R9.reuse, R11 ;  /* 0x0000000b090b9220 */ /* 0x040fe20000410000 */
[----:B------:R-:W-:Y:S01]  /*5400*/  @!P1 HADD2.F32 R32, -RZ, R53.H0_H0 ;  /* 0x20000035ff209230 */ /* 0x000fe20000004100 */
[----:B------:R-:W-:Y:S01]  /*5410*/  @!P1 FFMA.FTZ R57, R9, R38, -R57 ;  /* 0x0000002609399223 */ /* 0x000fe20000010839 */
[----:B------:R-:W-:Y:S01]  /*5420*/  @!P1 HADD2.F32 R31, -RZ, R22.H0_H0 ;  /* 0x20000016ff1f9230 */ /* 0x000fe20000004100 */
[----:B------:R-:W-:Y:S01]  /*5430*/  @!P1 F2FP.PACK_AB R5, R6, R5 ;  /* 0x000000050605923e */ /* 0x000fe200000000ff */
[----:B------:R-:W-:Y:S01]  /*5440*/  @!P1 HADD2.F32 R9, -RZ, R8.H0_H0 ;  /* 0x20000008ff099230 */ /* 0x000fe20000004100 */
[----:B------:R-:W-:Y:S01]  /*5450*/  @!P1 F2FP.PACK_AB R3, R4, R3 ;  /* 0x000000030403923e */ /* 0x000fe200000000ff */
[----:B------:R-:W-:Y:S01]  /*5460*/  @!P1 HADD2.F32 R33, -RZ, R22.H1_H1 ;  /* 0x30000016ff219230 */ /* 0x000fe20000004100 */
[----:B------:R-:W-:Y:S01]  /*5470*/  @!P1 FMUL.FTZ R58, R31, R21 ;  /* 0x000000151f3a9220 */ /* 0x000fe20000410000 */
[--C-:B------:R-:W-:Y:S01]  /*5480*/  @!P1 HADD2.F32 R22, -RZ, R20.reuse.H0_H0 ;  /* 0x20000014ff169230 */ /* 0x100fe20000004100 */
[----:B------:R-:W-:Y:S01]  /*5490*/  @!P1 IMAD.MOV.U32 R41, RZ, RZ, R5 ;  /* 0x000000ffff299224 */ /* 0x000fe200078e0005 */
[----:B------:R-:W-:Y:S01]  /*54a0*/  @!P1 HADD2.F32 R20, -RZ, R20.H1_H1 ;  /* 0x30000014ff149230 */ /* 0x000fe20000004100 */
[----:B------:R-:W-:Y:S01]  /*54b0*/  @!P1 FMUL.FTZ R53, R33, R9 ;  /* 0x0000000921359220 */ /* 0x000fe20000410000 */
[----:B------:R-:W-:Y:S01]  /*54c0*/  @!P1 F2FP.PACK_AB R56, R57, R56 ;  /* 0x000000383938923e */ /* 0x000fe200000000ff */
[C---:B------:R-:W-:Y:S01]  /*54d0*/  @!P1 FMUL.FTZ R8, R22.reuse, R21 ;  /* 0x0000001516089220 */ /* 0x040fe20000410000 */
[----:B------:R-:W-:Y:S01]  /*54e0*/  @!P1 MOV R40, R3 ;  /* 0x0000000300289202 */ /* 0x000fe20000000f00 */
[----:B------:R-:W-:Y:S01]  /*54f0*/  @!P1 FFMA.FTZ R22, R22, R32, -R58 ;  /* 0x0000002016169223 */ /* 0x000fe2000001083a */
[----:B------:R-:W-:Y:S01]  /*5500*/  @!P1 MOV R27, R56 ;  /* 0x00000038001b9202 */ /* 0x000fe20000000f00 */
[C---:B------:R-:W-:Y:S02]  /*5510*/  @!P1 FMUL.FTZ R9, R20.reuse, R9 ;  /* 0x0000000914099220 */ /* 0x040fe40000410000 */
[----:B------:R-:W-:Y:S02]  /*5520*/  @!P1 FFMA.FTZ R20, R20, R34, -R53 ;  /* 0x0000002214149223 */ /* 0x000fe40000010835 */
[----:B------:R-:W-:Y:S02]  /*5530*/  @!P1 FFMA.FTZ R8, R31, R32, R8 ;  /* 0x000000201f089223 */ /* 0x000fe40000010008 */
[----:B------:R-:W-:Y:S01]  /*5540*/  @!P1 FFMA.FTZ R9, R33, R34, R9 ;  /* 0x0000002221099223 */ /* 0x000fe20000010009 */
[----:B------:R-:W-:Y:S01]  /*5550*/  @!P1 F2FP.PACK_AB R20, R20, R22 ;  /* 0x000000161414923e */ /* 0x000fe200000000ff */
[----:B------:R-:W-:Y:S02]  /*5560*/  @!P1 FFMA.FTZ R10, R35, R36, R10 ;  /* 0x00000024230a9223 */ /* 0x000fe4000001000a */
[----:B------:R-:W-:Y:S01]  /*5570*/  @!P1 FFMA.FTZ R11, R37, R38, R11 ;  /* 0x00000026250b9223 */ /* 0x000fe2000001000b */
[----:B------:R-:W-:Y:S01]  /*5580*/  @!P1 F2FP.PACK_AB R8, R9, R8 ;  /* 0x000000080908923e */ /* 0x000fe200000000ff */
[----:B------:R-:W-:Y:S03]  /*5590*/  @!P1 IMAD.MOV.U32 R26, RZ, RZ, R20 ;  /* 0x000000ffff1a9224 */ /* 0x000fe600078e0014 */
[----:B------:R-:W-:Y:S02]  /*55a0*/  @!P1 F2FP.PACK_AB R10, R11, R10 ;  /* 0x0000000a0b0a923e */ /* 0x000fe400000000ff */
[----:B------:R2:W-:Y:S01]  /*55b0*/  ST.E.128 [R48.64], R24 ;  /* 0x0000001830007985 */ /* 0x0005e2000c101d12 */
[----:B------:R-:W-:Y:S02]  /*55c0*/  @!P1 MOV R42, R8 ;  /* 0x00000008002a9202 */ /* 0x000fe40000000f00 */
[----:B------:R-:W-:Y:S01]  /*55d0*/  @!P1 MOV R43, R10 ;  /* 0x0000000a002b9202 */ /* 0x000fe20000000f00 */
[----:B------:R-:W-:-:S05]  /*55e0*/  @P0 BRA `(.L_x_337) ;  /* 0x0000036000000947 */ /* 0x000fca0003800000 */
[C---:B------:R-:W-:Y:S04]  /*55f0*/  LEA R4, P0, R44.reuse, R46, 0x1 ;  /* 0x0000002e2c047211 */ /* 0x040fe800078008ff */
[----:B------:R-:W-:Y:S05]  /*5600*/  LEA.HI.X.SX32 R5, R44, R47, 0x1, P0 ;  /* 0x0000002f2c057211 */ /* 0x000fea00000f0eff */
[----:B------:R3:W-:Y:S01]  /*5610*/  ST.E.128 [R4.64], R40 ;  /* 0x0000002804007985 */ /* 0x0007e2000c101d12 */
[----:B------:R-:W-:-:S05]  /*5620*/  BRA `(.L_x_337) ;  /* 0x0000032000007947 */ /* 0x000fca0003800000 */
.L_x_321:
[----:B------:R1:W2:Y:S01]  /*5630*/  SHFL.IDX PT, R5, R144, RZ, 0x181f ;  /* 0x00181fff90057589 */ /* 0x0002a200000e0000 */
[----:B------:R-:W-:Y:S01]  /*5640*/  IMAD R3, R39, -0x60, R2 ;  /* 0xffffffa027037824 */ /* 0x000fe200078e0202 */
[----:B------:R-:W-:Y:S02]  /*5650*/  BSSY B0, `(.L_x_344) ;  /* 0x0000011000007945 */ /* 0x000fe40003800000 */
[----:B------:R1:W3:Y:S02]  /*5660*/  SHFL.IDX PT, R4, R145, RZ, 0x181f ;  /* 0x00181fff91047589 */ /* 0x0002e400000e0000 */
[----:B------:R-:W-:Y:S04]  /*5670*/  IMNMX R3, R3, 0x60, PT ;  /* 0x0000006003037817 */ /* 0x000fe80003800200 */
[----:B------:R-:W-:Y:S04]  /*5680*/  IADD3 R3, -R15, R3, RZ ;  /* 0x000000030f037210 */ /* 0x000fe80007ffe1ff */
[----:B------:R-:W-:Y:S11]  /*5690*/  ISETP.GE.AND P0, PT, R3, 0x1, PT ;  /* 0x000000010300780c */ /* 0x000ff60003f06270 */
[----:B------:R-:W-:Y:S02]  /*56a0*/  @!UPT UIADD3 URZ, URZ, URZ, URZ ;  /* 0x0000003f3f3ff290 */ /* 0x000fe4000fffe03f */
[----:B------:R-:W-:-:S05]  /*56b0*/  @!P0 BRA `(.L_x_345) ;  /* 0x000000a000008947 */ /* 0x000fca0003800000 */
[----:B-12---:R-:W1:Y:S01]  /*56c0*/  @!P5 LDS.128 R8, [R87+0x8100] ;  /* 0x008100005708d984 */ /* 0x006e620000000c00 */
[CC--:B---3--:R-:W-:Y:S04]  /*56d0*/  @!P5 LEA R20, P0, R16.reuse, R4.reuse, 0x1 ;  /* 0x000000041014d211 */ /* 0x0c8fe800078008ff */
        /* <DEDUP_REMOVED lines=8> */
.L_x_345:
[----:B-12---:R-:W-:Y:S05]  /*5760*/  BSYNC B0 ;  /* 0x0000000000007941 */ /* 0x006fea0003800000 */
.L_x_344:
[----:B------:R1:W2:Y:S01]  /*5770*/  SHFL.IDX PT, R5, R144, 0x1, 0x181f ;  /* 0x00381f0090057f89 */ /* 0x0002a200000e0000 */
[----:B------:R-:W-:Y:S01]  /*5780*/  ISETP.GE.AND P0, PT, R3, 0x21, PT ;  /* 0x000000210300780c */ /* 0x000fe20003f06270 */
[----:B------:R-:W-:Y:S02]  /*5790*/  BSSY B0, `(.L_x_346) ;  /* 0x000000d000007945 */ /* 0x000fe40003800000 */
[----:B---3--:R1:W3:Y:S10]  /*57a0*/  SHFL.IDX PT, R4, R145, 0x1, 0x181f ;  /* 0x00381f0091047f89 */ /* 0x0082f400000e0000 */
        /* <DEDUP_REMOVED lines=11> */
.L_x_347:
[----:B------:R-:W-:Y:S05]  /*5860*/  BSYNC B0 ;  /* 0x0000000000007941 */ /* 0x000fea0003800000 */
.L_x_346:
[----:B-1----:R-:W1:Y:S01]  /*5870*/  SHFL.IDX PT, R144, R144, 0x2, 0x181f ;  /* 0x00581f0090907f89 */ /* 0x002e6200000e0000 */
[----:B------:R-:W-:Y:S03]  /*5880*/  ISETP.GE.AND P0, PT, R3, 0x41, PT ;  /* 0x000000410300780c */ /* 0x000fe60003f06270 */
[----:B------:R-:W4:Y:S10]  /*5890*/  SHFL.IDX PT, R145, R145, 0x2, 0x181f ;  /* 0x00581f0091917f89 */ /* 0x000f3400000e0000 */
[----:B------:R-:W-:-:S05]  /*58a0*/  @!P0 BRA `(.L_x_337) ;  /* 0x000000a000008947 */ /* 0x000fca0003800000 */
[----:B--2---:R-:W2:Y:S01]  /*58b0*/  @!P5 LDS.128 R8, [R87+0xa100] ;  /* 0x00a100005708d984 */ /* 0x004ea20000000c00 */
[CC--:B----4-:R-:W-:Y:S04]  /*58c0*/  @!P5 LEA R20, P0, R16.reuse, R145.reuse, 0x1 ;  /* 0x000000911014d211 */ /* 0x0d0fe800078008ff */
[-C--:B-1----:R-:W-:Y:S02]  /*58d0*/  @!P5 LEA.HI.X R21, R16, R144.reuse, R17, 0x1, P0 ;  /* 0x000000901015d211 */ /* 0x082fe400000f0c11 */
[----:B------:R-:W-:Y:S11]  /*58e0*/  ISETP.GE.AND P0, PT, R90, c[0x0][0x1d4], PT ;  /* 0x000075005a007a0c */ /* 0x000ff60003f06270 */
[----:B------:R-:W-:Y:S02]  /*58f0*/  @!UPT UIADD3 URZ, URZ, URZ, URZ ;  /* 0x0000003f3f3ff290 */ /* 0x000fe4000fffe03f */
[C---:B---3--:R-:W-:Y:S04]  /*5900*/  @!P0 LEA R4, P1, R101.reuse, R145, 0x1 ;  /* 0x0000009165048211 */ /* 0x048fe800078208ff */
[----:B------:R-:W-:Y:S01]  /*5910*/  @!P0 LEA.HI.X R5, R101, R144, R100, 0x1, P1 ;  /* 0x0000009065058211 */ /* 0x000fe200008f0c64 */
[----:B--2---:R-:W-:Y:S04]  /*5920*/  @!P5 ST.E.128 [R20.64], R8 ;  /* 0x000000081400d985 */ /* 0x004fe8000c101d12 */
[----:B------:R-:W1:Y:S04]  /*5930*/  @!P0 LDS.128 R8, [R87+0xd100] ;  /* 0x00d1000057088984 */ /* 0x000e680000000c00 */
[----:B-1----:R1:W-:Y:S02]  /*5940*/  @!P0 ST.E.128 [R4.64], R8 ;  /* 0x0000000804008985 */ /* 0x0023e4000c101d12 */
.L_x_337:
[----:B------:R-:W-:Y:S05]  /*5950*/  BSYNC B2 ;  /* 0x0000000000027941 */ /* 0x000fea0003800000 */
.L_x_320:
[----:B------:R-:W-:Y:S01]  /*5960*/  IMAD R3, R39, -0x60, RZ ;  /* 0xffffffa027037824 */ /* 0x000fe200078e02ff */
[----:B------:R-:W-:Y:S01]  /*5970*/  ISETP.NE.AND P6, PT, R91, RZ, PT ;  /* 0x000000ff5b00720c */ /* 0x000fe20003fc5270 */
[----:B-1----:R-:W-:Y:S01]  /*5980*/  IMAD.WIDE R22, R39, 0x60, R122 ;  /* 0x0000006027167825 */ /* 0x002fe200078e027a */
[----:B------:R-:W-:Y:S03]  /*5990*/  BSSY B0, `(.L_x_348) ;  /* 0x000004b000007945 */ /* 0x000fe60003800000 */
[----:B--23--:R-:W-:Y:S01]  /*59a0*/  IMAD.IADD R4, R75, 0x1, R3 ;  /* 0x000000014b047824 */ /* 0x00cfe200078e0203 */
[----:B------:R-:W-:Y:S01]  /*59b0*/  IADD3 R3, R3, R2, RZ ;  /* 0x0000000203037210 */ /* 0x000fe20007ffe0ff */
[----:B------:R-:W-:Y:S02]  /*59c0*/  IMAD R5, R115, c[0x0][0x208], RZ ;  /* 0x0000820073057a24 */ /* 0x000fe400078e02ff */
[----:B------:R-:W-:Y:S01]  /*59d0*/  IMAD.WIDE.U32 R20, R118, c[0x0][0x208], RZ ;  /* 0x0000820076147a25 */ /* 0x000fe200078e00ff */
[----:B------:R-:W-:Y:S02]  /*59e0*/  ISETP.GE.AND P1, PT, R4, 0x21, PT ;  /* 0x000000210400780c */ /* 0x000fe40003f26270 */
[----:B------:R-:W-:Y:S01]  /*59f0*/  IMNMX R3, R3, 0x60, PT ;  /* 0x0000006003037817 */ /* 0x000fe20003800200 */
[----:B------:R-:W-:Y:S02]  /*5a00*/  IMAD R5, R118, c[0x0][0x20c], R5 ;  /* 0x0000830076057a24 */ /* 0x000fe400078e0205 */
[----:B------:R-:W-:Y:S02]  /*5a10*/  IMAD R11, R114, c[0x0][0x218], RZ ;  /* 0x00008600720b7a24 */ /* 0x000fe400078e02ff */
[----:B------:R-:W-:Y:S01]  /*5a20*/  IMAD.IADD R3, R3, 0x1, -R15 ;  /* 0x0000000103037824 */ /* 0x000fe200078e0a0f */
[----:B------:R-:W-:Y:S01]  /*5a30*/  IADD3 R21, R21, R5, RZ ;  /* 0x0000000515157210 */ /* 0x000fe20007ffe0ff */
[C---:B------:R-:W-:Y:S04]  /*5a40*/  IMAD R11, R119.reuse, c[0x0][0x21c], R11 ;  /* 0x00008700770b7a24 */ /* 0x040fe800078e020b */
[----:B------:R-:W-:Y:S01]  /*5a50*/  @P1 IADD3 R8, P0, R22, 0x20, RZ ;  /* 0x0000002016081810 */ /* 0x000fe20007f1e0ff */
[----:B------:R-:W-:Y:S03]  /*5a60*/  IMAD.WIDE.U32 R20, R119, c[0x0][0x218], R20 ;  /* 0x0000860077147a25 */ /* 0x000fe600078e0014 */
[----:B------:R-:W-:Y:S02]  /*5a70*/  @P1 IADD3.X R6, RZ, R23, RZ, P0, !PT ;  /* 0x00000017ff061210 */ /* 0x000fe400007fe4ff */
[----:B------:R-:W-:Y:S03]  /*5a80*/  ISETP.GE.AND P0, PT, R4, 0x41, PT ;  /* 0x000000410400780c */ /* 0x000fe60003f06270 */
[----:B------:R-:W-:Y:S04]  /*5a90*/  @P1 IMAD R6, R6, c[0x0][0x258], RZ ;  /* 0x0000960006061a24 */ /* 0x000fe800078e02ff */
[----:B------:R-:W-:Y:S06]  /*5aa0*/  @P1 IMAD R6, R8, c[0x0][0x25c], R6 ;  /* 0x0000970008061a24 */ /* 0x000fec00078e0206 */
[----:B------:R-:W-:Y:S05]  /*5ab0*/  @P0 IADD3 R10, P3, R22, 0x40, RZ ;  /* 0x00000040160a0810 */ /* 0x000fea0007f7e0ff */
[----:B------:R-:W-:Y:S01]  /*5ac0*/  @P0 IMAD.X R9, RZ, RZ, R23, P3 ;  /* 0x000000ffff090224 */ /* 0x000fe200018e0617 */
[----:B------:R-:W-:Y:S03]  /*5ad0*/  IADD3 R20, P3, R132, R20, RZ ;  /* 0x0000001484147210 */ /* 0x000fe60007f7e0ff */
[----:B------:R-:W-:Y:S01]  /*5ae0*/  @P0 IMAD R9, R9, c[0x0][0x258], RZ ;  /* 0x0000960009090a24 */ /* 0x000fe200078e02ff */
[----:B------:R-:W-:Y:S01]  /*5af0*/  IADD3.X R11, R97, R21, R11, P3, !PT ;  /* 0x00000015610b7210 */ /* 0x000fe20001ffe40b */
[----:B------:R-:W-:Y:S01]  /*5b00*/  @P1 IMAD.MOV.U32 R21, RZ, RZ, R105 ;  /* 0x000000ffff151224 */ /* 0x000fe200078e0069 */
[----:B------:R-:W-:Y:S01]  /*5b10*/  ISETP.GE.AND P3, PT, R4, 0x1, PT ;  /* 0x000000010400780c */ /* 0x000fe20003f66270 */
[----:B------:R-:W-:Y:S11]  /*5b20*/  @P0 IMAD R9, R10, c[0x0][0x25c], R9 ;  /* 0x000097000a090a24 */ /* 0x000ff600078e0209 */
[----:B------:R-:W-:Y:S01]  /*5b30*/  @!UPT UIADD3 URZ, URZ, URZ, URZ ;  /* 0x0000003f3f3ff290 */ /* 0x000fe2000fffe03f */
[-C--:B------:R-:W-:Y:S01]  /*5b40*/  @P3 MOV R25, R105.reuse ;  /* 0x0000006900193202 */ /* 0x080fe20000000f00 */
[----:B------:R-:W-:Y:S02]  /*5b50*/  @P3 IMAD R4, R23, c[0x0][0x258], RZ ;  /* 0x0000960017043a24 */ /* 0x000fe400078e02ff */
[----:B------:R-:W-:Y:S02]  /*5b60*/  @P3 IMAD.MOV.U32 R24, RZ, RZ, R128 ;  /* 0x000000ffff183224 */ /* 0x000fe400078e0080 */
[C---:B------:R-:W-:Y:S02]  /*5b70*/  @P3 IMAD R4, R22.reuse, c[0x0][0x25c], R4 ;  /* 0x0000970016043a24 */ /* 0x040fe400078e0204 */
[----:B------:R-:W-:Y:S04]  /*5b80*/  @P3 IMAD.WIDE.U32 R24, R22, c[0x0][0x258], R24 ;  /* 0x0000960016183a25 */ /* 0x000fe800078e0018 */
[----:B------:R-:W-:Y:S01]  /*5b90*/  @P3 IMAD.IADD R4, R25, 0x1, R4 ;  /* 0x0000000119043824 */ /* 0x000fe200078e0204 */
[C---:B------:R-:W-:Y:S04]  /*5ba0*/  @P3 LEA R22, P4, R24.reuse, c[0x0][0x250], 0x1 ;  /* 0x0000940018163a11 */ /* 0x040fe800078808ff */
[----:B------:R-:W-:Y:S02]  /*5bb0*/  @P3 LEA.HI.X R23, R24, c[0x0][0x254], R4, 0x1, P4 ;  /* 0x0000950018173a11 */ /* 0x000fe400020f0c04 */
[C---:B------:R-:W-:Y:S04]  /*5bc0*/  LEA R5, P4, R20.reuse, c[0x0][0x1f8], 0x1 ;  /* 0x00007e0014057a11 */ /* 0x040fe800078808ff */
[----:B------:R-:W-:Y:S02]  /*5bd0*/  LEA.HI.X R4, R20, c[0x0][0x1fc], R11, 0x1, P4 ;  /* 0x00007f0014047a11 */ /* 0x000fe400020f0c0b */
[----:B------:R-:W-:Y:S05]  /*5be0*/  @P1 MOV R20, R128 ;  /* 0x0000008000141202 */ /* 0x000fea0000000f00 */
[----:B------:R-:W-:Y:S05]  /*5bf0*/  @P1 IMAD.WIDE.U32 R20, R8, c[0x0][0x258], R20 ;  /* 0x0000960008141a25 */ /* 0x000fea00078e0014 */
[C---:B------:R-:W-:Y:S02]  /*5c00*/  @P1 LEA R24, P4, R20.reuse, c[0x0][0x250], 0x1 ;  /* 0x0000940014181a11 */ /* 0x040fe400078808ff */
[----:B------:R-:W-:Y:S02]  /*5c10*/  @P1 IADD3 R6, R21, R6, RZ ;  /* 0x0000000615061210 */ /* 0x000fe40007ffe0ff */
[----:B------:R-:W-:Y:S02]  /*5c20*/  @P0 MOV R21, R105 ;  /* 0x0000006900150202 */ /* 0x000fe40000000f00 */
[----:B------:R-:W-:Y:S01]  /*5c30*/  @P1 LEA.HI.X R25, R20, c[0x0][0x254], R6, 0x1, P4 ;  /* 0x0000950014191a11 */ /* 0x000fe200020f0c06 */
[----:B------:R-:W-:Y:S01]  /*5c40*/  @P0 IMAD.MOV.U32 R20, RZ, RZ, R128 ;  /* 0x000000ffff140224 */ /* 0x000fe200078e0080 */
[----:B------:R1:W2:Y:S03]  /*5c50*/  SHFL.IDX PT, R6, R5, RZ, 0x181f ;  /* 0x00181fff05067589 */ /* 0x0002a600000e0000 */
[----:B------:R-:W-:Y:S04]  /*5c60*/  @P0 IMAD.WIDE.U32 R20, R10, c[0x0][0x258], R20 ;  /* 0x000096000a140a25 */ /* 0x000fe800078e0014 */
[----:B------:R-:W-:Y:S01]  /*5c70*/  @P0 IMAD.IADD R9, R21, 0x1, R9 ;  /* 0x0000000115090824 */ /* 0x000fe200078e0209 */
[C---:B------:R-:W-:Y:S04]  /*5c80*/  @P0 LEA R8, P4, R20.reuse, c[0x0][0x250], 0x1 ;  /* 0x0000940014080a11 */ /* 0x040fe800078808ff */
[----:B------:R-:W-:Y:S02]  /*5c90*/  @P0 LEA.HI.X R9, R20, c[0x0][0x254], R9, 0x1, P4 ;  /* 0x0000950014090a11 */ /* 0x000fe400020f0c09 */
[----:B------:R-:W-:Y:S11]  /*5ca0*/  ISETP.NE.AND P4, PT, R92, RZ, PT ;  /* 0x000000ff5c00720c */ /* 0x000ff60003f85270 */
[----:B------:R-:W-:Y:S02]  /*5cb0*/  @!UPT UIADD3 URZ, URZ, URZ, URZ ;  /* 0x0000003f3f3ff290 */ /* 0x000fe4000fffe03f */
[----:B------:R-:W-:Y:S01]  /*5cc0*/  @!PT LDS RZ, [RZ] ;  /* 0x00000000fffff984 */ /* 0x000fe20000000800 */
[----:B------:R-:W-:Y:S01]  /*5cd0*/  @!PT LDS RZ, [RZ] ;  /* 0x00000000fffff984 */ /* 0x000fe20000000800 */
[----:B------:R1:W-:Y:S05]  /*5ce0*/  @P3 LDGSTS.E.BYPASS.LTC128B.128 [R87+0x100], [R22.64], !P4 ;  /* 0x0010000016573fae */ /* 0x0003ea000e101d52 */
[----:B------:R1:W-:Y:S05]  /*5cf0*/  @P3 LDGSTS.E.BYPASS.LTC128B.128 [R87+0x3100], [R22.64+0x80], !P6 ;  /* 0x0310008016573fae */ /* 0x0003ea000f101d52 */
[----:B------:R1:W-:Y:S05]  /*5d00*/  @P1 LDGSTS.E.BYPASS.LTC128B.128 [R87+0x1100], [R24.64], !P4 ;  /* 0x0110000018571fae */ /* 0x0003ea000e101d52 */
[----:B------:R1:W-:Y:S05]  /*5d10*/  @P1 LDGSTS.E.BYPASS.LTC128B.128 [R87+0x4100], [R24.64+0x80], !P6 ;  /* 0x0410008018571fae */ /* 0x0003ea000f101d52 */
[----:B------:R3:W-:Y:S05]  /*5d20*/  @P0 LDGSTS.E.BYPASS.LTC128B.128 [R87+0x2100], [R8.64], !P4 ;  /* 0x0210000008570fae */ /* 0x0007ea000e101d52 */
[----:B------:R3:W-:Y:S01]  /*5d30*/  @P0 LDGSTS.E.BYPASS.LTC128B.128 [R87+0x5100], [R8.64+0x80], !P6 ;  /* 0x0510008008570fae */ /* 0x0007e2000f101d52 */
[----:B------:R-:W-:Y:S04]  /*5d40*/  ISETP.GE.AND P0, PT, R3, 0x1, PT ;  /* 0x000000010300780c */ /* 0x000fe80003f06270 */
[----:B------:R-:W0:Y:S05]  /*5d50*/  LDGDEPBAR ;  /* 0x00000000000079af */ /* 0x000e2a0000000000 */
[----:B---3--:R1:W3:Y:S01]  /*5d60*/  SHFL.IDX PT, R8, R4, RZ, 0x181f ;  /* 0x00181fff04087589 */ /* 0x0082e200000e0000 */
[----:B------:R-:W-:Y:S04]  /*5d70*/  DEPBAR.LE SB0, 0x0 ;  /* 0x000080000000791a */ /* 0x000fe80000000000 */
[----:B------:R-:W-:Y:S06]  /*5d80*/  BAR.SYNC.DEFER_BLOCKING 0x0 ;  /* 0x0000000000007b1d */ /* 0x000fec0000010000 */
[----:B------:R-:W-:-:S05]  /*5d90*/  @!P0 BRA `(.L_x_349) ;  /* 0x000000a000008947 */ /* 0x000fca0003800000 */
[C---:B-12---:R-:W-:Y:S04]  /*5da0*/  @!P5 LEA R22, P0, R16.reuse, R6, 0x1 ;  /* 0x000000061016d211 */ /* 0x046fe800078008ff */
[----:B---3--:R-:W-:Y:S02]  /*5db0*/  @!P5 LEA.HI.X R23, R16, R8, R17, 0x1, P0 ;  /* 0x000000081017d211 */ /* 0x008fe400000f0c11 */
        /* <DEDUP_REMOVED lines=8> */
.L_x_349:
[----:B--2---:R-:W-:Y:S05]  /*5e40*/  BSYNC B0 ;  /* 0x0000000000007941 */ /* 0x004fea0003800000 */
.L_x_348:
[----:B-1-3--:R1:W2:Y:S01]  /*5e50*/  SHFL.IDX PT, R8, R4, 0x1, 0x181f ;  /* 0x00381f0004087f89 */ /* 0x00a2a200000e0000 */
[----:B------:R-:W-:Y:S01]  /*5e60*/  ISETP.GE.AND P0, PT, R3, 0x21, PT ;  /* 0x000000210300780c */ /* 0x000fe20003f06270 */
[----:B------:R-:W-:Y:S02]  /*5e70*/  BSSY B0, `(.L_x_350) ;  /* 0x000000d000007945 */ /* 0x000fe40003800000 */
[----:B------:R1:W3:Y:S10]  /*5e80*/  SHFL.IDX PT, R6, R5, 0x1, 0x181f ;  /* 0x00381f0005067f89 */ /* 0x0002f400000e0000 */
[----:B------:R-:W-:-:S05]  /*5e90*/  @!P0 BRA `(.L_x_351) ;  /* 0x000000a000008947 */ /* 0x000fca0003800000 */
[C---:B---3--:R-:W-:Y:S04]  /*5ea0*/  @!P5 LEA R22, P0, R16.reuse, R6, 0x1 ;  /* 0x000000061016d211 */ /* 0x048fe800078008ff */
[----:B--2---:R-:W-:Y:S02]  /*5eb0*/  @!P5 LEA.HI.X R23, R16, R8, R17, 0x1, P0 ;  /* 0x000000081017d211 */ /* 0x004fe400000f0c11 */
[----:B------:R-:W-:Y:S11]  /*5ec0*/  ISETP.GE.AND P0, PT, R90, c[0x0][0x1d4], PT ;  /* 0x000075005a007a0c */ /* 0x000ff60003f06270 */
[----:B------:R-:W-:Y:S02]  /*5ed0*/  @!UPT UIADD3 URZ, URZ, URZ, URZ ;  /* 0x0000003f3f3ff290 */ /* 0x000fe4000fffe03f */
[C---:B------:R-:W-:Y:S04]  /*5ee0*/  @!P0 LEA R20, P1, R101.reuse, R6, 0x1 ;  /* 0x0000000665148211 */ /* 0x040fe800078208ff */
[----:B------:R-:W-:Y:S02]  /*5ef0*/  @!P0 LEA.HI.X R21, R101, R8, R100, 0x1, P1 ;  /* 0x0000000865158211 */ /* 0x000fe400008f0c64 */
[----:B------:R-:W2:Y:S04]  /*5f00*/  @!P5 LDS.128 R8, [R87+0x1100] ;  /* 0x001100005708d984 */ /* 0x000ea80000000c00 */
[----:B--2---:R-:W-:Y:S04]  /*5f10*/  @!P5 ST.E.128 [R22.64], R8 ;  /* 0x000000081600d985 */ /* 0x004fe8000c101d12 */
[----:B------:R-:W2:Y:S04]  /*5f20*/  @!P0 LDS.128 R8, [R87+0x4100] ;  /* 0x0041000057088984 */ /* 0x000ea80000000c00 */
[----:B--2---:R2:W-:Y:S02]  /*5f30*/  @!P0 ST.E.128 [R20.64], R8 ;  /* 0x0000000814008985 */ /* 0x0045e4000c101d12 */
.L_x_351:
[----:B------:R-:W-:Y:S05]  /*5f40*/  BSYNC B0 ;  /* 0x0000000000007941 */ /* 0x000fea0003800000 */
.L_x_350:
[----:B-1----:R-:W1:Y:S01]  /*5f50*/  SHFL.IDX PT, R4, R4, 0x2, 0x181f ;  /* 0x00581f0004047f89 */ /* 0x002e6200000e0000 */
[----:B------:R-:W-:Y:S01]  /*5f60*/  ISETP.GE.AND P0, PT, R3, 0x41, PT ;  /* 0x000000410300780c */ /* 0x000fe20003f06270 */
[----:B------:R-:W-:Y:S02]  /*5f70*/  BSSY B0, `(.L_x_352) ;  /* 0x000000d000007945 */ /* 0x000fe40003800000 */
[----:B------:R-:W4:Y:S10]  /*5f80*/  SHFL.IDX PT, R5, R5, 0x2, 0x181f ;  /* 0x00581f0005057f89 */ /* 0x000f3400000e0000 */
[----:B------:R-:W-:-:S05]  /*5f90*/  @!P0 BRA `(.L_x_353) ;  /* 0x000000a000008947 */ /* 0x000fca0003800000 */
[----:B--2---:R-:W2:Y:S01]  /*5fa0*/  @!P5 LDS.128 R8, [R87+0x2100] ;  /* 0x002100005708d984 */ /* 0x004ea20000000c00 */
[CC--:B----4-:R-:W-:Y:S04]  /*5fb0*/  @!P5 LEA R22, P0, R16.reuse, R5.reuse, 0x1 ;  /* 0x000000051016d211 */ /* 0x0d0fe800078008ff */
[-C--:B-1----:R-:W-:Y:S02]  /*5fc0*/  @!P5 LEA.HI.X R23, R16, R4.reuse, R17, 0x1, P0 ;  /* 0x000000041017d211 */ /* 0x082fe400000f0c11 */
[----:B------:R-:W-:Y:S11]  /*5fd0*/  ISETP.GE.AND P0, PT, R90, c[0x0][0x1d4], PT ;  /* 0x000075005a007a0c */ /* 0x000ff60003f06270 */
[----:B------:R-:W-:Y:S02]  /*5fe0*/  @!UPT UIADD3 URZ, URZ, URZ, URZ ;  /* 0x0000003f3f3ff290 */ /* 0x000fe4000fffe03f */
[C---:B------:R-:W-:Y:S04]  /*5ff0*/  @!P0 LEA R20, P1, R101.reuse, R5, 0x1 ;  /* 0x0000000565148211 */ /* 0x040fe800078208ff */
[----:B------:R-:W-:Y:S01]  /*6000*/  @!P0 LEA.HI.X R21, R101, R4, R100, 0x1, P1 ;  /* 0x0000000465158211 */ /* 0x000fe200008f0c64 */
[----:B--2---:R-:W-:Y:S04]  /*6010*/  @!P5 ST.E.128 [R22.64], R8 ;  /* 0x000000081600d985 */ /* 0x004fe8000c101d12 */
[----:B------:R-:W1:Y:S04]  /*6020*/  @!P0 LDS.128 R8, [R87+0x5100] ;  /* 0x0051000057088984 */ /* 0x000e680000000c00 */
[----:B-1----:R1:W-:Y:S02]  /*6030*/  @!P0 ST.E.128 [R20.64], R8 ;  /* 0x0000000814008985 */ /* 0x0023e4000c101d12 */
.L_x_353:
[----:B------:R-:W-:Y:S05]  /*6040*/  BSYNC B0 ;  /* 0x0000000000007941 */ /* 0x000fea0003800000 */
.L_x_352:
[C---:B------:R-:W-:Y:S02]  /*6050*/  ISETP.GT.AND P0, PT, R39.reuse, R76, PT ;  /* 0x0000004c2700720c */ /* 0x040fe40003f04270 */
[----:B------:R-:W-:Y:S11]  /*6060*/  IADD3 R39, R39, -0x1, RZ ;  /* 0xffffffff27277810 */ /* 0x000ff60007ffe0ff */
[----:B-1----:R-:W-:Y:S01]  /*6070*/  @P0 SHF.R.S32.HI R4, RZ, 0x1f, R39 ;  /* 0x0000001fff040819 */ /* 0x002fe20000011427 */
[----:B------:R-:W-:Y:S02]  /*6080*/  @P0 IMAD R3, R79, R39, RZ ;  /* 0x000000274f030224 */ /* 0x000fe400078e02ff */
[----:B--2---:R-:W-:Y:S02]  /*6090*/  @P0 IMAD.MOV.U32 R8, RZ, RZ, R120 ;  /* 0x000000ffff080224 */ /* 0x004fe400078e0078 */
[----:B------:R-:W-:Y:S02]  /*60a0*/  @P0 IMAD.MOV.U32 R9, RZ, RZ, R125 ;  /* 0x000000ffff090224 */ /* 0x000fe400078e007d */
[-C--:B------:R-:W-:Y:S02]  /*60b0*/  @P0 IMAD R3, R4, R126.reuse, R3 ;  /* 0x0000007e04030224 */ /* 0x080fe400078e0203 */
[----:B------:R-:W-:Y:S04]  /*60c0*/  @P0 IMAD.WIDE.U32 R8, R39, R126, R8 ;  /* 0x0000007e27080225 */ /* 0x000fe800078e0008 */
[----:B------:R-:W-:Y:S01]  /*60d0*/  @P0 IMAD.IADD R3, R9, 0x1, R3 ;  /* 0x0000000109030824 */ /* 0x000fe200078e0203 */
[C---:B------:R-:W-:Y:S04]  /*60e0*/  @P0 LEA R4, P1, R8.reuse, c[0x0][0x220], 0x1 ;  /* 0x0000880008040a11 */ /* 0x040fe800078208ff */
[----:B----4-:R-:W-:Y:S02]  /*60f0*/  @P0 LEA.HI.X R5, R8, c[0x0][0x224], R3, 0x1, P1 ;  /* 0x0000890008050a11 */ /* 0x010fe400008f0c03 */
[----:B------:R-:W-:Y:S03]  /*6100*/  @P0 IADD3 R20, P3, P1, R94, 0x80, R4 ;  /* 0x000000805e140810 */ /* 0x000fe6000797e004 */
[----:B------:R-:W-:Y:S01]  /*6110*/  @!PT LDS RZ, [RZ] ;  /* 0x00000000fffff984 */ /* 0x000fe20000000800 */
[----:B------:R-:W-:Y:S01]  /*6120*/  @!PT LDS RZ, [RZ] ;  /* 0x00000000fffff984 */ /* 0x000fe20000000800 */
[----:B------:R-:W-:Y:S01]  /*6130*/  @!PT LDS RZ, [RZ] ;  /* 0x00000000fffff984 */ /* 0x000fe20000000800 */
[----:B------:R1:W-:Y:S01]  /*6140*/  @P0 LDGSTS.E.BYPASS.LTC128B.128 [R87+0x8100], [R4.64], !P4 ;  /* 0x0810000004570fae */ /* 0x0003e2000e101d52 */
[----:B------:R-:W-:Y:S02]  /*6150*/  @P0 IADD3.X R21, R93, RZ, R5, P3, P1 ;  /* 0x000000ff5d150210 */ /* 0x000fe40001fe2405 */
[-C--:B------:R-:W-:Y:S01]  /*6160*/  @P0 IADD3 R22, P1, R4, R94.reuse, RZ ;  /* 0x0000005e04160210 */ /* 0x080fe20007f3e0ff */
        /* <DEDUP_REMOVED lines=8> */
[----:B------:R1:W-:Y:S04]  /*61f0*/  @P0 LDGSTS.E.BYPASS.LTC128B.128 [R87+0xa100], [R10.64], !P4 ;  /* 0x0a1000000a570fae */ /* 0x0003e8000e101d52 */
[----:B------:R1:W-:Y:S04]  /*6200*/  @P0 LDGSTS.E.BYPASS.LTC128B.128 [R87+0xd100], [R8.64], !P6 ;  /* 0x0d10000008570fae */ /* 0x0003e8000f101d52 */
[----:B------:R-:W0:Y:S01]  /*6210*/  LDGDEPBAR ;  /* 0x00000000000079af */ /* 0x000e220000000000 */
[----:B------:R-:W-:-:S05]  /*6220*/  @P0 BRA `(.L_x_354) ;  /* 0xffffb70000000947 */ /* 0x000fca000383ffff */
[----:B------:R-:W-:Y:S06]  /*6230*/  BAR.SYNC.DEFER_BLOCKING 0x0 ;  /* 0x0000000000007b1d */ /* 0x000fec0000010000 */
.L_x_319:
[----:B------:R-:W-:Y:S02]  /*6240*/  ISETP.NE.AND P3, PT, R213, 0x1, PT ;  /* 0x00000001d500780c */ /* 0x000fe40003f65270 */
[----:B------:R-:W-:-:S02]  /*6250*/  IADD3 R2, R117, 0x7f, RZ ;  /* 0x0000007f75027810 */ /* 0x000fc40007ffe0ff */
[----:B------:R-:W-:-:S03]  /*6260*/  ISETP.GE.AND P1, PT, R212, 0x1, PT ;  /* 0x00000001d400780c */ /* 0x000fc60003f26270 */
[----:B------:R-:W-:-:S06]  /*6270*/  IMAD.MOV.U32 R3, RZ, RZ, R2 ;  /* 0x000000ffff037224 */ /* 0x000fcc00078e0002 */
[----:B------:R-:W-:-:S05]  /*6280*/  @P3 IMAD.HI.U32 R0, R2, c[0x0][0x2c8], RZ ;  /* 0x0000b20002003a27 */ /* 0x000fca00078e00ff */
[----:B------:R-:W-:-:S05]  /*6290*/  @P3 SHF.R.U32.HI R3, RZ, c[0x0][0x2cc], R0 ;  /* 0x0000b300ff033a19 */ /* 0x000fca0000011600 */
[----:B------:R-:W-:-:S05]  /*62a0*/  IMAD.IADD R3, R78, 0x1, R3 ;  /* 0x000000014e037824 */ /* 0x000fca00078e0203 */
[----:B-1----:R-:W-:Y:S01]  /*62b0*/  IADD3 R4, R3, c[0x0][0x328], RZ ;  /* 0x0000ca0003047a10 */ /* 0x002fe20007ffe0ff */
[----:B------:R-:W-:Y:S05]  /*62c0*/  @!P1 BRA `(.L_x_355) ;  /* 0x000000f000009947 */ /* 0x000fea0003800000 */
[C---:B------:R-:W-:Y:S01]  /*62d0*/  ISETP.GT.AND P0, PT, R3.reuse, RZ, PT ;  /* 0x000000ff0300720c */ /* 0x040fe20003f04270 */
[----:B------:R-:W-:Y:S01]  /*62e0*/  IMAD.MOV.U32 R0, RZ, RZ, c[0x0][0x32c] ;  /* 0x0000cb00ff007624 */ /* 0x000fe200078e00ff */
        /* <DEDUP_REMOVED lines=8> */
.L_x_356:
[----:B------:R-:W-:-:S13]  /*6370*/  ISETP.NE.AND P0, PT, R0, 0x1, PT ;  /* 0x000000010000780c */ /* 0x000fda0003f05270 */
[----:B------:R-:W-:-:S05]  /*6380*/  @P0 IMAD.HI.U32 R3, R2, c[0x0][0x330], RZ ;  /* 0x0000cc0002030a27 */ /* 0x000fca00078e00ff */
[----:B------:R-:W-:-:S05]  /*6390*/  @P0 SHF.R.U32.HI R2, RZ, c[0x0][0x334], R3 ;  /* 0x0000cd00ff020a19 */ /* 0x000fca0000011603 */
.L_x_357:
[----:B------:R-:W-:-:S05]  /*63a0*/  IMAD R0, R2, R0, c[0x0][0x32c] ;  /* 0x0000cb0002007624 */ /* 0x000fca00078e0200 */
[----:B------:R-:W-:-:S04]  /*63b0*/  IMNMX R4, R4, R0, PT ;  /* 0x0000000004047217 */ /* 0x000fc80003800200 */
.L_x_355:
[----:B------:R-:W-:Y:S01]  /*63c0*/  IADD3 R2, R4, 0x5f, RZ ;  /* 0x0000005f04027810 */ /* 0x000fe20007ffe0ff */
[----:B------:R-:W-:-:S04]  /*63d0*/  @P3 IMAD.HI.U32 R0, R117, c[0x0][0x2c8], RZ ;  /* 0x0000b20075003a27 */ /* 0x000fc800078e00ff */
[----:B------:R-:W-:-:S04]  /*63e0*/  IMAD.HI R2, R2, 0x2aaaaaab, RZ ;  /* 0x2aaaaaab02027827 */ /* 0x000fc800078e02ff */
[----:B------:R-:W-:Y:S01]  /*63f0*/  IMAD.MOV.U32 R3, RZ, RZ, R117 ;  /* 0x000000ffff037224 */ /* 0x000fe200078e0075 */
[----:B------:R-:W-:Y:S02]  /*6400*/  @P3 SHF.R.U32.HI R3, RZ, c[0x0][0x2cc], R0 ;  /* 0x0000b300ff033a19 */ /* 0x000fe40000011600 */
[----:B------:R-:W-:-:S03]  /*6410*/  SHF.R.U32.HI R0, RZ, 0x1f, R2 ;  /* 0x0000001fff007819 */ /* 0x000fc60000011602 */
[----:B------:R-:W-:Y:S01]  /*6420*/  IMAD.IADD R3, R116, 0x1, R3 ;  /* 0x0000000174037824 */ /* 0x000fe200078e0203 */
[----:B------:R-:W-:-:S04]  /*6430*/  LEA.HI.SX32 R17, R2, R0, 0x1c ;  /* 0x0000000002117211 */ /* 0x000fc800078fe2ff */
[----:B------:R-:W-:Y:S02]  /*6440*/  IADD3 R0, R3, -c[0x0][0x324], RZ ;  /* 0x8000c90003007a10 */ /* 0x000fe40007ffe0ff */
[----:B------:R-:W-:Y:S01]  /*6450*/  IMNMX R17, R17, R77, PT ;  /* 0x0000004d11117217 */ /* 0x000fe20003800200 */
[----:B------:R-:W-:Y:S05]  /*6460*/  @!P1 BRA `(.L_x_358) ;  /* 0x000000f000009947 */ /* 0x000fea0003800000 */
        /* <DEDUP_REMOVED lines=9> */
.L_x_359:
[----:B------:R-:W-:-:S04]  /*6500*/  MOV R2, c[0x0][0x32c] ;  /* 0x0000cb0000027a02 */ /* 0x000fc80000000f00 */
[----:B------:R-:W-:-:S13]  /*6510*/  ISETP.NE.AND P0, PT, R2, 0x1, PT ;  /* 0x000000010200780c */ /* 0x000fda0003f05270 */
[----:B------:R-:W-:-:S05]  /*6520*/  @P0 IMAD.HI.U32 R2, R3, c[0x0][0x330], RZ ;  /* 0x0000cc0003020a27 */ /* 0x000fca00078e00ff */
[----:B------:R-:W-:-:S05]  /*6530*/  @P0 SHF.R.U32.HI R3, RZ, c[0x0][0x334], R2 ;  /* 0x0000cd00ff030a19 */ /* 0x000fca0000011602 */
.L_x_360:
[----:B------:R-:W-:-:S05]  /*6540*/  IMAD R3, R3, c[0x0][0x32c], RZ ;  /* 0x0000cb0003037a24 */ /* 0x000fca00078e02ff */
[----:B------:R-:W-:-:S05]  /*6550*/  IMNMX R0, R0, R3, !PT ;  /* 0x0000000300007217 */ /* 0x000fca0007800200 */
.L_x_358:
[----:B------:R-:W-:Y:S01]  /*6560*/  IMAD.HI R0, R0, 0x2aaaaaab, RZ ;  /* 0x2aaaaaab00007827 */ /* 0x000fe200078e02ff */
[----:B------:R-:W-:Y:S01]  /*6570*/  PLOP3.LUT P2, PT, PT, PT, PT, 0x80, 0x0 ;  /* 0x000000000000781c */ /* 0x000fe20003f4f070 */
[----:B------:R-:W-:Y:S01]  /*6580*/  CS2R R4, SRZ ;  /* 0x0000000000047805 */ /* 0x000fe2000001ff00 */
[----:B------:R-:W-:Y:S01]  /*6590*/  CS2R R62, SRZ ;  /* 0x00000000003e7805 */ /* 0x000fe2000001ff00 */
[----:B------:R-:W-:Y:S01]  /*65a0*/  IMAD.MOV.U32 R66, RZ, RZ, RZ ;  /* 0x000000ffff427224 */ /* 0x000fe200078e00ff */
[----:B------:R-:W-:Y:S01]  /*65b0*/  SHF.R.U32.HI R226, RZ, 0x1f, R0 ;  /* 0x0000001fffe27819 */ /* 0x000fe20000011600 */
[----:B---3--:R-:W-:Y:S01]  /*65c0*/  IMAD.MOV.U32 R6, RZ, RZ, RZ ;  /* 0x000000ffff067224 */ /* 0x008fe200078e00ff */
[----:B------:R-:W-:Y:S01]  /*65d0*/  CS2R R60, SRZ ;  /* 0x00000000003c7805 */ /* 0x000fe2000001ff00 */
[----:B------:R-:W-:Y:S01]  /*65e0*/  IMAD.MOV.U32 R64, RZ, RZ, RZ ;  /* 0x000000ffff407224 */ /* 0x000fe200078e00ff */
        /* <DEDUP_REMOVED lines=32> */
[----:B------:R-:W-:Y:S01]  /*67f0*/  MOV R10, RZ ;  /* 0x000000ff000a7202 */ /* 0x000fe20000000f00 */
[----:B------:R-:W-:Y:S05]  /*6800*/  @!P0 BRA `(.L_x_361) ;  /* 0x0001497000008947 */ /* 0x000fea0003800000 */
[----:B------:R-:W-:-:S04]  /*6810*/  ISETP.NE.U32.AND P0, PT, RZ, c[0x0][0x340], PT ;  /* 0x0000d000ff007a0c */ /* 0x000fc80003f05070 */
[----:B------:R-:W-:-:S13]  /*6820*/  ISETP.NE.AND.EX P0, PT, RZ, c[0x0][0x344], PT, P0 ;  /* 0x0000d100ff007a0c */ /* 0x000fda0003f05300 */
[----:B------:R-:W-:-:S04]  /*6830*/  @P0 IMAD.MOV.U32 R236, RZ, RZ, 0x4 ;  /* 0x00000004ffec0424 */ /* 0x000fc800078e00ff */
[----:B------:R-:W-:-:S06]  /*6840*/  @P0 IMAD.WIDE R236, R217, R236, c[0x0][0x340] ;  /* 0x0000d000d9ec0625 */ /* 0x000fcc00078e02ec */
[----:B------:R-:W2:Y:S01]  /*6850*/  @P0 LDG.E R236, [R236.64] ;  /* 0x00000012ecec0981 */ /* 0x000ea2000c1e1900 */
[----:B------:R-:W-:Y:S01]  /*6860*/  SHF.R.S32.HI R7, RZ, 0x1f, R71 ;  /* 0x0000001fff077819 */ /* 0x000fe20000011447 */
[----:B------:R-:W-:Y:S01]  /*6870*/  IMAD.MOV.U32 R5, RZ, RZ, 0x60 ;  /* 0x00000060ff057424 */ /* 0x000fe200078e00ff */
[----:B------:R-:W-:Y:S01]  /*6880*/  LOP3.LUT R218, R218, 0xffdfffff, RZ, 0xc0, !PT ;  /* 0xffdfffffdada7812 */ /* 0x000fe200078ec0ff */
        /* <DEDUP_REMOVED lines=9> */
[----:B------:R-:W-:-:S04]  /*6920*/  IMAD.IADD R228, R222, 0x1, R16 ;  /* 0x00000001dee47824 */ /* 0x000fc800078e0210 */
[----:B------:R-:W-:Y:S01]  /*6930*/  @P1 LOP3.LUT R218, R218, 0x200000, RZ, 0xfc, !PT ;  /* 0x00200000dada1812 */ /* 0x000fe200078efcff */
[----:B------:R-:W-:Y:S01]  /*6940*/  BAR.SYNC.DEFER_BLOCKING 0x0 ;  /* 0x0000000000007b1d */ /* 0x000fe20000010000 */
[----:B------:R-:W-:Y:S01]  /*6950*/  @!P0 IMAD.MOV.U32 R236, RZ, RZ, R217 ;  /* 0x000000ffffec8224 */ /* 0x000fe200078e00d9 */
[C---:B------:R-:W-:Y:S01]  /*6960*/  ISETP.GE.AND P0, PT, R228.reuse, R211, PT ;  /* 0x000000d3e400720c */ /* 0x040fe20003f06270 */
[----:B------:R-:W-:-:S03]  /*6970*/  IMAD.IADD R228, R228, 0x1, R215 ;  /* 0x00000001e4e47824 */ /* 0x000fc600078e02d7 */
[----:B--2---:R-:W-:Y:S01]  /*6980*/  SHF.R.S32.HI R225, RZ, 0x1f, R236 ;  /* 0x0000001fffe17819 */ /* 0x004fe200000114ec */
[----:B------:R-:W-:Y:S01]  /*6990*/  @P1 IMAD.HI.U32 R2, R228, c[0x0][0x2bc], RZ ;  /* 0x0000af00e4021a27 */ /* 0x000fe200078e00ff */
[----:B------:R-:W-:-:S03]  /*69a0*/  ISETP.GT.OR P0, PT, R222, 0x5f, P0 ;  /* 0x0000005fde00780c */ /* 0x000fc60000704670 */
[----:B------:R-:W-:Y:S02]  /*69b0*/  IMAD R225, R225, c[0x0][0x2b0], RZ ;  /* 0x0000ac00e1e17a24 */ /* 0x000fe400078e02ff */
[----:B------:R-:W-:Y:S01]  /*69c0*/  IMAD.MOV.U32 R3, RZ, RZ, R228 ;  /* 0x000000ffff037224 */ /* 0x000fe200078e00e4 */
[----:B------:R-:W-:Y:S01]  /*69d0*/  @P1 SHF.R.U32.HI R3, RZ, c[0x0][0x2c0], R2 ;  /* 0x0000b000ff031a19 */ /* 0x000fe20000011602 */
        /* <DEDUP_REMOVED lines=9> */
[----:B------:R-:W-:Y:S01]  /*6a70*/  IMAD R6, R73, c[0x0][0x1b8], RZ ;  /* 0x00006e0049067a24 */ /* 0x000fe200078e02ff */
[----:B------:R-:W-:Y:S01]  /*6a80*/  ISETP.NE.U32.AND P0, PT, RZ, c[0x0][0x348], PT ;  /* 0x0000d200ff007a0c */ /* 0x000fe20003f05070 */
[----:B------:R-:W-:Y:S01]  /*6a90*/  IMAD.IADD R22, R117, 0x1, R222 ;  /* 0x0000000175167824 */ /* 0x000fe200078e02de */
[----:B------:R-:W-:Y:S01]  /*6aa0*/  LEA.HI R20, R7, R71, RZ, 0x4 ;  /* 0x0000004707147211 */ /* 0x000fe200078f20ff */
[----:B------:R-:W-:Y:S01]  /*6ab0*/  IMAD R2, R2, c[0x0][0x178], RZ ;  /* 0x00005e0002027a24 */ /* 0x000fe200078e02ff */
[----:B------:R-:W-:Y:S01]  /*6ac0*/  ISETP.NE.AND.EX P0, PT, RZ, c[0x0][0x34c], PT, P0 ;  /* 0x0000d300ff007a0c */ /* 0x000fe20003f05300 */
[----:B------:R-:W-:Y:S01]  /*6ad0*/  IMAD R6, R214, c[0x0][0x1bc], R6 ;  /* 0x00006f00d6067a24 */ /* 0x000fe200078e0206 */
[----:B------:R-:W-:Y:S01]  /*6ae0*/  LOP3.LUT R218, R218, 0xfffbffff, RZ, 0xc0, !PT ;  /* 0xfffbffffdada7812 */ /* 0x000fe200078ec0ff */
[----:B------:R-:W-:Y:S01]  /*6af0*/  IMAD R2, R74, c[0x0][0x17c], R2 ;  /* 0x00005f004a027a24 */ /* 0x000fe200078e0202 */
[----:B------:R-:W-:Y:S01]  /*6b00*/  SEL R4, R217, RZ, !P0 ;  /* 0x000000ffd9047207 */ /* 0x000fe20004000000 */
[----:B------:R-:W-:Y:S01]  /*6b10*/  IMAD R220, R73, c[0x0][0x1e8], RZ ;  /* 0x00007a0049dc7a24 */ /* 0x000fe200078e02ff */
[----:B------:R-:W-:Y:S01]  /*6b20*/  IADD3 R68, R17, -0x1, RZ ;  /* 0xffffffff11447810 */ /* 0x000fe20007ffe0ff */
[----:B------:R-:W-:-:S04]  /*6b30*/  IMAD.WIDE.U32 R234, R214, c[0x0][0x1e8], RZ ;  /* 0x00007a00d6ea7a25 */ /* 0x000fc800078e00ff */
[----:B------:R-:W-:Y:S02]  /*6b40*/  IMAD R220, R214, c[0x0][0x1ec], R220 ;  /* 0x00007b00d6dc7a24 */ /* 0x000fe400078e02dc */
[----:B------:R-:W-:Y:S02]  /*6b50*/  IMAD.IADD R12, R117, 0x1, R18 ;  /* 0x00000001750c7824 */ /* 0x000fe400078e0212 */
[----:B------:R-:W-:Y:S02]  /*6b60*/  IMAD.IADD R220, R235, 0x1, R220 ;  /* 0x00000001ebdc7824 */ /* 0x000fe400078e02dc */
[----:B------:R-:W-:Y:S02]  /*6b70*/  IMAD.SHL.U32 R224, R0, 0x8, RZ ;  /* 0x0000000800e07824 */ /* 0x000fe400078e00ff */
[----:B-1----:R-:W-:-:S03]  /*6b80*/  IMAD.WIDE.U32 R8, R74, c[0x0][0x178], RZ ;  /* 0x00005e004a087a25 */ /* 0x002fc600078e00ff */
[----:B------:R-:W-:Y:S01]  /*6b90*/  IADD3 R223, R224, 0x40, RZ ;  /* 0x00000040e0df7810 */ /* 0x000fe20007ffe0ff */
[----:B------:R-:W-:Y:S01]  /*6ba0*/  IMAD.IADD R9, R9, 0x1, R2 ;  /* 0x0000000109097824 */ /* 0x000fe200078e0202 */
[----:B------:R-:W-:Y:S01]  /*6bb0*/  SHF.R.S32.HI R2, RZ, 0x1f, R217 ;  /* 0x0000001fff027819 */ /* 0x000fe200000114d9 */
[----:B------:R-:W-:Y:S02]  /*6bc0*/  IMAD R5, R17, -0x60, R5 ;  /* 0xffffffa011057824 */ /* 0x000fe400078e0205 */
[----:B------:R-:W-:Y:S01]  /*6bd0*/  IMAD.WIDE.U32 R10, R214, c[0x0][0x1b8], R8 ;  /* 0x00006e00d60a7a25 */ /* 0x000fe200078e0008 */
[----:B------:R-:W-:-:S03]  /*6be0*/  SEL R2, R2, RZ, !P0 ;  /* 0x000000ff02027207 */ /* 0x000fc60004000000 */
[----:B------:R-:W-:-:S04]  /*6bf0*/  @P3 IMAD.HI.U32 R8, R22, c[0x0][0x2c8], RZ ;  /* 0x0000b20016083a27 */ /* 0x000fc800078e00ff */
[----:B------:R-:W-:Y:S02]  /*6c00*/  IMAD.IADD R11, R11, 0x1, R6 ;  /* 0x000000010b0b7824 */ /* 0x000fe400078e0206 */
[----:B------:R-:W-:Y:S01]  /*6c10*/  IMAD.MOV.U32 R6, RZ, RZ, R22 ;  /* 0x000000ffff067224 */ /* 0x000fe200078e0016 */
[----:B------:R-:W-:Y:S01]  /*6c20*/  @P3 SHF.R.U32.HI R6, RZ, c[0x0][0x2cc], R8 ;  /* 0x0000b300ff063a19 */ /* 0x000fe20000011608 */
[----:B------:R-:W-:Y:S02]  /*6c30*/  IMAD R2, R2, c[0x0][0x1c0], RZ ;  /* 0x0000700002027a24 */ /* 0x000fe400078e02ff */
[----:B------:R-:W-:-:S04]  /*6c40*/  IMAD.WIDE.U32 R8, R4, c[0x0][0x1c0], R10 ;  /* 0x0000700004087a25 */ /* 0x000fc800078e000a */
[----:B------:R-:W-:Y:S01]  /*6c50*/  IMAD R2, R4, c[0x0][0x1c4], R2 ;  /* 0x0000710004027a24 */ /* 0x000fe200078e0202 */
[----:B------:R-:W-:Y:S01]  /*6c60*/  SHF.R.S32.HI R4, RZ, 0x1f, R6 ;  /* 0x0000001fff047819 */ /* 0x000fe20000011406 */
[----:B------:R-:W-:Y:S02]  /*6c70*/  IMAD R219, R73, c[0x0][0x210], RZ ;  /* 0x0000840049db7a24 */ /* 0x000fe400078e02ff */
[----:B------:R-:W-:Y:S02]  /*6c80*/  IMAD.IADD R9, R9, 0x1, R2 ;  /* 0x0000000109097824 */ /* 0x000fe400078e0202 */
[----:B------:R-:W-:Y:S02]  /*6c90*/  IMAD R2, R4, c[0x0][0x1b0], RZ ;  /* 0x00006c0004027a24 */ /* 0x000fe400078e02ff */
[----:B------:R-:W-:Y:S02]  /*6ca0*/  IMAD.MOV R4, RZ, RZ, -R3 ;  /* 0x000000ffff047224 */ /* 0x000fe400078e0a03 */
[----:B------:R-:W-:-:S02]  /*6cb0*/  IMAD.MOV R3, RZ, RZ, -R6 ;  /* 0x000000ffff037224 */ /* 0x000fc400078e0a06 */
[----:B------:R-:W-:Y:S02]  /*6cc0*/  IMAD R228, R4, c[0x0][0x2b8], R228 ;  /* 0x0000ae0004e47a24 */ /* 0x000fe400078e02e4 */
[----:B------:R-:W-:Y:S01]  /*6cd0*/  IMAD R22, R3, c[0x0][0x2c4], R22 ;  /* 0x0000b10003167a24 */ /* 0x000fe200078e0216 */
[----:B------:R-:W-:Y:S01]  /*6ce0*/  LOP3.LUT R3, R20, 0xfffffff0, RZ, 0xc0, !PT ;  /* 0xfffffff014037812 */ /* 0x000fe200078ec0ff */
[C---:B------:R-:W-:Y:S01]  /*6cf0*/  IMAD R2, R6.reuse, c[0x0][0x1b4], R2 ;  /* 0x00006d0006027a24 */ /* 0x040fe200078e0202 */
[----:B------:R-:W-:Y:S01]  /*6d00*/  SHF.R.S32.HI R29, RZ, 0x1f, R228 ;  /* 0x0000001fff1d7819 */ /* 0x000fe200000114e4 */
[----:B------:R-:W-:Y:S01]  /*6d10*/  IMAD.WIDE.U32 R8, R6, c[0x0][0x1b0], R8 ;  /* 0x00006c0006087a25 */ /* 0x000fe200078e0008 */
[----:B------:R-:W-:-:S03]  /*6d20*/  SHF.R.S32.HI R21, RZ, 0x1f, R22 ;  /* 0x0000001fff157819 */ /* 0x000fc60000011416 */
[----:B------:R-:W-:Y:S02]  /*6d30*/  IMAD.IADD R9, R9, 0x1, R2 ;  /* 0x0000000109097824 */ /* 0x000fe400078e0202 */
[----:B------:R-:W-:Y:S02]  /*6d40*/  IMAD R2, R29, c[0x0][0x1e0], RZ ;  /* 0x000078001d027a24 */ /* 0x000fe400078e02ff */
[----:B------:R-:W-:Y:S02]  /*6d50*/  IMAD R21, R21, c[0x0][0x1a8], RZ ;  /* 0x00006a0015157a24 */ /* 0x000fe400078e02ff */
[----:B------:R-:W-:-:S04]  /*6d60*/  IMAD.WIDE.U32 R10, R228, c[0x0][0x1e0], RZ ;  /* 0x00007800e40a7a25 */ /* 0x000fc800078e00ff */
[----:B------:R-:W-:Y:S02]  /*6d70*/  IMAD R2, R228, c[0x0][0x1e4], R2 ;  /* 0x00007900e4027a24 */ /* 0x000fe400078e0202 */
[C---:B------:R-:W-:Y:S02]  /*6d80*/  IMAD R21, R22.reuse, c[0x0][0x1ac], R21 ;  /* 0x00006b0016157a24 */ /* 0x040fe400078e0215 */
[----:B------:R-:W-:Y:S01]  /*6d90*/  IMAD.WIDE.U32 R22, R22, c[0x0][0x1a8], R8 ;  /* 0x00006a0016167a25 */ /* 0x000fe200078e0008 */
[----:B------:R-:W-:-:S03]  /*6da0*/  LEA.HI R9, R7, R71, RZ, 0x6 ;  /* 0x0000004707097211 */ /* 0x000fc600078f30ff */
[----:B------:R-:W-:Y:S02]  /*6db0*/  IMAD.IADD R11, R11, 0x1, R2 ;  /* 0x000000010b0b7824 */ /* 0x000fe400078e0202 */
[----:B------:R-:W-:Y:S01]  /*6dc0*/  IMAD.IADD R21, R23, 0x1, R21 ;  /* 0x0000000117157824 */ /* 0x000fe200078e0215 */
[----:B------:R-:W-:Y:S01]  /*6dd0*/  LEA R23, P1, R22, c[0x0][0x160], 0x1 ;  /* 0x0000580016177a11 */ /* 0x000fe200078208ff */
[----:B------:R-:W-:Y:S02]  /*6de0*/  IMAD.IADD R3, R71, 0x1, -R3 ;  /* 0x0000000147037824 */ /* 0x000fe400078e0a03 */
[----:B------:R-:W-:Y:S01]  /*6df0*/  IMAD R8, R216, c[0x0][0x2c4], RZ ;  /* 0x0000b100d8087a24 */ /* 0x000fe200078e02ff */
[----:B------:R-:W-:Y:S01]  /*6e00*/  LEA.HI.X R21, R22, c[0x0][0x164], R21, 0x1, P1 ;  /* 0x0000590016157a11 */ /* 0x000fe200008f0c15 */
[----:B------:R-:W-:Y:S01]  /*6e10*/  SHFL.IDX PT, R24, R23, RZ, 0x181f ;  /* 0x00181fff17187589 */ /* 0x000fe200000e0000 */
[----:B------:R-:W-:Y:S01]  /*6e20*/  SHF.R.S32.HI R4, RZ, 0x1f, R3 ;  /* 0x0000001fff047819 */ /* 0x000fe20000011403 */
[----:B------:R-:W-:Y:S01]  /*6e30*/  IMAD.SHL.U32 R9, R9, 0x8, RZ ;  /* 0x0000000809097824 */ /* 0x000fe200078e00ff */
[----:B------:R-:W-:Y:S01]  /*6e40*/  ISETP.GE.AND P4, PT, R12, R8, PT ;  /* 0x000000080c00720c */ /* 0x000fe20003f86270 */
[----:B------:R-:W1:Y:S01]  /*6e50*/  SHFL.IDX PT, R25, R21, RZ, 0x181f ;  /* 0x00181fff15197589 */ /* 0x000e6200000e0000 */
[----:B------:R-:W-:Y:S01]  /*6e60*/  LEA.HI R4, R4, R3, RZ, 0x3 ;  /* 0x0000000304047211 */ /* 0x000fe200078f18ff */
[----:B------:R-:W-:Y:S01]  /*6e70*/  IMAD.WIDE.U32 R232, R214, c[0x0][0x210], RZ ;  /* 0x00008400d6e87a25 */ /* 0x000fe200078e00ff */
[----:B------:R-:W-:Y:S01]  /*6e80*/  LOP3.LUT R9, R9, 0xfffffe00, RZ, 0xc0, !PT ;  /* 0xfffffe0009097812 */ /* 0x000fe200078ec0ff */
[----:B------:R-:W-:Y:S01]  /*6e90*/  SHFL.IDX PT, R30, R23, 0x3, 0x181f ;  /* 0x00781f00171e7f89 */ /* 0x000fe200000e0000 */
[C---:B------:R-:W-:Y:S01]  /*6ea0*/  LOP3.LUT R13, R4.reuse, 0xfffffff8, RZ, 0xc0, !PT ;  /* 0xfffffff8040d7812 */ /* 0x040fe200078ec0ff */
[----:B------:R-:W-:Y:S01]  /*6eb0*/  IMAD.SHL.U32 R4, R4, 0x40, RZ ;  /* 0x0000004004047824 */ /* 0x000fe200078e00ff */
[----:B------:R-:W-:Y:S01]  /*6ec0*/  IADD3 R22, R12, 0x20, RZ ;  /* 0x000000200c167810 */ /* 0x000fe20007ffe0ff */
[----:B------:R-:W-:Y:S01]  /*6ed0*/  SHFL.IDX PT, R31, R21, 0x3, 0x181f ;  /* 0x00781f00151f7f89 */ /* 0x000fe200000e0000 */
[----:B------:R-:W-:-:S02]  /*6ee0*/  IMAD R219, R214, c[0x0][0x214], R219 ;  /* 0x00008500d6db7a24 */ /* 0x000fc400078e02db */
[----:B------:R-:W-:Y:S02]  /*6ef0*/  IMAD.IADD R13, R3, 0x1, -R13 ;  /* 0x00000001030d7824 */ /* 0x000fe400078e0a0d */
[----:B------:R-:W-:Y:S02]  /*6f00*/  IMAD.MOV.U32 R3, RZ, RZ, 0x10 ;  /* 0x00000010ff037424 */ /* 0x000fe400078e00ff */
[----:B------:R-:W-:Y:S02]  /*6f10*/  IMAD.IADD R219, R233, 0x1, R219 ;  /* 0x00000001e9db7824 */ /* 0x000fe400078e02db */
[----:B-1----:R-:W-:Y:S01]  /*6f20*/  @!P4 IMAD.WIDE R26, R224, 0x2, R24 ;  /* 0x00000002e01ac825 */ /* 0x002fe200078e0218 */
[----:B--2---:R-:W-:-:S03]  /*6f30*/  SHF.R.S32.HI R19, RZ, 0x1f, R227 ;  /* 0x0000001fff137819 */ /* 0x004fc600000114e3 */
[----:B------:R-:W-:-:S04]  /*6f40*/  IMAD.WIDE.U32 R10, R227, c[0x0][0x1f0], R10 ;  /* 0x00007c00e30a7a25 */ /* 0x000fc800078e000a */
[----:B------:R-:W-:Y:S01]  /*6f50*/  IMAD R14, R19, c[0x0][0x1f0], RZ ;  /* 0x00007c00130e7a24 */ /* 0x000fe200078e02ff */
[----:B------:R-:W-:-:S03]  /*6f60*/  IADD3 R2, P0, R234, R10, RZ ;  /* 0x0000000aea027210 */ /* 0x000fc60007f1e0ff */
[----:B------:R-:W-:-:S05]  /*6f70*/  IMAD R14, R227, c[0x0][0x1f4], R14 ;  /* 0x00007d00e30e7a24 */ /* 0x000fca00078e020e */
[----:B------:R-:W-:Y:S01]  /*6f80*/  IADD3.X R14, R220, R11, R14, P0, !PT ;  /* 0x0000000bdc0e7210 */ /* 0x000fe200007fe40e */
[----:B------:R-:W-:Y:S01]  /*6f90*/  IMAD.SHL.U32 R11, R18, 0x40, RZ ;  /* 0x00000040120b7824 */ /* 0x000fe200078e00ff */
[----:B------:R-:W-:-:S04]  /*6fa0*/  LEA R15, P0, R2, c[0x0][0x1c8], 0x1 ;  /* 0x00007200020f7a11 */ /* 0x000fc800078008ff */
[----:B------:R-:W-:Y:S02]  /*6fb0*/  LOP3.LUT R11, R11, 0x1c0, RZ, 0xc0, !PT ;  /* 0x000001c00b0b7812 */ /* 0x000fe400078ec0ff */
[----:B------:R-:W-:Y:S02]  /*6fc0*/  LEA.HI.X R14, R2, c[0x0][0x1cc], R14, 0x1, P0 ;  /* 0x00007300020e7a11 */ /* 0x000fe400000f0c0e */
[----:B------:R-:W-:Y:S02]  /*6fd0*/  SHF.R.U32.HI R10, RZ, 0x3, R11 ;  /* 0x00000003ff0a7819 */ /* 0x000fe4000001160b */
[----:B------:R-:W-:Y:S02]  /*6fe0*/  LOP3.LUT R28, R11, 0x38, R224, 0xf8, !PT ;  /* 0x000000380b1c7812 */ /* 0x000fe400078ef8e0 */
[----:B------:R-:W-:Y:S02]  /*6ff0*/  @!P4 SHF.R.S32.HI R2, RZ, 0x1f, R223 ;  /* 0x0000001fff02c819 */ /* 0x000fe400000114df */
[C---:B------:R-:W-:Y:S01]  /*7000*/  R2P PR, R13.reuse, 0x6 ;  /* 0x000000060d007804 */ /* 0x040fe20000000000 */
[----:B------:R-:W-:Y:S01]  /*7010*/  IMAD.SHL.U32 R13, R13, 0x40, RZ ;  /* 0x000000400d0d7824 */ /* 0x000fe200078e00ff */
[----:B------:R-:W-:-:S02]  /*7020*/  LOP3.LUT R28, R28, R10, RZ, 0x3c, !PT ;  /* 0x0000000a1c1c7212 */ /* 0x000fc400078e3cff */
[----:B------:R-:W-:Y:S02]  /*7030*/  @!P4 LEA.HI R2, R2, R223, RZ, 0x3 ;  /* 0x000000df0202c211 */ /* 0x000fe400078f18ff */
[----:B------:R-:W-:Y:S01]  /*7040*/  ISETP.GE.AND P3, PT, R224, c[0x0][0x198], PT ;  /* 0x00006600e0007a0c */ /* 0x000fe20003f66270 */
[----:B------:R-:W-:Y:S01]  /*7050*/  IMAD.IADD R28, R9, 0x1, R28 ;  /* 0x00000001091c7824 */ /* 0x000fe200078e021c */
[----:B------:R-:W-:Y:S02]  /*7060*/  ISETP.GE.AND P0, PT, R223, c[0x0][0x198], PT ;  /* 0x00006600df007a0c */ /* 0x000fe40003f06270 */
[----:B------:R-:W-:Y:S01]  /*7070*/  @!P4 LOP3.LUT R2, R2, 0xfffffff8, RZ, 0xc0, !PT ;  /* 0xfffffff80202c812 */ /* 0x000fe200078ec0ff */
[----:B------:R-:W-:Y:S01]  /*7080*/  @!P4 IMAD.SHL.U32 R6, R28, 0x2, RZ ;  /* 0x000000021c06c824 */ /* 0x000fe200078e00ff */
[----:B------:R-:W-:Y:S02]  /*7090*/  SEL R3, R3, 0xfffffff0, !P1 ;  /* 0xfffffff003037807 */ /* 0x000fe40004800000 */
[----:B------:R-:W-:Y:S01]  /*70a0*/  ISETP.GE.AND P1, PT, R22, R8, PT ;  /* 0x000000081600720c */ /* 0x000fe20003f26270 */
[----:B------:R-:W-:Y:S01]  /*70b0*/  @!P4 IMAD.WIDE R24, R2, 0x2, R24 ;  /* 0x000000020218c825 */ /* 0x000fe200078e0218 */
[----:B------:R-:W-:-:S02]  /*70c0*/  IADD3 R2, R12, 0x40, RZ ;  /* 0x000000400c027810 */ /* 0x000fc40007ffe0ff */
[----:B------:R-:W-:Y:S01]  /*70d0*/  LOP3.LUT R13, R13, 0x1c0, RZ, 0xc0, !PT ;  /* 0x000001c00d0d7812 */ /* 0x000fe200078ec0ff */
[----:B------:R1:W-:Y:S01]  /*70e0*/  @!P4 LDGSTS.E.BYPASS.LTC128B.128 [R6+0x100], [R26.64], !P3 ;  /* 0x001000001a06cfae */ /* 0x0003e2000d901d52 */
[-C--:B------:R-:W-:Y:S02]  /*70f0*/  ISETP.GE.AND P5, PT, R2, R8.reuse, PT ;  /* 0x000000080200720c */ /* 0x080fe40003fa6270 */
[----:B------:R-:W-:Y:S01]  /*7100*/  IADD3 R2, R12, 0x60, RZ ;  /* 0x000000600c027810 */ /* 0x000fe20007ffe0ff */
[----:B------:R2:W-:Y:S03]  /*7110*/  @!P4 LDGSTS.E.BYPASS.LTC128B.128 [R6+0x4100], [R24.64], !P0 ;  /* 0x041000001806cfae */ /* 0x0005e6000c101d52 */
[----:B------:R-:W-:Y:S02]  /*7120*/  ISETP.GE.AND P6, PT, R2, R8, PT ;  /* 0x000000080200720c */ /* 0x000fe40003fc6270 */
[----:B------:R-:W-:-:S04]  /*7130*/  @!P1 SHF.R.S32.HI R22, RZ, 0x1f, R223 ;  /* 0x0000001fff169819 */ /* 0x000fc800000114df */
[----:B------:R-:W-:-:S04]  /*7140*/  @!P1 LEA.HI R22, R22, R223, RZ, 0x3 ;  /* 0x000000df16169211 */ /* 0x000fc800078f18ff */
[----:B------:R-:W-:-:S03]  /*7150*/  @!P1 LOP3.LUT R22, R22, 0xfffffff8, RZ, 0xc0, !PT ;  /* 0xfffffff816169812 */ /* 0x000fc600078ec0ff */
[----:B------:R-:W-:Y:S01]  /*7160*/  @!P6 IMAD.SHL.U32 R2, R28, 0x2, RZ ;  /* 0x000000021c02e824 */ /* 0x000fe200078e00ff */
[----:B-1----:R-:W-:Y:S04]  /*7170*/  SHFL.IDX PT, R26, R23, 0x1, 0x181f ;  /* 0x00381f00171a7f89 */ /* 0x002fe800000e0000 */
[----:B--2---:R1:W-:Y:S01]  /*7180*/  SHFL.IDX PT, R24, R23, 0x2, 0x181f ;  /* 0x00581f0017187f89 */ /* 0x0043e200000e0000 */
[----:B------:R-:W-:-:S03]  /*7190*/  @!P5 SHF.R.S32.HI R6, RZ, 0x1f, R223 ;  /* 0x0000001fff06d819 */ /* 0x000fc600000114df */
[----:B------:R-:W2:Y:S01]  /*71a0*/  SHFL.IDX PT, R25, R21, 0x2, 0x181f ;  /* 0x00581f0015197f89 */ /* 0x000ea200000e0000 */
[----:B------:R-:W-:-:S03]  /*71b0*/  @!P5 LEA.HI R6, R6, R223, RZ, 0x3 ;  /* 0x000000df0606d211 */ /* 0x000fc600078f18ff */
[----:B------:R-:W3:Y:S01]  /*71c0*/  SHFL.IDX PT, R27, R21, 0x1, 0x181f ;  /* 0x00381f00151b7f89 */ /* 0x000ee200000e0000 */
[----:B------:R-:W-:Y:S01]  /*71d0*/  @!P5 LOP3.LUT R6, R6, 0xfffffff8, RZ, 0xc0, !PT ;  /* 0xfffffff80606d812 */ /* 0x000fe200078ec0ff */
[----:B-1----:R-:W-:-:S04]  /*71e0*/  @!P1 IMAD.SHL.U32 R23, R28, 0x2, RZ ;  /* 0x000000021c179824 */ /* 0x002fc800078e00ff */
[----:B--2---:R-:W-:Y:S01]  /*71f0*/  @!P5 IMAD.WIDE R34, R6, 0x2, R24 ;  /* 0x000000020622d825 */ /* 0x004fe200078e0218 */
[----:B------:R-:W-:-:S03]  /*7200*/  @!P6 SHF.R.S32.HI R6, RZ, 0x1f, R223 ;  /* 0x0000001fff06e819 */ /* 0x000fc600000114df */
[----:B---3--:R-:W-:Y:S01]  /*7210*/  @!P1 IMAD.WIDE R32, R22, 0x2, R26 ;  /* 0x0000000216209825 */ /* 0x008fe200078e021a */
[----:B------:R-:W-:-:S03]  /*7220*/  @!P6 LEA.HI R6, R6, R223, RZ, 0x3 ;  /* 0x000000df0606e211 */ /* 0x000fc600078f18ff */
[----:B------:R-:W-:Y:S01]  /*7230*/  @!P5 IMAD.WIDE R36, R224, 0x2, R24 ;  /* 0x00000002e024d825 */ /* 0x000fe200078e0218 */
[----:B------:R-:W-:-:S03]  /*7240*/  @!P6 LOP3.LUT R6, R6, 0xfffffff8, RZ, 0xc0, !PT ;  /* 0xfffffff80606e812 */ /* 0x000fc600078ec0ff */
[----:B------:R-:W-:-:S04]  /*7250*/  @!P1 IMAD.WIDE R26, R224, 0x2, R26 ;  /* 0x00000002e01a9825 */ /* 0x000fc800078e021a */
[--C-:B------:R-:W-:Y:S01]  /*7260*/  @!P6 IMAD.WIDE R24, R224, 0x2, R30.reuse ;  /* 0x00000002e018e825 */ /* 0x100fe200078e021e */
[----:B------:R1:W-:Y:S03]  /*7270*/  @!P1 LDGSTS.E.BYPASS.LTC128B.128 [R23+0x1100], [R26.64], !P3 ;  /* 0x011000001a179fae */ /* 0x0003e6000d901d52 */
[----:B------:R-:W-:Y:S01]  /*7280*/  @!P6 IMAD.WIDE R30, R6, 0x2, R30 ;  /* 0x00000002061ee825 */ /* 0x000fe200078e021e */
[----:B------:R1:W-:Y:S03]  /*7290*/  @!P1 LDGSTS.E.BYPASS.LTC128B.128 [R23+0x5100], [R32.64], !P0 ;  /* 0x0510000020179fae */ /* 0x0003e6000c101d52 */
[----:B------:R-:W-:Y:S02]  /*72a0*/  @!P5 IMAD.SHL.U32 R21, R28, 0x2, RZ ;  /* 0x000000021c15d824 */ /* 0x000fe400078e00ff */
[----:B------:R-:W-:-:S03]  /*72b0*/  IMAD.IADD R6, R211, 0x1, R5 ;  /* 0x00000001d3067824 */ /* 0x000fc600078e0205 */
[----:B------:R2:W-:Y:S01]  /*72c0*/  @!P5 LDGSTS.E.BYPASS.LTC128B.128 [R21+0x2100], [R36.64], !P3 ;  /* 0x021000002415dfae */ /* 0x0005e2000d901d52 */
[----:B------:R-:W-:-:S03]  /*72d0*/  IMAD.IADD R48, R6, 0x1, -R18 ;  /* 0x0000000106307824 */ /* 0x000fc600078e0a12 */
[----:B------:R2:W-:Y:S04]  /*72e0*/  @!P5 LDGSTS.E.BYPASS.LTC128B.128 [R21+0x6100], [R34.64], !P0 ;  /* 0x061000002215dfae */ /* 0x0005e8000c101d52 */
[----:B------:R3:W-:Y:S01]  /*72f0*/  @!P6 LDGSTS.E.BYPASS.LTC128B.128 [R2+0x3100], [R24.64], !P3 ;  /* 0x031000001802efae */ /* 0x0007e2000d901d52 */
[----:B------:R-:W-:-:S03]  /*7300*/  ISETP.GE.AND P3, PT, R223, c[0x0][0x1d4], PT ;  /* 0x00007500df007a0c */ /* 0x000fc60003f66270 */
[----:B------:R4:W-:Y:S01]  /*7310*/  @!P6 LDGSTS.E.BYPASS.LTC128B.128 [R2+0x7100], [R30.64], !P0 ;  /* 0x071000001e02efae */ /* 0x0009e2000c101d52 */
[----:B------:R-:W-:Y:S02]  /*7320*/  ISETP.GE.AND P0, PT, R48, 0x1, PT ;  /* 0x000000013000780c */ /* 0x000fe40003f06270 */
[----:B------:R-:W-:Y:S01]  /*7330*/  SEL R246, RZ, 0x10, P3 ;  /* 0x00000010fff67807 */ /* 0x000fe20001800000 */
[----:B------:R-:W0:Y:S04]  /*7340*/  LDGDEPBAR ;  /* 0x00000000000079af */ /* 0x000e280000000000 */
[----:B-1----:R-:W-:Y:S06]  /*7350*/  SHFL.IDX PT, R23, R14, 0x1, 0x181f ;  /* 0x00381f000e177f89 */ /* 0x002fec00000e0000 */
[----:B------:R-:W-:Y:S01]  /*7360*/  @P0 IMAD.SHL.U32 R22, R28, 0x2, RZ ;  /* 0x000000021c160824 */ /* 0x000fe200078e00ff */
[----:B--2---:R-:W-:Y:S01]  /*7370*/  @P0 SHF.R.S32.HI R21, RZ, 0x1f, R223 ;  /* 0x0000001fff150819 */ /* 0x004fe200000114df */
[----:B---3--:R-:W-:Y:S03]  /*7380*/  SHFL.IDX PT, R24, R15, RZ, 0x181f ;  /* 0x00181fff0f187589 */ /* 0x008fe600000e0000 */
[----:B------:R-:W-:Y:S01]  /*7390*/  @P0 LEA.HI R21, R21, R223, RZ, 0x3 ;  /* 0x000000df15150211 */ /* 0x000fe200078f18ff */
[----:B------:R-:W1:Y:S01]  /*73a0*/  SHFL.IDX PT, R25, R14, RZ, 0x181f ;  /* 0x00181fff0e197589 */ /* 0x000e6200000e0000 */
[----:B----4-:R-:W-:-:S02]  /*73b0*/  IMAD.MOV.U32 R2, RZ, RZ, 0x20 ;  /* 0x00000020ff027424 */ /* 0x010fc400078e00ff */
[----:B------:R-:W-:Y:S02]  /*73c0*/  @P0 LOP3.LUT R21, R21, 0xfffffff8, RZ, 0xc0, !PT ;  /* 0xfffffff815150812 */ /* 0x000fe400078ec0ff */
[----:B------:R-:W-:Y:S02]  /*73d0*/  SHF.R.S32.HI R30, RZ, 0x4, R20 ;  /* 0x00000004ff1e7819 */ /* 0x000fe40000011414 */
[----:B------:R-:W-:Y:S02]  /*73e0*/  SEL R2, R2, 0xffffffe0, !P2 ;  /* 0xffffffe002027807 */ /* 0x000fe40005000000 */
[----:B------:R-:W-:-:S13]  /*73f0*/  ISETP.GE.AND P2, PT, R224, c[0x0][0x1d4], PT ;  /* 0x00007500e0007a0c */ /* 0x000fda0003f46270 */
[----:B------:R-:W-:Y:S01]  /*7400*/  @P2 LOP3.LUT R218, R218, 0x40000, RZ, 0xfc, !PT ;  /* 0x00040000dada2812 */ /* 0x000fe200078efcff */
[----:B-1----:R-:W-:-:S03]  /*7410*/  @P0 IMAD.WIDE R26, R21, 0x2, R24 ;  /* 0x00000002151a0825 */ /* 0x002fc600078e0218 */
[----:B------:R-:W-:Y:S01]  /*7420*/  LOP3.LUT R218, R218, 0xffefffff, RZ, 0xc0, !PT ;  /* 0xffefffffdada7812 */ /* 0x000fe200078ec0ff */
[----:B------:R-:W-:-:S03]  /*7430*/  @P0 IMAD.WIDE R24, R224, 0x2, R24 ;  /* 0x00000002e0180825 */ /* 0x000fc600078e0218 */
[----:B------:R-:W-:Y:S02]  /*7440*/  @P3 LOP3.LUT R218, R218, 0x100000, RZ, 0xfc, !PT ;  /* 0x00100000dada3812 */ /* 0x000fe400078efcff */
[----:B------:R1:W-:Y:S02]  /*7450*/  @P0 LDGSTS.E.BYPASS.LTC128B.128 [R22+0x8100], [R24.64], !P2 ;  /* 0x0810000018160fae */ /* 0x0003e4000d101d52 */
[----:B------:R-:W-:Y:S02]  /*7460*/  LOP3.LUT R218, R218, 0xfff7ffff, RZ, 0xc0, !PT ;  /* 0xfff7ffffdada7812 */ /* 0x000fe400078ec0ff */
[----:B------:R1:W-:Y:S01]  /*7470*/  @P0 LDGSTS.E.BYPASS.LTC128B.128 [R22+0xb100], [R26.64], !P3 ;  /* 0x0b1000001a160fae */ /* 0x0003e2000d901d52 */
[----:B------:R-:W-:-:S13]  /*7480*/  ISETP.GE.AND P0, PT, R48, 0x21, PT ;  /* 0x000000213000780c */ /* 0x000fda0003f06270 */
[----:B------:R-:W-:Y:S01]  /*7490*/  @P0 IMAD.SHL.U32 R21, R28, 0x2, RZ ;  /* 0x000000021c150824 */ /* 0x000fe200078e00ff */
[----:B-1----:R1:W2:Y:S02]  /*74a0*/  SHFL.IDX PT, R22, R15, 0x1, 0x181f ;  /* 0x00381f000f167f89 */ /* 0x0022a400000e0000 */
[----:B-1----:R-:W-:Y:S01]  /*74b0*/  @P0 SHF.R.S32.HI R15, RZ, 0x1f, R223 ;  /* 0x0000001fff0f0819 */ /* 0x002fe200000114df */
[----:B--2---:R-:W-:-:S03]  /*74c0*/  @P0 IMAD.WIDE R24, R224, 0x2, R22 ;  /* 0x00000002e0180825 */ /* 0x004fc600078e0216 */
[----:B------:R-:W-:Y:S02]  /*74d0*/  @P0 LEA.HI R15, R15, R223, RZ, 0x3 ;  /* 0x000000df0f0f0211 */ /* 0x000fe400078f18ff */
[----:B------:R1:W-:Y:S02]  /*74e0*/  @P0 LDGSTS.E.BYPASS.LTC128B.128 [R21+0x9100], [R24.64], !P2 ;  /* 0x0910000018150fae */ /* 0x0003e4000d101d52 */
[----:B------:R-:W-:-:S05]  /*74f0*/  @P0 LOP3.LUT R15, R15, 0xfffffff8, RZ, 0xc0, !PT ;  /* 0xfffffff80f0f0812 */ /* 0x000fca00078ec0ff */
[----:B------:R-:W-:-:S04]  /*7500*/  @P0 IMAD.WIDE R22, R15, 0x2, R22 ;  /* 0x000000020f160825 */ /* 0x000fc800078e0216 */
[----:B------:R-:W-:Y:S01]  /*7510*/  IMAD R15, R228, c[0x0][0x1e0], RZ ;  /* 0x00007800e40f7a24 */ /* 0x000fe200078e02ff */
[----:B------:R2:W-:Y:S01]  /*7520*/  @P0 LDGSTS.E.BYPASS.LTC128B.128 [R21+0xc100], [R22.64], !P3 ;  /* 0x0c10000016150fae */ /* 0x0005e2000d901d52 */
[----:B------:R-:W-:Y:S02]  /*7530*/  ISETP.GE.AND P0, PT, R48, 0x41, PT ;  /* 0x000000413000780c */ /* 0x000fe40003f06270 */
[----:B------:R-:W-:-:S04]  /*7540*/  IMAD R15, R227, c[0x0][0x1f0], R15 ;  /* 0x00007c00e30f7a24 */ /* 0x000fc800078e020f */
[----:B------:R-:W-:-:S05]  /*7550*/  IMAD R15, R214, c[0x0][0x1e8], R15 ;  /* 0x00007a00d60f7a24 */ /* 0x000fca00078e020f */
[----:B------:R-:W-:-:S05]  /*7560*/  LEA R15, R15, c[0x0][0x1c8], 0x1 ;  /* 0x000072000f0f7a11 */ /* 0x000fca00078e08ff */
[----:B--2---:R2:W-:Y:S04]  /*7570*/  SHFL.IDX PT, R22, R15, 0x2, 0x181f ;  /* 0x00581f000f167f89 */ /* 0x0045e800000e0000 */
[----:B------:R3:W1:Y:S01]  /*7580*/  SHFL.IDX PT, R23, R14, 0x2, 0x181f ;  /* 0x00581f000e177f89 */ /* 0x00066200000e0000 */
[----:B--2---:R-:W-:Y:S01]  /*7590*/  @P0 IMAD.SHL.U32 R15, R28, 0x2, RZ ;  /* 0x000000021c0f0824 */ /* 0x004fe200078e00ff */
[----:B---3--:R-:W-:Y:S01]  /*75a0*/  @P0 SHF.R.S32.HI R14, RZ, 0x1f, R223 ;  /* 0x0000001fff0e0819 */ /* 0x008fe200000114df */
[----:B-1----:R-:W-:-:S03]  /*75b0*/  @P0 IMAD.WIDE R24, R224, 0x2, R22 ;  /* 0x00000002e0180825 */ /* 0x002fc600078e0216 */
[----:B------:R-:W-:Y:S02]  /*75c0*/  @P0 LEA.HI R14, R14, R223, RZ, 0x3 ;  /* 0x000000df0e0e0211 */ /* 0x000fe400078f18ff */
[----:B------:R1:W-:Y:S01]  /*75d0*/  @P0 LDGSTS.E.BYPASS.LTC128B.128 [R15+0xa100], [R24.64], !P2 ;  /* 0x0a100000180f0fae */ /* 0x0003e2000d101d52 */
[----:B------:R-:W-:Y:S02]  /*75e0*/  ISETP.GT.AND P2, PT, R222, 0x5f, PT ;  /* 0x0000005fde00780c */ /* 0x000fe40003f44270 */
[----:B------:R-:W-:-:S05]  /*75f0*/  @P0 LOP3.LUT R14, R14, 0xfffffff8, RZ, 0xc0, !PT ;  /* 0xfffffff80e0e0812 */ /* 0x000fca00078ec0ff */
[----:B------:R-:W-:Y:S01]  /*7600*/  @P0 IMAD.WIDE R22, R14, 0x2, R22 ;  /* 0x000000020e160825 */ /* 0x000fe200078e0216 */
[----:B------:R-:W-:-:S04]  /*7610*/  LEA.HI R14, R20, R30, RZ, 0x1 ;  /* 0x0000001e140e7211 */ /* 0x000fc800078f08ff */
[----:B------:R-:W-:Y:S01]  /*7620*/  LOP3.LUT R14, R14, 0xfffffffe, RZ, 0xc0, !PT ;  /* 0xfffffffe0e0e7812 */ /* 0x000fe200078ec0ff */
[----:B------:R1:W-:Y:S01]  /*7630*/  @P0 LDGSTS.E.BYPASS.LTC128B.128 [R15+0xd100], [R22.64], !P3 ;  /* 0x0d100000160f0fae */ /* 0x0003e2000d901d52 */
[----:B------:R-:W-:Y:S02]  /*7640*/  ISETP.LT.AND P0, PT, RZ, c[0x0][0x27c], PT ;  /* 0x00009f00ff007a0c */ /* 0x000fe40003f01270 */
[----:B------:R-:W-:Y:S01]  /*7650*/  ISETP.NE.AND P3, PT, R213, 0x1, PT ;  /* 0x00000001d500780c */ /* 0x000fe20003f65270 */
[----:B------:R-:W-:Y:S01]  /*7660*/  IMAD.IADD R30, R30, 0x1, -R14 ;  /* 0x000000011e1e7824 */ /* 0x000fe200078e0a0e */
[----:B------:R-:W0:Y:S01]  /*7670*/  LDGDEPBAR ;  /* 0x00000000000079af */ /* 0x000e220000000000 */
[----:B------:R-:W-:Y:S02]  /*7680*/  @P2 LOP3.LUT R218, R218, 0x80000, RZ, 0xfc, !PT ;  /* 0x00080000dada2812 */ /* 0x000fe400078efcff */
[----:B------:R-:W-:-:S05]  /*7690*/  IMAD.SHL.U32 R14, R30, 0x8, RZ ;  /* 0x000000081e0e7824 */ /* 0x000fca00078e00ff */
[----:B------:R-:W-:Y:S02]  /*76a0*/  LOP3.LUT R14, R13, 0x8, R14, 0xf8, !PT ;  /* 0x000000080d0e7812 */ /* 0x000fe400078ef80e */
[----:B------:R-:W-:-:S04]  /*76b0*/  SHF.R.U32.HI R13, RZ, 0x3, R13 ;  /* 0x00000003ff0d7819 */ /* 0x000fc8000001160d */
[----:B------:R-:W-:-:S04]  /*76c0*/  LOP3.LUT R13, R14, R13, RZ, 0x3c, !PT ;  /* 0x0000000d0e0d7212 */ /* 0x000fc800078e3cff */
[----:B------:R-:W-:Y:S01]  /*76d0*/  LOP3.LUT R4, R13, 0xfffffe00, R4, 0xf8, !PT ;  /* 0xfffffe000d047812 */ /* 0x000fe200078ef804 */
[----:B------:R-:W-:Y:S05]  /*76e0*/  @P0 BRA `(.L_x_362) ;  /* 0x0000002000000947 */ /* 0x000fea0003800000 */
[----:B------:R-:W-:-:S04]  /*76f0*/  DEPBAR.LE SB0, 0x1 ;  /* 0x000080400000791a */ /* 0x000fc80000000000 */
[----:B------:R-:W-:Y:S05]  /*7700*/  BRA `(.L_x_363) ;  /* 0x000048d000007947 */ /* 0x000fea0003800000 */
.L_x_362:
[----:B------:R-:W-:Y:S01]  /*7710*/  ULDC.U8 UR4, c[0x0][0x298] ;  /* 0x0000a60000047ab9 */ /* 0x000fe20000000000 */
[----:B-----5:R-:W-:Y:S01]  /*7720*/  SHF.R.S32.HI R20, RZ, 0x1f, R72 ;  /* 0x0000001fff147819 */ /* 0x020fe20000011448 */
[----:B-1----:R-:W-:Y:S01]  /*7730*/  IMAD.WIDE.U32 R22, R72, c[0x0][0x280], RZ ;  /* 0x0000a00048167a25 */ /* 0x002fe200078e00ff */
[----:B------:R-:W-:Y:S01]  /*7740*/  ISETP.NE.AND P0, PT, RZ, UR4, PT ;  /* 0x00000004ff007c0c */ /* 0x000fe2000bf05270 */
[----:B------:R-:W-:Y:S01]  /*7750*/  BSSY B2, `(.L_x_363) ;  /* 0x0000488000027945 */ /* 0x000fe20003800000 */
[----:B------:R-:W-:Y:S01]  /*7760*/  LEA R12, R0, R12, 0x5 ;  /* 0x0000000c000c7211 */ /* 0x000fe200078e28ff */
[----:B------:R-:W-:Y:S01]  /*7770*/  IMAD R13, R20, c[0x0][0x280], RZ ;  /* 0x0000a000140d7a24 */ /* 0x000fe200078e02ff */
[----:B------:R-:W-:Y:S01]  /*7780*/  SHF.L.U32 R31, R28, 0x1, RZ ;  /* 0x000000011c1f7819 */ /* 0x000fe200000006ff */
[----:B------:R-:W-:Y:S02]  /*7790*/  IMAD R20, R20, c[0x0][0x290], RZ ;  /* 0x0000a40014147a24 */ /* 0x000fe400078e02ff */
[----:B------:R-:W-:-:S02]  /*77a0*/  IMAD R13, R72, c[0x0][0x284], R13 ;  /* 0x0000a100480d7a24 */ /* 0x000fc400078e020d */
[C---:B------:R-:W-:Y:S02]  /*77b0*/  IMAD R20, R72.reuse, c[0x0][0x294], R20 ;  /* 0x0000a50048147a24 */ /* 0x040fe400078e0214 */
[----:B------:R-:W-:Y:S01]  /*77c0*/  IMAD.WIDE.U32 R14, R72, c[0x0][0x290], RZ ;  /* 0x0000a400480e7a25 */ /* 0x000fe200078e00ff */
[----:B------:R-:W-:-:S04]  /*77d0*/  IADD3 R25, R13, R23, RZ ;  /* 0x000000170d197210 */ /* 0x000fc80007ffe0ff */
[----:B------:R-:W-:Y:S01]  /*77e0*/  IADD3 R21, R20, R15, RZ ;  /* 0x0000000f14157210 */ /* 0x000fe20007ffe0ff */
[----:B------:R-:W-:Y:S05]  /*77f0*/  @!P0 BRA `(.L_x_364) ;  /* 0x000023a000008947 */ /* 0x000fea0003800000 */
[----:B------:R-:W-:Y:S01]  /*7800*/  @P3 IMAD.HI.U32 R9, R12, c[0x0][0x2c8], RZ ;  /* 0x0000b2000c093a27 */ /* 0x000fe200078e00ff */
[----:B------:R-:W-:Y:S01]  /*7810*/  MOV R24, R22 ;  /* 0x0000001600187202 */ /* 0x000fe20000000f00 */
[----:B------:R-:W-:Y:S01]  /*7820*/  BSSY B0, `(.L_x_365) ;  /* 0x000002d000007945 */ /* 0x000fe20003800000 */
[----:B------:R-:W-:Y:S01]  /*7830*/  CS2R R54, SRZ ;  /* 0x0000000000367805 */ /* 0x000fe2000001ff00 */
[----:B------:R-:W-:Y:S01]  /*7840*/  IMAD.MOV.U32 R20, RZ, RZ, R14 ;  /* 0x000000ffff147224 */ /* 0x000fe200078e000e */
[----:B------:R-:W-:Y:S01]  /*7850*/  @P3 SHF.R.U32.HI R12, RZ, c[0x0][0x2cc], R9 ;  /* 0x0000b300ff0c3a19 */ /* 0x000fe20000011609 */
[----:B------:R-:W-:Y:S01]  /*7860*/  IMAD.SHL.U32 R14, R0, 0x4, RZ ;  /* 0x00000004000e7824 */ /* 0x000fe200078e00ff */
[----:B------:R-:W-:Y:S01]  /*7870*/  CS2R R78, SRZ ;  /* 0x00000000004e7805 */ /* 0x000fe2000001ff00 */
[----:B------:R-:W-:Y:S01]  /*7880*/  CS2R R64, SRZ ;  /* 0x0000000000407805 */ /* 0x000fe2000001ff00 */
[----:B------:R-:W-:Y:S01]  /*7890*/  SHF.R.S32.HI R9, RZ, 0x1f, R12 ;  /* 0x0000001fff097819 */ /* 0x000fe2000001140c */
[----:B------:R-:W-:Y:S01]  /*78a0*/  IMAD.WIDE.U32 R24, R12, c[0x0][0x280], R24 ;  /* 0x0000a0000c187a25 */ /* 0x000fe200078e0018 */
[----:B------:R-:W-:Y:S01]  /*78b0*/  CS2R R76, SRZ ;  /* 0x00000000004c7805 */ /* 0x000fe2000001ff00 */
[----:B------:R-:W-:-:S02]  /*78c0*/  CS2R R66, SRZ ;  /* 0x0000000000427805 */ /* 0x000fc4000001ff00 */
[C---:B------:R-:W-:Y:S02]  /*78d0*/  IMAD R10, R9.reuse, c[0x0][0x280], RZ ;  /* 0x0000a000090a7a24 */ /* 0x040fe400078e02ff */
[----:B------:R-:W-:Y:S02]  /*78e0*/  IMAD R9, R9, c[0x0][0x290], RZ ;  /* 0x0000a40009097a24 */ /* 0x000fe400078e02ff */
[C---:B------:R-:W-:Y:S02]  /*78f0*/  IMAD R10, R12.reuse, c[0x0][0x284], R10 ;  /* 0x0000a1000c0a7a24 */ /* 0x040fe400078e020a */
[----:B------:R-:W-:-:S03]  /*7900*/  IMAD.WIDE.U32 R20, R12, c[0x0][0x290], R20 ;  /* 0x0000a4000c147a25 */ /* 0x000fc600078e0014 */
[----:B------:R-:W-:Y:S01]  /*7910*/  IADD3 R72, R25, R10, RZ ;  /* 0x0000000a19487210 */ /* 0x000fe20007ffe0ff */
[----:B------:R-:W-:Y:S01]  /*7920*/  IMAD R9, R12, c[0x0][0x294], R9 ;  /* 0x0000a5000c097a24 */ /* 0x000fe200078e0209 */
[----:B------:R-:W-:-:S04]  /*7930*/  LEA R10, P0, R24, c[0x0][0x270], 0x1 ;  /* 0x00009c00180a7a11 */ /* 0x000fc800078008ff */
[----:B------:R-:W-:Y:S01]  /*7940*/  LEA.HI.X R72, R24, c[0x0][0x274], R72, 0x1, P0 ;  /* 0x00009d0018487a11 */ /* 0x000fe200000f0c48 */
[----:B------:R1:W2:Y:S01]  /*7950*/  SHFL.IDX PT, R22, R10, RZ, 0x181f ;  /* 0x00181fff0a167589 */ /* 0x0002a200000e0000 */
[----:B------:R-:W-:Y:S02]  /*7960*/  IADD3 R24, R21, R9, RZ ;  /* 0x0000000915187210 */ /* 0x000fe40007ffe0ff */
[C---:B------:R-:W-:Y:S01]  /*7970*/  LEA R9, P0, R20.reuse, c[0x0][0x288], 0x1 ;  /* 0x0000a20014097a11 */ /* 0x040fe200078008ff */
[----:B------:R1:W3:Y:S03]  /*7980*/  SHFL.IDX PT, R23, R72, RZ, 0x181f ;  /* 0x00181fff48177589 */ /* 0x0002e600000e0000 */
[----:B------:R-:W-:Y:S02]  /*7990*/  LEA.HI.X R24, R20, c[0x0][0x28c], R24, 0x1, P0 ;  /* 0x0000a30014187a11 */ /* 0x000fe400000f0c18 */
[----:B------:R1:W4:Y:S04]  /*79a0*/  SHFL.IDX PT, R20, R9, RZ, 0x181f ;  /* 0x00181fff09147589 */ /* 0x00032800000e0000 */
[----:B------:R1:W1:Y:S01]  /*79b0*/  SHFL.IDX PT, R21, R24, RZ, 0x181f ;  /* 0x00181fff18157589 */ /* 0x00026200000e0000 */
[----:B------:R-:W-:Y:S05]  /*79c0*/  @P4 BRA `(.L_x_366) ;  /* 0x0000012000004947 */ /* 0x000fea0003800000 */
[C---:B------:R-:W-:Y:S01]  /*79d0*/  ISETP.GE.AND P0, PT, R14.reuse, c[0x0][0x27c], PT ;  /* 0x00009f000e007a0c */ /* 0x040fe20003f06270 */
[----:B------:R-:W-:Y:S01]  /*79e0*/  CS2R R64, SRZ ;  /* 0x0000000000407805 */ /* 0x000fe2000001ff00 */
[----:B------:R-:W-:Y:S01]  /*79f0*/  CS2R R66, SRZ ;  /* 0x0000000000427805 */ /* 0x000fe2000001ff00 */
[----:B------:R-:W-:-:S10]  /*7a00*/  IADD3 R11, R14, 0x20, RZ ;  /* 0x000000200e0b7810 */ /* 0x000fd40007ffe0ff */
[----:B--23--:R-:W-:-:S04]  /*7a10*/  @!P0 IMAD.WIDE R26, R14, 0x2, R22 ;  /* 0x000000020e1a8825 */ /* 0x00cfc800078e0216 */
[----:B-1--4-:R-:W-:Y:S01]  /*7a20*/  @!P0 IMAD.WIDE R12, R14, 0x2, R20 ;  /* 0x000000020e0c8825 */ /* 0x012fe200078e0214 */
[----:B------:R1:W5:Y:S04]  /*7a30*/  @!P0 LD.E.64 R64, [R26.64] ;  /* 0x000000121a408980 */ /* 0x000368000c101b00 */
[----:B------:R2:W5:Y:S01]  /*7a40*/  @!P0 LD.E.64 R66, [R12.64] ;  /* 0x000000120c428980 */ /* 0x000562000c101b00 */
[----:B------:R-:W-:Y:S01]  /*7a50*/  ISETP.GE.AND P0, PT, R11, c[0x0][0x27c], PT ;  /* 0x00009f000b007a0c */ /* 0x000fe20003f06270 */
[----:B------:R-:W-:Y:S01]  /*7a60*/  CS2R R78, SRZ ;  /* 0x00000000004e7805 */ /* 0x000fe2000001ff00 */
[----:B------:R-:W-:-:S11]  /*7a70*/  CS2R R76, SRZ ;  /* 0x00000000004c7805 */ /* 0x000fd6000001ff00 */
[----:B--2---:R-:W-:-:S04]  /*7a80*/  @!P0 SHF.R.S32.HI R12, RZ, 0x1f, R11 ;  /* 0x0000001fff0c8819 */ /* 0x004fc8000001140b */
[----:B------:R-:W-:-:S04]  /*7a90*/  @!P0 LEA.HI R11, R12, R11, RZ, 0x2 ;  /* 0x0000000b0c0b8211 */ /* 0x000fc800078f10ff */
[----:B------:R-:W-:-:S05]  /*7aa0*/  @!P0 LOP3.LUT R11, R11, 0xfffffffc, RZ, 0xc0, !PT ;  /* 0xfffffffc0b0b8812 */ /* 0x000fca00078ec0ff */
[----:B------:R-:W-:-:S04]  /*7ab0*/  @!P0 IMAD.WIDE R22, R11, 0x2, R22 ;  /* 0x000000020b168825 */ /* 0x000fc800078e0216 */
[----:B------:R-:W-:Y:S01]  /*7ac0*/  @!P0 IMAD.WIDE R20, R11, 0x2, R20 ;  /* 0x000000020b148825 */ /* 0x000fe200078e0214 */
[----:B------:R1:W5:Y:S04]  /*7ad0*/  @!P0 LD.E.64 R78, [R22.64] ;  /* 0x00000012164e8980 */ /* 0x000368000c101b00 */
[----:B------:R1:W5:Y:S02]  /*7ae0*/  @!P0 LD.E.64 R76, [R20.64] ;  /* 0x00000012144c8980 */ /* 0x000364000c101b00 */
.L_x_366:
[----:B------:R-:W-:Y:S05]  /*7af0*/  BSYNC B0 ;  /* 0x0000000000007941 */ /* 0x000fea0003800000 */
.L_x_365:
[----:B-----5:R-:W-:Y:S01]  /*7b00*/  IMAD.MOV.U32 R15, RZ, RZ, R78 ;  /* 0x000000ffff0f7224 */ /* 0x020fe200078e004e */
[----:B------:R-:W-:Y:S01]  /*7b10*/  MOV R12, R64 ;  /* 0x00000040000c7202 */ /* 0x000fe20000000f00 */
[----:B------:R-:W-:Y:S01]  /*7b20*/  IMAD.MOV.U32 R13, RZ, RZ, R79 ;  /* 0x000000ffff0d7224 */ /* 0x000fe200078e004f */
[----:B-1-3--:R1:W3:Y:S01]  /*7b30*/  SHFL.IDX PT, R23, R72, 0x1, 0x181f ;  /* 0x00381f0048177f89 */ /* 0x00a2e200000e0000 */
[----:B------:R-:W-:Y:S01]  /*7b40*/  IMAD.MOV.U32 R11, RZ, RZ, R65 ;  /* 0x000000ffff0b7224 */ /* 0x000fe200078e0041 */
[----:B------:R-:W-:Y:S01]  /*7b50*/  BSSY B0, `(.L_x_367) ;  /* 0x0000022000007945 */ /* 0x000fe20003800000 */
[----:B------:R-:W-:Y:S01]  /*7b60*/  CS2R R60, SRZ ;  /* 0x00000000003c7805 */ /* 0x000fe2000001ff00 */
[----:B------:R-:W-:Y:S01]  /*7b70*/  PRMT R56, R13, 0x5410, R15 ;  /* 0x000054100d387816 */ /* 0x000fe2000000000f */
[----:B------:R-:W-:Y:S01]  /*7b80*/  IMAD.MOV.U32 R15, RZ, RZ, R76 ;  /* 0x000000ffff0f7224 */ /* 0x000fe200078e004c */
[----:B------:R-:W-:Y:S01]  /*7b90*/  PRMT R62, R11, 0x5410, R12 ;  /* 0x000054100b3e7816 */ /* 0x000fe2000000000c */
[----:B------:R-:W-:Y:S01]  /*7ba0*/  IMAD.MOV.U32 R12, RZ, RZ, R66 ;  /* 0x000000ffff0c7224 */ /* 0x000fe200078e0042 */
[----:B------:R-:W-:Y:S01]  /*7bb0*/  MOV R13, R77 ;  /* 0x0000004d000d7202 */ /* 0x000fe20000000f00 */
[----:B--2---:R1:W2:Y:S01]  /*7bc0*/  SHFL.IDX PT, R22, R10, 0x1, 0x181f ;  /* 0x00381f000a167f89 */ /* 0x0042a200000e0000 */
[----:B------:R-:W-:Y:S01]  /*7bd0*/  MOV R11, R67 ;  /* 0x00000043000b7202 */ /* 0x000fe20000000f00 */
[----:B------:R-:W-:Y:S01]  /*7be0*/  CS2R R52, SRZ ;  /* 0x0000000000347805 */ /* 0x000fe2000001ff00 */
[----:B------:R-:W-:Y:S01]  /*7bf0*/  PRMT R51, R13, 0x5410, R15 ;  /* 0x000054100d337816 */ /* 0x000fe2000000000f */
[----:B------:R1:W4:Y:S01]  /*7c00*/  SHFL.IDX PT, R21, R24, 0x1, 0x181f ;  /* 0x00381f0018157f89 */ /* 0x00032200000e0000 */
[----:B------:R-:W-:Y:S01]  /*7c10*/  PRMT R57, R11, 0x5410, R12 ;  /* 0x000054100b397816 */ /* 0x000fe2000000000c */
[----:B------:R-:W-:-:S02]  /*7c20*/  CS2R R58, SRZ ;  /* 0x00000000003a7805 */ /* 0x000fc4000001ff00 */
[----:B----4-:R1:W4:Y:S01]  /*7c30*/  SHFL.IDX PT, R20, R9, 0x1, 0x181f ;  /* 0x00381f0009147f89 */ /* 0x01032200000e0000 */
[----:B------:R-:W-:Y:S05]  /*7c40*/  @P1 BRA `(.L_x_368) ;  /* 0x0000012000001947 */ /* 0x000fea0003800000 */
[----:B------:R-:W-:Y:S01]  /*7c50*/  ISETP.GE.AND P0, PT, R14, c[0x0][0x27c], PT ;  /* 0x00009f000e007a0c */ /* 0x000fe20003f06270 */
[----:B------:R-:W-:Y:S01]  /*7c60*/  CS2R R58, SRZ ;  /* 0x00000000003a7805 */ /* 0x000fe2000001ff00 */
[----:B------:R-:W-:-:S11]  /*7c70*/  CS2R R60, SRZ ;  /* 0x00000000003c7805 */ /* 0x000fd6000001ff00 */
[----:B----4-:R-:W-:-:S04]  /*7c80*/  @!P0 IMAD.WIDE R12, R14, 0x2, R20 ;  /* 0x000000020e0c8825 */ /* 0x010fc800078e0214 */
[C---:B--23--:R-:W-:Y:S01]  /*7c90*/  @!P0 IMAD.WIDE R26, R14.reuse, 0x2, R22 ;  /* 0x000000020e1a8825 */ /* 0x04cfe200078e0216 */
[----:B------:R2:W5:Y:S04]  /*7ca0*/  @!P0 LD.E.64 R58, [R12.64] ;  /* 0x000000120c3a8980 */ /* 0x000568000c101b00 */
[----:B------:R3:W5:Y:S01]  /*7cb0*/  @!P0 LD.E.64 R60, [R26.64] ;  /* 0x000000121a3c8980 */ /* 0x000762000c101b00 */
[----:B--2---:R-:W-:-:S04]  /*7cc0*/  IADD3 R12, R14, 0x20, RZ ;  /* 0x000000200e0c7810 */ /* 0x004fc80007ffe0ff */
[----:B------:R-:W-:Y:S01]  /*7cd0*/  ISETP.GE.AND P0, PT, R12, c[0x0][0x27c], PT ;  /* 0x00009f000c007a0c */ /* 0x000fe20003f06270 */
[----:B------:R-:W-:-:S12]  /*7ce0*/  CS2R R54, SRZ ;  /* 0x0000000000367805 */ /* 0x000fd8000001ff00 */
[----:B------:R-:W-:-:S04]  /*7cf0*/  @!P0 SHF.R.S32.HI R11, RZ, 0x1f, R12 ;  /* 0x0000001fff0b8819 */ /* 0x000fc8000001140c */
[----:B------:R-:W-:-:S04]  /*7d00*/  @!P0 LEA.HI R11, R11, R12, RZ, 0x2 ;  /* 0x0000000c0b0b8211 */ /* 0x000fc800078f10ff */
[----:B------:R-:W-:Y:S01]  /*7d10*/  @!P0 LOP3.LUT R11, R11, 0xfffffffc, RZ, 0xc0, !PT ;  /* 0xfffffffc0b0b8812 */ /* 0x000fe200078ec0ff */
[----:B------:R-:W-:-:S04]  /*7d20*/  CS2R R52, SRZ ;  /* 0x0000000000347805 */ /* 0x000fc8000001ff00 */
[----:B------:R-:W-:-:S04]  /*7d30*/  @!P0 IMAD.WIDE R22, R11, 0x2, R22 ;  /* 0x000000020b168825 */ /* 0x000fc800078e0216 */
[----:B------:R-:W-:Y:S01]  /*7d40*/  @!P0 IMAD.WIDE R20, R11, 0x2, R20 ;  /* 0x000000020b148825 */ /* 0x000fe200078e0214 */
[----:B------:R3:W5:Y:S04]  /*7d50*/  @!P0 LD.E.64 R54, [R22.64] ;  /* 0x0000001216368980 */ /* 0x000768000c101b00 */
[----:B------:R3:W5:Y:S02]  /*7d60*/  @!P0 LD.E.64 R52, [R20.64] ;  /* 0x0000001214348980 */ /* 0x000764000c101b00 */
.L_x_368:
[----:B------:R-:W-:Y:S05]  /*7d70*/  BSYNC B0 ;  /* 0x0000000000007941 */ /* 0x000fea0003800000 */
.L_x_367:
[----:B-----5:R-:W-:Y:S01]  /*7d80*/  IMAD.MOV.U32 R15, RZ, RZ, R54 ;  /* 0x000000ffff0f7224 */ /* 0x020fe200078e0036 */
[----:B------:R-:W-:Y:S01]  /*7d90*/  MOV R12, R60 ;  /* 0x0000003c000c7202 */ /* 0x000fe20000000f00 */
[----:B------:R-:W-:Y:S01]  /*7da0*/  IMAD.MOV.U32 R13, RZ, RZ, R55 ;  /* 0x000000ffff0d7224 */ /* 0x000fe200078e0037 */
[----:B---3--:R3:W1:Y:S01]  /*7db0*/  SHFL.IDX PT, R27, R72, 0x2, 0x181f ;  /* 0x00581f00481b7f89 */ /* 0x00866200000e0000 */
[----:B------:R-:W-:Y:S01]  /*7dc0*/  IMAD.MOV.U32 R11, RZ, RZ, R61 ;  /* 0x000000ffff0b7224 */ /* 0x000fe200078e003d */
[----:B------:R-:W-:Y:S01]  /*7dd0*/  BSSY B0, `(.L_x_369) ;  /* 0x0000024000007945 */ /* 0x000fe20003800000 */
[----:B--2---:R-:W-:Y:S01]  /*7de0*/  CS2R R22, SRZ ;  /* 0x0000000000167805 */ /* 0x004fe2000001ff00 */
[----:B------:R-:W-:Y:S01]  /*7df0*/  PRMT R43, R13, 0x5410, R15 ;  /* 0x000054100d2b7816 */ /* 0x000fe2000000000f */
[----:B------:R-:W-:Y:S01]  /*7e00*/  IMAD.MOV.U32 R15, RZ, RZ, R52 ;  /* 0x000000ffff0f7224 */ /* 0x000fe200078e0034 */
[----:B------:R-:W-:Y:S01]  /*7e10*/  PRMT R50, R11, 0x5410, R12 ;  /* 0x000054100b327816 */ /* 0x000fe2000000000c */
[----:B------:R-:W-:Y:S01]  /*7e20*/  IMAD.MOV.U32 R12, RZ, RZ, R58 ;  /* 0x000000ffff0c7224 */ /* 0x000fe200078e003a */
[----:B------:R-:W-:Y:S01]  /*7e30*/  MOV R13, R53 ;  /* 0x00000035000d7202 */ /* 0x000fe20000000f00 */
[----:B------:R3:W2:Y:S01]  /*7e40*/  SHFL.IDX PT, R26, R10, 0x2, 0x181f ;  /* 0x00581f000a1a7f89 */ /* 0x0006a200000e0000 */
[----:B------:R-:W-:Y:S01]  /*7e50*/  MOV R11, R59 ;  /* 0x0000003b000b7202 */ /* 0x000fe20000000f00 */
[----:B------:R-:W-:Y:S01]  /*7e60*/  CS2R R40, SRZ ;  /* 0x0000000000287805 */ /* 0x000fe2000001ff00 */
[----:B------:R-:W-:Y:S01]  /*7e70*/  PRMT R42, R13, 0x5410, R15 ;  /* 0x000054100d2a7816 */ /* 0x000fe2000000000f */
[----:B------:R3:W4:Y:S01]  /*7e80*/  SHFL.IDX PT, R21, R24, 0x2, 0x181f ;  /* 0x00581f0018157f89 */ /* 0x00072200000e0000 */
[----:B------:R-:W-:Y:S01]  /*7e90*/  PRMT R49, R11, 0x5410, R12 ;  /* 0x000054100b317816 */ /* 0x000fe2000000000c */
[----:B------:R-:W-:Y:S01]  /*7ea0*/  CS2R R46, SRZ ;  /* 0x00000000002e7805 */ /* 0x000fe2000001ff00 */
[----:B------:R-:W-:Y:S01]  /*7eb0*/  CS2R R38, SRZ ;  /* 0x0000000000267805 */ /* 0x000fe2000001ff00 */
[----:B----4-:R3:W4:Y:S01]  /*7ec0*/  SHFL.IDX PT, R20, R9, 0x2, 0x181f ;  /* 0x00581f0009147f89 */ /* 0x01072200000e0000 */
[----:B------:R-:W-:Y:S01]  /*7ed0*/  CS2R R44, SRZ ;  /* 0x00000000002c7805 */ /* 0x000fe2000001ff00 */
[----:B------:R-:W-:Y:S05]  /*7ee0*/  @P5 BRA `(.L_x_370) ;  /* 0x0000012000005947 */ /* 0x000fea0003800000 */
[----:B------:R-:W-:Y:S01]  /*7ef0*/  ISETP.GE.AND P0, PT, R14, c[0x0][0x27c], PT ;  /* 0x00009f000e007a0c */ /* 0x000fe20003f06270 */
[----:B------:R-:W-:Y:S01]  /*7f00*/  CS2R R44, SRZ ;  /* 0x00000000002c7805 */ /* 0x000fe2000001ff00 */
[----:B------:R-:W-:-:S11]  /*7f10*/  CS2R R46, SRZ ;  /* 0x00000000002e7805 */ /* 0x000fd6000001ff00 */
[----:B----4-:R-:W-:-:S04]  /*7f20*/  @!P0 IMAD.WIDE R12, R14, 0x2, R20 ;  /* 0x000000020e0c8825 */ /* 0x010fc800078e0214 */
[C---:B-12---:R-:W-:Y:S01]  /*7f30*/  @!P0 IMAD.WIDE R32, R14.reuse, 0x2, R26 ;  /* 0x000000020e208825 */ /* 0x046fe200078e021a */
[----:B------:R1:W5:Y:S04]  /*7f40*/  @!P0 LD.E.64 R44, [R12.64] ;  /* 0x000000120c2c8980 */ /* 0x000368000c101b00 */
[----:B------:R2:W5:Y:S01]  /*7f50*/  @!P0 LD.E.64 R46, [R32.64] ;  /* 0x00000012202e8980 */ /* 0x000562000c101b00 */
[----:B-1----:R-:W-:-:S04]  /*7f60*/  IADD3 R12, R14, 0x20, RZ ;  /* 0x000000200e0c7810 */ /* 0x002fc80007ffe0ff */
        /* <DEDUP_REMOVED lines=10> */
.L_x_370:
[----:B------:R-:W-:Y:S05]  /*8010*/  BSYNC B0 ;  /* 0x0000000000007941 */ /* 0x000fea0003800000 */
.L_x_369:
[----:B------:R-:W3:Y:S01]  /*8020*/  SHFL.IDX PT, R25, R24, 0x3, 0x181f ;  /* 0x00781f0018197f89 */ /* 0x000ee200000e0000 */
[----:B-----5:R-:W-:Y:S01]  /*8030*/  IMAD.MOV.U32 R12, RZ, RZ, R40 ;  /* 0x000000ffff0c7224 */ /* 0x020fe200078e0028 */
[----:B------:R-:W-:Y:S01]  /*8040*/  BSSY B0, `(.L_x_371) ;  /* 0x0000025000007945 */ /* 0x000fe20003800000 */
[----:B------:R-:W-:Y:S01]  /*8050*/  IMAD.MOV.U32 R11, RZ, RZ, R41 ;  /* 0x000000ffff0b7224 */ /* 0x000fe200078e0029 */
[----:B------:R-:W4:Y:S01]  /*8060*/  SHFL.IDX PT, R73, R72, 0x3, 0x181f ;  /* 0x00781f0048497f89 */ /* 0x000f2200000e0000 */
[----:B--2---:R-:W-:Y:S01]  /*8070*/  CS2R R32, SRZ ;  /* 0x0000000000207805 */ /* 0x004fe2000001ff00 */
[----:B----4-:R-:W-:Y:S01]  /*8080*/  CS2R R20, SRZ ;  /* 0x0000000000147805 */ /* 0x010fe2000001ff00 */
[----:B-1----:R-:W-:Y:S01]  /*8090*/  CS2R R26, SRZ ;  /* 0x00000000001a7805 */ /* 0x002fe2000001ff00 */
[----:B---3--:R1:W2:Y:S01]  /*80a0*/  SHFL.IDX PT, R24, R9, 0x3, 0x181f ;  /* 0x00781f0009187f89 */ /* 0x0082a200000e0000 */
[----:B------:R-:W-:Y:S01]  /*80b0*/  PRMT R35, R11, 0x5410, R12 ;  /* 0x000054100b237816 */ /* 0x000fe2000000000c */
[----:B------:R-:W-:Y:S01]  /*80c0*/  IMAD.MOV.U32 R12, RZ, RZ, R38 ;  /* 0x000000ffff0c7224 */ /* 0x000fe200078e0026 */
[----:B------:R-:W-:Y:S01]  /*80d0*/  MOV R11, R39 ;  /* 0x00000027000b7202 */ /* 0x000fe20000000f00 */
[----:B------:R3:W4:Y:S03]  /*80e0*/  SHFL.IDX PT, R72, R10, 0x3, 0x181f ;  /* 0x00781f000a487f89 */ /* 0x00072600000e0000 */
[----:B------:R-:W-:Y:S01]  /*80f0*/  PRMT R34, R11, 0x5410, R12 ;  /* 0x000054100b227816 */ /* 0x000fe2000000000c */
[----:B-1----:R-:W-:Y:S01]  /*8100*/  IMAD.MOV.U32 R9, RZ, RZ, R47 ;  /* 0x000000ffff097224 */ /* 0x002fe200078e002f */
[----:B---3--:R-:W-:-:S04]  /*8110*/  MOV R10, R46 ;  /* 0x0000002e000a7202 */ /* 0x008fc80000000f00 */
[----:B------:R-:W-:Y:S01]  /*8120*/  PRMT R37, R9, 0x5410, R10 ;  /* 0x0000541009257816 */ /* 0x000fe2000000000a */
[----:B------:R-:W-:Y:S01]  /*8130*/  IMAD.MOV.U32 R10, RZ, RZ, R44 ;  /* 0x000000ffff0a7224 */ /* 0x000fe200078e002c */
[----:B------:R-:W-:-:S04]  /*8140*/  MOV R9, R45 ;  /* 0x0000002d00097202 */ /* 0x000fc80000000f00 */
[----:B------:R-:W-:Y:S01]  /*8150*/  PRMT R36, R9, 0x5410, R10 ;  /* 0x0000541009247816 */ /* 0x000fe2000000000a */
[----:B------:R-:W-:Y:S05]  /*8160*/  @P6 BRA `(.L_x_372) ;  /* 0x0000012000006947 */ /* 0x000fea0003800000 */
[C---:B--2-4-:R-:W-:Y:S01]  /*8170*/  ISETP.GE.AND P0, PT, R14.reuse, c[0x0][0x27c], PT ;  /* 0x00009f000e007a0c */ /* 0x054fe20003f06270 */
[----:B------:R-:W-:Y:S01]  /*8180*/  CS2R R32, SRZ ;  /* 0x0000000000207805 */ /* 0x000fe2000001ff00 */
[----:B------:R-:W-:Y:S01]  /*8190*/  CS2R R26, SRZ ;  /* 0x00000000001a7805 */ /* 0x000fe2000001ff00 */
[----:B------:R-:W-:-:S10]  /*81a0*/  IADD3 R10, R14, 0x20, RZ ;  /* 0x000000200e0a7810 */ /* 0x000fd40007ffe0ff */
[----:B------:R-:W-:-:S04]  /*81b0*/  @!P0 IMAD.WIDE R20, R14, 0x2, R72 ;  /* 0x000000020e148825 */ /* 0x000fc800078e0248 */
[----:B------:R-:W-:Y:S01]  /*81c0*/  @!P0 IMAD.WIDE R12, R14, 0x2, R24 ;  /* 0x000000020e0c8825 */ /* 0x000fe200078e0218 */
[----:B------:R1:W5:Y:S04]  /*81d0*/  @!P0 LD.E.64 R32, [R20.64] ;  /* 0x0000001214208980 */ /* 0x000368000c101b00 */
[----:B------:R2:W5:Y:S01]  /*81e0*/  @!P0 LD.E.64 R26, [R12.64] ;  /* 0x000000120c1a8980 */ /* 0x000562000c101b00 */
[----:B------:R-:W-:Y:S01]  /*81f0*/  ISETP.GE.AND P0, PT, R10, c[0x0][0x27c], PT ;  /* 0x00009f000a007a0c */ /* 0x000fe20003f06270 */
[----:B------:R-:W-:-:S12]  /*8200*/  CS2R R22, SRZ ;  /* 0x0000000000167805 */ /* 0x000fd8000001ff00 */
[----:B------:R-:W-:-:S04]  /*8210*/  @!P0 SHF.R.S32.HI R9, RZ, 0x1f, R10 ;  /* 0x0000001fff098819 */ /* 0x000fc8000001140a */
[----:B------:R-:W-:Y:S01]  /*8220*/  @!P0 LEA.HI R9, R9, R10, RZ, 0x2 ;  /* 0x0000000a09098211 */ /* 0x000fe200078f10ff */
[----:B-1----:R-:W-:-:S03]  /*8230*/  CS2R R20, SRZ ;  /* 0x0000000000147805 */ /* 0x002fc6000001ff00 */
[----:B------:R-:W-:-:S05]  /*8240*/  @!P0 LOP3.LUT R9, R9, 0xfffffffc, RZ, 0xc0, !PT ;  /* 0xfffffffc09098812 */ /* 0x000fca00078ec0ff */
[----:B------:R-:W-:-:S04]  /*8250*/  @!P0 IMAD.WIDE R72, R9, 0x2, R72 ;  /* 0x0000000209488825 */ /* 0x000fc800078e0248 */
[----:B------:R-:W-:Y:S01]  /*8260*/  @!P0 IMAD.WIDE R24, R9, 0x2, R24 ;  /* 0x0000000209188825 */ /* 0x000fe200078e0218 */
[----:B------:R2:W5:Y:S04]  /*8270*/  @!P0 LD.E.64 R22, [R72.64] ;  /* 0x0000001248168980 */ /* 0x000568000c101b00 */
[----:B------:R2:W5:Y:S02]  /*8280*/  @!P0 LD.E.64 R20, [R24.64] ;  /* 0x0000001218148980 */ /* 0x000564000c101b00 */
.L_x_372:
[----:B--2-4-:R-:W-:Y:S05]  /*8290*/  BSYNC B0 ;  /* 0x0000000000007941 */ /* 0x014fea0003800000 */
.L_x_371:
[----:B------:R-:W-:Y:S01]  /*82a0*/  IMAD.IADD R25, R8, 0x1, -R117 ;  /* 0x0000000108197824 */ /* 0x000fe200078e0a75 */
[----:B-----5:R-:W-:Y:S01]  /*82b0*/  MOV R8, R33 ;  /* 0x0000002100087202 */ /* 0x020fe20000000f00 */
[----:B------:R-:W-:Y:S01]  /*82c0*/  IMAD.MOV.U32 R9, RZ, RZ, R22 ;  /* 0x000000ffff097224 */ /* 0x000fe200078e0016 */
[----:B------:R-:W-:-:S04]  /*82d0*/  DEPBAR.LE SB0, 0x1 ;  /* 0x000080400000791a */ /* 0x000fc80000000000 */
[----:B------:R-:W-:Y:S01]  /*82e0*/  IMNMX R25, R25, 0x80, PT ;  /* 0x0000008019197817 */ /* 0x000fe20003800200 */
[----:B------:R-:W-:Y:S01]  /*82f0*/  IMAD.MOV.U32 R10, RZ, RZ, R23 ;  /* 0x000000ffff0a7224 */ /* 0x000fe200078e0017 */
[----:B------:R-:W-:Y:S01]  /*8300*/  PRMT R12, R9, 0x7610, R12 ;  /* 0x00007610090c7816 */ /* 0x000fe2000000000c */
[----:B------:R-:W-:Y:S01]  /*8310*/  IMAD.MOV.U32 R9, RZ, RZ, R32 ;  /* 0x000000ffff097224 */ /* 0x000fe200078e0020 */
[----:B------:R-:W-:Y:S01]  /*8320*/  BAR.SYNC.DEFER_BLOCKING 0x0 ;  /* 0x0000000000007b1d */ /* 0x000fe20000010000 */
[----:B------:R-:W-:Y:S01]  /*8330*/  ISETP.GE.AND P0, PT, R18, R25, PT ;  /* 0x000000191200720c */ /* 0x000fe20003f06270 */
[----:B------:R-:W-:Y:S01]  /*8340*/  IMAD.MOV.U32 R11, RZ, RZ, R20 ;  /* 0x000000ffff0b7224 */ /* 0x000fe200078e0014 */
[----:B------:R-:W-:Y:S01]  /*8350*/  PRMT R13, R13, 0x5410, R10 ;  /* 0x000054100d0d7816 */ /* 0x000fe2000000000a */
[----:B------:R-:W-:Y:S01]  /*8360*/  IMAD.MOV.U32 R10, RZ, RZ, R21 ;  /* 0x000000ffff0a7224 */ /* 0x000fe200078e0015 */
[----:B------:R-:W-:Y:S01]  /*8370*/  PRMT R24, R8, 0x5410, R9 ;  /* 0x0000541008187816 */ /* 0x000fe20000000009 */
[----:B------:R-:W-:Y:S01]  /*8380*/  IMAD.MOV.U32 R8, RZ, RZ, R27 ;  /* 0x000000ffff087224 */ /* 0x000fe200078e001b */
[----:B------:R-:W-:Y:S01]  /*8390*/  MOV R9, R26 ;  /* 0x0000001a00097202 */ /* 0x000fe20000000f00 */
[----:B------:R-:W-:Y:S01]  /*83a0*/  BSSY B1, `(.L_x_373) ;  /* 0x0000060000017945 */ /* 0x000fe20003800000 */
[----:B------:R-:W-:-:S02]  /*83b0*/  PRMT R13, R11, 0x7610, R13 ;  /* 0x000076100b0d7816 */ /* 0x000fc4000000000d */
[----:B------:R-:W-:Y:S02]  /*83c0*/  PRMT R12, R12, 0x5410, R10 ;  /* 0x000054100c0c7816 */ /* 0x000fe4000000000a */
[----:B------:R-:W-:Y:S01]  /*83d0*/  PRMT R15, R8, 0x5410, R9 ;  /* 0x00005410080f7816 */ /* 0x000fe20000000009 */
[----:B------:R-:W-:Y:S05]  /*83e0*/  @P0 BRA `(.L_x_374) ;  /* 0x000005b000000947 */ /* 0x000fea0003800000 */
[----:B------:R-:W-:Y:S01]  /*83f0*/  ISETP.GE.AND P0, PT, R14, c[0x0][0x27c], PT ;  /* 0x00009f000e007a0c */ /* 0x000fe20003f06270 */
[----:B------:R-:W-:-:S12]  /*8400*/  BSSY B0, `(.L_x_375) ;  /* 0x000002c000007945 */ /* 0x000fd80003800000 */
[----:B------:R-:W-:Y:S05]  /*8410*/  @P0 BRA `(.L_x_376) ;  /* 0x000002a000000947 */ /* 0x000fea0003800000 */
[----:B------:R-:W1:Y:S01]  /*8420*/  LDS.128 R8, [R31+0x100] ;  /* 0x000100001f087984 */ /* 0x000e620000000c00 */
[--C-:B------:R-:W-:Y:S01]  /*8430*/  SHF.R.U64 R63, R64, 0x10, R65.reuse ;  /* 0x00000010403f7819 */ /* 0x100fe20000001241 */
[--C-:B------:R-:W-:Y:S01]  /*8440*/  HADD2.F32 R73, -RZ, R57.reuse.H1_H1 ;  /* 0x30000039ff497230 */ /* 0x100fe20000004100 */
[----:B------:R-:W-:Y:S01]  /*8450*/  SHF.R.U32.HI R64, RZ, 0x10, R65 ;  /* 0x00000010ff407819 */ /* 0x000fe20000011641 */
[----:B------:R-:W-:Y:S01]  /*8460*/  HADD2.F32 R57, -RZ, R57.H0_H0 ;  /* 0x20000039ff397230 */ /* 0x000fe20000004100 */
[--C-:B------:R-:W-:Y:S01]  /*8470*/  SHF.R.U64 R65, R66, 0x10, R67.reuse ;  /* 0x0000001042417819 */ /* 0x100fe20000001243 */
[----:B------:R-:W-:Y:S01]  /*8480*/  HADD2.F32 R75, -RZ, R62.H1_H1 ;  /* 0x3000003eff4b7230 */ /* 0x000fe20000004100 */
[----:B------:R-:W-:Y:S01]  /*8490*/  SHF.R.U32.HI R66, RZ, 0x10, R67 ;  /* 0x00000010ff427819 */ /* 0x000fe20000011643 */
[----:B------:R-:W-:Y:S02]  /*84a0*/  HADD2.F32 R74, -RZ, R64.H0_H0 ;  /* 0x20000040ff4a7230 */ /* 0x000fe40000004100 */
[----:B------:R-:W-:-:S02]  /*84b0*/  HADD2.F32 R65, -RZ, R65.H0_H0 ;  /* 0x20000041ff417230 */ /* 0x000fc40000004100 */
[----:B------:R-:W-:Y:S02]  /*84c0*/  HADD2.F32 R66, -RZ, R66.H0_H0 ;  /* 0x20000042ff427230 */ /* 0x000fe40000004100 */
[----:B------:R-:W-:Y:S02]  /*84d0*/  HADD2.F32 R62, -RZ, R62.H0_H0 ;  /* 0x2000003eff3e7230 */ /* 0x000fe40000004100 */
[--C-:B-1----:R-:W-:Y:S02]  /*84e0*/  HADD2.F32 R67, -RZ, R11.reuse.H0_H0 ;  /* 0x2000000bff437230 */ /* 0x102fe40000004100 */
[----:B------:R-:W-:Y:S02]  /*84f0*/  HADD2.F32 R11, -RZ, R11.H1_H1 ;  /* 0x3000000bff0b7230 */ /* 0x000fe40000004100 */
[--C-:B------:R-:W-:Y:S02]  /*8500*/  HADD2.F32 R69, -RZ, R8.reuse.H0_H0 ;  /* 0x20000008ff457230 */ /* 0x100fe40000004100 */
[----:B------:R-:W-:Y:S01]  /*8510*/  HADD2.F32 R70, -RZ, R8.H1_H1 ;  /* 0x30000008ff467230 */ /* 0x000fe20000004100 */
[-C--:B------:R-:W-:Y:S01]  /*8520*/  FMUL.FTZ R64, R11, R66.reuse ;  /* 0x000000420b407220 */ /* 0x080fe20000410000 */
[--C-:B------:R-:W-:Y:S01]  /*8530*/  HADD2.F32 R8, -RZ, R10.reuse.H0_H0 ;  /* 0x2000000aff087230 */ /* 0x100fe20000004100 */
[C---:B------:R-:W-:Y:S01]  /*8540*/  FMUL.FTZ R66, R67.reuse, R66 ;  /* 0x0000004243427220 */ /* 0x040fe20000410000 */
[--C-:B------:R-:W-:Y:S01]  /*8550*/  HADD2.F32 R72, -RZ, R9.reuse.H0_H0 ;  /* 0x20000009ff487230 */ /* 0x100fe20000004100 */
[-C--:B------:R-:W-:Y:S01]  /*8560*/  FFMA.FTZ R64, R67, R74.reuse, -R64 ;  /* 0x0000004a43407223 */ /* 0x080fe20000010840 */
[----:B------:R-:W-:Y:S01]  /*8570*/  HADD2.F32 R10, -RZ, R10.H1_H1 ;  /* 0x3000000aff0a7230 */ /* 0x000fe20000004100 */
[----:B------:R-:W-:Y:S01]  /*8580*/  FFMA.FTZ R11, R11, R74, R66 ;  /* 0x0000004a0b0b7223 */ /* 0x000fe20000010042 */
[----:B------:R-:W-:Y:S01]  /*8590*/  HADD2.F32 R9, -RZ, R9.H1_H1 ;  /* 0x30000009ff097230 */ /* 0x000fe20000004100 */
[----:B------:R-:W-:Y:S01]  /*85a0*/  FMUL.FTZ R80, R70, R73 ;  /* 0x0000004946507220 */ /* 0x000fe20000410000 */
[----:B------:R-:W-:Y:S01]  /*85b0*/  HADD2.F32 R66, -RZ, R63.H0_H0 ;  /* 0x2000003fff427230 */ /* 0x000fe20000004100 */
[----:B------:R-:W-:Y:S01]  /*85c0*/  FMUL.FTZ R63, R10, R57 ;  /* 0x000000390a3f7220 */ /* 0x000fe20000410000 */
[----:B------:R-:W-:Y:S01]  /*85d0*/  F2FP.PACK_AB R11, R11, R64 ;  /* 0x000000400b0b723e */ /* 0x000fe200000000ff */
[----:B------:R-:W-:-:S02]  /*85e0*/  FMUL.FTZ R67, R9, R65 ;  /* 0x0000004109437220 */ /* 0x000fc40000410000 */
[C---:B------:R-:W-:Y:S02]  /*85f0*/  FMUL.FTZ R73, R69.reuse, R73 ;  /* 0x0000004945497220 */ /* 0x040fe40000410000 */
[----:B------:R-:W-:Y:S02]  /*8600*/  FMUL.FTZ R57, R8, R57 ;  /* 0x0000003908397220 */ /* 0x000fe40000410000 */
[----:B------:R-:W-:Y:S02]  /*8610*/  FMUL.FTZ R65, R72, R65 ;  /* 0x0000004148417220 */ /* 0x000fe40000410000 */
[-C--:B------:R-:W-:Y:S02]  /*8620*/  FFMA.FTZ R80, R69, R75.reuse, -R80 ;  /* 0x0000004b45507223 */ /* 0x080fe40000010850 */
[----:B------:R-:W-:Y:S02]  /*8630*/  FFMA.FTZ R73, R70, R75, R73 ;  /* 0x0000004b46497223 */ /* 0x000fe40000010049 */
[----:B------:R-:W-:-:S02]  /*8640*/  FFMA.FTZ R63, R8, R62, -R63 ;  /* 0x0000003e083f7223 */ /* 0x000fc4000001083f */
[----:B------:R-:W-:Y:S01]  /*8650*/  FFMA.FTZ R10, R10, R62, R57 ;  /* 0x0000003e0a0a7223 */ /* 0x000fe20000010039 */
[----:B------:R-:W-:Y:S01]  /*8660*/  F2FP.PACK_AB R8, R73, R80 ;  /* 0x000000504908723e */ /* 0x000fe200000000ff */
[-C--:B------:R-:W-:Y:S02]  /*8670*/  FFMA.FTZ R67, R72, R66.reuse, -R67 ;  /* 0x0000004248437223 */ /* 0x080fe40000010843 */
[----:B------:R-:W-:Y:S01]  /*8680*/  FFMA.FTZ R9, R9, R66, R65 ;  /* 0x0000004209097223 */ /* 0x000fe20000010041 */
[----:B------:R-:W-:-:S04]  /*8690*/  F2FP.PACK_AB R10, R10, R63 ;  /* 0x0000003f0a0a723e */ /* 0x000fc800000000ff */
[----:B------:R-:W-:-:S05]  /*86a0*/  F2FP.PACK_AB R9, R9, R67 ;  /* 0x000000430909723e */ /* 0x000fca00000000ff */
[----:B------:R1:W-:Y:S02]  /*86b0*/  STS.128 [R31+0x100], R8 ;  /* 0x000100081f007388 */ /* 0x0003e40000000c00 */
.L_x_376:
[----:B------:R-:W-:Y:S05]  /*86c0*/  BSYNC B0 ;  /* 0x0000000000007941 */ /* 0x000fea0003800000 */
.L_x_375:
[----:B-1----:R-:W-:-:S04]  /*86d0*/  IADD3 R8, R14, 0x20, RZ ;  /* 0x000000200e087810 */ /* 0x002fc80007ffe0ff */
[----:B------:R-:W-:-:S13]  /*86e0*/  ISETP.GE.AND P0, PT, R8, c[0x0][0x27c], PT ;  /* 0x00009f0008007a0c */ /* 0x000fda0003f06270 */
[----:B------:R-:W-:Y:S05]  /*86f0*/  @P0 BRA `(.L_x_374) ;  /* 0x000002a000000947 */ /* 0x000fea0003800000 */
[----:B------:R-:W1:Y:S01]  /*8700*/  LDS.128 R8, [R31+0x4100] ;  /* 0x004100001f087984 */ /* 0x000e620000000c00 */
[--C-:B------:R-:W-:Y:S01]  /*8710*/  SHF.R.U64 R62, R76, 0x10, R77.reuse ;  /* 0x000000104c3e7819 */ /* 0x100fe2000000124d */
[--C-:B------:R-:W-:Y:S01]  /*8720*/  HADD2.F32 R67, -RZ, R51.reuse.H1_H1 ;  /* 0x30000033ff437230 */ /* 0x100fe20000004100 */
[----:B------:R-:W-:Y:S01]  /*8730*/  SHF.R.U32.HI R76, RZ, 0x10, R77 ;  /* 0x00000010ff4c7819 */ /* 0x000fe2000001164d */
[----:B------:R-:W-:Y:S01]  /*8740*/  HADD2.F32 R70, -RZ, R56.H1_H1 ;  /* 0x30000038ff467230 */ /* 0x000fe20000004100 */
[--C-:B------:R-:W-:Y:S01]  /*8750*/  SHF.R.U64 R57, R78, 0x10, R79.reuse ;  /* 0x000000104e397819 */ /* 0x100fe2000000124f */
[----:B------:R-:W-:Y:S01]  /*8760*/  HADD2.F32 R51, -RZ, R51.H0_H0 ;  /* 0x20000033ff337230 */ /* 0x000fe20000004100 */
[----:B------:R-:W-:Y:S01]  /*8770*/  SHF.R.U32.HI R78, RZ, 0x10, R79 ;  /* 0x00000010ff4e7819 */ /* 0x000fe2000001164f */
[----:B------:R-:W-:Y:S02]  /*8780*/  HADD2.F32 R76, -RZ, R76.H0_H0 ;  /* 0x2000004cff4c7230 */ /* 0x000fe40000004100 */
[----:B------:R-:W-:-:S02]  /*8790*/  HADD2.F32 R62, -RZ, R62.H0_H0 ;  /* 0x2000003eff3e7230 */ /* 0x000fc40000004100 */
[----:B------:R-:W-:Y:S02]  /*87a0*/  HADD2.F32 R78, -RZ, R78.H0_H0 ;  /* 0x2000004eff4e7230 */ /* 0x000fe40000004100 */
[----:B------:R-:W-:Y:S02]  /*87b0*/  HADD2.F32 R56, -RZ, R56.H0_H0 ;  /* 0x20000038ff387230 */ /* 0x000fe40000004100 */
[--C-:B-1----:R-:W-:Y:S02]  /*87c0*/  HADD2.F32 R63, -RZ, R11.reuse.H0_H0 ;  /* 0x2000000bff3f7230 */ /* 0x102fe40000004100 */
[----:B------:R-:W-:Y:S02]  /*87d0*/  HADD2.F32 R11, -RZ, R11.H1_H1 ;  /* 0x3000000bff0b7230 */ /* 0x000fe40000004100 */
[--C-:B------:R-:W-:Y:S02]  /*87e0*/  HADD2.F32 R65, -RZ, R8.reuse.H1_H1 ;  /* 0x30000008ff417230 */ /* 0x100fe40000004100 */
[----:B------:R-:W-:Y:S01]  /*87f0*/  HADD2.F32 R64, -RZ, R8.H0_H0 ;  /* 0x20000008ff407230 */ /* 0x000fe20000004100 */
[-C--:B------:R-:W-:Y:S01]  /*8800*/  FMUL.FTZ R69, R11, R76.reuse ;  /* 0x0000004c0b457220 */ /* 0x080fe20000410000 */
[--C-:B------:R-:W-:Y:S01]  /*8810*/  HADD2.F32 R8, -RZ, R10.reuse.H0_H0 ;  /* 0x2000000aff087230 */ /* 0x100fe20000004100 */
[-C--:B------:R-:W-:Y:S01]  /*8820*/  FMUL.FTZ R72, R65, R67.reuse ;  /* 0x0000004341487220 */ /* 0x080fe20000410000 */
[--C-:B------:R-:W-:Y:S01]  /*8830*/  HADD2.F32 R66, -RZ, R9.reuse.H0_H0 ;  /* 0x20000009ff427230 */ /* 0x100fe20000004100 */
[C---:B------:R-:W-:Y:S01]  /*8840*/  FMUL.FTZ R76, R63.reuse, R76 ;  /* 0x0000004c3f4c7220 */ /* 0x040fe20000410000 */
[----:B------:R-:W-:Y:S01]  /*8850*/  HADD2.F32 R10, -RZ, R10.H1_H1 ;  /* 0x3000000aff0a7230 */ /* 0x000fe20000004100 */
[----:B------:R-:W-:Y:S01]  /*8860*/  FFMA.FTZ R69, R63, R78, -R69 ;  /* 0x0000004e3f457223 */ /* 0x000fe20000010845 */
[----:B------:R-:W-:Y:S01]  /*8870*/  HADD2.F32 R9, -RZ, R9.H1_H1 ;  /* 0x30000009ff097230 */ /* 0x000fe20000004100 */
[C---:B------:R-:W-:Y:S01]  /*8880*/  FMUL.FTZ R67, R64.reuse, R67 ;  /* 0x0000004340437220 */ /* 0x040fe20000410000 */
[----:B------:R-:W-:Y:S01]  /*8890*/  HADD2.F32 R63, -RZ, R57.H0_H0 ;  /* 0x20000039ff3f7230 */ /* 0x000fe20000004100 */
[----:B------:R-:W-:-:S02]  /*88a0*/  FFMA.FTZ R72, R64, R70, -R72 ;  /* 0x0000004640487223 */ /* 0x000fc40000010848 */
[-C--:B------:R-:W-:Y:S02]  /*88b0*/  FMUL.FTZ R57, R10, R51.reuse ;  /* 0x000000330a397220 */ /* 0x080fe40000410000 */
[-C--:B------:R-:W-:Y:S02]  /*88c0*/  FMUL.FTZ R64, R9, R62.reuse ;  /* 0x0000003e09407220 */ /* 0x080fe40000410000 */
[----:B------:R-:W-:Y:S02]  /*88d0*/  FMUL.FTZ R51, R8, R51 ;  /* 0x0000003308337220 */ /* 0x000fe40000410000 */
[----:B------:R-:W-:Y:S02]  /*88e0*/  FMUL.FTZ R62, R66, R62 ;  /* 0x0000003e423e7220 */ /* 0x000fe40000410000 */
[----:B------:R-:W-:Y:S02]  /*88f0*/  FFMA.FTZ R11, R11, R78, R76 ;  /* 0x0000004e0b0b7223 */ /* 0x000fe4000001004c */
[----:B------:R-:W-:-:S02]  /*8900*/  FFMA.FTZ R67, R65, R70, R67 ;  /* 0x0000004641437223 */ /* 0x000fc40000010043 */
[-C--:B------:R-:W-:Y:S01]  /*8910*/  FFMA.FTZ R57, R8, R56.reuse, -R57 ;  /* 0x0000003808397223 */ /* 0x080fe20000010839 */
[----:B------:R-:W-:Y:S01]  /*8920*/  F2FP.PACK_AB R11, R11, R69 ;  /* 0x000000450b0b723e */ /* 0x000fe200000000ff */
[----:B------:R-:W-:Y:S01]  /*8930*/  FFMA.FTZ R10, R10, R56, R51 ;  /* 0x000000380a0a7223 */ /* 0x000fe20000010033 */
[----:B------:R-:W-:Y:S01]  /*8940*/  F2FP.PACK_AB R8, R67, R72 ;  /* 0x000000484308723e */ /* 0x000fe200000000ff */
[-C--:B------:R-:W-:Y:S02]  /*8950*/  FFMA.FTZ R64, R66, R63.reuse, -R64 ;  /* 0x0000003f42407223 */ /* 0x080fe40000010840 */
[----:B------:R-:W-:Y:S01]  /*8960*/  FFMA.FTZ R9, R9, R63, R62 ;  /* 0x0000003f09097223 */ /* 0x000fe2000001003e */
[----:B------:R-:W-:-:S04]  /*8970*/  F2FP.PACK_AB R10, R10, R57 ;  /* 0x000000390a0a723e */ /* 0x000fc800000000ff */
[----:B------:R-:W-:-:S05]  /*8980*/  F2FP.PACK_AB R9, R9, R64 ;  /* 0x000000400909723e */ /* 0x000fca00000000ff */
[----:B------:R1:W-:Y:S02]  /*8990*/  STS.128 [R31+0x4100], R8 ;  /* 0x004100081f007388 */ /* 0x0003e40000000c00 */
.L_x_374:
[----:B------:R-:W-:Y:S05]  /*89a0*/  BSYNC B1 ;  /* 0x0000000000017941 */ /* 0x000fea0003800000 */
.L_x_373:
[----:B-1----:R-:W-:Y:S01]  /*89b0*/  IADD3 R8, R18, 0x20, RZ ;  /* 0x0000002012087810 */ /* 0x002fe20007ffe0ff */
[----:B------:R-:W-:Y:S03]  /*89c0*/  BSSY B1, `(.L_x_377) ;  /* 0x000005e000017945 */ /* 0x000fe60003800000 */
[----:B------:R-:W-:-:S13]  /*89d0*/  ISETP.GE.AND P0, PT, R8, R25, PT ;  /* 0x000000190800720c */ /* 0x000fda0003f06270 */
        /* <DEDUP_REMOVED lines=10> */
[----:B------:R-:W-:Y:S01]  /*8a80*/  HADD2.F32 R56, -RZ, R56.H0_H0 ;  /* 0x20000038ff387230 */ /* 0x000fe20000004100 */
[----:B------:R-:W-:Y:S01]  /*8a90*/  SHF.R.U32.HI R60, RZ, 0x10, R61 ;  /* 0x00000010ff3c7819 */ /* 0x000fe2000001163d */
[----:B------:R-:W-:Y:S02]  /*8aa0*/  HADD2.F32 R58, -RZ, R58.H0_H0 ;  /* 0x2000003aff3a7230 */ /* 0x000fe40000004100 */
[----:B------:R-:W-:-:S02]  /*8ab0*/  HADD2.F32 R65, -RZ, R50.H1_H1 ;  /* 0x30000032ff417230 */ /* 0x000fc40000004100 */
        /* <DEDUP_REMOVED lines=32> */
.L_x_380:
[----:B------:R-:W-:Y:S05]  /*8cc0*/  BSYNC B0 ;  /* 0x0000000000007941 */ /* 0x000fea0003800000 */
.L_x_379:
[----:B-1----:R-:W-:-:S04]  /*8cd0*/  IADD3 R8, R14, 0x20, RZ ;  /* 0x000000200e087810 */ /* 0x002fc80007ffe0ff */
[----:B------:R-:W-:-:S13]  /*8ce0*/  ISETP.GE.AND P0, PT, R8, c[0x0][0x27c], PT ;  /* 0x00009f0008007a0c */ /* 0x000fda0003f06270 */
        /* <DEDUP_REMOVED lines=43> */
.L_x_378:
[----:B------:R-:W-:Y:S05]  /*8fa0*/  BSYNC B1 ;  /* 0x0000000000017941 */ /* 0x000fea0003800000 */
.L_x_377:
        /* <DEDUP_REMOVED lines=49> */
.L_x_384:
[----:B------:R-:W-:Y:S05]  /*92c0*/  BSYNC B0 ;  /* 0x0000000000007941 */ /* 0x000fea0003800000 */
.L_x_383:
        /* <DEDUP_REMOVED lines=32> */
[----:B------:R-:W-:Y:S02]  /*94d0*/  FMUL.FTZ R44, R41, R44 ;  /* 0x0000002c292c7220 */ /* 0x000fe40000410000 */
        /* <DEDUP_REMOVED lines=12> */
.L_x_382:
[----:B------:R-:W-:Y:S05]  /*95a0*/  BSYNC B1 ;  /* 0x0000000000017941 */ /* 0x000fea0003800000 */
.L_x_381:
[----:B-1----:R-:W-:-:S04]  /*95b0*/  IADD3 R8, R18, 0x60, RZ ;  /* 0x0000006012087810 */ /* 0x002fc80007ffe0ff */
        /* <DEDUP_REMOVED lines=47> */
.L_x_387:
[----:B------:R-:W-:Y:S05]  /*98b0*/  BSYNC B0 ;  /* 0x0000000000007941 */ /* 0x000fea0003800000 */
.L_x_386:
[----:B------:R-:W-:-:S04]  /*98c0*/  IADD3 R14, R14, 0x20, RZ ;  /* 0x000000200e0e7810 */ /* 0x000fc80007ffe0ff */
[----:B------:R-:W-:-:S13]  /*98d0*/  ISETP.GE.AND P0, PT, R14, c[0x0][0x27c], PT ;  /* 0x00009f000e007a0c */ /* 0x000fda0003f06270 */
[----:B------:R-:W-:Y:S05]  /*98e0*/  @P0 BRA `(.L_x_385) ;  /* 0x000026e000000947 */ /* 0x000fea0003800000 */
[----:B-1----:R-:W1:Y:S01]  /*98f0*/  LDS.128 R8, [R31+0x7100] ;  /* 0x007100001f087984 */ /* 0x002e620000000c00 */
[--C-:B------:R-:W-:Y:S01]  /*9900*/  SHF.R.U64 R15, R20, 0x10, R21.reuse ;  /* 0x00000010140f7819 */ /* 0x100fe20000001215 */
[--C-:B------:R-:W-:Y:S01]  /*9910*/  HADD2.F32 R32, -RZ, R12.reuse.H0_H0 ;  /* 0x2000000cff207230 */ /* 0x100fe20000004100 */
        /* <DEDUP_REMOVED lines=8> */
[----:B------:R-:W-:Y:S02]  /*99a0*/  HADD2.F32 R13, -RZ, R13.H1_H1 ;  /* 0x3000000dff0d7230 */ /* 0x000fe40000004100 */
        /* <DEDUP_REMOVED lines=29> */
[----:B------:R1:W-:Y:S01]  /*9b80*/  STS.128 [R31+0x7100], R8 ;  /* 0x007100081f007388 */ /* 0x0003e20000000c00 */
[----:B------:R-:W-:Y:S05]  /*9b90*/  BRA `(.L_x_385) ;  /* 0x0000243000007947 */ /* 0x000fea0003800000 */
.L_x_364:
[----:B------:R-:W-:Y:S01]  /*9ba0*/  @P3 IMAD.HI.U32 R13, R12, c[0x0][0x2c8], RZ ;  /* 0x0000b2000c0d3a27 */ /* 0x000fe200078e00ff */
[----:B------:R-:W-:Y:S01]  /*9bb0*/  CS2R R58, SRZ ;  /* 0x00000000003a7805 */ /* 0x000fe2000001ff00 */
[----:B------:R-:W-:Y:S02]  /*9bc0*/  CS2R R56, SRZ ;  /* 0x0000000000387805 */ /* 0x000fe4000001ff00 */
[----:B------:R-:W-:Y:S01]  /*9bd0*/  IMAD.MOV.U32 R23, RZ, RZ, R25 ;  /* 0x000000ffff177224 */ /* 0x000fe200078e0019 */
[----:B------:R-:W-:Y:S01]  /*9be0*/  @P3 SHF.R.U32.HI R12, RZ, c[0x0][0x2cc], R13 ;  /* 0x0000b300ff0c3a19 */ /* 0x000fe2000001160d */
[----:B------:R-:W-:-:S03]  /*9bf0*/  IMAD.MOV.U32 R20, RZ, RZ, R14 ;  /* 0x000000ffff147224 */ /* 0x000fc600078e000e */
[----:B------:R-:W-:Y:S01]  /*9c00*/  SHF.R.S32.HI R13, RZ, 0x1f, R12 ;  /* 0x0000001fff0d7819 */ /* 0x000fe2000001140c */
[----:B------:R-:W-:-:S04]  /*9c10*/  IMAD.WIDE.U32 R22, R12, c[0x0][0x280], R22 ;  /* 0x0000a0000c167a25 */ /* 0x000fc800078e0016 */
[C---:B------:R-:W-:Y:S02]  /*9c20*/  IMAD R15, R13.reuse, c[0x0][0x280], RZ ;  /* 0x0000a0000d0f7a24 */ /* 0x040fe400078e02ff */
[----:B------:R-:W-:Y:S02]  /*9c30*/  IMAD R13, R13, c[0x0][0x290], RZ ;  /* 0x0000a4000d0d7a24 */ /* 0x000fe400078e02ff */
[C---:B------:R-:W-:Y:S02]  /*9c40*/  IMAD R15, R12.reuse, c[0x0][0x284], R15 ;  /* 0x0000a1000c0f7a24 */ /* 0x040fe400078e020f */
[----:B------:R-:W-:-:S04]  /*9c50*/  IMAD.WIDE.U32 R20, R12, c[0x0][0x290], R20 ;  /* 0x0000a4000c147a25 */ /* 0x000fc800078e0014 */
[----:B------:R-:W-:Y:S01]  /*9c60*/  IMAD.IADD R49, R23, 0x1, R15 ;  /* 0x0000000117317824 */ /* 0x000fe200078e020f */
[----:B------:R-:W-:Y:S01]  /*9c70*/  LEA R15, P0, R22, c[0x0][0x270], 0x1 ;  /* 0x00009c00160f7a11 */ /* 0x000fe200078008ff */
[----:B------:R-:W-:Y:S01]  /*9c80*/  IMAD R13, R12, c[0x0][0x294], R13 ;  /* 0x0000a5000c0d7a24 */ /* 0x000fe200078e020d */
[----:B------:R-:W-:Y:S02]  /*9c90*/  SHF.R.S32.HI R12, RZ, 0x1f, R224 ;  /* 0x0000001fff0c7819 */ /* 0x000fe400000114e0 */
[----:B------:R-:W-:Y:S01]  /*9ca0*/  LEA.HI.X R49, R22, c[0x0][0x274], R49, 0x1, P0 ;  /* 0x00009d0016317a11 */ /* 0x000fe200000f0c31 */
[----:B------:R-:W1:Y:S01]  /*9cb0*/  SHFL.IDX PT, R24, R15, RZ, 0x181f ;  /* 0x00181fff0f187589 */ /* 0x000e6200000e0000 */
[----:B------:R-:W-:Y:S02]  /*9cc0*/  IADD3 R14, R21, R13, RZ ;  /* 0x0000000d150e7210 */ /* 0x000fe40007ffe0ff */
[----:B------:R-:W-:-:S04]  /*9cd0*/  LEA R13, P0, R20, c[0x0][0x288], 0x1 ;  /* 0x0000a200140d7a11 */ /* 0x000fc800078008ff */
[----:B------:R-:W-:Y:S02]  /*9ce0*/  LEA.HI.X R14, R20, c[0x0][0x28c], R14, 0x1, P0 ;  /* 0x0000a300140e7a11 */ /* 0x000fe400000f0c0e */
[----:B------:R-:W2:Y:S01]  /*9cf0*/  SHFL.IDX PT, R20, R49, RZ, 0x181f ;  /* 0x00181fff31147589 */ /* 0x000ea200000e0000 */
[----:B------:R-:W-:-:S03]  /*9d00*/  ISETP.GE.OR P0, PT, R224, c[0x0][0x27c], P4 ;  /* 0x00009f00e0007a0c */ /* 0x000fc60002706670 */
[----:B------:R-:W-:Y:S10]  /*9d10*/  SHFL.IDX PT, R21, R14, RZ, 0x181f ;  /* 0x00181fff0e157589 */ /* 0x000ff400000e0000 */
[C---:B------:R-:W-:Y:S01]  /*9d20*/  @!P0 IMAD.SHL.U32 R23, R224.reuse, 0x2, RZ ;  /* 0x00000002e0178824 */ /* 0x040fe200078e00ff */
[----:B------:R-:W-:-:S04]  /*9d30*/  @!P0 SHF.L.U64.HI R22, R224, 0x1, R12 ;  /* 0x00000001e0168819 */ /* 0x000fc8000001020c */
[----:B-1----:R-:W-:-:S05]  /*9d40*/  @!P0 IADD3 R24, P2, R24, R23, RZ ;  /* 0x0000001718188210 */ /* 0x002fca0007f5e0ff */
[----:B--2---:R-:W-:Y:S02]  /*9d50*/  @!P0 IMAD.X R25, R20, 0x1, R22, P2 ;  /* 0x0000000114198824 */ /* 0x004fe400010e0616 */
[----:B------:R-:W1:Y:S01]  /*9d60*/  SHFL.IDX PT, R20, R13, RZ, 0x181f ;  /* 0x00181fff0d147589 */ /* 0x000e6200000e0000 */
[----:B------:R-:W-:Y:S01]  /*9d70*/  CS2R R54, SRZ ;  /* 0x0000000000367805 */ /* 0x000fe2000001ff00 */
[----:B------:R-:W-:Y:S02]  /*9d80*/  CS2R R52, SRZ ;  /* 0x0000000000347805 */ /* 0x000fe4000001ff00 */
[----:B------:R-:W2:Y:S01]  /*9d90*/  @!P0 LD.E.128 R56, [R24.64] ;  /* 0x0000001218388980 */ /* 0x000ea2000c101d00 */
[----:B-1----:R-:W-:-:S05]  /*9da0*/  @!P0 IADD3 R20, P2, R20, R23, RZ ;  /* 0x0000001714148210 */ /* 0x002fca0007f5e0ff */
[----:B------:R-:W-:-:S05]  /*9db0*/  @!P0 IMAD.X R21, R21, 0x1, R22, P2 ;  /* 0x0000000115158824 */ /* 0x000fca00010e0616 */
[----:B------:R1:W3:Y:S01]  /*9dc0*/  @!P0 LD.E.128 R52, [R20.64] ;  /* 0x0000001214348980 */ /* 0x0002e2000c101d00 */
[----:B------:R-:W-:Y:S01]  /*9dd0*/  BSSY B0, `(.L_x_388) ;  /* 0x0000023000007945 */ /* 0x000fe20003800000 */
[----:B------:R-:W-:Y:S01]  /*9de0*/  CS2R R46, SRZ ;  /* 0x00000000002e7805 */ /* 0x000fe2000001ff00 */
[----:B------:R-:W-:Y:S01]  /*9df0*/  CS2R R44, SRZ ;  /* 0x00000000002c7805 */ /* 0x000fe2000001ff00 */
[----:B------:R-:W-:Y:S01]  /*9e00*/  CS2R R42, SRZ ;  /* 0x00000000002a7805 */ /* 0x000fe2000001ff00 */
[----:B------:R-:W-:Y:S01]  /*9e10*/  CS2R R40, SRZ ;  /* 0x0000000000287805 */ /* 0x000fe2000001ff00 */
[----:B------:R-:W-:Y:S02]  /*9e20*/  ISETP.GE.AND P2, PT, R224, c[0x0][0x27c], PT ;  /* 0x00009f00e0007a0c */ /* 0x000fe40003f46270 */
[----:B--2---:R-:W-:Y:S01]  /*9e30*/  MOV R23, R58 ;  /* 0x0000003a00177202 */ /* 0x004fe20000000f00 */
[----:B------:R-:W-:Y:S01]  /*9e40*/  IMAD.MOV.U32 R22, RZ, RZ, R59 ;  /* 0x000000ffff167224 */ /* 0x000fe200078e003b */
[----:B-1----:R-:W-:Y:S01]  /*9e50*/  MOV R20, R57 ;  /* 0x0000003900147202 */ /* 0x002fe20000000f00 */
[----:B------:R-:W-:-:S03]  /*9e60*/  IMAD.MOV.U32 R21, RZ, RZ, R56 ;  /* 0x000000ffff157224 */ /* 0x000fc600078e0038 */
[----:B------:R-:W-:Y:S02]  /*9e70*/  PRMT R76, R22, 0x5410, R23 ;  /* 0x00005410164c7816 */ /* 0x000fe40000000017 */
[----:B------:R-:W-:Y:S01]  /*9e80*/  PRMT R75, R20, 0x5410, R21 ;  /* 0x00005410144b7816 */ /* 0x000fe20000000015 */
[----:B------:R1:W2:Y:S04]  /*9e90*/  SHFL.IDX PT, R22, R15, 0x1, 0x181f ;  /* 0x00381f000f167f89 */ /* 0x0002a800000e0000 */
[----:B------:R1:W4:Y:S04]  /*9ea0*/  SHFL.IDX PT, R20, R13, 0x1, 0x181f ;  /* 0x00381f000d147f89 */ /* 0x00032800000e0000 */
[----:B------:R1:W1:Y:S04]  /*9eb0*/  SHFL.IDX PT, R23, R49, 0x1, 0x181f ;  /* 0x00381f0031177f89 */ /* 0x00026800000e0000 */
[----:B------:R1:W1:Y:S01]  /*9ec0*/  SHFL.IDX PT, R21, R14, 0x1, 0x181f ;  /* 0x00381f000e157f89 */ /* 0x00026200000e0000 */
[----:B---3--:R-:W-:Y:S01]  /*9ed0*/  IMAD.MOV.U32 R27, RZ, RZ, R54 ;  /* 0x000000ffff1b7224 */ /* 0x008fe200078e0036 */
[----:B------:R-:W-:Y:S01]  /*9ee0*/  MOV R25, R52 ;  /* 0x0000003400197202 */ /* 0x000fe20000000f00 */
[----:B------:R-:W-:-:S02]  /*9ef0*/  IMAD.MOV.U32 R26, RZ, RZ, R55 ;  /* 0x000000ffff1a7224 */ /* 0x000fc400078e0037 */
[----:B------:R-:W-:-:S03]  /*9f00*/  IMAD.MOV.U32 R24, RZ, RZ, R53 ;  /* 0x000000ffff187224 */ /* 0x000fc600078e0035 */
[----:B------:R-:W-:Y:S02]  /*9f10*/  PRMT R74, R26, 0x5410, R27 ;  /* 0x000054101a4a7816 */ /* 0x000fe4000000001b */
[----:B------:R-:W-:Y:S01]  /*9f20*/  PRMT R73, R24, 0x5410, R25 ;  /* 0x0000541018497816 */ /* 0x000fe20000000019 */
[----:B------:R-:W-:Y:S05]  /*9f30*/  @P1 BRA `(.L_x_389) ;  /* 0x000000c000001947 */ /* 0x000fea0003800000 */
[----:B--2-4-:R-:W-:Y:S01]  /*9f40*/  CS2R R44, SRZ ;  /* 0x00000000002c7805 */ /* 0x014fe2000001ff00 */
[----:B------:R-:W-:Y:S01]  /*9f50*/  CS2R R42, SRZ ;  /* 0x00000000002a7805 */ /* 0x000fe2000001ff00 */
[----:B------:R-:W-:Y:S01]  /*9f60*/  CS2R R40, SRZ ;  /* 0x0000000000287805 */ /* 0x000fe2000001ff00 */
[----:B------:R-:W-:Y:S05]  /*9f70*/  @P2 BRA `(.L_x_389) ;  /* 0x0000008000002947 */ /* 0x000fea0003800000 */
[C---:B------:R-:W-:Y:S01]  /*9f80*/  IMAD.SHL.U32 R24, R224.reuse, 0x2, RZ ;  /* 0x00000002e0187824 */ /* 0x040fe200078e00ff */
[----:B------:R-:W-:-:S04]  /*9f90*/  SHF.L.U64.HI R25, R224, 0x1, R12 ;  /* 0x00000001e0197819 */ /* 0x000fc8000001020c */
[----:B------:R-:W-:-:S05]  /*9fa0*/  IADD3 R22, P0, R22, R24, RZ ;  /* 0x0000001816167210 */ /* 0x000fca0007f1e0ff */
[----:B-1----:R-:W-:Y:S01]  /*9fb0*/  IMAD.X R23, R23, 0x1, R25, P0 ;  /* 0x0000000117177824 */ /* 0x002fe200000e0619 */
[----:B------:R-:W-:-:S04]  /*9fc0*/  IADD3 R20, P0, R20, R24, RZ ;  /* 0x0000001814147210 */ /* 0x000fc80007f1e0ff */
[----:B------:R1:W5:Y:S01]  /*9fd0*/  LD.E.128 R44, [R22.64] ;  /* 0x00000012162c7980 */ /* 0x000362000c101d00 */
[----:B------:R-:W-:-:S05]  /*9fe0*/  IMAD.X R21, R21, 0x1, R25, P0 ;  /* 0x0000000115157824 */ /* 0x000fca00000e0619 */
[----:B------:R1:W5:Y:S03]  /*9ff0*/  LD.E.128 R40, [R20.64] ;  /* 0x0000001214287980 */ /* 0x000366000c101d00 */
.L_x_389:
[----:B--2-4-:R-:W-:Y:S05]  /*a000*/  BSYNC B0 ;  /* 0x0000000000007941 */ /* 0x014fea0003800000 */
.L_x_388:
[----:B-1----:R-:W1:Y:S01]  /*a010*/  SHFL.IDX PT, R22, R15, 0x2, 0x181f ;  /* 0x00581f000f167f89 */ /* 0x002e6200000e0000 */
[C---:B------:R-:W-:Y:S01]  /*a020*/  ISETP.GE.OR P0, PT, R224.reuse, c[0x0][0x27c], P5 ;  /* 0x00009f00e0007a0c */ /* 0x040fe20002f06670 */
[----:B------:R-:W-:Y:S01]  /*a030*/  CS2R R38, SRZ ;  /* 0x0000000000267805 */ /* 0x000fe2000001ff00 */
[----:B------:R-:W-:Y:S01]  /*a040*/  CS2R R36, SRZ ;  /* 0x0000000000247805 */ /* 0x000fe2000001ff00 */
[----:B------:R-:W2:Y:S10]  /*a050*/  SHFL.IDX PT, R23, R49, 0x2, 0x181f ;  /* 0x00581f0031177f89 */ /* 0x000eb400000e0000 */
[C---:B------:R-:W-:Y:S01]  /*a060*/  @!P0 IMAD.SHL.U32 R20, R224.reuse, 0x2, RZ ;  /* 0x00000002e0148824 */ /* 0x040fe200078e00ff */
[----:B------:R-:W-:-:S04]  /*a070*/  @!P0 SHF.L.U64.HI R21, R224, 0x1, R12 ;  /* 0x00000001e0158819 */ /* 0x000fc8000001020c */
[-C--:B-1----:R-:W-:Y:S02]  /*a080*/  @!P0 IADD3 R24, P1, R22, R20.reuse, RZ ;  /* 0x0000001416188210 */ /* 0x082fe40007f3e0ff */
[----:B------:R-:W1:Y:S03]  /*a090*/  SHFL.IDX PT, R22, R13, 0x2, 0x181f ;  /* 0x00581f000d167f89 */ /* 0x000e6600000e0000 */
[----:B--2---:R-:W-:Y:S02]  /*a0a0*/  @!P0 IMAD.X R25, R23, 0x1, R21, P1 ;  /* 0x0000000117198824 */ /* 0x004fe400008e0615 */
[----:B------:R-:W2:Y:S01]  /*a0b0*/  SHFL.IDX PT, R23, R14, 0x2, 0x181f ;  /* 0x00581f000e177f89 */ /* 0x000ea200000e0000 */
[----:B------:R-:W-:Y:S01]  /*a0c0*/  CS2R R34, SRZ ;  /* 0x0000000000227805 */ /* 0x000fe2000001ff00 */
[----:B------:R-:W-:Y:S02]  /*a0d0*/  CS2R R32, SRZ ;  /* 0x0000000000207805 */ /* 0x000fe4000001ff00 */
[----:B------:R3:W4:Y:S01]  /*a0e0*/  @!P0 LD.E.128 R36, [R24.64] ;  /* 0x0000001218248980 */ /* 0x000722000c101d00 */
[----:B-1----:R-:W-:-:S05]  /*a0f0*/  @!P0 IADD3 R20, P1, R22, R20, RZ ;  /* 0x0000001416148210 */ /* 0x002fca0007f3e0ff */
[----:B--2---:R-:W-:-:S05]  /*a100*/  @!P0 IMAD.X R21, R23, 0x1, R21, P1 ;  /* 0x0000000117158824 */ /* 0x004fca00008e0615 */
[----:B------:R1:W2:Y:S01]  /*a110*/  @!P0 LD.E.128 R32, [R20.64] ;  /* 0x0000001214208980 */ /* 0x0002a2000c101d00 */
[----:B-----5:R-:W-:Y:S01]  /*a120*/  IMAD.MOV.U32 R22, RZ, RZ, R47 ;  /* 0x000000ffff167224 */ /* 0x020fe200078e002f */
[----:B------:R-:W-:-:S04]  /*a130*/  MOV R23, R46 ;  /* 0x0000002e00177202 */ /* 0x000fc80000000f00 */
[----:B------:R-:W-:Y:S01]  /*a140*/  PRMT R70, R22, 0x5410, R23 ;  /* 0x0000541016467816 */ /* 0x000fe20000000017 */
[----:B------:R-:W-:Y:S01]  /*a150*/  IMAD.MOV.U32 R22, RZ, RZ, R43 ;  /* 0x000000ffff167224 */ /* 0x000fe200078e002b */
[----:B------:R-:W-:-:S04]  /*a160*/  MOV R23, R42 ;  /* 0x0000002a00177202 */ /* 0x000fc80000000f00 */
[----:B------:R-:W-:Y:S01]  /*a170*/  PRMT R67, R22, 0x5410, R23 ;  /* 0x0000541016437816 */ /* 0x000fe20000000017 */
[----:B-1----:R-:W-:Y:S02]  /*a180*/  IMAD.MOV.U32 R21, RZ, RZ, R44 ;  /* 0x000000ffff157224 */ /* 0x002fe400078e002c */
[----:B------:R-:W-:-:S05]  /*a190*/  IMAD.MOV.U32 R20, RZ, RZ, R45 ;  /* 0x000000ffff147224 */ /* 0x000fca00078e002d */
[----:B------:R-:W-:Y:S01]  /*a1a0*/  PRMT R69, R20, 0x5410, R21 ;  /* 0x0000541014457816 */ /* 0x000fe20000000015 */
[----:B------:R-:W-:Y:S02]  /*a1b0*/  IMAD.MOV.U32 R21, RZ, RZ, R40 ;  /* 0x000000ffff157224 */ /* 0x000fe400078e0028 */
[----:B------:R-:W-:-:S05]  /*a1c0*/  IMAD.MOV.U32 R20, RZ, RZ, R41 ;  /* 0x000000ffff147224 */ /* 0x000fca00078e0029 */
[----:B------:R-:W-:Y:S01]  /*a1d0*/  PRMT R66, R20, 0x5410, R21 ;  /* 0x0000541014427816 */ /* 0x000fe20000000015 */
[----:B------:R-:W1:Y:S01]  /*a1e0*/  SHFL.IDX PT, R49, R49, 0x3, 0x181f ;  /* 0x00781f0031317f89 */ /* 0x000e6200000e0000 */
[----:B------:R-:W-:Y:S03]  /*a1f0*/  BSSY B0, `(.L_x_390) ;  /* 0x0000020000007945 */ /* 0x000fe60003800000 */
[----:B------:R-:W1:Y:S01]  /*a200*/  SHFL.IDX PT, R15, R15, 0x3, 0x181f ;  /* 0x00781f000f0f7f89 */ /* 0x000e6200000e0000 */
[----:B------:R-:W-:-:S03]  /*a210*/  CS2R R26, SRZ ;  /* 0x00000000001a7805 */ /* 0x000fc6000001ff00 */
[----:B------:R-:W1:Y:S01]  /*a220*/  SHFL.IDX PT, R13, R13, 0x3, 0x181f ;  /* 0x00781f000d0d7f89 */ /* 0x000e6200000e0000 */
[----:B---3--:R-:W-:-:S03]  /*a230*/  CS2R R24, SRZ ;  /* 0x0000000000187805 */ /* 0x008fc6000001ff00 */
[----:B------:R-:W3:Y:S01]  /*a240*/  SHFL.IDX PT, R14, R14, 0x3, 0x181f ;  /* 0x00781f000e0e7f89 */ /* 0x000ee200000e0000 */
[----:B----4-:R-:W-:Y:S01]  /*a250*/  IMAD.MOV.U32 R22, RZ, RZ, R39 ;  /* 0x000000ffff167224 */ /* 0x010fe200078e0027 */
[----:B------:R-:W-:Y:S01]  /*a260*/  MOV R23, R38 ;  /* 0x0000002600177202 */ /* 0x000fe20000000f00 */
[----:B------:R-:W-:Y:S01]  /*a270*/  IMAD.MOV.U32 R21, RZ, RZ, R36 ;  /* 0x000000ffff157224 */ /* 0x000fe200078e0024 */
[----:B------:R-:W-:Y:S02]  /*a280*/  MOV R20, R37 ;  /* 0x0000002500147202 */ /* 0x000fe40000000f00 */
[----:B------:R-:W-:Y:S02]  /*a290*/  PRMT R65, R22, 0x5410, R23 ;  /* 0x0000541016417816 */ /* 0x000fe40000000017 */
[----:B------:R-:W-:Y:S01]  /*a2a0*/  PRMT R64, R20, 0x5410, R21 ;  /* 0x0000541014407816 */ /* 0x000fe20000000015 */
[----:B--2---:R-:W-:Y:S01]  /*a2b0*/  IMAD.MOV.U32 R23, RZ, RZ, R34 ;  /* 0x000000ffff177224 */ /* 0x004fe200078e0022 */
[----:B------:R-:W-:Y:S01]  /*a2c0*/  MOV R21, R32 ;  /* 0x0000002000157202 */ /* 0x000fe20000000f00 */
[----:B------:R-:W-:-:S02]  /*a2d0*/  IMAD.MOV.U32 R22, RZ, RZ, R35 ;  /* 0x000000ffff167224 */ /* 0x000fc400078e0023 */
[----:B------:R-:W-:-:S03]  /*a2e0*/  IMAD.MOV.U32 R20, RZ, RZ, R33 ;  /* 0x000000ffff147224 */ /* 0x000fc600078e0021 */
[----:B------:R-:W-:Y:S02]  /*a2f0*/  PRMT R63, R22, 0x5410, R23 ;  /* 0x00005410163f7816 */ /* 0x000fe40000000017 */
[----:B------:R-:W-:Y:S01]  /*a300*/  PRMT R62, R20, 0x5410, R21 ;  /* 0x00005410143e7816 */ /* 0x000fe20000000015 */
[----:B------:R-:W-:Y:S01]  /*a310*/  CS2R R22, SRZ ;  /* 0x0000000000167805 */ /* 0x000fe2000001ff00 */
[----:B------:R-:W-:Y:S01]  /*a320*/  CS2R R20, SRZ ;  /* 0x0000000000147805 */ /* 0x000fe2000001ff00 */
[----:B------:R-:W-:Y:S05]  /*a330*/  @P6 BRA `(.L_x_391) ;  /* 0x000000b000006947 */ /* 0x000fea0003800000 */
[C---:B-1-3--:R-:W-:Y:S01]  /*a340*/  IMAD.SHL.U32 R20, R224.reuse, 0x2, RZ ;  /* 0x00000002e0147824 */ /* 0x04afe200078e00ff */
[----:B------:R-:W-:Y:S01]  /*a350*/  SHF.L.U64.HI R12, R224, 0x1, R12 ;  /* 0x00000001e00c7819 */ /* 0x000fe2000001020c */
[----:B------:R-:W-:Y:S01]  /*a360*/  CS2R R24, SRZ ;  /* 0x0000000000187805 */ /* 0x000fe2000001ff00 */
[----:B------:R-:W-:Y:S02]  /*a370*/  CS2R R22, SRZ ;  /* 0x0000000000167805 */ /* 0x000fe4000001ff00 */
[----:B------:R-:W-:-:S05]  /*a380*/  IADD3 R50, P0, R15, R20, RZ ;  /* 0x000000140f327210 */ /* 0x000fca0007f1e0ff */
[--C-:B------:R-:W-:Y:S01]  /*a390*/  IMAD.X R51, R49, 0x1, R12.reuse, P0 ;  /* 0x0000000131337824 */ /* 0x100fe200000e060c */
[----:B------:R-:W-:Y:S02]  /*a3a0*/  IADD3 R60, P0, R13, R20, RZ ;  /* 0x000000140d3c7210 */ /* 0x000fe40007f1e0ff */
[----:B------:R-:W-:Y:S02]  /*a3b0*/  CS2R R20, SRZ ;  /* 0x0000000000147805 */ /* 0x000fe4000001ff00 */
[----:B------:R1:W5:Y:S01]  /*a3c0*/  @!P2 LD.E.128 R24, [R50.64] ;  /* 0x000000123218a980 */ /* 0x000362000c101d00 */
[----:B------:R-:W-:-:S05]  /*a3d0*/  IMAD.X R61, R14, 0x1, R12, P0 ;  /* 0x000000010e3d7824 */ /* 0x000fca00000e060c */
[----:B------:R1:W5:Y:S03]  /*a3e0*/  @!P2 LD.E.128 R20, [R60.64] ;  /* 0x000000123c14a980 */ /* 0x000366000c101d00 */
.L_x_391:
[----:B-1-3--:R-:W-:Y:S05]  /*a3f0*/  BSYNC B0 ;  /* 0x0000000000007941 */ /* 0x00afea0003800000 */
.L_x_390:
[----:B------:R-:W-:Y:S01]  /*a400*/  IMAD.IADD R61, R8, 0x1, -R117 ;  /* 0x00000001083d7824 */ /* 0x000fe200078e0a75 */
[----:B------:R-:W-:-:S04]  /*a410*/  DEPBAR.LE SB0, 0x1 ;  /* 0x000080400000791a */ /* 0x000fc80000000000 */
[----:B------:R-:W-:Y:S01]  /*a420*/  IMNMX R61, R61, 0x80, PT ;  /* 0x000000803d3d7817 */ /* 0x000fe20003800200 */
[----:B-----5:R-:W-:Y:S01]  /*a430*/  IMAD.MOV.U32 R14, RZ, RZ, R26 ;  /* 0x000000ffff0e7224 */ /* 0x020fe200078e001a */
[----:B------:R-:W-:Y:S01]  /*a440*/  BSSY B0, `(.L_x_392) ;  /* 0x0000070000007945 */ /* 0x000fe20003800000 */
[----:B------:R-:W-:Y:S01]  /*a450*/  IMAD.MOV.U32 R13, RZ, RZ, R27 ;  /* 0x000000ffff0d7224 */ /* 0x000fe200078e001b */
[----:B------:R-:W-:Y:S01]  /*a460*/  BAR.SYNC.DEFER_BLOCKING 0x0 ;  /* 0x0000000000007b1d */ /* 0x000fe20000010000 */
[----:B------:R-:W-:Y:S01]  /*a470*/  IMAD.MOV.U32 R12, RZ, RZ, R24 ;  /* 0x000000ffff0c7224 */ /* 0x000fe200078e0018 */
[----:B------:R-:W-:Y:S01]  /*a480*/  ISETP.GE.OR P0, PT, R18, R61, P2 ;  /* 0x0000003d1200720c */ /* 0x000fe20001706670 */
[----:B------:R-:W-:Y:S01]  /*a490*/  IMAD.MOV.U32 R8, RZ, RZ, R21 ;  /* 0x000000ffff087224 */ /* 0x000fe200078e0015 */
[----:B------:R-:W-:Y:S01]  /*a4a0*/  PRMT R60, R13, 0x5410, R14 ;  /* 0x000054100d3c7816 */ /* 0x000fe2000000000e */
[----:B------:R-:W-:Y:S01]  /*a4b0*/  IMAD.MOV.U32 R13, RZ, RZ, R25 ;  /* 0x000000ffff0d7224 */ /* 0x000fe200078e0019 */
[----:B------:R-:W-:-:S02]  /*a4c0*/  PRMT R51, R51, 0x5410, R12 ;  /* 0x0000541033337816 */ /* 0x000fc4000000000c */
[----:B------:R-:W-:Y:S02]  /*a4d0*/  MOV R12, R22 ;  /* 0x00000016000c7202 */ /* 0x000fe40000000f00 */
[----:B------:R-:W-:Y:S01]  /*a4e0*/  PRMT R51, R13, 0x7610, R51 ;  /* 0x000076100d337816 */ /* 0x000fe20000000033 */
[----:B------:R-:W-:Y:S01]  /*a4f0*/  IMAD.MOV.U32 R13, RZ, RZ, R23 ;  /* 0x000000ffff0d7224 */ /* 0x000fe200078e0017 */
[----:B------:R-:W-:Y:S02]  /*a500*/  PRMT R50, R50, 0x5410, R12 ;  /* 0x0000541032327816 */ /* 0x000fe4000000000c */
[----:B------:R-:W-:Y:S02]  /*a510*/  MOV R12, R20 ;  /* 0x00000014000c7202 */ /* 0x000fe40000000f00 */
[----:B------:R-:W-:Y:S02]  /*a520*/  PRMT R50, R13, 0x7610, R50 ;  /* 0x000076100d327816 */ /* 0x000fe40000000032 */
[----:B------:R-:W-:Y:S01]  /*a530*/  PRMT R49, R8, 0x5410, R12 ;  /* 0x0000541008317816 */ /* 0x000fe2000000000c */
[----:B------:R-:W-:Y:S05]  /*a540*/  @P0 BRA `(.L_x_393) ;  /* 0x000005f000000947 */ /* 0x000fea0003800000 */
[----:B------:R-:W-:Y:S01]  /*a550*/  MOV R13, c[0x0][0x27c] ;  /* 0x00009f00000d7a02 */ /* 0x000fe20000000f00 */
[----:B------:R-:W-:Y:S01]  /*a560*/  HADD2.F32 R81, -RZ, R73.H0_H0 ;  /* 0x20000049ff517230 */ /* 0x000fe20000004100 */
[--C-:B------:R-:W-:Y:S01]  /*a570*/  SHF.R.U64 R52, R52, 0x10, R53.reuse ;  /* 0x0000001034347819 */ /* 0x100fe20000001235 */
[----:B------:R-:W-:Y:S01]  /*a580*/  HADD2.F32 R87, -RZ, R75.H0_H0 ;  /* 0x2000004bff577230 */ /* 0x000fe20000004100 */
[----:B------:R-:W-:Y:S01]  /*a590*/  LEA.HI R13, R13, R0, RZ, 0x1d ;  /* 0x000000000d0d7211 */ /* 0x000fe200078fe8ff */
[----:B------:R-:W-:Y:S01]  /*a5a0*/  HADD2.F32 R73, -RZ, R73.H1_H1 ;  /* 0x30000049ff497230 */ /* 0x000fe20000004100 */
[----:B------:R-:W-:Y:S01]  /*a5b0*/  SHF.R.U32.HI R77, RZ, 0x10, R53 ;  /* 0x00000010ff4d7819 */ /* 0x000fe20000011635 */
[----:B------:R-:W-:Y:S01]  /*a5c0*/  HADD2.F32 R88, -RZ, R75.H1_H1 ;  /* 0x3000004bff587230 */ /* 0x000fe20000004100 */
[----:B------:R-:W-:Y:S01]  /*a5d0*/  SHF.R.S32.HI R8, RZ, 0x1f, R13 ;  /* 0x0000001fff087819 */ /* 0x000fe2000001140d */
[----:B------:R-:W-:Y:S01]  /*a5e0*/  HADD2.F32 R52, -RZ, R52.H0_H0 ;  /* 0x20000034ff347230 */ /* 0x000fe20000004100 */
[----:B------:R-:W-:Y:S01]  /*a5f0*/  SHF.L.U32 R12, R13, 0x3, RZ ;  /* 0x000000030d0c7819 */ /* 0x000fe200000006ff */
[----:B------:R-:W-:Y:S01]  /*a600*/  HADD2.F32 R77, -RZ, R77.H0_H0 ;  /* 0x2000004dff4d7230 */ /* 0x000fe20000004100 */
[----:B------:R-:W-:-:S02]  /*a610*/  LEA.HI R8, R8, R13, RZ, 0x3 ;  /* 0x0000000d08087211 */ /* 0x000fc400078f18ff */
[----:B------:R-:W-:Y:S02]  /*a620*/  LOP3.LUT R12, R11, 0x38, R12, 0xf8, !PT ;  /* 0x000000380b0c7812 */ /* 0x000fe400078ef80c */
[----:B------:R-:W-:Y:S02]  /*a630*/  SHF.L.U32 R11, R8, 0xa, RZ ;  /* 0x0000000a080b7819 */ /* 0x000fe400000006ff */
[----:B------:R-:W-:Y:S02]  /*a640*/  LOP3.LUT R8, R12, R10, RZ, 0x3c, !PT ;  /* 0x0000000a0c087212 */ /* 0x000fe400078e3cff */
[----:B------:R-:W-:Y:S01]  /*a650*/  LOP3.LUT R10, R11, 0x7fffe000, RZ, 0xc0, !PT ;  /* 0x7fffe0000b0a7812 */ /* 0x000fe200078ec0ff */
[----:B------:R-:W1:Y:S01]  /*a660*/  LDS.128 R12, [R31+0x100] ;  /* 0x000100001f0c7984 */ /* 0x000e620000000c00 */
[----:B------:R-:W-:Y:S02]  /*a670*/  SHF.R.U64 R53, R58, 0x10, R59 ;  /* 0x000000103a357819 */ /* 0x000fe4000000123b */
[----:B------:R-:W-:-:S02]  /*a680*/  IADD3 R8, R8, R10, R9 ;  /* 0x0000000a08087210 */ /* 0x000fc40007ffe009 */
[----:B------:R-:W-:Y:S01]  /*a690*/  SHF.R.U32.HI R58, RZ, 0x10, R59 ;  /* 0x00000010ff3a7819 */ /* 0x000fe2000001163b */
[----:B------:R-:W-:Y:S01]  /*a6a0*/  HADD2.F32 R53, -RZ, R53.H0_H0 ;  /* 0x20000035ff357230 */ /* 0x000fe20000004100 */
[----:B------:R-:W-:Y:S02]  /*a6b0*/  SHF.L.U32 R72, R8, 0x1, RZ ;  /* 0x0000000108487819 */ /* 0x000fe400000006ff */
[--C-:B------:R-:W-:Y:S01]  /*a6c0*/  SHF.R.U64 R56, R56, 0x10, R57.reuse ;  /* 0x0000001038387819 */ /* 0x100fe20000001239 */
[----:B------:R-:W-:Y:S01]  /*a6d0*/  HADD2.F32 R58, -RZ, R58.H0_H0 ;  /* 0x2000003aff3a7230 */ /* 0x000fe20000004100 */
[----:B------:R-:W-:Y:S01]  /*a6e0*/  SHF.R.U32.HI R57, RZ, 0x10, R57 ;  /* 0x00000010ff397819 */ /* 0x000fe20000011639 */
[----:B------:R-:W2:Y:S01]  /*a6f0*/  LDS.128 R8, [R72+0x100] ;  /* 0x0001000048087984 */ /* 0x000ea20000000c00 */
[--C-:B------:R-:W-:Y:S01]  /*a700*/  SHF.R.U64 R54, R54, 0x10, R55.reuse ;  /* 0x0000001036367819 */ /* 0x100fe20000001237 */
[----:B------:R-:W-:Y:S01]  /*a710*/  HADD2.F32 R56, -RZ, R56.H0_H0 ;  /* 0x20000038ff387230 */ /* 0x000fe20000004100 */
[----:B------:R-:W-:-:S03]  /*a720*/  SHF.R.U32.HI R55, RZ, 0x10, R55 ;  /* 0x00000010ff377819 */ /* 0x000fc60000011637 */
[----:B------:R-:W-:Y:S02]  /*a730*/  HADD2.F32 R54, -RZ, R54.H0_H0 ;  /* 0x20000036ff367230 */ /* 0x000fe40000004100 */
[----:B------:R-:W-:Y:S02]  /*a740*/  HADD2.F32 R91, -RZ, R55.H0_H0 ;  /* 0x20000037ff5b7230 */ /* 0x000fe40000004100 */
[--C-:B-1----:R-:W-:Y:S02]  /*a750*/  HADD2.F32 R59, -RZ, R13.reuse.H0_H0 ;  /* 0x2000000dff3b7230 */ /* 0x102fe40000004100 */
[----:B------:R-:W-:Y:S02]  /*a760*/  HADD2.F32 R13, -RZ, R13.H1_H1 ;  /* 0x3000000dff0d7230 */ /* 0x000fe40000004100 */
[--C-:B------:R-:W-:Y:S01]  /*a770*/  HADD2.F32 R78, -RZ, R12.reuse.H0_H0 ;  /* 0x2000000cff4e7230 */ /* 0x100fe20000004100 */
[----:B------:R-:W-:Y:S01]  /*a780*/  FMUL.FTZ R86, R59, R81 ;  /* 0x000000513b567220 */ /* 0x000fe20000410000 */
[----:B------:R-:W-:-:S02]  /*a790*/  HADD2.F32 R79, -RZ, R12.H1_H1 ;  /* 0x3000000cff4f7230 */ /* 0x000fc40000004100 */
[--C-:B------:R-:W-:Y:S01]  /*a7a0*/  HADD2.F32 R12, -RZ, R14.reuse.H0_H0 ;  /* 0x2000000eff0c7230 */ /* 0x100fe20000004100 */
[----:B------:R-:W-:Y:S01]  /*a7b0*/  FMUL.FTZ R75, R78, R73 ;  /* 0x000000494e4b7220 */ /* 0x000fe20000410000 */
[----:B------:R-:W-:Y:S02]  /*a7c0*/  HADD2.F32 R80, -RZ, R14.H1_H1 ;  /* 0x3000000eff507230 */ /* 0x000fe40000004100 */
[--C-:B--2---:R-:W-:Y:S02]  /*a7d0*/  HADD2.F32 R82, -RZ, R9.reuse.H0_H0 ;  /* 0x20000009ff527230 */ /* 0x104fe40000004100 */
[----:B------:R-:W-:Y:S02]  /*a7e0*/  HADD2.F32 R9, -RZ, R9.H1_H1 ;  /* 0x30000009ff097230 */ /* 0x000fe40000004100 */
[--C-:B------:R-:W-:Y:S01]  /*a7f0*/  HADD2.F32 R83, -RZ, R8.reuse.H0_H0 ;  /* 0x20000008ff537230 */ /* 0x100fe20000004100 */
[C---:B------:R-:W-:Y:S01]  /*a800*/  FMUL.FTZ R81, R82.reuse, R81 ;  /* 0x0000005152517220 */ /* 0x040fe20000410000 */
[----:B------:R-:W-:Y:S01]  /*a810*/  HADD2.F32 R84, -RZ, R8.H1_H1 ;  /* 0x30000008ff547230 */ /* 0x000fe20000004100 */
[----:B------:R-:W-:Y:S01]  /*a820*/  FFMA.FTZ R86, R82, R87, R86 ;  /* 0x0000005752567223 */ /* 0x000fe20000010056 */
[----:B------:R-:W-:Y:S01]  /*a830*/  HADD2.F32 R82, -RZ, R57.H0_H0 ;  /* 0x20000039ff527230 */ /* 0x000fe20000004100 */
[-C--:B------:R-:W-:Y:S01]  /*a840*/  FMUL.FTZ R57, R13, R77.reuse ;  /* 0x0000004d0d397220 */ /* 0x080fe20000410000 */
[--C-:B------:R-:W-:Y:S01]  /*a850*/  HADD2.F32 R14, -RZ, R15.reuse.H0_H0 ;  /* 0x2000000fff0e7230 */ /* 0x100fe20000004100 */
[C---:B------:R-:W-:Y:S01]  /*a860*/  FMUL.FTZ R77, R9.reuse, R77 ;  /* 0x0000004d094d7220 */ /* 0x040fe20000410000 */
[----:B------:R-:W-:Y:S01]  /*a870*/  HADD2.F32 R8, -RZ, R10.H0_H0 ;  /* 0x2000000aff087230 */ /* 0x000fe20000004100 */
[----:B------:R-:W-:Y:S01]  /*a880*/  FFMA.FTZ R9, R9, R82, R57 ;  /* 0x0000005209097223 */ /* 0x000fe20000010039 */
[----:B------:R-:W-:Y:S01]  /*a890*/  HADD2.F32 R57, -RZ, R74.H1_H1 ;  /* 0x3000004aff397230 */ /* 0x000fe20000004100 */
[C---:B------:R-:W-:Y:S01]  /*a8a0*/  FMUL.FTZ R73, R83.reuse, R73 ;  /* 0x0000004953497220 */ /* 0x040fe20000410000 */
[----:B------:R-:W-:Y:S01]  /*a8b0*/  HADD2.F32 R15, -RZ, R15.H1_H1 ;  /* 0x3000000fff0f7230 */ /* 0x000fe20000004100 */
[----:B------:R-:W-:Y:S01]  /*a8c0*/  FFMA.FTZ R75, R83, R88, R75 ;  /* 0x00000058534b7223 */ /* 0x000fe2000001004b */
[----:B------:R-:W-:Y:S01]  /*a8d0*/  HADD2.F32 R83, -RZ, R76.H1_H1 ;  /* 0x3000004cff537230 */ /* 0x000fe20000004100 */
[-C--:B------:R-:W-:Y:S01]  /*a8e0*/  FMUL.FTZ R90, R12, R57.reuse ;  /* 0x000000390c5a7220 */ /* 0x080fe20000410000 */
[----:B------:R-:W-:Y:S01]  /*a8f0*/  HADD2.F32 R74, -RZ, R74.H0_H0 ;  /* 0x2000004aff4a7230 */ /* 0x000fe20000004100 */
[C---:B------:R-:W-:Y:S01]  /*a900*/  FMUL.FTZ R57, R8.reuse, R57 ;  /* 0x0000003908397220 */ /* 0x040fe20000410000 */
[----:B------:R-:W-:Y:S01]  /*a910*/  HADD2.F32 R85, -RZ, R10.H1_H1 ;  /* 0x3000000aff557230 */ /* 0x000fe20000004100 */
[----:B------:R-:W-:Y:S01]  /*a920*/  FFMA.FTZ R55, R8, R83, R90 ;  /* 0x0000005308377223 */ /* 0x000fe2000001005a */
[--C-:B------:R-:W-:Y:S01]  /*a930*/  HADD2.F32 R10, -RZ, R11.reuse.H0_H0 ;  /* 0x2000000bff0a7230 */ /* 0x100fe20000004100 */
[-C--:B------:R-:W-:Y:S01]  /*a940*/  FMUL.FTZ R89, R14, R74.reuse ;  /* 0x0000004a0e597220 */ /* 0x080fe20000410000 */
[----:B------:R-:W-:Y:S01]  /*a950*/  HADD2.F32 R11, -RZ, R11.H1_H1 ;  /* 0x3000000bff0b7230 */ /* 0x000fe20000004100 */
[-C--:B------:R-:W-:Y:S01]  /*a960*/  FMUL.FTZ R8, R15, R91.reuse ;  /* 0x0000005b0f087220 */ /* 0x080fe20000410000 */
[----:B------:R-:W-:Y:S01]  /*a970*/  HADD2.F32 R76, -RZ, R76.H0_H0 ;  /* 0x2000004cff4c7230 */ /* 0x000fe20000004100 */
[----:B------:R-:W-:Y:S01]  /*a980*/  FMUL.FTZ R74, R10, R74 ;  /* 0x0000004a0a4a7220 */ /* 0x000fe20000410000 */
[----:B------:R-:W-:Y:S01]  /*a990*/  F2FP.PACK_AB R9, R9, R86 ;  /* 0x000000560909723e */ /* 0x000fe200000000ff */
[----:B------:R-:W-:-:S02]  /*a9a0*/  FMUL.FTZ R91, R11, R91 ;  /* 0x0000005b0b5b7220 */ /* 0x000fc40000410000 */
[----:B------:R-:W-:Y:S02]  /*a9b0*/  FFMA.FTZ R89, R10, R76, R89 ;  /* 0x0000004c0a597223 */ /* 0x000fe40000010059 */
[----:B------:R-:W-:Y:S02]  /*a9c0*/  FFMA.FTZ R11, R11, R58, R8 ;  /* 0x0000003a0b0b7223 */ /* 0x000fe40000010008 */
[----:B------:R-:W-:Y:S02]  /*a9d0*/  FMUL.FTZ R8, R79, R52 ;  /* 0x000000344f087220 */ /* 0x000fe40000410000 */
[----:B------:R-:W-:Y:S01]  /*a9e0*/  FMUL.FTZ R10, R80, R54 ;  /* 0x00000036500a7220 */ /* 0x000fe20000410000 */
[----:B------:R-:W-:Y:S01]  /*a9f0*/  F2FP.PACK_AB R11, R11, R89 ;  /* 0x000000590b0b723e */ /* 0x000fe200000000ff */
[----:B------:R-:W-:Y:S02]  /*aa00*/  FMUL.FTZ R52, R84, R52 ;  /* 0x0000003454347220 */ /* 0x000fe40000410000 */
[----:B------:R-:W-:-:S02]  /*aa10*/  FMUL.FTZ R54, R85, R54 ;  /* 0x0000003655367220 */ /* 0x000fc40000410000 */
[----:B------:R-:W-:Y:S02]  /*aa20*/  FFMA.FTZ R57, R12, R83, -R57 ;  /* 0x000000530c397223 */ /* 0x000fe40000010839 */
[----:B------:R-:W-:Y:S02]  /*aa30*/  FFMA.FTZ R74, R14, R76, -R74 ;  /* 0x0000004c0e4a7223 */ /* 0x000fe4000001084a */
        /* <DEDUP_REMOVED lines=8> */
[----:B------:R-:W-:Y:S01]  /*aac0*/  FFMA.FTZ R8, R84, R56, R8 ;  /* 0x0000003854087223 */ /* 0x000fe20000010008 */
[----:B------:R-:W-:Y:S01]  /*aad0*/  F2FP.PACK_AB R12, R12, R73 ;  /* 0x000000490c0c723e */ /* 0x000fe200000000ff */
[----:B------:R-:W-:Y:S01]  /*aae0*/  FFMA.FTZ R10, R85, R53, R10 ;  /* 0x00000035550a7223 */ /* 0x000fe2000001000a */
[----:B------:R-:W-:Y:S02]  /*aaf0*/  F2FP.PACK_AB R14, R14, R57 ;  /* 0x000000390e0e723e */ /* 0x000fe400000000ff */
[----:B------:R-:W-:Y:S02]  /*ab00*/  F2FP.PACK_AB R8, R8, R75 ;  /* 0x0000004b0808723e */ /* 0x000fe400000000ff */
[----:B------:R-:W-:Y:S01]  /*ab10*/  F2FP.PACK_AB R10, R10, R55 ;  /* 0x000000370a0a723e */ /* 0x000fe200000000ff */
[----:B------:R1:W-:Y:S04]  /*ab20*/  STS.128 [R31+0x100], R12 ;  /* 0x0001000c1f007388 */ /* 0x0003e80000000c00 */
[----:B------:R1:W-:Y:S02]  /*ab30*/  STS.128 [R72+0x100], R8 ;  /* 0x0001000848007388 */ /* 0x0003e40000000c00 */
.L_x_393:
[----:B------:R-:W-:Y:S05]  /*ab40*/  BSYNC B0 ;  /* 0x0000000000007941 */ /* 0x000fea0003800000 */
.L_x_392:
[----:B-1----:R-:W-:Y:S01]  /*ab50*/  IADD3 R9, R18, 0x20, RZ ;  /* 0x0000002012097810 */ /* 0x002fe20007ffe0ff */
[----:B------:R-:W-:Y:S03]  /*ab60*/  BSSY B0, `(.L_x_394) ;  /* 0x000006c000007945 */ /* 0x000fe60003800000 */
[----:B------:R-:W-:-:S13]  /*ab70*/  ISETP.GE.OR P0, PT, R9, R61, P2 ;  /* 0x0000003d0900720c */ /* 0x000fda0001706670 */
[----:B------:R-:W-:Y:S05]  /*ab80*/  @P0 BRA `(.L_x_395) ;  /* 0x0000069000000947 */ /* 0x000fea0003800000 */
[----:B------:R-:W-:Y:S01]  /*ab90*/  MOV R11, c[0x0][0x27c] ;  /* 0x00009f00000b7a02 */ /* 0x000fe20000000f00 */
[----:B------:R-:W-:Y:S01]  /*aba0*/  HADD2.F32 R57, -RZ, R66.H0_H0 ;  /* 0x20000042ff397230 */ /* 0x000fe20000004100 */
[----:B------:R-:W-:Y:S01]  /*abb0*/  SHF.R.S32.HI R8, RZ, 0x1f, R9 ;  /* 0x0000001fff087819 */ /* 0x000fe20000011409 */
[----:B------:R-:W-:Y:S01]  /*abc0*/  HADD2.F32 R75, -RZ, R69.H0_H0 ;  /* 0x20000045ff4b7230 */ /* 0x000fe20000004100 */
[----:B------:R-:W-:Y:S01]  /*abd0*/  LEA.HI R11, R11, R0, RZ, 0x1d ;  /* 0x000000000b0b7211 */ /* 0x000fe200078fe8ff */
[----:B------:R-:W-:Y:S01]  /*abe0*/  HADD2.F32 R76, -RZ, R67.H0_H0 ;  /* 0x20000043ff4c7230 */ /* 0x000fe20000004100 */
[----:B------:R-:W-:Y:S01]  /*abf0*/  SHF.L.U32 R13, R9, 0x6, RZ ;  /* 0x00000006090d7819 */ /* 0x000fe200000006ff */
[----:B------:R-:W-:Y:S01]  /*ac00*/  HADD2.F32 R78, -RZ, R70.H0_H0 ;  /* 0x20000046ff4e7230 */ /* 0x000fe20000004100 */
[----:B------:R-:W-:Y:S01]  /*ac10*/  LEA.HI R8, R8, R9, RZ, 0x3 ;  /* 0x0000000908087211 */ /* 0x000fe200078f18ff */
[----:B------:R-:W-:Y:S01]  /*ac20*/  HADD2.F32 R66, -RZ, R66.H1_H1 ;  /* 0x30000042ff427230 */ /* 0x000fe20000004100 */
[----:B------:R-:W-:Y:S01]  /*ac30*/  SHF.R.S32.HI R9, RZ, 0x1f, R11 ;  /* 0x0000001fff097819 */ /* 0x000fe2000001140b */
[----:B------:R-:W-:Y:S01]  /*ac40*/  HADD2.F32 R69, -RZ, R69.H1_H1 ;  /* 0x30000045ff457230 */ /* 0x000fe20000004100 */
[----:B------:R-:W-:Y:S01]  /*ac50*/  LOP3.LUT R13, R13, 0x1c0, RZ, 0xc0, !PT ;  /* 0x000001c00d0d7812 */ /* 0x000fe200078ec0ff */
[----:B------:R-:W-:Y:S01]  /*ac60*/  IMAD.SHL.U32 R8, R8, 0x40, RZ ;  /* 0x0000004008087824 */ /* 0x000fe200078e00ff */
[----:B------:R-:W-:Y:S01]  /*ac70*/  LEA.HI R9, R9, R11, RZ, 0x3 ;  /* 0x0000000b09097211 */ /* 0x000fe200078f18ff */
[----:B------:R-:W-:Y:S01]  /*ac80*/  HADD2.F32 R67, -RZ, R67.H1_H1 ;  /* 0x30000043ff437230 */ /* 0x000fe20000004100 */
[----:B------:R-:W-:Y:S01]  /*ac90*/  SHF.L.U32 R10, R11, 0x3, RZ ;  /* 0x000000030b0a7819 */ /* 0x000fe200000006ff */
[----:B------:R-:W-:Y:S01]  /*aca0*/  HADD2.F32 R70, -RZ, R70.H1_H1 ;  /* 0x30000046ff467230 */ /* 0x000fe20000004100 */
[----:B------:R-:W-:Y:S01]  /*acb0*/  LOP3.LUT R14, R13, 0x38, R224, 0xf8, !PT ;  /* 0x000000380d0e7812 */ /* 0x000fe200078ef8e0 */
[----:B------:R-:W-:Y:S01]  /*acc0*/  IMAD.SHL.U32 R9, R9, 0x400, RZ ;  /* 0x0000040009097824 */ /* 0x000fe200078e00ff */
[----:B------:R-:W-:-:S02]  /*acd0*/  SHF.R.U32.HI R12, RZ, 0x3, R13 ;  /* 0x00000003ff0c7819 */ /* 0x000fc4000001160d */
[----:B------:R-:W-:Y:S02]  /*ace0*/  LOP3.LUT R8, R8, 0xfffffe00, RZ, 0xc0, !PT ;  /* 0xfffffe0008087812 */ /* 0x000fe400078ec0ff */
[----:B------:R-:W-:Y:S02]  /*acf0*/  LOP3.LUT R10, R13, 0x38, R10, 0xf8, !PT ;  /* 0x000000380d0a7812 */ /* 0x000fe400078ef80a */
[----:B------:R-:W-:Y:S02]  /*ad00*/  LOP3.LUT R14, R8, R14, R12, 0xf6, !PT ;  /* 0x0000000e080e7212 */ /* 0x000fe400078ef60c */
[----:B------:R-:W-:Y:S02]  /*ad10*/  LOP3.LUT R10, R10, R12, RZ, 0x3c, !PT ;  /* 0x0000000c0a0a7212 */ /* 0x000fe400078e3cff */
[----:B------:R-:W-:Y:S02]  /*ad20*/  LOP3.LUT R9, R9, 0x7fffe000, RZ, 0xc0, !PT ;  /* 0x7fffe00009097812 */ /* 0x000fe400078ec0ff */
[----:B------:R-:W-:-:S02]  /*ad30*/  SHF.L.U32 R52, R14, 0x1, RZ ;  /* 0x000000010e347819 */ /* 0x000fc400000006ff */
[----:B------:R-:W-:Y:S02]  /*ad40*/  IADD3 R31, R10, R9, R8 ;  /* 0x000000090a1f7210 */ /* 0x000fe40007ffe008 */
[--C-:B------:R-:W-:Y:S01]  /*ad50*/  SHF.R.U64 R40, R40, 0x10, R41.reuse ;  /* 0x0000001028287819 */ /* 0x100fe20000001229 */
[----:B------:R-:W1:Y:S01]  /*ad60*/  LDS.128 R12, [R52+0x100] ;  /* 0x00010000340c7984 */ /* 0x000e620000000c00 */
[----:B------:R-:W-:Y:S02]  /*ad70*/  SHF.L.U32 R31, R31, 0x1, RZ ;  /* 0x000000011f1f7819 */ /* 0x000fe400000006ff */
[----:B------:R-:W-:Y:S02]  /*ad80*/  SHF.R.U32.HI R53, RZ, 0x10, R41 ;  /* 0x00000010ff357819 */ /* 0x000fe40000011629 */
[--C-:B------:R-:W-:Y:S01]  /*ad90*/  SHF.R.U64 R41, R46, 0x10, R47.reuse ;  /* 0x000000102e297819 */ /* 0x100fe2000000122f */
[----:B------:R-:W2:Y:S01]  /*ada0*/  LDS.128 R8, [R31+0x100] ;  /* 0x000100001f087984 */ /* 0x000ea20000000c00 */
[----:B------:R-:W-:Y:S01]  /*adb0*/  SHF.R.U32.HI R46, RZ, 0x10, R47 ;  /* 0x00000010ff2e7819 */ /* 0x000fe2000001162f */
[----:B------:R-:W-:Y:S01]  /*adc0*/  HADD2.F32 R53, -RZ, R53.H0_H0 ;  /* 0x20000035ff357230 */ /* 0x000fe20000004100 */
[--C-:B------:R-:W-:Y:S01]  /*add0*/  SHF.R.U64 R44, R44, 0x10, R45.reuse ;  /* 0x000000102c2c7819 */ /* 0x100fe2000000122d */
[----:B------:R-:W-:Y:S01]  /*ade0*/  HADD2.F32 R41, -RZ, R41.H0_H0 ;  /* 0x20000029ff297230 */ /* 0x000fe20000004100 */
[----:B------:R-:W-:Y:S01]  /*adf0*/  SHF.R.U32.HI R45, RZ, 0x10, R45 ;  /* 0x00000010ff2d7819 */ /* 0x000fe2000001162d */
[----:B------:R-:W-:Y:S01]  /*ae00*/  HADD2.F32 R46, -RZ, R46.H0_H0 ;  /* 0x2000002eff2e7230 */ /* 0x000fe20000004100 */
[--C-:B------:R-:W-:Y:S01]  /*ae10*/  SHF.R.U64 R42, R42, 0x10, R43.reuse ;  /* 0x000000102a2a7819 */ /* 0x100fe2000000122b */
[----:B------:R-:W-:Y:S01]  /*ae20*/  HADD2.F32 R44, -RZ, R44.H0_H0 ;  /* 0x2000002cff2c7230 */ /* 0x000fe20000004100 */
[----:B------:R-:W-:-:S03]  /*ae30*/  SHF.R.U32.HI R43, RZ, 0x10, R43 ;  /* 0x00000010ff2b7819 */ /* 0x000fc6000001162b */
[----:B------:R-:W-:Y:S02]  /*ae40*/  HADD2.F32 R42, -RZ, R42.H0_H0 ;  /* 0x2000002aff2a7230 */ /* 0x000fe40000004100 */
[----:B------:R-:W-:Y:S02]  /*ae50*/  HADD2.F32 R43, -RZ, R43.H0_H0 ;  /* 0x2000002bff2b7230 */ /* 0x000fe40000004100 */
[--C-:B-1----:R-:W-:Y:S02]  /*ae60*/  HADD2.F32 R47, -RZ, R13.reuse.H0_H0 ;  /* 0x2000000dff2f7230 */ /* 0x102fe40000004100 */
[----:B------:R-:W-:Y:S02]  /*ae70*/  HADD2.F32 R54, -RZ, R13.H1_H1 ;  /* 0x3000000dff367230 */ /* 0x000fe40000004100 */
[----:B------:R-:W-:Y:S01]  /*ae80*/  HADD2.F32 R13, -RZ, R15.H0_H0 ;  /* 0x2000000fff0d7230 */ /* 0x000fe20000004100 */
[----:B------:R-:W-:Y:S01]  /*ae90*/  FMUL.FTZ R74, R47, R57 ;  /* 0x000000392f4a7220 */ /* 0x000fe20000410000 */
[----:B--2---:R-:W-:-:S02]  /*aea0*/  HADD2.F32 R58, -RZ, R9.H0_H0 ;  /* 0x20000009ff3a7230 */ /* 0x004fc40000004100 */
[----:B------:R-:W-:Y:S01]  /*aeb0*/  HADD2.F32 R59, -RZ, R9.H1_H1 ;  /* 0x30000009ff3b7230 */ /* 0x000fe20000004100 */
[----:B------:R-:W-:Y:S01]  /*aec0*/  FMUL.FTZ R77, R13, R76 ;  /* 0x0000004c0d4d7220 */ /* 0x000fe20000410000 */
[----:B------:R-:W-:Y:S01]  /*aed0*/  HADD2.F32 R9, -RZ, R11.H0_H0 ;  /* 0x2000000bff097230 */ /* 0x000fe20000004100 */
[C---:B------:R-:W-:Y:S01]  /*aee0*/  FMUL.FTZ R57, R58.reuse, R57 ;  /* 0x000000393a397220 */ /* 0x040fe20000410000 */
[----:B------:R-:W-:Y:S01]  /*aef0*/  HADD2.F32 R15, -RZ, R15.H1_H1 ;  /* 0x3000000fff0f7230 */ /* 0x000fe20000004100 */
[----:B------:R-:W-:Y:S01]  /*af00*/  FFMA.FTZ R74, R58, R75, R74 ;  /* 0x0000004b3a4a7223 */ /* 0x000fe2000001004a */
[----:B------:R-:W-:Y:S01]  /*af10*/  HADD2.F32 R58, -RZ, R45.H0_H0 ;  /* 0x2000002dff3a7230 */ /* 0x000fe20000004100 */
[-C--:B------:R-:W-:Y:S01]  /*af20*/  FMUL.FTZ R45, R54, R53.reuse ;  /* 0x00000035362d7220 */ /* 0x080fe20000410000 */
[--C-:B------:R-:W-:Y:S01]  /*af30*/  HADD2.F32 R55, -RZ, R12.reuse.H0_H0 ;  /* 0x2000000cff377230 */ /* 0x100fe20000004100 */
[C---:B------:R-:W-:Y:S01]  /*af40*/  FMUL.FTZ R53, R59.reuse, R53 ;  /* 0x000000353b357220 */ /* 0x040fe20000410000 */
[----:B------:R-:W-:Y:S01]  /*af50*/  HADD2.F32 R11, -RZ, R11.H1_H1 ;  /* 0x3000000bff0b7230 */ /* 0x000fe20000004100 */
[----:B------:R-:W-:Y:S01]  /*af60*/  FFMA.FTZ R45, R59, R58, R45 ;  /* 0x0000003a3b2d7223 */ /* 0x000fe2000001002d */
[----:B------:R-:W-:Y:S01]  /*af70*/  HADD2.F32 R56, -RZ, R12.H1_H1 ;  /* 0x3000000cff387230 */ /* 0x000fe20000004100 */
[C---:B------:R-:W-:Y:S01]  /*af80*/  FMUL.FTZ R76, R9.reuse, R76 ;  /* 0x0000004c094c7220 */ /* 0x040fe20000410000 */
[----:B------:R-:W-:Y:S01]  /*af90*/  HADD2.F32 R72, -RZ, R8.H0_H0 ;  /* 0x20000008ff487230 */ /* 0x000fe20000004100 */
[----:B------:R-:W-:Y:S01]  /*afa0*/  FFMA.FTZ R77, R9, R78, R77 ;  /* 0x0000004e094d7223 */ /* 0x000fe2000001004d */
[----:B------:R-:W-:Y:S01]  /*afb0*/  HADD2.F32 R12, -RZ, R14.H0_H0 ;  /* 0x2000000eff0c7230 */ /* 0x000fe20000004100 */
[-C--:B------:R-:W-:Y:S01]  /*afc0*/  FMUL.FTZ R9, R15, R43.reuse ;  /* 0x0000002b0f097220 */ /* 0x080fe20000410000 */
[----:B------:R-:W-:Y:S01]  /*afd0*/  HADD2.F32 R73, -RZ, R8.H1_H1 ;  /* 0x30000008ff497230 */ /* 0x000fe20000004100 */
[----:B------:R-:W-:Y:S01]  /*afe0*/  FMUL.FTZ R59, R55, R66 ;  /* 0x00000042373b7220 */ /* 0x000fe20000410000 */
[----:B------:R-:W-:Y:S01]  /*aff0*/  HADD2.F32 R8, -RZ, R10.H0_H0 ;  /* 0x2000000aff087230 */ /* 0x000fe20000004100 */
[C---:B------:R-:W-:Y:S01]  /*b000*/  FMUL.FTZ R43, R11.reuse, R43 ;  /* 0x0000002b0b2b7220 */ /* 0x040fe20000410000 */
[----:B------:R-:W-:Y:S01]  /*b010*/  HADD2.F32 R14, -RZ, R14.H1_H1 ;  /* 0x3000000eff0e7230 */ /* 0x000fe20000004100 */
[----:B------:R-:W-:Y:S01]  /*b020*/  FFMA.FTZ R11, R11, R46, R9 ;  /* 0x0000002e0b0b7223 */ /* 0x000fe20000010009 */
[----:B------:R-:W-:Y:S01]  /*b030*/  HADD2.F32 R10, -RZ, R10.H1_H1 ;  /* 0x3000000aff0a7230 */ /* 0x000fe20000004100 */
[----:B------:R-:W-:-:S02]  /*b040*/  FMUL.FTZ R66, R72, R66 ;  /* 0x0000004248427220 */ /* 0x000fc40000410000 */
[----:B------:R-:W-:Y:S01]  /*b050*/  FFMA.FTZ R59, R72, R69, R59 ;  /* 0x00000045483b7223 */ /* 0x000fe2000001003b */
[----:B------:R-:W-:Y:S01]  /*b060*/  HADD2.F32 R72, -RZ, R40.H0_H0 ;  /* 0x20000028ff487230 */ /* 0x000fe20000004100 */
[----:B------:R-:W-:Y:S01]  /*b070*/  FMUL.FTZ R9, R12, R67 ;  /* 0x000000430c097220 */ /* 0x000fe20000410000 */
[----:B------:R-:W-:Y:S01]  /*b080*/  F2FP.PACK_AB R11, R11, R77 ;  /* 0x0000004d0b0b723e */ /* 0x000fe200000000ff */
[C---:B------:R-:W-:Y:S02]  /*b090*/  FMUL.FTZ R67, R8.reuse, R67 ;  /* 0x0000004308437220 */ /* 0x040fe40000410000 */
[----:B------:R-:W-:Y:S02]  /*b0a0*/  FFMA.FTZ R40, R8, R70, R9 ;  /* 0x0000004608287223 */ /* 0x000fe40000010009 */
[----:B------:R-:W-:Y:S02]  /*b0b0*/  FMUL.FTZ R8, R56, R72 ;  /* 0x0000004838087220 */ /* 0x000fe40000410000 */
[----:B------:R-:W-:-:S02]  /*b0c0*/  FMUL.FTZ R9, R14, R42 ;  /* 0x0000002a0e097220 */ /* 0x000fc40000410000 */
[----:B------:R-:W-:Y:S02]  /*b0d0*/  FMUL.FTZ R72, R73, R72 ;  /* 0x0000004849487220 */ /* 0x000fe40000410000 */
[----:B------:R-:W-:Y:S02]  /*b0e0*/  FMUL.FTZ R42, R10, R42 ;  /* 0x0000002a0a2a7220 */ /* 0x000fe40000410000 */
[----:B------:R-:W-:Y:S02]  /*b0f0*/  FFMA.FTZ R67, R12, R70, -R67 ;  /* 0x000000460c437223 */ /* 0x000fe40000010843 */
        /* <DEDUP_REMOVED lines=8> */
[-C--:B------:R-:W-:Y:S02]  /*b180*/  FFMA.FTZ R14, R14, R41.reuse, -R42 ;  /* 0x000000290e0e7223 */ /* 0x080fe4000001082a */
[----:B------:R-:W-:Y:S01]  /*b190*/  FFMA.FTZ R8, R73, R44, R8 ;  /* 0x0000002c49087223 */ /* 0x000fe20000010008 */
[----:B------:R-:W-:Y:S01]  /*b1a0*/  F2FP.PACK_AB R12, R12, R66 ;  /* 0x000000420c0c723e */ /* 0x000fe200000000ff */
[----:B------:R-:W-:Y:S01]  /*b1b0*/  FFMA.FTZ R10, R10, R41, R9 ;  /* 0x000000290a0a7223 */ /* 0x000fe20000010009 */
[----:B------:R-:W-:-:S02]  /*b1c0*/  F2FP.PACK_AB R14, R14, R67 ;  /* 0x000000430e0e723e */ /* 0x000fc400000000ff */
[----:B------:R-:W-:Y:S02]  /*b1d0*/  F2FP.PACK_AB R9, R45, R74 ;  /* 0x0000004a2d09723e */ /* 0x000fe400000000ff */
[----:B------:R-:W-:Y:S01]  /*b1e0*/  F2FP.PACK_AB R8, R8, R59 ;  /* 0x0000003b0808723e */ /* 0x000fe200000000ff */
[----:B------:R1:W-:Y:S01]  /*b1f0*/  STS.128 [R52+0x100], R12 ;  /* 0x0001000c34007388 */ /* 0x0003e20000000c00 */
[----:B------:R-:W-:-:S05]  /*b200*/  F2FP.PACK_AB R10, R10, R40 ;  /* 0x000000280a0a723e */ /* 0x000fca00000000ff */
[----:B------:R1:W-:Y:S02]  /*b210*/  STS.128 [R31+0x100], R8 ;  /* 0x000100081f007388 */ /* 0x0003e40000000c00 */
.L_x_395:
[----:B------:R-:W-:Y:S05]  /*b220*/  BSYNC B0 ;  /* 0x0000000000007941 */ /* 0x000fea0003800000 */
.L_x_394:
        /* <DEDUP_REMOVED lines=109> */
.L_x_397:
[----:B------:R-:W-:Y:S05]  /*b900*/  BSYNC B0 ;  /* 0x0000000000007941 */ /* 0x000fea0003800000 */
.L_x_396:
[----:B-1----:R-:W-:-:S04]  /*b910*/  IADD3 R8, R18, 0x60, RZ ;  /* 0x0000006012087810 */ /* 0x002fc80007ffe0ff */
        /* <DEDUP_REMOVED lines=69> */
[----:B------:R-:W-:Y:S01]  /*bd70*/  FMUL.FTZ R9, R15, R23 ;  /* 0x000000170f097220 */ /* 0x000fe20000410000 */
        /* <DEDUP_REMOVED lines=10> */
[-C--:B------:R-:W-:Y:S01]  /*be20*/  FMUL.FTZ R9, R12, R50.reuse ;  /* 0x000000320c097220 */ /* 0x080fe20000410000 */
        /* <DEDUP_REMOVED lines=26> */
.L_x_385:
[----:B------:R-:W-:Y:S05]  /*bfd0*/  BSYNC B2 ;  /* 0x0000000000027941 */ /* 0x000fea0003800000 */
.L_x_363:
[----:B-1----:R-:W-:Y:S01]  /*bfe0*/  IMAD R8, R29, c[0x0][0x208], RZ ;  /* 0x000082001d087a24 */ /* 0x002fe200078e02ff */
[----:B------:R-:W-:Y:S01]  /*bff0*/  BAR.SYNC.DEFER_BLOCKING 0x0 ;  /* 0x0000000000007b1d */ /* 0x000fe20000010000 */
[----:B------:R-:W-:Y:S01]  /*c000*/  IMAD.WIDE.U32 R12, R228, c[0x0][0x208], RZ ;  /* 0x00008200e40c7a25 */ /* 0x000fe200078e00ff */
[----:B------:R-:W-:Y:S02]  /*c010*/  SHF.R.S32.HI R229, RZ, 0x1f, R223 ;  /* 0x0000001fffe57819 */ /* 0x000fe400000114df */
[----:B------:R-:W-:Y:S01]  /*c020*/  ISETP.GE.AND P1, PT, R224, c[0x0][0x1d4], PT ;  /* 0x00007500e0007a0c */ /* 0x000fe20003f26270 */
[----:B------:R-:W-:Y:S01]  /*c030*/  IMAD R8, R228, c[0x0][0x20c], R8 ;  /* 0x00008300e4087a24 */ /* 0x000fe200078e0208 */
[----:B------:R-:W-:Y:S01]  /*c040*/  LEA.HI R229, R229, R223, RZ, 0x3 ;  /* 0x000000dfe5e57211 */ /* 0x000fe200078f18ff */
[----:B------:R-:W-:Y:S01]  /*c050*/  IMAD R10, R19, c[0x0][0x218], RZ ;  /* 0x00008600130a7a24 */ /* 0x000fe200078e02ff */
[----:B------:R-:W-:Y:S01]  /*c060*/  LEA.HI R19, R7, R71, RZ, 0x5 ;  /* 0x0000004707137211 */ /* 0x000fe200078f28ff */
[----:B------:R-:W-:Y:S01]  /*c070*/  IMAD.IADD R13, R13, 0x1, R8 ;  /* 0x000000010d0d7824 */ /* 0x000fe200078e0208 */
[----:B------:R-:W-:Y:S01]  /*c080*/  LOP3.LUT R229, R229, 0xfffffff8, RZ, 0xc0, !PT ;  /* 0xfffffff8e5e57812 */ /* 0x000fe200078ec0ff */
[C---:B------:R-:W-:Y:S01]  /*c090*/  IMAD R10, R227.reuse, c[0x0][0x21c], R10 ;  /* 0x00008700e30a7a24 */ /* 0x040fe200078e020a */
[----:B------:R-:W-:Y:S01]  /*c0a0*/  SHF.R.S32.HI R247, RZ, 0x1f, R224 ;  /* 0x0000001ffff77819 */ /* 0x000fe200000114e0 */
[----:B------:R-:W-:Y:S01]  /*c0b0*/  IMAD.WIDE.U32 R12, R227, c[0x0][0x218], R12 ;  /* 0x00008600e30c7a25 */ /* 0x000fe200078e000c */
[----:B------:R-:W-:-:S03]  /*c0c0*/  SHF.R.S32.HI R231, RZ, 0x1f, R229 ;  /* 0x0000001fffe77819 */ /* 0x000fc600000114e5 */
[----:B------:R-:W-:Y:S01]  /*c0d0*/  IMAD.SHL.U32 R9, R0, 0x40, RZ ;  /* 0x0000004000097824 */ /* 0x000fe200078e00ff */
[----:B------:R-:W-:Y:S01]  /*c0e0*/  IADD3 R8, P0, R232, R12, RZ ;  /* 0x0000000ce8087210 */ /* 0x000fe20007f1e0ff */
[----:B------:R-:W-:Y:S01]  /*c0f0*/  IMAD.SHL.U32 R210, R18, 0x8, RZ ;  /* 0x0000000812d27824 */ /* 0x000fe200078e00ff */
[----:B------:R-:W-:Y:S01]  /*c100*/  SHF.R.S32.HI R18, RZ, 0x5, R19 ;  /* 0x00000005ff127819 */ /* 0x000fe20000011413 */
[----:B------:R-:W-:Y:S01]  /*c110*/  IMAD.WIDE R20, R229, 0x2, RZ ;  /* 0x00000002e5147825 */ /* 0x000fe200078e02ff */
[----:B------:R-:W-:Y:S02]  /*c120*/  IADD3.X R10, R219, R13, R10, P0, !PT ;  /* 0x0000000ddb0a7210 */ /* 0x000fe400007fe40a */
[----:B------:R-:W-:Y:S01]  /*c130*/  LEA R88, P0, R8, c[0x0][0x1f8], 0x1 ;  /* 0x00007e0008587a11 */ /* 0x000fe200078008ff */
[----:B------:R-:W-:Y:S01]  /*c140*/  IMAD R172, R18, 0x400, R4 ;  /* 0x0000040012ac7824 */ /* 0x000fe200078e0204 */
[----:B------:R-:W-:Y:S01]  /*c150*/  LOP3.LUT R9, R9, 0x1c0, RZ, 0xc0, !PT ;  /* 0x000001c009097812 */ /* 0x000fe200078ec0ff */
[----:B------:R-:W-:Y:S01]  /*c160*/  IMAD.WIDE R12, R224, 0x2, RZ ;  /* 0x00000002e00c7825 */ /* 0x000fe200078e02ff */
[----:B------:R-:W-:Y:S01]  /*c170*/  LEA.HI.X R8, R8, c[0x0][0x1fc], R10, 0x1, P0 ;  /* 0x00007f0008087a11 */ /* 0x000fe200000f0c0a */
[----:B------:R-:W1:Y:S01]  /*c180*/  SHFL.IDX PT, R56, R88, RZ, 0x181f ;  /* 0x00181fff58387589 */ /* 0x000e6200000e0000 */
[----:B------:R-:W-:Y:S01]  /*c190*/  LOP3.LUT R210, R9, 0x8, R210, 0xf8, !PT ;  /* 0x0000000809d27812 */ /* 0x000fe200078ef8d2 */
[----:B------:R-:W-:Y:S01]  /*c1a0*/  IMAD.SHL.U32 R230, R28, 0x2, RZ ;  /* 0x000000021ce67824 */ /* 0x000fe200078e00ff */
[----:B------:R-:W-:Y:S01]  /*c1b0*/  SHF.R.U32.HI R9, RZ, 0x3, R9 ;  /* 0x00000003ff097819 */ /* 0x000fe20000011609 */
[----:B------:R-:W2:Y:S01]  /*c1c0*/  SHFL.IDX PT, R10, R8, RZ, 0x181f ;  /* 0x00181fff080a7589 */ /* 0x000ea200000e0000 */
[C---:B------:R-:W-:Y:S01]  /*c1d0*/  LEA R180, R172.reuse, 0x100, 0x1 ;  /* 0x00000100acb47811 */ /* 0x040fe200078e08ff */
[----:B------:R-:W-:Y:S01]  /*c1e0*/  IMAD.SHL.U32 R172, R172, 0x2, RZ ;  /* 0x00000002acac7824 */ /* 0x000fe200078e00ff */
[----:B------:R-:W-:Y:S01]  /*c1f0*/  LOP3.LUT R210, R210, R9, RZ, 0x3c, !PT ;  /* 0x00000009d2d27212 */ /* 0x000fe200078e3cff */
[----:B------:R-:W3:Y:S01]  /*c200*/  SHFL.IDX PT, R14, R88, 0x1, 0x181f ;  /* 0x00381f00580e7f89 */ /* 0x000ee200000e0000 */
[----:B------:R-:W-:Y:S01]  /*c210*/  LOP3.LUT P0, RZ, R0, 0x2, RZ, 0xc0, !PT ;  /* 0x0000000200ff7812 */ /* 0x000fe2000780c0ff */
[----:B------:R-:W-:Y:S01]  /*c220*/  IMAD R176, R3, 0x2, R180 ;  /* 0x0000000203b07824 */ /* 0x000fe200078e02b4 */
[----:B------:R-:W-:Y:S01]  /*c230*/  IADD3 R243, R230, 0x100, RZ ;  /* 0x00000100e6f37810 */ /* 0x000fe20007ffe0ff */
[----:B------:R-:W-:Y:S01]  /*c240*/  IMAD R210, R30, 0x200, R210 ;  /* 0x000002001ed27824 */ /* 0x000fe200078e02d2 */
[----:B------:R-:W4:Y:S01]  /*c250*/  SHFL.IDX PT, R9, R8, 0x1, 0x181f ;  /* 0x00381f0008097f89 */ /* 0x000f2200000e0000 */
[----:B------:R-:W-:Y:S01]  /*c260*/  IMAD R180, R2, 0x2, R180 ;  /* 0x0000000202b47824 */ /* 0x000fe200078e02b4 */
[----:B------:R-:W-:Y:S01]  /*c270*/  IADD3 R242, R230, 0x3100, RZ ;  /* 0x00003100e6f27810 */ /* 0x000fe20007ffe0ff */
[----:B------:R-:W-:Y:S01]  /*c280*/  IMAD.SHL.U32 R210, R210, 0x2, RZ ;  /* 0x00000002d2d27824 */ /* 0x000fe200078e00ff */
[----:B------:R-:W4:Y:S01]  /*c290*/  SHFL.IDX PT, R88, R88, 0x2, 0x181f ;  /* 0x00581f0058587f89 */ /* 0x000f2200000e0000 */
[----:B------:R-:W-:Y:S01]  /*c2a0*/  IMAD R184, R2, 0x2, R176 ;  /* 0x0000000202b87824 */ /* 0x000fe200078e02b0 */
[----:B------:R-:W-:-:S02]  /*c2b0*/  IADD3 R241, R230, 0x1100, RZ ;  /* 0x00001100e6f17810 */ /* 0x000fc40007ffe0ff */
[----:B------:R-:W4:Y:S01]  /*c2c0*/  SHFL.IDX PT, R8, R8, 0x2, 0x181f ;  /* 0x00581f0008087f89 */ /* 0x000f2200000e0000 */
[C---:B------:R-:W-:Y:S02]  /*c2d0*/  IADD3 R11, R210.reuse, 0x8100, RZ ;  /* 0x00008100d20b7810 */ /* 0x040fe40007ffe0ff */
[----:B------:R-:W-:Y:S01]  /*c2e0*/  IADD3 R209, R210, 0x8120, RZ ;  /* 0x00008120d2d17810 */ /* 0x000fe20007ffe0ff */
[----:B------:R-:W-:Y:S01]  /*c2f0*/  LDSM.16.M88.4 R120, [R172+0x100] ;  /* 0x00010000ac78783b */ /* 0x000fe20000000200 */
[----:B------:R-:W-:Y:S02]  /*c300*/  @P0 IADD3 R209, R11, -0x20, RZ ;  /* 0xffffffe00bd10810 */ /* 0x000fe40007ffe0ff */
[----:B-1----:R-:W-:Y:S01]  /*c310*/  IADD3 R58, P0, R56, R12, RZ ;  /* 0x0000000c383a7210 */ /* 0x002fe20007f1e0ff */
[----:B------:R-:W-:Y:S01]  /*c320*/  LDSM.16.M88.4 R124, [R176] ;  /* 0x00000000b07c783b */ /* 0x000fe20000000200 */
[----:B------:R-:W-:Y:S02]  /*c330*/  IADD3 R240, R230, 0x4100, RZ ;  /* 0x00004100e6f07810 */ /* 0x000fe40007ffe0ff */
[----:B------:R-:W-:Y:S01]  /*c340*/  IADD3 R203, R209, 0x800, RZ ;  /* 0x00000800d1cb7810 */ /* 0x000fe20007ffe0ff */
[----:B------:R-:W-:Y:S01]  /*c350*/  LDSM.16.M88.4 R148, [R180] ;  /* 0x00000000b494783b */ /* 0x000fe20000000200 */
[----:B--2---:R-:W-:Y:S01]  /*c360*/  IMAD.X R59, R10, 0x1, R13, P0 ;  /* 0x000000010a3b7824 */ /* 0x004fe200000e060d */
[----:B---3--:R-:W-:-:S02]  /*c370*/  IADD3 R50, P0, R12, R14, RZ ;  /* 0x0000000e0c327210 */ /* 0x008fc40007f1e0ff */
[----:B------:R-:W-:Y:S01]  /*c380*/  LDSM.16.M88.4 R156, [R184] ;  /* 0x00000000b89c783b */ /* 0x000fe20000000200 */
[----:B------:R-:W-:Y:S02]  /*c390*/  IADD3 R202, R209, 0x1000, RZ ;  /* 0x00001000d1ca7810 */ /* 0x000fe40007ffe0ff */
[----:B----4-:R-:W-:Y:S01]  /*c3a0*/  IMAD.X R51, R13, 0x1, R9, P0 ;  /* 0x000000010d337824 */ /* 0x010fe200000e0609 */
[----:B------:R-:W-:Y:S01]  /*c3b0*/  LDSM.16.M88.4 R172, [R172+0x4100] ;  /* 0x00410000acac783b */ /* 0x000fe20000000200 */
[----:B------:R-:W-:Y:S02]  /*c3c0*/  IADD3 R12, P0, R12, R88, RZ ;  /* 0x000000580c0c7210 */ /* 0x000fe40007f1e0ff */
[C---:B------:R-:W-:Y:S01]  /*c3d0*/  IADD3 R201, R209.reuse, 0x1800, RZ ;  /* 0x00001800d1c97810 */ /* 0x040fe20007ffe0ff */
[----:B------:R-:W-:Y:S01]  /*c3e0*/  LDSM.16.M88.4 R176, [R176+0x4000] ;  /* 0x00400000b0b0783b */ /* 0x000fe20000000200 */
[----:B------:R-:W-:Y:S01]  /*c3f0*/  IADD3 R200, R209, 0x2000, RZ ;  /* 0x00002000d1c87810 */ /* 0x000fe20007ffe0ff */
[----:B------:R-:W-:Y:S01]  /*c400*/  IMAD.X R13, R13, 0x1, R8, P0 ;  /* 0x000000010d0d7824 */ /* 0x000fe200000e0608 */
[----:B------:R-:W-:Y:S01]  /*c410*/  IADD3 R56, P0, R56, R20, RZ ;  /* 0x0000001438387210 */ /* 0x000fe20007f1e0ff */
[----:B------:R-:W-:Y:S01]  /*c420*/  LDSM.16.M88.4 R180, [R180+0x4000] ;  /* 0x00400000b4b4783b */ /* 0x000fe20000000200 */
[----:B------:R-:W-:-:S02]  /*c430*/  IADD3 R199, R209, 0x2800, RZ ;  /* 0x00002800d1c77810 */ /* 0x000fc40007ffe0ff */
[----:B------:R-:W-:Y:S01]  /*c440*/  IADD3 R197, R209, 0x3000, RZ ;  /* 0x00003000d1c57810 */ /* 0x000fe20007ffe0ff */
[----:B------:R-:W-:Y:S01]  /*c450*/  LDSM.16.M88.4 R184, [R184+0x4000] ;  /* 0x00400000b8b8783b */ /* 0x000fe20000000200 */
[----:B------:R-:W-:-:S03]  /*c460*/  IMAD.X R57, R10, 0x1, R21, P0 ;  /* 0x000000010a397824 */ /* 0x000fc600000e0615 */
[----:B------:R-:W-:Y:S01]  /*c470*/  BAR.SYNC.DEFER_BLOCKING 0x0 ;  /* 0x0000000000007b1d */ /* 0x000fe20000010000 */
[C---:B------:R-:W-:Y:S02]  /*c480*/  IADD3 R14, P0, R20.reuse, R14, RZ ;  /* 0x0000000e140e7210 */ /* 0x040fe40007f1e0ff */
[C---:B------:R-:W-:Y:S02]  /*c490*/  IADD3 R196, R209.reuse, 0x3800, RZ ;  /* 0x00003800d1c47810 */ /* 0x040fe40007ffe0ff */
[----:B------:R-:W-:Y:S01]  /*c4a0*/  IADD3 R195, R209, 0x4000, RZ ;  /* 0x00004000d1c37810 */ /* 0x000fe20007ffe0ff */
[----:B------:R-:W-:Y:S01]  /*c4b0*/  IMAD.X R15, R21, 0x1, R9, P0 ;  /* 0x00000001150f7824 */ /* 0x000fe200000e0609 */
[----:B------:R-:W-:Y:S02]  /*c4c0*/  IADD3 R88, P0, R20, R88, RZ ;  /* 0x0000005814587210 */ /* 0x000fe40007f1e0ff */
[C---:B------:R-:W-:Y:S02]  /*c4d0*/  IADD3 R194, R209.reuse, 0x4800, RZ ;  /* 0x00004800d1c27810 */ /* 0x040fe40007ffe0ff */
[----:B------:R-:W-:Y:S01]  /*c4e0*/  IADD3 R193, R209, 0x5000, RZ ;  /* 0x00005000d1c17810 */ /* 0x000fe20007ffe0ff */
[----:B------:R-:W-:Y:S01]  /*c4f0*/  IMAD.X R89, R21, 0x1, R8, P0 ;  /* 0x0000000115597824 */ /* 0x000fe200000e0608 */
[----:B------:R-:W-:-:S02]  /*c500*/  ISETP.LT.OR P0, PT, R48, 0x1, P1 ;  /* 0x000000013000780c */ /* 0x000fc40000f01670 */
[----:B------:R-:W-:Y:S01]  /*c510*/  IADD3 R192, R209, 0x5800, RZ ;  /* 0x00005800d1c07810 */ /* 0x000fe20007ffe0ff */
[----:B------:R-:W-:-:S04]  /*c520*/  DEPBAR.LE SB0, 0x0 ;  /* 0x000080000000791a */ /* 0x000fc80000000000 */
[----:B------:R-:W-:Y:S06]  /*c530*/  BAR.SYNC.DEFER_BLOCKING 0x0 ;  /* 0x0000000000007b1d */ /* 0x000fec0000010000 */
[----:B------:R-:W-:Y:S04]  /*c540*/  LDSM.16.M88.4 R8, [R210+0x8100] ;  /* 0x00810000d208783b */ /* 0x000fe80000000200 */
[----:B------:R-:W1:Y:S04]  /*c550*/  LDSM.16.M88.4 R80, [R210+0x8900] ;  /* 0x00890000d250783b */ /* 0x000e680000000200 */
[----:B-----5:R-:W2:Y:S04]  /*c560*/  LDSM.16.M88.4 R72, [R210+0x9100] ;  /* 0x00910000d248783b */ /* 0x020ea80000000200 */
[----:B------:R-:W3:Y:S04]  /*c570*/  LDSM.16.M88.4 R60, [R210+0x9900] ;  /* 0x00990000d23c783b */ /* 0x000ee80000000200 */
[----:B------:R-:W4:Y:S04]  /*c580*/  LDSM.16.M88.4 R52, [R210+0xa100] ;  /* 0x00a10000d234783b */ /* 0x000f280000000200 */
[----:B------:R-:W-:Y:S04]  /*c590*/  LDSM.16.M88.4 R44, [R210+0xa900] ;  /* 0x00a90000d22c783b */ /* 0x000fe80000000200 */
[----:B------:R-:W-:Y:S04]  /*c5a0*/  LDSM.16.M88.4 R36, [R209] ;  /* 0x00000000d124783b */ /* 0x000fe80000000200 */
[----:B------:R-:W3:Y:S04]  /*c5b0*/  LDSM.16.M88.4 R32, [R209+0x800] ;  /* 0x00080000d120783b */ /* 0x000ee80000000200 */
[----:B------:R-:W4:Y:S04]  /*c5c0*/  LDSM.16.M88.4 R28, [R209+0x1000] ;  /* 0x00100000d11c783b */ /* 0x000f280000000200 */
[----:B------:R-:W4:Y:S04]  /*c5d0*/  LDSM.16.M88.4 R24, [R209+0x1800] ;  /* 0x00180000d118783b */ /* 0x000f280000000200 */
[----:B------:R-:W4:Y:S04]  /*c5e0*/  LDSM.16.M88.4 R20, [R209+0x2000] ;  /* 0x00200000d114783b */ /* 0x000f280000000200 */
[----:B------:R-:W4:Y:S01]  /*c5f0*/  LDSM.16.M88.4 R40, [R209+0x2800] ;  /* 0x00280000d128783b */ /* 0x000f220000000200 */
[----:B-1----:R-:W-:Y:S03]  /*c600*/  HMMA.16816.F32 R84, R120, R80, RZ ;  /* 0x000000507854723c */ /* 0x002fe600000018ff */
[----:B------:R-:W-:Y:S01]  /*c610*/  @!PT LDS RZ, [RZ] ;  /* 0x00000000fffff984 */ /* 0x000fe20000000800 */
[----:B------:R-:W-:Y:S01]  /*c620*/  @!PT LDS RZ, [RZ] ;  /* 0x00000000fffff984 */ /* 0x000fe20000000800 */
[----:B------:R-:W-:Y:S01]  /*c630*/  @!PT LDS RZ, [RZ] ;  /* 0x00000000fffff984 */ /* 0x000fe20000000800 */
[----:B------:R4:W-:Y:S01]  /*c640*/  LDGSTS.E.BYPASS.LTC128B.128 [R230+0x100], [R58.64], !P0 ;  /* 0x001000003ae67fae */ /* 0x0009e2000c101d52 */
[----:B------:R-:W-:-:S04]  /*c650*/  ISETP.GE.AND P0, PT, R223, c[0x0][0x1d4], PT ;  /* 0x00007500df007a0c */ /* 0x000fc80003f06270 */
[C---:B------:R-:W-:Y:S01]  /*c660*/  ISETP.LT.OR P2, PT, R48.reuse, 0x1, P0 ;  /* 0x000000013000780c */ /* 0x040fe20000741670 */
[C---:B------:R-:W-:Y:S08]  /*c670*/  HMMA.16816.F32 R80, R120.reuse, R82, RZ ;  /* 0x000000527850723c */ /* 0x040ff000000018ff */
[----:B--2---:R-:W-:Y:S04]  /*c680*/  HMMA.16816.F32 R76, R120, R72, RZ ;  /* 0x00000048784c723c */ /* 0x004fe800000018ff */
[----:B------:R4:W-:Y:S01]  /*c690*/  LDGSTS.E.BYPASS.LTC128B.128 [R230+0x3100], [R56.64], !P2 ;  /* 0x0310000038e67fae */ /* 0x0009e2000d101d52 */
[----:B------:R-:W-:-:S02]  /*c6a0*/  ISETP.LT.OR P2, PT, R48, 0x21, P1 ;  /* 0x000000213000780c */ /* 0x000fc40000f41670 */
[C---:B------:R-:W-:Y:S01]  /*c6b0*/  ISETP.LT.OR P1, PT, R48.reuse, 0x41, P1 ;  /* 0x000000413000780c */ /* 0x040fe20000f21670 */
[C---:B---3--:R-:W-:Y:S08]  /*c6c0*/  HMMA.16816.F32 R64, R120.reuse, R60, RZ ;  /* 0x0000003c7840723c */ /* 0x048ff000000018ff */
[----:B------:R-:W-:Y:S02]  /*c6d0*/  HMMA.16816.F32 R72, R120, R74, RZ ;  /* 0x0000004a7848723c */ /* 0x000fe400000018ff */
[----:B------:R1:W-:Y:S01]  /*c6e0*/  LDGSTS.E.BYPASS.LTC128B.128 [R230+0x1100], [R50.64], !P2 ;  /* 0x0110000032e67fae */ /* 0x0003e2000d101d52 */
[----:B------:R-:W-:-:S02]  /*c6f0*/  ISETP.LT.OR P2, PT, R48, 0x21, P0 ;  /* 0x000000213000780c */ /* 0x000fc40000741670 */
[----:B------:R-:W-:-:S03]  /*c700*/  ISETP.LT.OR P0, PT, R48, 0x41, P0 ;  /* 0x000000413000780c */ /* 0x000fc60000701670 */
[C---:B------:R-:W-:Y:S08]  /*c710*/  HMMA.16816.F32 R60, R120.reuse, R62, RZ ;  /* 0x0000003e783c723c */ /* 0x040ff000000018ff */
[----:B------:R2:W-:Y:S01]  /*c720*/  LDGSTS.E.BYPASS.LTC128B.128 [R230+0x4100], [R14.64], !P2 ;  /* 0x041000000ee67fae */ /* 0x0005e2000d101d52 */
[----:B------:R-:W-:Y:S01]  /*c730*/  LOP3.LUT P2, RZ, R0, 0x4, RZ, 0xc0, !PT ;  /* 0x0000000400ff7812 */ /* 0x000fe2000784c0ff */
[C---:B----4-:R-:W-:Y:S02]  /*c740*/  HMMA.16816.F32 R56, R120.reuse, R52, RZ ;  /* 0x000000347838723c */ /* 0x050fe400000018ff */
[----:B------:R3:W-:Y:S04]  /*c750*/  LDGSTS.E.BYPASS.LTC128B.128 [R230+0x2100], [R12.64], !P1 ;  /* 0x021000000ce67fae */ /* 0x0007e8000c901d52 */
[----:B------:R4:W-:Y:S01]  /*c760*/  LDGSTS.E.BYPASS.LTC128B.128 [R230+0x5100], [R88.64], !P0 ;  /* 0x0510000058e67fae */ /* 0x0009e2000c101d52 */
[----:B------:R-:W-:Y:S01]  /*c770*/  ISETP.GT.AND P0, PT, R68, R226, PT ;  /* 0x000000e24400720c */ /* 0x000fe20003f04270 */
[----:B------:R-:W-:Y:S02]  /*c780*/  HMMA.16816.F32 R52, R120, R54, RZ ;  /* 0x000000367834723c */ /* 0x000fe400000018ff */
[----:B------:R-:W0:Y:S06]  /*c790*/  LDGDEPBAR ;  /* 0x00000000000079af */ /* 0x000e2c0000000000 */
[C---:B------:R-:W-:Y:S08]  /*c7a0*/  HMMA.16816.F32 R84, R124.reuse, R32, R84 ;  /* 0x000000207c54723c */ /* 0x040ff00000001854 */
[----:B------:R-:W-:Y:S01]  /*c7b0*/  HMMA.16816.F32 R80, R124, R34, R80 ;  /* 0x000000227c50723c */ /* 0x000fe20000001850 */
[----:B--2---:R-:W-:-:S05]  /*c7c0*/  IMAD.MOV.U32 R14, RZ, RZ, 0x40 ;  /* 0x00000040ff0e7424 */ /* 0x004fca00078e00ff */
[----:B------:R-:W-:Y:S02]  /*c7d0*/  SEL R0, R14, 0xffffffc0, !P2 ;  /* 0xffffffc00e007807 */ /* 0x000fe40005000000 */
[----:B---3--:R-:W-:Y:S03]  /*c7e0*/  HMMA.16816.F32 R12, R120, R8, RZ ;  /* 0x00000008780c723c */ /* 0x008fe600000018ff */
[----:B------:R-:W-:Y:S02]  /*c7f0*/  IMAD.IADD R207, R210, 0x1, R0 ;  /* 0x00000001d2cf7824 */ /* 0x000fe400078e0200 */
[----:B------:R-:W-:-:S03]  /*c800*/  IMAD.IADD R198, R0, 0x1, R209 ;  /* 0x0000000100c67824 */ /* 0x000fc600078e02d1 */
[C---:B------:R-:W-:Y:S01]  /*c810*/  HMMA.16816.F32 R8, R120.reuse, R10, RZ ;  /* 0x0000000a7808723c */ /* 0x040fe200000018ff */
[----:B------:R-:W-:Y:S04]  /*c820*/  LDSM.16.M88.4 R100, [R207+0x8900] ;  /* 0x00890000cf64783b */ /* 0x000fe80000000200 */
[----:B------:R-:W-:Y:S03]  /*c830*/  LDSM.16.M88.4 R32, [R207+0x9100] ;  /* 0x00910000cf20783b */ /* 0x000fe60000000200 */
[----:B-1----:R-:W-:Y:S01]  /*c840*/  HMMA.16816.F32 R48, R120, R44, RZ ;  /* 0x0000002c7830723c */ /* 0x002fe200000018ff */
[----:B------:R-:W-:Y:S04]  /*c850*/  LDSM.16.M88.4 R96, [R198] ;  /* 0x00000000c660783b */ /* 0x000fe80000000200 */
[----:B------:R-:W-:Y:S03]  /*c860*/  LDSM.16.M88.4 R92, [R198+0x800] ;  /* 0x00080000c65c783b */ /* 0x000fe60000000200 */
[C---:B------:R-:W-:Y:S01]  /*c870*/  HMMA.16816.F32 R12, R124.reuse, R36, R12 ;  /* 0x000000247c0c723c */ /* 0x040fe2000000180c */
[----:B----4-:R-:W-:Y:S04]  /*c880*/  LDSM.16.M88.4 R88, [R198+0x1000] ;  /* 0x00100000c658783b */ /* 0x010fe80000000200 */
[----:B------:R-:W-:Y:S03]  /*c890*/  LDSM.16.M88.4 R104, [R207+0xb900] ;  /* 0x00b90000cf68783b */ /* 0x000fe60000000200 */
        /* <DEDUP_REMOVED lines=8> */
[----:B------:R-:W-:Y:S08]  /*c920*/  HMMA.16816.F32 R44, R120, R46, RZ ;  /* 0x0000002e782c723c */ /* 0x000ff000000018ff */
[C---:B------:R-:W-:Y:S08]  /*c930*/  HMMA.16816.F32 R56, R124.reuse, R20, R56 ;  /* 0x000000147c38723c */ /* 0x040ff00000001838 */
[C---:B------:R-:W-:Y:S01]  /*c940*/  HMMA.16816.F32 R52, R124.reuse, R22, R52 ;  /* 0x000000167c34723c */ /* 0x040fe20000001834 */
[----:B------:R-:W4:Y:S07]  /*c950*/  LDSM.16.M88.4 R20, [R207+0xa900] ;  /* 0x00a90000cf14783b */ /* 0x000f2e0000000200 */
[C---:B------:R-:W-:Y:S08]  /*c960*/  HMMA.16816.F32 R48, R124.reuse, R40, R48 ;  /* 0x000000287c30723c */ /* 0x040ff00000001830 */
[----:B------:R-:W-:Y:S01]  /*c970*/  HMMA.16816.F32 R44, R124, R42, R44 ;  /* 0x0000002a7c2c723c */ /* 0x000fe2000000182c */
[----:B------:R-:W2:Y:S07]  /*c980*/  LDSM.16.M88.4 R40, [R198+0x1800] ;  /* 0x00180000c628783b */ /* 0x000eae0000000200 */
[C---:B-1----:R-:W-:Y:S08]  /*c990*/  HMMA.16816.F32 R12, R148.reuse, R36, R12 ;  /* 0x00000024940c723c */ /* 0x042ff0000000180c */
        /* <DEDUP_REMOVED lines=28> */
[----:B------:R-:W2:Y:S07]  /*cb60*/  LDSM.16.M88.4 R40, [R209+0x3800] ;  /* 0x00380000d128783b */ /* 0x000eae0000000200 */
[C---:B-1----:R-:W-:Y:S08]  /*cb70*/  HMMA.16816.F32 R56, R156.reuse, R36, R56 ;  /* 0x000000249c38723c */ /* 0x042ff00000001838 */
[C---:B------:R-:W-:Y:S01]  /*cb80*/  HMMA.16816.F32 R52, R156.reuse, R38, R52 ;  /* 0x000000269c34723c */ /* 0x040fe20000001834 */
[----:B------:R-:W1:Y:S07]  /*cb90*/  LDSM.16.M88.4 R36, [R209+0x4000] ;  /* 0x00400000d124783b */ /* 0x000e6e0000000200 */
[C---:B------:R-:W-:Y:S08]  /*cba0*/  HMMA.16816.F32 R48, R156.reuse, R100, R48 ;  /* 0x000000649c30723c */ /* 0x040ff00000001830 */
[----:B------:R-:W-:Y:S01]  /*cbb0*/  HMMA.16816.F32 R44, R156, R102, R44 ;  /* 0x000000669c2c723c */ /* 0x000fe2000000182c */
[----:B------:R-:W-:Y:S07]  /*cbc0*/  LDSM.16.M88.4 R100, [R207+0xc100] ;  /* 0x00c10000cf64783b */ /* 0x000fee0000000200 */
        /* <DEDUP_REMOVED lines=12> */
[C---:B------:R-:W-:Y:S08]  /*cc90*/  HMMA.16816.F32 R56, R172.reuse, R96, R56 ;  /* 0x00000060ac38723c */ /* 0x040ff00000001838 */
[C---:B------:R-:W-:Y:S01]  /*cca0*/  HMMA.16816.F32 R52, R172.reuse, R98, R52 ;  /* 0x00000062ac34723c */ /* 0x040fe20000001834 */
[----:B------:R-:W1:Y:S07]  /*ccb0*/  LDSM.16.M88.4 R96, [R207+0xc900] ;  /* 0x00c90000cf60783b */ /* 0x000e6e0000000200 */
[C---:B------:R-:W-:Y:S08]  /*ccc0*/  HMMA.16816.F32 R48, R172.reuse, R92, R48 ;  /* 0x0000005cac30723c */ /* 0x040ff00000001830 */
[----:B------:R-:W-:Y:S01]  /*ccd0*/  HMMA.16816.F32 R44, R172, R94, R44 ;  /* 0x0000005eac2c723c */ /* 0x000fe2000000182c */
[----:B------:R-:W2:Y:S07]  /*cce0*/  LDSM.16.M88.4 R92, [R207+0xd100] ;  /* 0x00d10000cf5c783b */ /* 0x000eae0000000200 */
[C---:B------:R-:W-:Y:S08]  /*ccf0*/  HMMA.16816.F32 R12, R176.reuse, R88, R12 ;  /* 0x00000058b00c723c */ /* 0x040ff0000000180c */
[C---:B------:R-:W-:Y:S01]  /*cd00*/  HMMA.16816.F32 R8, R176.reuse, R90, R8 ;  /* 0x0000005ab008723c */ /* 0x040fe20000001808 */
[----:B------:R-:W2:Y:S07]  /*cd10*/  LDSM.16.M88.4 R88, [R207+0xd900] ;  /* 0x00d90000cf58783b */ /* 0x000eae0000000200 */
[C---:B------:R-:W-:Y:S08]  /*cd20*/  HMMA.16816.F32 R84, R176.reuse, R40, R84 ;  /* 0x00000028b054723c */ /* 0x040ff00000001854 */
[C---:B------:R-:W-:Y:S01]  /*cd30*/  HMMA.16816.F32 R80, R176.reuse, R42, R80 ;  /* 0x0000002ab050723c */ /* 0x040fe20000001850 */
[----:B------:R-:W3:Y:S07]  /*cd40*/  LDSM.16.M88.4 R40, [R198+0x3000] ;  /* 0x00300000c628783b */ /* 0x000eee0000000200 */
[C---:B-1----:R-:W-:Y:S08]  /*cd50*/  HMMA.16816.F32 R76, R176.reuse, R36, R76 ;  /* 0x00000024b04c723c */ /* 0x042ff0000000184c */
        /* <DEDUP_REMOVED lines=27> */
[C---:B-1----:R-:W-:Y:S08]  /*cf10*/  HMMA.16816.F32 R84, R184.reuse, R36, R84 ;  /* 0x00000024b854723c */ /* 0x042ff00000001854 */
[C---:B------:R-:W-:Y:S08]  /*cf20*/  HMMA.16816.F32 R80, R184.reuse, R38, R80 ;  /* 0x00000026b850723c */ /* 0x040ff00000001850 */
[C---:B------:R-:W-:Y:S08]  /*cf30*/  HMMA.16816.F32 R76, R184.reuse, R32, R76 ;  /* 0x00000020b84c723c */ /* 0x040ff0000000184c */
        /* <DEDUP_REMOVED lines=8> */
[----:B------:R-:W-:Y:S05]  /*cfc0*/  @!P0 BRA `(.L_x_398) ;  /* 0x0000041000008947 */ /* 0x000fea0003800000 */
[----:B------:R-:W-:Y:S01]  /*cfd0*/  ISETP.NE.AND P5, PT, R221, 0x1, PT ;  /* 0x00000001dd00780c */ /* 0x000fe20003fa5270 */
[----:B------:R-:W-:Y:S01]  /*cfe0*/  IMAD.MOV.U32 R227, RZ, RZ, RZ ;  /* 0x000000ffffe37224 */ /* 0x000fe200078e00ff */
[----:B------:R-:W-:-:S02]  /*cff0*/  IADD3 R228, R222, R16, R215 ;  /* 0x00000010dee47210 */ /* 0x000fc40007ffe0d7 */
[----:B------:R-:W-:Y:S02]  /*d000*/  ISETP.GT.AND P4, PT, R222, 0x5f, PT ;  /* 0x0000005fde00780c */ /* 0x000fe40003f84270 */
[----:B------:R-:W-:-:S05]  /*d010*/  IADD3 R228, R228, -0x60, RZ ;  /* 0xffffffa0e4e47810 */ /* 0x000fca0007ffe0ff */
[----:B------:R-:W-:Y:S02]  /*d020*/  IMAD.MOV.U32 R0, RZ, RZ, R228 ;  /* 0x000000ffff007224 */ /* 0x000fe400078e00e4 */
[----:B------:R-:W-:-:S05]  /*d030*/  @P5 IMAD.HI.U32 R16, R228, c[0x0][0x2bc], RZ ;  /* 0x0000af00e4105a27 */ /* 0x000fca00078e00ff */
        /* <DEDUP_REMOVED lines=8> */
[----:B------:R-:W-:Y:S01]  /*d0c0*/  IADD3 R25, -R246, 0x10, RZ ;  /* 0x00000010f6197810 */ /* 0x000fe20007ffe1ff */
[----:B------:R-:W-:Y:S01]  /*d0d0*/  IMAD R228, R0, c[0x0][0x2b8], R228 ;  /* 0x0000ae0000e47a24 */ /* 0x000fe200078e02e4 */
[----:B------:R-:W-:Y:S02]  /*d0e0*/  SHF.L.U64.HI R16, R229, 0x1, R231 ;  /* 0x00000001e5107819 */ /* 0x000fe400000102e7 */
[----:B------:R-:W-:Y:S01]  /*d0f0*/  LOP3.LUT R25, R25, 0xf, RZ, 0xc0, !PT ;  /* 0x0000000f19197812 */ /* 0x000fe200078ec0ff */
[----:B------:R-:W-:Y:S01]  /*d100*/  IMAD.WIDE.U32 R20, R228, c[0x0][0x1e0], RZ ;  /* 0x00007800e4147a25 */ /* 0x000fe200078e00ff */
[----:B------:R-:W-:-:S02]  /*d110*/  SHF.R.S32.HI R0, RZ, 0x1f, R228 ;  /* 0x0000001fff007819 */ /* 0x000fc400000114e4 */
[----:B------:R-:W-:-:S03]  /*d120*/  ISETP.GE.AND P4, PT, R223, c[0x0][0x1d4], PT ;  /* 0x00007500df007a0c */ /* 0x000fc60003f86270 */
[----:B------:R-:W-:-:S04]  /*d130*/  IMAD R0, R0, c[0x0][0x1e0], RZ ;  /* 0x0000780000007a24 */ /* 0x000fc800078e02ff */
[----:B------:R-:W-:-:S04]  /*d140*/  IMAD R0, R228, c[0x0][0x1e4], R0 ;  /* 0x00007900e4007a24 */ /* 0x000fc800078e0200 */
[----:B------:R-:W-:Y:S01]  /*d150*/  IMAD.IADD R21, R21, 0x1, R0 ;  /* 0x0000000115157824 */ /* 0x000fe200078e0200 */
[----:B-1----:R-:W-:Y:S02]  /*d160*/  SHF.L.U64.HI R22, R224, 0x1, R247 ;  /* 0x00000001e0167819 */ /* 0x002fe400000102f7 */
[----:B--2---:R-:W-:Y:S01]  /*d170*/  SHF.R.S32.HI R0, RZ, 0x1f, R227 ;  /* 0x0000001fff007819 */ /* 0x004fe200000114e3 */
[----:B------:R-:W-:-:S04]  /*d180*/  IMAD.WIDE.U32 R20, R227, c[0x0][0x1f0], R20 ;  /* 0x00007c00e3147a25 */ /* 0x000fc800078e0014 */
[----:B------:R-:W-:-:S04]  /*d190*/  IMAD R0, R0, c[0x0][0x1f0], RZ ;  /* 0x00007c0000007a24 */ /* 0x000fc800078e02ff */
[----:B------:R-:W-:Y:S01]  /*d1a0*/  IMAD R23, R227, c[0x0][0x1f4], R0 ;  /* 0x00007d00e3177a24 */ /* 0x000fe200078e0200 */
[----:B------:R-:W-:Y:S02]  /*d1b0*/  IADD3 R0, P0, R234, R20, RZ ;  /* 0x00000014ea007210 */ /* 0x000fe40007f1e0ff */
[----:B------:R-:W-:Y:S02]  /*d1c0*/  SEL R20, RZ, 0x10, P5 ;  /* 0x00000010ff147807 */ /* 0x000fe40002800000 */
[----:B------:R-:W-:Y:S01]  /*d1d0*/  IADD3.X R23, R220, R21, R23, P0, !PT ;  /* 0x00000015dc177210 */ /* 0x000fe200007fe417 */
[----:B------:R-:W-:Y:S01]  /*d1e0*/  IMAD.SHL.U32 R21, R224, 0x2, RZ ;  /* 0x00000002e0157824 */ /* 0x000fe200078e00ff */
[----:B------:R-:W-:Y:S02]  /*d1f0*/  LEA R24, P0, R0, c[0x0][0x1c8], 0x1 ;  /* 0x0000720000187a11 */ /* 0x000fe400078008ff */
[----:B------:R-:W-:Y:S02]  /*d200*/  IADD3 R28, -R20, 0x10, RZ ;  /* 0x00000010141c7810 */ /* 0x000fe40007ffe1ff */
[----:B------:R-:W-:Y:S01]  /*d210*/  LEA.HI.X R23, R0, c[0x0][0x1cc], R23, 0x1, P0 ;  /* 0x0000730000177a11 */ /* 0x000fe200000f0c17 */
[----:B------:R-:W1:Y:S01]  /*d220*/  SHFL.IDX PT, R26, R24, 0x2, 0x181f ;  /* 0x00581f00181a7f89 */ /* 0x000e6200000e0000 */
[----:B------:R-:W-:Y:S01]  /*d230*/  LOP3.LUT R28, R28, 0xf, RZ, 0xc0, !PT ;  /* 0x0000000f1c1c7812 */ /* 0x000fe200078ec0ff */
[----:B------:R-:W-:-:S02]  /*d240*/  IMAD.SHL.U32 R0, R229, 0x2, RZ ;  /* 0x00000002e5007824 */ /* 0x000fc400078e00ff */
[----:B------:R-:W2:Y:S01]  /*d250*/  SHFL.IDX PT, R27, R23, 0x2, 0x181f ;  /* 0x00581f00171b7f89 */ /* 0x000ea200000e0000 */
[----:B-1----:R-:W-:-:S04]  /*d260*/  IADD3 R28, P1, P0, R28, R26, R21 ;  /* 0x0000001a1c1c7210 */ /* 0x002fc8000783e015 */
[-C--:B--2---:R-:W-:Y:S02]  /*d270*/  IADD3.X R29, RZ, R27.reuse, R22, P1, P0 ;  /* 0x0000001bff1d7210 */ /* 0x084fe40000fe0416 */
[----:B------:R-:W-:Y:S02]  /*d280*/  IADD3 R30, P1, P0, R25, R26, R0 ;  /* 0x0000001a191e7210 */ /* 0x000fe4000783e000 */
[----:B------:R-:W1:Y:S02]  /*d290*/  SHFL.IDX PT, R25, R24, RZ, 0x181f ;  /* 0x00181fff18197589 */ /* 0x000e6400000e0000 */
[----:B------:R-:W-:Y:S02]  /*d2a0*/  IADD3.X R31, RZ, R27, R16, P1, P0 ;  /* 0x0000001bff1f7210 */ /* 0x000fe40000fe0410 */
[----:B------:R-:W2:Y:S04]  /*d2b0*/  SHFL.IDX PT, R26, R23, RZ, 0x181f ;  /* 0x00181fff171a7589 */ /* 0x000ea800000e0000 */
[----:B------:R-:W3:Y:S04]  /*d2c0*/  SHFL.IDX PT, R24, R24, 0x1, 0x181f ;  /* 0x00381f0018187f89 */ /* 0x000ee800000e0000 */
[----:B------:R-:W4:Y:S01]  /*d2d0*/  SHFL.IDX PT, R23, R23, 0x1, 0x181f ;  /* 0x00381f0017177f89 */ /* 0x000f2200000e0000 */
[----:B-1----:R-:W-:-:S05]  /*d2e0*/  IADD3 R32, P0, R25, R21, RZ ;  /* 0x0000001519207210 */ /* 0x002fca0007f1e0ff */
[----:B--2---:R-:W-:Y:S01]  /*d2f0*/  IMAD.X R33, R26, 0x1, R22, P0 ;  /* 0x000000011a217824 */ /* 0x004fe200000e0616 */
[----:B------:R-:W-:-:S04]  /*d300*/  IADD3 R34, P0, R25, R0, RZ ;  /* 0x0000000019227210 */ /* 0x000fc80007f1e0ff */
[----:B------:R1:W-:Y:S01]  /*d310*/  LDGSTS.E.BYPASS.LTC128B.128 [R230+0x8100], [R32.64], !P5 ;  /* 0x0810000020e67fae */ /* 0x0003e2000e901d52 */
[----:B------:R-:W-:Y:S01]  /*d320*/  IMAD.X R35, R26, 0x1, R16, P0 ;  /* 0x000000011a237824 */ /* 0x000fe200000e0610 */
[----:B---3--:R-:W-:-:S04]  /*d330*/  IADD3 R26, P0, R24, R21, RZ ;  /* 0x00000015181a7210 */ /* 0x008fc80007f1e0ff */
[----:B------:R1:W-:Y:S01]  /*d340*/  LDGSTS.E.BYPASS.LTC128B.128 [R230+0xb100], [R34.64], !P4 ;  /* 0x0b10000022e67fae */ /* 0x0003e2000e101d52 */
[----:B----4-:R-:W-:Y:S01]  /*d350*/  IMAD.X R27, R23, 0x1, R22, P0 ;  /* 0x00000001171b7824 */ /* 0x010fe200000e0616 */
        /* <DEDUP_REMOVED lines=8> */
.L_x_398:
        /* <DEDUP_REMOVED lines=16> */
[----:B------:R-:W-:Y:S02]  /*d4e0*/  LOP3.LUT R16, R16, 0x1ffffffe, RZ, 0xc0, !PT ;  /* 0x1ffffffe10107812 */ /* 0x000fe400078ec0ff */
[----:B------:R-:W-:Y:S01]  /*d4f0*/  ISETP.GE.AND P0, PT, R212, 0x1, PT ;  /* 0x00000001d400780c */ /* 0x000fe20003f06270 */
[----:B------:R-:W-:Y:S02]  /*d500*/  IMAD R18, R19, 0x10, R18 ;  /* 0x0000001013127824 */ /* 0x000fe400078e0212 */
[----:B------:R-:W-:-:S04]  /*d510*/  IMAD.IADD R16, R71, 0x1, -R16 ;  /* 0x0000000147107824 */ /* 0x000fc800078e0a10 */
[----:B------:R-:W-:-:S04]  /*d520*/  IMAD R238, R16, 0x8, R18 ;  /* 0x0000000810ee7824 */ /* 0x000fc800078e0212 */
[----:B------:R-:W-:-:S04]  /*d530*/  @P3 IMAD.HI.U32 R16, R238, c[0x0][0x2c8], RZ ;  /* 0x0000b200ee103a27 */ /* 0x000fc800078e00ff */
[----:B------:R-:W-:Y:S01]  /*d540*/  IMAD.MOV.U32 R20, RZ, RZ, R238 ;  /* 0x000000ffff147224 */ /* 0x000fe200078e00ee */
[----:B------:R-:W-:Y:S02]  /*d550*/  @P3 SHF.R.U32.HI R20, RZ, c[0x0][0x2cc], R16 ;  /* 0x0000b300ff143a19 */ /* 0x000fe40000011610 */
[----:B------:R-:W-:-:S03]  /*d560*/  LOP3.LUT R16, R0, 0x7ffffffc, RZ, 0xc0, !PT ;  /* 0x7ffffffc00107812 */ /* 0x000fc600078ec0ff */
[----:B------:R-:W2:Y:S02]  /*d570*/  SHFL.IDX PT, R0, R20, RZ, 0x1c1f ;  /* 0x001c1fff14007589 */ /* 0x000ea400000e0000 */
[----:B------:R-:W-:-:S04]  /*d580*/  IMAD.IADD R16, R7, 0x1, -R16 ;  /* 0x0000000107107824 */ /* 0x000fc800078e0a10 */
[----:B------:R-:W-:-:S04]  /*d590*/  IMAD.SHL.U32 R239, R16, 0x2, RZ ;  /* 0x0000000210ef7824 */ /* 0x000fc800078e00ff */
[----:B------:R-:W-:Y:S01]  /*d5a0*/  IMAD.IADD R21, R5, 0x1, -R239 ;  /* 0x0000000105157824 */ /* 0x000fe200078e0aef */
[C---:B------:R-:W-:Y:S02]  /*d5b0*/  IADD3 R23, -R239.reuse, 0x1, R6 ;  /* 0x00000001ef177810 */ /* 0x040fe40007ffe106 */
[----:B------:R-:W-:-:S03]  /*d5c0*/  IADD3 R22, -R239, R211, R5 ;  /* 0x000000d3ef167210 */ /* 0x000fc60007ffe105 */
[----:B------:R-:W-:-:S05]  /*d5d0*/  IMAD.IADD R23, R23, 0x1, -R216 ;  /* 0x0000000117177824 */ /* 0x000fca00078e0ad8 */
[C---:B-1----:R-:W-:Y:S02]  /*d5e0*/  IADD3 R24, R23.reuse, c[0x0][0x328], RZ ;  /* 0x0000ca0017187a10 */ /* 0x042fe40007ffe0ff */
        /* <DEDUP_REMOVED lines=16> */
.L_x_401:
[----:B------:R-:W-:-:S04]  /*d6f0*/  MOV R0, c[0x0][0x32c] ;  /* 0x0000cb0000007a02 */ /* 0x000fc80000000f00 */
[----:B------:R-:W-:-:S13]  /*d700*/  ISETP.NE.AND P0, PT, R0, 0x1, PT ;  /* 0x000000010000780c */ /* 0x000fda0003f05270 */
[----:B------:R-:W-:-:S05]  /*d710*/  @P0 IMAD.HI.U32 R0, R6, c[0x0][0x330], RZ ;  /* 0x0000cc0006000a27 */ /* 0x000fca00078e00ff */
[----:B------:R-:W-:Y:S02]  /*d720*/  @P0 SHF.R.U32.HI R6, RZ, c[0x0][0x334], R0 ;  /* 0x0000cd00ff060a19 */ /* 0x000fe40000011600 */
.L_x_402:
[----:B------:R-:W-:Y:S05]  /*d730*/  BSYNC B0 ;  /* 0x0000000000007941 */ /* 0x000fea0003800000 */
.L_x_400:
[----:B------:R-:W-:-:S05]  /*d740*/  IMAD R6, R6, c[0x0][0x32c], R21 ;  /* 0x0000cb0006067a24 */ /* 0x000fca00078e0215 */
[----:B------:R-:W-:Y:S02]  /*d750*/  IADD3 R0, R6, c[0x0][0x32c], RZ ;  /* 0x0000cb0006007a10 */ /* 0x000fe40007ffe0ff */
[----:B------:R-:W-:Y:S02]  /*d760*/  IMNMX R25, R25, R6, !PT ;  /* 0x0000000619197217 */ /* 0x000fe40007800200 */
[----:B------:R-:W-:Y:S02]  /*d770*/  IMNMX R26, R26, R0, PT ;  /* 0x000000001a1a7217 */ /* 0x000fe40003800200 */
.L_x_399:
[C---:B------:R-:W-:Y:S02]  /*d780*/  ISETP.GE.AND P0, PT, R5.reuse, 0x2, PT ;  /* 0x000000020500780c */ /* 0x040fe40003f06270 */
[----:B------:R-:W-:Y:S02]  /*d790*/  ISETP.GE.AND P1, PT, R5, 0x9, PT ;  /* 0x000000090500780c */ /* 0x000fe40003f26270 */
[----:B------:R-:W-:Y:S02]  /*d7a0*/  P2R R0, PR, RZ, 0x1 ;  /* 0x00000001ff007803 */ /* 0x000fe40000000000 */
[----:B------:R-:W-:-:S02]  /*d7b0*/  ISETP.GT.AND P0, PT, R25, 0x1, !P0 ;  /* 0x000000011900780c */ /* 0x000fc40004704270 */
[----:B------:R-:W-:Y:S02]  /*d7c0*/  P2R R41, PR, RZ, 0x2 ;  /* 0x00000002ff297803 */ /* 0x000fe40000000000 */
[----:B------:R-:W-:Y:S02]  /*d7d0*/  ISETP.LT.OR P0, PT, R26, 0x2, P0 ;  /* 0x000000021a00780c */ /* 0x000fe40000701670 */
[----:B------:R-:W-:Y:S02]  /*d7e0*/  ISETP.GE.AND P6, PT, R5, 0x41, PT ;  /* 0x000000410500780c */ /* 0x000fe40003fc6270 */
        /* <DEDUP_REMOVED lines=64> */
[----:B------:R-:W-:Y:S02]  /*dbf0*/  ISETP.GE.AND P5, PT, R5, 0x42, PT ;  /* 0x000000420500780c */ /* 0x000fe40003fa6270 */
[----:B------:R-:W-:Y:S02]  /*dc00*/  FSEL R147, R60, -INF , !P0 ;  /* 0xff8000003c937808 */ /* 0x000fe40004000000 */
[----:B------:R-:W-:Y:S02]  /*dc10*/  ISETP.GT.AND P0, PT, R25, 0x39, !P1 ;  /* 0x000000391900780c */ /* 0x000fe40004f04270 */
[----:B------:R-:W-:Y:S02]  /*dc20*/  ISETP.GE.AND P4, PT, R5, 0x49, PT ;  /* 0x000000490500780c */ /* 0x000fe40003f86270 */
[----:B------:R-:W-:-:S02]  /*dc30*/  ISETP.LT.OR P0, PT, R26, 0x3a, P0 ;  /* 0x0000003a1a00780c */ /* 0x000fc40000701670 */
[----:B------:R-:W-:Y:S02]  /*dc40*/  ISETP.GE.AND P3, PT, R5, 0x4a, PT ;  /* 0x0000004a0500780c */ /* 0x000fe40003f66270 */
        /* <DEDUP_REMOVED lines=8> */
[----:B------:R-:W-:-:S04]  /*dcd0*/  ISETP.LT.OR P0, PT, R26, 0x42, P0 ;  /* 0x000000421a00780c */ /* 0x000fc80000701670 */
[----:B------:R-:W-:Y:S02]  /*dce0*/  FSEL R160, R57, -INF , !P0 ;  /* 0xff80000039a07808 */ /* 0x000fe40004000000 */
[----:B------:R-:W-:-:S04]  /*dcf0*/  ISETP.GT.AND P0, PT, R25, 0x48, !P4 ;  /* 0x000000481900780c */ /* 0x000fc80006704270 */
        /* <DEDUP_REMOVED lines=11> */
[----:B------:R-:W-:-:S04]  /*ddb0*/  ISETP.GE.AND P0, PT, R5, 0x59, PT ;  /* 0x000000590500780c */ /* 0x000fc80003f06270 */
[----:B------:R-:W-:Y:S02]  /*ddc0*/  P2R R43, PR, RZ, 0x1 ;  /* 0x00000001ff2b7803 */ /* 0x000fe40000000000 */
[----:B------:R-:W-:-:S04]  /*ddd0*/  ISETP.GT.AND P0, PT, R25, 0x58, !P0 ;  /* 0x000000581900780c */ /* 0x000fc80004704270 */
[----:B------:R-:W-:-:S04]  /*dde0*/  ISETP.LT.OR P0, PT, R26, 0x59, P0 ;  /* 0x000000591a00780c */ /* 0x000fc80000701670 */
[----:B------:R-:W-:Y:S02]  /*ddf0*/  FSEL R140, R44, -INF , !P0 ;  /* 0xff8000002c8c7808 */ /* 0x000fe40004000000 */
[----:B------:R-:W-:-:S04]  /*de00*/  ISETP.GE.AND P0, PT, R5, 0x1, PT ;  /* 0x000000010500780c */ /* 0x000fc80003f06270 */
[----:B------:R-:W-:Y:S02]  /*de10*/  P2R R44, PR, RZ, 0x1 ;  /* 0x00000001ff2c7803 */ /* 0x000fe40000000000 */
[----:B------:R-:W-:-:S04]  /*de20*/  ISETP.GT.AND P0, PT, R25, RZ, !P0 ;  /* 0x000000ff1900720c */ /* 0x000fc80004704270 */
[----:B------:R-:W-:-:S04]  /*de30*/  ISETP.LT.OR P0, PT, R26, 0x1, P0 ;  /* 0x000000011a00780c */ /* 0x000fc80000701670 */
[----:B------:R-:W-:Y:S02]  /*de40*/  FSEL R19, R12, -INF , !P0 ;  /* 0xff8000000c137808 */ /* 0x000fe40004000000 */
[----:B------:R-:W-:Y:S02]  /*de50*/  ISETP.GE.AND P0, PT, R5, 0x5a, PT ;  /* 0x0000005a0500780c */ /* 0x000fe40003f06270 */
[----:B------:R-:W1:Y:S02]  /*de60*/  SHFL.IDX PT, R5, R20, 0x1, 0x1c1f ;  /* 0x003c1f0014057f89 */ /* 0x000e6400000e0000 */
[----:B------:R-:W-:Y:S02]  /*de70*/  P2R R42, PR, RZ, 0x1 ;  /* 0x00000001ff2a7803 */ /* 0x000fe40000000000 */
[----:B------:R-:W-:-:S04]  /*de80*/  ISETP.GT.AND P0, PT, R25, 0x59, !P0 ;  /* 0x000000591900780c */ /* 0x000fc80004704270 */
[----:B------:R-:W-:-:S04]  /*de90*/  ISETP.LT.OR P0, PT, R26, 0x5a, P0 ;  /* 0x0000005a1a00780c */ /* 0x000fc80000701670 */
[----:B------:R-:W-:Y:S02]  /*dea0*/  FSEL R138, R45, -INF , !P0 ;  /* 0xff8000002d8a7808 */ /* 0x000fe40004000000 */
[----:B------:R-:W-:Y:S01]  /*deb0*/  ISETP.GE.AND P0, PT, R212, 0x1, PT ;  /* 0x00000001d400780c */ /* 0x000fe20003f06270 */
[--C-:B-1----:R-:W-:Y:S02]  /*dec0*/  IMAD.IADD R24, R24, 0x1, R5.reuse ;  /* 0x0000000118187824 */ /* 0x102fe400078e0205 */
[----:B------:R-:W-:-:S03]  /*ded0*/  IMAD.IADD R23, R23, 0x1, R5 ;  /* 0x0000000117177824 */ /* 0x000fc600078e0205 */
[----:B------:R-:W-:-:S07]  /*dee0*/  IMNMX R22, R24, R22, PT ;  /* 0x0000001618167217 */ /* 0x000fce0003800200 */
        /* <DEDUP_REMOVED lines=12> */
.L_x_405:
[----:B------:R-:W-:-:S04]  /*dfb0*/  MOV R5, c[0x0][0x32c] ;  /* 0x0000cb0000057a02 */ /* 0x000fc80000000f00 */
[----:B------:R-:W-:-:S13]  /*dfc0*/  ISETP.NE.AND P0, PT, R5, 0x1, PT ;  /* 0x000000010500780c */ /* 0x000fda0003f05270 */
[----:B------:R-:W-:-:S05]  /*dfd0*/  @P0 IMAD.HI.U32 R5, R12, c[0x0][0x330], RZ ;  /* 0x0000cc000c050a27 */ /* 0x000fca00078e00ff */
[----:B------:R-:W-:Y:S02]  /*dfe0*/  @P0 SHF.R.U32.HI R12, RZ, c[0x0][0x334], R5 ;  /* 0x0000cd00ff0c0a19 */ /* 0x000fe40000011605 */
.L_x_406:
[----:B------:R-:W-:Y:S05]  /*dff0*/  BSYNC B0 ;  /* 0x0000000000007941 */ /* 0x000fea0003800000 */
.L_x_404:
[----:B------:R-:W-:-:S05]  /*e000*/  IMAD R12, R12, c[0x0][0x32c], R21 ;  /* 0x0000cb000c0c7a24 */ /* 0x000fca00078e0215 */
[----:B------:R-:W-:Y:S02]  /*e010*/  IADD3 R5, R12, c[0x0][0x32c], RZ ;  /* 0x0000cb000c057a10 */ /* 0x000fe40007ffe0ff */
[----:B------:R-:W-:Y:S02]  /*e020*/  IMNMX R23, R23, R12, !PT ;  /* 0x0000000c17177217 */ /* 0x000fe40007800200 */
[----:B------:R-:W-:Y:S02]  /*e030*/  IMNMX R22, R22, R5, PT ;  /* 0x0000000516167217 */ /* 0x000fe40003800200 */
.L_x_403:
        /* <DEDUP_REMOVED lines=70> */
[----:B------:R-:W-:Y:S02]  /*e4a0*/  ISETP.GT.AND P0, PT, R23, 0x40, !P6 ;  /* 0x000000401700780c */ /* 0x000fe40007704270 */
[----:B------:R-:W-:Y:S02]  /*e4b0*/  ISETP.NE.AND P6, PT, R43, RZ, PT ;  /* 0x000000ff2b00720c */ /* 0x000fe40003fc5270 */
[----:B------:R-:W-:-:S04]  /*e4c0*/  ISETP.LT.OR P0, PT, R22, 0x41, P0 ;  /* 0x000000411600780c */ /* 0x000fc80000701670 */
[----:B------:R-:W-:Y:S02]  /*e4d0*/  FSEL R164, R58, -INF , !P0 ;  /* 0xff8000003aa47808 */ /* 0x000fe40004000000 */
[----:B------:R-:W-:Y:S02]  /*e4e0*/  ISETP.GT.AND P0, PT, R23, 0x41, !P5 ;  /* 0x000000411700780c */ /* 0x000fe40006f04270 */
[----:B------:R-:W-:Y:S02]  /*e4f0*/  ISETP.NE.AND P5, PT, R44, RZ, PT ;  /* 0x000000ff2c00720c */ /* 0x000fe40003fa5270 */
[----:B------:R-:W-:-:S04]  /*e500*/  ISETP.LT.OR P0, PT, R22, 0x42, P0 ;  /* 0x000000421600780c */ /* 0x000fc80000701670 */
[----:B------:R-:W-:Y:S02]  /*e510*/  FSEL R166, R59, -INF , !P0 ;  /* 0xff8000003ba67808 */ /* 0x000fe40004000000 */
[----:B------:R-:W-:Y:S01]  /*e520*/  ISETP.GT.AND P0, PT, R23, 0x48, !P4 ;  /* 0x000000481700780c */ /* 0x000fe20006704270 */
[----:B------:R-:W-:Y:S01]  /*e530*/  LDSM.16.MT88.4 R56, [R205+0x3100] ;  /* 0x00310000cd38783b */ /* 0x000fe20000004200 */
[----:B------:R-:W-:Y:S02]  /*e540*/  ISETP.NE.AND P4, PT, R0, RZ, PT ;  /* 0x000000ff0000720c */ /* 0x000fe40003f85270 */
[----:B------:R-:W-:Y:S02]  /*e550*/  ISETP.LT.OR P0, PT, R22, 0x49, P0 ;  /* 0x000000491600780c */ /* 0x000fe40000701670 */
[----:B------:R-:W-:Y:S02]  /*e560*/  FMNMX.FTZ R0, R19, R16, !PT ;  /* 0x0000001013007209 */ /* 0x000fe40007810000 */
[----:B------:R-:W-:-:S02]  /*e570*/  FSEL R154, R54, -INF , !P0 ;  /* 0xff800000369a7808 */ /* 0x000fc40004000000 */
[----:B------:R-:W-:Y:S02]  /*e580*/  ISETP.GT.AND P0, PT, R23, 0x49, !P3 ;  /* 0x000000491700780c */ /* 0x000fe40005f04270 */
[----:B------:R-:W-:Y:S02]  /*e590*/  FMNMX.FTZ R0, R18, R0, !PT ;  /* 0x0000000012007209 */ /* 0x000fe40007810000 */
[----:B------:R-:W-:Y:S02]  /*e5a0*/  ISETP.LT.OR P0, PT, R22, 0x4a, P0 ;  /* 0x0000004a1600780c */ /* 0x000fe40000701670 */
[----:B------:R-:W-:Y:S02]  /*e5b0*/  FMNMX.FTZ R0, R7, R0, !PT ;  /* 0x0000000007007209 */ /* 0x000fe40007810000 */
[----:B------:R-:W-:Y:S02]  /*e5c0*/  FSEL R152, R55, -INF , !P0 ;  /* 0xff80000037987808 */ /* 0x000fe40004000000 */
[----:B------:R-:W-:-:S02]  /*e5d0*/  ISETP.GT.AND P0, PT, R23, 0x50, !P2 ;  /* 0x000000501700780c */ /* 0x000fc40005704270 */
[----:B------:R-:W-:Y:S02]  /*e5e0*/  FMNMX.FTZ R0, R84, R0, !PT ;  /* 0x0000000054007209 */ /* 0x000fe40007810000 */
[----:B------:R-:W-:Y:S02]  /*e5f0*/  ISETP.LT.OR P0, PT, R22, 0x51, P0 ;  /* 0x000000511600780c */ /* 0x000fe40000701670 */
[----:B------:R-:W-:Y:S02]  /*e600*/  FMNMX.FTZ R0, R85, R0, !PT ;  /* 0x0000000055007209 */ /* 0x000fe40007810000 */
[----:B------:R-:W-:Y:S02]  /*e610*/  FSEL R139, R50, -INF , !P0 ;  /* 0xff800000328b7808 */ /* 0x000fe40004000000 */
[----:B------:R-:W-:Y:S02]  /*e620*/  ISETP.GT.AND P0, PT, R23, 0x51, !P1 ;  /* 0x000000511700780c */ /* 0x000fe40004f04270 */
[----:B------:R-:W-:-:S02]  /*e630*/  FMNMX.FTZ R0, R6, R0, !PT ;  /* 0x0000000006007209 */ /* 0x000fc40007810000 */
[----:B------:R-:W-:Y:S02]  /*e640*/  ISETP.LT.OR P0, PT, R22, 0x52, P0 ;  /* 0x000000521600780c */ /* 0x000fe40000701670 */
[----:B------:R-:W-:Y:S02]  /*e650*/  FMNMX.FTZ R0, R13, R0, !PT ;  /* 0x000000000d007209 */ /* 0x000fe40007810000 */
[----:B------:R-:W-:Y:S02]  /*e660*/  FSEL R136, R51, -INF , !P0 ;  /* 0xff80000033887808 */ /* 0x000fe40004000000 */
[----:B------:R-:W-:Y:S02]  /*e670*/  ISETP.GT.AND P0, PT, R23, 0x1, !P4 ;  /* 0x000000011700780c */ /* 0x000fe40006704270 */
[----:B------:R-:W-:Y:S02]  /*e680*/  FMNMX.FTZ R0, R34, R0, !PT ;  /* 0x0000000022007209 */ /* 0x000fe40007810000 */
[----:B------:R-:W-:-:S02]  /*e690*/  ISETP.LT.OR P0, PT, R22, 0x2, P0 ;  /* 0x000000021600780c */ /* 0x000fc40000701670 */
[----:B------:R-:W-:Y:S02]  /*e6a0*/  FMNMX.FTZ R0, R33, R0, !PT ;  /* 0x0000000021007209 */ /* 0x000fe40007810000 */
[----:B------:R-:W-:Y:S02]  /*e6b0*/  FSEL R15, R15, -INF , !P0 ;  /* 0xff8000000f0f7808 */ /* 0x000fe40004000000 */
[----:B------:R-:W-:Y:S02]  /*e6c0*/  ISETP.GT.AND P0, PT, R23, RZ, !P5 ;  /* 0x000000ff1700720c */ /* 0x000fe40006f04270 */
[----:B------:R-:W-:Y:S02]  /*e6d0*/  FMNMX.FTZ R0, R32, R0, !PT ;  /* 0x0000000020007209 */ /* 0x000fe40007810000 */
[----:B------:R-:W-:Y:S02]  /*e6e0*/  ISETP.LT.OR P0, PT, R22, 0x1, P0 ;  /* 0x000000011600780c */ /* 0x000fe40000701670 */
[----:B------:R-:W-:-:S02]  /*e6f0*/  FMNMX.FTZ R0, R128, R0, !PT ;  /* 0x0000000080007209 */ /* 0x000fc40007810000 */
[----:B------:R-:W-:Y:S02]  /*e700*/  FSEL R14, R14, -INF , !P0 ;  /* 0xff8000000e0e7808 */ /* 0x000fe40004000000 */
[----:B------:R-:W-:Y:S02]  /*e710*/  FMNMX.FTZ R0, R144, R0, !PT ;  /* 0x0000000090007209 */ /* 0x000fe40007810000 */
[----:B------:R-:W-:Y:S02]  /*e720*/  FMNMX.FTZ R21, R14, R15, !PT ;  /* 0x0000000f0e157209 */ /* 0x000fe40007810000 */
[----:B------:R-:W-:Y:S02]  /*e730*/  FMNMX.FTZ R0, R145, R0, !PT ;  /* 0x0000000091007209 */ /* 0x000fe40007810000 */
[----:B------:R-:W-:Y:S02]  /*e740*/  FMNMX.FTZ R21, R12, R21, !PT ;  /* 0x000000150c157209 */ /* 0x000fe40007810000 */
[----:B------:R-:W-:-:S02]  /*e750*/  FMNMX.FTZ R0, R147, R0, !PT ;  /* 0x0000000093007209 */ /* 0x000fc40007810000 */
[----:B------:R-:W-:Y:S02]  /*e760*/  FMNMX.FTZ R21, R5, R21, !PT ;  /* 0x0000001505157209 */ /* 0x000fe40007810000 */
        /* <DEDUP_REMOVED lines=18> */
[----:B------:R-:W-:Y:S01]  /*e890*/  ISETP.GT.AND P0, PT, R23, 0x58, !P6 ;  /* 0x000000581700780c */ /* 0x000fe20007704270 */
[----:B------:R-:W1:Y:S01]  /*e8a0*/  SHFL.BFLY PT, R20, R0, 0x2, 0x1f ;  /* 0x0c401f0000147f89 */ /* 0x000e6200000e0000 */
[----:B------:R-:W-:Y:S02]  /*e8b0*/  FMNMX.FTZ R21, R162, R21, !PT ;  /* 0x00000015a2157209 */ /* 0x000fe40007810000 */
[----:B------:R-:W-:Y:S02]  /*e8c0*/  ISETP.LT.OR P0, PT, R22, 0x59, P0 ;  /* 0x000000591600780c */ /* 0x000fe40000701670 */
[----:B------:R-:W-:Y:S02]  /*e8d0*/  FMNMX.FTZ R21, R163, R21, !PT ;  /* 0x00000015a3157209 */ /* 0x000fe40007810000 */
[----:B------:R-:W-:-:S02]  /*e8e0*/  ISETP.NE.AND P6, PT, R42, RZ, PT ;  /* 0x000000ff2a00720c */ /* 0x000fc40003fc5270 */
        /* <DEDUP_REMOVED lines=8> */
[----:B------:R-:W-:Y:S02]  /*e970*/  FMNMX.FTZ R21, R152, R21, !PT ;  /* 0x0000001598157209 */ /* 0x000fe40007810000 */
[----:B-1----:R-:W-:Y:S02]  /*e980*/  FMNMX.FTZ R0, R0, R20, !PT ;  /* 0x0000001400007209 */ /* 0x002fe40007810000 */
[----:B------:R-:W-:Y:S02]  /*e990*/  FMNMX.FTZ R21, R139, R21, !PT ;  /* 0x000000158b157209 */ /* 0x000fe40007810000 */
[----:B------:R-:W-:Y:S01]  /*e9a0*/  ISETP.NE.AND P6, PT, R213, 0x1, PT ;  /* 0x00000001d500780c */ /* 0x000fe20003fc5270 */
[----:B------:R-:W1:Y:S01]  /*e9b0*/  SHFL.BFLY PT, R20, R0, 0x1, 0x1f ;  /* 0x0c201f0000147f89 */ /* 0x000e6200000e0000 */
[----:B------:R-:W-:-:S04]  /*e9c0*/  FMNMX.FTZ R21, R136, R21, !PT ;  /* 0x0000001588157209 */ /* 0x000fc80007810000 */
[----:B------:R-:W-:-:S04]  /*e9d0*/  FMNMX.FTZ R21, R132, R21, !PT ;  /* 0x0000001584157209 */ /* 0x000fc80007810000 */
[----:B------:R-:W-:-:S05]  /*e9e0*/  FMNMX.FTZ R21, R131, R21, !PT ;  /* 0x0000001583157209 */ /* 0x000fca0007810000 */
[----:B------:R-:W2:Y:S01]  /*e9f0*/  SHFL.BFLY PT, R22, R21, 0x2, 0x1f ;  /* 0x0c401f0015167f89 */ /* 0x000ea200000e0000 */
[----:B-1----:R-:W-:-:S04]  /*ea00*/  FMNMX.FTZ R0, R0, R20, !PT ;  /* 0x0000001400007209 */ /* 0x002fc80007810000 */
[C---:B------:R-:W-:Y:S01]  /*ea10*/  FSETP.NEU.FTZ.AND P0, PT, R0.reuse, -INF , PT ;  /* 0xff8000000000780b */ /* 0x040fe20003f1d000 */
[----:B------:R-:W-:-:S05]  /*ea20*/  FMUL.FTZ R143, R0, c[0x0][0x2d0] ;  /* 0x0000b400008f7a20 */ /* 0x000fca0000410000 */
[----:B------:R-:W-:Y:S02]  /*ea30*/  FSEL R143, R143, RZ, P0 ;  /* 0x000000ff8f8f7208 */ /* 0x000fe40000000000 */
[----:B--2---:R-:W-:-:S03]  /*ea40*/  FMNMX.FTZ R21, R21, R22, !PT ;  /* 0x0000001615157209 */ /* 0x004fc60007810000 */
[--C-:B------:R-:W-:Y:S02]  /*ea50*/  FFMA.FTZ R48, R16, c[0x0][0x2d0], -R143.reuse ;  /* 0x0000b40010307a23 */ /* 0x100fe4000001088f */
[--C-:B------:R-:W-:Y:S01]  /*ea60*/  FFMA.FTZ R49, R19, c[0x0][0x2d0], -R143.reuse ;  /* 0x0000b40013317a23 */ /* 0x100fe2000001088f */
[----:B------:R-:W1:Y:S01]  /*ea70*/  SHFL.BFLY PT, R20, R21, 0x1, 0x1f ;  /* 0x0c201f0015147f89 */ /* 0x000e6200000e0000 */
[--C-:B------:R-:W-:Y:S02]  /*ea80*/  FFMA.FTZ R45, R18, c[0x0][0x2d0], -R143.reuse ;  /* 0x0000b400122d7a23 */ /* 0x100fe4000001088f */
[----:B------:R-:W-:Y:S01]  /*ea90*/  MUFU.EX2 R48, R48 ;  /* 0x0000003000307308 */ /* 0x000fe20000000800 */
[--C-:B------:R-:W-:Y:S02]  /*eaa0*/  FFMA.FTZ R44, R7, c[0x0][0x2d0], -R143.reuse ;  /* 0x0000b400072c7a23 */ /* 0x100fe4000001088f */
[--C-:B------:R-:W-:Y:S02]  /*eab0*/  FFMA.FTZ R18, R6, c[0x0][0x2d0], -R143.reuse ;  /* 0x0000b40006127a23 */ /* 0x100fe4000001088f */
[----:B------:R-:W-:-:S02]  /*eac0*/  FFMA.FTZ R3, R13, c[0x0][0x2d0], -R143 ;  /* 0x0000b4000d037a23 */ /* 0x000fc4000001088f */
[--C-:B------:R-:W-:Y:S01]  /*ead0*/  FFMA.FTZ R43, R84, c[0x0][0x2d0], -R143.reuse ;  /* 0x0000b400542b7a23 */ /* 0x100fe2000001088f */
[----:B------:R-:W2:Y:S01]  /*eae0*/  MUFU.EX2 R49, R49 ;  /* 0x0000003100317308 */ /* 0x000ea20000000800 */
[--C-:B------:R-:W-:Y:S02]  /*eaf0*/  FFMA.FTZ R42, R85, c[0x0][0x2d0], -R143.reuse ;  /* 0x0000b400552a7a23 */ /* 0x100fe4000001088f */
[--C-:B------:R-:W-:Y:S02]  /*eb00*/  FFMA.FTZ R118, R34, c[0x0][0x2d0], -R143.reuse ;  /* 0x0000b40022767a23 */ /* 0x100fe4000001088f */
[--C-:B------:R-:W-:Y:S02]  /*eb10*/  FFMA.FTZ R119, R33, c[0x0][0x2d0], -R143.reuse ;  /* 0x0000b40021777a23 */ /* 0x100fe4000001088f */
[--C-:B------:R-:W-:Y:S01]  /*eb20*/  FFMA.FTZ R129, R32, c[0x0][0x2d0], -R143.reuse ;  /* 0x0000b40020817a23 */ /* 0x100fe2000001088f */
[----:B------:R-:W-:Y:S01]  /*eb30*/  MUFU.EX2 R45, R45 ;  /* 0x0000002d002d7308 */ /* 0x000fe20000000800 */
[----:B------:R-:W-:Y:S01]  /*eb40*/  LDSM.16.MT88.4 R32, [R205+0x3900] ;  /* 0x00390000cd20783b */ /* 0x000fe20000004200 */
[----:B------:R-:W-:-:S02]  /*eb50*/  FFMA.FTZ R128, R128, c[0x0][0x2d0], -R143 ;  /* 0x0000b40080807a23 */ /* 0x000fc4000001088f */
[--C-:B------:R-:W-:Y:S01]  /*eb60*/  FFMA.FTZ R144, R144, c[0x0][0x2d0], -R143.reuse ;  /* 0x0000b40090907a23 */ /* 0x100fe2000001088f */
[----:B-1----:R-:W-:Y:S01]  /*eb70*/  FMNMX.FTZ R16, R20, R21, !PT ;  /* 0x0000001514107209 */ /* 0x002fe20007810000 */
[--C-:B------:R-:W-:Y:S02]  /*eb80*/  FFMA.FTZ R145, R145, c[0x0][0x2d0], -R143.reuse ;  /* 0x0000b40091917a23 */ /* 0x100fe4000001088f */
[----:B------:R-:W1:Y:S01]  /*eb90*/  MUFU.EX2 R44, R44 ;  /* 0x0000002c002c7308 */ /* 0x000e620000000800 */
[----:B--2---:R-:W-:Y:S01]  /*eba0*/  F2FP.PACK_AB R64, R48, R49 ;  /* 0x000000313040723e */ /* 0x004fe200000000ff */
[----:B------:R-:W-:Y:S01]  /*ebb0*/  LDSM.16.MT88.4 R20, [R205+0x900] ;  /* 0x00090000cd14783b */ /* 0x000fe20000004200 */
[C---:B------:R-:W-:Y:S01]  /*ebc0*/  FMUL.FTZ R133, R16.reuse, c[0x0][0x2d0] ;  /* 0x0000b40010857a20 */ /* 0x040fe20000410000 */
[----:B------:R-:W-:Y:S01]  /*ebd0*/  FSETP.NEU.FTZ.AND P0, PT, R16, -INF , PT ;  /* 0xff8000001000780b */ /* 0x000fe20003f1d000 */
[--C-:B------:R-:W-:Y:S02]  /*ebe0*/  FFMA.FTZ R147, R147, c[0x0][0x2d0], -R143.reuse ;  /* 0x0000b40093937a23 */ /* 0x100fe4000001088f */
[--C-:B------:R-:W-:Y:S01]  /*ebf0*/  FFMA.FTZ R146, R146, c[0x0][0x2d0], -R143.reuse ;  /* 0x0000b40092927a23 */ /* 0x100fe2000001088f */
[----:B------:R-:W-:Y:S01]  /*ec00*/  FSEL R133, R133, RZ, P0 ;  /* 0x000000ff85857208 */ /* 0x000fe20000000000 */
[----:B------:R-:W-:Y:S01]  /*ec10*/  MUFU.EX2 R43, R43 ;  /* 0x0000002b002b7308 */ /* 0x000fe20000000800 */
[----:B------:R-:W-:-:S02]  /*ec20*/  FFMA.FTZ R165, R165, c[0x0][0x2d0], -R143 ;  /* 0x0000b400a5a57a23 */ /* 0x000fc4000001088f */
[----:B------:R-:W-:Y:S02]  /*ec30*/  FFMA.FTZ R160, R160, c[0x0][0x2d0], -R143 ;  /* 0x0000b400a0a07a23 */ /* 0x000fe4000001088f */
[--C-:B------:R-:W-:Y:S02]  /*ec40*/  FFMA.FTZ R50, R14, c[0x0][0x2d0], -R133.reuse ;  /* 0x0000b4000e327a23 */ /* 0x100fe40000010885 */
[--C-:B------:R-:W-:Y:S01]  /*ec50*/  FFMA.FTZ R51, R15, c[0x0][0x2d0], -R133.reuse ;  /* 0x0000b4000f337a23 */ /* 0x100fe20000010885 */
[----:B-1----:R-:W-:Y:S01]  /*ec60*/  F2FP.PACK_AB R66, R44, R45 ;  /* 0x0000002d2c42723e */ /* 0x002fe200000000ff */
[--C-:B------:R-:W-:Y:S01]  /*ec70*/  FFMA.FTZ R47, R12, c[0x0][0x2d0], -R133.reuse ;  /* 0x0000b4000c2f7a23 */ /* 0x100fe20000010885 */
[----:B------:R-:W-:Y:S01]  /*ec80*/  MUFU.EX2 R42, R42 ;  /* 0x0000002a002a7308 */ /* 0x000fe20000000800 */
[--C-:B------:R-:W-:Y:S01]  /*ec90*/  FFMA.FTZ R46, R5, c[0x0][0x2d0], -R133.reuse ;  /* 0x0000b400052e7a23 */ /* 0x100fe20000010885 */
[----:B------:R-:W-:Y:S01]  /*eca0*/  LDSM.16.MT88.4 R12, [R204+0x900] ;  /* 0x00090000cc0c783b */ /* 0x000fe20000004200 */
[----:B------:R-:W-:-:S02]  /*ecb0*/  FFMA.FTZ R41, R11, c[0x0][0x2d0], -R133 ;  /* 0x0000b4000b297a23 */ /* 0x000fc40000010885 */
[--C-:B------:R-:W-:Y:S01]  /*ecc0*/  FFMA.FTZ R40, R10, c[0x0][0x2d0], -R133.reuse ;  /* 0x0000b4000a287a23 */ /* 0x100fe20000010885 */
[----:B------:R-:W1:Y:S01]  /*ecd0*/  LDSM.16.MT88.4 R4, [R204+0x3100] ;  /* 0x00310000cc04783b */ /* 0x000e620000004200 */
[--C-:B------:R-:W-:Y:S01]  /*ece0*/  FFMA.FTZ R2, R9, c[0x0][0x2d0], -R133.reuse ;  /* 0x0000b40009027a23 */ /* 0x100fe20000010885 */
[----:B------:R-:W-:Y:S01]  /*ecf0*/  MUFU.EX2 R50, R50 ;  /* 0x0000003200327308 */ /* 0x000fe20000000800 */
[--C-:B------:R-:W-:Y:S02]  /*ed00*/  FFMA.FTZ R19, R8, c[0x0][0x2d0], -R133.reuse ;  /* 0x0000b40008137a23 */ /* 0x100fe40000010885 */
[----:B------:R-:W2:Y:S01]  /*ed10*/  LDSM.16.MT88.4 R8, [R208+0x3900] ;  /* 0x00390000d008783b */ /* 0x000ea20000004200 */
[--C-:B------:R-:W-:Y:S02]  /*ed20*/  FFMA.FTZ R130, R130, c[0x0][0x2d0], -R133.reuse ;  /* 0x0000b40082827a23 */ /* 0x100fe40000010885 */
[--C-:B------:R-:W-:Y:S02]  /*ed30*/  FFMA.FTZ R134, R134, c[0x0][0x2d0], -R133.reuse ;  /* 0x0000b40086867a23 */ /* 0x100fe40000010885 */
[----:B------:R-:W3:Y:S01]  /*ed40*/  MUFU.EX2 R51, R51 ;  /* 0x0000003300337308 */ /* 0x000ee20000000800 */
[----:B------:R-:W-:-:S02]  /*ed50*/  FFMA.FTZ R135, R135, c[0x0][0x2d0], -R133 ;  /* 0x0000b40087877a23 */ /* 0x000fc40000010885 */
[--C-:B------:R-:W-:Y:S02]  /*ed60*/  FFMA.FTZ R137, R137, c[0x0][0x2d0], -R133.reuse ;  /* 0x0000b40089897a23 */ /* 0x100fe40000010885 */
[--C-:B------:R-:W-:Y:S02]  /*ed70*/  FFMA.FTZ R155, R155, c[0x0][0x2d0], -R133.reuse ;  /* 0x0000b4009b9b7a23 */ /* 0x100fe40000010885 */
[--C-:B------:R-:W-:Y:S01]  /*ed80*/  FFMA.FTZ R162, R162, c[0x0][0x2d0], -R133.reuse ;  /* 0x0000b400a2a27a23 */ /* 0x100fe20000010885 */
[----:B------:R-:W-:Y:S01]  /*ed90*/  MUFU.EX2 R47, R47 ;  /* 0x0000002f002f7308 */ /* 0x000fe20000000800 */
[--C-:B------:R-:W-:Y:S02]  /*eda0*/  FFMA.FTZ R163, R163, c[0x0][0x2d0], -R133.reuse ;  /* 0x0000b400a3a37a23 */ /* 0x100fe40000010885 */
[----:B------:R-:W-:Y:S02]  /*edb0*/  FFMA.FTZ R167, R167, c[0x0][0x2d0], -R133 ;  /* 0x0000b400a7a77a23 */ /* 0x000fe40000010885 */
[----:B------:R-:W-:-:S02]  /*edc0*/  FFMA.FTZ R161, R161, c[0x0][0x2d0], -R143 ;  /* 0x0000b400a1a17a23 */ /* 0x000fc4000001088f */
[----:B------:R-:W-:Y:S01]  /*edd0*/  FFMA.FTZ R153, R153, c[0x0][0x2d0], -R143 ;  /* 0x0000b40099997a23 */ /* 0x000fe2000001088f */
[----:B------:R-:W4:Y:S01]  /*ede0*/  MUFU.EX2 R46, R46 ;  /* 0x0000002e002e7308 */ /* 0x000f220000000800 */
[----:B---3--:R-:W-:Y:S01]  /*edf0*/  F2FP.PACK_AB R65, R51, R50 ;  /* 0x000000323341723e */ /* 0x008fe200000000ff */
[--C-:B------:R-:W-:Y:S02]  /*ee00*/  FFMA.FTZ R164, R164, c[0x0][0x2d0], -R133.reuse ;  /* 0x0000b400a4a47a23 */ /* 0x100fe40000010885 */
[--C-:B------:R-:W-:Y:S02]  /*ee10*/  FFMA.FTZ R166, R166, c[0x0][0x2d0], -R133.reuse ;  /* 0x0000b400a6a67a23 */ /* 0x100fe40000010885 */
[--C-:B------:R-:W-:Y:S02]  /*ee20*/  FFMA.FTZ R154, R154, c[0x0][0x2d0], -R133.reuse ;  /* 0x0000b4009a9a7a23 */ /* 0x100fe40000010885 */
[----:B------:R-:W-:Y:S01]  /*ee30*/  MUFU.EX2 R18, R18 ;  /* 0x0000001200127308 */ /* 0x000fe20000000800 */
[----:B------:R-:W-:-:S02]  /*ee40*/  FFMA.FTZ R152, R152, c[0x0][0x2d0], -R133 ;  /* 0x0000b40098987a23 */ /* 0x000fc40000010885 */
[----:B------:R-:W-:Y:S02]  /*ee50*/  FADD.FTZ R48, R49, R48 ;  /* 0x0000003031307221 */ /* 0x000fe40000010000 */
[----:B------:R-:W-:Y:S02]  /*ee60*/  FADD.FTZ R50, R50, R51 ;  /* 0x0000003332327221 */ /* 0x000fe40000010000 */
[----:B------:R-:W-:Y:S01]  /*ee70*/  FADD.FTZ R48, R45, R48 ;  /* 0x000000302d307221 */ /* 0x000fe20000010000 */
[----:B----4-:R-:W-:Y:S01]  /*ee80*/  F2FP.PACK_AB R67, R46, R47 ;  /* 0x0000002f2e43723e */ /* 0x010fe200000000ff */
[----:B------:R-:W-:Y:S01]  /*ee90*/  MUFU.EX2 R3, R3 ;  /* 0x0000000300037308 */ /* 0x000fe20000000800 */
[----:B------:R-:W-:Y:S02]  /*eea0*/  FADD.FTZ R50, R47, R50 ;  /* 0x000000322f327221 */ /* 0x000fe40000010000 */
[----:B------:R-:W-:Y:S02]  /*eeb0*/  FADD.FTZ R44, R44, R48 ;  /* 0x000000302c2c7221 */ /* 0x000fe40000010000 */
[----:B------:R-:W-:Y:S01]  /*eec0*/  FADD.FTZ R46, R46, R50 ;  /* 0x000000322e2e7221 */ /* 0x000fe20000010000 */
[----:B------:R-:W-:Y:S01]  /*eed0*/  HMMA.16816.F32 R84, R64, R88, RZ ;  /* 0x000000584054723c */ /* 0x000fe200000018ff */
[----:B------:R-:W-:Y:S01]  /*eee0*/  FADD.FTZ R44, R43, R44 ;  /* 0x0000002c2b2c7221 */ /* 0x000fe20000010000 */
[----:B------:R-:W3:Y:S01]  /*eef0*/  MUFU.EX2 R41, R41 ;  /* 0x0000002900297308 */ /* 0x000ee20000000800 */
[----:B------:R-:W-:-:S02]  /*ef00*/  FFMA.FTZ R245, R138, c[0x0][0x2d0], -R143 ;  /* 0x0000b4008af57a23 */ /* 0x000fc4000001088f */
[--C-:B------:R-:W-:Y:S02]  /*ef10*/  FFMA.FTZ R142, R142, c[0x0][0x2d0], -R143.reuse ;  /* 0x0000b4008e8e7a23 */ /* 0x100fe4000001088f */
[--C-:B------:R-:W-:Y:S01]  /*ef20*/  FFMA.FTZ R141, R141, c[0x0][0x2d0], -R143.reuse ;  /* 0x0000b4008d8d7a23 */ /* 0x100fe2000001088f */
[C---:B------:R-:W-:Y:S01]  /*ef30*/  HMMA.16816.F32 R88, R64.reuse, R90, RZ ;  /* 0x0000005a4058723c */ /* 0x040fe200000018ff */
[----:B------:R-:W-:Y:S01]  /*ef40*/  FFMA.FTZ R140, R140, c[0x0][0x2d0], -R143 ;  /* 0x0000b4008c8c7a23 */ /* 0x000fe2000001088f */
[----:B------:R-:W4:Y:S01]  /*ef50*/  MUFU.EX2 R40, R40 ;  /* 0x0000002800287308 */ /* 0x000f220000000800 */
[--C-:B------:R-:W-:Y:S02]  /*ef60*/  FFMA.FTZ R138, R139, c[0x0][0x2d0], -R133.reuse ;  /* 0x0000b4008b8a7a23 */ /* 0x100fe40000010885 */
[--C-:B------:R-:W-:Y:S02]  /*ef70*/  FFMA.FTZ R136, R136, c[0x0][0x2d0], -R133.reuse ;  /* 0x0000b40088887a23 */ /* 0x100fe40000010885 */
[----:B------:R-:W-:Y:S01]  /*ef80*/  FFMA.FTZ R244, R131, c[0x0][0x2d0], -R133 ;  /* 0x0000b40083f47a23 */ /* 0x000fe20000010885 */
[----:B------:R-:W-:Y:S02]  /*ef90*/  HMMA.16816.F32 R92, R64, R96, RZ ;  /* 0x00000060405c723c */ /* 0x000fe400000018ff */
[----:B------:R-:W-:Y:S01]  /*efa0*/  MUFU.EX2 R2, R2 ;  /* 0x0000000200027308 */ /* 0x000fe20000000800 */
[----:B---3--:R-:W-:-:S05]  /*efb0*/  FADD.FTZ R46, R41, R46 ;  /* 0x0000002e292e7221 */ /* 0x008fca0000010000 */
[C---:B------:R-:W-:Y:S02]  /*efc0*/  HMMA.16816.F32 R96, R64.reuse, R98, RZ ;  /* 0x000000624060723c */ /* 0x040fe400000018ff */
[----:B------:R-:W3:Y:S06]  /*efd0*/  MUFU.EX2 R19, R19 ;  /* 0x0000001300137308 */ /* 0x000eec0000000800 */
[C---:B------:R-:W-:Y:S02]  /*efe0*/  HMMA.16816.F32 R112, R64.reuse, R108, RZ ;  /* 0x0000006c4070723c */ /* 0x040fe400000018ff */
[----:B------:R-:W5:Y:S06]  /*eff0*/  MUFU.EX2 R118, R118 ;  /* 0x0000007600767308 */ /* 0x000f6c0000000800 */
[C---:B------:R-:W-:Y:S02]  /*f000*/  HMMA.16816.F32 R68, R64.reuse, R72, RZ ;  /* 0x000000484044723c */ /* 0x040fe400000018ff */
[----:B------:R-:W-:Y:S06]  /*f010*/  MUFU.EX2 R119, R119 ;  /* 0x0000007700777308 */ /* 0x000fec0000000800 */
[C---:B------:R-:W-:Y:S02]  /*f020*/  HMMA.16816.F32 R76, R64.reuse, R80, RZ ;  /* 0x00000050404c723c */ /* 0x040fe400000018ff */
[----:B------:R-:W-:Y:S06]  /*f030*/  MUFU.EX2 R129, R129 ;  /* 0x0000008100817308 */ /* 0x000fec0000000800 */
[C---:B------:R-:W-:Y:S02]  /*f040*/  HMMA.16816.F32 R104, R64.reuse, R100, RZ ;  /* 0x000000644068723c */ /* 0x040fe400000018ff */
[----:B------:R-:W-:Y:S06]  /*f050*/  MUFU.EX2 R128, R128 ;  /* 0x0000008000807308 */ /* 0x000fec0000000800 */
[C---:B------:R-:W-:Y:S02]  /*f060*/  HMMA.16816.F32 R52, R64.reuse, R56, RZ ;  /* 0x000000384034723c */ /* 0x040fe400000018ff */
[----:B------:R-:W1:Y:S06]  /*f070*/  MUFU.EX2 R130, R130 ;  /* 0x0000008200827308 */ /* 0x000e6c0000000800 */
[C---:B------:R-:W-:Y:S02]  /*f080*/  HMMA.16816.F32 R108, R64.reuse, R110, RZ ;  /* 0x0000006e406c723c */ /* 0x040fe400000018ff */
[----:B------:R-:W1:Y:S06]  /*f090*/  MUFU.EX2 R134, R134 ;  /* 0x0000008600867308 */ /* 0x000e6c0000000800 */
[C---:B------:R-:W-:Y:S02]  /*f0a0*/  HMMA.16816.F32 R72, R64.reuse, R74, RZ ;  /* 0x0000004a4048723c */ /* 0x040fe400000018ff */
[----:B------:R-:W-:Y:S06]  /*f0b0*/  MUFU.EX2 R135, R135 ;  /* 0x0000008700877308 */ /* 0x000fec0000000800 */
[C---:B------:R-:W-:Y:S02]  /*f0c0*/  HMMA.16816.F32 R80, R64.reuse, R82, RZ ;  /* 0x000000524050723c */ /* 0x040fe400000018ff */
[----:B------:R-:W1:Y:S06]  /*f0d0*/  MUFU.EX2 R137, R137 ;  /* 0x0000008900897308 */ /* 0x000e6c0000000800 */
[C---:B------:R-:W-:Y:S02]  /*f0e0*/  HMMA.16816.F32 R100, R64.reuse, R102, RZ ;  /* 0x000000664064723c */ /* 0x040fe400000018ff */
[----:B------:R-:W2:Y:S06]  /*f0f0*/  MUFU.EX2 R144, R144 ;  /* 0x0000009000907308 */ /* 0x000eac0000000800 */
[C---:B------:R-:W-:Y:S02]  /*f100*/  HMMA.16816.F32 R56, R64.reuse, R58, RZ ;  /* 0x0000003a4038723c */ /* 0x040fe400000018ff */
[----:B------:R-:W-:Y:S06]  /*f110*/  MUFU.EX2 R145, R145 ;  /* 0x0000009100917308 */ /* 0x000fec0000000800 */
[C---:B-1----:R-:W-:Y:S02]  /*f120*/  HMMA.16816.F32 R60, R64.reuse, R4, RZ ;  /* 0x00000004403c723c */ /* 0x042fe400000018ff */
[----:B------:R-:W-:Y:S05]  /*f130*/  MUFU.EX2 R147, R147 ;  /* 0x0000009300937308 */ /* 0x000fea0000000800 */
[----:B------:R-:W-:Y:S01]  /*f140*/  F2FP.PACK_AB R4, R42, R43 ;  /* 0x0000002b2a04723e */ /* 0x000fe200000000ff */
[----:B------:R-:W-:Y:S01]  /*f150*/  HMMA.16816.F32 R64, R64, R6, RZ ;  /* 0x000000064040723c */ /* 0x000fe200000018ff */
[----:B----4-:R-:W-:Y:S01]  /*f160*/  F2FP.PACK_AB R5, R40, R41 ;  /* 0x000000292805723e */ /* 0x010fe200000000ff */
[----:B------:R-:W-:Y:S01]  /*f170*/  MUFU.EX2 R146, R146 ;  /* 0x0000009200927308 */ /* 0x000fe20000000800 */
[----:B------:R-:W-:-:S02]  /*f180*/  FADD.FTZ R42, R42, R44 ;  /* 0x0000002c2a2a7221 */ /* 0x000fc40000010000 */
[----:B------:R-:W-:Y:S02]  /*f190*/  FADD.FTZ R40, R40, R46 ;  /* 0x0000002e28287221 */ /* 0x000fe40000010000 */
[----:B------:R-:W-:Y:S01]  /*f1a0*/  F2FP.PACK_AB R6, R3, R18 ;  /* 0x000000120306723e */ /* 0x000fe200000000ff */
[----:B------:R-:W-:Y:S01]  /*f1b0*/  FADD.FTZ R42, R18, R42 ;  /* 0x0000002a122a7221 */ /* 0x000fe20000010000 */
[----:B---3--:R-:W-:Y:S01]  /*f1c0*/  F2FP.PACK_AB R7, R19, R2 ;  /* 0x000000021307723e */ /* 0x008fe200000000ff */
[----:B------:R-:W1:Y:S01]  /*f1d0*/  MUFU.EX2 R155, R155 ;  /* 0x0000009b009b7308 */ /* 0x000e620000000800 */
[----:B------:R-:W-:Y:S02]  /*f1e0*/  FADD.FTZ R40, R2, R40 ;  /* 0x0000002802287221 */ /* 0x000fe40000010000 */
[----:B------:R-:W-:Y:S02]  /*f1f0*/  FADD.FTZ R3, R3, R42 ;  /* 0x0000002a03037221 */ /* 0x000fe40000010000 */
[----:B------:R-:W-:Y:S01]  /*f200*/  FADD.FTZ R19, R19, R40 ;  /* 0x0000002813137221 */ /* 0x000fe20000010000 */
[----:B------:R-:W-:Y:S01]  /*f210*/  HMMA.16816.F32 R84, R4, R12, R84 ;  /* 0x0000000c0454723c */ /* 0x000fe20000001854 */
[----:B-----5:R-:W-:Y:S01]  /*f220*/  FADD.FTZ R3, R118, R3 ;  /* 0x0000000376037221 */ /* 0x020fe20000010000 */
[----:B------:R-:W3:Y:S01]  /*f230*/  MUFU.EX2 R162, R162 ;  /* 0x000000a200a27308 */ /* 0x000ee20000000800 */
[----:B------:R-:W-:-:S02]  /*f240*/  FADD.FTZ R19, R130, R19 ;  /* 0x0000001382137221 */ /* 0x000fc40000010000 */
[----:B------:R-:W-:-:S03]  /*f250*/  @P6 IMAD.HI.U32 R2, R117, c[0x0][0x2c8], RZ ;  /* 0x0000b20075026a27 */ /* 0x000fc600078e00ff */
[----:B------:R-:W-:Y:S01]  /*f260*/  HMMA.16816.F32 R88, R4, R14, R88 ;  /* 0x0000000e0458723c */ /* 0x000fe20000001858 */
[----:B------:R-:W4:Y:S01]  /*f270*/  LDSM.16.MT88.4 R12, [R204+0x3900] ;  /* 0x00390000cc0c783b */ /* 0x000f220000004200 */
[----:B------:R-:W-:Y:S01]  /*f280*/  MUFU.EX2 R163, R163 ;  /* 0x000000a300a37308 */ /* 0x000fe20000000800 */
[----:B------:R-:W-:Y:S02]  /*f290*/  @P6 SHF.R.U32.HI R117, RZ, c[0x0][0x2cc], R2 ;  /* 0x0000b300ff756a19 */ /* 0x000fe40000011602 */
[----:B------:R-:W-:-:S03]  /*f2a0*/  ISETP.GE.AND P6, PT, R212, 0x1, PT ;  /* 0x00000001d400780c */ /* 0x000fc60003fc6270 */
[C---:B--2---:R-:W-:Y:S01]  /*f2b0*/  HMMA.16816.F32 R92, R4.reuse, R8, R92 ;  /* 0x00000008045c723c */ /* 0x044fe2000000185c */
[----:B------:R-:W-:Y:S01]  /*f2c0*/  IMAD.IADD R116, R116, 0x1, R117 ;  /* 0x0000000174747824 */ /* 0x000fe200078e0275 */
[----:B------:R-:W2:Y:S06]  /*f2d0*/  MUFU.EX2 R167, R167 ;  /* 0x000000a700a77308 */ /* 0x000eac0000000800 */
[C---:B------:R-:W-:Y:S01]  /*f2e0*/  HMMA.16816.F32 R96, R4.reuse, R10, R96 ;  /* 0x0000000a0460723c */ /* 0x040fe20000001860 */
[----:B------:R-:W5:Y:S01]  /*f2f0*/  LDSM.16.MT88.4 R8, [R204+0x1100] ;  /* 0x00110000cc08783b */ /* 0x000f620000004200 */
[----:B------:R-:W1:Y:S06]  /*f300*/  MUFU.EX2 R165, R165 ;  /* 0x000000a500a57308 */ /* 0x000e6c0000000800 */
[C---:B------:R-:W-:Y:S02]  /*f310*/  HMMA.16816.F32 R112, R4.reuse, R28, R112 ;  /* 0x0000001c0470723c */ /* 0x040fe40000001870 */
[----:B------:R-:W-:Y:S06]  /*f320*/  MUFU.EX2 R160, R160 ;  /* 0x000000a000a07308 */ /* 0x000fec0000000800 */
[C---:B------:R-:W-:Y:S01]  /*f330*/  HMMA.16816.F32 R108, R4.reuse, R30, R108 ;  /* 0x0000001e046c723c */ /* 0x040fe2000000186c */
[----:B------:R-:W1:Y:S01]  /*f340*/  LDSM.16.MT88.4 R28, [R208+0x1100] ;  /* 0x00110000d01c783b */ /* 0x000e620000004200 */
[----:B------:R-:W-:Y:S06]  /*f350*/  MUFU.EX2 R161, R161 ;  /* 0x000000a100a17308 */ /* 0x000fec0000000800 */
[C---:B------:R-:W-:Y:S02]  /*f360*/  HMMA.16816.F32 R68, R4.reuse, R24, R68 ;  /* 0x000000180444723c */ /* 0x040fe40000001844 */
[----:B------:R-:W-:Y:S06]  /*f370*/  MUFU.EX2 R153, R153 ;  /* 0x0000009900997308 */ /* 0x000fec0000000800 */
[C---:B------:R-:W-:Y:S01]  /*f380*/  HMMA.16816.F32 R72, R4.reuse, R26, R72 ;  /* 0x0000001a0448723c */ /* 0x040fe20000001848 */
[----:B------:R-:W-:Y:S01]  /*f390*/  LDSM.16.MT88.4 R24, [R206+0x1100] ;  /* 0x00110000ce18783b */ /* 0x000fe20000004200 */
[----:B------:R-:W1:Y:S06]  /*f3a0*/  MUFU.EX2 R164, R164 ;  /* 0x000000a400a47308 */ /* 0x000e6c0000000800 */
        /* <DEDUP_REMOVED lines=9> */
[----:B------:R-:W1:Y:S06]  /*f440*/  MUFU.EX2 R142, R142 ;  /* 0x0000008e008e7308 */ /* 0x000e6c0000000800 */
[C---:B------:R-:W-:Y:S02]  /*f450*/  HMMA.16816.F32 R52, R4.reuse, R32, R52 ;  /* 0x000000200434723c */ /* 0x040fe40000001834 */
[----:B------:R-:W-:Y:S06]  /*f460*/  MUFU.EX2 R141, R141 ;  /* 0x0000008d008d7308 */ /* 0x000fec0000000800 */
[C---:B------:R-:W-:Y:S01]  /*f470*/  HMMA.16816.F32 R56, R4.reuse, R34, R56 ;  /* 0x000000220438723c */ /* 0x040fe20000001838 */
[----:B------:R-:W-:Y:S01]  /*f480*/  LDSM.16.MT88.4 R32, [R205+0x4100] ;  /* 0x00410000cd20783b */ /* 0x000fe20000004200 */
[----:B------:R-:W-:Y:S06]  /*f490*/  MUFU.EX2 R140, R140 ;  /* 0x0000008c008c7308 */ /* 0x000fec0000000800 */
[C---:B----4-:R-:W-:Y:S02]  /*f4a0*/  HMMA.16816.F32 R60, R4.reuse, R12, R60 ;  /* 0x0000000c043c723c */ /* 0x050fe4000000183c */
[----:B------:R-:W-:Y:S06]  /*f4b0*/  MUFU.EX2 R245, R245 ;  /* 0x000000f500f57308 */ /* 0x000fec0000000800 */
[----:B------:R-:W-:Y:S01]  /*f4c0*/  HMMA.16816.F32 R64, R4, R14, R64 ;  /* 0x0000000e0440723c */ /* 0x000fe20000001840 */
[----:B------:R-:W4:Y:S01]  /*f4d0*/  LDSM.16.MT88.4 R12, [R208+0x4100] ;  /* 0x00410000d00c783b */ /* 0x000f220000004200 */
[----:B------:R-:W1:Y:S05]  /*f4e0*/  MUFU.EX2 R138, R138 ;  /* 0x0000008a008a7308 */ /* 0x000e6a0000000800 */
[C---:B------:R-:W-:Y:S01]  /*f4f0*/  F2FP.PACK_AB R4, R119.reuse, R118 ;  /* 0x000000767704723e */ /* 0x040fe200000000ff */
[----:B------:R-:W-:Y:S01]  /*f500*/  FADD.FTZ R119, R119, R3 ;  /* 0x0000000377777221 */ /* 0x000fe20000010000 */
[----:B------:R-:W-:Y:S01]  /*f510*/  F2FP.PACK_AB R6, R128, R129 ;  /* 0x000000818006723e */ /* 0x000fe200000000ff */
[----:B------:R-:W2:Y:S01]  /*f520*/  MUFU.EX2 R136, R136 ;  /* 0x0000008800887308 */ /* 0x000ea20000000800 */
[C---:B------:R-:W-:Y:S01]  /*f530*/  F2FP.PACK_AB R5, R134.reuse, R130 ;  /* 0x000000828605723e */ /* 0x040fe200000000ff */
[----:B------:R-:W-:Y:S01]  /*f540*/  FADD.FTZ R134, R134, R19 ;  /* 0x0000001386867221 */ /* 0x000fe20000010000 */
[----:B------:R-:W-:Y:S01]  /*f550*/  F2FP.PACK_AB R7, R137, R135 ;  /* 0x000000878907723e */ /* 0x000fe200000000ff */
[----:B------:R-:W-:Y:S01]  /*f560*/  FADD.FTZ R119, R129, R119 ;  /* 0x0000007781777221 */ /* 0x000fe20000010000 */
[----:B------:R-:W-:Y:S01]  /*f570*/  IADD3 R3, R116, c[0x0][0x328], RZ ;  /* 0x0000ca0074037a10 */ /* 0x000fe20007ffe0ff */
[----:B------:R-:W-:-:S02]  /*f580*/  FADD.FTZ R134, R135, R134 ;  /* 0x0000008687867221 */ /* 0x000fc40000010000 */
[----:B------:R-:W-:Y:S01]  /*f590*/  MUFU.EX2 R244, R244 ;  /* 0x000000f400f47308 */ /* 0x000fe20000000800 */
[----:B------:R-:W-:Y:S01]  /*f5a0*/  FADD.FTZ R128, R128, R119 ;  /* 0x0000007780807221 */ /* 0x000fe20000010000 */
[----:B-----5:R-:W-:Y:S01]  /*f5b0*/  HMMA.16816.F32 R84, R4, R8, R84 ;  /* 0x000000080454723c */ /* 0x020fe20000001854 */
[----:B------:R-:W-:Y:S02]  /*f5c0*/  FADD.FTZ R137, R137, R134 ;  /* 0x0000008689897221 */ /* 0x000fe40000010000 */
[----:B------:R-:W-:Y:S02]  /*f5d0*/  FADD.FTZ R128, R144, R128 ;  /* 0x0000008090807221 */ /* 0x000fe40000010000 */
[----:B-1----:R-:W-:-:S03]  /*f5e0*/  FADD.FTZ R137, R155, R137 ;  /* 0x000000899b897221 */ /* 0x002fc60000010000 */
[C---:B------:R-:W-:Y:S01]  /*f5f0*/  HMMA.16816.F32 R88, R4.reuse, R10, R88 ;  /* 0x0000000a0458723c */ /* 0x040fe20000001858 */
[----:B------:R-:W1:Y:S07]  /*f600*/  LDSM.16.MT88.4 R8, [R204+0x4100] ;  /* 0x00410000cc08783b */ /* 0x000e6e0000004200 */
[C---:B------:R-:W-:Y:S08]  /*f610*/  HMMA.16816.F32 R112, R4.reuse, R28, R112 ;  /* 0x0000001c0470723c */ /* 0x040ff00000001870 */
[C---:B----4-:R-:W-:Y:S08]  /*f620*/  HMMA.16816.F32 R92, R4.reuse, R12, R92 ;  /* 0x0000000c045c723c */ /* 0x050ff0000000185c */
[C---:B------:R-:W-:Y:S01]  /*f630*/  HMMA.16816.F32 R96, R4.reuse, R14, R96 ;  /* 0x0000000e0460723c */ /* 0x040fe20000001860 */
[----:B------:R-:W4:Y:S07]  /*f640*/  LDSM.16.MT88.4 R12, [R204+0x1900] ;  /* 0x00190000cc0c783b */ /* 0x000f2e0000004200 */
[C---:B------:R-:W-:Y:S01]  /*f650*/  HMMA.16816.F32 R108, R4.reuse, R30, R108 ;  /* 0x0000001e046c723c */ /* 0x040fe2000000186c */
[----:B------:R-:W-:Y:S07]  /*f660*/  LDSM.16.MT88.4 R28, [R208+0x1900] ;  /* 0x00190000d01c783b */ /* 0x000fee0000004200 */
[C---:B------:R-:W-:Y:S08]  /*f670*/  HMMA.16816.F32 R68, R4.reuse, R24, R68 ;  /* 0x000000180444723c */ /* 0x040ff00000001844 */
[C---:B-1----:R-:W-:Y:S08]  /*f680*/  HMMA.16816.F32 R60, R4.reuse, R8, R60 ;  /* 0x00000008043c723c */ /* 0x042ff0000000183c */
[C---:B------:R-:W-:Y:S01]  /*f690*/  HMMA.16816.F32 R64, R4.reuse, R10, R64 ;  /* 0x0000000a0440723c */ /* 0x040fe20000001840 */
[----:B------:R-:W1:Y:S07]  /*f6a0*/  LDSM.16.MT88.4 R8, [R208+0x4900] ;  /* 0x00490000d008783b */ /* 0x000e6e0000004200 */
[C---:B------:R-:W-:Y:S01]  /*f6b0*/  HMMA.16816.F32 R72, R4.reuse, R26, R72 ;  /* 0x0000001a0448723c */ /* 0x040fe20000001848 */
[----:B------:R-:W5:Y:S07]  /*f6c0*/  LDSM.16.MT88.4 R24, [R206+0x1900] ;  /* 0x00190000ce18783b */ /* 0x000f6e0000004200 */
[C---:B------:R-:W-:Y:S08]  /*f6d0*/  HMMA.16816.F32 R76, R4.reuse, R20, R76 ;  /* 0x00000014044c723c */ /* 0x040ff0000000184c */
[C---:B------:R-:W-:Y:S01]  /*f6e0*/  HMMA.16816.F32 R80, R4.reuse, R22, R80 ;  /* 0x000000160450723c */ /* 0x040fe20000001850 */
[----:B------:R-:W1:Y:S07]  /*f6f0*/  LDSM.16.MT88.4 R20, [R205+0x1900] ;  /* 0x00190000cd14783b */ /* 0x000e6e0000004200 */
[C---:B------:R-:W-:Y:S08]  /*f700*/  HMMA.16816.F32 R104, R4.reuse, R36, R104 ;  /* 0x000000240468723c */ /* 0x040ff00000001868 */
[C---:B------:R-:W-:Y:S01]  /*f710*/  HMMA.16816.F32 R100, R4.reuse, R38, R100 ;  /* 0x000000260464723c */ /* 0x040fe20000001864 */
[----:B------:R-:W1:Y:S07]  /*f720*/  LDSM.16.MT88.4 R36, [R206+0x4900] ;  /* 0x00490000ce24783b */ /* 0x000e6e0000004200 */
[C---:B------:R-:W-:Y:S08]  /*f730*/  HMMA.16816.F32 R52, R4.reuse, R32, R52 ;  /* 0x000000200434723c */ /* 0x040ff00000001834 */
[----:B------:R-:W-:Y:S01]  /*f740*/  HMMA.16816.F32 R56, R4, R34, R56 ;  /* 0x000000220438723c */ /* 0x000fe20000001838 */
[----:B------:R-:W5:Y:S06]  /*f750*/  LDSM.16.MT88.4 R32, [R205+0x4900] ;  /* 0x00490000cd20783b */ /* 0x000f6c0000004200 */
[C---:B------:R-:W-:Y:S01]  /*f760*/  F2FP.PACK_AB R4, R145.reuse, R144 ;  /* 0x000000909104723e */ /* 0x040fe200000000ff */
[----:B------:R-:W-:Y:S01]  /*f770*/  FADD.FTZ R145, R145, R128 ;  /* 0x0000008091917221 */ /* 0x000fe20000010000 */
[----:B------:R-:W-:-:S02]  /*f780*/  F2FP.PACK_AB R6, R146, R147 ;  /* 0x000000939206723e */ /* 0x000fc400000000ff */
[C---:B---3--:R-:W-:Y:S01]  /*f790*/  F2FP.PACK_AB R5, R162.reuse, R155 ;  /* 0x0000009ba205723e */ /* 0x048fe200000000ff */
[----:B------:R-:W-:Y:S01]  /*f7a0*/  FADD.FTZ R162, R162, R137 ;  /* 0x00000089a2a27221 */ /* 0x000fe20000010000 */
[----:B--2---:R-:W-:Y:S01]  /*f7b0*/  F2FP.PACK_AB R7, R167, R163 ;  /* 0x000000a3a707723e */ /* 0x004fe200000000ff */
        /* <DEDUP_REMOVED lines=9> */
[C---:B-1----:R-:W-:Y:S08]  /*f850*/  HMMA.16816.F32 R92, R4.reuse, R8, R92 ;  /* 0x00000008045c723c */ /* 0x042ff0000000185c */
[C---:B------:R-:W-:Y:S01]  /*f860*/  HMMA.16816.F32 R96, R4.reuse, R10, R96 ;  /* 0x0000000a0460723c */ /* 0x040fe20000001860 */
[----:B------:R-:W1:Y:S07]  /*f870*/  LDSM.16.MT88.4 R8, [R204+0x2100] ;  /* 0x00210000cc08783b */ /* 0x000e6e0000004200 */
[C---:B------:R-:W-:Y:S08]  /*f880*/  HMMA.16816.F32 R112, R4.reuse, R28, R112 ;  /* 0x0000001c0470723c */ /* 0x040ff00000001870 */
[C---:B------:R-:W-:Y:S01]  /*f890*/  HMMA.16816.F32 R108, R4.reuse, R30, R108 ;  /* 0x0000001e046c723c */ /* 0x040fe2000000186c */
[----:B------:R-:W-:Y:S07]  /*f8a0*/  LDSM.16.MT88.4 R28, [R208+0x2100] ;  /* 0x00210000d01c783b */ /* 0x000fee0000004200 */
[C---:B-----5:R-:W-:Y:S08]  /*f8b0*/  HMMA.16816.F32 R68, R4.reuse, R24, R68 ;  /* 0x000000180444723c */ /* 0x060ff00000001844 */
[C---:B------:R-:W-:Y:S01]  /*f8c0*/  HMMA.16816.F32 R72, R4.reuse, R26, R72 ;  /* 0x0000001a0448723c */ /* 0x040fe20000001848 */
[----:B------:R-:W-:Y:S07]  /*f8d0*/  LDSM.16.MT88.4 R24, [R206+0x2100] ;  /* 0x00210000ce18783b */ /* 0x000fee0000004200 */
[C---:B------:R-:W-:Y:S08]  /*f8e0*/  HMMA.16816.F32 R76, R4.reuse, R20, R76 ;  /* 0x00000014044c723c */ /* 0x040ff0000000184c */
[C---:B------:R-:W-:Y:S01]  /*f8f0*/  HMMA.16816.F32 R80, R4.reuse, R22, R80 ;  /* 0x000000160450723c */ /* 0x040fe20000001850 */
[----:B------:R-:W3:Y:S07]  /*f900*/  LDSM.16.MT88.4 R20, [R205+0x2100] ;  /* 0x00210000cd14783b */ /* 0x000eee0000004200 */
[C---:B------:R-:W-:Y:S08]  /*f910*/  HMMA.16816.F32 R104, R4.reuse, R36, R104 ;  /* 0x000000240468723c */ /* 0x040ff00000001868 */
[C---:B------:R-:W-:Y:S01]  /*f920*/  HMMA.16816.F32 R100, R4.reuse, R38, R100 ;  /* 0x000000260464723c */ /* 0x040fe20000001864 */
[----:B------:R-:W-:Y:S07]  /*f930*/  LDSM.16.MT88.4 R36, [R206+0x5100] ;  /* 0x00510000ce24783b */ /* 0x000fee0000004200 */
[C---:B------:R-:W-:Y:S08]  /*f940*/  HMMA.16816.F32 R52, R4.reuse, R32, R52 ;  /* 0x000000200434723c */ /* 0x040ff00000001834 */
[C---:B------:R-:W-:Y:S01]  /*f950*/  HMMA.16816.F32 R56, R4.reuse, R34, R56 ;  /* 0x000000220438723c */ /* 0x040fe20000001838 */
[----:B------:R-:W-:Y:S07]  /*f960*/  LDSM.16.MT88.4 R32, [R205+0x5100] ;  /* 0x00510000cd20783b */ /* 0x000fee0000004200 */
[C---:B--2---:R-:W-:Y:S08]  /*f970*/  HMMA.16816.F32 R60, R4.reuse, R12, R60 ;  /* 0x0000000c043c723c */ /* 0x044ff0000000183c */
[----:B------:R-:W-:Y:S01]  /*f980*/  HMMA.16816.F32 R64, R4, R14, R64 ;  /* 0x0000000e0440723c */ /* 0x000fe20000001840 */
[----:B------:R-:W2:Y:S06]  /*f990*/  LDSM.16.MT88.4 R12, [R208+0x5100] ;  /* 0x00510000d00c783b */ /* 0x000eac0000004200 */
[C---:B------:R-:W-:Y:S01]  /*f9a0*/  F2FP.PACK_AB R4, R160.reuse, R165 ;  /* 0x000000a5a004723e */ /* 0x040fe200000000ff */
[----:B------:R-:W-:Y:S01]  /*f9b0*/  FADD.FTZ R160, R160, R146 ;  /* 0x00000092a0a07221 */ /* 0x000fe20000010000 */
[----:B------:R-:W-:-:S02]  /*f9c0*/  F2FP.PACK_AB R6, R153, R161 ;  /* 0x000000a19906723e */ /* 0x000fc400000000ff */
[C---:B------:R-:W-:Y:S01]  /*f9d0*/  F2FP.PACK_AB R5, R166.reuse, R164 ;  /* 0x000000a4a605723e */ /* 0x040fe200000000ff */
[----:B------:R-:W-:Y:S01]  /*f9e0*/  FADD.FTZ R166, R166, R167 ;  /* 0x000000a7a6a67221 */ /* 0x000fe20000010000 */
[----:B------:R-:W-:Y:S01]  /*f9f0*/  F2FP.PACK_AB R7, R152, R154 ;  /* 0x0000009a9807723e */ /* 0x000fe200000000ff */
[----:B------:R-:W-:Y:S02]  /*fa00*/  FADD.FTZ R160, R161, R160 ;  /* 0x000000a0a1a07221 */ /* 0x000fe40000010000 */
[----:B------:R-:W-:Y:S02]  /*fa10*/  FADD.FTZ R166, R154, R166 ;  /* 0x000000a69aa67221 */ /* 0x000fe40000010000 */
[----:B------:R-:W-:Y:S02]  /*fa20*/  FADD.FTZ R153, R153, R160 ;  /* 0x000000a099997221 */ /* 0x000fe40000010000 */
[----:B-1----:R-:W-:Y:S01]  /*fa30*/  HMMA.16816.F32 R84, R4, R8, R84 ;  /* 0x000000080454723c */ /* 0x002fe20000001854 */
[----:B------:R-:W-:-:S02]  /*fa40*/  FADD.FTZ R152, R152, R166 ;  /* 0x000000a698987221 */ /* 0x000fc40000010000 */
[----:B------:R-:W-:Y:S02]  /*fa50*/  FADD.FTZ R153, R142, R153 ;  /* 0x000000998e997221 */ /* 0x000fe40000010000 */
[----:B------:R-:W-:Y:S02]  /*fa60*/  FADD.FTZ R152, R138, R152 ;  /* 0x000000988a987221 */ /* 0x000fe40000010000 */
[----:B------:R-:W-:Y:S01]  /*fa70*/  FADD.FTZ R153, R141, R153 ;  /* 0x000000998d997221 */ /* 0x000fe20000010000 */
[----:B------:R-:W-:Y:S01]  /*fa80*/  HMMA.16816.F32 R88, R4, R10, R88 ;  /* 0x0000000a0458723c */ /* 0x000fe20000001858 */
[----:B------:R-:W1:Y:S01]  /*fa90*/  LDSM.16.MT88.4 R8, [R204+0x5100] ;  /* 0x00510000cc08783b */ /* 0x000e620000004200 */
[----:B------:R-:W-:Y:S02]  /*faa0*/  FADD.FTZ R152, R136, R152 ;  /* 0x0000009888987221 */ /* 0x000fe40000010000 */
[----:B------:R-:W-:-:S04]  /*fab0*/  FADD.FTZ R153, R140, R153 ;  /* 0x000000998c997221 */ /* 0x000fc80000010000 */
[C---:B---3--:R-:W-:Y:S08]  /*fac0*/  HMMA.16816.F32 R76, R4.reuse, R20, R76 ;  /* 0x00000014044c723c */ /* 0x048ff0000000184c */
[C---:B------:R-:W-:Y:S01]  /*fad0*/  HMMA.16816.F32 R80, R4.reuse, R22, R80 ;  /* 0x000000160450723c */ /* 0x040fe20000001850 */
[----:B------:R-:W3:Y:S07]  /*fae0*/  LDSM.16.MT88.4 R20, [R205+0x2900] ;  /* 0x00290000cd14783b */ /* 0x000eee0000004200 */
[C---:B--2---:R-:W-:Y:S08]  /*faf0*/  HMMA.16816.F32 R92, R4.reuse, R12, R92 ;  /* 0x0000000c045c723c */ /* 0x044ff0000000185c */
[C---:B------:R-:W-:Y:S01]  /*fb00*/  HMMA.16816.F32 R96, R4.reuse, R14, R96 ;  /* 0x0000000e0460723c */ /* 0x040fe20000001860 */
[----:B------:R-:W2:Y:S07]  /*fb10*/  LDSM.16.MT88.4 R12, [R204+0x2900] ;  /* 0x00290000cc0c783b */ /* 0x000eae0000004200 */
[C---:B------:R-:W-:Y:S07]  /*fb20*/  HMMA.16816.F32 R104, R4.reuse, R36, R104 ;  /* 0x000000240468723c */ /* 0x040fee0000001868 */
[----:B------:R-:W-:Y:S01]  /*fb30*/  FFMA.FTZ R36, R132, c[0x0][0x2d0], -R133 ;  /* 0x0000b40084247a23 */ /* 0x000fe20000010885 */
[C---:B-1----:R-:W-:Y:S05]  /*fb40*/  HMMA.16816.F32 R60, R4.reuse, R8, R60 ;  /* 0x00000008043c723c */ /* 0x042fea000000183c */
[----:B------:R-:W1:Y:S03]  /*fb50*/  MUFU.EX2 R36, R36 ;  /* 0x0000002400247308 */ /* 0x000e660000000800 */
[C---:B------:R-:W-:Y:S01]  /*fb60*/  HMMA.16816.F32 R64, R4.reuse, R10, R64 ;  /* 0x0000000a0440723c */ /* 0x040fe20000001840 */
[----:B------:R-:W4:Y:S07]  /*fb70*/  LDSM.16.MT88.4 R8, [R208+0x5900] ;  /* 0x00590000d008783b */ /* 0x000f2e0000004200 */
[----:B------:R-:W-:Y:S01]  /*fb80*/  HMMA.16816.F32 R112, R4, R28, R112 ;  /* 0x0000001c0470723c */ /* 0x000fe20000001870 */
[----:B-1----:R-:W-:-:S07]  /*fb90*/  FADD.FTZ R152, R36, R152 ;  /* 0x0000009824987221 */ /* 0x002fce0000010000 */
[C---:B------:R-:W-:Y:S01]  /*fba0*/  HMMA.16816.F32 R108, R4.reuse, R30, R108 ;  /* 0x0000001e046c723c */ /* 0x040fe2000000186c */
[----:B------:R-:W1:Y:S07]  /*fbb0*/  LDSM.16.MT88.4 R28, [R208+0x2900] ;  /* 0x00290000d01c783b */ /* 0x000e6e0000004200 */
[C---:B------:R-:W-:Y:S08]  /*fbc0*/  HMMA.16816.F32 R68, R4.reuse, R24, R68 ;  /* 0x000000180444723c */ /* 0x040ff00000001844 */
[C---:B------:R-:W-:Y:S01]  /*fbd0*/  HMMA.16816.F32 R72, R4.reuse, R26, R72 ;  /* 0x0000001a0448723c */ /* 0x040fe20000001848 */
[----:B------:R-:W5:Y:S07]  /*fbe0*/  LDSM.16.MT88.4 R24, [R206+0x2900] ;  /* 0x00290000ce18783b */ /* 0x000f6e0000004200 */
[C---:B------:R-:W-:Y:S08]  /*fbf0*/  HMMA.16816.F32 R100, R4.reuse, R38, R100 ;  /* 0x000000260464723c */ /* 0x040ff00000001864 */
[C---:B------:R-:W-:Y:S08]  /*fc00*/  HMMA.16816.F32 R52, R4.reuse, R32, R52 ;  /* 0x000000200434723c */ /* 0x040ff00000001834 */
[----:B------:R-:W-:Y:S07]  /*fc10*/  HMMA.16816.F32 R56, R4, R34, R56 ;  /* 0x000000220438723c */ /* 0x000fee0000001838 */
[----:B------:R-:W-:-:S02]  /*fc20*/  F2FP.PACK_AB R4, R141, R142 ;  /* 0x0000008e8d04723e */ /* 0x000fc400000000ff */
[C---:B------:R-:W-:Y:S01]  /*fc30*/  F2FP.PACK_AB R6, R245.reuse, R140 ;  /* 0x0000008cf506723e */ /* 0x040fe200000000ff */
[----:B------:R-:W-:Y:S01]  /*fc40*/  FADD.FTZ R245, R245, R153 ;  /* 0x00000099f5f57221 */ /* 0x000fe20000010000 */
[----:B------:R-:W-:Y:S02]  /*fc50*/  F2FP.PACK_AB R5, R136, R138 ;  /* 0x0000008a8805723e */ /* 0x000fe400000000ff */
[C---:B------:R-:W-:Y:S01]  /*fc60*/  F2FP.PACK_AB R7, R244.reuse, R36 ;  /* 0x00000024f407723e */ /* 0x040fe200000000ff */
[----:B------:R-:W-:-:S06]  /*fc70*/  FADD.FTZ R244, R244, R152 ;  /* 0x00000098f4f47221 */ /* 0x000fcc0000010000 */
[C---:B---3--:R-:W-:Y:S08]  /*fc80*/  HMMA.16816.F32 R76, R4.reuse, R20, R76 ;  /* 0x00000014044c723c */ /* 0x048ff0000000184c */
[C---:B------:R-:W-:Y:S01]  /*fc90*/  HMMA.16816.F32 R80, R4.reuse, R22, R80 ;  /* 0x000000160450723c */ /* 0x040fe20000001850 */
[----:B------:R-:W3:Y:S07]  /*fca0*/  LDSM.16.MT88.4 R20, [R206+0x5900] ;  /* 0x00590000ce14783b */ /* 0x000eee0000004200 */
[C---:B--2---:R-:W-:Y:S08]  /*fcb0*/  HMMA.16816.F32 R84, R4.reuse, R12, R84 ;  /* 0x0000000c0454723c */ /* 0x044ff00000001854 */
[C---:B------:R-:W-:Y:S01]  /*fcc0*/  HMMA.16816.F32 R88, R4.reuse, R14, R88 ;  /* 0x0000000e0458723c */ /* 0x040fe20000001858 */
[----:B------:R-:W2:Y:S07]  /*fcd0*/  LDSM.16.MT88.4 R12, [R205+0x5900] ;  /* 0x00590000cd0c783b */ /* 0x000eae0000004200 */
[C---:B----4-:R-:W-:Y:S08]  /*fce0*/  HMMA.16816.F32 R92, R4.reuse, R8, R92 ;  /* 0x00000008045c723c */ /* 0x050ff0000000185c */
[C---:B------:R-:W-:Y:S01]  /*fcf0*/  HMMA.16816.F32 R96, R4.reuse, R10, R96 ;  /* 0x0000000a0460723c */ /* 0x040fe20000001860 */
[----:B------:R-:W4:Y:S07]  /*fd00*/  LDSM.16.MT88.4 R8, [R204+0x5900] ;  /* 0x00590000cc08783b */ /* 0x000f2e0000004200 */
[C---:B-1----:R-:W-:Y:S08]  /*fd10*/  HMMA.16816.F32 R112, R4.reuse, R28, R112 ;  /* 0x0000001c0470723c */ /* 0x042ff00000001870 */
[C---:B------:R-:W-:Y:S08]  /*fd20*/  HMMA.16816.F32 R108, R4.reuse, R30, R108 ;  /* 0x0000001e046c723c */ /* 0x040ff0000000186c */
[C---:B-----5:R-:W-:Y:S08]  /*fd30*/  HMMA.16816.F32 R68, R4.reuse, R24, R68 ;  /* 0x000000180444723c */ /* 0x060ff00000001844 */
[C---:B------:R-:W-:Y:S08]  /*fd40*/  HMMA.16816.F32 R72, R4.reuse, R26, R72 ;  /* 0x0000001a0448723c */ /* 0x040ff00000001848 */
[C---:B---3--:R-:W-:Y:S08]  /*fd50*/  HMMA.16816.F32 R104, R4.reuse, R20, R104 ;  /* 0x000000140468723c */ /* 0x048ff00000001868 */
[C---:B------:R-:W-:Y:S08]  /*fd60*/  HMMA.16816.F32 R100, R4.reuse, R22, R100 ;  /* 0x000000160464723c */ /* 0x040ff00000001864 */
[C---:B--2---:R-:W-:Y:S08]  /*fd70*/  HMMA.16816.F32 R52, R4.reuse, R12, R52 ;  /* 0x0000000c0434723c */ /* 0x044ff00000001834 */
[C---:B------:R-:W-:Y:S08]  /*fd80*/  HMMA.16816.F32 R56, R4.reuse, R14, R56 ;  /* 0x0000000e0438723c */ /* 0x040ff00000001838 */
[C---:B----4-:R-:W-:Y:S08]  /*fd90*/  HMMA.16816.F32 R60, R4.reuse, R8, R60 ;  /* 0x00000008043c723c */ /* 0x050ff0000000183c */
        /* <DEDUP_REMOVED lines=12> */
.L_x_408:
[----:B------:R-:W-:-:S04]  /*fe60*/  MOV R4, 0x1 ;  /* 0x0000000100047802 */ /* 0x000fc80000000f00 */
[----:B------:R-:W-:-:S13]  /*fe70*/  ISETP.NE.AND P0, PT, R4, c[0x0][0x32c], PT ;  /* 0x0000cb0004007a0c */ /* 0x000fda0003f05270 */
[----:B------:R-:W-:-:S05]  /*fe80*/  @P0 IMAD.HI.U32 R4, R2, c[0x0][0x330], RZ ;  /* 0x0000cc0002040a27 */ /* 0x000fca00078e00ff */
[----:B------:R-:W-:Y:S02]  /*fe90*/  @P0 SHF.R.U32.HI R2, RZ, c[0x0][0x334], R4 ;  /* 0x0000cd00ff020a19 */ /* 0x000fe40000011604 */
.L_x_409:
[----:B------:R-:W-:-:S05]  /*fea0*/  MOV R4, c[0x0][0x32c] ;  /* 0x0000cb0000047a02 */ /* 0x000fca0000000f00 */
[----:B------:R-:W-:-:S05]  /*feb0*/  IMAD R4, R2, R4, c[0x0][0x32c] ;  /* 0x0000cb0002047624 */ /* 0x000fca00078e0204 */
[----:B------:R-:W-:-:S05]  /*fec0*/  IMNMX R3, R3, R4, PT ;  /* 0x0000000403037217 */ /* 0x000fca0003800200 */
.L_x_407:
[----:B------:R-:W-:-:S05]  /*fed0*/  IMAD.HI R3, R3, 0x2aaaaaab, RZ ;  /* 0x2aaaaaab03037827 */ /* 0x000fca00078e02ff */
[----:B------:R-:W-:-:S04]  /*fee0*/  SHF.R.U32.HI R2, RZ, 0x1f, R3 ;  /* 0x0000001fff027819 */ /* 0x000fc80000011603 */
[----:B------:R-:W-:-:S04]  /*fef0*/  LEA.HI.SX32 R2, R3, R2, 0x1c ;  /* 0x0000000203027211 */ /* 0x000fc800078fe2ff */
[----:B------:R-:W-:-:S04]  /*ff00*/  IMNMX R249, R226, R2, !PT ;  /* 0x00000002e2f97217 */ /* 0x000fc80007800200 */
[----:B------:R-:W-:-:S13]  /*ff10*/  ISETP.GE.AND P0, PT, R248, R249, PT ;  /* 0x000000f9f800720c */ /* 0x000fda0003f06270 */
[----:B------:R-:W-:Y:S05]  /*ff20*/  @!P0 BRA `(.L_x_410) ;  /* 0x00003fe000008947 */ /* 0x000fea0003800000 */
[----:B------:R-:W-:Y:S01]  /*ff30*/  MOV R2, R16 ;  /* 0x0000001000027202 */ /* 0x000fe20000000f00 */
[----:B------:R-:W-:Y:S01]  /*ff40*/  ULDC UR4, c[0x0][0x324] ;  /* 0x0000c90000047ab9 */ /* 0x000fe20000000800 */
[----:B------:R-:W-:Y:S01]  /*ff50*/  MOV R3, R0 ;  /* 0x0000000000037202 */ /* 0x000fe20000000f00 */
[----:B------:R-:W-:Y:S01]  /*ff60*/  ULOP3.LUT UR4, URZ, UR4, URZ, 0x33, !UPT ;  /* 0x000000043f047292 */ /* 0x000fe2000f8e333f */
[----:B------:R-:W-:Y:S02]  /*ff70*/  MOV R250, R248 ;  /* 0x000000f800fa7202 */ /* 0x000fe40000000f00 */
.L_x_421:
[----:B------:R-:W-:Y:S04]  /*ff80*/  DEPBAR.LE SB0, 0x0 ;  /* 0x000080000000791a */ /* 0x000fe80000000000 */
[----:B------:R-:W-:Y:S01]  /*ff90*/  BAR.SYNC.DEFER_BLOCKING 0x0 ;  /* 0x0000000000007b1d */ /* 0x000fe20000010000 */
[----:B------:R-:W-:Y:S02]  /*ffa0*/  ISETP.GT.AND P0, PT, R226, R250, PT ;  /* 0x000000fae200720c */ /* 0x000fe40003f04270 */
[----:B------:R-:W-:Y:S02]  /*ffb0*/  ISETP.GE.AND P2, PT, R224, c[0x0][0x1d4], PT ;  /* 0x00007500e0007a0c */ /* 0x000fe40003f46270 */
[----:B------:R-:W-:Y:S01]  /*ffc0*/  ISETP.GE.AND P3, PT, R223, c[0x0][0x1d4], PT ;  /* 0x00007500df007a0c */ /* 0x000fe20003f66270 */
        /* <DEDUP_REMOVED lines=22> */
[----:B------:R-:W-:Y:S02]  /*10130*/  IMAD.IADD R5, R5, 0x1, R0 ;  /* 0x0000000105057824 */ /* 0x000fe400078e0200 */
[----:B------:R-:W-:Y:S02]  /*10140*/  IMAD.SHL.U32 R6, R229, 0x2, RZ ;  /* 0x00000002e5067824 */ /* 0x000fe400078e00ff */
[----:B------:R-:W-:Y:S05]  /*10150*/  IMAD.WIDE.U32 R4, R227, c[0x0][0x218], R4 ;  /* 0x00008600e3047a25 */ /* 0x000fea00078e0004 */
[----:B------:R-:W-:Y:S01]  /*10160*/  IADD3 R0, P0, R232, R4, RZ ;  /* 0x00000004e8007210 */ /* 0x000fe20007f1e0ff */
[----:B------:R-:W-:Y:S03]  /*10170*/  IMAD.SHL.U32 R4, R224, 0x2, RZ ;  /* 0x00000002e0047824 */ /* 0x000fe600078e00ff */
[----:B------:R-:W-:Y:S02]  /*10180*/  IADD3.X R14, R219, R5, R14, P0, !PT ;  /* 0x00000005db0e7210 */ /* 0x000fe400007fe40e */
[----:B------:R-:W-:Y:S02]  /*10190*/  LEA R13, P0, R0, c[0x0][0x1f8], 0x1 ;  /* 0x00007e00000d7a11 */ /* 0x000fe400078008ff */
[----:B------:R-:W-:Y:S02]  /*101a0*/  SHF.L.U64.HI R5, R224, 0x1, R247 ;  /* 0x00000001e0057819 */ /* 0x000fe400000102f7 */
[----:B------:R-:W-:Y:S01]  /*101b0*/  LEA.HI.X R14, R0, c[0x0][0x1fc], R14, 0x1, P0 ;  /* 0x00007f00000e7a11 */ /* 0x000fe200000f0c0e */
[----:B------:R-:W2:Y:S01]  /*101c0*/  SHFL.IDX PT, R7, R13, 0x2, 0x181f ;  /* 0x00581f000d077f89 */ /* 0x000ea200000e0000 */
[----:B------:R-:W-:Y:S03]  /*101d0*/  SHF.L.U64.HI R0, R229, 0x1, R231 ;  /* 0x00000001e5007819 */ /* 0x000fe600000102e7 */
[----:B------:R-:W3:Y:S04]  /*101e0*/  SHFL.IDX PT, R12, R14, 0x2, 0x181f ;  /* 0x00581f000e0c7f89 */ /* 0x000ee800000e0000 */
[----:B------:R-:W5:Y:S04]  /*101f0*/  SHFL.IDX PT, R15, R13, RZ, 0x181f ;  /* 0x00181fff0d0f7589 */ /* 0x000f6800000e0000 */
[----:B------:R-:W4:Y:S04]  /*10200*/  SHFL.IDX PT, R20, R14, RZ, 0x181f ;  /* 0x00181fff0e147589 */ /* 0x000f2800000e0000 */
[----:B------:R-:W1:Y:S04]  /*10210*/  SHFL.IDX PT, R13, R13, 0x1, 0x181f ;  /* 0x00381f000d0d7f89 */ /* 0x000e6800000e0000 */
[----:B------:R-:W1:Y:S01]  /*10220*/  SHFL.IDX PT, R14, R14, 0x1, 0x181f ;  /* 0x00381f000e0e7f89 */ /* 0x000e6200000e0000 */
[----:B--2---:R-:W-:Y:S04]  /*10230*/  IADD3 R22, P1, P0, R22, R7, R6 ;  /* 0x0000000716167210 */ /* 0x004fe8000783e006 */
[--C-:B---3--:R-:W-:Y:S02]  /*10240*/  IADD3.X R23, RZ, R12, R0.reuse, P1, P0 ;  /* 0x0000000cff177210 */ /* 0x108fe40000fe0400 */
[C---:B-----5:R-:W-:Y:S05]  /*10250*/  IADD3 R28, P0, R15.reuse, R4, RZ ;  /* 0x000000040f1c7210 */ /* 0x060fea0007f1e0ff */
[C-C-:B----4-:R-:W-:Y:S01]  /*10260*/  IMAD.X R29, R20.reuse, 0x1, R5.reuse, P0 ;  /* 0x00000001141d7824 */ /* 0x150fe200000e0605 */
[-C--:B------:R-:W-:Y:S04]  /*10270*/  IADD3 R30, P0, R15, R6.reuse, RZ ;  /* 0x000000060f1e7210 */ /* 0x080fe80007f1e0ff */
[----:B------:R2:W-:Y:S01]  /*10280*/  LDGSTS.E.BYPASS.LTC128B.128 [R243], [R28.64], !P2 ;  /* 0x000000001cf37fae */ /* 0x0005e2000d101d52 */
[--C-:B------:R-:W-:Y:S01]  /*10290*/  IMAD.X R31, R20, 0x1, R0.reuse, P0 ;  /* 0x00000001141f7824 */ /* 0x100fe200000e0600 */
[C---:B-1----:R-:W-:Y:S04]  /*102a0*/  IADD3 R20, P0, R13.reuse, R6, RZ ;  /* 0x000000060d147210 */ /* 0x042fe80007f1e0ff */
[----:B------:R2:W-:Y:S01]  /*102b0*/  LDGSTS.E.BYPASS.LTC128B.128 [R242], [R30.64], !P3 ;  /* 0x000000001ef27fae */ /* 0x0005e2000d901d52 */
[C---:B------:R-:W-:Y:S01]  /*102c0*/  IMAD.X R21, R14.reuse, 0x1, R0, P0 ;  /* 0x000000010e157824 */ /* 0x040fe200000e0600 */
[-C--:B------:R-:W-:Y:S05]  /*102d0*/  IADD3 R36, P0, R13, R4.reuse, RZ ;  /* 0x000000040d247210 */ /* 0x080fea0007f1e0ff */
[--C-:B------:R-:W-:Y:S01]  /*102e0*/  IMAD.X R37, R14, 0x1, R5.reuse, P0 ;  /* 0x000000010e257824 */ /* 0x100fe200000e0605 */
[----:B------:R-:W-:Y:S04]  /*102f0*/  IADD3 R4, P0, R7, R4, RZ ;  /* 0x0000000407047210 */ /* 0x000fe80007f1e0ff */
[----:B------:R2:W-:Y:S01]  /*10300*/  LDGSTS.E.BYPASS.LTC128B.128 [R241], [R36.64], !P2 ;  /* 0x0000000024f17fae */ /* 0x0005e2000d101d52 */
[----:B------:R-:W-:Y:S01]  /*10310*/  IMAD.X R5, R12, 0x1, R5, P0 ;  /* 0x000000010c057824 */ /* 0x000fe200000e0605 */
[----:B------:R-:W-:Y:S02]  /*10320*/  ISETP.NE.U32.AND P0, PT, R246, RZ, PT ;  /* 0x000000fff600720c */ /* 0x000fe40003f05070 */
[----:B------:R2:W-:Y:S04]  /*10330*/  LDGSTS.E.BYPASS.LTC128B.128 [R240], [R20.64], !P3 ;  /* 0x0000000014f07fae */ /* 0x0005e8000d901d52 */
[----:B------:R2:W-:Y:S07]  /*10340*/  LDGSTS.E.BYPASS.LTC128B.128 [R243+0x2000], [R4.64], !P2 ;  /* 0x0200000004f37fae */ /* 0x0005ee000d101d52 */
[----:B------:R2:W-:Y:S02]  /*10350*/  LDGSTS.E.BYPASS.LTC128B.128.ZFILL [R243+0x5000], [R22.64], P0 ;  /* 0x0500000016f37fae */ /* 0x0005e40008141d52 */
.L_x_411:
[C---:B--23--:R-:W-:Y:S01]  /*10360*/  HMMA.16816.F32 R4, R120.reuse, R8, RZ ;  /* 0x000000087804723c */ /* 0x04cfe200000018ff */
[----:B------:R-:W-:Y:S02]  /*10370*/  LDSM.16.M88.4 R152, [R207+0xa900] ;  /* 0x00a90000cf98783b */ /* 0x000fe40000000200 */
[----:B------:R-:W-:Y:S05]  /*10380*/  ISETP.GT.AND P0, PT, R250, R226, PT ;  /* 0x000000e2fa00720c */ /* 0x000fea0003f04270 */
[C---:B------:R-:W-:Y:S01]  /*10390*/  HMMA.16816.F32 R8, R120.reuse, R10, RZ ;  /* 0x0000000a7808723c */ /* 0x040fe200000018ff */
[----:B------:R-:W0:Y:S07]  /*103a0*/  LDGDEPBAR ;  /* 0x00000000000079af */ /* 0x000e2e0000000000 */
[C---:B------:R-:W-:Y:S01]  /*103b0*/  HMMA.16816.F32 R12, R120.reuse, R16, RZ ;  /* 0x00000010780c723c */ /* 0x040fe200000018ff */
[----:B------:R-:W-:Y:S07]  /*103c0*/  LDSM.16.M88.4 R160, [R198+0x1000] ;  /* 0x00100000c6a0783b */ /* 0x000fee0000000200 */
        /* <DEDUP_REMOVED lines=28> */
[----:B------:R-:W-:Y:S01]  /*10590*/  HMMA.16816.F32 R48, R124, R146, R48 ;  /* 0x000000927c30723c */ /* 0x000fe20000001830 */
[----:B------:R-:W4:Y:S07]  /*105a0*/  LDSM.16.M88.4 R144, [R198] ;  /* 0x00000000c690783b */ /* 0x000f2e0000000200 */
        /* <DEDUP_REMOVED lines=17> */
[----:B------:R-:W2:Y:S07]  /*106c0*/  LDSM.16.M88.4 R152, [R210+0xc900] ;  /* 0x00c90000d298783b */ /* 0x000eae0000000200 */
        /* <DEDUP_REMOVED lines=14> */
[----:B------:R-:W1:Y:S07]  /*107b0*/  LDSM.16.M88.4 R168, [R195] ;  /* 0x00000000c3a8783b */ /* 0x000e6e0000000200 */
[C---:B--2---:R-:W-:Y:S08]  /*107c0*/  HMMA.16816.F32 R44, R156.reuse, R128, R44 ;  /* 0x000000809c2c723c */ /* 0x044ff0000000182c */
[----:B------:R-:W-:Y:S01]  /*107d0*/  HMMA.16816.F32 R48, R156, R130, R48 ;  /* 0x000000829c30723c */ /* 0x000fe20000001830 */
[----:B------:R-:W2:Y:S07]  /*107e0*/  LDSM.16.M88.4 R128, [R194] ;  /* 0x00000000c280783b */ /* 0x000eae0000000200 */
        /* <DEDUP_REMOVED lines=12> */
[C---:B-1----:R-:W-:Y:S08]  /*108b0*/  HMMA.16816.F32 R36, R172.reuse, R116, R36 ;  /* 0x00000074ac24723c */ /* 0x042ff00000001824 */
        /* <DEDUP_REMOVED lines=27> */
[C---:B-1----:R-:W-:Y:S01]  /*10a70*/  HMMA.16816.F32 R12, R180.reuse, R116, R12 ;  /* 0x00000074b40c723c */ /* 0x042fe2000000180c */
        /* <DEDUP_REMOVED lines=10> */
[C---:B--2---:R-:W-:Y:S08]  /*10b20*/  HMMA.16816.F32 R4, R184.reuse, R128, R4 ;  /* 0x00000080b804723c */ /* 0x044ff00000001804 */
        /* <DEDUP_REMOVED lines=12> */
[----:B------:R-:W-:Y:S01]  /*10bf0*/  ISETP.NE.AND P4, PT, R221, 0x1, PT ;  /* 0x00000001dd00780c */ /* 0x000fe20003f85270 */
[----:B------:R-:W-:Y:S01]  /*10c00*/  IMAD R228, R250, 0x60, R215 ;  /* 0x00000060fae47824 */ /* 0x000fe200078e02d7 */
[----:B------:R-:W-:Y:S01]  /*10c10*/  ISETP.GT.AND P1, PT, R222, 0x5f, PT ;  /* 0x0000005fde00780c */ /* 0x000fe20003f24270 */
[----:B------:R-:W-:Y:S01]  /*10c20*/  IMAD.MOV.U32 R227, RZ, RZ, RZ ;  /* 0x000000ffffe37224 */ /* 0x000fe200078e00ff */
[----:B------:R-:W-:Y:S02]  /*10c30*/  IADD3 R134, -R246, 0x10, RZ ;  /* 0x00000010f6867810 */ /* 0x000fe40007ffe1ff */
[----:B------:R-:W-:Y:S02]  /*10c40*/  IADD3 R228, R228, -0x60, R222 ;  /* 0xffffffa0e4e47810 */ /* 0x000fe40007ffe0de */
[----:B------:R-:W-:Y:S03]  /*10c50*/  LOP3.LUT R134, R134, 0xf, RZ, 0xc0, !PT ;  /* 0x0000000f86867812 */ /* 0x000fe600078ec0ff */
[----:B------:R-:W-:Y:S02]  /*10c60*/  IMAD.MOV.U32 R0, RZ, RZ, R228 ;  /* 0x000000ffff007224 */ /* 0x000fe400078e00e4 */
[----:B------:R-:W-:Y:S05]  /*10c70*/  @P4 IMAD.HI.U32 R116, R228, c[0x0][0x2bc], RZ ;  /* 0x0000af00e4744a27 */ /* 0x000fea00078e00ff */
[----:B------:R-:W-:Y:S04]  /*10c80*/  @P4 SHF.R.U32.HI R0, RZ, c[0x0][0x2c0], R116 ;  /* 0x0000b000ff004a19 */ /* 0x000fe80000011674 */
[C---:B------:R-:W-:Y:S04]  /*10c90*/  @!P1 IADD3 R117, P0, R0.reuse, R236, RZ ;  /* 0x000000ec00759210 */ /* 0x040fe80007f1e0ff */
[----:B------:R-:W-:Y:S01]  /*10ca0*/  @!P1 LEA.HI.X.SX32 R116, R0, R225, 0x1, P0 ;  /* 0x000000e100749211 */ /* 0x000fe200000f0eff */
[----:B------:R-:W-:Y:S01]  /*10cb0*/  IMAD.MOV R0, RZ, RZ, -R0 ;  /* 0x000000ffff007224 */ /* 0x000fe200078e0a00 */
[C---:B------:R-:W-:Y:S03]  /*10cc0*/  @!P1 LEA R118, P0, R117.reuse, c[0x0][0x2a0], 0x2 ;  /* 0x0000a80075769a11 */ /* 0x040fe600078010ff */
[----:B------:R-:W-:Y:S01]  /*10cd0*/  IMAD R228, R0, c[0x0][0x2b8], R228 ;  /* 0x0000ae0000e47a24 */ /* 0x000fe200078e02e4 */
[----:B------:R-:W-:Y:S03]  /*10ce0*/  @!P1 LEA.HI.X R119, R117, c[0x0][0x2a4], R116, 0x2, P0 ;  /* 0x0000a90075779a11 */ /* 0x000fe600000f1474 */
[----:B------:R-:W-:Y:S01]  /*10cf0*/  IMAD.WIDE.U32 R116, R228, c[0x0][0x1e0], RZ ;  /* 0x00007800e4747a25 */ /* 0x000fe200078e00ff */
[----:B------:R-:W-:Y:S01]  /*10d00*/  SHF.R.S32.HI R0, RZ, 0x1f, R228 ;  /* 0x0000001fff007819 */ /* 0x000fe200000114e4 */
[----:B------:R1:W2:Y:S04]  /*10d10*/  @!P1 LDG.E R227, [R118.64] ;  /* 0x0000001276e39981 */ /* 0x0002a8000c1e1900 */
[----:B------:R-:W-:Y:S04]  /*10d20*/  IMAD R0, R0, c[0x0][0x1e0], RZ ;  /* 0x0000780000007a24 */ /* 0x000fe800078e02ff */
[----:B------:R-:W-:Y:S04]  /*10d30*/  IMAD R0, R228, c[0x0][0x1e4], R0 ;  /* 0x00007900e4007a24 */ /* 0x000fe800078e0200 */
[----:B------:R-:W-:Y:S02]  /*10d40*/  IMAD.IADD R117, R117, 0x1, R0 ;  /* 0x0000000175757824 */ /* 0x000fe400078e0200 */
[----:B-1----:R-:W-:Y:S01]  /*10d50*/  IMAD.SHL.U32 R118, R224, 0x2, RZ ;  /* 0x00000002e0767824 */ /* 0x002fe200078e00ff */
[----:B--2---:R-:W-:Y:S01]  /*10d60*/  SHF.R.S32.HI R130, RZ, 0x1f, R227 ;  /* 0x0000001fff827819 */ /* 0x004fe200000114e3 */
[----:B------:R-:W-:Y:S04]  /*10d70*/  IMAD.WIDE.U32 R116, R227, c[0x0][0x1f0], R116 ;  /* 0x00007c00e3747a25 */ /* 0x000fe800078e0074 */
[----:B------:R-:W-:Y:S01]  /*10d80*/  IMAD R130, R130, c[0x0][0x1f0], RZ ;  /* 0x00007c0082827a24 */ /* 0x000fe200078e02ff */
[----:B------:R-:W-:Y:S02]  /*10d90*/  IADD3 R0, P0, R234, R116, RZ ;  /* 0x00000074ea007210 */ /* 0x000fe40007f1e0ff */
[----:B------:R-:W-:Y:S01]  /*10da0*/  SHF.L.U64.HI R116, R229, 0x1, R231 ;  /* 0x00000001e5747819 */ /* 0x000fe200000102e7 */
[----:B------:R-:W-:Y:S05]  /*10db0*/  IMAD R130, R227, c[0x0][0x1f4], R130 ;  /* 0x00007d00e3827a24 */ /* 0x000fea00078e0282 */
[----:B------:R-:W-:Y:S02]  /*10dc0*/  IADD3.X R130, R220, R117, R130, P0, !PT ;  /* 0x00000075dc827210 */ /* 0x000fe400007fe482 */
[----:B------:R-:W-:Y:S02]  /*10dd0*/  LEA R129, P0, R0, c[0x0][0x1c8], 0x1 ;  /* 0x0000720000817a11 */ /* 0x000fe400078008ff */
[----:B------:R-:W-:Y:S02]  /*10de0*/  SHF.L.U64.HI R117, R224, 0x1, R247 ;  /* 0x00000001e0757819 */ /* 0x000fe400000102f7 */
[----:B------:R-:W-:Y:S01]  /*10df0*/  LEA.HI.X R130, R0, c[0x0][0x1cc], R130, 0x1, P0 ;  /* 0x0000730000827a11 */ /* 0x000fe200000f0c82 */
[----:B------:R-:W1:Y:S01]  /*10e00*/  SHFL.IDX PT, R119, R129, 0x2, 0x181f ;  /* 0x00581f0081777f89 */ /* 0x000e6200000e0000 */
[----:B------:R-:W-:Y:S03]  /*10e10*/  IMAD.SHL.U32 R0, R229, 0x2, RZ ;  /* 0x00000002e5007824 */ /* 0x000fe600078e00ff */
[----:B------:R-:W2:Y:S04]  /*10e20*/  SHFL.IDX PT, R128, R130, 0x2, 0x181f ;  /* 0x00581f0082807f89 */ /* 0x000ea800000e0000 */
[----:B------:R-:W3:Y:S04]  /*10e30*/  SHFL.IDX PT, R131, R129, RZ, 0x181f ;  /* 0x00181fff81837589 */ /* 0x000ee800000e0000 */
[----:B------:R-:W4:Y:S04]  /*10e40*/  SHFL.IDX PT, R132, R130, RZ, 0x181f ;  /* 0x00181fff82847589 */ /* 0x000f2800000e0000 */
[----:B------:R-:W5:Y:S04]  /*10e50*/  SHFL.IDX PT, R129, R129, 0x1, 0x181f ;  /* 0x00381f0081817f89 */ /* 0x000f6800000e0000 */
[----:B------:R-:W5:Y:S01]  /*10e60*/  SHFL.IDX PT, R130, R130, 0x1, 0x181f ;  /* 0x00381f0082827f89 */ /* 0x000f6200000e0000 */
[----:B-1----:R-:W-:Y:S04]  /*10e70*/  IADD3 R134, P1, P0, R134, R119, R0 ;  /* 0x0000007786867210 */ /* 0x002fe8000783e000 */
[--C-:B--2---:R-:W-:Y:S02]  /*10e80*/  IADD3.X R135, RZ, R128, R116.reuse, P1, P0 ;  /* 0x00000080ff877210 */ /* 0x104fe40000fe0474 */
[C---:B---3--:R-:W-:Y:S05]  /*10e90*/  IADD3 R136, P0, R131.reuse, R118, RZ ;  /* 0x0000007683887210 */ /* 0x048fea0007f1e0ff */
[C-C-:B----4-:R-:W-:Y:S01]  /*10ea0*/  IMAD.X R137, R132.reuse, 0x1, R117.reuse, P0 ;  /* 0x0000000184897824 */ /* 0x150fe200000e0675 */
[-C--:B------:R-:W-:Y:S04]  /*10eb0*/  IADD3 R138, P0, R131, R0.reuse, RZ ;  /* 0x00000000838a7210 */ /* 0x080fe80007f1e0ff */
[----:B------:R1:W-:Y:S01]  /*10ec0*/  LDGSTS.E.BYPASS.LTC128B.128 [R230+0x8100], [R136.64], !P2 ;  /* 0x0810000088e67fae */ /* 0x0003e2000d101d52 */
[--C-:B------:R-:W-:Y:S01]  /*10ed0*/  IMAD.X R139, R132, 0x1, R116.reuse, P0 ;  /* 0x00000001848b7824 */ /* 0x100fe200000e0674 */
[C---:B-----5:R-:W-:Y:S04]  /*10ee0*/  IADD3 R132, P0, R129.reuse, R0, RZ ;  /* 0x0000000081847210 */ /* 0x060fe80007f1e0ff */
[----:B------:R1:W-:Y:S01]  /*10ef0*/  LDGSTS.E.BYPASS.LTC128B.128 [R230+0xb100], [R138.64], !P3 ;  /* 0x0b1000008ae67fae */ /* 0x0003e2000d901d52 */
[C---:B------:R-:W-:Y:S01]  /*10f00*/  IMAD.X R133, R130.reuse, 0x1, R116, P0 ;  /* 0x0000000182857824 */ /* 0x040fe200000e0674 */
[-C--:B------:R-:W-:Y:S05]  /*10f10*/  IADD3 R140, P0, R129, R118.reuse, RZ ;  /* 0x00000076818c7210 */ /* 0x080fea0007f1e0ff */
[--C-:B------:R-:W-:Y:S01]  /*10f20*/  IMAD.X R141, R130, 0x1, R117.reuse, P0 ;  /* 0x00000001828d7824 */ /* 0x100fe200000e0675 */
[----:B------:R-:W-:Y:S04]  /*10f30*/  IADD3 R118, P0, R119, R118, RZ ;  /* 0x0000007677767210 */ /* 0x000fe80007f1e0ff */
[----:B------:R1:W-:Y:S01]  /*10f40*/  LDGSTS.E.BYPASS.LTC128B.128 [R230+0x9100], [R140.64], !P2 ;  /* 0x091000008ce67fae */ /* 0x0003e2000d101d52 */
[----:B------:R-:W-:Y:S01]  /*10f50*/  IMAD.X R119, R128, 0x1, R117, P0 ;  /* 0x0000000180777824 */ /* 0x000fe200000e0675 */
[----:B------:R-:W-:Y:S02]  /*10f60*/  ISETP.NE.U32.AND P0, PT, R246, RZ, PT ;  /* 0x000000fff600720c */ /* 0x000fe40003f05070 */
[----:B------:R1:W-:Y:S04]  /*10f70*/  LDGSTS.E.BYPASS.LTC128B.128 [R230+0xc100], [R132.64], !P3 ;  /* 0x0c10000084e67fae */ /* 0x0003e8000d901d52 */
[----:B------:R1:W-:Y:S07]  /*10f80*/  LDGSTS.E.BYPASS.LTC128B.128 [R230+0xa100], [R118.64], !P2 ;  /* 0x0a10000076e67fae */ /* 0x0003ee000d101d52 */
[----:B------:R1:W-:Y:S02]  /*10f90*/  LDGSTS.E.BYPASS.LTC128B.128.ZFILL [R230+0xd100], [R134.64], P0 ;  /* 0x0d10000086e67fae */ /* 0x0003e40008141d52 */
.L_x_412:
[----:B------:R-:W-:Y:S01]  /*10fa0*/  ISETP.NE.AND P0, PT, R213, 0x1, PT ;  /* 0x00000001d500780c */ /* 0x000fe20003f05270 */
[----:B------:R-:W0:Y:S01]  /*10fb0*/  LDGDEPBAR ;  /* 0x00000000000079af */ /* 0x000e220000000000 */
[----:B------:R-:W-:Y:S02]  /*10fc0*/  IMAD.MOV.U32 R128, RZ, RZ, R238 ;  /* 0x000000ffff807224 */ /* 0x000fe400078e00ee */
[----:B-1----:R-:W-:Y:S09]  /*10fd0*/  IMAD R119, R250, -0x60, RZ ;  /* 0xffffffa0fa777824 */ /* 0x002ff200078e02ff */
[----:B------:R-:W-:Y:S05]  /*10fe0*/  @P0 IMAD.HI.U32 R0, R238, c[0x0][0x2c8], RZ ;  /* 0x0000b200ee000a27 */ /* 0x000fea00078e00ff */
[----:B------:R-:W-:Y:S02]  /*10ff0*/  @P0 SHF.R.U32.HI R128, RZ, c[0x0][0x2cc], R0 ;  /* 0x0000b300ff800a19 */ /* 0x000fe40000011600 */
[----:B------:R-:W-:Y:S02]  /*11000*/  ISETP.GE.AND P0, PT, R212, 0x1, PT ;  /* 0x00000001d400780c */ /* 0x000fe40003f06270 */
[----:B------:R-:W-:Y:S01]  /*11010*/  IADD3 R0, -R239, 0x1, R119 ;  /* 0x00000001ef007810 */ /* 0x000fe20007ffe177 */
[----:B------:R-:W1:Y:S03]  /*11020*/  SHFL.IDX PT, R118, R128, RZ, 0x1c1f ;  /* 0x001c1fff80767589 */ /* 0x000e6600000e0000 */
        /* <DEDUP_REMOVED lines=19> */
.L_x_415:
[----:B------:R-:W-:Y:S04]  /*11160*/  MOV R116, c[0x0][0x32c] ;  /* 0x0000cb0000747a02 */ /* 0x000fe80000000f00 */
[----:B------:R-:W-:Y:S11]  /*11170*/  ISETP.NE.AND P0, PT, R116, 0x1, PT ;  /* 0x000000017400780c */ /* 0x000ff60003f05270 */
[----:B------:R-:W-:Y:S02]  /*11180*/  @!UPT UIADD3 URZ, URZ, URZ, URZ ;  /* 0x0000003f3f3ff290 */ /* 0x000fe4000fffe03f */
[----:B------:R-:W-:Y:S05]  /*11190*/  @P0 IMAD.HI.U32 R116, R118, c[0x0][0x330], RZ ;  /* 0x0000cc0076740a27 */ /* 0x000fea00078e00ff */
[----:B------:R-:W-:Y:S02]  /*111a0*/  @P0 SHF.R.U32.HI R118, RZ, c[0x0][0x334], R116 ;  /* 0x0000cd00ff760a19 */ /* 0x000fe40000011674 */
.L_x_416:
[----:B------:R-:W-:Y:S05]  /*111b0*/  BSYNC B0 ;  /* 0x0000000000007941 */ /* 0x000fea0003800000 */
.L_x_414:
[----:B------:R-:W-:Y:S04]  /*111c0*/  IMAD.IADD R116, R119, 0x1, -R239 ;  /* 0x0000000177747824 */ /* 0x000fe800078e0aef */
[----:B------:R-:W-:Y:S05]  /*111d0*/  IMAD R118, R118, c[0x0][0x32c], R116 ;  /* 0x0000cb0076767a24 */ /* 0x000fea00078e0274 */
[----:B------:R-:W-:Y:S02]  /*111e0*/  IADD3 R116, R118, c[0x0][0x32c], RZ ;  /* 0x0000cb0076747a10 */ /* 0x000fe40007ffe0ff */
[----:B------:R-:W-:Y:S02]  /*111f0*/  IMNMX R129, R129, R118, !PT ;  /* 0x0000007681817217 */ /* 0x000fe40007800200 */
[----:B------:R-:W-:Y:S02]  /*11200*/  IMNMX R130, R130, R116, PT ;  /* 0x0000007482827217 */ /* 0x000fe40003800200 */
.L_x_413:
[C---:B------:R-:W-:Y:S02]  /*11210*/  ISETP.GE.AND P0, PT, R119.reuse, 0x1, PT ;  /* 0x000000017700780c */ /* 0x040fe40003f06270 */
[C---:B------:R-:W-:Y:S02]  /*11220*/  ISETP.GE.AND P1, PT, R119.reuse, 0x2, PT ;  /* 0x000000027700780c */ /* 0x040fe40003f26270 */
[----:B------:R-:W-:Y:S02]  /*11230*/  LOP3.LUT R218, R218, 0xfffeffff, RZ, 0xc0, !PT ;  /* 0xfffeffffdada7812 */ /* 0x000fe400078ec0ff */
[C---:B------:R-:W-:Y:S02]  /*11240*/  ISETP.GE.AND P6, PT, R119.reuse, 0x42, PT ;  /* 0x000000427700780c */ /* 0x040fe40003fc6270 */
[C---:B------:R-:W-:Y:S02]  /*11250*/  ISETP.GE.AND P5, PT, R119.reuse, 0x49, PT ;  /* 0x000000497700780c */ /* 0x040fe40003fa6270 */
[C---:B------:R-:W-:Y:S02]  /*11260*/  ISETP.GE.AND P4, PT, R119.reuse, 0x4a, PT ;  /* 0x0000004a7700780c */ /* 0x040fe40003f86270 */
[----:B------:R-:W-:Y:S02]  /*11270*/  ISETP.GE.AND P3, PT, R119, 0x51, PT ;  /* 0x000000517700780c */ /* 0x000fe40003f66270 */
[----:B------:R-:W-:Y:S02]  /*11280*/  @P0 LOP3.LUT R218, R218, 0x10000, RZ, 0xfc, !PT ;  /* 0x00010000dada0812 */ /* 0x000fe400078efcff */
[C---:B------:R-:W-:Y:S02]  /*11290*/  ISETP.GT.AND P0, PT, R129.reuse, RZ, !P0 ;  /* 0x000000ff8100720c */ /* 0x040fe40004704270 */
        /* <DEDUP_REMOVED lines=10> */
[----:B------:R-:W-:Y:S02]  /*11340*/  ISETP.GT.AND P0, PT, R129, 0x8, !P1 ;  /* 0x000000088100780c */ /* 0x000fe40004f04270 */
[C---:B------:R-:W-:Y:S02]  /*11350*/  ISETP.GE.AND P2, PT, R119.reuse, 0x52, PT ;  /* 0x000000527700780c */ /* 0x040fe40003f46270 */
        /* <DEDUP_REMOVED lines=84> */
[C---:B------:R-:W-:Y:S02]  /*118a0*/  ISETP.GT.AND P0, PT, R129.reuse, 0x40, !P1 ;  /* 0x000000408100780c */ /* 0x040fe40004f04270 */
        /* <DEDUP_REMOVED lines=8> */
[C---:B------:R-:W-:Y:S02]  /*11930*/  ISETP.GT.AND P0, PT, R129.reuse, 0x48, !P5 ;  /* 0x000000488100780c */ /* 0x040fe40006f04270 */
[----:B------:R-:W-:Y:S02]  /*11940*/  LOP3.LUT R218, R218, 0xfffdffff, RZ, 0xc0, !PT ;  /* 0xfffdffffdada7812 */ /* 0x000fe400078ec0ff */
[----:B------:R-:W-:Y:S04]  /*11950*/  ISETP.LT.OR P0, PT, R130, 0x49, P0 ;  /* 0x000000498200780c */ /* 0x000fe80000701670 */
[----:B------:R-:W-:Y:S02]  /*11960*/  FSEL R163, R40, -INF , !P0 ;  /* 0xff80000028a37808 */ /* 0x000fe40004000000 */
[----:B------:R-:W-:Y:S04]  /*11970*/  ISETP.GT.AND P0, PT, R129, 0x49, !P4 ;  /* 0x000000498100780c */ /* 0x000fe80006704270 */
[C---:B------:R-:W-:Y:S04]  /*11980*/  ISETP.LT.OR P0, PT, R130.reuse, 0x4a, P0 ;  /* 0x0000004a8200780c */ /* 0x040fe80000701670 */
[----:B------:R-:W-:Y:S02]  /*11990*/  FSEL R161, R41, -INF , !P0 ;  /* 0xff80000029a17808 */ /* 0x000fe40004000000 */
[C---:B------:R-:W-:Y:S04]  /*119a0*/  ISETP.GT.AND P0, PT, R129.reuse, 0x50, !P3 ;  /* 0x000000508100780c */ /* 0x040fe80005f04270 */
[----:B------:R-:W-:Y:S04]  /*119b0*/  ISETP.LT.OR P0, PT, R130, 0x51, P0 ;  /* 0x000000518200780c */ /* 0x000fe80000701670 */
[----:B------:R-:W-:Y:S02]  /*119c0*/  FSEL R146, R44, -INF , !P0 ;  /* 0xff8000002c927808 */ /* 0x000fe40004000000 */
[----:B------:R-:W-:Y:S04]  /*119d0*/  ISETP.GT.AND P0, PT, R129, 0x51, !P2 ;  /* 0x000000518100780c */ /* 0x000fe80005704270 */
[C---:B------:R-:W-:Y:S04]  /*119e0*/  ISETP.LT.OR P0, PT, R130.reuse, 0x52, P0 ;  /* 0x000000528200780c */ /* 0x040fe80000701670 */
[----:B------:R-:W-:Y:S02]  /*119f0*/  FSEL R145, R45, -INF , !P0 ;  /* 0xff8000002d917808 */ /* 0x000fe40004000000 */
[----:B------:R-:W-:Y:S04]  /*11a00*/  ISETP.GT.AND P0, PT, R129, 0x58, !P1 ;  /* 0x000000588100780c */ /* 0x000fe80004f04270 */
[----:B------:R-:W-:Y:S04]  /*11a10*/  ISETP.LT.OR P0, PT, R130, 0x59, P0 ;  /* 0x000000598200780c */ /* 0x000fe80000701670 */
[----:B------:R-:W-:Y:S02]  /*11a20*/  FSEL R143, R48, -INF , !P0 ;  /* 0xff800000308f7808 */ /* 0x000fe40004000000 */
[----:B------:R-:W-:Y:S11]  /*11a30*/  ISETP.GE.AND P0, PT, R119, 0x5a, PT ;  /* 0x0000005a7700780c */ /* 0x000ff60003f06270 */
[----:B------:R-:W-:Y:S02]  /*11a40*/  @!UPT UIADD3 URZ, URZ, URZ, URZ ;  /* 0x0000003f3f3ff290 */ /* 0x000fe4000fffe03f */
[----:B------:R-:W-:Y:S02]  /*11a50*/  @P0 LOP3.LUT R218, R218, 0x20000, RZ, 0xfc, !PT ;  /* 0x00020000dada0812 */ /* 0x000fe400078efcff */
[----:B------:R-:W-:Y:S04]  /*11a60*/  ISETP.GT.AND P0, PT, R129, 0x59, !P0 ;  /* 0x000000598100780c */ /* 0x000fe80004704270 */
[----:B------:R-:W-:Y:S04]  /*11a70*/  ISETP.LT.OR P0, PT, R130, 0x5a, P0 ;  /* 0x0000005a8200780c */ /* 0x000fe80000701670 */
[----:B------:R-:W-:Y:S02]  /*11a80*/  FSEL R140, R49, -INF , !P0 ;  /* 0xff800000318c7808 */ /* 0x000fe40004000000 */
[----:B------:R-:W-:Y:S11]  /*11a90*/  ISETP.GE.AND P0, PT, R212, 0x1, PT ;  /* 0x00000001d400780c */ /* 0x000ff60003f06270 */
[----:B------:R-:W-:Y:S02]  /*11aa0*/  @!UPT UIADD3 URZ, URZ, URZ, URZ ;  /* 0x0000003f3f3ff290 */ /* 0x000fe4000fffe03f */
        /* <DEDUP_REMOVED lines=14> */
.L_x_419:
[----:B------:R-:W-:Y:S04]  /*11b90*/  MOV R4, c[0x0][0x32c] ;  /* 0x0000cb0000047a02 */ /* 0x000fe80000000f00 */
[----:B------:R-:W-:Y:S11]  /*11ba0*/  ISETP.NE.AND P0, PT, R4, 0x1, PT ;  /* 0x000000010400780c */ /* 0x000ff60003f05270 */
[----:B------:R-:W-:Y:S02]  /*11bb0*/  @!UPT UIADD3 URZ, URZ, URZ, URZ ;  /* 0x0000003f3f3ff290 */ /* 0x000fe4000fffe03f */
[----:B------:R-:W-:Y:S05]  /*11bc0*/  @P0 IMAD.HI.U32 R4, R5, c[0x0][0x330], RZ ;  /* 0x0000cc0005040a27 */ /* 0x000fea00078e00ff */
[----:B------:R-:W-:Y:S02]  /*11bd0*/  @P0 SHF.R.U32.HI R5, RZ, c[0x0][0x334], R4 ;  /* 0x0000cd00ff050a19 */ /* 0x000fe40000011604 */
.L_x_420:
[----:B------:R-:W-:Y:S05]  /*11be0*/  BSYNC B0 ;  /* 0x0000000000007941 */ /* 0x000fea0003800000 */
.L_x_418:
[----:B------:R-:W-:Y:S04]  /*11bf0*/  IMAD.IADD R119, R119, 0x1, -R239 ;  /* 0x0000000177777824 */ /* 0x000fe800078e0aef */
[----:B------:R-:W-:Y:S05]  /*11c00*/  IMAD R119, R5, c[0x0][0x32c], R119 ;  /* 0x0000cb0005777a24 */ /* 0x000fea00078e0277 */
[----:B------:R-:W-:Y:S02]  /*11c10*/  IADD3 R4, R119, c[0x0][0x32c], RZ ;  /* 0x0000cb0077047a10 */ /* 0x000fe40007ffe0ff */
[----:B------:R-:W-:Y:S02]  /*11c20*/  IMNMX R0, R0, R119, !PT ;  /* 0x0000007700007217 */ /* 0x000fe40007800200 */
[----:B------:R-:W-:Y:S02]  /*11c30*/  IMNMX R117, R117, R4, PT ;  /* 0x0000000475757217 */ /* 0x000fe40003800200 */
.L_x_417:
[----:B------:R-:W-:Y:S01]  /*11c40*/  LOP3.LUT P0, RZ, R218, 0x10000, RZ, 0xc0, !PT ;  /* 0x00010000daff7812 */ /* 0x000fe2000780c0ff */
[----:B------:R-:W-:Y:S03]  /*11c50*/  IMAD.MOV.U32 R48, RZ, RZ, R17 ;  /* 0x000000ffff307224 */ /* 0x000fe600078e0011 */
[----:B------:R-:W-:Y:S04]  /*11c60*/  ISETP.GT.AND P0, PT, R0, RZ, !P0 ;  /* 0x000000ff0000720c */ /* 0x000fe80004704270 */
[C---:B------:R-:W-:Y:S04]  /*11c70*/  ISETP.LT.OR P0, PT, R117.reuse, 0x1, P0 ;  /* 0x000000017500780c */ /* 0x040fe80000701670 */
        /* <DEDUP_REMOVED lines=86> */
[----:B------:R-:W-:Y:S01]  /*121e0*/  LOP3.LUT P0, RZ, R218, 0x8, RZ, 0xc0, !PT ;  /* 0x00000008daff7812 */ /* 0x000fe2000780c0ff */
[----:B------:R-:W1:Y:S01]  /*121f0*/  SHFL.BFLY PT, R4, R6, 0x2, 0x1f ;  /* 0x0c401f0006047f89 */ /* 0x000e6200000e0000 */
[----:B------:R-:W-:Y:S02]  /*12200*/  FMNMX.FTZ R5, R28, R5, !PT ;  /* 0x000000051c057209 */ /* 0x000fe40007810000 */
[----:B------:R-:W-:Y:S04]  /*12210*/  ISETP.GT.AND P0, PT, R0, 0x31, !P0 ;  /* 0x000000310000780c */ /* 0x000fe80004704270 */
[----:B------:R-:W-:Y:S04]  /*12220*/  ISETP.LT.OR P0, PT, R117, 0x32, P0 ;  /* 0x000000327500780c */ /* 0x000fe80000701670 */
[----:B------:R-:W-:Y:S02]  /*12230*/  FSEL R25, R31, -INF , !P0 ;  /* 0xff8000001f197808 */ /* 0x000fe40004000000 */
[----:B------:R-:W-:Y:S02]  /*12240*/  LOP3.LUT P0, RZ, R218, 0x4, RZ, 0xc0, !PT ;  /* 0x00000004daff7812 */ /* 0x000fe4000780c0ff */
[----:B------:R-:W-:Y:S02]  /*12250*/  FMNMX.FTZ R5, R25, R5, !PT ;  /* 0x0000000519057209 */ /* 0x000fe40007810000 */
[----:B------:R-:W-:Y:S04]  /*12260*/  ISETP.GT.AND P0, PT, R0, 0x38, !P0 ;  /* 0x000000380000780c */ /* 0x000fe80004704270 */
[C---:B------:R-:W-:Y:S02]  /*12270*/  ISETP.LT.OR P0, PT, R117.reuse, 0x39, P0 ;  /* 0x000000397500780c */ /* 0x040fe40000701670 */
[----:B-1----:R-:W-:Y:S02]  /*12280*/  FMNMX.FTZ R6, R6, R4, !PT ;  /* 0x0000000406067209 */ /* 0x002fe40007810000 */
        /* <DEDUP_REMOVED lines=12> */
[----:B------:R-:W-:Y:S02]  /*12350*/  ISETP.GT.AND P0, PT, R0, 0x41, !P6 ;  /* 0x000000410000780c */ /* 0x000fe40007704270 */
[----:B------:R-:W-:Y:S02]  /*12360*/  FMNMX.FTZ R5, R169, R5, !PT ;  /* 0x00000005a9057209 */ /* 0x000fe40007810000 */
[----:B------:R-:W-:Y:S02]  /*12370*/  ISETP.LT.OR P0, PT, R117, 0x42, P0 ;  /* 0x000000427500780c */ /* 0x000fe40000701670 */
[----:B------:R-:W-:Y:S02]  /*12380*/  LOP3.LUT P6, RZ, R218, 0x20000, RZ, 0xc0, !PT ;  /* 0x00020000daff7812 */ /* 0x000fe400078cc0ff */
[----:B------:R-:W-:Y:S02]  /*12390*/  FSEL R162, R39, -INF , !P0 ;  /* 0xff80000027a27808 */ /* 0x000fe40004000000 */
[----:B------:R-:W-:Y:S01]  /*123a0*/  ISETP.GT.AND P0, PT, R0, 0x48, !P5 ;  /* 0x000000480000780c */ /* 0x000fe20006f04270 */
[----:B------:R-:W-:Y:S01]  /*123b0*/  LDSM.16.MT88.4 R36, [R204+0x100] ;  /* 0x00010000cc24783b */ /* 0x000fe20000004200 */
[----:B------:R-:W-:Y:S02]  /*123c0*/  FMNMX.FTZ R5, R162, R5, !PT ;  /* 0x00000005a2057209 */ /* 0x000fe40007810000 */
[C---:B------:R-:W-:Y:S04]  /*123d0*/  ISETP.LT.OR P0, PT, R117.reuse, 0x49, P0 ;  /* 0x000000497500780c */ /* 0x040fe80000701670 */
[----:B------:R-:W-:Y:S02]  /*123e0*/  FSEL R160, R42, -INF , !P0 ;  /* 0xff8000002aa07808 */ /* 0x000fe40004000000 */
[----:B------:R-:W-:Y:S02]  /*123f0*/  ISETP.GT.AND P0, PT, R0, 0x49, !P4 ;  /* 0x000000490000780c */ /* 0x000fe40006704270 */
[----:B------:R-:W-:Y:S02]  /*12400*/  FMNMX.FTZ R5, R160, R5, !PT ;  /* 0x00000005a0057209 */ /* 0x000fe40007810000 */
[----:B------:R-:W-:Y:S04]  /*12410*/  ISETP.LT.OR P0, PT, R117, 0x4a, P0 ;  /* 0x0000004a7500780c */ /* 0x000fe80000701670 */
[----:B------:R-:W-:Y:S02]  /*12420*/  FSEL R155, R43, -INF , !P0 ;  /* 0xff8000002b9b7808 */ /* 0x000fe40004000000 */
[----:B------:R-:W-:Y:S02]  /*12430*/  ISETP.GT.AND P0, PT, R0, 0x50, !P3 ;  /* 0x000000500000780c */ /* 0x000fe40005f04270 */
[----:B------:R-:W-:Y:S02]  /*12440*/  FMNMX.FTZ R5, R155, R5, !PT ;  /* 0x000000059b057209 */ /* 0x000fe40007810000 */
[C---:B------:R-:W-:Y:S04]  /*12450*/  ISETP.LT.OR P0, PT, R117.reuse, 0x51, P0 ;  /* 0x000000517500780c */ /* 0x040fe80000701670 */
[----:B------:R-:W-:Y:S02]  /*12460*/  FSEL R152, R46, -INF , !P0 ;  /* 0xff8000002e987808 */ /* 0x000fe40004000000 */
[C---:B------:R-:W-:Y:S04]  /*12470*/  ISETP.GT.AND P0, PT, R0.reuse, 0x51, !P2 ;  /* 0x000000510000780c */ /* 0x040fe80005704270 */
[----:B------:R-:W-:Y:S04]  /*12480*/  ISETP.LT.OR P0, PT, R117, 0x52, P0 ;  /* 0x000000527500780c */ /* 0x000fe80000701670 */
[----:B------:R-:W-:Y:S02]  /*12490*/  FSEL R142, R47, -INF , !P0 ;  /* 0xff8000002f8e7808 */ /* 0x000fe40004000000 */
[----:B------:R-:W-:Y:S01]  /*124a0*/  ISETP.GT.AND P0, PT, R0, 0x58, !P1 ;  /* 0x000000580000780c */ /* 0x000fe20004f04270 */
[----:B------:R-:W-:Y:S03]  /*124b0*/  LDSM.16.MT88.4 R44, [R208+0x3100] ;  /* 0x00310000d02c783b */ /* 0x000fe60000004200 */
[C---:B------:R-:W-:Y:S04]  /*124c0*/  ISETP.LT.OR P0, PT, R117.reuse, 0x59, P0 ;  /* 0x000000597500780c */ /* 0x040fe80000701670 */
[----:B------:R-:W-:Y:S02]  /*124d0*/  FSEL R139, R50, -INF , !P0 ;  /* 0xff800000328b7808 */ /* 0x000fe40004000000 */
[----:B------:R-:W-:Y:S02]  /*124e0*/  ISETP.GT.AND P0, PT, R0, 0x59, !P6 ;  /* 0x000000590000780c */ /* 0x000fe40007704270 */
[----:B------:R-:W-:Y:S02]  /*124f0*/  FMNMX.FTZ R0, R152, R5, !PT ;  /* 0x0000000598007209 */ /* 0x000fe40007810000 */
[----:B------:R-:W-:Y:S02]  /*12500*/  ISETP.LT.OR P0, PT, R117, 0x5a, P0 ;  /* 0x0000005a7500780c */ /* 0x000fe40000701670 */
[----:B------:R-:W-:Y:S02]  /*12510*/  FMNMX.FTZ R0, R142, R0, !PT ;  /* 0x000000008e007209 */ /* 0x000fe40007810000 */
[----:B------:R-:W-:Y:S02]  /*12520*/  FSEL R117, R51, -INF , !P0 ;  /* 0xff80000033757808 */ /* 0x000fe40004000000 */
        /* <DEDUP_REMOVED lines=11> */
[----:B------:R-:W-:Y:S02]  /*125e0*/  FMUL.FTZ R3, R3, c[0x0][0x2d0] ;  /* 0x0000b40003037a20 */ /* 0x000fe40000410000 */
        /* <DEDUP_REMOVED lines=14> */
[----:B------:R-:W3:Y:S01]  /*126d0*/  MUFU.EX2 R133, R133 ;  /* 0x0000008500857308 */ /* 0x000ee20000000800 */
[--C-:B------:R-:W-:Y:S02]  /*126e0*/  FFMA.FTZ R191, R191, c[0x0][0x2d0], -R153.reuse ;  /* 0x0000b400bfbf7a23 */ /* 0x100fe40000010899 */
[--C-:B------:R-:W-:Y:S02]  /*126f0*/  FFMA.FTZ R248, R248, c[0x0][0x2d0], -R153.reuse ;  /* 0x0000b400f8f87a23 */ /* 0x100fe40000010899 */
[--C-:B------:R-:W-:Y:S02]  /*12700*/  FFMA.FTZ R170, R170, c[0x0][0x2d0], -R153.reuse ;  /* 0x0000b400aaaa7a23 */ /* 0x100fe40000010899 */
[--C-:B------:R-:W-:Y:S02]  /*12710*/  FFMA.FTZ R166, R166, c[0x0][0x2d0], -R153.reuse ;  /* 0x0000b400a6a67a23 */ /* 0x100fe40000010899 */
[--C-:B------:R-:W-:Y:S01]  /*12720*/  FFMA.FTZ R163, R163, c[0x0][0x2d0], -R153.reuse ;  /* 0x0000b400a3a37a23 */ /* 0x100fe20000010899 */
[----:B------:R-:W-:Y:S01]  /*12730*/  MUFU.EX2 R118, R118 ;  /* 0x0000007600767308 */ /* 0x000fe20000000800 */
[----:B------:R-:W-:Y:S01]  /*12740*/  FFMA.FTZ R161, R161, c[0x0][0x2d0], -R153 ;  /* 0x0000b400a1a17a23 */ /* 0x000fe20000010899 */
[----:B-1----:R-:W-:Y:S01]  /*12750*/  FMNMX.FTZ R116, R4, R5, !PT ;  /* 0x0000000504747209 */ /* 0x002fe20007810000 */
[C---:B--2---:R-:W-:Y:S01]  /*12760*/  FMUL.FTZ R5, R3.reuse, R113 ;  /* 0x0000007103057220 */ /* 0x044fe20000410000 */
[----:B------:R-:W-:Y:S01]  /*12770*/  MOV R113, R25 ;  /* 0x0000001900717202 */ /* 0x000fe20000000f00 */
[C---:B------:R-:W-:Y:S01]  /*12780*/  FMUL.FTZ R8, R3.reuse, R108 ;  /* 0x0000006c03087220 */ /* 0x040fe20000410000 */
[C---:B------:R-:W-:Y:S01]  /*12790*/  FSETP.NEU.FTZ.AND P0, PT, R116.reuse, -INF , PT ;  /* 0xff8000007400780b */ /* 0x040fe20003f1d000 */
[C---:B------:R-:W-:Y:S03]  /*127a0*/  FMUL.FTZ R138, R116.reuse, c[0x0][0x2d0] ;  /* 0x0000b400748a7a20 */ /* 0x040fe60000410000 */
[----:B------:R-:W1:Y:S01]  /*127b0*/  MUFU.EX2 R132, R132 ;  /* 0x0000008400847308 */ /* 0x000e620000000800 */
[----:B------:R-:W-:Y:S01]  /*127c0*/  FSEL R4, R116, RZ, P0 ;  /* 0x000000ff74047208 */ /* 0x000fe20000000000 */
[----:B------:R-:W-:Y:S01]  /*127d0*/  FMUL.FTZ R9, R3, R109 ;  /* 0x0000006d03097220 */ /* 0x000fe20000410000 */
[----:B------:R-:W-:Y:S01]  /*127e0*/  FSEL R138, R138, RZ, P0 ;  /* 0x000000ff8a8a7208 */ /* 0x000fe20000000000 */
[----:B------:R-:W-:Y:S01]  /*127f0*/  IMAD.MOV.U32 R108, RZ, RZ, R18 ;  /* 0x000000ffff6c7224 */ /* 0x000fe200078e0012 */
[----:B---3--:R-:W-:Y:S01]  /*12800*/  F2FP.PACK_AB R128, R119, R133 ;  /* 0x000000857780723e */ /* 0x008fe200000000ff */
[----:B------:R-:W-:Y:S01]  /*12810*/  FADD.FTZ R2, -R4, R2 ;  /* 0x0000000204027221 */ /* 0x000fe20000010100 */
[----:B------:R-:W-:Y:S01]  /*12820*/  MOV R109, R17 ;  /* 0x00000011006d7202 */ /* 0x000fe20000000f00 */
[--C-:B------:R-:W-:Y:S01]  /*12830*/  FFMA.FTZ R137, R12, c[0x0][0x2d0], -R138.reuse ;  /* 0x0000b4000c897a23 */ /* 0x100fe2000001088a */
[----:B------:R-:W-:Y:S01]  /*12840*/  ISETP.GT.AND P0, PT, R250, R249, PT ;  /* 0x000000f9fa00720c */ /* 0x000fe20003f04270 */
[----:B------:R-:W2:Y:S01]  /*12850*/  LDSM.16.MT88.4 R12, [R208+0x100] ;  /* 0x00010000d00c783b */ /* 0x000ea20000004200 */
[--C-:B------:R-:W-:Y:S01]  /*12860*/  FFMA.FTZ R134, R11, c[0x0][0x2d0], -R138.reuse ;  /* 0x0000b4000b867a23 */ /* 0x100fe2000001088a */
[----:B------:R-:W-:Y:S01]  /*12870*/  MUFU.EX2 R251, R251 ;  /* 0x000000fb00fb7308 */ /* 0x000fe20000000800 */
[--C-:B------:R-:W-:Y:S02]  /*12880*/  FFMA.FTZ R136, R7, c[0x0][0x2d0], -R138.reuse ;  /* 0x0000b40007887a23 */ /* 0x100fe4000001088a */
[----:B------:R-:W-:Y:S02]  /*12890*/  FFMA.FTZ R135, R10, c[0x0][0x2d0], -R138 ;  /* 0x0000b4000a877a23 */ /* 0x000fe4000001088a */
[----:B------:R-:W-:Y:S02]  /*128a0*/  FMUL.FTZ R2, R2, c[0x0][0x2d0] ;  /* 0x0000b40002027a20 */ /* 0x000fe40000410000 */
[C---:B------:R-:W-:Y:S02]  /*128b0*/  FMUL.FTZ R4, R3.reuse, R112 ;  /* 0x0000007003047220 */ /* 0x040fe40000410000 */
[C---:B------:R-:W-:Y:S01]  /*128c0*/  FMUL.FTZ R17, R3.reuse, R73 ;  /* 0x0000004903117220 */ /* 0x040fe20000410000 */
[----:B------:R-:W-:Y:S01]  /*128d0*/  MUFU.EX2 R137, R137 ;  /* 0x0000008900897308 */ /* 0x000fe20000000800 */
[C---:B------:R-:W-:Y:S01]  /*128e0*/  FMUL.FTZ R25, R3.reuse, R81 ;  /* 0x0000005103197220 */ /* 0x040fe20000410000 */
[----:B-1----:R-:W-:Y:S01]  /*128f0*/  F2FP.PACK_AB R130, R132, R118 ;  /* 0x000000768482723e */ /* 0x002fe200000000ff */
[----:B------:R-:W-:Y:S02]  /*12900*/  IMAD.MOV.U32 R112, RZ, RZ, R24 ;  /* 0x000000ffff707224 */ /* 0x000fe400078e0018 */
        /* <DEDUP_REMOVED lines=14> */
[----:B------:R-:W-:Y:S01]  /*129f0*/  FMUL.FTZ R65, R3, R65 ;  /* 0x0000004103417220 */ /* 0x000fe20000410000 */
[----:B------:R-:W-:Y:S01]  /*12a00*/  MUFU.EX2 R135, R135 ;  /* 0x0000008700877308 */ /* 0x000fe20000000800 */
[--C-:B------:R-:W-:Y:S02]  /*12a10*/  FFMA.FTZ R154, R154, c[0x0][0x2d0], -R138.reuse ;  /* 0x0000b4009a9a7a23 */ /* 0x100fe4000001088a */
[----:B------:R-:W-:Y:S02]  /*12a20*/  FFMA.FTZ R171, R171, c[0x0][0x2d0], -R138 ;  /* 0x0000b400abab7a23 */ /* 0x000fe4000001088a */
[C---:B-1----:R-:W-:Y:S02]  /*12a30*/  FMUL.FTZ R6, R2.reuse, R114 ;  /* 0x0000007202067220 */ /* 0x042fe40000410000 */
[C---:B------:R-:W-:Y:S02]  /*12a40*/  FMUL.FTZ R7, R2.reuse, R115 ;  /* 0x0000007302077220 */ /* 0x040fe40000410000 */
[C---:B------:R-:W-:Y:S01]  /*12a50*/  FMUL.FTZ R11, R2.reuse, R111 ;  /* 0x0000006f020b7220 */ /* 0x040fe20000410000 */
[----:B------:R-:W1:Y:S01]  /*12a60*/  MUFU.EX2 R134, R134 ;  /* 0x0000008600867308 */ /* 0x000e620000000800 */
[----:B------:R-:W-:Y:S02]  /*12a70*/  FMUL.FTZ R10, R2, R110 ;  /* 0x0000006e020a7220 */ /* 0x000fe40000410000 */
[----:B------:R-:W-:Y:S01]  /*12a80*/  IMAD.MOV.U32 R114, RZ, RZ, R28 ;  /* 0x000000ffff727224 */ /* 0x000fe200078e001c */
[----:B---3--:R-:W-:Y:S01]  /*12a90*/  F2FP.PACK_AB R129, R136, R137 ;  /* 0x000000898881723e */ /* 0x008fe200000000ff */
[----:B------:R-:W3:Y:S01]  /*12aa0*/  LDSM.16.MT88.4 R28, [R205+0x100] ;  /* 0x00010000cd1c783b */ /* 0x000ee20000004200 */
[----:B------:R-:W-:Y:S02]  /*12ab0*/  IMAD.MOV.U32 R110, RZ, RZ, R16 ;  /* 0x000000ffff6e7224 */ /* 0x000fe400078e0010 */
[C---:B------:R-:W-:Y:S02]  /*12ac0*/  FMUL.FTZ R16, R3.reuse, R72 ;  /* 0x0000004803107220 */ /* 0x040fe40000410000 */
[C---:B------:R-:W-:Y:S01]  /*12ad0*/  FMUL.FTZ R18, R2.reuse, R74 ;  /* 0x0000004a02127220 */ /* 0x040fe20000410000 */
[----:B------:R-:W-:Y:S01]  /*12ae0*/  MUFU.EX2 R141, R141 ;  /* 0x0000008d008d7308 */ /* 0x000fe20000000800 */
[C---:B------:R-:W-:Y:S02]  /*12af0*/  FMUL.FTZ R19, R2.reuse, R75 ;  /* 0x0000004b02137220 */ /* 0x040fe40000410000 */
[C---:B------:R-:W-:Y:S01]  /*12b00*/  FMUL.FTZ R26, R2.reuse, R82 ;  /* 0x00000052021a7220 */ /* 0x040fe20000410000 */
[----:B------:R-:W-:Y:S01]  /*12b10*/  LDSM.16.MT88.4 R72, [R205+0x3100] ;  /* 0x00310000cd48783b */ /* 0x000fe20000004200 */
[C---:B------:R-:W-:Y:S02]  /*12b20*/  FMUL.FTZ R27, R2.reuse, R83 ;  /* 0x00000053021b7220 */ /* 0x040fe40000410000 */
[C---:B------:R-:W-:Y:S02]  /*12b30*/  FMUL.FTZ R34, R2.reuse, R90 ;  /* 0x0000005a02227220 */ /* 0x040fe40000410000 */
[----:B------:R-:W-:Y:S01]  /*12b40*/  FMUL.FTZ R35, R2, R91 ;  /* 0x0000005b02237220 */ /* 0x000fe20000410000 */
[----:B------:R-:W4:Y:S01]  /*12b50*/  MUFU.EX2 R144, R144 ;  /* 0x0000009000907308 */ /* 0x000f220000000800 */
[----:B------:R-:W-:Y:S01]  /*12b60*/  IMAD.MOV.U32 R115, RZ, RZ, R33 ;  /* 0x000000ffff737224 */ /* 0x000fe200078e0021 */
[----:B------:R-:W-:Y:S01]  /*12b70*/  LDSM.16.MT88.4 R80, [R208+0x900] ;  /* 0x00090000d050783b */ /* 0x000fe20000004200 */
[----:B-1----:R-:W-:Y:S01]  /*12b80*/  F2FP.PACK_AB R131, R134, R135 ;  /* 0x000000878683723e */ /* 0x002fe200000000ff */
[C---:B------:R-:W-:Y:S02]  /*12b90*/  FMUL.FTZ R33, R3.reuse, R89 ;  /* 0x0000005903217220 */ /* 0x040fe40000410000 */
[C---:B------:R-:W-:Y:S02]  /*12ba0*/  FMUL.FTZ R50, R2.reuse, R102 ;  /* 0x0000006602327220 */ /* 0x040fe40000410000 */
[C---:B------:R-:W-:Y:S02]  /*12bb0*/  FMUL.FTZ R51, R2.reuse, R103 ;  /* 0x0000006702337220 */ /* 0x040fe40000410000 */
[C---:B--2---:R-:W-:Y:S01]  /*12bc0*/  HMMA.16816.F32 R4, R128.reuse, R12, R4 ;  /* 0x0000000c8004723c */ /* 0x044fe20000001804 */
[----:B------:R-:W-:Y:S01]  /*12bd0*/  LDSM.16.MT88.4 R88, [R204+0x900] ;  /* 0x00090000cc58783b */ /* 0x000fe20000004200 */
[----:B------:R-:W-:Y:S03]  /*12be0*/  MUFU.EX2 R147, R147 ;  /* 0x0000009300937308 */ /* 0x000fe60000000800 */
[C---:B------:R-:W-:Y:S02]  /*12bf0*/  FMUL.FTZ R42, R2.reuse, R98 ;  /* 0x00000062022a7220 */ /* 0x040fe40000410000 */
[C---:B------:R-:W-:Y:S01]  /*12c00*/  FMUL.FTZ R12, R3.reuse, R68 ;  /* 0x00000044030c7220 */ /* 0x040fe20000410000 */
[C---:B------:R-:W-:Y:S04]  /*12c10*/  HMMA.16816.F32 R8, R128.reuse, R14, R8 ;  /* 0x0000000e8008723c */ /* 0x040fe80000001808 */
[C---:B------:R-:W-:Y:S01]  /*12c20*/  FMUL.FTZ R13, R3.reuse, R69 ;  /* 0x00000045030d7220 */ /* 0x040fe20000410000 */
[----:B------:R-:W-:Y:S01]  /*12c30*/  MUFU.EX2 R154, R154 ;  /* 0x0000009a009a7308 */ /* 0x000fe20000000800 */
[C---:B------:R-:W-:Y:S02]  /*12c40*/  FMUL.FTZ R43, R2.reuse, R99 ;  /* 0x00000063022b7220 */ /* 0x040fe40000410000 */
[C---:B------:R-:W-:Y:S04]  /*12c50*/  FMUL.FTZ R14, R2.reuse, R70 ;  /* 0x00000046020e7220 */ /* 0x040fe80000410000 */
[C---:B------:R-:W-:Y:S02]  /*12c60*/  FMUL.FTZ R15, R2.reuse, R71 ;  /* 0x00000047020f7220 */ /* 0x040fe40000410000 */
[----:B------:R-:W1:Y:S01]  /*12c70*/  LDSM.16.MT88.4 R68, [R206+0x3100] ;  /* 0x00310000ce44783b */ /* 0x000e620000004200 */
[C---:B------:R-:W-:Y:S01]  /*12c80*/  FMUL.FTZ R54, R2.reuse, R54 ;  /* 0x0000003602367220 */ /* 0x040fe20000410000 */
[----:B------:R-:W-:Y:S01]  /*12c90*/  MUFU.EX2 R165, R165 ;  /* 0x000000a500a57308 */ /* 0x000fe20000000800 */
[C---:B------:R-:W-:Y:S02]  /*12ca0*/  FMUL.FTZ R55, R2.reuse, R55 ;  /* 0x0000003702377220 */ /* 0x040fe40000410000 */
[C---:B------:R-:W-:Y:S03]  /*12cb0*/  HMMA.16816.F32 R12, R128.reuse, R20, R12 ;  /* 0x00000014800c723c */ /* 0x040fe6000000180c */
[C---:B------:R-:W-:Y:S02]  /*12cc0*/  FMUL.FTZ R58, R2.reuse, R58 ;  /* 0x0000003a023a7220 */ /* 0x040fe40000410000 */
[C---:B------:R-:W-:Y:S02]  /*12cd0*/  FMUL.FTZ R59, R2.reuse, R59 ;  /* 0x0000003b023b7220 */ /* 0x040fe40000410000 */
[C---:B------:R-:W-:Y:S01]  /*12ce0*/  FMUL.FTZ R20, R3.reuse, R76 ;  /* 0x0000004c03147220 */ /* 0x040fe20000410000 */
[C---:B------:R-:W-:Y:S01]  /*12cf0*/  HMMA.16816.F32 R16, R128.reuse, R22, R16 ;  /* 0x000000168010723c */ /* 0x040fe20000001810 */
[----:B------:R-:W-:Y:S03]  /*12d00*/  MUFU.EX2 R164, R164 ;  /* 0x000000a400a47308 */ /* 0x000fe60000000800 */
[C---:B------:R-:W-:Y:S02]  /*12d10*/  FMUL.FTZ R21, R3.reuse, R77 ;  /* 0x0000004d03157220 */ /* 0x040fe40000410000 */
[C---:B------:R-:W-:Y:S02]  /*12d20*/  FMUL.FTZ R62, R2.reuse, R62 ;  /* 0x0000003e023e7220 */ /* 0x040fe40000410000 */
[C---:B------:R-:W-:Y:S03]  /*12d30*/  FMUL.FTZ R22, R2.reuse, R78 ;  /* 0x0000004e02167220 */ /* 0x040fe60000410000 */
[----:B------:R-:W-:Y:S01]  /*12d40*/  MUFU.EX2 R167, R167 ;  /* 0x000000a700a77308 */ /* 0x000fe20000000800 */
[C---:B------:R-:W-:Y:S02]  /*12d50*/  FMUL.FTZ R23, R2.reuse, R79 ;  /* 0x0000004f02177220 */ /* 0x040fe40000410000 */
[----:B------:R-:W2:Y:S01]  /*12d60*/  LDSM.16.MT88.4 R76, [R204+0x3100] ;  /* 0x00310000cc4c783b */ /* 0x000ea20000004200 */
[C---:B------:R-:W-:Y:S02]  /*12d70*/  FMUL.FTZ R63, R2.reuse, R63 ;  /* 0x0000003f023f7220 */ /* 0x040fe40000410000 */
[C---:B------:R-:W-:Y:S02]  /*12d80*/  FMUL.FTZ R66, R2.reuse, R66 ;  /* 0x0000004202427220 */ /* 0x040fe40000410000 */
[C---:B---3--:R-:W-:Y:S02]  /*12d90*/  HMMA.16816.F32 R20, R128.reuse, R28, R20 ;  /* 0x0000001c8014723c */ /* 0x048fe40000001814 */
[----:B------:R-:W-:Y:S01]  /*12da0*/  MUFU.EX2 R168, R168 ;  /* 0x000000a800a87308 */ /* 0x000fe20000000800 */
[----:B------:R-:W-:Y:S02]  /*12db0*/  FMUL.FTZ R67, R2, R67 ;  /* 0x0000004302437220 */ /* 0x000fe40000410000 */
        /* <DEDUP_REMOVED lines=8> */
[----:B------:R-:W-:Y:S01]  /*12e40*/  LDSM.16.MT88.4 R84, [R205+0x900] ;  /* 0x00090000cd54783b */ /* 0x000fe20000004200 */
[--C-:B------:R-:W-:Y:S01]  /*12e50*/  FFMA.FTZ R190, R190, c[0x0][0x2d0], -R138.reuse ;  /* 0x0000b400bebe7a23 */ /* 0x100fe2000001088a */
[----:B------:R-:W-:Y:S01]  /*12e60*/  MUFU.EX2 R188, R188 ;  /* 0x000000bc00bc7308 */ /* 0x000fe20000000800 */
[--C-:B------:R-:W-:Y:S02]  /*12e70*/  FFMA.FTZ R252, R252, c[0x0][0x2d0], -R138.reuse ;  /* 0x0000b400fcfc7a23 */ /* 0x100fe4000001088a */
[C---:B------:R-:W-:Y:S03]  /*12e80*/  HMMA.16816.F32 R28, R128.reuse, R36, R28 ;  /* 0x00000024801c723c */ /* 0x040fe6000000181c */
[--C-:B------:R-:W-:Y:S02]  /*12e90*/  FFMA.FTZ R169, R169, c[0x0][0x2d0], -R138.reuse ;  /* 0x0000b400a9a97a23 */ /* 0x100fe4000001088a */
        /* <DEDUP_REMOVED lines=18> */
[C---:B------:R-:W-:Y:S01]  /*12fc0*/  FMUL.FTZ R44, R3.reuse, R104 ;  /* 0x00000068032c7220 */ /* 0x040fe20000410000 */
[----:B------:R-:W-:Y:S01]  /*12fd0*/  MUFU.EX2 R191, R191 ;  /* 0x000000bf00bf7308 */ /* 0x000fe20000000800 */
[--C-:B------:R-:W-:Y:S02]  /*12fe0*/  FFMA.FTZ R104, R48, c[0x0][0x2d0], -R153.reuse ;  /* 0x0000b40030687a23 */ /* 0x100fe40000010899 */
[C---:B------:R-:W-:Y:S04]  /*12ff0*/  FMUL.FTZ R46, R2.reuse, R106 ;  /* 0x0000006a022e7220 */ /* 0x040fe80000410000 */
[----:B------:R-:W-:Y:S02]  /*13000*/  FMUL.FTZ R47, R2, R107 ;  /* 0x0000006b022f7220 */ /* 0x000fe40000410000 */
[----:B------:R-:W-:Y:S01]  /*13010*/  FMUL.FTZ R48, R3, R100 ;  /* 0x0000006403307220 */ /* 0x000fe20000410000 */
[----:B------:R-:W3:Y:S01]  /*13020*/  MUFU.EX2 R104, R104 ;  /* 0x0000006800687308 */ /* 0x000ee20000000800 */
[----:B------:R-:W-:Y:S01]  /*13030*/  LDSM.16.MT88.4 R100, [R208+0x5900] ;  /* 0x00590000d064783b */ /* 0x000fe20000004200 */
[--C-:B------:R-:W-:Y:S02]  /*13040*/  FFMA.FTZ R105, R110, c[0x0][0x2d0], -R138.reuse ;  /* 0x0000b4006e697a23 */ /* 0x100fe4000001088a */
[C---:B-1----:R-:W-:Y:S03]  /*13050*/  HMMA.16816.F32 R44, R128.reuse, R68, R44 ;  /* 0x00000044802c723c */ /* 0x042fe6000000182c */
[--C-:B------:R-:W-:Y:S02]  /*13060*/  FFMA.FTZ R106, R109, c[0x0][0x2d0], -R138.reuse ;  /* 0x0000b4006d6a7a23 */ /* 0x100fe4000001088a */
[----:B------:R-:W-:Y:S01]  /*13070*/  FFMA.FTZ R107, R108, c[0x0][0x2d0], -R138 ;  /* 0x0000b4006c6b7a23 */ /* 0x000fe2000001088a */
[----:B------:R-:W-:Y:S01]  /*13080*/  MUFU.EX2 R105, R105 ;  /* 0x0000006900697308 */ /* 0x000fe20000000800 */
[----:B------:R-:W-:Y:S01]  /*13090*/  LDSM.16.MT88.4 R108, [R208+0x2900] ;  /* 0x00290000d06c783b */ /* 0x000fe20000004200 */
[C---:B------:R-:W-:Y:S04]  /*130a0*/  HMMA.16816.F32 R48, R128.reuse, R70, R48 ;  /* 0x000000468030723c */ /* 0x040fe80000001830 */
[----:B----4-:R-:W-:Y:S01]  /*130b0*/  F2FP.PACK_AB R68, R144, R141 ;  /* 0x0000008d9044723e */ /* 0x010fe200000000ff */
[--C-:B------:R-:W-:Y:S02]  /*130c0*/  FFMA.FTZ R145, R145, c[0x0][0x2d0], -R153.reuse ;  /* 0x0000b40091917a23 */ /* 0x100fe40000010899 */
[----:B------:R-:W-:Y:S01]  /*130d0*/  FFMA.FTZ R143, R143, c[0x0][0x2d0], -R153 ;  /* 0x0000b4008f8f7a23 */ /* 0x000fe20000010899 */
[C---:B------:R-:W-:Y:S01]  /*130e0*/  HMMA.16816.F32 R52, R128.reuse, R72, R52 ;  /* 0x000000488034723c */ /* 0x040fe20000001834 */
[----:B------:R-:W1:Y:S03]  /*130f0*/  MUFU.EX2 R106, R106 ;  /* 0x0000006a006a7308 */ /* 0x000e660000000800 */
[----:B---3--:R-:W-:Y:S01]  /*13100*/  F2FP.PACK_AB R70, R104, R147 ;  /* 0x000000936846723e */ /* 0x008fe200000000ff */
[----:B------:R-:W-:Y:S02]  /*13110*/  FFMA.FTZ R133, R3, R245, R133 ;  /* 0x000000f503857223 */ /* 0x000fe40000010085 */
[----:B------:R-:W-:Y:S01]  /*13120*/  FFMA.FTZ R137, R2, R244, R137 ;  /* 0x000000f402897223 */ /* 0x000fe20000010089 */
[C---:B------:R-:W-:Y:S01]  /*13130*/  HMMA.16816.F32 R56, R128.reuse, R74, R56 ;  /* 0x0000004a8038723c */ /* 0x040fe20000001838 */
[----:B------:R-:W3:Y:S02]  /*13140*/  LDSM.16.MT88.4 R72, [R206+0x900] ;  /* 0x00090000ce48783b */ /* 0x000ee40000004200 */
[----:B------:R-:W4:Y:S01]  /*13150*/  MUFU.EX2 R107, R107 ;  /* 0x0000006b006b7308 */ /* 0x000f220000000800 */
[----:B------:R-:W-:Y:S02]  /*13160*/  FADD.FTZ R133, R119, R133 ;  /* 0x0000008577857221 */ /* 0x000fe40000010000 */
[----:B------:R-:W-:Y:S02]  /*13170*/  FADD.FTZ R137, R136, R137 ;  /* 0x0000008988897221 */ /* 0x000fe40000010000 */
[C---:B--2---:R-:W-:Y:S04]  /*13180*/  HMMA.16816.F32 R60, R128.reuse, R76, R60 ;  /* 0x0000004c803c723c */ /* 0x044fe8000000183c */
[----:B------:R-:W-:Y:S01]  /*13190*/  FADD.FTZ R118, R118, R133 ;  /* 0x0000008576767221 */ /* 0x000fe20000010000 */
[----:B------:R-:W-:Y:S01]  /*131a0*/  MUFU.EX2 R248, R248 ;  /* 0x000000f800f87308 */ /* 0x000fe20000000800 */
[----:B------:R-:W-:Y:S02]  /*131b0*/  FADD.FTZ R137, R135, R137 ;  /* 0x0000008987897221 */ /* 0x000fe40000010000 */
[----:B------:R-:W-:Y:S01]  /*131c0*/  HMMA.16816.F32 R64, R128, R78, R64 ;  /* 0x0000004e8040723c */ /* 0x000fe20000001840 */
[----:B------:R-:W2:Y:S03]  /*131d0*/  LDSM.16.MT88.4 R76, [R208+0x3900] ;  /* 0x00390000d04c783b */ /* 0x000ea60000004200 */
[----:B-1----:R-:W-:Y:S01]  /*131e0*/  F2FP.PACK_AB R69, R106, R105 ;  /* 0x000000696a45723e */ /* 0x002fe200000000ff */
[----:B------:R-:W-:Y:S02]  /*131f0*/  FADD.FTZ R118, R132, R118 ;  /* 0x0000007684767221 */ /* 0x000fe40000010000 */
[----:B------:R-:W-:Y:S01]  /*13200*/  MUFU.EX2 R170, R170 ;  /* 0x000000aa00aa7308 */ /* 0x000fe20000000800 */
[----:B------:R-:W-:Y:S01]  /*13210*/  FADD.FTZ R134, R134, R137 ;  /* 0x0000008986867221 */ /* 0x000fe20000010000 */
[----:B----4-:R-:W-:Y:S03]  /*13220*/  F2FP.PACK_AB R71, R154, R107 ;  /* 0x0000006b9a47723e */ /* 0x010fe600000000ff */
[----:B------:R-:W-:Y:S02]  /*13230*/  FADD.FTZ R141, R141, R118 ;  /* 0x000000768d8d7221 */ /* 0x000fe40000010000 */
[----:B------:R-:W-:Y:S03]  /*13240*/  FADD.FTZ R134, R105, R134 ;  /* 0x0000008669867221 */ /* 0x000fe60000010000 */
[----:B------:R-:W-:Y:S01]  /*13250*/  MUFU.EX2 R166, R166 ;  /* 0x000000a600a67308 */ /* 0x000fe20000000800 */
[----:B------:R-:W-:Y:S01]  /*13260*/  FADD.FTZ R141, R144, R141 ;  /* 0x0000008d908d7221 */ /* 0x000fe20000010000 */
        /* <DEDUP_REMOVED lines=11> */
[----:B------:R-:W-:Y:S01]  /*13320*/  IMAD.MOV.U32 R3, RZ, RZ, R0 ;  /* 0x000000ffff037224 */ /* 0x000fe200078e0000 */
[C---:B------:R-:W-:Y:S01]  /*13330*/  HMMA.16816.F32 R16, R68.reuse, R74, R16 ;  /* 0x0000004a4410723c */ /* 0x040fe20000001810 */
[----:B------:R-:W1:Y:S03]  /*13340*/  LDSM.16.MT88.4 R72, [R206+0x3900] ;  /* 0x00390000ce48783b */ /* 0x000e660000004200 */
[----:B------:R-:W-:Y:S02]  /*13350*/  FADD.FTZ R154, R171, R154 ;  /* 0x0000009aab9a7221 */ /* 0x000fe40000010000 */
[----:B------:R-:W-:Y:S02]  /*13360*/  MUFU.EX2 R169, R169 ;  /* 0x000000a900a97308 */ /* 0x000fe40000000800 */
[C---:B------:R-:W-:Y:S08]  /*13370*/  HMMA.16816.F32 R20, R68.reuse, R84, R20 ;  /* 0x000000544414723c */ /* 0x040ff00000001814 */
[C---:B------:R-:W-:Y:S01]  /*13380*/  HMMA.16816.F32 R24, R68.reuse, R86, R24 ;  /* 0x000000564418723c */ /* 0x040fe20000001818 */
[----:B------:R-:W3:Y:S01]  /*13390*/  LDSM.16.MT88.4 R84, [R204+0x3900] ;  /* 0x00390000cc54783b */ /* 0x000ee20000004200 */
[----:B------:R-:W-:Y:S06]  /*133a0*/  MUFU.EX2 R162, R162 ;  /* 0x000000a200a27308 */ /* 0x000fec0000000800 */
[C---:B------:R-:W-:Y:S04]  /*133b0*/  HMMA.16816.F32 R28, R68.reuse, R88, R28 ;  /* 0x00000058441c723c */ /* 0x040fe8000000181c */
[----:B------:R-:W-:Y:S04]  /*133c0*/  MUFU.EX2 R160, R160 ;  /* 0x000000a000a07308 */ /* 0x000fe80000000800 */
[C---:B------:R-:W-:Y:S01]  /*133d0*/  HMMA.16816.F32 R32, R68.reuse, R90, R32 ;  /* 0x0000005a4420723c */ /* 0x040fe20000001820 */
[----:B------:R-:W-:Y:S05]  /*133e0*/  LDSM.16.MT88.4 R88, [R204+0x4100] ;  /* 0x00410000cc58783b */ /* 0x000fea0000004200 */
[----:B------:R-:W-:Y:S02]  /*133f0*/  MUFU.EX2 R155, R155 ;  /* 0x0000009b009b7308 */ /* 0x000fe40000000800 */
[C---:B--2---:R-:W-:Y:S08]  /*13400*/  HMMA.16816.F32 R36, R68.reuse, R76, R36 ;  /* 0x0000004c4424723c */ /* 0x044ff00000001824 */
[C---:B------:R-:W-:Y:S01]  /*13410*/  HMMA.16816.F32 R40, R68.reuse, R78, R40 ;  /* 0x0000004e4428723c */ /* 0x040fe20000001828 */
[----:B------:R-:W-:Y:S01]  /*13420*/  LDSM.16.MT88.4 R76, [R206+0x1100] ;  /* 0x00110000ce4c783b */ /* 0x000fe20000004200 */
[----:B------:R-:W-:Y:S06]  /*13430*/  MUFU.EX2 R146, R146 ;  /* 0x0000009200927308 */ /* 0x000fec0000000800 */
[C---:B-1----:R-:W-:Y:S04]  /*13440*/  HMMA.16816.F32 R44, R68.reuse, R72, R44 ;  /* 0x00000048442c723c */ /* 0x042fe8000000182c */
[----:B------:R-:W1:Y:S04]  /*13450*/  MUFU.EX2 R145, R145 ;  /* 0x0000009100917308 */ /* 0x000e680000000800 */
[C---:B------:R-:W-:Y:S01]  /*13460*/  HMMA.16816.F32 R48, R68.reuse, R74, R48 ;  /* 0x0000004a4430723c */ /* 0x040fe20000001830 */
[----:B------:R-:W2:Y:S05]  /*13470*/  LDSM.16.MT88.4 R72, [R208+0x1100] ;  /* 0x00110000d048783b */ /* 0x000eaa0000004200 */
[----:B------:R-:W-:Y:S02]  /*13480*/  MUFU.EX2 R143, R143 ;  /* 0x0000008f008f7308 */ /* 0x000fe40000000800 */
[C---:B------:R-:W-:Y:S08]  /*13490*/  HMMA.16816.F32 R52, R68.reuse, R80, R52 ;  /* 0x000000504434723c */ /* 0x040ff00000001834 */
[C---:B------:R-:W-:Y:S01]  /*134a0*/  HMMA.16816.F32 R56, R68.reuse, R82, R56 ;  /* 0x000000524438723c */ /* 0x040fe20000001838 */
[----:B------:R-:W4:Y:S01]  /*134b0*/  LDSM.16.MT88.4 R80, [R205+0x1100] ;  /* 0x00110000cd50783b */ /* 0x000f220000004200 */
[----:B------:R-:W-:Y:S02]  /*134c0*/  MUFU.EX2 R142, R142 ;  /* 0x0000008e008e7308 */ /* 0x000fe40000000800 */
[----:B-1----:R-:W-:Y:S04]  /*134d0*/  F2FP.PACK_AB R128, R145, R146 ;  /* 0x000000929180723e */ /* 0x002fe800000000ff */
[C---:B---3--:R-:W-:Y:S04]  /*134e0*/  HMMA.16816.F32 R60, R68.reuse, R84, R60 ;  /* 0x00000054443c723c */ /* 0x048fe8000000183c */
[----:B------:R-:W-:Y:S04]  /*134f0*/  MUFU.EX2 R139, R139 ;  /* 0x0000008b008b7308 */ /* 0x000fe80000000800 */
[----:B------:R-:W-:Y:S01]  /*13500*/  HMMA.16816.F32 R64, R68, R86, R64 ;  /* 0x000000564440723c */ /* 0x000fe20000001840 */
[----:B------:R-:W1:Y:S06]  /*13510*/  LDSM.16.MT88.4 R84, [R204+0x1100] ;  /* 0x00110000cc54783b */ /* 0x000e6c0000004200 */
        /* <DEDUP_REMOVED lines=11> */
[----:B------:R-:W-:Y:S03]  /*135d0*/  FADD.FTZ R190, R190, R188 ;  /* 0x000000bcbebe7221 */ /* 0x000fe60000010000 */
[C---:B------:R-:W-:Y:S01]  /*135e0*/  HMMA.16816.F32 R8, R68.reuse, R74, R8 ;  /* 0x0000004a4408723c */ /* 0x040fe20000001808 */
[----:B------:R-:W2:Y:S07]  /*135f0*/  LDSM.16.MT88.4 R72, [R208+0x4100] ;  /* 0x00410000d048783b */ /* 0x000eae0000004200 */
[C---:B------:R-:W-:Y:S07]  /*13600*/  HMMA.16816.F32 R12, R68.reuse, R76, R12 ;  /* 0x0000004c440c723c */ /* 0x040fee000000180c */
[--C-:B------:R-:W-:Y:S01]  /*13610*/  FFMA.FTZ R76, R115, c[0x0][0x2d0], -R153.reuse ;  /* 0x0000b400734c7a23 */ /* 0x100fe20000010899 */
[C---:B------:R-:W-:Y:S03]  /*13620*/  HMMA.16816.F32 R16, R68.reuse, R78, R16 ;  /* 0x0000004e4410723c */ /* 0x040fe60000001810 */
[----:B------:R3:W5:Y:S01]  /*13630*/  MUFU.EX2 R99, R76 ;  /* 0x0000004c00637308 */ /* 0x0007620000000800 */
[----:B------:R-:W-:Y:S02]  /*13640*/  FFMA.FTZ R153, R140, c[0x0][0x2d0], -R153 ;  /* 0x0000b4008c997a23 */ /* 0x000fe40000010899 */
[--C-:B------:R-:W-:Y:S02]  /*13650*/  FFMA.FTZ R140, R152, c[0x0][0x2d0], -R138.reuse ;  /* 0x0000b400988c7a23 */ /* 0x100fe4000001088a */
[C---:B----4-:R-:W-:Y:S05]  /*13660*/  HMMA.16816.F32 R20, R68.reuse, R80, R20 ;  /* 0x000000504414723c */ /* 0x050fea0000001814 */
[----:B------:R-:W4:Y:S02]  /*13670*/  MUFU.EX2 R153, R153 ;  /* 0x0000009900997308 */ /* 0x000f240000000800 */
[--C-:B------:R-:W-:Y:S01]  /*13680*/  FFMA.FTZ R80, R114, c[0x0][0x2d0], -R138.reuse ;  /* 0x0000b40072507a23 */ /* 0x100fe2000001088a */
[C---:B------:R-:W-:Y:S07]  /*13690*/  HMMA.16816.F32 R24, R68.reuse, R82, R24 ;  /* 0x000000524418723c */ /* 0x040fee0000001818 */
[----:B------:R2:W-:Y:S01]  /*136a0*/  MUFU.EX2 R96, R80 ;  /* 0x0000005000607308 */ /* 0x0005e20000000800 */
[C---:B-1----:R-:W-:Y:S01]  /*136b0*/  HMMA.16816.F32 R28, R68.reuse, R84, R28 ;  /* 0x00000054441c723c */ /* 0x042fe2000000181c */
[----:B---3--:R-:W1:Y:S03]  /*136c0*/  LDSM.16.MT88.4 R76, [R206+0x4100] ;  /* 0x00410000ce4c783b */ /* 0x008e660000004200 */
[----:B-----5:R-:W-:Y:S03]  /*136d0*/  IMAD.MOV.U32 R152, RZ, RZ, R99 ;  /* 0x000000ffff987224 */ /* 0x020fe600078e0063 */
[--C-:B------:R-:W-:Y:S01]  /*136e0*/  FFMA.FTZ R84, R113, c[0x0][0x2d0], -R138.reuse ;  /* 0x0000b40071547a23 */ /* 0x100fe2000001088a */
[C---:B------:R-:W-:Y:S01]  /*136f0*/  HMMA.16816.F32 R32, R68.reuse, R86, R32 ;  /* 0x000000564420723c */ /* 0x040fe20000001820 */
[----:B------:R-:W3:Y:S03]  /*13700*/  MUFU.EX2 R140, R140 ;  /* 0x0000008c008c7308 */ /* 0x000ee60000000800 */
[----:B----4-:R-:W-:Y:S04]  /*13710*/  F2FP.PACK_AB R130, R153, R143 ;  /* 0x0000008f9982723e */ /* 0x010fe800000000ff */
[C---:B--2---:R-:W-:Y:S03]  /*13720*/  HMMA.16816.F32 R36, R68.reuse, R72, R36 ;  /* 0x000000484424723c */ /* 0x044fe60000001824 */
[----:B------:R2:W-:Y:S01]  /*13730*/  MUFU.EX2 R97, R84 ;  /* 0x0000005400617308 */ /* 0x0005e20000000800 */
[----:B------:R-:W4:Y:S04]  /*13740*/  LDSM.16.MT88.4 R80, [R205+0x4100] ;  /* 0x00410000cd50783b */ /* 0x000f280000004200 */
[C---:B------:R-:W-:Y:S04]  /*13750*/  HMMA.16816.F32 R40, R68.reuse, R74, R40 ;  /* 0x0000004a4428723c */ /* 0x040fe80000001828 */
[----:B------:R-:W-:Y:S01]  /*13760*/  LDSM.16.MT88.4 R72, [R206+0x1900] ;  /* 0x00190000ce48783b */ /* 0x000fe20000004200 */
[----:B---3--:R-:W-:Y:S03]  /*13770*/  F2FP.PACK_AB R129, R142, R140 ;  /* 0x0000008c8e81723e */ /* 0x008fe600000000ff */
[C---:B-1----:R-:W-:Y:S04]  /*13780*/  HMMA.16816.F32 R44, R68.reuse, R76, R44 ;  /* 0x0000004c442c723c */ /* 0x042fe8000000182c */
[--C-:B--2---:R-:W-:Y:S02]  /*13790*/  FFMA.FTZ R84, R112, c[0x0][0x2d0], -R138.reuse ;  /* 0x0000b40070547a23 */ /* 0x104fe4000001088a */
[----:B------:R-:W-:Y:S02]  /*137a0*/  FFMA.FTZ R138, R117, c[0x0][0x2d0], -R138 ;  /* 0x0000b400758a7a23 */ /* 0x000fe4000001088a */
[----:B------:R-:W1:Y:S01]  /*137b0*/  MUFU.EX2 R98, R84 ;  /* 0x0000005400627308 */ /* 0x000e620000000800 */
[C---:B------:R-:W-:Y:S01]  /*137c0*/  HMMA.16816.F32 R48, R68.reuse, R78, R48 ;  /* 0x0000004e4430723c */ /* 0x040fe20000001830 */
[----:B------:R-:W-:Y:S08]  /*137d0*/  LDSM.16.MT88.4 R76, [R205+0x1900] ;  /* 0x00190000cd4c783b */ /* 0x000ff00000004200 */
[----:B------:R-:W2:Y:S01]  /*137e0*/  MUFU.EX2 R138, R138 ;  /* 0x0000008a008a7308 */ /* 0x000ea20000000800 */
[C---:B----4-:R-:W-:Y:S08]  /*137f0*/  HMMA.16816.F32 R52, R68.reuse, R80, R52 ;  /* 0x000000504434723c */ /* 0x050ff00000001834 */
[C---:B------:R-:W-:Y:S01]  /*13800*/  HMMA.16816.F32 R56, R68.reuse, R82, R56 ;  /* 0x000000524438723c */ /* 0x040fe20000001838 */
[----:B------:R-:W-:Y:S03]  /*13810*/  LDSM.16.MT88.4 R80, [R204+0x1900] ;  /* 0x00190000cc50783b */ /* 0x000fe60000004200 */
[----:B-1----:R-:W-:Y:S04]  /*13820*/  MOV R117, R98 ;  /* 0x0000006200757202 */ /* 0x002fe80000000f00 */
[C---:B------:R-:W-:Y:S01]  /*13830*/  HMMA.16816.F32 R60, R68.reuse, R88, R60 ;  /* 0x00000058443c723c */ /* 0x040fe2000000183c */
[----:B------:R-:W1:Y:S03]  /*13840*/  LDSM.16.MT88.4 R84, [R208+0x1900] ;  /* 0x00190000d054783b */ /* 0x000e660000004200 */
[----:B--2---:R-:W-:Y:S04]  /*13850*/  F2FP.PACK_AB R131, R138, R139 ;  /* 0x0000008b8a83723e */ /* 0x004fe800000000ff */
[----:B------:R-:W-:Y:S01]  /*13860*/  HMMA.16816.F32 R64, R68, R90, R64 ;  /* 0x0000005a4440723c */ /* 0x000fe20000001840 */
[----:B------:R-:W-:Y:S06]  /*13870*/  LDSM.16.MT88.4 R88, [R205+0x4900] ;  /* 0x00490000cd58783b */ /* 0x000fec0000004200 */
[----:B------:R-:W-:Y:S02]  /*13880*/  F2FP.PACK_AB R70, R99, R251 ;  /* 0x000000fb6346723e */ /* 0x000fe400000000ff */
[----:B------:R-:W-:Y:S03]  /*13890*/  F2FP.PACK_AB R69, R97, R96 ;  /* 0x000000606145723e */ /* 0x000fe600000000ff */
[----:B------:R-:W-:Y:S02]  /*138a0*/  F2FP.PACK_AB R71, R252, R98 ;  /* 0x00000062fc47723e */ /* 0x000fe400000000ff */
[C---:B------:R-:W-:Y:S01]  /*138b0*/  F2FP.PACK_AB R68, R248.reuse, R191 ;  /* 0x000000bff844723e */ /* 0x040fe200000000ff */
[----:B------:R-:W-:Y:S04]  /*138c0*/  FADD.FTZ R191, R191, R167 ;  /* 0x000000a7bfbf7221 */ /* 0x000fe80000010000 */
[----:B------:R-:W-:Y:S01]  /*138d0*/  FADD.FTZ R191, R248, R191 ;  /* 0x000000bff8bf7221 */ /* 0x000fe20000010000 */
[----:B------:R-:W-:Y:S03]  /*138e0*/  IADD3 R248, R250, -0x1, RZ ;  /* 0xfffffffffaf87810 */ /* 0x000fe60007ffe0ff */
[----:B------:R-:W-:Y:S02]  /*138f0*/  FADD.FTZ R251, R251, R191 ;  /* 0x000000bffbfb7221 */ /* 0x000fe40000010000 */
[----:B------:R-:W-:Y:S02]  /*13900*/  IMAD.MOV.U32 R250, RZ, RZ, R248 ;  /* 0x000000fffffa7224 */ /* 0x000fe400078e00f8 */
[----:B------:R-:W-:Y:S01]  /*13910*/  FADD.FTZ R251, R152, R251 ;  /* 0x000000fb98fb7221 */ /* 0x000fe20000010000 */
[C---:B-1----:R-:W-:Y:S08]  /*13920*/  HMMA.16816.F32 R4, R68.reuse, R84, R4 ;  /* 0x000000544404723c */ /* 0x042ff00000001804 */
[C---:B------:R-:W-:Y:S01]  /*13930*/  HMMA.16816.F32 R8, R68.reuse, R86, R8 ;  /* 0x000000564408723c */ /* 0x040fe20000001808 */
[----:B------:R-:W1:Y:S07]  /*13940*/  LDSM.16.MT88.4 R84, [R208+0x4900] ;  /* 0x00490000d054783b */ /* 0x000e6e0000004200 */
[C---:B------:R-:W-:Y:S08]  /*13950*/  HMMA.16816.F32 R12, R68.reuse, R72, R12 ;  /* 0x00000048440c723c */ /* 0x040ff0000000180c */
[C---:B------:R-:W-:Y:S01]  /*13960*/  HMMA.16816.F32 R16, R68.reuse, R74, R16 ;  /* 0x0000004a4410723c */ /* 0x040fe20000001810 */
[----:B------:R-:W2:Y:S07]  /*13970*/  LDSM.16.MT88.4 R72, [R206+0x4900] ;  /* 0x00490000ce48783b */ /* 0x000eae0000004200 */
[C---:B------:R-:W-:Y:S08]  /*13980*/  HMMA.16816.F32 R20, R68.reuse, R76, R20 ;  /* 0x0000004c4414723c */ /* 0x040ff00000001814 */
[C---:B------:R-:W-:Y:S01]  /*13990*/  HMMA.16816.F32 R24, R68.reuse, R78, R24 ;  /* 0x0000004e4418723c */ /* 0x040fe20000001818 */
[----:B------:R-:W3:Y:S07]  /*139a0*/  LDSM.16.MT88.4 R76, [R208+0x2100] ;  /* 0x00210000d04c783b */ /* 0x000eee0000004200 */
[C---:B------:R-:W-:Y:S08]  /*139b0*/  HMMA.16816.F32 R28, R68.reuse, R80, R28 ;  /* 0x00000050441c723c */ /* 0x040ff0000000181c */
[C---:B------:R-:W-:Y:S01]  /*139c0*/  HMMA.16816.F32 R32, R68.reuse, R82, R32 ;  /* 0x000000524420723c */ /* 0x040fe20000001820 */
[----:B------:R-:W4:Y:S07]  /*139d0*/  LDSM.16.MT88.4 R80, [R206+0x2100] ;  /* 0x00210000ce50783b */ /* 0x000f2e0000004200 */
[C---:B-1----:R-:W-:Y:S08]  /*139e0*/  HMMA.16816.F32 R36, R68.reuse, R84, R36 ;  /* 0x000000544424723c */ /* 0x042ff00000001824 */
[C---:B------:R-:W-:Y:S01]  /*139f0*/  HMMA.16816.F32 R40, R68.reuse, R86, R40 ;  /* 0x000000564428723c */ /* 0x040fe20000001828 */
[----:B------:R-:W-:Y:S07]  /*13a00*/  LDSM.16.MT88.4 R84, [R204+0x2100] ;  /* 0x00210000cc54783b */ /* 0x000fee0000004200 */
[C---:B--2---:R-:W-:Y:S08]  /*13a10*/  HMMA.16816.F32 R44, R68.reuse, R72, R44 ;  /* 0x00000048442c723c */ /* 0x044ff0000000182c */
        /* <DEDUP_REMOVED lines=15> */
[C---:B---3--:R-:W-:Y:S03]  /*13b10*/  HMMA.16816.F32 R4, R68.reuse, R76, R4 ;  /* 0x0000004c4404723c */ /* 0x048fe60000001804 */
[----:B------:R-:W-:Y:S04]  /*13b20*/  FADD.FTZ R163, R161, R163 ;  /* 0x000000a3a1a37221 */ /* 0x000fe80000010000 */
[----:B------:R-:W-:Y:S01]  /*13b30*/  FADD.FTZ R146, R146, R163 ;  /* 0x000000a392927221 */ /* 0x000fe20000010000 */
[C---:B------:R-:W-:Y:S01]  /*13b40*/  HMMA.16816.F32 R8, R68.reuse, R78, R8 ;  /* 0x0000004e4408723c */ /* 0x040fe20000001808 */
[----:B------:R-:W2:Y:S03]  /*13b50*/  LDSM.16.MT88.4 R76, [R208+0x5100] ;  /* 0x00510000d04c783b */ /* 0x000ea60000004200 */
[----:B------:R-:W-:Y:S04]  /*13b60*/  FADD.FTZ R146, R145, R146 ;  /* 0x0000009291927221 */ /* 0x000fe80000010000 */
[C---:B----4-:R-:W-:Y:S04]  /*13b70*/  HMMA.16816.F32 R12, R68.reuse, R80, R12 ;  /* 0x00000050440c723c */ /* 0x050fe8000000180c */
[----:B------:R-:W-:Y:S04]  /*13b80*/  FADD.FTZ R146, R143, R146 ;  /* 0x000000928f927221 */ /* 0x000fe80000010000 */
[C---:B------:R-:W-:Y:S01]  /*13b90*/  HMMA.16816.F32 R16, R68.reuse, R82, R16 ;  /* 0x000000524410723c */ /* 0x040fe20000001810 */
[----:B------:R-:W3:Y:S03]  /*13ba0*/  LDSM.16.MT88.4 R80, [R206+0x5100] ;  /* 0x00510000ce50783b */ /* 0x000ee60000004200 */
[----:B------:R-:W-:Y:S04]  /*13bb0*/  FADD.FTZ R245, R153, R146 ;  /* 0x0000009299f57221 */ /* 0x000fe80000010000 */
[C---:B-1----:R-:W-:Y:S08]  /*13bc0*/  HMMA.16816.F32 R20, R68.reuse, R72, R20 ;  /* 0x000000484414723c */ /* 0x042ff00000001814 */
[C---:B------:R-:W-:Y:S01]  /*13bd0*/  HMMA.16816.F32 R24, R68.reuse, R74, R24 ;  /* 0x0000004a4418723c */ /* 0x040fe20000001818 */
[----:B------:R-:W1:Y:S07]  /*13be0*/  LDSM.16.MT88.4 R72, [R204+0x5100] ;  /* 0x00510000cc48783b */ /* 0x000e6e0000004200 */
[C---:B------:R-:W-:Y:S08]  /*13bf0*/  HMMA.16816.F32 R28, R68.reuse, R84, R28 ;  /* 0x00000054441c723c */ /* 0x040ff0000000181c */
[C---:B------:R-:W-:Y:S01]  /*13c00*/  HMMA.16816.F32 R32, R68.reuse, R86, R32 ;  /* 0x000000564420723c */ /* 0x040fe20000001820 */
[----:B------:R-:W4:Y:S07]  /*13c10*/  LDSM.16.MT88.4 R84, [R206+0x2900] ;  /* 0x00290000ce54783b */ /* 0x000f2e0000004200 */
[C---:B--2---:R-:W-:Y:S07]  /*13c20*/  HMMA.16816.F32 R36, R68.reuse, R76, R36 ;  /* 0x0000004c4424723c */ /* 0x044fee0000001824 */
[----:B------:R-:W-:Y:S01]  /*13c30*/  IMAD.MOV.U32 R76, RZ, RZ, R97 ;  /* 0x000000ffff4c7224 */ /* 0x000fe200078e0061 */
[C---:B------:R-:W-:Y:S04]  /*13c40*/  HMMA.16816.F32 R40, R68.reuse, R78, R40 ;  /* 0x0000004e4428723c */ /* 0x040fe80000001828 */
[----:B------:R-:W-:Y:S02]  /*13c50*/  IMAD.MOV.U32 R77, RZ, RZ, R96 ;  /* 0x000000ffff4d7224 */ /* 0x000fe400078e0060 */
[----:B------:R-:W2:Y:S02]  /*13c60*/  LDSM.16.MT88.4 R96, [R204+0x2900] ;  /* 0x00290000cc60783b */ /* 0x000ea40000004200 */
[C---:B---3--:R-:W-:Y:S08]  /*13c70*/  HMMA.16816.F32 R44, R68.reuse, R80, R44 ;  /* 0x00000050442c723c */ /* 0x048ff0000000182c */
[C---:B------:R-:W-:Y:S08]  /*13c80*/  HMMA.16816.F32 R48, R68.reuse, R82, R48 ;  /* 0x000000524430723c */ /* 0x040ff00000001830 */
[C---:B------:R-:W-:Y:S08]  /*13c90*/  HMMA.16816.F32 R52, R68.reuse, R88, R52 ;  /* 0x000000584434723c */ /* 0x040ff00000001834 */
[C---:B------:R-:W-:Y:S08]  /*13ca0*/  HMMA.16816.F32 R56, R68.reuse, R90, R56 ;  /* 0x0000005a4438723c */ /* 0x040ff00000001838 */
[C---:B-1----:R-:W-:Y:S08]  /*13cb0*/  HMMA.16816.F32 R60, R68.reuse, R72, R60 ;  /* 0x00000048443c723c */ /* 0x042ff0000000183c */
[----:B------:R-:W-:Y:S08]  /*13cc0*/  HMMA.16816.F32 R64, R68, R74, R64 ;  /* 0x0000004a4440723c */ /* 0x000ff00000001840 */
[C---:B------:R-:W-:Y:S01]  /*13cd0*/  HMMA.16816.F32 R112, R128.reuse, R108, R4 ;  /* 0x0000006c8070723c */ /* 0x040fe20000001804 */
[----:B------:R-:W1:Y:S07]  /*13ce0*/  LDSM.16.MT88.4 R4, [R206+0x5900] ;  /* 0x00590000ce04783b */ /* 0x000e6e0000004200 */
[C---:B------:R-:W-:Y:S01]  /*13cf0*/  HMMA.16816.F32 R108, R128.reuse, R110, R8 ;  /* 0x0000006e806c723c */ /* 0x040fe20000001808 */
[----:B------:R-:W3:Y:S07]  /*13d00*/  LDSM.16.MT88.4 R8, [R205+0x5900] ;  /* 0x00590000cd08783b */ /* 0x000eee0000004200 */
[C---:B----4-:R-:W-:Y:S01]  /*13d10*/  HMMA.16816.F32 R68, R128.reuse, R84, R12 ;  /* 0x000000548044723c */ /* 0x050fe2000000180c */
[----:B------:R-:W4:Y:S07]  /*13d20*/  LDSM.16.MT88.4 R12, [R204+0x5900] ;  /* 0x00590000cc0c783b */ /* 0x000f2e0000004200 */
[C---:B------:R-:W-:Y:S07]  /*13d30*/  HMMA.16816.F32 R72, R128.reuse, R86, R16 ;  /* 0x000000568048723c */ /* 0x040fee0000001810 */
[----:B------:R-:W-:Y:S01]  /*13d40*/  MOV R19, R76 ;  /* 0x0000004c00137202 */ /* 0x000fe20000000f00 */
[----:B------:R-:W-:Y:S01]  /*13d50*/  IMAD.MOV.U32 R18, RZ, RZ, R77 ;  /* 0x000000ffff127224 */ /* 0x000fe200078e004d */
[-C--:B------:R-:W-:Y:S01]  /*13d60*/  MOV R16, R116.reuse ;  /* 0x0000007400107202 */ /* 0x080fe20000000f00 */
[C---:B------:R-:W-:Y:S03]  /*13d70*/  HMMA.16816.F32 R76, R128.reuse, R92, R20 ;  /* 0x0000005c804c723c */ /* 0x040fe60000001814 */
[----:B------:R-:W-:Y:S04]  /*13d80*/  FADD.FTZ R2, R18, R190 ;  /* 0x000000be12027221 */ /* 0x000fe80000010000 */
[----:B------:R-:W-:Y:S01]  /*13d90*/  FADD.FTZ R2, R19, R2 ;  /* 0x0000000213027221 */ /* 0x000fe20000010000 */
[C---:B------:R-:W-:Y:S04]  /*13da0*/  HMMA.16816.F32 R80, R128.reuse, R94, R24 ;  /* 0x0000005e8050723c */ /* 0x040fe80000001818 */
[----:B------:R-:W-:Y:S04]  /*13db0*/  FADD.FTZ R2, R117, R2 ;  /* 0x0000000275027221 */ /* 0x000fe80000010000 */
[C---:B--2---:R-:W-:Y:S04]  /*13dc0*/  HMMA.16816.F32 R84, R128.reuse, R96, R28 ;  /* 0x000000608054723c */ /* 0x044fe8000000181c */
[----:B------:R-:W-:Y:S01]  /*13dd0*/  FADD.FTZ R252, R252, R2 ;  /* 0x00000002fcfc7221 */ /* 0x000fe20000010000 */
[----:B------:R-:W-:Y:S03]  /*13de0*/  MOV R2, R116 ;  /* 0x0000007400027202 */ /* 0x000fe60000000f00 */
[C---:B------:R-:W-:Y:S04]  /*13df0*/  HMMA.16816.F32 R88, R128.reuse, R98, R32 ;  /* 0x000000628058723c */ /* 0x040fe80000001820 */
[----:B------:R-:W-:Y:S04]  /*13e00*/  FADD.FTZ R252, R169, R252 ;  /* 0x000000fca9fc7221 */ /* 0x000fe80000010000 */
[C---:B------:R-:W-:Y:S04]  /*13e10*/  HMMA.16816.F32 R92, R128.reuse, R100, R36 ;  /* 0x00000064805c723c */ /* 0x040fe80000001824 */
[----:B------:R-:W-:Y:S04]  /*13e20*/  FADD.FTZ R162, R162, R252 ;  /* 0x000000fca2a27221 */ /* 0x000fe80000010000 */
[C---:B------:R-:W-:Y:S04]  /*13e30*/  HMMA.16816.F32 R96, R128.reuse, R102, R40 ;  /* 0x000000668060723c */ /* 0x040fe80000001828 */
[----:B------:R-:W-:Y:S04]  /*13e40*/  FADD.FTZ R162, R160, R162 ;  /* 0x000000a2a0a27221 */ /* 0x000fe80000010000 */
[C---:B-1----:R-:W-:Y:S04]  /*13e50*/  HMMA.16816.F32 R104, R128.reuse, R4, R44 ;  /* 0x000000048068723c */ /* 0x042fe8000000182c */
[----:B------:R-:W-:Y:S04]  /*13e60*/  FADD.FTZ R155, R155, R162 ;  /* 0x000000a29b9b7221 */ /* 0x000fe80000010000 */
[C---:B------:R-:W-:Y:S04]  /*13e70*/  HMMA.16816.F32 R100, R128.reuse, R6, R48 ;  /* 0x000000068064723c */ /* 0x040fe80000001830 */
[----:B------:R-:W-:Y:S04]  /*13e80*/  FADD.FTZ R155, R140, R155 ;  /* 0x0000009b8c9b7221 */ /* 0x000fe80000010000 */
[C---:B---3--:R-:W-:Y:S04]  /*13e90*/  HMMA.16816.F32 R52, R128.reuse, R8, R52 ;  /* 0x000000088034723c */ /* 0x048fe80000001834 */
[----:B------:R-:W-:Y:S04]  /*13ea0*/  FADD.FTZ R155, R142, R155 ;  /* 0x0000009b8e9b7221 */ /* 0x000fe80000010000 */
[C---:B------:R-:W-:Y:S04]  /*13eb0*/  HMMA.16816.F32 R56, R128.reuse, R10, R56 ;  /* 0x0000000a8038723c */ /* 0x040fe80000001838 */
[----:B------:R-:W-:Y:S04]  /*13ec0*/  FADD.FTZ R155, R139, R155 ;  /* 0x0000009b8b9b7221 */ /* 0x000fe80000010000 */
[C---:B----4-:R-:W-:Y:S04]  /*13ed0*/  HMMA.16816.F32 R60, R128.reuse, R12, R60 ;  /* 0x0000000c803c723c */ /* 0x050fe8000000183c */
[----:B------:R-:W-:Y:S04]  /*13ee0*/  FADD.FTZ R244, R138, R155 ;  /* 0x0000009b8af47221 */ /* 0x000fe80000010000 */
[----:B------:R-:W-:Y:S01]  /*13ef0*/  HMMA.16816.F32 R64, R128, R14, R64 ;  /* 0x0000000e8040723c */ /* 0x000fe20000001840 */
[----:B------:R-:W-:-:S07]  /*13f00*/  @P0 BRA `(.L_x_421) ;  /* 0xffffc07000000947 */ /* 0x000fce000383ffff */
.L_x_410:
[----:B------:R-:W1:Y:S01]  /*13f10*/  S2R R4, SR_CTAID.X ;  /* 0x0000000000047919 */ /* 0x000e620000002500 */
[----:B------:R-:W-:-:S02]  /*13f20*/  ISETP.NE.AND P1, PT, R213, 0x1, PT ;  /* 0x00000001d500780c */ /* 0x000fc40003f25270 */
[----:B------:R-:W-:Y:S02]  /*13f30*/  ISETP.GE.AND P0, PT, R212, 0x1, PT ;  /* 0x00000001d400780c */ /* 0x000fe40003f06270 */
[----:B------:R-:W-:Y:S02]  /*13f40*/  IADD3 R2, R211, 0x1, -R216 ;  /* 0x00000001d3027810 */ /* 0x000fe40007ffe8d8 */
[----:B-1----:R-:W-:-:S07]  /*13f50*/  LEA R4, R4, 0x7f, 0x7 ;  /* 0x0000007f04047811 */ /* 0x002fce00078e38ff */
        /* <DEDUP_REMOVED lines=14> */
.L_x_423:
[----:B------:R-:W-:-:S04]  /*14040*/  MOV R2, 0x1 ;  /* 0x0000000100027802 */ /* 0x000fc80000000f00 */
[----:B------:R-:W-:-:S13]  /*14050*/  ISETP.NE.AND P0, PT, R2, c[0x0][0x32c], PT ;  /* 0x0000cb0002007a0c */ /* 0x000fda0003f05270 */
[----:B------:R-:W-:-:S05]  /*14060*/  @P0 IMAD.HI.U32 R2, R4, c[0x0][0x330], RZ ;  /* 0x0000cc0004020a27 */ /* 0x000fca00078e00ff */
[----:B------:R-:W-:-:S05]  /*14070*/  @P0 SHF.R.U32.HI R4, RZ, c[0x0][0x334], R2 ;  /* 0x0000cd00ff040a19 */ /* 0x000fca0000011602 */
.L_x_424:
[----:B------:R-:W-:-:S05]  /*14080*/  IMAD R4, R4, c[0x0][0x32c], RZ ;  /* 0x0000cb0004047a24 */ /* 0x000fca00078e02ff */
[----:B------:R-:W-:-:S04]  /*14090*/  IMNMX R3, R3, R4, !PT ;  /* 0x0000000403037217 */ /* 0x000fc80007800200 */
.L_x_422:
[----:B------:R-:W-:-:S05]  /*140a0*/  IADD3 R3, R3, 0x5f, RZ ;  /* 0x0000005f03037810 */ /* 0x000fca0007ffe0ff */
[----:B------:R-:W-:-:S05]  /*140b0*/  IMAD.HI R3, R3, 0x2aaaaaab, RZ ;  /* 0x2aaaaaab03037827 */ /* 0x000fca00078e02ff */
[----:B------:R-:W-:-:S04]  /*140c0*/  SHF.R.U32.HI R2, RZ, 0x1f, R3 ;  /* 0x0000001fff027819 */ /* 0x000fc80000011603 */
[----:B------:R-:W-:-:S04]  /*140d0*/  LEA.HI.SX32 R2, R3, R2, 0x1c ;  /* 0x0000000203027211 */ /* 0x000fc800078fe2ff */
[----:B------:R-:W-:-:S04]  /*140e0*/  IMNMX R249, R226, R2, !PT ;  /* 0x00000002e2f97217 */ /* 0x000fc80007800200 */
[----:B------:R-:W-:-:S13]  /*140f0*/  ISETP.GE.AND P0, PT, R248, R249, PT ;  /* 0x000000f9f800720c */ /* 0x000fda0003f06270 */
[----:B------:R-:W-:Y:S05]  /*14100*/  @!P0 BRA `(.L_x_425) ;  /* 0x00002c5000008947 */ /* 0x000fea0003800000 */
[----:B------:R-:W-:Y:S02]  /*14110*/  MOV R2, R16 ;  /* 0x0000001000027202 */ /* 0x000fe40000000f00 */
[----:B------:R-:W-:Y:S02]  /*14120*/  MOV R3, R0 ;  /* 0x0000000000037202 */ /* 0x000fe40000000f00 */
[----:B------:R-:W-:Y:S02]  /*14130*/  MOV R250, R248 ;  /* 0x000000f800fa7202 */ /* 0x000fe40000000f00 */
.L_x_428:
        /* <DEDUP_REMOVED lines=22> */
[----:B------:R-:W-:Y:S01]  /*142a0*/  IMAD R0, R0, c[0x0][0x208], RZ ;  /* 0x0000820000007a24 */ /* 0x000fe200078e02ff */
[----:B------:R-:W-:Y:S01]  /*142b0*/  SHF.L.U64.HI R6, R224, 0x1, R247 ;  /* 0x00000001e0067819 */ /* 0x000fe200000102f7 */
[----:B------:R-:W-:Y:S01]  /*142c0*/  IMAD R14, R14, c[0x0][0x218], RZ ;  /* 0x000086000e0e7a24 */ /* 0x000fe200078e02ff */
[----:B------:R-:W-:Y:S01]  /*142d0*/  LOP3.LUT R22, R22, 0xf, RZ, 0xc0, !PT ;  /* 0x0000000f16167812 */ /* 0x000fe200078ec0ff */
[----:B------:R-:W-:Y:S02]  /*142e0*/  IMAD R0, R228, c[0x0][0x20c], R0 ;  /* 0x00008300e4007a24 */ /* 0x000fe400078e0200 */
[----:B------:R-:W-:Y:S02]  /*142f0*/  IMAD R14, R227, c[0x0][0x21c], R14 ;  /* 0x00008700e30e7a24 */ /* 0x000fe400078e020e */
[----:B------:R-:W-:Y:S04]  /*14300*/  IMAD.IADD R5, R5, 0x1, R0 ;  /* 0x0000000105057824 */ /* 0x000fe800078e0200 */
[----:B------:R-:W-:Y:S05]  /*14310*/  IMAD.WIDE.U32 R4, R227, c[0x0][0x218], R4 ;  /* 0x00008600e3047a25 */ /* 0x000fea00078e0004 */
[----:B------:R-:W-:Y:S02]  /*14320*/  IADD3 R0, P0, R232, R4, RZ ;  /* 0x00000004e8007210 */ /* 0x000fe40007f1e0ff */
[----:B------:R-:W-:Y:S02]  /*14330*/  SHF.L.U64.HI R4, R229, 0x1, R231 ;  /* 0x00000001e5047819 */ /* 0x000fe400000102e7 */
[----:B------:R-:W-:Y:S01]  /*14340*/  IADD3.X R14, R219, R5, R14, P0, !PT ;  /* 0x00000005db0e7210 */ /* 0x000fe200007fe40e */
[----:B------:R-:W-:Y:S01]  /*14350*/  IMAD.SHL.U32 R5, R224, 0x2, RZ ;  /* 0x00000002e0057824 */ /* 0x000fe200078e00ff */
[C---:B------:R-:W-:Y:S04]  /*14360*/  LEA R13, P0, R0.reuse, c[0x0][0x1f8], 0x1 ;  /* 0x00007e00000d7a11 */ /* 0x040fe800078008ff */
[----:B------:R-:W-:Y:S01]  /*14370*/  LEA.HI.X R14, R0, c[0x0][0x1fc], R14, 0x1, P0 ;  /* 0x00007f00000e7a11 */ /* 0x000fe200000f0c0e */
[----:B------:R-:W2:Y:S01]  /*14380*/  SHFL.IDX PT, R7, R13, 0x2, 0x181f ;  /* 0x00581f000d077f89 */ /* 0x000ea200000e0000 */
[----:B------:R-:W-:Y:S03]  /*14390*/  IMAD.SHL.U32 R0, R229, 0x2, RZ ;  /* 0x00000002e5007824 */ /* 0x000fe600078e00ff */
[----:B------:R-:W3:Y:S04]  /*143a0*/  SHFL.IDX PT, R12, R14, 0x2, 0x181f ;  /* 0x00581f000e0c7f89 */ /* 0x000ee800000e0000 */
[----:B------:R-:W5:Y:S04]  /*143b0*/  SHFL.IDX PT, R15, R13, RZ, 0x181f ;  /* 0x00181fff0d0f7589 */ /* 0x000f6800000e0000 */
[----:B------:R-:W4:Y:S04]  /*143c0*/  SHFL.IDX PT, R20, R14, RZ, 0x181f ;  /* 0x00181fff0e147589 */ /* 0x000f2800000e0000 */
[----:B------:R-:W1:Y:S04]  /*143d0*/  SHFL.IDX PT, R13, R13, 0x1, 0x181f ;  /* 0x00381f000d0d7f89 */ /* 0x000e6800000e0000 */
[----:B------:R-:W1:Y:S01]  /*143e0*/  SHFL.IDX PT, R14, R14, 0x1, 0x181f ;  /* 0x00381f000e0e7f89 */ /* 0x000e6200000e0000 */
[----:B--2---:R-:W-:Y:S04]  /*143f0*/  IADD3 R22, P1, P0, R22, R7, R0 ;  /* 0x0000000716167210 */ /* 0x004fe8000783e000 */
[----:B---3--:R-:W-:Y:S02]  /*14400*/  IADD3.X R23, RZ, R12, R4, P1, P0 ;  /* 0x0000000cff177210 */ /* 0x008fe40000fe0404 */
[CC--:B-----5:R-:W-:Y:S05]  /*14410*/  IADD3 R28, P0, R15.reuse, R5.reuse, RZ ;  /* 0x000000050f1c7210 */ /* 0x0e0fea0007f1e0ff */
[C---:B----4-:R-:W-:Y:S01]  /*14420*/  IMAD.X R29, R20.reuse, 0x1, R6, P0 ;  /* 0x00000001141d7824 */ /* 0x050fe200000e0606 */
        /* <DEDUP_REMOVED lines=15> */
.L_x_426:
        /* <DEDUP_REMOVED lines=158> */
[----:B------:R-:W-:Y:S01]  /*14f00*/  IMAD.IADD R117, R117, 0x1, R0 ;  /* 0x0000000175757824 */ /* 0x000fe200078e0200 */
[----:B-1----:R-:W-:Y:S02]  /*14f10*/  SHF.L.U64.HI R118, R224, 0x1, R247 ;  /* 0x00000001e0767819 */ /* 0x002fe400000102f7 */
[----:B--2---:R-:W-:Y:S01]  /*14f20*/  SHF.R.S32.HI R130, RZ, 0x1f, R227 ;  /* 0x0000001fff827819 */ /* 0x004fe200000114e3 */
[C---:B------:R-:W-:Y:S04]  /*14f30*/  IMAD.WIDE.U32 R116, R227.reuse, c[0x0][0x1f0], R116 ;  /* 0x00007c00e3747a25 */ /* 0x040fe800078e0074 */
[----:B------:R-:W-:Y:S01]  /*14f40*/  IMAD R130, R130, c[0x0][0x1f0], RZ ;  /* 0x00007c0082827a24 */ /* 0x000fe200078e02ff */
[----:B------:R-:W-:Y:S01]  /*14f50*/  IADD3 R0, P0, R234, R116, RZ ;  /* 0x00000074ea007210 */ /* 0x000fe20007f1e0ff */
[----:B------:R-:W-:Y:S02]  /*14f60*/  IMAD.SHL.U32 R116, R224, 0x2, RZ ;  /* 0x00000002e0747824 */ /* 0x000fe400078e00ff */
[----:B------:R-:W-:Y:S05]  /*14f70*/  IMAD R130, R227, c[0x0][0x1f4], R130 ;  /* 0x00007d00e3827a24 */ /* 0x000fea00078e0282 */
[----:B------:R-:W-:Y:S02]  /*14f80*/  IADD3.X R130, R220, R117, R130, P0, !PT ;  /* 0x00000075dc827210 */ /* 0x000fe400007fe482 */
[C---:B------:R-:W-:Y:S02]  /*14f90*/  LEA R129, P0, R0.reuse, c[0x0][0x1c8], 0x1 ;  /* 0x0000720000817a11 */ /* 0x040fe400078008ff */
[C---:B------:R-:W-:Y:S02]  /*14fa0*/  SHF.L.U64.HI R117, R229.reuse, 0x1, R231 ;  /* 0x00000001e5757819 */ /* 0x040fe400000102e7 */
        /* <DEDUP_REMOVED lines=27> */
.L_x_427:
[----:B------:R-:W-:Y:S01]  /*15160*/  FMNMX.FTZ R118, R4, R3, !PT ;  /* 0x0000000304767209 */ /* 0x000fe20007810000 */
[----:B------:R-:W-:Y:S01]  /*15170*/  LDSM.16.MT88.4 R128, [R208+0x100] ;  /* 0x00010000d080783b */ /* 0x000fe20000004200 */
[----:B------:R-:W-:Y:S02]  /*15180*/  FMNMX.FTZ R0, R6, R2, !PT ;  /* 0x0000000206007209 */ /* 0x000fe40007810000 */
[----:B------:R-:W-:Y:S02]  /*15190*/  FMNMX.FTZ R118, R5, R118, !PT ;  /* 0x0000007605767209 */ /* 0x000fe40007810000 */
[----:B------:R-:W-:Y:S02]  /*151a0*/  FMNMX.FTZ R0, R7, R0, !PT ;  /* 0x0000000007007209 */ /* 0x000fe40007810000 */
        /* <DEDUP_REMOVED lines=47> */
[C---:B------:R-:W-:Y:S01]  /*154a0*/  ISETP.GT.AND P0, PT, R250.reuse, R249, PT ;  /* 0x000000f9fa00720c */ /* 0x040fe20003f04270 */
[----:B------:R-:W-:Y:S01]  /*154b0*/  SHFL.BFLY PT, R116, R118, 0x2, 0x1f ;  /* 0x0c401f0076747f89 */ /* 0x000fe200000e0000 */
[----:B------:R-:W-:Y:S04]  /*154c0*/  IADD3 R248, R250, -0x1, RZ ;  /* 0xfffffffffaf87810 */ /* 0x000fe80007ffe0ff */
[----:B------:R-:W-:Y:S03]  /*154d0*/  MOV R250, R248 ;  /* 0x000000f800fa7202 */ /* 0x000fe60000000f00 */
        /* <DEDUP_REMOVED lines=40> */
[C---:B-1----:R-:W-:Y:S01]  /*15760*/  FMUL.FTZ R4, R3.reuse, R112 ;  /* 0x0000007003047220 */ /* 0x042fe20000410000 */
[----:B------:R-:W-:Y:S01]  /*15770*/  LDSM.16.MT88.4 R40, [R205+0x2900] ;  /* 0x00290000cd28783b */ /* 0x000fe20000004200 */
[C---:B------:R-:W-:Y:S02]  /*15780*/  FMUL.FTZ R5, R3.reuse, R113 ;  /* 0x0000007103057220 */ /* 0x040fe40000410000 */
[C---:B------:R-:W-:Y:S01]  /*15790*/  FMUL.FTZ R8, R3.reuse, R108 ;  /* 0x0000006c03087220 */ /* 0x040fe20000410000 */
[----:B------:R-:W1:Y:S01]  /*157a0*/  MUFU.EX2 R117, R117 ;  /* 0x0000007500757308 */ /* 0x000e620000000800 */
[C---:B------:R-:W-:Y:S02]  /*157b0*/  FMUL.FTZ R9, R3.reuse, R109 ;  /* 0x0000006d03097220 */ /* 0x040fe40000410000 */
[C---:B------:R-:W-:Y:S02]  /*157c0*/  FMUL.FTZ R68, R3.reuse, R68 ;  /* 0x0000004403447220 */ /* 0x040fe40000410000 */
[C---:B--2---:R-:W-:Y:S02]  /*157d0*/  FMUL.FTZ R6, R2.reuse, R114 ;  /* 0x0000007202067220 */ /* 0x044fe40000410000 */
[C---:B------:R-:W-:Y:S02]  /*157e0*/  FMUL.FTZ R7, R2.reuse, R115 ;  /* 0x0000007302077220 */ /* 0x040fe40000410000 */
[C---:B------:R-:W-:Y:S01]  /*157f0*/  FMUL.FTZ R10, R2.reuse, R110 ;  /* 0x0000006e020a7220 */ /* 0x040fe20000410000 */
[----:B------:R-:W2:Y:S01]  /*15800*/  MUFU.EX2 R119, R119 ;  /* 0x0000007700777308 */ /* 0x000ea20000000800 */
[C---:B------:R-:W-:Y:S02]  /*15810*/  FMUL.FTZ R11, R2.reuse, R111 ;  /* 0x0000006f020b7220 */ /* 0x040fe40000410000 */
[----:B------:R-:W3:Y:S01]  /*15820*/  LDSM.16.MT88.4 R108, [R204+0x100] ;  /* 0x00010000cc6c783b */ /* 0x000ee20000004200 */
[C---:B------:R-:W-:Y:S02]  /*15830*/  FMUL.FTZ R69, R3.reuse, R69 ;  /* 0x0000004503457220 */ /* 0x040fe40000410000 */
[C---:B------:R-:W-:Y:S02]  /*15840*/  FMUL.FTZ R70, R2.reuse, R70 ;  /* 0x0000004602467220 */ /* 0x040fe40000410000 */
[C---:B------:R-:W-:Y:S02]  /*15850*/  FMUL.FTZ R71, R2.reuse, R71 ;  /* 0x0000004702477220 */ /* 0x040fe40000410000 */
[----:B------:R-:W-:Y:S01]  /*15860*/  MUFU.EX2 R140, R140 ;  /* 0x0000008c008c7308 */ /* 0x000fe20000000800 */
[C---:B------:R-:W-:Y:S02]  /*15870*/  FMUL.FTZ R72, R3.reuse, R72 ;  /* 0x0000004803487220 */ /* 0x040fe40000410000 */
[----:B------:R-:W-:Y:S01]  /*15880*/  FMUL.FTZ R73, R3, R73 ;  /* 0x0000004903497220 */ /* 0x000fe20000410000 */
[----:B-1----:R-:W-:Y:S01]  /*15890*/  F2FP.PACK_AB R112, R117, R141 ;  /* 0x0000008d7570723e */ /* 0x002fe200000000ff */
[C---:B------:R-:W-:Y:S02]  /*158a0*/  FMUL.FTZ R74, R2.reuse, R74 ;  /* 0x0000004a024a7220 */ /* 0x040fe40000410000 */
[C---:B------:R-:W-:Y:S02]  /*158b0*/  FMUL.FTZ R75, R2.reuse, R75 ;  /* 0x0000004b024b7220 */ /* 0x040fe40000410000 */
[C---:B------:R-:W-:Y:S01]  /*158c0*/  FMUL.FTZ R76, R3.reuse, R76 ;  /* 0x0000004c034c7220 */ /* 0x040fe20000410000 */
[----:B------:R-:W1:Y:S01]  /*158d0*/  MUFU.EX2 R142, R142 ;  /* 0x0000008e008e7308 */ /* 0x000e620000000800 */
[----:B------:R-:W-:Y:S02]  /*158e0*/  FMUL.FTZ R77, R3, R77 ;  /* 0x0000004d034d7220 */ /* 0x000fe40000410000 */
[C---:B------:R-:W-:Y:S01]  /*158f0*/  FMUL.FTZ R78, R2.reuse, R78 ;  /* 0x0000004e024e7220 */ /* 0x040fe20000410000 */
        /* <DEDUP_REMOVED lines=9> */
[C---:B------:R-:W-:Y:S01]  /*15990*/  FMUL.FTZ R86, R2.reuse, R86 ;  /* 0x0000005602567220 */ /* 0x040fe20000410000 */
[----:B------:R-:W-:Y:S01]  /*159a0*/  MUFU.EX2 R163, R163 ;  /* 0x000000a300a37308 */ /* 0x000fe20000000800 */
[----:B------:R-:W-:Y:S02]  /*159b0*/  FMUL.FTZ R87, R2, R87 ;  /* 0x0000005702577220 */ /* 0x000fe40000410000 */
[C---:B------:R-:W-:Y:S01]  /*159c0*/  FMUL.FTZ R88, R3.reuse, R88 ;  /* 0x0000005803587220 */ /* 0x040fe20000410000 */
[----:B-1----:R-:W-:Y:S01]  /*159d0*/  F2FP.PACK_AB R113, R142, R140 ;  /* 0x0000008c8e71723e */ /* 0x002fe200000000ff */
[C---:B------:R-:W-:Y:S02]  /*159e0*/  FMUL.FTZ R89, R3.reuse, R89 ;  /* 0x0000005903597220 */ /* 0x040fe40000410000 */
[C---:B------:R-:W-:Y:S02]  /*159f0*/  FMUL.FTZ R90, R2.reuse, R90 ;  /* 0x0000005a025a7220 */ /* 0x040fe40000410000 */
[----:B------:R-:W-:Y:S01]  /*15a00*/  FMUL.FTZ R91, R2, R91 ;  /* 0x0000005b025b7220 */ /* 0x000fe20000410000 */
[----:B------:R-:W-:Y:S01]  /*15a10*/  MUFU.EX2 R164, R164 ;  /* 0x000000a400a47308 */ /* 0x000fe20000000800 */
[C---:B------:R-:W-:Y:S02]  /*15a20*/  FMUL.FTZ R92, R3.reuse, R92 ;  /* 0x0000005c035c7220 */ /* 0x040fe40000410000 */
[C---:B------:R-:W-:Y:S01]  /*15a30*/  FMUL.FTZ R93, R3.reuse, R93 ;  /* 0x0000005d035d7220 */ /* 0x040fe20000410000 */
[----:B--2---:R-:W-:Y:S01]  /*15a40*/  F2FP.PACK_AB R115, R144, R143 ;  /* 0x0000008f9073723e */ /* 0x004fe200000000ff */
        /* <DEDUP_REMOVED lines=20> */
[----:B------:R-:W4:Y:S01]  /*15b90*/  MUFU.EX2 R147, R147 ;  /* 0x0000009300937308 */ /* 0x000f220000000800 */
[C---:B------:R-:W-:Y:S04]  /*15ba0*/  HMMA.16816.F32 R76, R112.reuse, R136, R76 ;  /* 0x00000088704c723c */ /* 0x040fe8000000184c */
[C---:B------:R-:W-:Y:S02]  /*15bb0*/  FMUL.FTZ R14, R2.reuse, R106 ;  /* 0x0000006a020e7220 */ /* 0x040fe40000410000 */
[--C-:B------:R-:W-:Y:S02]  /*15bc0*/  FFMA.FTZ R154, R15, c[0x0][0x2d0], -R146.reuse ;  /* 0x0000b4000f9a7a23 */ /* 0x100fe40000010892 */
[C---:B------:R-:W-:Y:S01]  /*15bd0*/  HMMA.16816.F32 R80, R112.reuse, R138, R80 ;  /* 0x0000008a7050723c */ /* 0x040fe20000001850 */
[----:B------:R-:W-:Y:S01]  /*15be0*/  LDSM.16.MT88.4 R136, [R204+0x900] ;  /* 0x00090000cc88783b */ /* 0x000fe20000004200 */
[----:B------:R-:W-:Y:S02]  /*15bf0*/  MUFU.EX2 R152, R152 ;  /* 0x0000009800987308 */ /* 0x000fe40000000800 */
[C---:B------:R-:W-:Y:S02]  /*15c00*/  FMUL.FTZ R15, R2.reuse, R107 ;  /* 0x0000006b020f7220 */ /* 0x040fe40000410000 */
[C---:B------:R-:W-:Y:S02]  /*15c10*/  FMUL.FTZ R100, R3.reuse, R100 ;  /* 0x0000006403647220 */ /* 0x040fe40000410000 */
[C---:B---3--:R-:W-:Y:S01]  /*15c20*/  HMMA.16816.F32 R84, R112.reuse, R108, R84 ;  /* 0x0000006c7054723c */ /* 0x048fe20000001854 */
[----:B------:R-:W-:Y:S03]  /*15c30*/  LDSM.16.MT88.4 R104, [R204+0x3100] ;  /* 0x00310000cc68783b */ /* 0x000fe60000004200 */
[C---:B------:R-:W-:Y:S01]  /*15c40*/  FMUL.FTZ R101, R3.reuse, R101 ;  /* 0x0000006503657220 */ /* 0x040fe20000410000 */
[----:B------:R-:W3:Y:S01]  /*15c50*/  MUFU.EX2 R154, R154 ;  /* 0x0000009a009a7308 */ /* 0x000ee20000000800 */
[C---:B------:R-:W-:Y:S02]  /*15c60*/  FMUL.FTZ R102, R2.reuse, R102 ;  /* 0x0000006602667220 */ /* 0x040fe40000410000 */
        /* <DEDUP_REMOVED lines=13> */
[C---:B--2---:R-:W-:Y:S04]  /*15d40*/  HMMA.16816.F32 R12, R112.reuse, R132, R12 ;  /* 0x00000084700c723c */ /* 0x044fe8000000180c */
[----:B------:R-:W-:Y:S01]  /*15d50*/  FMUL.FTZ R57, R3, R57 ;  /* 0x0000003903397220 */ /* 0x000fe20000410000 */
[----:B------:R-:W-:Y:S01]  /*15d60*/  MUFU.EX2 R169, R169 ;  /* 0x000000a900a97308 */ /* 0x000fe20000000800 */
[----:B------:R-:W-:Y:S02]  /*15d70*/  FMUL.FTZ R58, R2, R58 ;  /* 0x0000003a023a7220 */ /* 0x000fe40000410000 */
[C---:B------:R-:W-:Y:S01]  /*15d80*/  HMMA.16816.F32 R100, R112.reuse, R134, R100 ;  /* 0x000000867064723c */ /* 0x040fe20000001864 */
[----:B------:R-:W2:Y:S03]  /*15d90*/  LDSM.16.MT88.4 R132, [R206+0x900] ;  /* 0x00090000ce84783b */ /* 0x000ea60000004200 */
[--C-:B------:R-:W-:Y:S01]  /*15da0*/  FFMA.FTZ R155, R16, c[0x0][0x2d0], -R153.reuse ;  /* 0x0000b400109b7a23 */ /* 0x100fe20000010899 */
[----:B----4-:R-:W-:Y:S01]  /*15db0*/  F2FP.PACK_AB R16, R147, R145 ;  /* 0x000000919310723e */ /* 0x010fe200000000ff */
[--C-:B------:R-:W-:Y:S01]  /*15dc0*/  FFMA.FTZ R160, R17, c[0x0][0x2d0], -R153.reuse ;  /* 0x0000b40011a07a23 */ /* 0x100fe20000010899 */
[----:B---3--:R-:W-:Y:S01]  /*15dd0*/  F2FP.PACK_AB R17, R154, R152 ;  /* 0x000000989a11723e */ /* 0x008fe200000000ff */
[--C-:B------:R-:W-:Y:S01]  /*15de0*/  FFMA.FTZ R161, R18, c[0x0][0x2d0], -R146.reuse ;  /* 0x0000b40012a17a23 */ /* 0x100fe20000010892 */
[C---:B-----5:R-:W-:Y:S01]  /*15df0*/  HMMA.16816.F32 R52, R112.reuse, R108, R52 ;  /* 0x0000006c7034723c */ /* 0x060fe20000001834 */
[----:B------:R-:W-:Y:S02]  /*15e00*/  MUFU.EX2 R155, R155 ;  /* 0x0000009b009b7308 */ /* 0x000fe40000000800 */
[--C-:B------:R-:W-:Y:S02]  /*15e10*/  FFMA.FTZ R162, R19, c[0x0][0x2d0], -R146.reuse ;  /* 0x0000b40013a27a23 */ /* 0x100fe40000010892 */
[C---:B------:R-:W-:Y:S02]  /*15e20*/  FMUL.FTZ R59, R2.reuse, R59 ;  /* 0x0000003b023b7220 */ /* 0x040fe40000410000 */
[C---:B------:R-:W-:Y:S02]  /*15e30*/  FMUL.FTZ R60, R3.reuse, R60 ;  /* 0x0000003c033c7220 */ /* 0x040fe40000410000 */
[C---:B------:R-:W-:Y:S02]  /*15e40*/  FMUL.FTZ R61, R3.reuse, R61 ;  /* 0x0000003d033d7220 */ /* 0x040fe40000410000 */
[----:B------:R-:W3:Y:S01]  /*15e50*/  MUFU.EX2 R160, R160 ;  /* 0x000000a000a07308 */ /* 0x000ee20000000800 */
[C---:B------:R-:W-:Y:S01]  /*15e60*/  HMMA.16816.F32 R56, R112.reuse, R110, R56 ;  /* 0x0000006e7038723c */ /* 0x040fe20000001838 */
[----:B------:R-:W4:Y:S02]  /*15e70*/  LDSM.16.MT88.4 R108, [R205+0x900] ;  /* 0x00090000cd6c783b */ /* 0x000f240000004200 */
[C---:B------:R-:W-:Y:S02]  /*15e80*/  FMUL.FTZ R62, R2.reuse, R62 ;  /* 0x0000003e023e7220 */ /* 0x040fe40000410000 */
[C---:B------:R-:W-:Y:S02]  /*15e90*/  FMUL.FTZ R63, R2.reuse, R63 ;  /* 0x0000003f023f7220 */ /* 0x040fe40000410000 */
[C---:B------:R-:W-:Y:S02]  /*15ea0*/  FMUL.FTZ R64, R3.reuse, R64 ;  /* 0x0000004003407220 */ /* 0x040fe40000410000 */
[----:B------:R-:W-:Y:S03]  /*15eb0*/  MUFU.EX2 R161, R161 ;  /* 0x000000a100a17308 */ /* 0x000fe60000000800 */
[C---:B------:R-:W-:Y:S03]  /*15ec0*/  HMMA.16816.F32 R60, R112.reuse, R104, R60 ;  /* 0x00000068703c723c */ /* 0x040fe6000000183c */
[----:B------:R-:W-:Y:S02]  /*15ed0*/  FMUL.FTZ R65, R3, R65 ;  /* 0x0000004103417220 */ /* 0x000fe40000410000 */
[C---:B------:R-:W-:Y:S02]  /*15ee0*/  FMUL.FTZ R66, R2.reuse, R66 ;  /* 0x0000004202427220 */ /* 0x040fe40000410000 */
[----:B------:R-:W5:Y:S01]  /*15ef0*/  MUFU.EX2 R162, R162 ;  /* 0x000000a200a27308 */ /* 0x000f620000000800 */
[----:B------:R-:W-:Y:S01]  /*15f00*/  FMUL.FTZ R67, R2, R67 ;  /* 0x0000004302437220 */ /* 0x000fe20000410000 */
[----:B---3--:R-:W-:Y:S03]  /*15f10*/  F2FP.PACK_AB R18, R160, R155 ;  /* 0x0000009ba012723e */ /* 0x008fe600000000ff */
[--C-:B------:R-:W-:Y:S03]  /*15f20*/  FFMA.FTZ R44, R44, c[0x0][0x2d0], -R153.reuse ;  /* 0x0000b4002c2c7a23 */ /* 0x100fe60000010899 */
[----:B------:R-:W-:Y:S01]  /*15f30*/  HMMA.16816.F32 R64, R112, R106, R64 ;  /* 0x0000006a7040723c */ /* 0x000fe20000001840 */
[----:B------:R-:W3:Y:S01]  /*15f40*/  LDSM.16.MT88.4 R104, [R208+0x3900] ;  /* 0x00390000d068783b */ /* 0x000ee20000004200 */
[----:B------:R-:W-:Y:S01]  /*15f50*/  MUFU.EX2 R170, R170 ;  /* 0x000000aa00aa7308 */ /* 0x000fe20000000800 */
[--C-:B------:R-:W-:Y:S02]  /*15f60*/  FFMA.FTZ R45, R45, c[0x0][0x2d0], -R153.reuse ;  /* 0x0000b4002d2d7a23 */ /* 0x100fe40000010899 */
[--C-:B------:R-:W-:Y:S02]  /*15f70*/  FFMA.FTZ R46, R46, c[0x0][0x2d0], -R146.reuse ;  /* 0x0000b4002e2e7a23 */ /* 0x100fe40000010892 */
[----:B------:R-:W-:Y:S02]  /*15f80*/  FFMA.FTZ R47, R47, c[0x0][0x2d0], -R146 ;  /* 0x0000b4002f2f7a23 */ /* 0x000fe40000010892 */
[----:B------:R-:W3:Y:S03]  /*15f90*/  LDSM.16.MT88.4 R112, [R206+0x3900] ;  /* 0x00390000ce70783b */ /* 0x000ee60000004200 */
[----:B------:R-:W-:Y:S01]  /*15fa0*/  MUFU.EX2 R171, R171 ;  /* 0x000000ab00ab7308 */ /* 0x000fe20000000800 */
[----:B------:R-:W-:Y:S02]  /*15fb0*/  FFMA.FTZ R48, R48, c[0x0][0x2d0], -R153 ;  /* 0x0000b40030307a23 */ /* 0x000fe40000010899 */
[----:B------:R-:W-:Y:S01]  /*15fc0*/  FFMA.FTZ R141, R3, R245, R141 ;  /* 0x000000f5038d7223 */ /* 0x000fe2000001008d */
[----:B-----5:R-:W-:Y:S01]  /*15fd0*/  F2FP.PACK_AB R19, R162, R161 ;  /* 0x000000a1a213723e */ /* 0x020fe200000000ff */
[----:B------:R-:W-:Y:S01]  /*15fe0*/  FFMA.FTZ R140, R2, R244, R140 ;  /* 0x000000f4028c7223 */ /* 0x000fe2000001008c */
[----:B------:R-:W-:Y:S01]  /*15ff0*/  MOV R2, R116 ;  /* 0x0000007400027202 */ /* 0x000fe20000000f00 */
[----:B------:R-:W-:Y:S01]  /*16000*/  FADD.FTZ R141, R117, R141 ;  /* 0x0000008d758d7221 */ /* 0x000fe20000010000 */
[----:B------:R-:W-:Y:S01]  /*16010*/  MOV R3, R0 ;  /* 0x0000000000037202 */ /* 0x000fe20000000f00 */
[----:B------:R-:W-:Y:S01]  /*16020*/  FADD.FTZ R140, R142, R140 ;  /* 0x0000008c8e8c7221 */ /* 0x000fe20000010000 */
[----:B------:R-:W-:Y:S01]  /*16030*/  MUFU.EX2 R188, R188 ;  /* 0x000000bc00bc7308 */ /* 0x000fe20000000800 */
[C---:B-1----:R-:W-:Y:S05]  /*16040*/  HMMA.16816.F32 R4, R16.reuse, R128, R4 ;  /* 0x000000801004723c */ /* 0x042fea0000001804 */
[----:B------:R-:W-:Y:S02]  /*16050*/  FADD.FTZ R118, R118, R141 ;  /* 0x0000008d76767221 */ /* 0x000fe40000010000 */
[--C-:B------:R-:W-:Y:S01]  /*16060*/  FFMA.FTZ R129, R20, c[0x0][0x2d0], -R153.reuse ;  /* 0x0000b40014817a23 */ /* 0x100fe20000010899 */
[C---:B------:R-:W-:Y:S01]  /*16070*/  HMMA.16816.F32 R8, R16.reuse, R130, R8 ;  /* 0x000000821008723c */ /* 0x040fe20000001808 */
[----:B------:R-:W-:Y:S03]  /*16080*/  MUFU.EX2 R189, R189 ;  /* 0x000000bd00bd7308 */ /* 0x000fe60000000800 */
[--C-:B------:R-:W-:Y:S02]  /*16090*/  FFMA.FTZ R128, R21, c[0x0][0x2d0], -R153.reuse ;  /* 0x0000b40015807a23 */ /* 0x100fe40000010899 */
[----:B------:R-:W-:Y:S02]  /*160a0*/  FADD.FTZ R140, R143, R140 ;  /* 0x0000008c8f8c7221 */ /* 0x000fe40000010000 */
[C---:B--2---:R-:W-:Y:S03]  /*160b0*/  HMMA.16816.F32 R68, R16.reuse, R132, R68 ;  /* 0x000000841044723c */ /* 0x044fe60000001844 */
[----:B------:R-:W-:Y:S01]  /*160c0*/  MUFU.EX2 R129, R129 ;  /* 0x0000008100817308 */ /* 0x000fe20000000800 */
[--C-:B------:R-:W-:Y:S02]  /*160d0*/  FFMA.FTZ R130, R22, c[0x0][0x2d0], -R146.reuse ;  /* 0x0000b40016827a23 */ /* 0x100fe40000010892 */
[--C-:B------:R-:W-:Y:S02]  /*160e0*/  FFMA.FTZ R131, R23, c[0x0][0x2d0], -R146.reuse ;  /* 0x0000b40017837a23 */ /* 0x100fe40000010892 */
[C---:B------:R-:W-:Y:S01]  /*160f0*/  HMMA.16816.F32 R72, R16.reuse, R134, R72 ;  /* 0x000000861048723c */ /* 0x040fe20000001848 */
[----:B------:R-:W-:Y:S03]  /*16100*/  LDSM.16.MT88.4 R20, [R204+0x3900] ;  /* 0x00390000cc14783b */ /* 0x000fe60000004200 */
[--C-:B------:R-:W-:Y:S01]  /*16110*/  FFMA.FTZ R132, R24, c[0x0][0x2d0], -R153.reuse ;  /* 0x0000b40018847a23 */ /* 0x100fe20000010899 */
[----:B------:R-:W-:Y:S01]  /*16120*/  MUFU.EX2 R128, R128 ;  /* 0x0000008000807308 */ /* 0x000fe20000000800 */
[--C-:B------:R-:W-:Y:S02]  /*16130*/  FFMA.FTZ R133, R25, c[0x0][0x2d0], -R153.reuse ;  /* 0x0000b40019857a23 */ /* 0x100fe40000010899 */
[C---:B----4-:R-:W-:Y:S04]  /*16140*/  HMMA.16816.F32 R76, R16.reuse, R108, R76 ;  /* 0x0000006c104c723c */ /* 0x050fe8000000184c */
[--C-:B------:R-:W-:Y:S02]  /*16150*/  FFMA.FTZ R134, R26, c[0x0][0x2d0], -R146.reuse ;  /* 0x0000b4001a867a23 */ /* 0x100fe40000010892 */
[----:B------:R-:W-:Y:S01]  /*16160*/  FFMA.FTZ R135, R27, c[0x0][0x2d0], -R146 ;  /* 0x0000b4001b877a23 */ /* 0x000fe20000010892 */
[----:B------:R-:W1:Y:S01]  /*16170*/  MUFU.EX2 R130, R130 ;  /* 0x0000008200827308 */ /* 0x000e620000000800 */
[C---:B------:R-:W-:Y:S01]  /*16180*/  HMMA.16816.F32 R80, R16.reuse, R110, R80 ;  /* 0x0000006e1050723c */ /* 0x040fe20000001850 */
[----:B------:R-:W2:Y:S03]  /*16190*/  LDSM.16.MT88.4 R108, [R205+0x3900] ;  /* 0x00390000cd6c783b */ /* 0x000ea60000004200 */
[----:B------:R-:W-:Y:S02]  /*161a0*/  FADD.FTZ R118, R119, R118 ;  /* 0x0000007677767221 */ /* 0x000fe40000010000 */
[----:B------:R-:W-:Y:S02]  /*161b0*/  FADD.FTZ R144, R144, R140 ;  /* 0x0000008c90907221 */ /* 0x000fe40000010000 */
[C---:B------:R-:W-:Y:S01]  /*161c0*/  HMMA.16816.F32 R84, R16.reuse, R136, R84 ;  /* 0x000000881054723c */ /* 0x040fe20000001854 */
[----:B------:R-:W-:Y:S01]  /*161d0*/  LDSM.16.MT88.4 R24, [R206+0x1100] ;  /* 0x00110000ce18783b */ /* 0x000fe20000004200 */
[----:B------:R-:W4:Y:S02]  /*161e0*/  MUFU.EX2 R131, R131 ;  /* 0x0000008300837308 */ /* 0x000f240000000800 */
[----:B------:R-:W-:Y:S02]  /*161f0*/  FADD.FTZ R145, R145, R118 ;  /* 0x0000007691917221 */ /* 0x000fe40000010000 */
[----:B------:R-:W-:Y:S02]  /*16200*/  FADD.FTZ R144, R152, R144 ;  /* 0x0000009098907221 */ /* 0x000fe40000010000 */
[C---:B------:R-:W-:Y:S04]  /*16210*/  HMMA.16816.F32 R88, R16.reuse, R138, R88 ;  /* 0x0000008a1058723c */ /* 0x040fe80000001858 */
[--C-:B------:R-:W-:Y:S01]  /*16220*/  FFMA.FTZ R136, R28, c[0x0][0x2d0], -R153.reuse ;  /* 0x0000b4001c887a23 */ /* 0x100fe20000010899 */
[----:B------:R-:W-:Y:S01]  /*16230*/  MUFU.EX2 R132, R132 ;  /* 0x0000008400847308 */ /* 0x000fe20000000800 */
[--C-:B------:R-:W-:Y:S02]  /*16240*/  FFMA.FTZ R137, R29, c[0x0][0x2d0], -R153.reuse ;  /* 0x0000b4001d897a23 */ /* 0x100fe40000010899 */
[C---:B---3--:R-:W-:Y:S04]  /*16250*/  HMMA.16816.F32 R92, R16.reuse, R104, R92 ;  /* 0x00000068105c723c */ /* 0x048fe8000000185c */
[--C-:B------:R-:W-:Y:S02]  /*16260*/  FFMA.FTZ R138, R30, c[0x0][0x2d0], -R146.reuse ;  /* 0x0000b4001e8a7a23 */ /* 0x100fe40000010892 */
[--C-:B------:R-:W-:Y:S01]  /*16270*/  FFMA.FTZ R139, R31, c[0x0][0x2d0], -R146.reuse ;  /* 0x0000b4001f8b7a23 */ /* 0x100fe20000010892 */
[----:B------:R-:W3:Y:S01]  /*16280*/  MUFU.EX2 R133, R133 ;  /* 0x0000008500857308 */ /* 0x000ee20000000800 */
[C---:B------:R-:W-:Y:S01]  /*16290*/  HMMA.16816.F32 R96, R16.reuse, R106, R96 ;  /* 0x0000006a1060723c */ /* 0x040fe20000001860 */
[----:B------:R-:W5:Y:S03]  /*162a0*/  LDSM.16.MT88.4 R104, [R208+0x1100] ;  /* 0x00110000d068783b */ /* 0x000f660000004200 */
[----:B------:R-:W-:Y:S02]  /*162b0*/  FFMA.FTZ R153, R49, c[0x0][0x2d0], -R153 ;  /* 0x0000b40031997a23 */ /* 0x000fe40000010899 */
[--C-:B------:R-:W-:Y:S02]  /*162c0*/  FFMA.FTZ R49, R50, c[0x0][0x2d0], -R146.reuse ;  /* 0x0000b40032317a23 */ /* 0x100fe40000010892 */
[C---:B------:R-:W-:Y:S01]  /*162d0*/  HMMA.16816.F32 R12, R16.reuse, R112, R12 ;  /* 0x00000070100c723c */ /* 0x040fe2000000180c */
[----:B------:R-:W-:Y:S01]  /*162e0*/  LDSM.16.MT88.4 R28, [R205+0x4100] ;  /* 0x00410000cd1c783b */ /* 0x000fe20000004200 */
[----:B------:R-:W-:Y:S02]  /*162f0*/  MUFU.EX2 R134, R134 ;  /* 0x0000008600867308 */ /* 0x000fe40000000800 */
[----:B------:R-:W-:Y:S02]  /*16300*/  FFMA.FTZ R146, R51, c[0x0][0x2d0], -R146 ;  /* 0x0000b40033927a23 */ /* 0x000fe40000010892 */
[----:B------:R-:W-:Y:S02]  /*16310*/  FADD.FTZ R145, R147, R145 ;  /* 0x0000009193917221 */ /* 0x000fe40000010000 */
[C---:B------:R-:W-:Y:S04]  /*16320*/  HMMA.16816.F32 R100, R16.reuse, R114, R100 ;  /* 0x000000721064723c */ /* 0x040fe80000001864 */
[----:B------:R-:W1:Y:S01]  /*16330*/  MUFU.EX2 R135, R135 ;  /* 0x0000008700877308 */ /* 0x000e620000000800 */
[----:B------:R-:W-:Y:S02]  /*16340*/  FADD.FTZ R154, R154, R144 ;  /* 0x000000909a9a7221 */ /* 0x000fe40000010000 */
[----:B------:R-:W-:Y:S01]  /*16350*/  FADD.FTZ R155, R155, R145 ;  /* 0x000000919b9b7221 */ /* 0x000fe20000010000 */
[C---:B--2---:R-:W-:Y:S04]  /*16360*/  HMMA.16816.F32 R52, R16.reuse, R108, R52 ;  /* 0x0000006c1034723c */ /* 0x044fe80000001834 */
[----:B------:R-:W-:Y:S02]  /*16370*/  FADD.FTZ R154, R161, R154 ;  /* 0x0000009aa19a7221 */ /* 0x000fe40000010000 */
[----:B------:R-:W-:Y:S01]  /*16380*/  MUFU.EX2 R136, R136 ;  /* 0x0000008800887308 */ /* 0x000fe20000000800 */
[----:B------:R-:W-:Y:S01]  /*16390*/  FADD.FTZ R155, R160, R155 ;  /* 0x0000009ba09b7221 */ /* 0x000fe20000010000 */
[C---:B------:R-:W-:Y:S01]  /*163a0*/  HMMA.16816.F32 R56, R16.reuse, R110, R56 ;  /* 0x0000006e1038723c */ /* 0x040fe20000001838 */
[----:B------:R-:W2:Y:S03]  /*163b0*/  LDSM.16.MT88.4 R108, [R205+0x1100] ;  /* 0x00110000cd6c783b */ /* 0x000ea60000004200 */
[----:B------:R-:W-:Y:S04]  /*163c0*/  FADD.FTZ R162, R162, R154 ;  /* 0x0000009aa2a27221 */ /* 0x000fe80000010000 */
[C---:B------:R-:W-:Y:S01]  /*163d0*/  HMMA.16816.F32 R60, R16.reuse, R20, R60 ;  /* 0x00000014103c723c */ /* 0x040fe2000000183c */
[----:B------:R-:W-:Y:S03]  /*163e0*/  MUFU.EX2 R137, R137 ;  /* 0x0000008900897308 */ /* 0x000fe60000000800 */
[----:B-1----:R-:W-:Y:S04]  /*163f0*/  FADD.FTZ R162, R130, R162 ;  /* 0x000000a282a27221 */ /* 0x002fe80000010000 */
[----:B------:R-:W-:Y:S01]  /*16400*/  HMMA.16816.F32 R64, R16, R22, R64 ;  /* 0x000000161040723c */ /* 0x000fe20000001840 */
[----:B------:R-:W1:Y:S02]  /*16410*/  LDSM.16.MT88.4 R20, [R204+0x1100] ;  /* 0x00110000cc14783b */ /* 0x000e640000004200 */
[----:B------:R-:W2:Y:S04]  /*16420*/  MUFU.EX2 R138, R138 ;  /* 0x0000008a008a7308 */ /* 0x000ea80000000800 */
[C---:B------:R-:W-:Y:S01]  /*16430*/  F2FP.PACK_AB R16, R128.reuse, R129 ;  /* 0x000000818010723e */ /* 0x040fe200000000ff */
[----:B------:R-:W-:Y:S01]  /*16440*/  FADD.FTZ R129, R129, R155 ;  /* 0x0000009b81817221 */ /* 0x000fe20000010000 */
[----:B----4-:R-:W-:Y:S03]  /*16450*/  F2FP.PACK_AB R17, R131, R130 ;  /* 0x000000828311723e */ /* 0x010fe600000000ff */
[----:B---3--:R-:W-:Y:S01]  /*16460*/  F2FP.PACK_AB R18, R133, R132 ;  /* 0x000000848512723e */ /* 0x008fe200000000ff */
[----:B------:R-:W3:Y:S01]  /*16470*/  MUFU.EX2 R139, R139 ;  /* 0x0000008b008b7308 */ /* 0x000ee20000000800 */
[----:B------:R-:W-:Y:S01]  /*16480*/  F2FP.PACK_AB R19, R135, R134 ;  /* 0x000000868713723e */ /* 0x000fe200000000ff */
[----:B------:R-:W-:Y:S02]  /*16490*/  FADD.FTZ R129, R128, R129 ;  /* 0x0000008180817221 */ /* 0x000fe40000010000 */
[----:B------:R-:W-:Y:S02]  /*164a0*/  FADD.FTZ R131, R131, R162 ;  /* 0x000000a283837221 */ /* 0x000fe40000010000 */
[----:B------:R-:W-:Y:S02]  /*164b0*/  FADD.FTZ R132, R132, R129 ;  /* 0x0000008184847221 */ /* 0x000fe40000010000 */
[C---:B-----5:R-:W-:Y:S02]  /*164c0*/  HMMA.16816.F32 R4, R16.reuse, R104, R4 ;  /* 0x000000681004723c */ /* 0x060fe40000001804 */
[----:B------:R-:W4:Y:S01]  /*164d0*/  MUFU.EX2 R190, R190 ;  /* 0x000000be00be7308 */ /* 0x000f220000000800 */
[----:B------:R-:W-:Y:S02]  /*164e0*/  FADD.FTZ R131, R134, R131 ;  /* 0x0000008386837221 */ /* 0x000fe40000010000 */
[----:B------:R-:W-:Y:S02]  /*164f0*/  FADD.FTZ R132, R133, R132 ;  /* 0x0000008485847221 */ /* 0x000fe40000010000 */
[----:B------:R-:W-:Y:S01]  /*16500*/  FADD.FTZ R135, R135, R131 ;  /* 0x0000008387877221 */ /* 0x000fe20000010000 */
[C---:B------:R-:W-:Y:S01]  /*16510*/  HMMA.16816.F32 R8, R16.reuse, R106, R8 ;  /* 0x0000006a1008723c */ /* 0x040fe20000001808 */
[----:B------:R-:W5:Y:S03]  /*16520*/  LDSM.16.MT88.4 R104, [R208+0x4100] ;  /* 0x00410000d068783b */ /* 0x000f660000004200 */
[----:B------:R-:W-:Y:S01]  /*16530*/  MUFU.EX2 R44, R44 ;  /* 0x0000002c002c7308 */ /* 0x000fe20000000800 */
[----:B--2---:R-:W-:Y:S03]  /*16540*/  FADD.FTZ R135, R138, R135 ;  /* 0x000000878a877221 */ /* 0x004fe60000010000 */
[C---:B------:R-:W-:Y:S06]  /*16550*/  HMMA.16816.F32 R68, R16.reuse, R24, R68 ;  /* 0x000000181044723c */ /* 0x040fec0000001844 */
[----:B------:R-:W-:Y:S02]  /*16560*/  MUFU.EX2 R45, R45 ;  /* 0x0000002d002d7308 */ /* 0x000fe40000000800 */
[C---:B------:R-:W-:Y:S01]  /*16570*/  HMMA.16816.F32 R72, R16.reuse, R26, R72 ;  /* 0x0000001a1048723c */ /* 0x040fe20000001848 */
[----:B------:R-:W2:Y:S07]  /*16580*/  LDSM.16.MT88.4 R24, [R206+0x4100] ;  /* 0x00410000ce18783b */ /* 0x000eae0000004200 */
[C---:B------:R-:W-:Y:S01]  /*16590*/  HMMA.16816.F32 R76, R16.reuse, R108, R76 ;  /* 0x0000006c104c723c */ /* 0x040fe2000000184c */
[----:B------:R-:W2:Y:S07]  /*165a0*/  MUFU.EX2 R46, R46 ;  /* 0x0000002e002e7308 */ /* 0x000eae0000000800 */
[C---:B------:R-:W-:Y:S01]  /*165b0*/  HMMA.16816.F32 R80, R16.reuse, R110, R80 ;  /* 0x0000006e1050723c */ /* 0x040fe20000001850 */
[----:B------:R-:W3:Y:S02]  /*165c0*/  LDSM.16.MT88.4 R108, [R204+0x4100] ;  /* 0x00410000cc6c783b */ /* 0x000ee40000004200 */
[----:B------:R-:W2:Y:S05]  /*165d0*/  MUFU.EX2 R47, R47 ;  /* 0x0000002f002f7308 */ /* 0x000eaa0000000800 */
[C---:B-1----:R-:W-:Y:S05]  /*165e0*/  HMMA.16816.F32 R84, R16.reuse, R20, R84 ;  /* 0x000000141054723c */ /* 0x042fea0000001854 */
[----:B------:R-:W-:Y:S03]  /*165f0*/  MUFU.EX2 R48, R48 ;  /* 0x0000003000307308 */ /* 0x000fe60000000800 */
[C---:B------:R-:W-:Y:S01]  /*16600*/  HMMA.16816.F32 R88, R16.reuse, R22, R88 ;  /* 0x000000161058723c */ /* 0x040fe20000001858 */
[----:B------:R-:W1:Y:S06]  /*16610*/  LDSM.16.MT88.4 R20, [R208+0x1900] ;  /* 0x00190000d014783b */ /* 0x000e6c0000004200 */
[----:B------:R-:W-:Y:S01]  /*16620*/  MUFU.EX2 R153, R153 ;  /* 0x0000009900997308 */ /* 0x000fe20000000800 */
[C---:B-----5:R-:W-:Y:S08]  /*16630*/  HMMA.16816.F32 R92, R16.reuse, R104, R92 ;  /* 0x00000068105c723c */ /* 0x060ff0000000185c */
[C---:B------:R-:W-:Y:S01]  /*16640*/  HMMA.16816.F32 R96, R16.reuse, R106, R96 ;  /* 0x0000006a1060723c */ /* 0x040fe20000001860 */
[----:B------:R-:W-:Y:S01]  /*16650*/  LDSM.16.MT88.4 R104, [R204+0x4900] ;  /* 0x00490000cc68783b */ /* 0x000fe20000004200 */
[----:B------:R-:W5:Y:S06]  /*16660*/  MUFU.EX2 R49, R49 ;  /* 0x0000003100317308 */ /* 0x000f6c0000000800 */
[C---:B--2---:R-:W-:Y:S04]  /*16670*/  HMMA.16816.F32 R12, R16.reuse, R24, R12 ;  /* 0x00000018100c723c */ /* 0x044fe8000000180c */
[----:B------:R-:W2:Y:S04]  /*16680*/  MUFU.EX2 R146, R146 ;  /* 0x0000009200927308 */ /* 0x000ea80000000800 */
[C---:B------:R-:W-:Y:S01]  /*16690*/  HMMA.16816.F32 R100, R16.reuse, R26, R100 ;  /* 0x0000001a1064723c */ /* 0x040fe20000001864 */
[----:B------:R-:W1:Y:S07]  /*166a0*/  LDSM.16.MT88.4 R24, [R205+0x1900] ;  /* 0x00190000cd18783b */ /* 0x000e6e0000004200 */
[C---:B------:R-:W-:Y:S08]  /*166b0*/  HMMA.16816.F32 R52, R16.reuse, R28, R52 ;  /* 0x0000001c1034723c */ /* 0x040ff00000001834 */
[C---:B------:R-:W-:Y:S01]  /*166c0*/  HMMA.16816.F32 R56, R16.reuse, R30, R56 ;  /* 0x0000001e1038723c */ /* 0x040fe20000001838 */
[----:B------:R-:W2:Y:S07]  /*166d0*/  LDSM.16.MT88.4 R28, [R204+0x1900] ;  /* 0x00190000cc1c783b */ /* 0x000eae0000004200 */
[C---:B---3--:R-:W-:Y:S08]  /*166e0*/  HMMA.16816.F32 R60, R16.reuse, R108, R60 ;  /* 0x0000006c103c723c */ /* 0x048ff0000000183c */
        /* <DEDUP_REMOVED lines=13> */
[----:B------:R-:W-:Y:S03]  /*167c0*/  FADD.FTZ R166, R166, R139 ;  /* 0x0000008ba6a67221 */ /* 0x000fe60000010000 */
[C---:B------:R-:W-:Y:S01]  /*167d0*/  HMMA.16816.F32 R8, R16.reuse, R22, R8 ;  /* 0x000000161008723c */ /* 0x040fe20000001808 */
[----:B------:R-:W1:Y:S03]  /*167e0*/  LDSM.16.MT88.4 R20, [R208+0x4900] ;  /* 0x00490000d014783b */ /* 0x000e660000004200 */
[----:B------:R-:W-:Y:S04]  /*167f0*/  FADD.FTZ R166, R169, R166 ;  /* 0x000000a6a9a67221 */ /* 0x000fe80000010000 */
[C---:B------:R-:W-:Y:S08]  /*16800*/  HMMA.16816.F32 R68, R16.reuse, R32, R68 ;  /* 0x000000201044723c */ /* 0x040ff00000001844 */
[C---:B------:R-:W-:Y:S01]  /*16810*/  HMMA.16816.F32 R72, R16.reuse, R34, R72 ;  /* 0x000000221048723c */ /* 0x040fe20000001848 */
[----:B------:R-:W3:Y:S07]  /*16820*/  LDSM.16.MT88.4 R32, [R206+0x4900] ;  /* 0x00490000ce20783b */ /* 0x000eee0000004200 */
[C---:B------:R-:W-:Y:S08]  /*16830*/  HMMA.16816.F32 R76, R16.reuse, R24, R76 ;  /* 0x00000018104c723c */ /* 0x040ff0000000184c */
        /* <DEDUP_REMOVED lines=21> */
[----:B----4-:R-:W-:Y:S01]  /*16990*/  F2FP.PACK_AB R19, R190, R189 ;  /* 0x000000bdbe13723e */ /* 0x010fe200000000ff */
[----:B------:R-:W-:Y:S02]  /*169a0*/  FADD.FTZ R170, R170, R166 ;  /* 0x000000a6aaaa7221 */ /* 0x000fe40000010000 */
[----:B------:R-:W-:Y:S02]  /*169b0*/  FADD.FTZ R171, R171, R167 ;  /* 0x000000a7abab7221 */ /* 0x000fe40000010000 */
[----:B------:R-:W-:Y:S02]  /*169c0*/  FADD.FTZ R170, R189, R170 ;  /* 0x000000aabdaa7221 */ /* 0x000fe40000010000 */
[C---:B------:R-:W-:Y:S03]  /*169d0*/  HMMA.16816.F32 R4, R16.reuse, R24, R4 ;  /* 0x000000181004723c */ /* 0x040fe60000001804 */
[----:B------:R-:W-:Y:S02]  /*169e0*/  FADD.FTZ R171, R188, R171 ;  /* 0x000000abbcab7221 */ /* 0x000fe40000010000 */
[----:B------:R-:W-:Y:S03]  /*169f0*/  FADD.FTZ R190, R190, R170 ;  /* 0x000000aabebe7221 */ /* 0x000fe60000010000 */
[C---:B------:R-:W-:Y:S01]  /*16a00*/  HMMA.16816.F32 R8, R16.reuse, R26, R8 ;  /* 0x0000001a1008723c */ /* 0x040fe20000001808 */
[----:B------:R-:W3:Y:S03]  /*16a10*/  LDSM.16.MT88.4 R24, [R208+0x5100] ;  /* 0x00510000d018783b */ /* 0x000ee60000004200 */
[----:B------:R-:W-:Y:S04]  /*16a20*/  FADD.FTZ R190, R46, R190 ;  /* 0x000000be2ebe7221 */ /* 0x000fe80000010000 */
[C---:B-1----:R-:W-:Y:S04]  /*16a30*/  HMMA.16816.F32 R68, R16.reuse, R20, R68 ;  /* 0x000000141044723c */ /* 0x042fe80000001844 */
[----:B------:R-:W-:Y:S04]  /*16a40*/  FADD.FTZ R190, R47, R190 ;  /* 0x000000be2fbe7221 */ /* 0x000fe80000010000 */
[C---:B------:R-:W-:Y:S01]  /*16a50*/  HMMA.16816.F32 R72, R16.reuse, R22, R72 ;  /* 0x000000161048723c */ /* 0x040fe20000001848 */
[----:B------:R-:W1:Y:S03]  /*16a60*/  LDSM.16.MT88.4 R20, [R206+0x5100] ;  /* 0x00510000ce14783b */ /* 0x000e660000004200 */
[----:B-----5:R-:W-:Y:S04]  /*16a70*/  FADD.FTZ R190, R49, R190 ;  /* 0x000000be31be7221 */ /* 0x020fe80000010000 */
[C---:B------:R-:W-:Y:S04]  /*16a80*/  HMMA.16816.F32 R76, R16.reuse, R28, R76 ;  /* 0x0000001c104c723c */ /* 0x040fe8000000184c */
[----:B------:R-:W-:Y:S04]  /*16a90*/  FADD.FTZ R244, R146, R190 ;  /* 0x000000be92f47221 */ /* 0x000fe80000010000 */
        /* <DEDUP_REMOVED lines=20> */
[----:B------:R-:W-:Y:S03]  /*16be0*/  F2FP.PACK_AB R19, R146, R49 ;  /* 0x000000319213723e */ /* 0x000fe600000000ff */
[----:B------:R-:W-:Y:S04]  /*16bf0*/  FADD.FTZ R44, R48, R44 ;  /* 0x0000002c302c7221 */ /* 0x000fe80000010000 */
[C---:B------:R-:W-:Y:S01]  /*16c00*/  HMMA.16816.F32 R112, R16.reuse, R108, R4 ;  /* 0x0000006c1070723c */ /* 0x040fe20000001804 */
[----:B------:R-:W4:Y:S02]  /*16c10*/  LDSM.16.MT88.4 R4, [R206+0x5900] ;  /* 0x00590000ce04783b */ /* 0x000f240000004200 */
[----:B------:R-:W-:Y:S05]  /*16c20*/  FADD.FTZ R245, R153, R44 ;  /* 0x0000002c99f57221 */ /* 0x000fea0000010000 */
[C---:B------:R-:W-:Y:S01]  /*16c30*/  HMMA.16816.F32 R108, R16.reuse, R110, R8 ;  /* 0x0000006e106c723c */ /* 0x040fe20000001808 */
[----:B------:R-:W5:Y:S07]  /*16c40*/  LDSM.16.MT88.4 R8, [R205+0x5900] ;  /* 0x00590000cd08783b */ /* 0x000f6e0000004200 */
[C---:B--2---:R-:W-:Y:S08]  /*16c50*/  HMMA.16816.F32 R68, R16.reuse, R32, R68 ;  /* 0x000000201044723c */ /* 0x044ff00000001844 */
[C---:B------:R-:W-:Y:S08]  /*16c60*/  HMMA.16816.F32 R72, R16.reuse, R34, R72 ;  /* 0x000000221048723c */ /* 0x040ff00000001848 */
[C---:B------:R-:W-:Y:S08]  /*16c70*/  HMMA.16816.F32 R76, R16.reuse, R40, R76 ;  /* 0x00000028104c723c */ /* 0x040ff0000000184c */
[C---:B------:R-:W-:Y:S08]  /*16c80*/  HMMA.16816.F32 R80, R16.reuse, R42, R80 ;  /* 0x0000002a1050723c */ /* 0x040ff00000001850 */
[C---:B---3--:R-:W-:Y:S08]  /*16c90*/  HMMA.16816.F32 R84, R16.reuse, R24, R84 ;  /* 0x000000181054723c */ /* 0x048ff00000001854 */
[C---:B------:R-:W-:Y:S08]  /*16ca0*/  HMMA.16816.F32 R88, R16.reuse, R26, R88 ;  /* 0x0000001a1058723c */ /* 0x040ff00000001858 */
[C---:B-1----:R-:W-:Y:S08]  /*16cb0*/  HMMA.16816.F32 R92, R16.reuse, R20, R92 ;  /* 0x00000014105c723c */ /* 0x042ff0000000185c */
[C---:B------:R-:W-:Y:S01]  /*16cc0*/  HMMA.16816.F32 R96, R16.reuse, R22, R96 ;  /* 0x000000161060723c */ /* 0x040fe20000001860 */
[----:B------:R-:W1:Y:S07]  /*16cd0*/  LDSM.16.MT88.4 R20, [R204+0x5900] ;  /* 0x00590000cc14783b */ /* 0x000e6e0000004200 */
[C---:B----4-:R-:W-:Y:S08]  /*16ce0*/  HMMA.16816.F32 R104, R16.reuse, R4, R12 ;  /* 0x000000041068723c */ /* 0x050ff0000000180c */
[C---:B------:R-:W-:Y:S08]  /*16cf0*/  HMMA.16816.F32 R100, R16.reuse, R6, R100 ;  /* 0x000000061064723c */ /* 0x040ff00000001864 */
[C---:B-----5:R-:W-:Y:S08]  /*16d00*/  HMMA.16816.F32 R52, R16.reuse, R8, R52 ;  /* 0x000000081034723c */ /* 0x060ff00000001834 */
[C---:B------:R-:W-:Y:S08]  /*16d10*/  HMMA.16816.F32 R56, R16.reuse, R10, R56 ;  /* 0x0000000a1038723c */ /* 0x040ff00000001838 */
[C---:B-1----:R-:W-:Y:S08]  /*16d20*/  HMMA.16816.F32 R60, R16.reuse, R20, R60 ;  /* 0x00000014103c723c */ /* 0x042ff0000000183c */
[----:B------:R-:W-:Y:S07]  /*16d30*/  HMMA.16816.F32 R64, R16, R22, R64 ;  /* 0x000000161040723c */ /* 0x000fee0000001840 */
[----:B------:R-:W-:Y:S01]  /*16d40*/  MOV R16, R116 ;  /* 0x0000007400107202 */ /* 0x000fe20000000f00 */
[----:B------:R-:W-:-:S05]  /*16d50*/  @P0 BRA `(.L_x_428) ;  /* 0xffffd3e000000947 */ /* 0x000fca000383ffff */
.L_x_425:
[----:B------:R-:W-:-:S13]  /*16d60*/  ISETP.GE.AND P0, PT, R248, R226, PT ;  /* 0x000000e2f800720c */ /* 0x000fda0003f06270 */
[----:B------:R-:W-:Y:S05]  /*16d70*/  @!P0 BRA `(.L_x_429) ;  /* 0x00003e5000008947 */ /* 0x000fea0003800000 */
[C---:B------:R-:W-:Y:S01]  /*16d80*/  SHF.L.U64.HI R250, R224.reuse, 0x1, R247 ;  /* 0x00000001e0fa7819 */ /* 0x040fe200000102f7 */
[----:B------:R-:W-:Y:S01]  /*16d90*/  IMAD.SHL.U32 R249, R224, 0x2, RZ ;  /* 0x00000002e0f97824 */ /* 0x000fe200078e00ff */
[----:B------:R-:W-:Y:S01]  /*16da0*/  MOV R3, R0 ;  /* 0x0000000000037202 */ /* 0x000fe20000000f00 */
[----:B------:R-:W-:Y:S01]  /*16db0*/  IMAD.MOV.U32 R2, RZ, RZ, R16 ;  /* 0x000000ffff027224 */ /* 0x000fe200078e0010 */
[C---:B------:R-:W-:Y:S01]  /*16dc0*/  SHF.L.U64.HI R247, R229.reuse, 0x1, R231 ;  /* 0x00000001e5f77819 */ /* 0x040fe200000102e7 */
[----:B------:R-:W-:Y:S01]  /*16dd0*/  IMAD.SHL.U32 R246, R229, 0x2, RZ ;  /* 0x00000002e5f67824 */ /* 0x000fe200078e00ff */
[----:B------:R-:W-:Y:S02]  /*16de0*/  ULDC UR4, c[0x0][0x324] ;  /* 0x0000c90000047ab9 */ /* 0x000fe40000000800 */
[----:B------:R-:W-:Y:S02]  /*16df0*/  ULOP3.LUT UR4, URZ, UR4, URZ, 0x33, !UPT ;  /* 0x000000043f047292 */ /* 0x000fe4000f8e333f */
.L_x_439:
[----:B------:R-:W-:Y:S04]  /*16e00*/  DEPBAR.LE SB0, 0x0 ;  /* 0x000080000000791a */ /* 0x000fe80000000000 */
[----:B------:R-:W-:Y:S01]  /*16e10*/  BAR.SYNC.DEFER_BLOCKING 0x0 ;  /* 0x0000000000007b1d */ /* 0x000fe20000010000 */
[----:B------:R-:W-:Y:S01]  /*16e20*/  ISETP.GE.AND P2, PT, R224, c[0x0][0x1d4], PT ;  /* 0x00007500e0007a0c */ /* 0x000fe20003f46270 */
[----:B------:R-:W-:Y:S01]  /*16e30*/  IMAD.WIDE.U32 R46, R228, c[0x0][0x208], RZ ;  /* 0x00008200e42e7a25 */ /* 0x000fe200078e00ff */
[----:B------:R-:W-:Y:S02]  /*16e40*/  ISETP.GE.AND P1, PT, R223, c[0x0][0x1d4], PT ;  /* 0x00007500df007a0c */ /* 0x000fe40003f26270 */
        /* <DEDUP_REMOVED lines=32> */
[----:B------:R-:W1:Y:S03]  /*17050*/  SHFL.IDX PT, R0, R0, 0x2, 0x181f ;  /* 0x00581f0000007f89 */ /* 0x000e6600000e0000 */
[C-C-:B---3--:R-:W-:Y:S01]  /*17060*/  IMAD.X R145, R136.reuse, 0x1, R250.reuse, P0 ;  /* 0x0000000188917824 */ /* 0x148fe200000e06fa */
[-C--:B------:R-:W-:Y:S03]  /*17070*/  IADD3 R146, P0, R137, R246.reuse, RZ ;  /* 0x000000f689927210 */ /* 0x080fe60007f1e0ff */
[C---:B------:R-:W-:Y:S04]  /*17080*/  HMMA.16816.F32 R24, R120.reuse, R26, RZ ;  /* 0x0000001a7818723c */ /* 0x040fe800000018ff */
[--C-:B------:R-:W-:Y:S01]  /*17090*/  IMAD.X R147, R136, 0x1, R247.reuse, P0 ;  /* 0x0000000188937824 */ /* 0x100fe200000e06f7 */
[CC--:B--2---:R-:W-:Y:S01]  /*170a0*/  IADD3 R152, P0, R141.reuse, R249.reuse, RZ ;  /* 0x000000f98d987210 */ /* 0x0c4fe20007f1e0ff */
[----:B------:R-:W-:Y:S02]  /*170b0*/  LDSM.16.M88.4 R136, [R200] ;  /* 0x00000000c888783b */ /* 0x000fe40000000200 */
[C---:B------:R-:W-:Y:S04]  /*170c0*/  HMMA.16816.F32 R28, R120.reuse, R32, RZ ;  /* 0x00000020781c723c */ /* 0x040fe800000018ff */
[C-C-:B----4-:R-:W-:Y:S01]  /*170d0*/  IMAD.X R153, R142.reuse, 0x1, R250.reuse, P0 ;  /* 0x000000018e997824 */ /* 0x150fe200000e06fa */
[-C--:B------:R-:W-:Y:S03]  /*170e0*/  IADD3 R154, P0, R141, R246.reuse, RZ ;  /* 0x000000f68d9a7210 */ /* 0x080fe60007f1e0ff */
[C---:B------:R-:W-:Y:S04]  /*170f0*/  HMMA.16816.F32 R32, R120.reuse, R34, RZ ;  /* 0x000000227820723c */ /* 0x040fe800000018ff */
[--C-:B------:R-:W-:Y:S01]  /*17100*/  IMAD.X R155, R142, 0x1, R247.reuse, P0 ;  /* 0x000000018e9b7824 */ /* 0x100fe200000e06f7 */
[----:B-1----:R-:W-:Y:S03]  /*17110*/  IADD3 R160, P0, R0, R249, RZ ;  /* 0x000000f900a07210 */ /* 0x002fe60007f1e0ff */
[C---:B------:R-:W-:Y:S04]  /*17120*/  HMMA.16816.F32 R36, R120.reuse, R40, RZ ;  /* 0x000000287824723c */ /* 0x040fe800000018ff */
[----:B------:R-:W-:Y:S01]  /*17130*/  IMAD.X R161, R140, 0x1, R250, P0 ;  /* 0x000000018ca17824 */ /* 0x000fe200000e06fa */
        /* <DEDUP_REMOVED lines=25> */
[----:B------:R-:W1:Y:S04]  /*172d0*/  LDSM.16.M88.4 R132, [R207+0x8100] ;  /* 0x00810000cf84783b */ /* 0x000e680000000200 */
[C---:B------:R-:W-:Y:S01]  /*172e0*/  HMMA.16816.F32 R36, R124.reuse, R136, R36 ;  /* 0x000000887c24723c */ /* 0x040fe20000001824 */
[----:B------:R-:W0:Y:S05]  /*172f0*/  LDGDEPBAR ;  /* 0x00000000000079af */ /* 0x000e2a0000000000 */
[----:B------:R-:W-:Y:S02]  /*17300*/  LDSM.16.M88.4 R116, [R207+0x9100] ;  /* 0x00910000cf74783b */ /* 0x000fe40000000200 */
[C---:B------:R-:W-:Y:S03]  /*17310*/  HMMA.16816.F32 R40, R124.reuse, R138, R40 ;  /* 0x0000008a7c28723c */ /* 0x040fe60000001828 */
[----:B------:R-:W-:Y:S05]  /*17320*/  LDSM.16.M88.4 R136, [R207+0x9900] ;  /* 0x00990000cf88783b */ /* 0x000fea0000000200 */
[C---:B--2---:R-:W-:Y:S01]  /*17330*/  HMMA.16816.F32 R44, R124.reuse, R128, R44 ;  /* 0x000000807c2c723c */ /* 0x044fe2000000182c */
[----:B---3--:R-:W-:Y:S05]  /*17340*/  LDSM.16.M88.4 R144, [R207+0xa100] ;  /* 0x00a10000cf90783b */ /* 0x008fea0000000200 */
[----:B-----5:R-:W2:Y:S02]  /*17350*/  LDSM.16.M88.4 R140, [R207+0x8900] ;  /* 0x00890000cf8c783b */ /* 0x020ea40000000200 */
[----:B------:R-:W-:Y:S03]  /*17360*/  HMMA.16816.F32 R48, R124, R130, R48 ;  /* 0x000000827c30723c */ /* 0x000fe60000001830 */
[----:B----4-:R-:W3:Y:S05]  /*17370*/  LDSM.16.M88.4 R152, [R207+0xa900] ;  /* 0x00a90000cf98783b */ /* 0x010eea0000000200 */
[----:B------:R-:W4:Y:S01]  /*17380*/  LDSM.16.M88.4 R128, [R198] ;  /* 0x00000000c680783b */ /* 0x000f220000000200 */
[C---:B-1----:R-:W-:Y:S04]  /*17390*/  HMMA.16816.F32 R4, R148.reuse, R132, R4 ;  /* 0x000000849404723c */ /* 0x042fe80000001804 */
[----:B------:R-:W-:Y:S05]  /*173a0*/  LDSM.16.M88.4 R160, [R198+0x1000] ;  /* 0x00100000c6a0783b */ /* 0x000fea0000000200 */
[----:B------:R-:W-:Y:S01]  /*173b0*/  LDSM.16.M88.4 R164, [R198+0x1800] ;  /* 0x00180000c6a4783b */ /* 0x000fe20000000200 */
[C---:B------:R-:W-:Y:S04]  /*173c0*/  HMMA.16816.F32 R8, R148.reuse, R134, R8 ;  /* 0x000000869408723c */ /* 0x040fe80000001808 */
[----:B------:R-:W1:Y:S05]  /*173d0*/  LDSM.16.M88.4 R132, [R198+0x800] ;  /* 0x00080000c684783b */ /* 0x000e6a0000000200 */
[----:B------:R-:W5:Y:S05]  /*173e0*/  LDSM.16.M88.4 R168, [R198+0x2000] ;  /* 0x00200000c6a8783b */ /* 0x000f6a0000000200 */
[----:B------:R-:W-:Y:S01]  /*173f0*/  LDSM.16.M88.4 R188, [R198+0x5000] ;  /* 0x00500000c6bc783b */ /* 0x000fe20000000200 */
[C---:B--2---:R-:W-:Y:S08]  /*17400*/  HMMA.16816.F32 R12, R148.reuse, R140, R12 ;  /* 0x0000008c940c723c */ /* 0x044ff0000000180c */
[C---:B------:R-:W-:Y:S01]  /*17410*/  HMMA.16816.F32 R16, R148.reuse, R142, R16 ;  /* 0x0000008e9410723c */ /* 0x040fe20000001810 */
[----:B------:R-:W-:Y:S07]  /*17420*/  LDSM.16.M88.4 R140, [R210+0xb900] ;  /* 0x00b90000d28c783b */ /* 0x000fee0000000200 */
[C---:B------:R-:W-:Y:S08]  /*17430*/  HMMA.16816.F32 R20, R148.reuse, R116, R20 ;  /* 0x000000749414723c */ /* 0x040ff00000001814 */
[C---:B------:R-:W-:Y:S01]  /*17440*/  HMMA.16816.F32 R24, R148.reuse, R118, R24 ;  /* 0x000000769418723c */ /* 0x040fe20000001818 */
[----:B------:R-:W2:Y:S07]  /*17450*/  LDSM.16.M88.4 R116, [R198+0x2800] ;  /* 0x00280000c674783b */ /* 0x000eae0000000200 */
[C---:B------:R-:W-:Y:S08]  /*17460*/  HMMA.16816.F32 R28, R148.reuse, R136, R28 ;  /* 0x00000088941c723c */ /* 0x040ff0000000181c */
[C---:B------:R-:W-:Y:S01]  /*17470*/  HMMA.16816.F32 R32, R148.reuse, R138, R32 ;  /* 0x0000008a9420723c */ /* 0x040fe20000001820 */
[----:B------:R-:W1:Y:S07]  /*17480*/  LDSM.16.M88.4 R136, [R210+0xb100] ;  /* 0x00b10000d288783b */ /* 0x000e6e0000000200 */
[C---:B------:R-:W-:Y:S08]  /*17490*/  HMMA.16816.F32 R36, R148.reuse, R144, R36 ;  /* 0x000000909424723c */ /* 0x040ff00000001824 */
[C---:B------:R-:W-:Y:S01]  /*174a0*/  HMMA.16816.F32 R40, R148.reuse, R146, R40 ;  /* 0x000000929428723c */ /* 0x040fe20000001828 */
[----:B------:R-:W2:Y:S07]  /*174b0*/  LDSM.16.M88.4 R144, [R210+0xc100] ;  /* 0x00c10000d290783b */ /* 0x000eae0000000200 */
[C---:B---3--:R-:W-:Y:S08]  /*174c0*/  HMMA.16816.F32 R44, R148.reuse, R152, R44 ;  /* 0x00000098942c723c */ /* 0x048ff0000000182c */
        /* <DEDUP_REMOVED lines=17> */
[C---:B--2---:R-:W-:Y:S08]  /*175e0*/  HMMA.16816.F32 R44, R156.reuse, R116, R44 ;  /* 0x000000749c2c723c */ /* 0x044ff0000000182c */
[----:B------:R-:W-:Y:S01]  /*175f0*/  HMMA.16816.F32 R48, R156, R118, R48 ;  /* 0x000000769c30723c */ /* 0x000fe20000001830 */
[----:B------:R-:W2:Y:S07]  /*17600*/  LDSM.16.M88.4 R116, [R194] ;  /* 0x00000000c274783b */ /* 0x000eae0000000200 */
        /* <DEDUP_REMOVED lines=8> */
[----:B------:R-:W2:Y:S07]  /*17690*/  LDSM.16.M88.4 R144, [R207+0xb100] ;  /* 0x00b10000cf90783b */ /* 0x000eae0000000200 */
[C---:B---3--:R-:W-:Y:S08]  /*176a0*/  HMMA.16816.F32 R28, R172.reuse, R152, R28 ;  /* 0x00000098ac1c723c */ /* 0x048ff0000000181c */
[C---:B------:R-:W-:Y:S01]  /*176b0*/  HMMA.16816.F32 R32, R172.reuse, R154, R32 ;  /* 0x0000009aac20723c */ /* 0x040fe20000001820 */
[----:B------:R-:W-:Y:S07]  /*176c0*/  LDSM.16.M88.4 R152, [R207+0xc900] ;  /* 0x00c90000cf98783b */ /* 0x000fee0000000200 */
[C---:B----4-:R-:W-:Y:S08]  /*176d0*/  HMMA.16816.F32 R36, R172.reuse, R128, R36 ;  /* 0x00000080ac24723c */ /* 0x050ff00000001824 */
[C---:B------:R-:W-:Y:S01]  /*176e0*/  HMMA.16816.F32 R40, R172.reuse, R130, R40 ;  /* 0x00000082ac28723c */ /* 0x040fe20000001828 */
[----:B------:R-:W3:Y:S07]  /*176f0*/  LDSM.16.M88.4 R128, [R207+0xb900] ;  /* 0x00b90000cf80783b */ /* 0x000eee0000000200 */
[C---:B-1----:R-:W-:Y:S08]  /*17700*/  HMMA.16816.F32 R44, R172.reuse, R132, R44 ;  /* 0x00000084ac2c723c */ /* 0x042ff0000000182c */
[----:B------:R-:W-:Y:S01]  /*17710*/  HMMA.16816.F32 R48, R172, R134, R48 ;  /* 0x00000086ac30723c */ /* 0x000fe20000001830 */
[----:B------:R-:W1:Y:S07]  /*17720*/  LDSM.16.M88.4 R132, [R207+0xc100] ;  /* 0x00c10000cf84783b */ /* 0x000e6e0000000200 */
[C---:B------:R-:W-:Y:S08]  /*17730*/  HMMA.16816.F32 R4, R176.reuse, R160, R4 ;  /* 0x000000a0b004723c */ /* 0x040ff00000001804 */
[C---:B------:R-:W-:Y:S01]  /*17740*/  HMMA.16816.F32 R8, R176.reuse, R162, R8 ;  /* 0x000000a2b008723c */ /* 0x040fe20000001808 */
[----:B------:R-:W4:Y:S07]  /*17750*/  LDSM.16.M88.4 R160, [R207+0xd100] ;  /* 0x00d10000cfa0783b */ /* 0x000f2e0000000200 */
[C---:B------:R-:W-:Y:S08]  /*17760*/  HMMA.16816.F32 R12, R176.reuse, R164, R12 ;  /* 0x000000a4b00c723c */ /* 0x040ff0000000180c */
[C---:B------:R-:W-:Y:S01]  /*17770*/  HMMA.16816.F32 R16, R176.reuse, R166, R16 ;  /* 0x000000a6b010723c */ /* 0x040fe20000001810 */
[----:B------:R-:W1:Y:S07]  /*17780*/  LDSM.16.M88.4 R164, [R207+0xd900] ;  /* 0x00d90000cfa4783b */ /* 0x000e6e0000000200 */
[C---:B-----5:R-:W-:Y:S08]  /*17790*/  HMMA.16816.F32 R20, R176.reuse, R168, R20 ;  /* 0x000000a8b014723c */ /* 0x060ff00000001814 */
[C---:B------:R-:W-:Y:S01]  /*177a0*/  HMMA.16816.F32 R24, R176.reuse, R170, R24 ;  /* 0x000000aab018723c */ /* 0x040fe20000001818 */
[----:B------:R-:W-:Y:S07]  /*177b0*/  LDSM.16.M88.4 R168, [R198+0x4800] ;  /* 0x00480000c6a8783b */ /* 0x000fee0000000200 */
[C---:B--2---:R-:W-:Y:S08]  /*177c0*/  HMMA.16816.F32 R28, R176.reuse, R116, R28 ;  /* 0x00000074b01c723c */ /* 0x044ff0000000181c */
[C---:B------:R-:W-:Y:S01]  /*177d0*/  HMMA.16816.F32 R32, R176.reuse, R118, R32 ;  /* 0x00000076b020723c */ /* 0x040fe20000001820 */
[----:B------:R-:W2:Y:S07]  /*177e0*/  LDSM.16.M88.4 R116, [R198+0x3000] ;  /* 0x00300000c674783b */ /* 0x000eae0000000200 */
[C---:B------:R-:W-:Y:S08]  /*177f0*/  HMMA.16816.F32 R36, R176.reuse, R136, R36 ;  /* 0x00000088b024723c */ /* 0x040ff00000001824 */
[C---:B------:R-:W-:Y:S01]  /*17800*/  HMMA.16816.F32 R40, R176.reuse, R138, R40 ;  /* 0x0000008ab028723c */ /* 0x040fe20000001828 */
[----:B------:R-:W5:Y:S07]  /*17810*/  LDSM.16.M88.4 R136, [R198+0x3800] ;  /* 0x00380000c688783b */ /* 0x000f6e0000000200 */
[C---:B------:R-:W-:Y:S08]  /*17820*/  HMMA.16816.F32 R44, R176.reuse, R140, R44 ;  /* 0x0000008cb02c723c */ /* 0x040ff0000000182c */
[----:B------:R-:W-:Y:S01]  /*17830*/  HMMA.16816.F32 R48, R176, R142, R48 ;  /* 0x0000008eb030723c */ /* 0x000fe20000001830 */
[----:B------:R-:W2:Y:S07]  /*17840*/  LDSM.16.M88.4 R140, [R198+0x4000] ;  /* 0x00400000c68c783b */ /* 0x000eae0000000200 */
[C---:B------:R-:W-:Y:S08]  /*17850*/  HMMA.16816.F32 R4, R180.reuse, R144, R4 ;  /* 0x00000090b404723c */ /* 0x040ff00000001804 */
[C---:B------:R-:W-:Y:S01]  /*17860*/  HMMA.16816.F32 R8, R180.reuse, R146, R8 ;  /* 0x00000092b408723c */ /* 0x040fe20000001808 */
[----:B------:R-:W2:Y:S01]  /*17870*/  LDSM.16.M88.4 R144, [R198+0x5800] ;  /* 0x00580000c690783b */ /* 0x000ea20000000200 */
[----:B------:R-:W-:Y:S04]  /*17880*/  DEPBAR.LE SB0, 0x0 ;  /* 0x000080000000791a */ /* 0x000fe80000000000 */
[----:B------:R-:W-:Y:S02]  /*17890*/  BAR.SYNC.DEFER_BLOCKING 0x0 ;  /* 0x0000000000007b1d */ /* 0x000fe40000010000 */
[C---:B---3--:R-:W-:Y:S08]  /*178a0*/  HMMA.16816.F32 R12, R180.reuse, R128, R12 ;  /* 0x00000080b40c723c */ /* 0x048ff0000000180c */
[C---:B------:R-:W-:Y:S08]  /*178b0*/  HMMA.16816.F32 R16, R180.reuse, R130, R16 ;  /* 0x00000082b410723c */ /* 0x040ff00000001810 */
[C---:B-1----:R-:W-:Y:S08]  /*178c0*/  HMMA.16816.F32 R20, R180.reuse, R132, R20 ;  /* 0x00000084b414723c */ /* 0x042ff00000001814 */
[C---:B------:R-:W-:Y:S08]  /*178d0*/  HMMA.16816.F32 R24, R180.reuse, R134, R24 ;  /* 0x00000086b418723c */ /* 0x040ff00000001818 */
[C---:B------:R-:W-:Y:S08]  /*178e0*/  HMMA.16816.F32 R28, R180.reuse, R152, R28 ;  /* 0x00000098b41c723c */ /* 0x040ff0000000181c */
[C---:B------:R-:W-:Y:S08]  /*178f0*/  HMMA.16816.F32 R32, R180.reuse, R154, R32 ;  /* 0x0000009ab420723c */ /* 0x040ff00000001820 */
[C---:B----4-:R-:W-:Y:S08]  /*17900*/  HMMA.16816.F32 R36, R180.reuse, R160, R36 ;  /* 0x000000a0b424723c */ /* 0x050ff00000001824 */
[C---:B------:R-:W-:Y:S08]  /*17910*/  HMMA.16816.F32 R40, R180.reuse, R162, R40 ;  /* 0x000000a2b428723c */ /* 0x040ff00000001828 */
[C---:B------:R-:W-:Y:S08]  /*17920*/  HMMA.16816.F32 R44, R180.reuse, R164, R44 ;  /* 0x000000a4b42c723c */ /* 0x040ff0000000182c */
[----:B------:R-:W-:Y:S08]  /*17930*/  HMMA.16816.F32 R48, R180, R166, R48 ;  /* 0x000000a6b430723c */ /* 0x000ff00000001830 */
[C---:B--2---:R-:W-:Y:S08]  /*17940*/  HMMA.16816.F32 R4, R184.reuse, R116, R4 ;  /* 0x00000074b804723c */ /* 0x044ff00000001804 */
        /* <DEDUP_REMOVED lines=11> */
[----:B------:R-:W-:-:S07]  /*17a00*/  @!P0 BRA `(.L_x_430) ;  /* 0x0000035000008947 */ /* 0x000fce0003800000 */
[----:B------:R-:W-:Y:S01]  /*17a10*/  ISETP.NE.AND P4, PT, R221, 0x1, PT ;  /* 0x00000001dd00780c */ /* 0x000fe20003f85270 */
[----:B------:R-:W-:Y:S01]  /*17a20*/  IMAD R228, R248, 0x60, R215 ;  /* 0x00000060f8e47824 */ /* 0x000fe200078e02d7 */
[----:B------:R-:W-:Y:S01]  /*17a30*/  ISETP.GT.AND P3, PT, R222, 0x5f, PT ;  /* 0x0000005fde00780c */ /* 0x000fe20003f64270 */
[----:B------:R-:W-:Y:S03]  /*17a40*/  IMAD.MOV.U32 R227, RZ, RZ, RZ ;  /* 0x000000ffffe37224 */ /* 0x000fe600078e00ff */
[----:B------:R-:W-:Y:S05]  /*17a50*/  IADD3 R228, R228, -0x60, R222 ;  /* 0xffffffa0e4e47810 */ /* 0x000fea0007ffe0de */
        /* <DEDUP_REMOVED lines=23> */
[----:B------:R-:W1:Y:S01]  /*17bd0*/  SHFL.IDX PT, R128, R116, RZ, 0x181f ;  /* 0x00181fff74807589 */ /* 0x000e6200000e0000 */
[----:B------:R-:W-:Y:S03]  /*17be0*/  SHF.L.U64.HI R0, R229, 0x1, R231 ;  /* 0x00000001e5007819 */ /* 0x000fe600000102e7 */
[----:B------:R-:W2:Y:S04]  /*17bf0*/  SHFL.IDX PT, R129, R117, RZ, 0x181f ;  /* 0x00181fff75817589 */ /* 0x000ea800000e0000 */
[----:B------:R-:W3:Y:S04]  /*17c00*/  SHFL.IDX PT, R118, R116, 0x1, 0x181f ;  /* 0x00381f0074767f89 */ /* 0x000ee800000e0000 */
[----:B------:R-:W4:Y:S04]  /*17c10*/  SHFL.IDX PT, R119, R117, 0x1, 0x181f ;  /* 0x00381f0075777f89 */ /* 0x000f2800000e0000 */
[----:B------:R-:W5:Y:S04]  /*17c20*/  SHFL.IDX PT, R116, R116, 0x2, 0x181f ;  /* 0x00581f0074747f89 */ /* 0x000f6800000e0000 */
[----:B------:R-:W5:Y:S01]  /*17c30*/  SHFL.IDX PT, R117, R117, 0x2, 0x181f ;  /* 0x00581f0075757f89 */ /* 0x000f6200000e0000 */
[CC--:B-1----:R-:W-:Y:S05]  /*17c40*/  IADD3 R130, P0, R128.reuse, R249.reuse, RZ ;  /* 0x000000f980827210 */ /* 0x0c2fea0007f1e0ff */
[C---:B--2---:R-:W-:Y:S01]  /*17c50*/  IMAD.X R131, R129.reuse, 0x1, R250, P0 ;  /* 0x0000000181837824 */ /* 0x044fe200000e06fa */
[-C--:B------:R-:W-:Y:S04]  /*17c60*/  IADD3 R128, P0, R128, R246.reuse, RZ ;  /* 0x000000f680807210 */ /* 0x080fe80007f1e0ff */
[----:B------:R1:W-:Y:S01]  /*17c70*/  LDGSTS.E.BYPASS.LTC128B.128 [R230+0x8100], [R130.64], !P2 ;  /* 0x0810000082e67fae */ /* 0x0003e2000d101d52 */
[----:B------:R-:W-:Y:S01]  /*17c80*/  IMAD.X R129, R129, 0x1, R0, P0 ;  /* 0x0000000181817824 */ /* 0x000fe200000e0600 */
[CC--:B---3--:R-:W-:Y:S04]  /*17c90*/  IADD3 R132, P0, R118.reuse, R249.reuse, RZ ;  /* 0x000000f976847210 */ /* 0x0c8fe80007f1e0ff */
[----:B------:R1:W-:Y:S01]  /*17ca0*/  LDGSTS.E.BYPASS.LTC128B.128 [R230+0xb100], [R128.64], !P1 ;  /* 0x0b10000080e67fae */ /* 0x0003e2000c901d52 */
[C---:B----4-:R-:W-:Y:S01]  /*17cb0*/  IMAD.X R133, R119.reuse, 0x1, R250, P0 ;  /* 0x0000000177857824 */ /* 0x050fe200000e06fa */
[-C--:B------:R-:W-:Y:S04]  /*17cc0*/  IADD3 R118, P0, R118, R246.reuse, RZ ;  /* 0x000000f676767210 */ /* 0x080fe80007f1e0ff */
[----:B------:R1:W-:Y:S01]  /*17cd0*/  LDGSTS.E.BYPASS.LTC128B.128 [R230+0x9100], [R132.64], !P2 ;  /* 0x0910000084e67fae */ /* 0x0003e2000d101d52 */
[--C-:B------:R-:W-:Y:S01]  /*17ce0*/  IMAD.X R119, R119, 0x1, R0.reuse, P0 ;  /* 0x0000000177777824 */ /* 0x100fe200000e0600 */
[C---:B-----5:R-:W-:Y:S04]  /*17cf0*/  IADD3 R134, P0, R116.reuse, R246, RZ ;  /* 0x000000f674867210 */ /* 0x060fe80007f1e0ff */
[----:B------:R1:W-:Y:S01]  /*17d00*/  LDGSTS.E.BYPASS.LTC128B.128 [R230+0xc100], [R118.64], !P1 ;  /* 0x0c10000076e67fae */ /* 0x0003e2000c901d52 */
[C---:B------:R-:W-:Y:S01]  /*17d10*/  IMAD.X R135, R117.reuse, 0x1, R0, P0 ;  /* 0x0000000175877824 */ /* 0x040fe200000e0600 */
[----:B------:R-:W-:Y:S05]  /*17d20*/  IADD3 R116, P0, R116, R249, RZ ;  /* 0x000000f974747210 */ /* 0x000fea0007f1e0ff */
[----:B------:R-:W-:Y:S05]  /*17d30*/  IMAD.X R117, R117, 0x1, R250, P0 ;  /* 0x0000000175757824 */ /* 0x000fea00000e06fa */
[----:B------:R1:W-:Y:S04]  /*17d40*/  LDGSTS.E.BYPASS.LTC128B.128 [R230+0xa100], [R116.64], !P2 ;  /* 0x0a10000074e67fae */ /* 0x0003e8000d101d52 */
[----:B------:R1:W-:Y:S02]  /*17d50*/  LDGSTS.E.BYPASS.LTC128B.128 [R230+0xd100], [R134.64], !P1 ;  /* 0x0d10000086e67fae */ /* 0x0003e4000c901d52 */
.L_x_430:
[----:B-1----:R-:W-:Y:S01]  /*17d60*/  IMAD.MOV.U32 R119, RZ, RZ, R238 ;  /* 0x000000ffff777224 */ /* 0x002fe200078e00ee */
[----:B------:R-:W-:Y:S01]  /*17d70*/  ISETP.NE.AND P0, PT, R213, 0x1, PT ;  /* 0x00000001d500780c */ /* 0x000fe20003f05270 */
[----:B------:R-:W0:Y:S01]  /*17d80*/  LDGDEPBAR ;  /* 0x00000000000079af */ /* 0x000e220000000000 */
[----:B------:R-:W-:Y:S05]  /*17d90*/  IMAD R128, R248, -0x60, RZ ;  /* 0xffffffa0f8807824 */ /* 0x000fea00078e02ff */
[----:B------:R-:W-:Y:S04]  /*17da0*/  IADD3 R117, -R239, 0x1, R128 ;  /* 0x00000001ef757810 */ /* 0x000fe80007ffe180 */
[----:B------:R-:W-:Y:S02]  /*17db0*/  IADD3 R117, -R216, R117, R211 ;  /* 0x00000075d8757210 */ /* 0x000fe40007ffe1d3 */
[----:B------:R-:W-:Y:S02]  /*17dc0*/  @P0 IMAD.HI.U32 R0, R238, c[0x0][0x2c8], RZ ;  /* 0x0000b200ee000a27 */ /* 0x000fe400078e00ff */
[C---:B------:R-:W-:Y:S02]  /*17dd0*/  IADD3 R118, R117.reuse, c[0x0][0x328], RZ ;  /* 0x0000ca0075767a10 */ /* 0x040fe40007ffe0ff */
[----:B------:R-:W-:Y:S02]  /*17de0*/  IADD3 R117, R117, UR4, RZ ;  /* 0x0000000475757c10 */ /* 0x000fe4000fffe0ff */
[----:B------:R-:W-:Y:S01]  /*17df0*/  @P0 SHF.R.U32.HI R119, RZ, c[0x0][0x2cc], R0 ;  /* 0x0000b300ff770a19 */ /* 0x000fe20000011600 */
[----:B------:R-:W-:Y:S01]  /*17e00*/  IMAD.IADD R0, R128, 0x1, -R239 ;  /* 0x0000000180007824 */ /* 0x000fe200078e0aef */
[----:B------:R-:W-:Y:S03]  /*17e10*/  ISETP.GE.AND P0, PT, R212, 0x1, PT ;  /* 0x00000001d400780c */ /* 0x000fe60003f06270 */
[----:B------:R-:W1:Y:S02]  /*17e20*/  SHFL.IDX PT, R129, R119, RZ, 0x1c1f ;  /* 0x001c1fff77817589 */ /* 0x000e6400000e0000 */
[--C-:B-1----:R-:W-:Y:S02]  /*17e30*/  IMAD.IADD R136, R118, 0x1, R129.reuse ;  /* 0x0000000176887824 */ /* 0x102fe400078e0281 */
[----:B------:R-:W-:Y:S06]  /*17e40*/  IMAD.IADD R130, R117, 0x1, R129 ;  /* 0x0000000175827824 */ /* 0x000fec00078e0281 */
        /* <DEDUP_REMOVED lines=14> */
.L_x_433:
[----:B------:R-:W-:Y:S04]  /*17f30*/  MOV R116, c[0x0][0x32c] ;  /* 0x0000cb0000747a02 */ /* 0x000fe80000000f00 */
[----:B------:R-:W-:Y:S11]  /*17f40*/  ISETP.NE.AND P0, PT, R116, 0x1, PT ;  /* 0x000000017400780c */ /* 0x000ff60003f05270 */
[----:B------:R-:W-:Y:S02]  /*17f50*/  @!UPT UIADD3 URZ, URZ, URZ, URZ ;  /* 0x0000003f3f3ff290 */ /* 0x000fe4000fffe03f */
[----:B------:R-:W-:Y:S05]  /*17f60*/  @P0 IMAD.HI.U32 R116, R129, c[0x0][0x330], RZ ;  /* 0x0000cc0081740a27 */ /* 0x000fea00078e00ff */
[----:B------:R-:W-:Y:S02]  /*17f70*/  @P0 SHF.R.U32.HI R129, RZ, c[0x0][0x334], R116 ;  /* 0x0000cd00ff810a19 */ /* 0x000fe40000011674 */
.L_x_434:
[----:B------:R-:W-:Y:S05]  /*17f80*/  BSYNC B0 ;  /* 0x0000000000007941 */ /* 0x000fea0003800000 */
.L_x_432:
[----:B------:R-:W-:Y:S05]  /*17f90*/  IMAD R129, R129, c[0x0][0x32c], R0 ;  /* 0x0000cb0081817a24 */ /* 0x000fea00078e0200 */
[----:B------:R-:W-:Y:S02]  /*17fa0*/  IADD3 R116, R129, c[0x0][0x32c], RZ ;  /* 0x0000cb0081747a10 */ /* 0x000fe40007ffe0ff */
[----:B------:R-:W-:Y:S02]  /*17fb0*/  IMNMX R130, R130, R129, !PT ;  /* 0x0000008182827217 */ /* 0x000fe40007800200 */
[----:B------:R-:W-:Y:S02]  /*17fc0*/  IMNMX R136, R136, R116, PT ;  /* 0x0000007488887217 */ /* 0x000fe40003800200 */
.L_x_431:
[C---:B------:R-:W-:Y:S02]  /*17fd0*/  ISETP.GE.AND P0, PT, R128.reuse, 0x2, PT ;  /* 0x000000028000780c */ /* 0x040fe40003f06270 */
[----:B------:R-:W-:Y:S02]  /*17fe0*/  ISETP.GE.AND P1, PT, R128, 0x9, PT ;  /* 0x000000098000780c */ /* 0x000fe40003f26270 */
[----:B------:R-:W-:Y:S02]  /*17ff0*/  LOP3.LUT R218, R218, 0xfffeffff, RZ, 0xc0, !PT ;  /* 0xfffeffffdada7812 */ /* 0x000fe400078ec0ff */
[C---:B------:R-:W-:Y:S02]  /*18000*/  ISETP.GE.AND P6, PT, R128.reuse, 0x49, PT ;  /* 0x000000498000780c */ /* 0x040fe40003fc6270 */
[C---:B------:R-:W-:Y:S02]  /*18010*/  ISETP.GE.AND P5, PT, R128.reuse, 0x4a, PT ;  /* 0x0000004a8000780c */ /* 0x040fe40003fa6270 */
[C---:B------:R-:W-:Y:S02]  /*18020*/  ISETP.GE.AND P4, PT, R128.reuse, 0x51, PT ;  /* 0x000000518000780c */ /* 0x040fe40003f86270 */
[----:B------:R-:W-:Y:S02]  /*18030*/  ISETP.GE.AND P3, PT, R128, 0x52, PT ;  /* 0x000000528000780c */ /* 0x000fe40003f66270 */
[----:B------:R-:W-:Y:S02]  /*18040*/  @P0 LOP3.LUT R218, R218, 0x10000, RZ, 0xfc, !PT ;  /* 0x00010000dada0812 */ /* 0x000fe400078efcff */
[----:B------:R-:W-:Y:S02]  /*18050*/  ISETP.GT.AND P0, PT, R130, 0x1, !P0 ;  /* 0x000000018200780c */ /* 0x000fe40004704270 */
[----:B------:R-:W-:Y:S02]  /*18060*/  LOP3.LUT R218, R218, 0xffff7fff, RZ, 0xc0, !PT ;  /* 0xffff7fffdada7812 */ /* 0x000fe400078ec0ff */
[----:B------:R-:W-:Y:S02]  /*18070*/  ISETP.LT.OR P0, PT, R136, 0x2, P0 ;  /* 0x000000028800780c */ /* 0x000fe40000701670 */
[----:B------:R-:W-:Y:S02]  /*18080*/  @P1 LOP3.LUT R218, R218, 0x8000, RZ, 0xfc, !PT ;  /* 0x00008000dada1812 */ /* 0x000fe400078efcff */
[----:B------:R-:W-:Y:S02]  /*18090*/  FSEL R116, R5, -INF , !P0 ;  /* 0xff80000005747808 */ /* 0x000fe40004000000 */
[----:B------:R-:W-:Y:S02]  /*180a0*/  ISETP.GT.AND P0, PT, R130, 0x8, !P1 ;  /* 0x000000088200780c */ /* 0x000fe40004f04270 */
[----:B------:R-:W-:Y:S02]  /*180b0*/  ISETP.GE.AND P1, PT, R128, 0xa, PT ;  /* 0x0000000a8000780c */ /* 0x000fe40003f26270 */
[----:B------:R-:W-:Y:S02]  /*180c0*/  ISETP.LT.OR P0, PT, R136, 0x9, P0 ;  /* 0x000000098800780c */ /* 0x000fe40000701670 */
[----:B------:R-:W-:Y:S02]  /*180d0*/  LOP3.LUT R218, R218, 0xffffbfff, RZ, 0xc0, !PT ;  /* 0xffffbfffdada7812 */ /* 0x000fe400078ec0ff */
[----:B------:R-:W-:Y:S02]  /*180e0*/  FSEL R8, R8, -INF , !P0 ;  /* 0xff80000008087808 */ /* 0x000fe40004000000 */
[----:B------:R-:W-:Y:S02]  /*180f0*/  ISETP.GT.AND P0, PT, R130, 0x9, !P1 ;  /* 0x000000098200780c */ /* 0x000fe40004f04270 */
[----:B------:R-:W-:Y:S02]  /*18100*/  ISETP.GE.AND P2, PT, R128, 0x59, PT ;  /* 0x000000598000780c */ /* 0x000fe40003f46270 */
[----:B------:R-:W-:Y:S02]  /*18110*/  ISETP.LT.OR P0, PT, R136, 0xa, P0 ;  /* 0x0000000a8800780c */ /* 0x000fe40000701670 */
        /* <DEDUP_REMOVED lines=90> */
[----:B------:R-:W-:Y:S02]  /*186c0*/  ISETP.GT.AND P0, PT, R130, 0x49, !P5 ;  /* 0x000000498200780c */ /* 0x000fe40006f04270 */
[----:B------:R-:W-:Y:S02]  /*186d0*/  LOP3.LUT R218, R218, 0xfffdffff, RZ, 0xc0, !PT ;  /* 0xfffdffffdada7812 */ /* 0x000fe400078ec0ff */
[----:B------:R-:W-:Y:S04]  /*186e0*/  ISETP.LT.OR P0, PT, R136, 0x4a, P0 ;  /* 0x0000004a8800780c */ /* 0x000fe80000701670 */
[----:B------:R-:W-:Y:S02]  /*186f0*/  FSEL R141, R41, -INF , !P0 ;  /* 0xff800000298d7808 */ /* 0x000fe40004000000 */
[----:B------:R-:W-:Y:S04]  /*18700*/  ISETP.GT.AND P0, PT, R130, 0x50, !P4 ;  /* 0x000000508200780c */ /* 0x000fe80006704270 */
        /* <DEDUP_REMOVED lines=8> */
[----:B------:R-:W-:Y:S04]  /*18790*/  ISETP.GT.AND P0, PT, R130, RZ, !P1 ;  /* 0x000000ff8200720c */ /* 0x000fe80004f04270 */
[----:B------:R-:W-:Y:S04]  /*187a0*/  ISETP.LT.OR P0, PT, R136, 0x1, P0 ;  /* 0x000000018800780c */ /* 0x000fe80000701670 */
[----:B------:R-:W-:Y:S02]  /*187b0*/  FSEL R13, R4, -INF , !P0 ;  /* 0xff800000040d7808 */ /* 0x000fe40004000000 */
[----:B------:R-:W-:Y:S01]  /*187c0*/  ISETP.GE.AND P0, PT, R128, 0x5a, PT ;  /* 0x0000005a8000780c */ /* 0x000fe20003f06270 */
[----:B------:R-:W1:Y:S11]  /*187d0*/  SHFL.IDX PT, R4, R119, 0x1, 0x1c1f ;  /* 0x003c1f0077047f89 */ /* 0x000e7600000e0000 */
[----:B------:R-:W-:Y:S01]  /*187e0*/  @!UPT UIADD3 URZ, URZ, URZ, URZ ;  /* 0x0000003f3f3ff290 */ /* 0x000fe2000fffe03f */
[----:B------:R-:W-:Y:S02]  /*187f0*/  @P0 LOP3.LUT R218, R218, 0x20000, RZ, 0xfc, !PT ;  /* 0x00020000dada0812 */ /* 0x000fe400078efcff */
[----:B------:R-:W-:Y:S04]  /*18800*/  ISETP.GT.AND P0, PT, R130, 0x59, !P0 ;  /* 0x000000598200780c */ /* 0x000fe80004704270 */
[----:B------:R-:W-:Y:S04]  /*18810*/  ISETP.LT.OR P0, PT, R136, 0x5a, P0 ;  /* 0x0000005a8800780c */ /* 0x000fe80000701670 */
[----:B------:R-:W-:Y:S01]  /*18820*/  FSEL R128, R49, -INF , !P0 ;  /* 0xff80000031807808 */ /* 0x000fe20004000000 */
[--C-:B-1----:R-:W-:Y:S01]  /*18830*/  IMAD.IADD R118, R118, 0x1, R4.reuse ;  /* 0x0000000176767824 */ /* 0x102fe200078e0204 */
[----:B------:R-:W-:Y:S01]  /*18840*/  ISETP.GE.AND P0, PT, R212, 0x1, PT ;  /* 0x00000001d400780c */ /* 0x000fe20003f06270 */
[----:B------:R-:W-:Y:S11]  /*18850*/  IMAD.IADD R117, R117, 0x1, R4 ;  /* 0x0000000175757824 */ /* 0x000ff600078e0204 */
[----:B------:R-:W-:Y:S01]  /*18860*/  @!UPT UIADD3 URZ, URZ, URZ, URZ ;  /* 0x0000003f3f3ff290 */ /* 0x000fe2000fffe03f */
        /* <DEDUP_REMOVED lines=14> */
.L_x_437:
[----:B------:R-:W-:Y:S04]  /*18950*/  MOV R4, c[0x0][0x32c] ;  /* 0x0000cb0000047a02 */ /* 0x000fe80000000f00 */
[----:B------:R-:W-:Y:S11]  /*18960*/  ISETP.NE.AND P0, PT, R4, 0x1, PT ;  /* 0x000000010400780c */ /* 0x000ff60003f05270 */
[----:B------:R-:W-:Y:S02]  /*18970*/  @!UPT UIADD3 URZ, URZ, URZ, URZ ;  /* 0x0000003f3f3ff290 */ /* 0x000fe4000fffe03f */
[----:B------:R-:W-:Y:S05]  /*18980*/  @P0 IMAD.HI.U32 R4, R5, c[0x0][0x330], RZ ;  /* 0x0000cc0005040a27 */ /* 0x000fea00078e00ff */
[----:B------:R-:W-:Y:S02]  /*18990*/  @P0 SHF.R.U32.HI R5, RZ, c[0x0][0x334], R4 ;  /* 0x0000cd00ff050a19 */ /* 0x000fe40000011604 */
.L_x_438:
[----:B------:R-:W-:Y:S05]  /*189a0*/  BSYNC B0 ;  /* 0x0000000000007941 */ /* 0x000fea0003800000 */
.L_x_436:
[----:B------:R-:W-:Y:S05]  /*189b0*/  IMAD R0, R5, c[0x0][0x32c], R0 ;  /* 0x0000cb0005007a24 */ /* 0x000fea00078e0200 */
[----:B------:R-:W-:Y:S02]  /*189c0*/  IADD3 R4, R0, c[0x0][0x32c], RZ ;  /* 0x0000cb0000047a10 */ /* 0x000fe40007ffe0ff */
[----:B------:R-:W-:Y:S02]  /*189d0*/  IMNMX R117, R117, R0, !PT ;  /* 0x0000000075757217 */ /* 0x000fe40007800200 */
[----:B------:R-:W-:Y:S02]  /*189e0*/  IMNMX R118, R118, R4, PT ;  /* 0x0000000476767217 */ /* 0x000fe40003800200 */
.L_x_435:
[----:B------:R-:W-:Y:S02]  /*189f0*/  ISETP.GT.AND P0, PT, R117, RZ, !P1 ;  /* 0x000000ff7500720c */ /* 0x000fe40004f04270 */
[----:B------:R-:W-:Y:S02]  /*18a00*/  LOP3.LUT P1, RZ, R218, 0x800, RZ, 0xc0, !PT ;  /* 0x00000800daff7812 */ /* 0x000fe4000782c0ff */
        /* <DEDUP_REMOVED lines=90> */
[----:B------:R-:W-:Y:S03]  /*18fb0*/  ISETP.LT.OR P0, PT, R118, 0x32, P0 ;  /* 0x000000327600780c */ /* 0x000fe60000701670 */
[----:B------:R-:W1:Y:S01]  /*18fc0*/  SHFL.BFLY PT, R0, R5, 0x2, 0x1f ;  /* 0x0c401f0005007f89 */ /* 0x000e6200000e0000 */
[----:B------:R-:W-:Y:S02]  /*18fd0*/  FSEL R167, R31, -INF , !P0 ;  /* 0xff8000001fa77808 */ /* 0x000fe40004000000 */
[----:B------:R-:W-:Y:S02]  /*18fe0*/  LOP3.LUT P0, RZ, R218, 0x8, RZ, 0xc0, !PT ;  /* 0x00000008daff7812 */ /* 0x000fe4000780c0ff */
[----:B------:R-:W-:Y:S02]  /*18ff0*/  FMNMX.FTZ R4, R167, R4, !PT ;  /* 0x00000004a7047209 */ /* 0x000fe40007810000 */
[C---:B------:R-:W-:Y:S01]  /*19000*/  ISETP.GT.AND P0, PT, R117.reuse, 0x38, !P0 ;  /* 0x000000387500780c */ /* 0x040fe20004704270 */
[----:B------:R-:W-:Y:S03]  /*19010*/  LDSM.16.MT88.4 R28, [R205+0x100] ;  /* 0x00010000cd1c783b */ /* 0x000fe60000004200 */
[----:B------:R-:W-:Y:S04]  /*19020*/  ISETP.LT.OR P0, PT, R118, 0x39, P0 ;  /* 0x000000397600780c */ /* 0x000fe80000701670 */
[----:B------:R-:W-:Y:S02]  /*19030*/  FSEL R166, R34, -INF , !P0 ;  /* 0xff80000022a67808 */ /* 0x000fe40004000000 */
[----:B------:R-:W-:Y:S02]  /*19040*/  LOP3.LUT P0, RZ, R218, 0x4, RZ, 0xc0, !PT ;  /* 0x00000004daff7812 */ /* 0x000fe4000780c0ff */
[----:B------:R-:W-:Y:S02]  /*19050*/  FMNMX.FTZ R4, R166, R4, !PT ;  /* 0x00000004a6047209 */ /* 0x000fe40007810000 */
[----:B------:R-:W-:Y:S04]  /*19060*/  ISETP.GT.AND P0, PT, R117, 0x39, !P0 ;  /* 0x000000397500780c */ /* 0x000fe80004704270 */
[----:B------:R-:W-:Y:S04]  /*19070*/  ISETP.LT.OR P0, PT, R118, 0x3a, P0 ;  /* 0x0000003a7600780c */ /* 0x000fe80000701670 */
[----:B------:R-:W-:Y:S02]  /*19080*/  FSEL R45, R35, -INF , !P0 ;  /* 0xff800000232d7808 */ /* 0x000fe40004000000 */
[----:B------:R-:W-:Y:S01]  /*19090*/  LOP3.LUT P0, RZ, R218, 0x2, RZ, 0xc0, !PT ;  /* 0x00000002daff7812 */ /* 0x000fe2000780c0ff */
[----:B------:R-:W-:Y:S01]  /*190a0*/  LDSM.16.MT88.4 R32, [R205+0x3100] ;  /* 0x00310000cd20783b */ /* 0x000fe20000004200 */
[----:B------:R-:W-:Y:S02]  /*190b0*/  FMNMX.FTZ R4, R45, R4, !PT ;  /* 0x000000042d047209 */ /* 0x000fe40007810000 */
[C---:B------:R-:W-:Y:S04]  /*190c0*/  ISETP.GT.AND P0, PT, R117.reuse, 0x40, !P0 ;  /* 0x000000407500780c */ /* 0x040fe80004704270 */
[----:B------:R-:W-:Y:S04]  /*190d0*/  ISETP.LT.OR P0, PT, R118, 0x41, P0 ;  /* 0x000000417600780c */ /* 0x000fe80000701670 */
[----:B------:R-:W-:Y:S02]  /*190e0*/  FSEL R44, R38, -INF , !P0 ;  /* 0xff800000262c7808 */ /* 0x000fe40004000000 */
[----:B------:R-:W-:Y:S02]  /*190f0*/  ISETP.GT.AND P0, PT, R117, 0x41, !P1 ;  /* 0x000000417500780c */ /* 0x000fe40004f04270 */
[----:B------:R-:W-:Y:S02]  /*19100*/  FMNMX.FTZ R4, R44, R4, !PT ;  /* 0x000000042c047209 */ /* 0x000fe40007810000 */
[----:B------:R-:W-:Y:S02]  /*19110*/  ISETP.LT.OR P0, PT, R118, 0x42, P0 ;  /* 0x000000427600780c */ /* 0x000fe40000701670 */
[----:B------:R-:W-:Y:S02]  /*19120*/  LOP3.LUT P1, RZ, R218, 0x20000, RZ, 0xc0, !PT ;  /* 0x00020000daff7812 */ /* 0x000fe4000782c0ff */
[----:B------:R-:W-:Y:S02]  /*19130*/  FSEL R142, R39, -INF , !P0 ;  /* 0xff800000278e7808 */ /* 0x000fe40004000000 */
[C---:B------:R-:W-:Y:S02]  /*19140*/  ISETP.GT.AND P0, PT, R117.reuse, 0x48, !P6 ;  /* 0x000000487500780c */ /* 0x040fe40007704270 */
[----:B------:R-:W-:Y:S02]  /*19150*/  FMNMX.FTZ R4, R142, R4, !PT ;  /* 0x000000048e047209 */ /* 0x000fe40007810000 */
[----:B------:R-:W-:Y:S04]  /*19160*/  ISETP.LT.OR P0, PT, R118, 0x49, P0 ;  /* 0x000000497600780c */ /* 0x000fe80000701670 */
[----:B------:R-:W-:Y:S02]  /*19170*/  FSEL R140, R42, -INF , !P0 ;  /* 0xff8000002a8c7808 */ /* 0x000fe40004000000 */
[----:B------:R-:W-:Y:S02]  /*19180*/  ISETP.GT.AND P0, PT, R117, 0x49, !P5 ;  /* 0x000000497500780c */ /* 0x000fe40006f04270 */
[----:B------:R-:W-:Y:S02]  /*19190*/  FMNMX.FTZ R4, R140, R4, !PT ;  /* 0x000000048c047209 */ /* 0x000fe40007810000 */
[C---:B------:R-:W-:Y:S04]  /*191a0*/  ISETP.LT.OR P0, PT, R118.reuse, 0x4a, P0 ;  /* 0x0000004a7600780c */ /* 0x040fe80000701670 */
[----:B------:R-:W-:Y:S02]  /*191b0*/  FSEL R139, R43, -INF , !P0 ;  /* 0xff8000002b8b7808 */ /* 0x000fe40004000000 */
[----:B------:R-:W-:Y:S02]  /*191c0*/  ISETP.GT.AND P0, PT, R117, 0x50, !P4 ;  /* 0x000000507500780c */ /* 0x000fe40006704270 */
[----:B------:R-:W-:Y:S02]  /*191d0*/  FMNMX.FTZ R4, R139, R4, !PT ;  /* 0x000000048b047209 */ /* 0x000fe40007810000 */
[----:B------:R-:W-:Y:S02]  /*191e0*/  ISETP.LT.OR P0, PT, R118, 0x51, P0 ;  /* 0x000000517600780c */ /* 0x000fe40000701670 */
[----:B-1----:R-:W-:Y:S02]  /*191f0*/  FMNMX.FTZ R5, R5, R0, !PT ;  /* 0x0000000005057209 */ /* 0x002fe40007810000 */
[----:B------:R-:W-:Y:S02]  /*19200*/  FSEL R136, R46, -INF , !P0 ;  /* 0xff8000002e887808 */ /* 0x000fe40004000000 */
[----:B------:R-:W-:Y:S01]  /*19210*/  ISETP.GT.AND P0, PT, R117, 0x51, !P3 ;  /* 0x000000517500780c */ /* 0x000fe20005f04270 */
[----:B------:R-:W1:Y:S01]  /*19220*/  SHFL.BFLY PT, R14, R5, 0x1, 0x1f ;  /* 0x0c201f00050e7f89 */ /* 0x000e6200000e0000 */
[----:B------:R-:W-:Y:S02]  /*19230*/  FMNMX.FTZ R4, R136, R4, !PT ;  /* 0x0000000488047209 */ /* 0x000fe40007810000 */
[----:B------:R-:W-:Y:S04]  /*19240*/  ISETP.LT.OR P0, PT, R118, 0x52, P0 ;  /* 0x000000527600780c */ /* 0x000fe80000701670 */
[----:B------:R-:W-:Y:S02]  /*19250*/  FSEL R130, R47, -INF , !P0 ;  /* 0xff8000002f827808 */ /* 0x000fe40004000000 */
[C---:B------:R-:W-:Y:S02]  /*19260*/  ISETP.GT.AND P0, PT, R117.reuse, 0x58, !P2 ;  /* 0x000000587500780c */ /* 0x040fe40005704270 */
[----:B------:R-:W-:Y:S02]  /*19270*/  FMNMX.FTZ R0, R130, R4, !PT ;  /* 0x0000000482007209 */ /* 0x000fe40007810000 */
[----:B------:R-:W-:Y:S04]  /*19280*/  ISETP.LT.OR P0, PT, R118, 0x59, P0 ;  /* 0x000000597600780c */ /* 0x000fe80000701670 */
[----:B------:R-:W-:Y:S02]  /*19290*/  FSEL R119, R50, -INF , !P0 ;  /* 0xff80000032777808 */ /* 0x000fe40004000000 */
[----:B------:R-:W-:Y:S02]  /*192a0*/  ISETP.GT.AND P0, PT, R117, 0x59, !P1 ;  /* 0x000000597500780c */ /* 0x000fe40004f04270 */
[----:B------:R-:W-:Y:S02]  /*192b0*/  FMNMX.FTZ R0, R119, R0, !PT ;  /* 0x0000000077007209 */ /* 0x000fe40007810000 */
[----:B------:R-:W-:Y:S04]  /*192c0*/  ISETP.LT.OR P0, PT, R118, 0x5a, P0 ;  /* 0x0000005a7600780c */ /* 0x000fe80000701670 */
[----:B------:R-:W-:Y:S04]  /*192d0*/  FSEL R17, R51, -INF , !P0 ;  /* 0xff80000033117808 */ /* 0x000fe80004000000 */
[----:B------:R-:W-:Y:S02]  /*192e0*/  FMNMX.FTZ R6, R17, R0, !PT ;  /* 0x0000000011067209 */ /* 0x000fe40007810000 */
[----:B-1----:R-:W-:Y:S03]  /*192f0*/  FMNMX.FTZ R0, R5, R14, !PT ;  /* 0x0000000e05007209 */ /* 0x002fe60007810000 */
[----:B------:R-:W1:Y:S01]  /*19300*/  SHFL.BFLY PT, R4, R6, 0x2, 0x1f ;  /* 0x0c401f0006047f89 */ /* 0x000e6200000e0000 */
[C---:B------:R-:W-:Y:S01]  /*19310*/  FSETP.NEU.FTZ.AND P0, PT, R0.reuse, -INF , PT ;  /* 0xff8000000000780b */ /* 0x040fe20003f1d000 */
[----:B------:R-:W-:Y:S05]  /*19320*/  FMUL.FTZ R137, R0, c[0x0][0x2d0] ;  /* 0x0000b40000897a20 */ /* 0x000fea0000410000 */
[----:B------:R-:W-:Y:S05]  /*19330*/  FSEL R137, R137, RZ, P0 ;  /* 0x000000ff89897208 */ /* 0x000fea0000000000 */
        /* <DEDUP_REMOVED lines=9> */
[----:B------:R-:W-:Y:S01]  /*193d0*/  FSEL R4, R0, RZ, P0 ;  /* 0x000000ff00047208 */ /* 0x000fe20000000000 */
[----:B------:R-:W-:Y:S02]  /*193e0*/  FFMA.FTZ R145, R145, c[0x0][0x2d0], -R137 ;  /* 0x0000b40091917a23 */ /* 0x000fe40000010889 */
[----:B------:R-:W1:Y:S01]  /*193f0*/  SHFL.BFLY PT, R5, R6, 0x1, 0x1f ;  /* 0x0c201f0006057f89 */ /* 0x000e6200000e0000 */
[----:B------:R-:W2:Y:S01]  /*19400*/  MUFU.EX2 R19, R19 ;  /* 0x0000001300137308 */ /* 0x000ea20000000800 */
[----:B------:R-:W-:Y:S02]  /*19410*/  FADD.FTZ R3, -R4, R3 ;  /* 0x0000000304037221 */ /* 0x000fe40000010100 */
[--C-:B------:R-:W-:Y:S02]  /*19420*/  FFMA.FTZ R144, R144, c[0x0][0x2d0], -R137.reuse ;  /* 0x0000b40090907a23 */ /* 0x100fe40000010889 */
[----:B------:R-:W-:Y:S02]  /*19430*/  FMUL.FTZ R3, R3, c[0x0][0x2d0] ;  /* 0x0000b40003037a20 */ /* 0x000fe40000410000 */
[--C-:B------:R-:W-:Y:S02]  /*19440*/  FFMA.FTZ R147, R147, c[0x0][0x2d0], -R137.reuse ;  /* 0x0000b40093937a23 */ /* 0x100fe40000010889 */
[--C-:B------:R-:W-:Y:S01]  /*19450*/  FFMA.FTZ R152, R152, c[0x0][0x2d0], -R137.reuse ;  /* 0x0000b40098987a23 */ /* 0x100fe20000010889 */
[----:B------:R-:W-:Y:S01]  /*19460*/  MUFU.EX2 R18, R18 ;  /* 0x0000001200127308 */ /* 0x000fe20000000800 */
[--C-:B------:R-:W-:Y:S02]  /*19470*/  FFMA.FTZ R162, R162, c[0x0][0x2d0], -R137.reuse ;  /* 0x0000b400a2a27a23 */ /* 0x100fe40000010889 */
[--C-:B------:R-:W-:Y:S02]  /*19480*/  FFMA.FTZ R163, R163, c[0x0][0x2d0], -R137.reuse ;  /* 0x0000b400a3a37a23 */ /* 0x100fe40000010889 */
[--C-:B------:R-:W-:Y:S02]  /*19490*/  FFMA.FTZ R164, R164, c[0x0][0x2d0], -R137.reuse ;  /* 0x0000b400a4a47a23 */ /* 0x100fe40000010889 */
[--C-:B------:R-:W-:Y:S02]  /*194a0*/  FFMA.FTZ R165, R165, c[0x0][0x2d0], -R137.reuse ;  /* 0x0000b400a5a57a23 */ /* 0x100fe40000010889 */
[--C-:B------:R-:W-:Y:S01]  /*194b0*/  FFMA.FTZ R153, R153, c[0x0][0x2d0], -R137.reuse ;  /* 0x0000b40099997a23 */ /* 0x100fe20000010889 */
[----:B------:R-:W3:Y:S01]  /*194c0*/  MUFU.EX2 R3, R3 ;  /* 0x0000000300037308 */ /* 0x000ee20000000800 */
[--C-:B------:R-:W-:Y:S01]  /*194d0*/  FFMA.FTZ R146, R146, c[0x0][0x2d0], -R137.reuse ;  /* 0x0000b40092927a23 */ /* 0x100fe20000010889 */
[----:B-1----:R-:W-:Y:S01]  /*194e0*/  FMNMX.FTZ R16, R5, R6, !PT ;  /* 0x0000000605107209 */ /* 0x002fe20007810000 */
[--C-:B------:R-:W-:Y:S01]  /*194f0*/  FFMA.FTZ R143, R143, c[0x0][0x2d0], -R137.reuse ;  /* 0x0000b4008f8f7a23 */ /* 0x100fe20000010889 */
[----:B--2---:R-:W-:Y:S01]  /*19500*/  F2FP.PACK_AB R20, R19, R49 ;  /* 0x000000311314723e */ /* 0x004fe200000000ff */
[--C-:B------:R-:W-:Y:S01]  /*19510*/  FFMA.FTZ R141, R141, c[0x0][0x2d0], -R137.reuse ;  /* 0x0000b4008d8d7a23 */ /* 0x100fe20000010889 */
[C---:B------:R-:W-:Y:S01]  /*19520*/  FSETP.NEU.FTZ.AND P0, PT, R16.reuse, -INF , PT ;  /* 0xff8000001000780b */ /* 0x040fe20003f1d000 */
[C---:B------:R-:W-:Y:S03]  /*19530*/  FMUL.FTZ R118, R16.reuse, c[0x0][0x2d0] ;  /* 0x0000b40010767a20 */ /* 0x040fe60000410000 */
[----:B------:R-:W1:Y:S01]  /*19540*/  MUFU.EX2 R48, R48 ;  /* 0x0000003000307308 */ /* 0x000e620000000800 */
[----:B------:R-:W-:Y:S01]  /*19550*/  FSEL R4, R16, RZ, P0 ;  /* 0x000000ff10047208 */ /* 0x000fe20000000000 */
[--C-:B------:R-:W-:Y:S01]  /*19560*/  FFMA.FTZ R134, R134, c[0x0][0x2d0], -R137.reuse ;  /* 0x0000b40086867a23 */ /* 0x100fe20000010889 */
[----:B------:R-:W-:Y:S01]  /*19570*/  FSEL R118, R118, RZ, P0 ;  /* 0x000000ff76767208 */ /* 0x000fe20000000000 */
[--C-:B------:R-:W-:Y:S01]  /*19580*/  FFMA.FTZ R133, R133, c[0x0][0x2d0], -R137.reuse ;  /* 0x0000b40085857a23 */ /* 0x100fe20000010889 */
[----:B------:R-:W-:Y:S01]  /*19590*/  ISETP.GT.AND P0, PT, R248, R226, PT ;  /* 0x000000e2f800720c */ /* 0x000fe20003f04270 */
[----:B------:R-:W-:Y:S02]  /*195a0*/  FADD.FTZ R2, -R4, R2 ;  /* 0x0000000204027221 */ /* 0x000fe40000010100 */
[--C-:B------:R-:W-:Y:S02]  /*195b0*/  FFMA.FTZ R117, R12, c[0x0][0x2d0], -R118.reuse ;  /* 0x0000b4000c757a23 */ /* 0x100fe40000010876 */
[----:B------:R-:W2:Y:S01]  /*195c0*/  LDSM.16.MT88.4 R12, [R208+0x100] ;  /* 0x00010000d00c783b */ /* 0x000ea20000004200 */
[--C-:B------:R-:W-:Y:S01]  /*195d0*/  FFMA.FTZ R51, R10, c[0x0][0x2d0], -R118.reuse ;  /* 0x0000b4000a337a23 */ /* 0x100fe20000010876 */
[----:B------:R-:W-:Y:S01]  /*195e0*/  MUFU.EX2 R129, R129 ;  /* 0x0000008100817308 */ /* 0x000fe20000000800 */
[--C-:B------:R-:W-:Y:S02]  /*195f0*/  FFMA.FTZ R50, R11, c[0x0][0x2d0], -R118.reuse ;  /* 0x0000b4000b327a23 */ /* 0x100fe40000010876 */
[--C-:B------:R-:W-:Y:S02]  /*19600*/  FFMA.FTZ R116, R7, c[0x0][0x2d0], -R118.reuse ;  /* 0x0000b40007747a23 */ /* 0x100fe40000010876 */
[----:B------:R-:W-:Y:S02]  /*19610*/  FMUL.FTZ R2, R2, c[0x0][0x2d0] ;  /* 0x0000b40002027a20 */ /* 0x000fe40000410000 */
[C---:B---3--:R-:W-:Y:S02]  /*19620*/  FMUL.FTZ R4, R3.reuse, R112 ;  /* 0x0000007003047220 */ /* 0x048fe40000410000 */
[C---:B------:R-:W-:Y:S01]  /*19630*/  FMUL.FTZ R5, R3.reuse, R113 ;  /* 0x0000007103057220 */ /* 0x040fe20000410000 */
[----:B------:R-:W-:Y:S01]  /*19640*/  MUFU.EX2 R117, R117 ;  /* 0x0000007500757308 */ /* 0x000fe20000000800 */
[C---:B------:R-:W-:Y:S01]  /*19650*/  FMUL.FTZ R8, R3.reuse, R108 ;  /* 0x0000006c03087220 */ /* 0x040fe20000410000 */
[----:B-1----:R-:W-:Y:S01]  /*19660*/  F2FP.PACK_AB R22, R48, R18 ;  /* 0x000000123016723e */ /* 0x002fe200000000ff */
[C---:B------:R-:W-:Y:S02]  /*19670*/  FMUL.FTZ R9, R3.reuse, R109 ;  /* 0x0000006d03097220 */ /* 0x040fe40000410000 */
        /* <DEDUP_REMOVED lines=11> */
[----:B------:R-:W-:Y:S02]  /*19730*/  FMUL.FTZ R85, R3, R85 ;  /* 0x0000005503557220 */ /* 0x000fe40000410000 */
[--C-:B------:R-:W-:Y:S02]  /*19740*/  FFMA.FTZ R169, R45, c[0x0][0x2d0], -R118.reuse ;  /* 0x0000b4002da97a23 */ /* 0x100fe40000010876 */
[--C-:B------:R-:W-:Y:S02]  /*19750*/  FFMA.FTZ R170, R44, c[0x0][0x2d0], -R118.reuse ;  /* 0x0000b4002caa7a23 */ /* 0x100fe40000010876 */
[----:B------:R-:W-:Y:S01]  /*19760*/  LDSM.16.MT88.4 R44, [R204+0x4900] ;  /* 0x00490000cc2c783b */ /* 0x000fe20000004200 */
        /* <DEDUP_REMOVED lines=11> */
[----:B------:R-:W-:Y:S01]  /*19820*/  LDSM.16.MT88.4 R108, [R208+0x2900] ;  /* 0x00290000d06c783b */ /* 0x000fe20000004200 */
        /* <DEDUP_REMOVED lines=10> */
[----:B------:R-:W-:Y:S01]  /*198d0*/  FMUL.FTZ R94, R2, R94 ;  /* 0x0000005e025e7220 */ /* 0x000fe20000410000 */
[----:B-1----:R-:W-:Y:S01]  /*198e0*/  F2FP.PACK_AB R23, R50, R51 ;  /* 0x000000333217723e */ /* 0x002fe200000000ff */
[C---:B------:R-:W-:Y:S02]  /*198f0*/  FMUL.FTZ R95, R2.reuse, R95 ;  /* 0x0000005f025f7220 */ /* 0x040fe40000410000 */
[C---:B------:R-:W-:Y:S02]  /*19900*/  FMUL.FTZ R96, R3.reuse, R96 ;  /* 0x0000006003607220 */ /* 0x040fe40000410000 */
[C---:B------:R-:W-:Y:S01]  /*19910*/  FMUL.FTZ R97, R3.reuse, R97 ;  /* 0x0000006103617220 */ /* 0x040fe20000410000 */
[----:B------:R-:W-:Y:S01]  /*19920*/  MUFU.EX2 R145, R145 ;  /* 0x0000009100917308 */ /* 0x000fe20000000800 */
[C---:B--2---:R-:W-:Y:S05]  /*19930*/  HMMA.16816.F32 R4, R20.reuse, R12, R4 ;  /* 0x0000000c1404723c */ /* 0x044fea0000001804 */
[C---:B------:R-:W-:Y:S02]  /*19940*/  FMUL.FTZ R98, R2.reuse, R98 ;  /* 0x0000006202627220 */ /* 0x040fe40000410000 */
[C---:B------:R-:W-:Y:S01]  /*19950*/  FMUL.FTZ R99, R2.reuse, R99 ;  /* 0x0000006302637220 */ /* 0x040fe20000410000 */
[C---:B------:R-:W-:Y:S01]  /*19960*/  HMMA.16816.F32 R8, R20.reuse, R14, R8 ;  /* 0x0000000e1408723c */ /* 0x040fe20000001808 */
[----:B------:R-:W1:Y:S01]  /*19970*/  LDSM.16.MT88.4 R12, [R204+0x100] ;  /* 0x00010000cc0c783b */ /* 0x000e620000004200 */
[----:B------:R-:W-:Y:S02]  /*19980*/  MUFU.EX2 R144, R144 ;  /* 0x0000009000907308 */ /* 0x000fe40000000800 */
[C---:B------:R-:W-:Y:S02]  /*19990*/  FMUL.FTZ R100, R3.reuse, R100 ;  /* 0x0000006403647220 */ /* 0x040fe40000410000 */
[C---:B------:R-:W-:Y:S02]  /*199a0*/  FMUL.FTZ R101, R3.reuse, R101 ;  /* 0x0000006503657220 */ /* 0x040fe40000410000 */
[C---:B------:R-:W-:Y:S04]  /*199b0*/  HMMA.16816.F32 R68, R20.reuse, R24, R68 ;  /* 0x000000181444723c */ /* 0x040fe80000001844 */
[C---:B------:R-:W-:Y:S01]  /*199c0*/  FMUL.FTZ R102, R2.reuse, R102 ;  /* 0x0000006602667220 */ /* 0x040fe20000410000 */
[----:B------:R-:W-:Y:S01]  /*199d0*/  MUFU.EX2 R147, R147 ;  /* 0x0000009300937308 */ /* 0x000fe20000000800 */
[C---:B------:R-:W-:Y:S02]  /*199e0*/  FMUL.FTZ R103, R2.reuse, R103 ;  /* 0x0000006702677220 */ /* 0x040fe40000410000 */
[C---:B------:R-:W-:Y:S01]  /*199f0*/  HMMA.16816.F32 R72, R20.reuse, R26, R72 ;  /* 0x0000001a1448723c */ /* 0x040fe20000001848 */
[----:B------:R-:W2:Y:S03]  /*19a00*/  LDSM.16.MT88.4 R24, [R208+0x3100] ;  /* 0x00310000d018783b */ /* 0x000ea60000004200 */
[C---:B------:R-:W-:Y:S02]  /*19a10*/  FMUL.FTZ R52, R3.reuse, R52 ;  /* 0x0000003403347220 */ /* 0x040fe40000410000 */
[C---:B------:R-:W-:Y:S01]  /*19a20*/  FMUL.FTZ R53, R3.reuse, R53 ;  /* 0x0000003503357220 */ /* 0x040fe20000410000 */
[----:B------:R-:W-:Y:S01]  /*19a30*/  MUFU.EX2 R152, R152 ;  /* 0x0000009800987308 */ /* 0x000fe20000000800 */
[C---:B------:R-:W-:Y:S04]  /*19a40*/  HMMA.16816.F32 R76, R20.reuse, R28, R76 ;  /* 0x0000001c144c723c */ /* 0x040fe8000000184c */
[C---:B------:R-:W-:Y:S02]  /*19a50*/  FMUL.FTZ R54, R2.reuse, R54 ;  /* 0x0000003602367220 */ /* 0x040fe40000410000 */
[C---:B------:R-:W-:Y:S02]  /*19a60*/  FMUL.FTZ R55, R2.reuse, R55 ;  /* 0x0000003702377220 */ /* 0x040fe40000410000 */
[C---:B------:R-:W-:Y:S01]  /*19a70*/  HMMA.16816.F32 R80, R20.reuse, R30, R80 ;  /* 0x0000001e1450723c */ /* 0x040fe20000001850 */
[----:B------:R-:W4:Y:S01]  /*19a80*/  LDSM.16.MT88.4 R28, [R206+0x3100] ;  /* 0x00310000ce1c783b */ /* 0x000f220000004200 */
[----:B------:R-:W-:Y:S02]  /*19a90*/  MUFU.EX2 R162, R162 ;  /* 0x000000a200a27308 */ /* 0x000fe40000000800 */
[C---:B------:R-:W-:Y:S02]  /*19aa0*/  FMUL.FTZ R56, R3.reuse, R56 ;  /* 0x0000003803387220 */ /* 0x040fe40000410000 */
[C---:B------:R-:W-:Y:S02]  /*19ab0*/  FMUL.FTZ R57, R3.reuse, R57 ;  /* 0x0000003903397220 */ /* 0x040fe40000410000 */
        /* <DEDUP_REMOVED lines=8> */
[----:B------:R-:W-:Y:S01]  /*19b40*/  FMUL.FTZ R13, R3, R105 ;  /* 0x00000069030d7220 */ /* 0x000fe20000410000 */
[----:B------:R-:W-:Y:S01]  /*19b50*/  MUFU.EX2 R164, R164 ;  /* 0x000000a400a47308 */ /* 0x000fe20000000800 */
[C---:B------:R-:W-:Y:S03]  /*19b60*/  HMMA.16816.F32 R88, R20.reuse, R14, R88 ;  /* 0x0000000e1458723c */ /* 0x040fe60000001858 */
[--C-:B------:R-:W-:Y:S02]  /*19b70*/  FFMA.FTZ R105, R41, c[0x0][0x2d0], -R118.reuse ;  /* 0x0000b40029697a23 */ /* 0x100fe40000010876 */
[--C-:B------:R-:W-:Y:S02]  /*19b80*/  FFMA.FTZ R104, R138, c[0x0][0x2d0], -R137.reuse ;  /* 0x0000b4008a687a23 */ /* 0x100fe40000010889 */
[--C-:B------:R-:W-:Y:S01]  /*19b90*/  FFMA.FTZ R138, R36, c[0x0][0x2d0], -R118.reuse ;  /* 0x0000b400248a7a23 */ /* 0x100fe20000010876 */
[C---:B--2---:R-:W-:Y:S01]  /*19ba0*/  HMMA.16816.F32 R92, R20.reuse, R24, R92 ;  /* 0x00000018145c723c */ /* 0x044fe2000000185c */
[----:B------:R-:W-:Y:S03]  /*19bb0*/  MUFU.EX2 R105, R105 ;  /* 0x0000006900697308 */ /* 0x000fe60000000800 */
[----:B------:R-:W-:Y:S02]  /*19bc0*/  FMUL.FTZ R14, R2, R106 ;  /* 0x0000006a020e7220 */ /* 0x000fe40000410000 */
[--C-:B------:R-:W-:Y:S02]  /*19bd0*/  FFMA.FTZ R106, R40, c[0x0][0x2d0], -R118.reuse ;  /* 0x0000b400286a7a23 */ /* 0x100fe40000010876 */
[C---:B------:R-:W-:Y:S01]  /*19be0*/  HMMA.16816.F32 R96, R20.reuse, R26, R96 ;  /* 0x0000001a1460723c */ /* 0x040fe20000001860 */
[----:B------:R-:W1:Y:S02]  /*19bf0*/  LDSM.16.MT88.4 R24, [R204+0x3100] ;  /* 0x00310000cc18783b */ /* 0x000e640000004200 */
[----:B------:R-:W2:Y:S01]  /*19c00*/  MUFU.EX2 R104, R104 ;  /* 0x0000006800687308 */ /* 0x000ea20000000800 */
[C---:B------:R-:W-:Y:S02]  /*19c10*/  FMUL.FTZ R15, R2.reuse, R107 ;  /* 0x0000006b020f7220 */ /* 0x040fe40000410000 */
[--C-:B------:R-:W-:Y:S02]  /*19c20*/  FFMA.FTZ R107, R37, c[0x0][0x2d0], -R118.reuse ;  /* 0x0000b400256b7a23 */ /* 0x100fe40000010876 */
[C---:B------:R-:W-:Y:S01]  /*19c30*/  FMUL.FTZ R59, R2.reuse, R59 ;  /* 0x0000003b023b7220 */ /* 0x040fe20000410000 */
[----:B------:R-:W-:Y:S02]  /*19c40*/  LDSM.16.MT88.4 R36, [R205+0x900] ;  /* 0x00090000cd24783b */ /* 0x000fe40000004200 */
[C---:B----4-:R-:W-:Y:S02]  /*19c50*/  HMMA.16816.F32 R12, R20.reuse, R28, R12 ;  /* 0x0000001c140c723c */ /* 0x050fe4000000180c */
[----:B------:R-:W4:Y:S01]  /*19c60*/  MUFU.EX2 R106, R106 ;  /* 0x0000006a006a7308 */ /* 0x000f220000000800 */
[C---:B------:R-:W-:Y:S02]  /*19c70*/  FMUL.FTZ R60, R3.reuse, R60 ;  /* 0x0000003c033c7220 */ /* 0x040fe40000410000 */
[C---:B------:R-:W-:Y:S01]  /*19c80*/  FMUL.FTZ R61, R3.reuse, R61 ;  /* 0x0000003d033d7220 */ /* 0x040fe20000410000 */
[----:B------:R-:W-:Y:S01]  /*19c90*/  LDSM.16.MT88.4 R40, [R204+0x900] ;  /* 0x00090000cc28783b */ /* 0x000fe20000004200 */
[C---:B------:R-:W-:Y:S01]  /*19ca0*/  FMUL.FTZ R62, R2.reuse, R62 ;  /* 0x0000003e023e7220 */ /* 0x040fe20000410000 */
[C---:B------:R-:W-:Y:S04]  /*19cb0*/  HMMA.16816.F32 R100, R20.reuse, R30, R100 ;  /* 0x0000001e1464723c */ /* 0x040fe80000001864 */
[C---:B------:R-:W-:Y:S01]  /*19cc0*/  FMUL.FTZ R63, R2.reuse, R63 ;  /* 0x0000003f023f7220 */ /* 0x040fe20000410000 */
[----:B------:R-:W-:Y:S01]  /*19cd0*/  MUFU.EX2 R107, R107 ;  /* 0x0000006b006b7308 */ /* 0x000fe20000000800 */
[----:B------:R-:W5:Y:S01]  /*19ce0*/  LDSM.16.MT88.4 R28, [R208+0x900] ;  /* 0x00090000d01c783b */ /* 0x000f620000004200 */
[C---:B------:R-:W-:Y:S01]  /*19cf0*/  FMUL.FTZ R64, R3.reuse, R64 ;  /* 0x0000004003407220 */ /* 0x040fe20000410000 */
[C---:B------:R-:W-:Y:S04]  /*19d00*/  HMMA.16816.F32 R52, R20.reuse, R32, R52 ;  /* 0x000000201434723c */ /* 0x040fe80000001834 */
[----:B------:R-:W-:Y:S02]  /*19d10*/  FMUL.FTZ R65, R3, R65 ;  /* 0x0000004103417220 */ /* 0x000fe40000410000 */
[C---:B------:R-:W-:Y:S01]  /*19d20*/  FMUL.FTZ R66, R2.reuse, R66 ;  /* 0x0000004202427220 */ /* 0x040fe20000410000 */
[----:B------:R-:W2:Y:S01]  /*19d30*/  MUFU.EX2 R138, R138 ;  /* 0x0000008a008a7308 */ /* 0x000ea20000000800 */
[C---:B------:R-:W-:Y:S01]  /*19d40*/  HMMA.16816.F32 R56, R20.reuse, R34, R56 ;  /* 0x000000221438723c */ /* 0x040fe20000001838 */
[----:B------:R-:W5:Y:S03]  /*19d50*/  LDSM.16.MT88.4 R32, [R206+0x900] ;  /* 0x00090000ce20783b */ /* 0x000f660000004200 */
[----:B------:R-:W-:Y:S02]  /*19d60*/  FMUL.FTZ R67, R2, R67 ;  /* 0x0000004302437220 */ /* 0x000fe40000410000 */
[--C-:B------:R-:W-:Y:S02]  /*19d70*/  FFMA.FTZ R154, R154, c[0x0][0x2d0], -R118.reuse ;  /* 0x0000b4009a9a7a23 */ /* 0x100fe40000010876 */
[C---:B-1----:R-:W-:Y:S01]  /*19d80*/  HMMA.16816.F32 R60, R20.reuse, R24, R60 ;  /* 0x00000018143c723c */ /* 0x042fe2000000183c */
[----:B------:R-:W-:Y:S03]  /*19d90*/  MUFU.EX2 R165, R165 ;  /* 0x000000a500a57308 */ /* 0x000fe60000000800 */
[--C-:B------:R-:W-:Y:S02]  /*19da0*/  FFMA.FTZ R155, R155, c[0x0][0x2d0], -R118.reuse ;  /* 0x0000b4009b9b7a23 */ /* 0x100fe40000010876 */
[--C-:B------:R-:W-:Y:S02]  /*19db0*/  FFMA.FTZ R160, R160, c[0x0][0x2d0], -R118.reuse ;  /* 0x0000b400a0a07a23 */ /* 0x100fe40000010876 */
[----:B------:R-:W-:Y:S01]  /*19dc0*/  HMMA.16816.F32 R64, R20, R26, R64 ;  /* 0x0000001a1440723c */ /* 0x000fe20000001840 */
[----:B------:R-:W1:Y:S02]  /*19dd0*/  LDSM.16.MT88.4 R24, [R208+0x3900] ;  /* 0x00390000d018783b */ /* 0x000e640000004200 */
[----:B------:R-:W1:Y:S01]  /*19de0*/  MUFU.EX2 R154, R154 ;  /* 0x0000009a009a7308 */ /* 0x000e620000000800 */
[--C-:B------:R-:W-:Y:S02]  /*19df0*/  FFMA.FTZ R161, R161, c[0x0][0x2d0], -R118.reuse ;  /* 0x0000b400a1a17a23 */ /* 0x100fe40000010876 */
[--C-:B------:R-:W-:Y:S01]  /*19e00*/  FFMA.FTZ R168, R168, c[0x0][0x2d0], -R118.reuse ;  /* 0x0000b400a8a87a23 */ /* 0x100fe20000010876 */
[----:B---3--:R-:W-:Y:S01]  /*19e10*/  F2FP.PACK_AB R20, R132, R129 ;  /* 0x000000818414723e */ /* 0x008fe200000000ff */
[--C-:B------:R-:W-:Y:S01]  /*19e20*/  FFMA.FTZ R167, R167, c[0x0][0x2d0], -R118.reuse ;  /* 0x0000b400a7a77a23 */ /* 0x100fe20000010876 */
[----:B--2---:R-:W-:Y:S03]  /*19e30*/  F2FP.PACK_AB R22, R104, R135 ;  /* 0x000000876816723e */ /* 0x004fe600000000ff */
[----:B----4-:R-:W-:Y:S01]  /*19e40*/  F2FP.PACK_AB R21, R106, R105 ;  /* 0x000000696a15723e */ /* 0x010fe200000000ff */
[----:B------:R-:W2:Y:S01]  /*19e50*/  MUFU.EX2 R155, R155 ;  /* 0x0000009b009b7308 */ /* 0x000ea20000000800 */
[----:B------:R-:W-:Y:S01]  /*19e60*/  F2FP.PACK_AB R23, R138, R107 ;  /* 0x0000006b8a17723e */ /* 0x000fe200000000ff */
[--C-:B------:R-:W-:Y:S02]  /*19e70*/  FFMA.FTZ R166, R166, c[0x0][0x2d0], -R118.reuse ;  /* 0x0000b400a6a67a23 */ /* 0x100fe40000010876 */
[--C-:B------:R-:W-:Y:S02]  /*19e80*/  FFMA.FTZ R142, R142, c[0x0][0x2d0], -R118.reuse ;  /* 0x0000b4008e8e7a23 */ /* 0x100fe40000010876 */
[--C-:B------:R-:W-:Y:S02]  /*19e90*/  FFMA.FTZ R140, R140, c[0x0][0x2d0], -R118.reuse ;  /* 0x0000b4008c8c7a23 */ /* 0x100fe40000010876 */
[C---:B-----5:R-:W-:Y:S02]  /*19ea0*/  HMMA.16816.F32 R4, R20.reuse, R28, R4 ;  /* 0x0000001c1404723c */ /* 0x060fe40000001804 */
[----:B------:R-:W-:Y:S01]  /*19eb0*/  MUFU.EX2 R160, R160 ;  /* 0x000000a000a07308 */ /* 0x000fe20000000800 */
[--C-:B------:R-:W-:Y:S02]  /*19ec0*/  FFMA.FTZ R139, R139, c[0x0][0x2d0], -R118.reuse ;  /* 0x0000b4008b8b7a23 */ /* 0x100fe40000010876 */
[--C-:B------:R-:W-:Y:S02]  /*19ed0*/  FFMA.FTZ R131, R131, c[0x0][0x2d0], -R137.reuse ;  /* 0x0000b40083837a23 */ /* 0x100fe40000010889 */
[----:B------:R-:W-:Y:S01]  /*19ee0*/  FFMA.FTZ R137, R128, c[0x0][0x2d0], -R137 ;  /* 0x0000b40080897a23 */ /* 0x000fe20000010889 */
[C---:B------:R-:W-:Y:S01]  /*19ef0*/  HMMA.16816.F32 R8, R20.reuse, R30, R8 ;  /* 0x0000001e1408723c */ /* 0x040fe20000001808 */
[----:B------:R-:W3:Y:S03]  /*19f00*/  LDSM.16.MT88.4 R28, [R206+0x3900] ;  /* 0x00390000ce1c783b */ /* 0x000ee60000004200 */
[----:B------:R-:W4:Y:S01]  /*19f10*/  MUFU.EX2 R161, R161 ;  /* 0x000000a100a17308 */ /* 0x000f220000000800 */
[--C-:B------:R-:W-:Y:S02]  /*19f20*/  FFMA.FTZ R128, R136, c[0x0][0x2d0], -R118.reuse ;  /* 0x0000b40088807a23 */ /* 0x100fe40000010876 */
[--C-:B------:R-:W-:Y:S01]  /*19f30*/  FFMA.FTZ R130, R130, c[0x0][0x2d0], -R118.reuse ;  /* 0x0000b40082827a23 */ /* 0x100fe20000010876 */
[C---:B------:R-:W-:Y:S04]  /*19f40*/  HMMA.16816.F32 R68, R20.reuse, R32, R68 ;  /* 0x000000201444723c */ /* 0x040fe80000001844 */
[--C-:B------:R-:W-:Y:S02]  /*19f50*/  FFMA.FTZ R119, R119, c[0x0][0x2d0], -R118.reuse ;  /* 0x0000b40077777a23 */ /* 0x100fe40000010876 */
[----:B------:R-:W5:Y:S01]  /*19f60*/  MUFU.EX2 R168, R168 ;  /* 0x000000a800a87308 */ /* 0x000f620000000800 */
[----:B------:R-:W-:Y:S01]  /*19f70*/  FFMA.FTZ R118, R17, c[0x0][0x2d0], -R118 ;  /* 0x0000b40011767a23 */ /* 0x000fe20000010876 */
[C---:B------:R-:W-:Y:S01]  /*19f80*/  HMMA.16816.F32 R72, R20.reuse, R34, R72 ;  /* 0x000000221448723c */ /* 0x040fe20000001848 */
[----:B------:R-:W2:Y:S03]  /*19f90*/  LDSM.16.MT88.4 R32, [R205+0x3900] ;  /* 0x00390000cd20783b */ /* 0x000ea60000004200 */
[----:B------:R-:W-:Y:S02]  /*19fa0*/  FFMA.FTZ R49, R3, R245, R49 ;  /* 0x000000f503317223 */ /* 0x000fe40000010031 */
[----:B------:R-:W-:Y:S01]  /*19fb0*/  FFMA.FTZ R117, R2, R244, R117 ;  /* 0x000000f402757223 */ /* 0x000fe20000010075 */
[----:B------:R-:W-:Y:S01]  /*19fc0*/  IADD3 R2, R248, -0x1, RZ ;  /* 0xfffffffff8027810 */ /* 0x000fe20007ffe0ff */
[C---:B------:R-:W-:Y:S01]  /*19fd0*/  HMMA.16816.F32 R76, R20.reuse, R36, R76 ;  /* 0x00000024144c723c */ /* 0x040fe2000000184c */
[----:B------:R-:W1:Y:S03]  /*19fe0*/  MUFU.EX2 R167, R167 ;  /* 0x000000a700a77308 */ /* 0x000e660000000800 */
[----:B------:R-:W-:Y:S02]  /*19ff0*/  FADD.FTZ R49, R19, R49 ;  /* 0x0000003113317221 */ /* 0x000fe40000010000 */
[----:B------:R-:W-:Y:S02]  /*1a000*/  FADD.FTZ R117, R116, R117 ;  /* 0x0000007574757221 */ /* 0x000fe40000010000 */
[C---:B------:R-:W-:Y:S01]  /*1a010*/  HMMA.16816.F32 R80, R20.reuse, R38, R80 ;  /* 0x000000261450723c */ /* 0x040fe20000001850 */
[----:B------:R-:W2:Y:S02]  /*1a020*/  LDSM.16.MT88.4 R36, [R204+0x3900] ;  /* 0x00390000cc24783b */ /* 0x000ea40000004200 */
[----:B------:R-:W-:Y:S01]  /*1a030*/  MUFU.EX2 R166, R166 ;  /* 0x000000a600a67308 */ /* 0x000fe20000000800 */
[----:B------:R-:W-:Y:S02]  /*1a040*/  FADD.FTZ R18, R18, R49 ;  /* 0x0000003112127221 */ /* 0x000fe40000010000 */
[----:B------:R-:W-:Y:S02]  /*1a050*/  FADD.FTZ R117, R51, R117 ;  /* 0x0000007533757221 */ /* 0x000fe40000010000 */
[C---:B------:R-:W-:Y:S04]  /*1a060*/  HMMA.16816.F32 R84, R20.reuse, R40, R84 ;  /* 0x000000281454723c */ /* 0x040fe80000001854 */
[----:B------:R-:W-:Y:S01]  /*1a070*/  FADD.FTZ R18, R48, R18 ;  /* 0x0000001230127221 */ /* 0x000fe20000010000 */
[----:B------:R-:W2:Y:S01]  /*1a080*/  MUFU.EX2 R169, R169 ;  /* 0x000000a900a97308 */ /* 0x000ea20000000800 */
[----:B------:R-:W-:Y:S02]  /*1a090*/  FADD.FTZ R50, R50, R117 ;  /* 0x0000007532327221 */ /* 0x000fe40000010000 */
[C---:B------:R-:W-:Y:S01]  /*1a0a0*/  HMMA.16816.F32 R88, R20.reuse, R42, R88 ;  /* 0x0000002a1458723c */ /* 0x040fe20000001858 */
[----:B------:R-:W-:Y:S03]  /*1a0b0*/  LDSM.16.MT88.4 R40, [R204+0x4100] ;  /* 0x00410000cc28783b */ /* 0x000fe60000004200 */
[----:B------:R-:W-:Y:S02]  /*1a0c0*/  FADD.FTZ R129, R129, R18 ;  /* 0x0000001281817221 */ /* 0x000fe40000010000 */
[----:B------:R-:W-:Y:S01]  /*1a0d0*/  FADD.FTZ R50, R105, R50 ;  /* 0x0000003269327221 */ /* 0x000fe20000010000 */
[----:B------:R-:W-:Y:S01]  /*1a0e0*/  MUFU.EX2 R153, R153 ;  /* 0x0000009900997308 */ /* 0x000fe20000000800 */
[C---:B-1----:R-:W-:Y:S04]  /*1a0f0*/  HMMA.16816.F32 R92, R20.reuse, R24, R92 ;  /* 0x00000018145c723c */ /* 0x042fe8000000185c */
[----:B------:R-:W-:Y:S02]  /*1a100*/  FADD.FTZ R129, R132, R129 ;  /* 0x0000008184817221 */ /* 0x000fe40000010000 */
[----:B------:R-:W-:Y:S02]  /*1a110*/  FADD.FTZ R106, R106, R50 ;  /* 0x000000326a6a7221 */ /* 0x000fe40000010000 */
[C---:B------:R-:W-:Y:S01]  /*1a120*/  HMMA.16816.F32 R96, R20.reuse, R26, R96 ;  /* 0x0000001a1460723c */ /* 0x040fe20000001860 */
[----:B------:R-:W1:Y:S01]  /*1a130*/  LDSM.16.MT88.4 R24, [R208+0x1100] ;  /* 0x00110000d018783b */ /* 0x000e620000004200 */
        /* <DEDUP_REMOVED lines=8> */
[----:B------:R-:W3:Y:S03]  /*1a1c0*/  LDSM.16.MT88.4 R28, [R206+0x1100] ;  /* 0x00110000ce1c783b */ /* 0x000ee60000004200 */
[----:B------:R-:W-:Y:S02]  /*1a1d0*/  FADD.FTZ R138, R154, R138 ;  /* 0x0000008a9a8a7221 */ /* 0x000fe40000010000 */
[----:B------:R-:W-:Y:S01]  /*1a1e0*/  MUFU.EX2 R141, R141 ;  /* 0x0000008d008d7308 */ /* 0x000fe20000000800 */
[----:B------:R-:W-:Y:S01]  /*1a1f0*/  IMAD.MOV.U32 R248, RZ, RZ, R2 ;  /* 0x000000fffff87224 */ /* 0x000fe200078e0002 */
[C---:B--2---:R-:W-:Y:S04]  /*1a200*/  HMMA.16816.F32 R52, R20.reuse, R32, R52 ;  /* 0x000000201434723c */ /* 0x044fe80000001834 */
[----:B------:R-:W-:Y:S02]  /*1a210*/  IMAD.MOV.U32 R3, RZ, RZ, R0 ;  /* 0x000000ffff037224 */ /* 0x000fe400078e0000 */
[----:B------:R-:W-:Y:S02]  /*1a220*/  IMAD.MOV.U32 R2, RZ, RZ, R16 ;  /* 0x000000ffff027224 */ /* 0x000fe400078e0010 */
[C---:B------:R-:W-:Y:S01]  /*1a230*/  HMMA.16816.F32 R56, R20.reuse, R34, R56 ;  /* 0x000000221438723c */ /* 0x040fe20000001838 */
[----:B------:R-:W2:Y:S01]  /*1a240*/  LDSM.16.MT88.4 R32, [R205+0x1100] ;  /* 0x00110000cd20783b */ /* 0x000ea20000004200 */
[----:B------:R-:W1:Y:S06]  /*1a250*/  MUFU.EX2 R170, R170 ;  /* 0x000000aa00aa7308 */ /* 0x000e6c0000000800 */
[C---:B------:R-:W-:Y:S04]  /*1a260*/  HMMA.16816.F32 R60, R20.reuse, R36, R60 ;  /* 0x00000024143c723c */ /* 0x040fe8000000183c */
[----:B------:R-:W1:Y:S04]  /*1a270*/  MUFU.EX2 R142, R142 ;  /* 0x0000008e008e7308 */ /* 0x000e680000000800 */
[----:B------:R-:W-:Y:S01]  /*1a280*/  HMMA.16816.F32 R64, R20, R38, R64 ;  /* 0x000000261440723c */ /* 0x000fe20000001840 */
[----:B------:R-:W2:Y:S05]  /*1a290*/  LDSM.16.MT88.4 R36, [R204+0x1100] ;  /* 0x00110000cc24783b */ /* 0x000eaa0000004200 */
[----:B------:R-:W-:Y:S01]  /*1a2a0*/  MUFU.EX2 R140, R140 ;  /* 0x0000008c008c7308 */ /* 0x000fe20000000800 */
[----:B------:R-:W-:Y:S01]  /*1a2b0*/  F2FP.PACK_AB R20, R144, R145 ;  /* 0x000000919014723e */ /* 0x000fe200000000ff */
[----:B------:R-:W-:Y:S01]  /*1a2c0*/  FADD.FTZ R145, R145, R135 ;  /* 0x0000008791917221 */ /* 0x000fe20000010000 */
[----:B------:R-:W-:Y:S03]  /*1a2d0*/  F2FP.PACK_AB R22, R152, R147 ;  /* 0x000000939816723e */ /* 0x000fe600000000ff */
[----:B------:R-:W-:Y:S01]  /*1a2e0*/  F2FP.PACK_AB R21, R155, R154 ;  /* 0x0000009a9b15723e */ /* 0x000fe200000000ff */
[----:B------:R-:W-:Y:S01]  /*1a2f0*/  FADD.FTZ R145, R144, R145 ;  /* 0x0000009190917221 */ /* 0x000fe20000010000 */
[----:B----4-:R-:W-:Y:S01]  /*1a300*/  F2FP.PACK_AB R23, R161, R160 ;  /* 0x000000a0a117723e */ /* 0x010fe200000000ff */
[----:B------:R-:W-:Y:S01]  /*1a310*/  FADD.FTZ R155, R155, R138 ;  /* 0x0000008a9b9b7221 */ /* 0x000fe20000010000 */
[----:B------:R-:W4:Y:S01]  /*1a320*/  MUFU.EX2 R139, R139 ;  /* 0x0000008b008b7308 */ /* 0x000f220000000800 */
[----:B------:R-:W-:Y:S02]  /*1a330*/  FADD.FTZ R147, R147, R145 ;  /* 0x0000009193937221 */ /* 0x000fe40000010000 */
[----:B------:R-:W-:Y:S02]  /*1a340*/  FADD.FTZ R155, R160, R155 ;  /* 0x0000009ba09b7221 */ /* 0x000fe40000010000 */
[C---:B-1----:R-:W-:Y:S03]  /*1a350*/  HMMA.16816.F32 R4, R20.reuse, R24, R4 ;  /* 0x000000181404723c */ /* 0x042fe60000001804 */
[----:B------:R-:W-:Y:S02]  /*1a360*/  FADD.FTZ R147, R152, R147 ;  /* 0x0000009398937221 */ /* 0x000fe40000010000 */
[----:B------:R-:W-:Y:S01]  /*1a370*/  MUFU.EX2 R134, R134 ;  /* 0x0000008600867308 */ /* 0x000fe20000000800 */
[----:B------:R-:W-:Y:S02]  /*1a380*/  FADD.FTZ R161, R161, R155 ;  /* 0x0000009ba1a17221 */ /* 0x000fe40000010000 */
[C---:B------:R-:W-:Y:S01]  /*1a390*/  HMMA.16816.F32 R8, R20.reuse, R26, R8 ;  /* 0x0000001a1408723c */ /* 0x040fe20000001808 */
[----:B------:R-:W1:Y:S03]  /*1a3a0*/  LDSM.16.MT88.4 R24, [R208+0x4100] ;  /* 0x00410000d018783b */ /* 0x000e660000004200 */
[----:B-----5:R-:W-:Y:S03]  /*1a3b0*/  FADD.FTZ R161, R168, R161 ;  /* 0x000000a1a8a17221 */ /* 0x020fe60000010000 */
[----:B------:R-:W-:Y:S01]  /*1a3c0*/  MUFU.EX2 R133, R133 ;  /* 0x0000008500857308 */ /* 0x000fe20000000800 */
[C---:B---3--:R-:W-:Y:S08]  /*1a3d0*/  HMMA.16816.F32 R68, R20.reuse, R28, R68 ;  /* 0x0000001c1444723c */ /* 0x048ff00000001844 */
[C---:B------:R-:W-:Y:S01]  /*1a3e0*/  HMMA.16816.F32 R72, R20.reuse, R30, R72 ;  /* 0x0000001e1448723c */ /* 0x040fe20000001848 */
[----:B------:R-:W3:Y:S01]  /*1a3f0*/  LDSM.16.MT88.4 R28, [R206+0x4100] ;  /* 0x00410000ce1c783b */ /* 0x000ee20000004200 */
[----:B------:R-:W-:Y:S06]  /*1a400*/  MUFU.EX2 R131, R131 ;  /* 0x0000008300837308 */ /* 0x000fec0000000800 */
[C---:B--2---:R-:W-:Y:S04]  /*1a410*/  HMMA.16816.F32 R76, R20.reuse, R32, R76 ;  /* 0x00000020144c723c */ /* 0x044fe8000000184c */
[----:B------:R-:W-:Y:S04]  /*1a420*/  MUFU.EX2 R137, R137 ;  /* 0x0000008900897308 */ /* 0x000fe80000000800 */
[C---:B------:R-:W-:Y:S01]  /*1a430*/  HMMA.16816.F32 R80, R20.reuse, R34, R80 ;  /* 0x000000221450723c */ /* 0x040fe20000001850 */
[----:B------:R-:W2:Y:S05]  /*1a440*/  LDSM.16.MT88.4 R32, [R205+0x4100] ;  /* 0x00410000cd20783b */ /* 0x000eaa0000004200 */
[----:B------:R-:W5:Y:S02]  /*1a450*/  MUFU.EX2 R128, R128 ;  /* 0x0000008000807308 */ /* 0x000f640000000800 */
[C---:B------:R-:W-:Y:S08]  /*1a460*/  HMMA.16816.F32 R84, R20.reuse, R36, R84 ;  /* 0x000000241454723c */ /* 0x040ff00000001854 */
[C---:B------:R-:W-:Y:S01]  /*1a470*/  HMMA.16816.F32 R88, R20.reuse, R38, R88 ;  /* 0x000000261458723c */ /* 0x040fe20000001858 */
[----:B------:R-:W4:Y:S01]  /*1a480*/  LDSM.16.MT88.4 R36, [R208+0x1900] ;  /* 0x00190000d024783b */ /* 0x000f220000004200 */
[----:B------:R-:W2:Y:S06]  /*1a490*/  MUFU.EX2 R130, R130 ;  /* 0x0000008200827308 */ /* 0x000eac0000000800 */
[C---:B-1----:R-:W-:Y:S04]  /*1a4a0*/  HMMA.16816.F32 R92, R20.reuse, R24, R92 ;  /* 0x00000018145c723c */ /* 0x042fe8000000185c */
[----:B------:R-:W1:Y:S04]  /*1a4b0*/  MUFU.EX2 R119, R119 ;  /* 0x0000007700777308 */ /* 0x000e680000000800 */
[C---:B------:R-:W-:Y:S01]  /*1a4c0*/  HMMA.16816.F32 R96, R20.reuse, R26, R96 ;  /* 0x0000001a1460723c */ /* 0x040fe20000001860 */
[----:B------:R-:W1:Y:S05]  /*1a4d0*/  LDSM.16.MT88.4 R24, [R206+0x1900] ;  /* 0x00190000ce18783b */ /* 0x000e6a0000004200 */
[----:B------:R-:W1:Y:S02]  /*1a4e0*/  MUFU.EX2 R118, R118 ;  /* 0x0000007600767308 */ /* 0x000e640000000800 */
[C---:B---3--:R-:W-:Y:S08]  /*1a4f0*/  HMMA.16816.F32 R12, R20.reuse, R28, R12 ;  /* 0x0000001c140c723c */ /* 0x048ff0000000180c */
[C---:B------:R-:W-:Y:S01]  /*1a500*/  HMMA.16816.F32 R100, R20.reuse, R30, R100 ;  /* 0x0000001e1464723c */ /* 0x040fe20000001864 */
[----:B------:R-:W3:Y:S07]  /*1a510*/  LDSM.16.MT88.4 R28, [R205+0x1900] ;  /* 0x00190000cd1c783b */ /* 0x000eee0000004200 */
        /* <DEDUP_REMOVED lines=17> */
[----:B------:R-:W-:Y:S03]  /*1a630*/  FADD.FTZ R169, R169, R167 ;  /* 0x000000a7a9a97221 */ /* 0x000fe60000010000 */
[C---:B------:R-:W-:Y:S01]  /*1a640*/  HMMA.16816.F32 R8, R20.reuse, R38, R8 ;  /* 0x000000261408723c */ /* 0x040fe20000001808 */
[----:B------:R-:W4:Y:S03]  /*1a650*/  LDSM.16.MT88.4 R36, [R208+0x4900] ;  /* 0x00490000d024783b */ /* 0x000f260000004200 */
[----:B------:R-:W-:Y:S04]  /*1a660*/  FADD.FTZ R169, R170, R169 ;  /* 0x000000a9aaa97221 */ /* 0x000fe80000010000 */
[C---:B-1----:R-:W-:Y:S08]  /*1a670*/  HMMA.16816.F32 R68, R20.reuse, R24, R68 ;  /* 0x000000181444723c */ /* 0x042ff00000001844 */
[C---:B------:R-:W-:Y:S01]  /*1a680*/  HMMA.16816.F32 R72, R20.reuse, R26, R72 ;  /* 0x0000001a1448723c */ /* 0x040fe20000001848 */
[----:B------:R-:W1:Y:S07]  /*1a690*/  LDSM.16.MT88.4 R24, [R206+0x4900] ;  /* 0x00490000ce18783b */ /* 0x000e6e0000004200 */
        /* <DEDUP_REMOVED lines=8> */
[----:B------:R-:W-:Y:S07]  /*1a720*/  LDSM.16.MT88.4 R36, [R204+0x2100] ;  /* 0x00210000cc24783b */ /* 0x000fee0000004200 */
[C---:B-1----:R-:W-:Y:S08]  /*1a730*/  HMMA.16816.F32 R12, R20.reuse, R24, R12 ;  /* 0x00000018140c723c */ /* 0x042ff0000000180c */
        /* <DEDUP_REMOVED lines=19> */
[----:B------:R-:W-:Y:S03]  /*1a870*/  FADD.FTZ R139, R139, R142 ;  /* 0x0000008e8b8b7221 */ /* 0x000fe60000010000 */
[C---:B------:R-:W-:Y:S01]  /*1a880*/  HMMA.16816.F32 R8, R20.reuse, R30, R8 ;  /* 0x0000001e1408723c */ /* 0x040fe20000001808 */
[----:B------:R-:W3:Y:S03]  /*1a890*/  LDSM.16.MT88.4 R28, [R208+0x5100] ;  /* 0x00510000d01c783b */ /* 0x000ee60000004200 */
[----:B-----5:R-:W-:Y:S04]  /*1a8a0*/  FADD.FTZ R139, R128, R139 ;  /* 0x0000008b808b7221 */ /* 0x020fe80000010000 */
[C---:B--2---:R-:W-:Y:S04]  /*1a8b0*/  HMMA.16816.F32 R68, R20.reuse, R32, R68 ;  /* 0x000000201444723c */ /* 0x044fe80000001844 */
[----:B------:R-:W-:Y:S04]  /*1a8c0*/  FADD.FTZ R139, R130, R139 ;  /* 0x0000008b828b7221 */ /* 0x000fe80000010000 */
[C---:B------:R-:W-:Y:S01]  /*1a8d0*/  HMMA.16816.F32 R72, R20.reuse, R34, R72 ;  /* 0x000000221448723c */ /* 0x040fe20000001848 */
[----:B------:R-:W2:Y:S03]  /*1a8e0*/  LDSM.16.MT88.4 R32, [R206+0x5100] ;  /* 0x00510000ce20783b */ /* 0x000ea60000004200 */
[----:B------:R-:W-:Y:S04]  /*1a8f0*/  FADD.FTZ R139, R119, R139 ;  /* 0x0000008b778b7221 */ /* 0x000fe80000010000 */
[C---:B-1----:R-:W-:Y:S04]  /*1a900*/  HMMA.16816.F32 R76, R20.reuse, R24, R76 ;  /* 0x00000018144c723c */ /* 0x042fe8000000184c */
[----:B------:R-:W-:Y:S04]  /*1a910*/  FADD.FTZ R244, R118, R139 ;  /* 0x0000008b76f47221 */ /* 0x000fe80000010000 */
[C---:B------:R-:W-:Y:S01]  /*1a920*/  HMMA.16816.F32 R80, R20.reuse, R26, R80 ;  /* 0x0000001a1450723c */ /* 0x040fe20000001850 */
[----:B------:R-:W1:Y:S07]  /*1a930*/  LDSM.16.MT88.4 R24, [R204+0x5100] ;  /* 0x00510000cc18783b */ /* 0x000e6e0000004200 */
[C---:B------:R-:W-:Y:S08]  /*1a940*/  HMMA.16816.F32 R84, R20.reuse, R36, R84 ;  /* 0x000000241454723c */ /* 0x040ff00000001854 */
[C---:B------:R-:W-:Y:S01]  /*1a950*/  HMMA.16816.F32 R88, R20.reuse, R38, R88 ;  /* 0x000000261458723c */ /* 0x040fe20000001858 */
[----:B------:R-:W4:Y:S07]  /*1a960*/  LDSM.16.MT88.4 R36, [R206+0x2900] ;  /* 0x00290000ce24783b */ /* 0x000f2e0000004200 */
[C---:B---3--:R-:W-:Y:S08]  /*1a970*/  HMMA.16816.F32 R92, R20.reuse, R28, R92 ;  /* 0x0000001c145c723c */ /* 0x048ff0000000185c */
[C---:B------:R-:W-:Y:S01]  /*1a980*/  HMMA.16816.F32 R96, R20.reuse, R30, R96 ;  /* 0x0000001e1460723c */ /* 0x040fe20000001860 */
[----:B------:R-:W3:Y:S07]  /*1a990*/  LDSM.16.MT88.4 R28, [R204+0x2900] ;  /* 0x00290000cc1c783b */ /* 0x000eee0000004200 */
[C---:B--2---:R-:W-:Y:S08]  /*1a9a0*/  HMMA.16816.F32 R12, R20.reuse, R32, R12 ;  /* 0x00000020140c723c */ /* 0x044ff0000000180c */
        /* <DEDUP_REMOVED lines=14> */
[----:B------:R-:W2:Y:S02]  /*1aa90*/  LDSM.16.MT88.4 R4, [R206+0x5900] ;  /* 0x00590000ce04783b */ /* 0x000ea40000004200 */
[----:B------:R-:W-:Y:S05]  /*1aaa0*/  FADD.FTZ R245, R137, R134 ;  /* 0x0000008689f57221 */ /* 0x000fea0000010000 */
[C---:B------:R-:W-:Y:S01]  /*1aab0*/  HMMA.16816.F32 R108, R20.reuse, R110, R8 ;  /* 0x0000006e146c723c */ /* 0x040fe20000001808 */
[----:B------:R-:W5:Y:S07]  /*1aac0*/  LDSM.16.MT88.4 R8, [R205+0x5900] ;  /* 0x00590000cd08783b */ /* 0x000f6e0000004200 */
[C---:B----4-:R-:W-:Y:S08]  /*1aad0*/  HMMA.16816.F32 R68, R20.reuse, R36, R68 ;  /* 0x000000241444723c */ /* 0x050ff00000001844 */
        /* <DEDUP_REMOVED lines=8> */
[C---:B--2---:R-:W-:Y:S08]  /*1ab60*/  HMMA.16816.F32 R104, R20.reuse, R4, R12 ;  /* 0x000000041468723c */ /* 0x044ff0000000180c */
[C---:B------:R-:W-:Y:S08]  /*1ab70*/  HMMA.16816.F32 R100, R20.reuse, R6, R100 ;  /* 0x000000061464723c */ /* 0x040ff00000001864 */
[C---:B-----5:R-:W-:Y:S08]  /*1ab80*/  HMMA.16816.F32 R52, R20.reuse, R8, R52 ;  /* 0x000000081434723c */ /* 0x060ff00000001834 */
[C---:B------:R-:W-:Y:S08]  /*1ab90*/  HMMA.16816.F32 R56, R20.reuse, R10, R56 ;  /* 0x0000000a1438723c */ /* 0x040ff00000001838 */
[C---:B-1----:R-:W-:Y:S08]  /*1aba0*/  HMMA.16816.F32 R60, R20.reuse, R24, R60 ;  /* 0x00000018143c723c */ /* 0x042ff0000000183c */
[----:B------:R-:W-:Y:S01]  /*1abb0*/  HMMA.16816.F32 R64, R20, R26, R64 ;  /* 0x0000001a1440723c */ /* 0x000fe20000001840 */
[----:B------:R-:W-:-:S07]  /*1abc0*/  @P0 BRA `(.L_x_439) ;  /* 0xffffc23000000947 */ /* 0x000fce000383ffff */
.L_x_429:
[----:B------:R-:W1:Y:S01]  /*1abd0*/  SHFL.BFLY PT, R7, R245, 0x2, 0x1f ;  /* 0x0c401f00f5077f89 */ /* 0x000e6200000e0000 */
[----:B------:R-:W-:-:S02]  /*1abe0*/  MOV R6, RZ ;  /* 0x000000ff00067202 */ /* 0x000fc40000000f00 */
[----:B------:R-:W-:Y:S01]  /*1abf0*/  MOV R5, RZ ;  /* 0x000000ff00057202 */ /* 0x000fe20000000f00 */
[----:B------:R-:W2:Y:S01]  /*1ac00*/  SHFL.BFLY PT, R3, R244, 0x2, 0x1f ;  /* 0x0c401f00f4037f89 */ /* 0x000ea200000e0000 */
[----:B------:R-:W-:Y:S02]  /*1ac10*/  MOV R10, 0xff800000 ;  /* 0xff800000000a7802 */ /* 0x000fe40000000f00 */
        /* <DEDUP_REMOVED lines=8> */
[----:B------:R-:W-:-:S11]  /*1aca0*/  FSETP.NE.FTZ.AND P0, PT, R4, RZ, PT ;  /* 0x000000ff0400720b */ /* 0x000fd60003f15000 */
[----:B------:R-:W1:Y:S01]  /*1acb0*/  @P1 MUFU.RCP R6, R7 ;  /* 0x0000000700061308 */ /* 0x000e620000001000 */
[----:B------:R-:W-:Y:S02]  /*1acc0*/  @P1 MOV R12, 0x3f317218 ;  /* 0x3f317218000c1802 */ /* 0x000fe40000000f00 */
[----:B------:R-:W-:-:S03]  /*1acd0*/  @P0 MOV R14, 0x3f317218 ;  /* 0x3f317218000e0802 */ /* 0x000fc60000000f00 */
[----:B------:R-:W-:Y:S02]  /*1ace0*/  @P1 FMUL.FTZ R12, R12, c[0x0][0x2d0] ;  /* 0x0000b4000c0c1a20 */ /* 0x000fe40000410000 */
[----:B------:R-:W2:Y:S08]  /*1acf0*/  @P0 MUFU.LG2 R11, R4 ;  /* 0x00000004000b0308 */ /* 0x000eb00000000c00 */
[----:B------:R-:W3:Y:S01]  /*1ad00*/  @P1 MUFU.LG2 R7, R7 ;  /* 0x0000000700071308 */ /* 0x000ee20000000c00 */
[----:B-1----:R-:W-:-:S02]  /*1ad10*/  FMUL.FTZ R112, R6, R112 ;  /* 0x0000007006707220 */ /* 0x002fc40000410000 */
[C---:B------:R-:W-:Y:S02]  /*1ad20*/  FMUL.FTZ R113, R6.reuse, R113 ;  /* 0x0000007106717220 */ /* 0x040fe40000410000 */
[C---:B------:R-:W-:Y:S02]  /*1ad30*/  FMUL.FTZ R108, R6.reuse, R108 ;  /* 0x0000006c066c7220 */ /* 0x040fe40000410000 */
[----:B------:R-:W-:Y:S01]  /*1ad40*/  FMUL.FTZ R109, R6, R109 ;  /* 0x0000006d066d7220 */ /* 0x000fe20000410000 */
[----:B------:R1:W4:Y:S01]  /*1ad50*/  @P0 MUFU.RCP R5, R4 ;  /* 0x0000000400050308 */ /* 0x0003220000001000 */
[----:B--2---:R-:W-:Y:S02]  /*1ad60*/  @P0 FMUL.FTZ R13, R11, 0.69314718246459960938 ;  /* 0x3f3172180b0d0820 */ /* 0x004fe40000410000 */
[----:B------:R-:W-:Y:S02]  /*1ad70*/  @P0 FMUL.FTZ R11, R14, c[0x0][0x2d0] ;  /* 0x0000b4000e0b0a20 */ /* 0x000fe40000410000 */
[----:B------:R-:W-:-:S02]  /*1ad80*/  FMUL.FTZ R68, R6, R68 ;  /* 0x0000004406447220 */ /* 0x000fc40000410000 */
[C---:B------:R-:W-:Y:S02]  /*1ad90*/  FMUL.FTZ R69, R6.reuse, R69 ;  /* 0x0000004506457220 */ /* 0x040fe40000410000 */
[----:B---3--:R-:W-:Y:S02]  /*1ada0*/  @P1 FMUL.FTZ R7, R7, 0.69314718246459960938 ;  /* 0x3f31721807071820 */ /* 0x008fe40000410000 */
[C---:B------:R-:W-:Y:S02]  /*1adb0*/  FMUL.FTZ R2, R6.reuse, R72 ;  /* 0x0000004806027220 */ /* 0x040fe40000410000 */
[C---:B------:R-:W-:Y:S02]  /*1adc0*/  FMUL.FTZ R3, R6.reuse, R73 ;  /* 0x0000004906037220 */ /* 0x040fe40000410000 */
[C---:B------:R-:W-:Y:S01]  /*1add0*/  FMUL.FTZ R76, R6.reuse, R76 ;  /* 0x0000004c064c7220 */ /* 0x040fe20000410000 */
[----:B-1----:R-:W-:Y:S01]  /*1ade0*/  MOV R4, 0xff800000 ;  /* 0xff80000000047802 */ /* 0x002fe20000000f00 */
        /* <DEDUP_REMOVED lines=22> */
[C---:B----4-:R-:W-:Y:S02]  /*1af50*/  FMUL.FTZ R114, R5.reuse, R114 ;  /* 0x0000007205727220 */ /* 0x050fe40000410000 */
        /* <DEDUP_REMOVED lines=30> */
[----:B------:R-:W-:Y:S02]  /*1b140*/  FMUL.FTZ R6, R6, R65 ;  /* 0x0000004106067220 */ /* 0x000fe40000410000 */
[----:B------:R-:W-:-:S02]  /*1b150*/  FMUL.FTZ R5, R5, R67 ;  /* 0x0000004305057220 */ /* 0x000fc40000410000 */
[----:B------:R-:W-:Y:S02]  /*1b160*/  @P1 FFMA.FTZ R4, R12, R0, R7 ;  /* 0x000000000c041223 */ /* 0x000fe40000010007 */
[----:B------:R-:W-:Y:S02]  /*1b170*/  @P0 FFMA.FTZ R10, R11, R16, R13 ;  /* 0x000000100b0a0223 */ /* 0x000fe4000001000d */
.L_x_361:
        /* <DEDUP_REMOVED lines=56> */
[----:B------:R-:W-:Y:S01]  /*1b500*/  IMAD.IADD R13, R13, 0x1, R6 ;  /* 0x000000010d0d7824 */ /* 0x000fe200078e0206 */
[----:B------:R-:W-:Y:S01]  /*1b510*/  SEL R16, R16, 0xffffffc0, !P2 ;  /* 0xffffffc010107807 */ /* 0x000fe20005000000 */
[----:B------:R-:W-:Y:S01]  /*1b520*/  STS [R6], R108 ;  /* 0x0000006c06007388 */ /* 0x000fe20000000800 */
[----:B------:R-:W-:Y:S02]  /*1b530*/  F2FP.PACK_AB R100, R101, R100 ;  /* 0x000000646564723e */ /* 0x000fe400000000ff */
[----:B------:R-:W-:Y:S01]  /*1b540*/  F2FP.PACK_AB R102, R103, R102 ;  /* 0x000000666766723e */ /* 0x000fe200000000ff */
[----:B------:R-:W-:Y:S01]  /*1b550*/  STS [R6+0x400], R110 ;  /* 0x0004006e06007388 */ /* 0x000fe20000000800 */
[----:B------:R-:W-:Y:S01]  /*1b560*/  IMAD.IADD R18, R15, 0x1, R16 ;  /* 0x000000010f127824 */ /* 0x000fe200078e0210 */
[----:B------:R-:W-:Y:S02]  /*1b570*/  F2FP.PACK_AB R52, R53, R52 ;  /* 0x000000343534723e */ /* 0x000fe400000000ff */
[----:B------:R-:W-:Y:S01]  /*1b580*/  STS [R17+0x80], R68 ;  /* 0x0000804411007388 */ /* 0x000fe20000000800 */
[----:B------:R-:W-:-:S02]  /*1b590*/  F2FP.PACK_AB R54, R55, R54 ;  /* 0x000000363736723e */ /* 0x000fc400000000ff */
[----:B------:R-:W-:Y:S01]  /*1b5a0*/  F2FP.PACK_AB R56, R57, R56 ;  /* 0x000000383938723e */ /* 0x000fe200000000ff */
[----:B------:R1:W-:Y:S01]  /*1b5b0*/  STS [R17+0x480], R8 ;  /* 0x0004800811007388 */ /* 0x0003e20000000800 */
[----:B------:R-:W-:Y:S02]  /*1b5c0*/  F2FP.PACK_AB R58, R59, R58 ;  /* 0x0000003a3b3a723e */ /* 0x000fe400000000ff */
[----:B------:R-:W-:Y:S01]  /*1b5d0*/  F2FP.PACK_AB R60, R61, R60 ;  /* 0x0000003c3d3c723e */ /* 0x000fe200000000ff */
[----:B------:R2:W-:Y:S01]  /*1b5e0*/  STS [R13], R2 ;  /* 0x000000020d007388 */ /* 0x0005e20000000800 */
[----:B------:R-:W-:Y:S02]  /*1b5f0*/  F2FP.PACK_AB R62, R63, R62 ;  /* 0x0000003e3f3e723e */ /* 0x000fe400000000ff */
[----:B------:R-:W-:Y:S01]  /*1b600*/  F2FP.PACK_AB R5, R5, R66 ;  /* 0x000000420505723e */ /* 0x000fe200000000ff */
[----:B------:R-:W-:Y:S01]  /*1b610*/  STS [R13+0x400], R9 ;  /* 0x000400090d007388 */ /* 0x000fe20000000800 */
[----:B------:R-:W-:-:S02]  /*1b620*/  ISETP.NE.U32.AND P1, PT, RZ, c[0x0][0x508], PT ;  /* 0x00014200ff007a0c */ /* 0x000fc40003f25070 */
[----:B------:R-:W-:Y:S01]  /*1b630*/  ISETP.NE.U32.AND P0, PT, RZ, c[0x0][0x500], PT ;  /* 0x00014000ff007a0c */ /* 0x000fe20003f05070 */
[----:B------:R-:W-:Y:S01]  /*1b640*/  STS [R18+0x80], R76 ;  /* 0x0000804c12007388 */ /* 0x000fe20000000800 */
[----:B------:R-:W-:Y:S02]  /*1b650*/  ISETP.NE.AND.EX P1, PT, RZ, c[0x0][0x50c], PT, P1 ;  /* 0x00014300ff007a0c */ /* 0x000fe40003f25310 */
[----:B------:R-:W-:Y:S01]  /*1b660*/  ISETP.NE.AND.EX P0, PT, RZ, c[0x0][0x504], PT, P0 ;  /* 0x00014100ff007a0c */ /* 0x000fe20003f05300 */
[----:B------:R-:W-:Y:S01]  /*1b670*/  STS [R18+0x480], R78 ;  /* 0x0004804e12007388 */ /* 0x000fe20000000800 */
[C---:B-1----:R-:W-:Y:S02]  /*1b680*/  IMAD.IADD R8, R16.reuse, 0x1, R17 ;  /* 0x0000000110087824 */ /* 0x042fe400078e0211 */
[----:B--2---:R-:W-:Y:S02]  /*1b690*/  IMAD.IADD R2, R16, 0x1, R6 ;  /* 0x0000000110027824 */ /* 0x004fe400078e0206 */
        /* <DEDUP_REMOVED lines=14> */
[----:B------:R-:W-:Y:S04]  /*1b780*/  STS [R13+0x4400], R102 ;  /* 0x004400660d007388 */ /* 0x000fe80000000800 */
[----:B------:R-:W-:Y:S04]  /*1b790*/  STS [R18+0x4080], R52 ;  /* 0x0040803412007388 */ /* 0x000fe80000000800 */
[----:B------:R2:W-:Y:S01]  /*1b7a0*/  STS [R18+0x4480], R54 ;  /* 0x0044803612007388 */ /* 0x0005e20000000800 */
[----:B-1----:R-:W-:-:S03]  /*1b7b0*/  IMAD.MOV.U32 R6, RZ, RZ, 0x4 ;  /* 0x00000004ff067424 */ /* 0x002fc600078e00ff */
[----:B------:R-:W-:Y:S04]  /*1b7c0*/  STS [R2+0x4000], R56 ;  /* 0x0040003802007388 */ /* 0x000fe80000000800 */
[----:B------:R1:W-:Y:S04]  /*1b7d0*/  STS [R2+0x4400], R58 ;  /* 0x0044003a02007388 */ /* 0x0003e80000000800 */
[----:B------:R-:W-:Y:S04]  /*1b7e0*/  STS [R8+0x4080], R60 ;  /* 0x0040803c08007388 */ /* 0x000fe80000000800 */
[----:B------:R3:W-:Y:S04]  /*1b7f0*/  STS [R8+0x4480], R62 ;  /* 0x0044803e08007388 */ /* 0x0007e80000000800 */
[----:B------:R-:W-:Y:S04]  /*1b800*/  STS [R16+0x4000], R64 ;  /* 0x0040004010007388 */ /* 0x000fe80000000800 */
[----:B------:R4:W-:Y:S01]  /*1b810*/  STS [R16+0x4400], R5 ;  /* 0x0044000510007388 */ /* 0x0009e20000000800 */
[----:B--2---:R-:W-:-:S03]  /*1b820*/  IMAD.WIDE R18, R217, R6, c[0x0][0x500] ;  /* 0x00014000d9127625 */ /* 0x004fc600078e0206 */
[----:B------:R-:W-:Y:S01]  /*1b830*/  BAR.SYNC.DEFER_BLOCKING 0x1, 0x100 ;  /* 0x0044000000007b1d */ /* 0x000fe20000010000 */
[----:B-1----:R-:W-:Y:S02]  /*1b840*/  IMAD.MOV.U32 R2, RZ, RZ, c[0x0][0x388] ;  /* 0x0000e200ff027624 */ /* 0x002fe400078e00ff */
[----:B---3--:R-:W-:-:S03]  /*1b850*/  @P1 IMAD.WIDE R8, R217, R6, c[0x0][0x508] ;  /* 0x00014200d9081625 */ /* 0x008fc600078e0206 */
[----:B----4-:R-:W2:Y:S04]  /*1b860*/  @P0 LDG.E R5, [R18.64] ;  /* 0x0000001212050981 */ /* 0x010ea8000c1e1900 */
[----:B------:R1:W5:Y:S01]  /*1b870*/  @P1 LDG.E R2, [R8.64] ;  /* 0x0000001208021981 */ /* 0x000362000c1e1900 */
[----:B------:R-:W-:Y:S02]  /*1b880*/  CS2R R20, SRZ ;  /* 0x0000000000147805 */ /* 0x000fe4000001ff00 */
[--C-:B--2---:R-:W-:Y:S01]  /*1b890*/  @P0 SHF.R.S32.HI R21, RZ, 0x1f, R5.reuse ;  /* 0x0000001fff150819 */ /* 0x104fe20000011405 */
[----:B------:R-:W-:Y:S01]  /*1b8a0*/  @P0 IMAD.MOV.U32 R20, RZ, RZ, R5 ;  /* 0x000000ffff140224 */ /* 0x000fe200078e0005 */
[----:B------:R-:W-:Y:S05]  /*1b8b0*/  @P1 BRA `(.L_x_441) ;  /* 0x0000004000001947 */ /* 0x000fea0003800000 */
[----:B-1----:R-:W-:Y:S05]  /*1b8c0*/  @!P0 BRA `(.L_x_441) ;  /* 0x0000003000008947 */ /* 0x002fea0003800000 */
[----:B-----5:R1:W2:Y:S04]  /*1b8d0*/  LDG.E R2, [R18.64] ;  /* 0x0000001212027981 */ /* 0x0202a8000c1e1900 */
[----:B-1----:R-:W2:Y:S02]  /*1b8e0*/  LDG.E R18, [R18.64+0x4] ;  /* 0x0000041212127981 */ /* 0x002ea4000c1e1900 */
[----:B--2---:R-:W-:-:S02]  /*1b8f0*/  IADD3 R2, -R2, R18, RZ ;  /* 0x0000001202027210 */ /* 0x004fc40007ffe1ff */
.L_x_441:
[----:B-1----:R-:W-:Y:S01]  /*1b900*/  LOP3.LUT R9, R12, 0xffffffe0, RZ, 0xc0, !PT ;  /* 0xffffffe00c097812 */ /* 0x002fe200078ec0ff */
[----:B------:R-:W1:Y:S01]  /*1b910*/  S2R R39, SR_CTAID.X ;  /* 0x0000000000277919 */ /* 0x000e620000002500 */
[----:B------:R-:W-:Y:S01]  /*1b920*/  SHF.R.S32.HI R6, RZ, 0x1f, R14 ;  /* 0x0000001fff067819 */ /* 0x000fe2000001140e */
[----:B------:R-:W-:Y:S01]  /*1b930*/  IMAD.MOV.U32 R12, RZ, RZ, c[0x0][0x4e8] ;  /* 0x00013a00ff0c7624 */ /* 0x000fe200078e00ff */
[----:B------:R-:W-:Y:S01]  /*1b940*/  LEA.HI R5, R3, R3, RZ, 0x1 ;  /* 0x0000000303057211 */ /* 0x000fe200078f08ff */
[----:B------:R-:W-:Y:S01]  /*1b950*/  IMAD.IADD R9, R7, 0x1, -R9 ;  /* 0x0000000107097824 */ /* 0x000fe200078e0a09 */
[----:B------:R-:W-:Y:S01]  /*1b960*/  LEA.HI R6, R6, R14, RZ, 0x3 ;  /* 0x0000000e06067211 */ /* 0x000fe200078f18ff */
[----:B------:R-:W-:Y:S01]  /*1b970*/  IMAD.MOV.U32 R23, RZ, RZ, R21 ;  /* 0x000000ffff177224 */ /* 0x000fe200078e0015 */
[----:B------:R-:W-:Y:S01]  /*1b980*/  LOP3.LUT R5, R5, 0x1ffffffe, RZ, 0xc0, !PT ;  /* 0x1ffffffe05057812 */ /* 0x000fe200078ec0ff */
[----:B-----5:R-:W-:Y:S01]  /*1b990*/  IMAD R2, R2, c[0x0][0x4e8], RZ ;  /* 0x00013a0002027a24 */ /* 0x020fe200078e02ff */
[----:B------:R-:W-:Y:S01]  /*1b9a0*/  SHF.R.S32.HI R8, RZ, 0x1f, R9 ;  /* 0x0000001fff087819 */ /* 0x000fe20000011409 */
[----:B------:R-:W-:Y:S01]  /*1b9b0*/  BSSY B0, `(.L_x_442) ;  /* 0x0000074000007945 */ /* 0x000fe20003800000 */
[----:B------:R-:W-:-:S02]  /*1b9c0*/  LOP3.LUT R6, R6, 0xffffff8, RZ, 0xc0, !PT ;  /* 0x0ffffff806067812 */ /* 0x000fc400078ec0ff */
[----:B------:R-:W-:Y:S02]  /*1b9d0*/  LEA.HI R8, R8, R9, RZ, 0x2 ;  /* 0x0000000908087211 */ /* 0x000fe400078f10ff */
[----:B------:R-:W-:Y:S01]  /*1b9e0*/  IADD3 R14, R14, -R6, RZ ;  /* 0x800000060e0e7210 */ /* 0x000fe20007ffe0ff */
[----:B------:R-:W-:Y:S01]  /*1b9f0*/  IMAD.IADD R6, R3, 0x1, -R5 ;  /* 0x0000000103067824 */ /* 0x000fe200078e0a05 */
[----:B------:R-:W-:Y:S02]  /*1ba00*/  SHF.R.S32.HI R8, RZ, 0x2, R8 ;  /* 0x00000002ff087819 */ /* 0x000fe40000011408 */
[----:B------:R-:W-:Y:S01]  /*1ba10*/  ISETP.NE.AND P1, PT, R12, 0x1, PT ;  /* 0x000000010c00780c */ /* 0x000fe20003f25270 */
[----:B------:R-:W-:Y:S01]  /*1ba20*/  IMAD R12, R21, c[0x0][0x3a0], RZ ;  /* 0x0000e800150c7a24 */ /* 0x000fe200078e02ff */
[----:B------:R-:W-:Y:S01]  /*1ba30*/  LOP3.LUT P2, RZ, R9, 0x3, RZ, 0xc0, !PT ;  /* 0x0000000309ff7812 */ /* 0x000fe2000784c0ff */
[----:B------:R-:W-:Y:S01]  /*1ba40*/  IMAD R5, R14, 0x10, R8 ;  /* 0x000000100e057824 */ /* 0x000fe200078e0208 */
[----:B------:R-:W-:Y:S01]  /*1ba50*/  MOV R22, R20 ;  /* 0x0000001400167202 */ /* 0x000fe20000000f00 */
[----:B------:R-:W-:Y:S01]  /*1ba60*/  IMAD R9, R0, c[0x0][0x490], RZ ;  /* 0x0001240000097a24 */ /* 0x000fe200078e02ff */
[CC--:B------:R-:W-:Y:S01]  /*1ba70*/  LEA.HI R3, R11.reuse, R7.reuse, RZ, 0x3 ;  /* 0x000000070b037211 */ /* 0x0c0fe200078f18ff */
[----:B------:R-:W-:Y:S01]  /*1ba80*/  IMAD R6, R6, 0x8, R5 ;  /* 0x0000000806067824 */ /* 0x000fe200078e0205 */
[----:B------:R-:W-:Y:S01]  /*1ba90*/  LEA.HI R11, R11, R7, RZ, 0x6 ;  /* 0x000000070b0b7211 */ /* 0x000fe200078f30ff */
[----:B------:R-:W-:Y:S01]  /*1baa0*/  IMAD R12, R20, c[0x0][0x3a4], R12 ;  /* 0x0000e900140c7a24 */ /* 0x000fe200078e020c */
[----:B------:R-:W-:Y:S01]  /*1bab0*/  SEL R16, R217, RZ, !P0 ;  /* 0x000000ffd9107207 */ /* 0x000fe20004000000 */
[----:B------:R-:W-:Y:S01]  /*1bac0*/  IMAD.WIDE.U32 R22, R214, c[0x0][0x490], R22 ;  /* 0x00012400d6167a25 */ /* 0x000fe200078e0016 */
[----:B-1----:R-:W-:-:S03]  /*1bad0*/  LEA R5, R39, R5, 0x7 ;  /* 0x0000000527057211 */ /* 0x002fc600078e38ff */
[----:B------:R-:W-:Y:S02]  /*1bae0*/  IMAD R9, R214, c[0x0][0x494], R9 ;  /* 0x00012500d6097a24 */ /* 0x000fe400078e0209 */
[----:B------:R-:W-:-:S03]  /*1baf0*/  IMAD.WIDE.U32 R20, R20, c[0x0][0x3a0], RZ ;  /* 0x0000e80014147a25 */ /* 0x000fc600078e00ff */
[----:B------:R-:W-:Y:S01]  /*1bb00*/  IADD3 R23, R23, R9, RZ ;  /* 0x0000000917177210 */ /* 0x000fe20007ffe0ff */
[----:B------:R-:W-:Y:S01]  /*1bb10*/  IMAD R6, R39, 0x80, R6 ;  /* 0x0000008027067824 */ /* 0x000fe200078e0206 */
[----:B------:R-:W-:Y:S01]  /*1bb20*/  IADD3 R21, R21, R12, RZ ;  /* 0x0000000c15157210 */ /* 0x000fe20007ffe0ff */
[----:B------:R-:W-:Y:S01]  /*1bb30*/  IMAD R8, R0, c[0x0][0x3e8], RZ ;  /* 0x0000fa0000087a24 */ /* 0x000fe200078e02ff */
[----:B------:R-:W-:Y:S01]  /*1bb40*/  LOP3.LUT R0, R3, 0xfffffff8, RZ, 0xc0, !PT ;  /* 0xfffffff803007812 */ /* 0x000fe200078ec0ff */
[----:B------:R-:W-:Y:S01]  /*1bb50*/  @P1 IMAD.HI.U32 R9, R6, c[0x0][0x4ec], RZ ;  /* 0x00013b0006091a27 */ /* 0x000fe200078e00ff */
[----:B------:R-:W-:-:S03]  /*1bb60*/  SHF.R.S32.HI R3, RZ, 0x3, R3 ;  /* 0x00000003ff037819 */ /* 0x000fc60000011403 */
[----:B------:R-:W-:Y:S02]  /*1bb70*/  IMAD.IADD R0, R7, 0x1, -R0 ;  /* 0x0000000107007824 */ /* 0x000fe400078e0a00 */
[C---:B------:R-:W-:Y:S01]  /*1bb80*/  IMAD R7, R214.reuse, c[0x0][0x3ec], R8 ;  /* 0x0000fb00d6077a24 */ /* 0x040fe200078e0208 */
[----:B------:R-:W-:Y:S01]  /*1bb90*/  SHF.R.S32.HI R8, RZ, 0x1f, R217 ;  /* 0x0000001fff087819 */ /* 0x000fe200000114d9 */
[----:B------:R-:W-:Y:S01]  /*1bba0*/  IMAD.MOV.U32 R18, RZ, RZ, R6 ;  /* 0x000000ffff127224 */ /* 0x000fe200078e0006 */
[----:B------:R-:W-:Y:S01]  /*1bbb0*/  @P1 SHF.R.U32.HI R18, RZ, c[0x0][0x4f0], R9 ;  /* 0x00013c00ff121a19 */ /* 0x000fe20000011609 */
[----:B------:R-:W-:Y:S01]  /*1bbc0*/  IMAD.WIDE.U32 R20, R214, c[0x0][0x3e8], R20 ;  /* 0x0000fa00d6147a25 */ /* 0x000fe200078e0014 */
[----:B------:R-:W-:Y:S02]  /*1bbd0*/  SEL R8, R8, RZ, !P0 ;  /* 0x000000ff08087207 */ /* 0x000fe40004000000 */
[--C-:B------:R-:W-:Y:S01]  /*1bbe0*/  SHF.R.S32.HI R14, RZ, 0x1f, R18.reuse ;  /* 0x0000001fff0e7819 */ /* 0x100fe20000011412 */
[----:B------:R-:W-:Y:S01]  /*1bbf0*/  IMAD.IADD R21, R21, 0x1, R7 ;  /* 0x0000000115157824 */ /* 0x000fe200078e0207 */
[----:B------:R-:W-:Y:S01]  /*1bc00*/  LEA R15, R0, R3, 0x5 ;  /* 0x00000003000f7211 */ /* 0x000fe200078e28ff */
[----:B------:R-:W-:-:S02]  /*1bc10*/  IMAD.MOV R7, RZ, RZ, -R18 ;  /* 0x000000ffff077224 */ /* 0x000fc400078e0a12 */
[----:B------:R-:W-:Y:S02]  /*1bc20*/  IMAD R12, R8, c[0x0][0x498], RZ ;  /* 0x00012600080c7a24 */ /* 0x000fe400078e02ff */
[----:B------:R-:W-:-:S04]  /*1bc30*/  IMAD.WIDE.U32 R22, R16, c[0x0][0x498], R22 ;  /* 0x0001260010167a25 */ /* 0x000fc800078e0016 */
[----:B------:R-:W-:Y:S01]  /*1bc40*/  IMAD R6, R7, c[0x0][0x4e8], R6 ;  /* 0x00013a0007067a24 */ /* 0x000fe200078e0206 */
[----:B------:R-:W-:Y:S01]  /*1bc50*/  IADD3 R18, P0, R18, R22, RZ ;  /* 0x0000001612127210 */ /* 0x000fe20007f1e0ff */
[----:B------:R-:W-:Y:S02]  /*1bc60*/  IMAD R12, R16, c[0x0][0x49c], R12 ;  /* 0x00012700100c7a24 */ /* 0x000fe400078e020c */
[----:B------:R-:W-:Y:S01]  /*1bc70*/  IMAD R15, R39, 0x80, R15 ;  /* 0x00000080270f7824 */ /* 0x000fe200078e020f */
[----:B------:R-:W-:Y:S01]  /*1bc80*/  SHF.R.S32.HI R7, RZ, 0x1f, R6 ;  /* 0x0000001fff077819 */ /* 0x000fe20000011406 */
[----:B------:R-:W-:Y:S01]  /*1bc90*/  IMAD.SHL.U32 R0, R0, 0x8, RZ ;  /* 0x0000000800007824 */ /* 0x000fe200078e00ff */
[----:B------:R-:W-:Y:S01]  /*1bca0*/  IADD3.X R19, R14, R23, R12, P0, !PT ;  /* 0x000000170e137210 */ /* 0x000fe200007fe40c */
[----:B------:R-:W-:Y:S01]  /*1bcb0*/  IMAD.SHL.U32 R12, R3, 0x40, RZ ;  /* 0x00000040030c7824 */ /* 0x000fe200078e00ff */
[----:B------:R-:W-:Y:S01]  /*1bcc0*/  MOV R13, R15 ;  /* 0x0000000f000d7202 */ /* 0x000fe20000000f00 */
[----:B------:R-:W-:Y:S01]  /*1bcd0*/  IMAD R7, R7, c[0x0][0x488], RZ ;  /* 0x0001220007077a24 */ /* 0x000fe200078e02ff */
[----:B------:R-:W-:Y:S01]  /*1bce0*/  LEA R39, R39, R3, 0x7 ;  /* 0x0000000327277211 */ /* 0x000fe200078e38ff */
[----:B------:R-:W-:Y:S01]  /*1bcf0*/  IMAD.WIDE.U32 R18, R6, c[0x0][0x488], R18 ;  /* 0x0001220006127a25 */ /* 0x000fe200078e0012 */
[----:B------:R-:W-:-:S02]  /*1bd00*/  LOP3.LUT R12, R12, 0x1c0, RZ, 0xc0, !PT ;  /* 0x000001c00c0c7812 */ /* 0x000fc400078ec0ff */
[----:B------:R-:W-:Y:S01]  /*1bd10*/  IADD3 R36, R0, 0x40, RZ ;  /* 0x0000004000247810 */ /* 0x000fe20007ffe0ff */
[----:B------:R-:W-:Y:S01]  /*1bd20*/  IMAD R7, R6, c[0x0][0x48c], R7 ;  /* 0x0001230006077a24 */ /* 0x000fe200078e0207 */
[----:B------:R-:W-:Y:S01]  /*1bd30*/  LEA R6, P0, R18, c[0x0][0x450], 0x2 ;  /* 0x0001140012067a11 */ /* 0x000fe200078010ff */
[----:B------:R-:W-:-:S03]  /*1bd40*/  @P1 IMAD.HI.U32 R9, R15, c[0x0][0x4ec], RZ ;  /* 0x00013b000f091a27 */ /* 0x000fc600078e00ff */
[----:B------:R-:W-:Y:S01]  /*1bd50*/  IADD3 R7, R19, R7, RZ ;  /* 0x0000000713077210 */ /* 0x000fe20007ffe0ff */
[----:B------:R-:W-:Y:S01]  /*1bd60*/  IMAD R8, R8, c[0x0][0x3f0], RZ ;  /* 0x0000fc0008087a24 */ /* 0x000fe200078e02ff */
[----:B------:R-:W-:Y:S01]  /*1bd70*/  @P1 SHF.R.U32.HI R13, RZ, c[0x0][0x4f0], R9 ;  /* 0x00013c00ff0d1a19 */ /* 0x000fe20000011609 */
[----:B------:R-:W-:Y:S01]  /*1bd80*/  IMAD.SHL.U32 R11, R11, 0x8, RZ ;  /* 0x000000080b0b7824 */ /* 0x000fe200078e00ff */
[----:B------:R-:W-:Y:S01]  /*1bd90*/  LOP3.LUT R9, R12, 0x38, R0, 0xf8, !PT ;  /* 0x000000380c097812 */ /* 0x000fe200078ef800 */
[C---:B------:R-:W-:Y:S01]  /*1bda0*/  IMAD R8, R16.reuse, c[0x0][0x3f4], R8 ;  /* 0x0000fd0010087a24 */ /* 0x040fe200078e0208 */
[----:B------:R-:W-:Y:S01]  /*1bdb0*/  SHF.R.U32.HI R12, RZ, 0x3, R12 ;  /* 0x00000003ff0c7819 */ /* 0x000fe2000001160c */
[----:B------:R-:W-:Y:S01]  /*1bdc0*/  IMAD.WIDE.U32 R16, R16, c[0x0][0x3f0], R20 ;  /* 0x0000fc0010107a25 */ /* 0x000fe200078e0014 */
[----:B------:R-:W-:Y:S02]  /*1bdd0*/  LEA.HI.X R7, R18, c[0x0][0x454], R7, 0x2, P0 ;  /* 0x0001150012077a11 */ /* 0x000fe400000f1407 */
[----:B------:R-:W-:Y:S01]  /*1bde0*/  LOP3.LUT R12, R9, R12, RZ, 0x3c, !PT ;  /* 0x0000000c090c7212 */ /* 0x000fe200078e3cff */
[----:B------:R-:W-:Y:S01]  /*1bdf0*/  IMAD.IADD R17, R17, 0x1, R8 ;  /* 0x0000000111117824 */ /* 0x000fe200078e0208 */
[--C-:B------:R-:W-:Y:S01]  /*1be00*/  SHF.R.S32.HI R14, RZ, 0x1f, R13.reuse ;  /* 0x0000001fff0e7819 */ /* 0x100fe2000001140d */
[----:B------:R-:W-:Y:S01]  /*1be10*/  SHFL.IDX PT, R8, R6, RZ, 0x1c1f ;  /* 0x001c1fff06087589 */ /* 0x000fe200000e0000 */
[----:B------:R-:W-:Y:S01]  /*1be20*/  IMAD.MOV R18, RZ, RZ, -R13 ;  /* 0x000000ffff127224 */ /* 0x000fe200078e0a0d */
[----:B------:R-:W-:Y:S01]  /*1be30*/  ISETP.GE.OR P1, PT, R5, R2, P2 ;  /* 0x000000020500720c */ /* 0x000fe20001726670 */
[----:B------:R-:W-:Y:S01]  /*1be40*/  IMAD.WIDE.U32 R16, R13, c[0x0][0x3e0], R16 ;  /* 0x0000f8000d107a25 */ /* 0x000fe200078e0010 */
[----:B------:R-:W1:Y:S01]  /*1be50*/  SHFL.IDX PT, R9, R7, RZ, 0x1c1f ;  /* 0x001c1fff07097589 */ /* 0x000e6200000e0000 */
[----:B------:R-:W-:-:S02]  /*1be60*/  LOP3.LUT R11, R12, 0x7ffffe00, R11, 0xf8, !PT ;  /* 0x7ffffe000c0b7812 */ /* 0x000fc400078ef80b */
[----:B------:R-:W-:Y:S01]  /*1be70*/  IMAD R18, R18, c[0x0][0x4e8], R15 ;  /* 0x00013a0012127a24 */ /* 0x000fe200078e020f */
[----:B------:R-:W-:Y:S01]  /*1be80*/  SHFL.IDX PT, R6, R6, 0x1, 0x1c1f ;  /* 0x003c1f0006067f89 */ /* 0x000fe200000e0000 */
[----:B------:R-:W-:Y:S01]  /*1be90*/  IADD3 R15, R5, 0x8, RZ ;  /* 0x00000008050f7810 */ /* 0x000fe20007ffe0ff */
[----:B------:R-:W-:Y:S02]  /*1bea0*/  IMAD R14, R14, c[0x0][0x3e0], RZ ;  /* 0x0000f8000e0e7a24 */ /* 0x000fe400078e02ff */
[----:B------:R-:W2:Y:S01]  /*1beb0*/  SHFL.IDX PT, R7, R7, 0x1, 0x1c1f ;  /* 0x003c1f0007077f89 */ /* 0x000ea200000e0000 */
[----:B------:R-:W-:Y:S01]  /*1bec0*/  ISETP.GE.OR P0, PT, R15, R2, P2 ;  /* 0x000000020f00720c */ /* 0x000fe20001706670 */
[----:B------:R-:W-:Y:S01]  /*1bed0*/  IMAD R14, R13, c[0x0][0x3e4], R14 ;  /* 0x0000f9000d0e7a24 */ /* 0x000fe200078e020e */
[----:B------:R-:W-:-:S04]  /*1bee0*/  SHF.R.S32.HI R5, RZ, 0x1f, R18 ;  /* 0x0000001fff057819 */ /* 0x000fc80000011412 */
[----:B------:R-:W-:Y:S01]  /*1bef0*/  IADD3 R15, R17, R14, RZ ;  /* 0x0000000e110f7210 */ /* 0x000fe20007ffe0ff */
[----:B------:R-:W-:Y:S02]  /*1bf00*/  IMAD R5, R5, c[0x0][0x3d8], RZ ;  /* 0x0000f60005057a24 */ /* 0x000fe400078e02ff */
[----:B------:R-:W-:Y:S01]  /*1bf10*/  IMAD.MOV.U32 R14, RZ, RZ, R16 ;  /* 0x000000ffff0e7224 */ /* 0x000fe200078e0010 */
[----:B------:R-:W-:Y:S01]  /*1bf20*/  SHF.L.U32 R16, R11, 0x1, RZ ;  /* 0x000000010b107819 */ /* 0x000fe200000006ff */
[C---:B------:R-:W-:Y:S02]  /*1bf30*/  IMAD R17, R18.reuse, c[0x0][0x3dc], R5 ;  /* 0x0000f70012117a24 */ /* 0x040fe400078e0205 */
[----:B------:R-:W-:Y:S01]  /*1bf40*/  IMAD.WIDE.U32 R18, R18, c[0x0][0x3d8], R14 ;  /* 0x0000f60012127a25 */ /* 0x000fe200078e000e */
[----:B-1----:R1:W-:Y:S03]  /*1bf50*/  @!P1 ST.E [R8.64], R4 ;  /* 0x0000000408009985 */ /* 0x0023e6000c101912 */
[----:B------:R-:W-:Y:S01]  /*1bf60*/  IMAD.IADD R17, R19, 0x1, R17 ;  /* 0x0000000113117824 */ /* 0x000fe200078e0211 */
[----:B--2---:R1:W-:Y:S01]  /*1bf70*/  @!P0 ST.E [R6.64], R10 ;  /* 0x0000000a06008985 */ /* 0x0043e2000c101912 */
[----:B------:R-:W-:-:S03]  /*1bf80*/  LEA R38, P0, R18, c[0x0][0x380], 0x1 ;  /* 0x0000e00012267a11 */ /* 0x000fc600078008ff */
        /* <DEDUP_REMOVED lines=22> */
.L_x_443:
[----:B------:R-:W-:Y:S05]  /*1c0f0*/  BSYNC B0 ;  /* 0x0000000000007941 */ /* 0x000fea0003800000 */
.L_x_442:
        /* <DEDUP_REMOVED lines=15> */
.L_x_445:
[----:B------:R-:W-:Y:S05]  /*1c1f0*/  BSYNC B0 ;  /* 0x0000000000007941 */ /* 0x000fea0003800000 */
.L_x_444:
        /* <DEDUP_REMOVED lines=15> */
.L_x_447:
[----:B------:R-:W-:Y:S05]  /*1c2f0*/  BSYNC B0 ;  /* 0x0000000000007941 */ /* 0x000fea0003800000 */
.L_x_446:
        /* <DEDUP_REMOVED lines=16> */
.L_x_440:
        /* <DEDUP_REMOVED lines=18> */
.L_x_448:
        /* <DEDUP_REMOVED lines=13> */
[----:B------:R-:W-:Y:S01]  /*1c5f0*/  IMAD.MOV.U32 R13, RZ, RZ, R11 ;  /* 0x000000ffff0d7224 */ /* 0x000fe200078e000b */
[----:B------:R-:W-:Y:S02]  /*1c600*/  MOV R12, R10 ;  /* 0x0000000a000c7202 */ /* 0x000fe40000000f00 */
[----:B------:R-:W-:Y:S01]  /*1c610*/  ISETP.NE.AND P0, PT, R4, 0x1, PT ;  /* 0x000000010400780c */ /* 0x000fe20003f05270 */
[----:B------:R-:W-:Y:S01]  /*1c620*/  IMAD R4, R0, c[0x0][0x490], RZ ;  /* 0x0001240000047a24 */ /* 0x000fe200078e02ff */
[----:B------:R-:W-:Y:S01]  /*1c630*/  MOV R7, R8 ;  /* 0x0000000800077202 */ /* 0x000fe20000000f00 */
[----:B------:R-:W-:-:S04]  /*1c640*/  IMAD.WIDE.U32 R12, R214, c[0x0][0x490], R12 ;  /* 0x00012400d60c7a25 */ /* 0x000fc800078e000c */
[----:B------:R-:W-:-:S05]  /*1c650*/  IMAD R4, R214, c[0x0][0x494], R4 ;  /* 0x00012500d6047a24 */ /* 0x000fca00078e0204 */
[----:B------:R-:W-:Y:S01]  /*1c660*/  IADD3 R13, R4, R13, RZ ;  /* 0x0000000d040d7210 */ /* 0x000fe20007ffe0ff */
[----:B------:R-:W-:-:S04]  /*1c670*/  @P0 IMAD.HI.U32 R6, R8, c[0x0][0x4ec], RZ ;  /* 0x00013b0008060a27 */ /* 0x000fc800078e00ff */
[----:B------:R-:W-:Y:S01]  /*1c680*/  IMAD.WIDE.U32 R12, R217, c[0x0][0x498], R12 ;  /* 0x00012600d90c7a25 */ /* 0x000fe200078e000c */
[----:B------:R-:W-:-:S03]  /*1c690*/  @P0 SHF.R.U32.HI R7, RZ, c[0x0][0x4f0], R6 ;  /* 0x00013c00ff070a19 */ /* 0x000fc60000011606 */
[----:B------:R-:W-:Y:S01]  /*1c6a0*/  IMAD R6, R5, c[0x0][0x498], RZ ;  /* 0x0001260005067a24 */ /* 0x000fe200078e02ff */
[----:B------:R-:W-:Y:S01]  /*1c6b0*/  IADD3 R12, P0, R7, R12, RZ ;  /* 0x0000000c070c7210 */ /* 0x000fe20007f1e0ff */
[--C-:B------:R-:W-:Y:S02]  /*1c6c0*/  IMAD.MOV R4, RZ, RZ, -R7.reuse ;  /* 0x000000ffff047224 */ /* 0x100fe400078e0a07 */
[----:B------:R-:W-:Y:S02]  /*1c6d0*/  IMAD R6, R217, c[0x0][0x49c], R6 ;  /* 0x00012700d9067a24 */ /* 0x000fe400078e0206 */
[----:B------:R-:W-:Y:S01]  /*1c6e0*/  IMAD R4, R4, c[0x0][0x4e8], R8 ;  /* 0x00013a0004047a24 */ /* 0x000fe200078e0208 */
[----:B------:R-:W-:-:S04]  /*1c6f0*/  SHF.R.S32.HI R8, RZ, 0x1f, R7 ;  /* 0x0000001fff087819 */ /* 0x000fc80000011407 */
        /* <DEDUP_REMOVED lines=10> */
.L_x_450:
[----:B------:R-:W-:Y:S05]  /*1c7a0*/  BSYNC B0 ;  /* 0x0000000000007941 */ /* 0x000fea0003800000 */
.L_x_449:
        /* <DEDUP_REMOVED lines=14> */
[----:B------:R-:W-:Y:S01]  /*1c890*/  IMAD R5, R5, c[0x0][0x3f0], RZ ;  /* 0x0000fc0005057a24 */ /* 0x000fe200078e02ff */
[----:B------:R-:W-:Y:S01]  /*1c8a0*/  IADD3 R11, R11, R7, RZ ;  /* 0x000000070b0b7210 */ /* 0x000fe20007ffe0ff */
[----:B-----5:R-:W-:-:S02]  /*1c8b0*/  IMAD R3, R3, c[0x0][0x4e8], RZ ;  /* 0x00013a0003037a24 */ /* 0x020fc400078e02ff */
[C---:B------:R-:W-:Y:S01]  /*1c8c0*/  IMAD R2, R9.reuse, 0x20, R4 ;  /* 0x0000002009027824 */ /* 0x040fe200078e0204 */
[----:B------:R-:W-:Y:S01]  /*1c8d0*/  SHF.L.U32 R9, R9, 0x3, RZ ;  /* 0x0000000309097819 */ /* 0x000fe200000006ff */
[----:B------:R-:W-:-:S03]  /*1c8e0*/  IMAD.WIDE.U32 R10, R214, c[0x0][0x3e8], R10 ;  /* 0x0000fa00d60a7a25 */ /* 0x000fc600078e000a */
[----:B-1----:R-:W-:Y:S01]  /*1c8f0*/  LEA R2, R6, R2, 0x7 ;  /* 0x0000000206027211 */ /* 0x002fe200078e38ff */
[----:B------:R-:W-:Y:S01]  /*1c900*/  IMAD R5, R217, c[0x0][0x3f4], R5 ;  /* 0x0000fd00d9057a24 */ /* 0x000fe200078e0205 */
[----:B------:R-:W-:Y:S02]  /*1c910*/  IADD3 R11, R0, R11, RZ ;  /* 0x0000000b000b7210 */ /* 0x000fe40007ffe0ff */
[----:B------:R-:W-:Y:S01]  /*1c920*/  LEA R4, R6, R4, 0x7 ;  /* 0x0000000406047211 */ /* 0x000fe200078e38ff */
[----:B------:R-:W-:-:S04]  /*1c930*/  @P0 IMAD.HI.U32 R0, R2, c[0x0][0x4ec], RZ ;  /* 0x00013b0002000a27 */ /* 0x000fc800078e00ff */
[----:B------:R-:W-:Y:S01]  /*1c940*/  IMAD.MOV.U32 R7, RZ, RZ, R2 ;  /* 0x000000ffff077224 */ /* 0x000fe200078e0002 */
[----:B------:R-:W-:Y:S01]  /*1c950*/  @P0 SHF.R.U32.HI R7, RZ, c[0x0][0x4f0], R0 ;  /* 0x00013c00ff070a19 */ /* 0x000fe20000011600 */
[----:B------:R-:W-:-:S03]  /*1c960*/  IMAD.WIDE.U32 R10, R217, c[0x0][0x3f0], R10 ;  /* 0x0000fc00d90a7a25 */ /* 0x000fc600078e000a */
[----:B------:R-:W-:Y:S02]  /*1c970*/  IADD3 R0, -R7, RZ, RZ ;  /* 0x000000ff07007210 */ /* 0x000fe40007ffe1ff */
[----:B------:R-:W-:Y:S02]  /*1c980*/  SHF.R.S32.HI R8, RZ, 0x1f, R7 ;  /* 0x0000001fff087819 */ /* 0x000fe40000011407 */
[----:B------:R-:W-:Y:S01]  /*1c990*/  IADD3 R11, R11, R5, RZ ;  /* 0x000000050b0b7210 */ /* 0x000fe20007ffe0ff */
[----:B------:R-:W-:Y:S01]  /*1c9a0*/  IMAD R0, R0, c[0x0][0x4e8], R2 ;  /* 0x00013a0000007a24 */ /* 0x000fe200078e0202 */
[----:B------:R-:W-:Y:S01]  /*1c9b0*/  IADD3 R5, R9, 0x40, RZ ;  /* 0x0000004009057810 */ /* 0x000fe20007ffe0ff */
[----:B------:R-:W-:Y:S02]  /*1c9c0*/  IMAD R8, R8, c[0x0][0x3e0], RZ ;  /* 0x0000f80008087a24 */ /* 0x000fe400078e02ff */
[----:B------:R-:W-:Y:S01]  /*1c9d0*/  IMAD.WIDE.U32 R10, R7, c[0x0][0x3e0], R10 ;  /* 0x0000f800070a7a25 */ /* 0x000fe200078e000a */
[----:B------:R-:W-:-:S03]  /*1c9e0*/  SHF.R.S32.HI R2, RZ, 0x1f, R0 ;  /* 0x0000001fff027819 */ /* 0x000fc60000011400 */
[----:B------:R-:W-:Y:S02]  /*1c9f0*/  IMAD R8, R7, c[0x0][0x3e4], R8 ;  /* 0x0000f90007087a24 */ /* 0x000fe400078e0208 */
        /* <DEDUP_REMOVED lines=20> */
.L_x_452:
[----:B------:R-:W-:Y:S05]  /*1cb40*/  BSYNC B0 ;  /* 0x0000000000007941 */ /* 0x000fea0003800000 */
.L_x_451:
        /* <DEDUP_REMOVED lines=15> */
.L_x_454:
[----:B------:R-:W-:Y:S05]  /*1cc40*/  BSYNC B0 ;  /* 0x0000000000007941 */ /* 0x000fea0003800000 */
.L_x_453:
        /* <DEDUP_REMOVED lines=15> */
.L_x_456:
[----:B------:R-:W-:Y:S05]  /*1cd40*/  BSYNC B0 ;  /* 0x0000000000007941 */ /* 0x000fea0003800000 */
.L_x_455:
        /* <DEDUP_REMOVED lines=12> */
[----:B------:R-:W-:-:S05]  /*1ce10*/  LOP3.LUT R0, R0, 0xfffffff8, RZ, 0xc0, !PT ;  /* 0xfffffff800007812 */ /* 0x000fca00078ec0ff */
[----:B------:R-:W-:-:S05]  /*1ce20*/  IMAD.WIDE R6, R0, 0x2, R6 ;  /* 0x0000000200067825 */ /* 0x000fca00078e0206 */
[----:B------:R-:W-:Y:S01]  /*1ce30*/  ST.E.128 [R6.64], RZ ;  /* 0x000000ff06007985 */ /* 0x000fe2000c101d12 */
[----:B------:R-:W-:Y:S05]  /*1ce40*/  EXIT ;  /* 0x000000000000794d */ /* 0x000fea0003800000 */
.L_x_457:
        /* <DEDUP_REMOVED lines=11> */
.L_x_2028:


//--------------------- .text._ZN7cutlass13device_kernelIN5flash19enable_sm80_to_sm89INS1_16FlashAttnFwdSm80INS1_25CollectiveMainloopFwdSm80ILi8ELi1ELb1EN4cute5tupleIJNS5_1CILi128EEES8_S8_EEELi128ENS_6half_tEfNS_4arch4Sm80ELb1ELb0ELb0ELb0ELb1ELb0ELb1ELb0EEENS1_21CollectiveEpilogueFwdIS9_NS6_IJNS7_ILi1EEESF_SF_EEESA_SC_Li256ELb0ELb1ELb0ELb0EEENS1_30DynamicPersistentTileSchedulerILi256ELi256ELb0ELb1ELb0EEEEEEEEEvNT_6ParamsE --------------------------
	.section	.text._ZN7cutlass13device_kernelIN5flash19enable_sm80_to_sm89INS1_16FlashAttnFwdSm80INS1_25CollectiveMainloopFwdSm80ILi8ELi1ELb1EN4cute5tupleIJNS5_1CILi128EEES8_S8_EEELi128ENS_6half_tEfNS_4arch4Sm80ELb1ELb0ELb0ELb0ELb1ELb0ELb1ELb0EEENS1_21CollectiveEpilogueFwdIS9_NS6_IJNS7_ILi1EEESF_SF_EEESA_SC_Li256ELb0ELb1ELb0ELb0EEENS1_30DynamicPersistentTileSchedulerILi256ELi256ELb0ELb1ELb0EEEEEEEEEvNT_6ParamsE,"ax",@progbits
	.sectioninfo	@"SHI_REGISTERS=255"
	.align	128
.text._ZN7cutlass13device_kernelIN5flash19enable_sm80_to_sm89INS1_16FlashAttnFwdSm80INS1_25CollectiveMainloopFwdSm80ILi8ELi1ELb1EN4cute5tupleIJNS5_1CILi128EEES8_S8_EEELi128ENS_6half_tEfNS_4arch4Sm80ELb1ELb0ELb0ELb0ELb1ELb0ELb1ELb0EEENS1_21CollectiveEpilogueFwdIS9_NS6_IJNS7_ILi1EEESF_SF_EEESA_SC_Li256ELb0ELb1ELb0ELb0EEENS1_30DynamicPersistentTileSchedulerILi256ELi256ELb0ELb1ELb0EEEEEEEEEvNT_6ParamsE:
        .type           _ZN7cutlass13device_kernelIN5flash19enable_sm80_to_sm89INS1_16FlashAttnFwdSm80INS1_25CollectiveMainloopFwdSm80ILi8ELi1ELb1EN4cute5tupleIJNS5_1CILi128EEES8_S8_EEELi128ENS_6half_tEfNS_4arch4Sm80ELb1ELb0ELb0ELb0ELb1ELb0ELb1ELb0EEENS1_21CollectiveEpilogueFwdIS9_NS6_IJNS7_ILi1EEESF_SF_EEESA_SC_Li256ELb0ELb1ELb0ELb0EEENS1_30DynamicPersistentTileSchedulerILi256ELi256ELb0ELb1ELb0EEEEEEEEEvNT_6ParamsE,@function
        .size           _ZN7cutlass13device_kernelIN5flash19enable_sm80_to_sm89INS1_16FlashAttnFwdSm80INS1_25CollectiveMainloopFwdSm80ILi8ELi1ELb1EN4cute5tupleIJNS5_1CILi128EEES8_S8_EEELi128ENS_6half_tEfNS_4arch4Sm80ELb1ELb0ELb0ELb0ELb1ELb0ELb1ELb0EEENS1_21CollectiveEpilogueFwdIS9_NS6_IJNS7_ILi1EEESF_SF_EEESA_SC_Li256ELb0ELb1ELb0ELb0EEENS1_30DynamicPersistentTileSchedulerILi256ELi256ELb0ELb1ELb0EEEEEEEEEvNT_6ParamsE,(.L_x_2029 - _ZN7cutlass13device_kernelIN5flash19enable_sm80_to_sm89INS1_16FlashAttnFwdSm80INS1_25CollectiveMainloopFwdSm80ILi8ELi1ELb1EN4cute5tupleIJNS5_1CILi128EEES8_S8_EEELi128ENS_6half_tEfNS_4arch4Sm80ELb1ELb0ELb0ELb0ELb1ELb0ELb1ELb0EEENS1_21CollectiveEpilogueFwdIS9_NS6_IJNS7_ILi1EEESF_SF_EEESA_SC_Li256ELb0ELb1ELb0ELb0EEENS1_30DynamicPersistentTileSchedulerILi256ELi256ELb0ELb1ELb0EEEEEEEEEvNT_6ParamsE)
        .other          _ZN7cutlass13device_kernelIN5flash19enable_sm80_to_sm89INS1_16FlashAttnFwdSm80INS1_25CollectiveMainloopFwdSm80ILi8ELi1ELb1EN4cute5tupleIJNS5_1CILi128EEES8_S8_EEELi128ENS_6half_tEfNS_4arch4Sm80ELb1ELb0ELb0ELb0ELb1ELb0ELb1ELb0EEENS1_21CollectiveEpilogueFwdIS9_NS6_IJNS7_ILi1EEESF_SF_EEESA_SC_Li256ELb0ELb1ELb0ELb0EEENS1_30DynamicPersistentTileSchedulerILi256ELi256ELb0ELb1ELb0EEEEEEEEEvNT_6ParamsE,@"STO_CUDA_ENTRY STV_DEFAULT"
_ZN7cutlass13device_kernelIN5flash19enable_sm80_to_sm89INS1_16FlashAttnFwdSm80INS1_25CollectiveMainloopFwdSm80ILi8ELi1ELb1EN4cute5tupleIJNS5_1CILi128EEES8_S8_EEELi128ENS_6half_tEfNS_4arch4Sm80ELb1ELb0ELb0ELb0ELb1ELb0ELb1ELb0EEENS1_21CollectiveEpilogueFwdIS9_NS6_IJNS7_ILi1EEESF_SF_EEESA_SC_Li256ELb0ELb1ELb0ELb0EEENS1_30DynamicPersistentTileSchedulerILi256ELi256ELb0ELb1ELb0EEEEEEEEEvNT_6ParamsE:
[----:B------:R-:W-:-:S03]  /*0000*/  MOV R1, c[0x0][0x28] ;  /* 0x00000a0000017a02 */ /* 0x000fc60000000f00 */
[----:B------:R-:W1:Y:S01]  /*0010*/  S2R R20, SR_TID.X ;  /* 0x0000000000147919 */ /* 0x000e620000002100 */
[----:B------:R-:W-:-:S03]  /*0020*/  IADD3 R1, R1, -0x78, RZ ;  /* 0xffffff8801017810 */ /* 0x000fc60007ffe0ff */
[----:B------:R-:W2:Y:S01]  /*0030*/  S2R R15, SR_CTAID.X ;  /* 0x00000000000f7919 */ /* 0x000ea20000002500 */
[----:B-1----:R-:W-:-:S05]  /*0040*/  SHF.R.U32.HI R2, RZ, 0x5, R20 ;  /* 0x00000005ff027819 */ /* 0x002fca0000011614 */
[----:B------:R-:W1:Y:S02]  /*0050*/  SHFL.IDX PT, R0, R2, RZ, 0x1f ;  /* 0x00001fff02007589 */ /* 0x000e6400000e0000 */
[----:B-1----:R-:W-:Y:S02]  /*0060*/  ISETP.GE.AND P0, PT, R0, 0x1, PT ;  /* 0x000000010000780c */ /* 0x002fe40003f06270 */
[----:B------:R1:W-:Y:S11]  /*0070*/  STL [R1+0x70], R0 ;  /* 0x0000700001007387 */ /* 0x0003f60000100800 */
[----:B------:R-:W-:Y:S06]  /*0080*/  @P0 BAR.ARV 0x4, 0x100 ;  /* 0x0104000000000b1d */ /* 0x000fec0000002000 */
[----:B--2---:R-:W-:-:S13]  /*0090*/  ISETP.GE.AND P0, PT, R15, c[0x0][0x538], PT ;  /* 0x00014e000f007a0c */ /* 0x004fda0003f06270 */
[----:B------:R-:W-:Y:S05]  /*00a0*/  @P0 EXIT ;  /* 0x000000000000094d */ /* 0x000fea0003800000 */
[----:B-1----:R-:W-:Y:S01]  /*00b0*/  SHF.R.S32.HI R13, RZ, 0x1f, R20 ;  /* 0x0000001fff0d7819 */ /* 0x002fe20000011414 */
[----:B------:R-:W-:Y:S01]  /*00c0*/  IMAD.MOV.U32 R14, RZ, RZ, 0x10 ;  /* 0x00000010ff0e7424 */ /* 0x000fe200078e00ff */
[----:B------:R-:W-:Y:S02]  /*00d0*/  ULDC.64 UR6, c[0x0][0x118] ;  /* 0x0000460000067ab9 */ /* 0x000fe40000000a00 */
[CC--:B------:R-:W-:Y:S02]  /*00e0*/  LEA.HI R2, R13.reuse, R20.reuse, RZ, 0x4 ;  /* 0x000000140d027211 */ /* 0x0c0fe400078f20ff */
[----:B------:R-:W-:Y:S02]  /*00f0*/  LEA.HI R12, R13, R20, RZ, 0x2 ;  /* 0x000000140d0c7211 */ /* 0x000fe400078f10ff */
[----:B------:R-:W-:Y:S02]  /*0100*/  SHF.R.S32.HI R3, RZ, 0x4, R2 ;  /* 0x00000004ff037819 */ /* 0x000fe40000011402 */
[----:B------:R-:W-:-:S02]  /*0110*/  SHF.R.S32.HI R8, RZ, 0x2, R12 ;  /* 0x00000002ff087819 */ /* 0x000fc4000001140c */
[----:B------:R-:W-:Y:S02]  /*0120*/  LEA.HI R0, R2, R3, RZ, 0x1 ;  /* 0x0000000302007211 */ /* 0x000fe400078f08ff */
[----:B------:R-:W-:Y:S02]  /*0130*/  SHF.R.S32.HI R4, RZ, 0x1f, R12 ;  /* 0x0000001fff047819 */ /* 0x000fe4000001140c */
[----:B------:R-:W-:Y:S02]  /*0140*/  LOP3.LUT R0, R0, 0xfffffffe, RZ, 0xc0, !PT ;  /* 0xfffffffe00007812 */ /* 0x000fe400078ec0ff */
[CC--:B------:R-:W-:Y:S02]  /*0150*/  LEA.HI R9, R13.reuse, R20.reuse, RZ, 0x3 ;  /* 0x000000140d097211 */ /* 0x0c0fe400078f18ff */
[----:B------:R-:W-:Y:S01]  /*0160*/  LEA.HI R7, R13, R20, RZ, 0x5 ;  /* 0x000000140d077211 */ /* 0x000fe200078f28ff */
[----:B------:R-:W-:Y:S01]  /*0170*/  IMAD.IADD R11, R3, 0x1, -R0 ;  /* 0x00000001030b7824 */ /* 0x000fe200078e0a00 */
[----:B------:R-:W-:-:S02]  /*0180*/  LOP3.LUT R0, R2, 0xfffffff0, RZ, 0xc0, !PT ;  /* 0xfffffff002007812 */ /* 0x000fc400078ec0ff */
[----:B------:R-:W-:Y:S02]  /*0190*/  LEA.HI R3, R4, R8, RZ, 0x3 ;  /* 0x0000000804037211 */ /* 0x000fe400078f18ff */
[----:B------:R-:W-:Y:S01]  /*01a0*/  SHF.R.S32.HI R19, RZ, 0x3, R9 ;  /* 0x00000003ff137819 */ /* 0x000fe20000011409 */
[C---:B------:R-:W-:Y:S01]  /*01b0*/  IMAD.IADD R2, R20.reuse, 0x1, -R0 ;  /* 0x0000000114027824 */ /* 0x040fe200078e0a00 */
[----:B------:R-:W-:Y:S02]  /*01c0*/  LOP3.LUT R4, R9, 0xfffffff8, RZ, 0xc0, !PT ;  /* 0xfffffff809047812 */ /* 0x000fe400078ec0ff */
[----:B------:R-:W-:Y:S01]  /*01d0*/  LOP3.LUT R0, R3, 0xfffffff8, RZ, 0xc0, !PT ;  /* 0xfffffff803007812 */ /* 0x000fe200078ec0ff */
[----:B------:R-:W-:Y:S01]  /*01e0*/  IMAD.SHL.U32 R3, R19, 0x40, RZ ;  /* 0x0000004013037824 */ /* 0x000fe200078e00ff */
[----:B------:R-:W-:Y:S01]  /*01f0*/  SHF.R.S32.HI R214, RZ, 0x5, R7 ;  /* 0x00000005ffd67819 */ /* 0x000fe20000011407 */
[----:B------:R-:W-:Y:S01]  /*0200*/  IMAD.IADD R18, R20, 0x1, -R4 ;  /* 0x0000000114127824 */ /* 0x000fe200078e0a04 */
[----:B------:R-:W-:Y:S01]  /*0210*/  SHF.R.S32.HI R4, RZ, 0x1f, R2 ;  /* 0x0000001fff047819 */ /* 0x000fe20000011402 */
[----:B------:R-:W-:Y:S01]  /*0220*/  IMAD.IADD R8, R8, 0x1, -R0 ;  /* 0x0000000108087824 */ /* 0x000fe200078e0a00 */
[----:B------:R-:W-:Y:S01]  /*0230*/  LOP3.LUT R0, R3, 0x1c0, RZ, 0xc0, !PT ;  /* 0x000001c003007812 */ /* 0x000fe200078ec0ff */
[----:B------:R-:W-:Y:S01]  /*0240*/  IMAD.SHL.U32 R226, R18, 0x8, RZ ;  /* 0x0000000812e27824 */ /* 0x000fe200078e00ff */
[----:B------:R-:W-:Y:S01]  /*0250*/  LEA.HI R208, R4, R2, RZ, 0x3 ;  /* 0x0000000204d07211 */ /* 0x000fe200078f18ff */
[----:B------:R-:W-:Y:S01]  /*0260*/  IMAD.SHL.U32 R6, R18, 0x40, RZ ;  /* 0x0000004012067824 */ /* 0x000fe200078e00ff */
[----:B------:R-:W-:-:S02]  /*0270*/  SHF.R.U32.HI R5, RZ, 0x3, R0 ;  /* 0x00000003ff057819 */ /* 0x000fc40000011600 */
[----:B------:R-:W-:Y:S02]  /*0280*/  LOP3.LUT R3, R0, 0x38, R226, 0xf8, !PT ;  /* 0x0000003800037812 */ /* 0x000fe400078ef8e2 */
[C---:B------:R-:W-:Y:S01]  /*0290*/  LOP3.LUT R4, R208.reuse, 0xfffffff8, RZ, 0xc0, !PT ;  /* 0xfffffff8d0047812 */ /* 0x040fe200078ec0ff */
[----:B------:R-:W-:Y:S01]  /*02a0*/  IMAD.SHL.U32 R208, R208, 0x40, RZ ;  /* 0x00000040d0d07824 */ /* 0x000fe200078e00ff */
[----:B------:R-:W-:Y:S02]  /*02b0*/  LOP3.LUT R10, R3, R5, RZ, 0x3c, !PT ;  /* 0x00000005030a7212 */ /* 0x000fe400078e3cff */
[----:B------:R-:W-:Y:S02]  /*02c0*/  LOP3.LUT R3, R7, 0xffffffe0, RZ, 0xc0, !PT ;  /* 0xffffffe007037812 */ /* 0x000fe400078ec0ff */
[----:B------:R-:W-:Y:S01]  /*02d0*/  LOP3.LUT R0, R6, 0x1c0, RZ, 0xc0, !PT ;  /* 0x000001c006007812 */ /* 0x000fe200078ec0ff */
[----:B------:R-:W-:Y:S01]  /*02e0*/  IMAD.IADD R6, R2, 0x1, -R4 ;  /* 0x0000000102067824 */ /* 0x000fe200078e0a04 */
[----:B------:R-:W-:Y:S01]  /*02f0*/  LOP3.LUT R5, R8, 0x1, RZ, 0xc0, !PT ;  /* 0x0000000108057812 */ /* 0x000fe200078ec0ff */
[----:B------:R-:W-:Y:S01]  /*0300*/  IMAD.IADD R17, R20, 0x1, -R3 ;  /* 0x0000000114117824 */ /* 0x000fe200078e0a03 */
[----:B------:R-:W-:-:S02]  /*0310*/  LOP3.LUT R4, R0, 0x8, R9, 0xf8, !PT ;  /* 0x0000000800047812 */ /* 0x000fc400078ef809 */
[----:B------:R-:W-:Y:S02]  /*0320*/  SHF.R.U32.HI R2, RZ, 0x3, R0 ;  /* 0x00000003ff027819 */ /* 0x000fe40000011600 */
[----:B------:R-:W-:Y:S02]  /*0330*/  SHF.R.S32.HI R0, RZ, 0x1f, R7 ;  /* 0x0000001fff007819 */ /* 0x000fe40000011407 */
[----:B------:R-:W-:Y:S02]  /*0340*/  LOP3.LUT R205, R4, R2, RZ, 0x3c, !PT ;  /* 0x0000000204cd7212 */ /* 0x000fe400078e3cff */
[----:B------:R-:W-:Y:S02]  /*0350*/  LEA.HI R0, R0, R214, RZ, 0x3 ;  /* 0x000000d600007211 */ /* 0x000fe400078f18ff */
[----:B------:R-:W-:Y:S01]  /*0360*/  SHF.R.S32.HI R9, RZ, 0x1f, R17 ;  /* 0x0000001fff097819 */ /* 0x000fe20000011411 */
[----:B------:R-:W-:Y:S01]  /*0370*/  IMAD R205, R11, 0x200, R205 ;  /* 0x000002000bcd7824 */ /* 0x000fe200078e02cd */
[----:B------:R-:W-:Y:S01]  /*0380*/  LOP3.LUT R2, R12, 0xfffffffc, RZ, 0xc0, !PT ;  /* 0xfffffffc0c027812 */ /* 0x000fe200078ec0ff */
[----:B------:R-:W-:Y:S01]  /*0390*/  IMAD.MOV.U32 R12, RZ, RZ, 0x20 ;  /* 0x00000020ff0c7424 */ /* 0x000fe200078e00ff */
[----:B------:R-:W-:-:S02]  /*03a0*/  LOP3.LUT R0, R0, 0xffffff8, RZ, 0xc0, !PT ;  /* 0x0ffffff800007812 */ /* 0x000fc400078ec0ff */
[----:B------:R-:W-:Y:S01]  /*03b0*/  LEA.HI R9, R9, R17, RZ, 0x2 ;  /* 0x0000001109097211 */ /* 0x000fe200078f10ff */
[----:B------:R-:W-:Y:S01]  /*03c0*/  IMAD.IADD R2, R20, 0x1, -R2 ;  /* 0x0000000114027824 */ /* 0x000fe200078e0a02 */
[----:B------:R-:W-:Y:S01]  /*03d0*/  LEA.HI R7, R13, R20, RZ, 0x6 ;  /* 0x000000140d077211 */ /* 0x000fe200078f30ff */
[----:B------:R-:W-:Y:S01]  /*03e0*/  IMAD.IADD R4, R214, 0x1, -R0 ;  /* 0x00000001d6047824 */ /* 0x000fe200078e0a00 */
[----:B------:R-:W-:Y:S02]  /*03f0*/  SHF.R.S32.HI R3, RZ, 0x2, R9 ;  /* 0x00000002ff037819 */ /* 0x000fe40000011409 */
[----:B------:R-:W-:Y:S01]  /*0400*/  LEA.HI R0, R2, R2, RZ, 0x1 ;  /* 0x0000000202007211 */ /* 0x000fe200078f08ff */
[----:B------:R-:W-:Y:S01]  /*0410*/  IMAD.SHL.U32 R7, R7, 0x8, RZ ;  /* 0x0000000807077824 */ /* 0x000fe200078e00ff */
[----:B------:R-:W-:Y:S01]  /*0420*/  ISETP.NE.U32.AND P0, PT, R5, 0x1, PT ;  /* 0x000000010500780c */ /* 0x000fe20003f05070 */
[----:B------:R-:W-:Y:S01]  /*0430*/  IMAD R16, R4, 0x10, R3 ;  /* 0x0000001004107824 */ /* 0x000fe200078e0203 */
[----:B------:R-:W-:Y:S01]  /*0440*/  LOP3.LUT R3, R0, 0x1ffffffe, RZ, 0xc0, !PT ;  /* 0x1ffffffe00037812 */ /* 0x000fe200078ec0ff */
[----:B------:R-:W-:Y:S01]  /*0450*/  IMAD.SHL.U32 R0, R6, 0x40, RZ ;  /* 0x0000004006007824 */ /* 0x000fe200078e00ff */
[----:B------:R-:W-:Y:S01]  /*0460*/  LOP3.LUT R10, R10, 0x7ffffe00, R7, 0xf8, !PT ;  /* 0x7ffffe000a0a7812 */ /* 0x000fe200078ef807 */
[C---:B------:R-:W-:Y:S01]  /*0470*/  IMAD.SHL.U32 R4, R8.reuse, 0x40, RZ ;  /* 0x0000004008047824 */ /* 0x040fe200078e00ff */
[----:B------:R-:W-:Y:S01]  /*0480*/  R2P PR, R8, 0x6 ;  /* 0x0000000608007804 */ /* 0x000fe20000000000 */
[----:B------:R-:W-:Y:S01]  /*0490*/  IMAD.SHL.U32 R5, R11, 0x8, RZ ;  /* 0x000000080b057824 */ /* 0x000fe200078e00ff */
[----:B------:R-:W-:Y:S01]  /*04a0*/  LOP3.LUT R0, R0, 0x1c0, RZ, 0xc0, !PT ;  /* 0x000001c000007812 */ /* 0x000fe200078ec0ff */
[----:B------:R-:W-:Y:S01]  /*04b0*/  IMAD.IADD R7, R2, 0x1, -R3 ;  /* 0x0000000102077824 */ /* 0x000fe200078e0a03 */
[----:B------:R-:W-:Y:S01]  /*04c0*/  LOP3.LUT R3, R4, 0x1c0, RZ, 0xc0, !PT ;  /* 0x000001c004037812 */ /* 0x000fe200078ec0ff */
[----:B------:R-:W-:Y:S01]  /*04d0*/  IMAD.MOV.U32 R8, RZ, RZ, 0x40 ;  /* 0x00000040ff087424 */ /* 0x000fe200078e00ff */
[C---:B------:R-:W-:Y:S01]  /*04e0*/  LOP3.LUT P4, RZ, R6.reuse, 0x2, RZ, 0xc0, !PT ;  /* 0x0000000206ff7812 */ /* 0x040fe2000788c0ff */
[----:B------:R-:W-:Y:S01]  /*04f0*/  STL [R1+0x74], R16 ;  /* 0x0000741001007387 */ /* 0x000fe20000100800 */
[----:B------:R-:W-:Y:S01]  /*0500*/  LOP3.LUT P3, RZ, R6, 0x4, RZ, 0xc0, !PT ;  /* 0x0000000406ff7812 */ /* 0x000fe2000786c0ff */
[----:B------:R-:W-:Y:S01]  /*0510*/  IMAD R6, R214, 0x200, R2 ;  /* 0x00000200d6067824 */ /* 0x000fe200078e0202 */
[----:B------:R-:W-:Y:S01]  /*0520*/  LOP3.LUT R5, R0, 0x8, R5, 0xf8, !PT ;  /* 0x0000000800057812 */ /* 0x000fe200078ef805 */
[----:B------:R-:W-:Y:S01]  /*0530*/  STL [R1+0x4c], R15 ;  /* 0x00004c0f01007387 */ /* 0x000fe20000100800 */
[----:B------:R-:W-:Y:S01]  /*0540*/  SHF.R.U32.HI R2, RZ, 0x3, R0 ;  /* 0x00000003ff027819 */ /* 0x000fe20000011600 */
[----:B------:R-:W-:Y:S01]  /*0550*/  IMAD.SHL.U32 R219, R10, 0x2, RZ ;  /* 0x000000020adb7824 */ /* 0x000fe200078e00ff */
[----:B------:R-:W-:-:S02]  /*0560*/  LEA.HI R0, R3, R3, RZ, 0x1d ;  /* 0x0000000303007211 */ /* 0x000fc400078fe8ff */
[----:B------:R-:W-:Y:S01]  /*0570*/  LOP3.LUT R2, R5, R2, RZ, 0x3c, !PT ;  /* 0x0000000205027212 */ /* 0x000fe200078e3cff */
[----:B------:R-:W-:Y:S01]  /*0580*/  IMAD R5, R18, 0x20, R19 ;  /* 0x0000002012057824 */ /* 0x000fe200078e0213 */
[----:B------:R-:W-:Y:S01]  /*0590*/  SEL R4, R14, 0xfffffff0, !P4 ;  /* 0xfffffff00e047807 */ /* 0x000fe20006000000 */
[----:B------:R-:W-:Y:S01]  /*05a0*/  IMAD.U32 R6, R6, 0x2, R0 ;  /* 0x0000000206067824 */ /* 0x000fe200078e0000 */
[----:B------:R-:W-:Y:S02]  /*05b0*/  LEA.HI R0, R13, R20, RZ, 0x7 ;  /* 0x000000140d007211 */ /* 0x000fe400078f38ff */
[----:B------:R-:W-:Y:S01]  /*05c0*/  LOP3.LUT R208, R2, 0x7ffffe00, R208, 0xf8, !PT ;  /* 0x7ffffe0002d07812 */ /* 0x000fe200078ef8d0 */
[----:B------:R1:W-:Y:S01]  /*05d0*/  STL [R1+0x8], R5 ;  /* 0x0000080501007387 */ /* 0x0003e20000100800 */
[----:B------:R-:W-:Y:S02]  /*05e0*/  SHF.R.S32.HI R2, RZ, 0x7, R0 ;  /* 0x00000007ff027819 */ /* 0x000fe40000011400 */
[----:B------:R-:W-:-:S02]  /*05f0*/  SEL R3, R12, 0xffffffe0, !P3 ;  /* 0xffffffe00c037807 */ /* 0x000fc40005800000 */
[----:B------:R-:W-:Y:S02]  /*0600*/  LOP3.LUT R0, R9, 0x7ffffffc, RZ, 0xc0, !PT ;  /* 0x7ffffffc09007812 */ /* 0x000fe400078ec0ff */
[----:B------:R-:W-:Y:S01]  /*0610*/  IADD3 R237, R226, 0x40, RZ ;  /* 0x00000040e2ed7810 */ /* 0x000fe20007ffe0ff */
[----:B------:R-:W-:Y:S01]  /*0620*/  IMAD.IADD R3, R4, 0x1, R3 ;  /* 0x0000000104037824 */ /* 0x000fe200078e0203 */
[----:B------:R-:W-:Y:S01]  /*0630*/  SHF.R.S32.HI R4, RZ, 0x1f, R226 ;  /* 0x0000001fff047819 */ /* 0x000fe200000114e2 */
[----:B------:R-:W-:Y:S01]  /*0640*/  IMAD.IADD R0, R17, 0x1, -R0 ;  /* 0x0000000111007824 */ /* 0x000fe200078e0a00 */
[----:B------:R-:W-:Y:S02]  /*0650*/  SEL R4, R12, 0xffffffe0, !P1 ;  /* 0xffffffe00c047807 */ /* 0x000fe40004800000 */
[----:B------:R-:W-:Y:S02]  /*0660*/  LEA R11, R6, 0x80, 0x1 ;  /* 0x00000080060b7811 */ /* 0x000fe400078e08ff */
[----:B------:R-:W-:Y:S01]  /*0670*/  SHF.R.S32.HI R2, RZ, 0x1f, R237 ;  /* 0x0000001fff027819 */ /* 0x000fe200000114ed */
[----:B------:R-:W-:Y:S01]  /*0680*/  IMAD.SHL.U32 R2, R0, 0x2, RZ ;  /* 0x0000000200027824 */ /* 0x000fe200078e00ff */
[----:B------:R-:W-:Y:S01]  /*0690*/  IADD3 R6, R11, -0x10, RZ ;  /* 0xfffffff00b067810 */ /* 0x000fe20007ffe0ff */
[----:B------:R-:W-:Y:S01]  /*06a0*/  IMAD R0, R7, 0x8, R16 ;  /* 0x0000000807007824 */ /* 0x000fe200078e0210 */
[----:B------:R-:W-:Y:S01]  /*06b0*/  LEA R208, R208, 0x100, 0x1 ;  /* 0x00000100d0d07811 */ /* 0x000fe200078e08ff */
[C---:B------:R-:W-:Y:S01]  /*06c0*/  IMAD.IADD R9, R11.reuse, 0x1, R4 ;  /* 0x000000010b097824 */ /* 0x040fe200078e0204 */
[----:B------:R-:W-:Y:S01]  /*06d0*/  @P0 IADD3 R6, R11, 0x10, RZ ;  /* 0x000000100b060810 */ /* 0x000fe20007ffe0ff */
[----:B------:R2:W-:Y:S01]  /*06e0*/  STL [R1+0x48], R2 ;  /* 0x0000480201007387 */ /* 0x0005e20000100800 */
[----:B------:R-:W-:Y:S01]  /*06f0*/  LEA R205, R205, 0x8100, 0x1 ;  /* 0x00008100cdcd7811 */ /* 0x000fe200078e08ff */
[----:B------:R-:W-:Y:S01]  /*0700*/  IMAD R214, R214, 0x800, R208 ;  /* 0x00000800d6d67824 */ /* 0x000fe200078e02d0 */
[----:B-1----:R-:W-:Y:S01]  /*0710*/  SEL R5, R8, 0xffffffc0, !P2 ;  /* 0xffffffc008057807 */ /* 0x002fe20005000000 */
[----:B------:R-:W-:Y:S01]  /*0720*/  STL [R1+0x50], R11 ;  /* 0x0000500b01007387 */ /* 0x000fe20000100800 */
[----:B------:R-:W-:-:S02]  /*0730*/  IMAD.IADD R4, R4, 0x1, R6 ;  /* 0x0000000104047824 */ /* 0x000fc400078e0206 */
[----:B------:R-:W-:Y:S01]  /*0740*/  IMAD R213, R3, 0x2, R208 ;  /* 0x0000000203d57824 */ /* 0x000fe200078e02d0 */
[----:B------:R1:W-:Y:S01]  /*0750*/  STL [R1+0x44], R0 ;  /* 0x0000440001007387 */ /* 0x0003e20000100800 */
[----:B------:R-:W-:-:S03]  /*0760*/  IMAD.IADD R7, R11, 0x1, R5 ;  /* 0x000000010b077824 */ /* 0x000fc600078e0205 */
[----:B------:R-:W-:Y:S04]  /*0770*/  STL [R1+0x5c], R9 ;  /* 0x00005c0901007387 */ /* 0x000fe80000100800 */
[----:B------:R3:W-:Y:S04]  /*0780*/  STL [R1+0x6c], R7 ;  /* 0x00006c0701007387 */ /* 0x0007e80000100800 */
[----:B------:R4:W-:Y:S01]  /*0790*/  STL [R1+0x54], R6 ;  /* 0x0000540601007387 */ /* 0x0009e20000100800 */
[----:B--2---:R-:W-:-:S05]  /*07a0*/  SEL R2, R12, 0xffffffe0, !P4 ;  /* 0xffffffe00c027807 */ /* 0x004fca0006000000 */
[----:B------:R-:W-:Y:S02]  /*07b0*/  IMAD.IADD R210, R208, 0x1, R2 ;  /* 0x00000001d0d27824 */ /* 0x000fe400078e0202 */
[----:B------:R-:W-:Y:S01]  /*07c0*/  IMAD.IADD R215, R2, 0x1, R214 ;  /* 0x0000000102d77824 */ /* 0x000fe200078e02d6 */
[----:B-1----:R-:W-:-:S04]  /*07d0*/  SEL R0, R8, 0xffffffc0, !P3 ;  /* 0xffffffc008007807 */ /* 0x002fc80005800000 */
[----:B------:R-:W-:Y:S01]  /*07e0*/  IADD3 R211, R0, R208, R2 ;  /* 0x000000d000d37210 */ /* 0x000fe20007ffe002 */
[--C-:B------:R-:W-:Y:S02]  /*07f0*/  IMAD.IADD R2, R4, 0x1, R5.reuse ;  /* 0x0000000104027824 */ /* 0x100fe400078e0205 */
[----:B------:R-:W-:Y:S02]  /*0800*/  IMAD.IADD R209, R208, 0x1, R0 ;  /* 0x00000001d0d17824 */ /* 0x000fe400078e0200 */
[----:B---3--:R-:W-:Y:S02]  /*0810*/  IMAD.IADD R7, R9, 0x1, R5 ;  /* 0x0000000109077824 */ /* 0x008fe400078e0205 */
[C---:B------:R-:W-:Y:S02]  /*0820*/  IMAD.IADD R217, R0.reuse, 0x1, R214 ;  /* 0x0000000100d97824 */ /* 0x040fe400078e02d6 */
[----:B----4-:R-:W-:Y:S01]  /*0830*/  IMAD.IADD R6, R5, 0x1, R6 ;  /* 0x0000000105067824 */ /* 0x010fe200078e0206 */
[----:B------:R1:W-:Y:S01]  /*0840*/  STL [R1+0x68], R7 ;  /* 0x0000680701007387 */ /* 0x0003e20000100800 */
[----:B------:R-:W-:-:S03]  /*0850*/  IMAD.IADD R216, R0, 0x1, R215 ;  /* 0x0000000100d87824 */ /* 0x000fc600078e02d7 */
[----:B------:R1:W-:Y:S04]  /*0860*/  STL [R1+0x64], R6 ;  /* 0x0000640601007387 */ /* 0x0003e80000100800 */
[----:B------:R1:W-:Y:S04]  /*0870*/  STL [R1+0x58], R4 ;  /* 0x0000580401007387 */ /* 0x0003e80000100800 */
[----:B------:R1:W-:Y:S02]  /*0880*/  STL [R1+0x60], R2 ;  /* 0x0000600201007387 */ /* 0x0003e40000100800 */
.L_x_519:
[----:B-1----:R-:W2:Y:S01]  /*0890*/  LDL R4, [R1+0x4c] ;  /* 0x00004c0001047983 */ /* 0x002ea20000100800 */
[----:B------:R-:W-:Y:S01]  /*08a0*/  IMAD.MOV.U32 R0, RZ, RZ, c[0x0][0x560] ;  /* 0x00015800ff007624 */ /* 0x000fe200078e00ff */
[----:B------:R-:W-:Y:S01]  /*08b0*/  YIELD ;  /* 0x0000000000007946 */ /* 0x000fe20003800000 */
[----:B------:R-:W-:Y:S03]  /*08c0*/  BSSY B0, `(.L_x_458) ;  /* 0x0000016000007945 */ /* 0x000fe60003800000 */
[----:B------:R-:W-:-:S13]  /*08d0*/  ISETP.NE.AND P0, PT, R0, 0x1, PT ;  /* 0x000000010000780c */ /* 0x000fda0003f05270 */
[----:B--2---:R-:W-:Y:S01]  /*08e0*/  @P0 IMAD.HI.U32 R0, R4, c[0x0][0x564], RZ ;  /* 0x0001590004000a27 */ /* 0x004fe200078e00ff */
[----:B------:R-:W-:-:S04]  /*08f0*/  MOV R3, R4 ;  /* 0x0000000400037202 */ /* 0x000fc80000000f00 */
[----:B------:R-:W-:-:S04]  /*0900*/  @P0 SHF.R.U32.HI R3, RZ, c[0x0][0x568], R0 ;  /* 0x00015a00ff030a19 */ /* 0x000fc80000011600 */
[----:B------:R-:W-:Y:S01]  /*0910*/  ISETP.GE.AND P0, PT, R3, c[0x0][0x578], PT ;  /* 0x00015e0003007a0c */ /* 0x000fe20003f06270 */
[----:B------:R-:W-:-:S04]  /*0920*/  IMAD.MOV R2, RZ, RZ, -R3 ;  /* 0x000000ffff027224 */ /* 0x000fc800078e0a03 */
[----:B------:R-:W-:-:S08]  /*0930*/  IMAD R2, R2, c[0x0][0x560], R4 ;  /* 0x0001580002027a24 */ /* 0x000fd000078e0204 */
[----:B------:R-:W-:Y:S05]  /*0940*/  @!P0 BRA `(.L_x_459) ;  /* 0x0000007000008947 */ /* 0x000fea0003800000 */
[----:B------:R-:W-:-:S04]  /*0950*/  MOV R0, c[0x0][0x56c] ;  /* 0x00015b0000007a02 */ /* 0x000fc80000000f00 */
[----:B------:R-:W-:Y:S02]  /*0960*/  ISETP.NE.AND P0, PT, R0, 0x1, PT ;  /* 0x000000010000780c */ /* 0x000fe40003f05270 */
[----:B------:R-:W-:-:S11]  /*0970*/  MOV R0, R2 ;  /* 0x0000000200007202 */ /* 0x000fd60000000f00 */
[----:B------:R-:W-:-:S05]  /*0980*/  @P0 IMAD.HI.U32 R4, R2, c[0x0][0x570], RZ ;  /* 0x00015c0002040a27 */ /* 0x000fca00078e00ff */
[----:B------:R-:W-:-:S05]  /*0990*/  @P0 SHF.R.U32.HI R0, RZ, c[0x0][0x574], R4 ;  /* 0x00015d00ff000a19 */ /* 0x000fca0000011604 */
[----:B------:R-:W-:Y:S01]  /*09a0*/  IMAD R4, R0, c[0x0][0x56c], RZ ;  /* 0x00015b0000047a24 */ /* 0x000fe200078e02ff */
[----:B------:R-:W-:Y:S05]  /*09b0*/  BRA `(.L_x_460) ;  /* 0x0000006000007947 */ /* 0x000fea0003800000 */
.L_x_459:
[----:B------:R-:W-:-:S04]  /*09c0*/  MOV R0, c[0x0][0x554] ;  /* 0x0001550000007a02 */ /* 0x000fc80000000f00 */
[----:B------:R-:W-:Y:S02]  /*09d0*/  ISETP.NE.AND P0, PT, R0, 0x1, PT ;  /* 0x000000010000780c */ /* 0x000fe40003f05270 */
[----:B------:R-:W-:-:S11]  /*09e0*/  MOV R0, R2 ;  /* 0x0000000200007202 */ /* 0x000fd60000000f00 */
[----:B------:R-:W-:-:S05]  /*09f0*/  @P0 IMAD.HI.U32 R4, R2, c[0x0][0x558], RZ ;  /* 0x0001560002040a27 */ /* 0x000fca00078e00ff */
[----:B------:R-:W-:-:S05]  /*0a00*/  @P0 SHF.R.U32.HI R0, RZ, c[0x0][0x55c], R4 ;  /* 0x00015700ff000a19 */ /* 0x000fca0000011604 */
[----:B------:R-:W-:Y:S02]  /*0a10*/  IMAD R4, R0, c[0x0][0x554], RZ ;  /* 0x0001550000047a24 */ /* 0x000fe400078e02ff */
.L_x_460:
[----:B------:R-:W-:Y:S05]  /*0a20*/  BSYNC B0 ;  /* 0x0000000000007941 */ /* 0x000fea0003800000 */
.L_x_458:
[----:B------:R-:W-:Y:S01]  /*0a30*/  IMAD.MOV.U32 R5, RZ, RZ, c[0x0][0x548] ;  /* 0x00015200ff057624 */ /* 0x000fe200078e00ff */
[----:B------:R-:W-:Y:S01]  /*0a40*/  ISETP.NE.U32.AND P0, PT, RZ, c[0x0][0x370], PT ;  /* 0x0000dc00ff007a0c */ /* 0x000fe20003f05070 */
[----:B------:R-:W-:Y:S02]  /*0a50*/  IMAD.IADD R4, R2, 0x1, -R4 ;  /* 0x0000000102047824 */ /* 0x000fe400078e0a04 */
[----:B------:R-:W-:Y:S01]  /*0a60*/  IMAD.MOV.U32 R174, RZ, RZ, RZ ;  /* 0x000000ffffae7224 */ /* 0x000fe200078e00ff */
[----:B------:R-:W-:Y:S01]  /*0a70*/  ISETP.NE.AND P1, PT, R5, 0x1, PT ;  /* 0x000000010500780c */ /* 0x000fe20003f25270 */
[----:B------:R-:W-:Y:S01]  /*0a80*/  IMAD R5, R3, c[0x0][0x554], R4 ;  /* 0x0001550003057a24 */ /* 0x000fe200078e0204 */
[----:B------:R-:W-:-:S04]  /*0a90*/  ISETP.NE.AND.EX P0, PT, RZ, c[0x0][0x374], PT, P0 ;  /* 0x0000dd00ff007a0c */ /* 0x000fc80003f05300 */
[----:B------:R-:W-:-:S07]  /*0aa0*/  MOV R8, R5 ;  /* 0x0000000500087202 */ /* 0x000fce0000000f00 */
[----:B------:R-:W-:-:S04]  /*0ab0*/  @P1 IMAD.HI.U32 R2, R5, c[0x0][0x54c], RZ ;  /* 0x0001530005021a27 */ /* 0x000fc800078e00ff */
[----:B------:R-:W-:Y:S01]  /*0ac0*/  @P0 IMAD.MOV.U32 R3, RZ, RZ, 0x4 ;  /* 0x00000004ff030424 */ /* 0x000fe200078e00ff */
[----:B------:R-:W-:-:S05]  /*0ad0*/  @P1 SHF.R.U32.HI R8, RZ, c[0x0][0x550], R2 ;  /* 0x00015400ff081a19 */ /* 0x000fca0000011602 */
[----:B------:R-:W-:Y:S01]  /*0ae0*/  @P0 IMAD.WIDE R2, R8, R3, c[0x0][0x370] ;  /* 0x0000dc0008020625 */ /* 0x000fe200078e0203 */
[----:B------:R-:W-:Y:S01]  /*0af0*/  LOP3.LUT R0, R0, 0x1ffffff, RZ, 0x3c, !PT ;  /* 0x01ffffff00007812 */ /* 0x000fe200078e3cff */
[----:B------:R1:W-:Y:S04]  /*0b00*/  STL [R1+0x3c], R8 ;  /* 0x00003c0801007387 */ /* 0x0003e80000100800 */
[----:B------:R2:W3:Y:S01]  /*0b10*/  @P0 LDG.E R174, [R2.64] ;  /* 0x0000000602ae0981 */ /* 0x0004e2000c1e1900 */
[----:B------:R-:W-:Y:S01]  /*0b20*/  MOV R35, c[0x0][0x2c4] ;  /* 0x0000b10000237a02 */ /* 0x000fe20000000f00 */
[----:B------:R-:W-:Y:S01]  /*0b30*/  IMAD.MOV.U32 R4, RZ, RZ, 0x80 ;  /* 0x00000080ff047424 */ /* 0x000fe200078e00ff */
[----:B------:R-:W-:Y:S01]  /*0b40*/  IADD3 R0, R0, c[0x0][0x53c], RZ ;  /* 0x00014f0000007a10 */ /* 0x000fe20007ffe0ff */
[----:B------:R-:W-:Y:S01]  /*0b50*/  CS2R R114, SRZ ;  /* 0x0000000000727805 */ /* 0x000fe2000001ff00 */
[----:B------:R-:W-:Y:S01]  /*0b60*/  ISETP.NE.AND P4, PT, R35, 0x1, PT ;  /* 0x000000012300780c */ /* 0x000fe20003f85270 */
[----:B------:R-:W-:Y:S01]  /*0b70*/  CS2R R112, SRZ ;  /* 0x0000000000707805 */ /* 0x000fe2000001ff00 */
[----:B------:R-:W-:Y:S01]  /*0b80*/  IADD3 R4, R4, -c[0x0][0x168], RZ ;  /* 0x80005a0004047a10 */ /* 0x000fe20007ffe0ff */
[----:B------:R-:W-:Y:S01]  /*0b90*/  IMAD.SHL.U32 R38, R0, 0x80, RZ ;  /* 0x0000008000267824 */ /* 0x000fe200078e00ff */
[----:B------:R-:W-:Y:S01]  /*0ba0*/  CS2R R134, SRZ ;  /* 0x0000000000867805 */ /* 0x000fe2000001ff00 */
[----:B------:R-:W-:Y:S01]  /*0bb0*/  MOV R132, RZ ;  /* 0x000000ff00847202 */ /* 0x000fe20000000f00 */
[----:B------:R-:W-:Y:S01]  /*0bc0*/  IMAD.MOV.U32 R110, RZ, RZ, RZ ;  /* 0x000000ffff6e7224 */ /* 0x000fe200078e00ff */
[----:B------:R-:W-:Y:S01]  /*0bd0*/  CS2R R6, SRZ ;  /* 0x0000000000067805 */ /* 0x000fe2000001ff00 */
[----:B------:R-:W-:Y:S01]  /*0be0*/  IADD3 R0, R38, 0x7f, RZ ;  /* 0x0000007f26007810 */ /* 0x000fe20007ffe0ff */
[----:B------:R1:W-:Y:S01]  /*0bf0*/  STL [R1+0x38], R38 ;  /* 0x0000382601007387 */ /* 0x0003e20000100800 */
[----:B------:R-:W-:Y:S01]  /*0c00*/  IMAD.MOV.U32 R108, RZ, RZ, RZ ;  /* 0x000000ffff6c7224 */ /* 0x000fe200078e00ff */
[----:B------:R-:W-:Y:S01]  /*0c10*/  MOV R130, RZ ;  /* 0x000000ff00827202 */ /* 0x000fe20000000f00 */
[----:B------:R-:W-:Y:S01]  /*0c20*/  CS2R R128, SRZ ;  /* 0x0000000000807805 */ /* 0x000fe2000001ff00 */
[----:B------:R-:W-:Y:S01]  /*0c30*/  IMAD.MOV.U32 R9, RZ, RZ, RZ ;  /* 0x000000ffff097224 */ /* 0x000fe200078e00ff */
[----:B------:R-:W-:Y:S01]  /*0c40*/  CS2R R10, SRZ ;  /* 0x00000000000a7805 */ /* 0x000fe2000001ff00 */
[----:B------:R-:W-:Y:S01]  /*0c50*/  IMAD.MOV.U32 R106, RZ, RZ, RZ ;  /* 0x000000ffff6a7224 */ /* 0x000fe200078e00ff */
[----:B------:R-:W-:Y:S01]  /*0c60*/  MOV R104, RZ ;  /* 0x000000ff00687202 */ /* 0x000fe20000000f00 */
[----:B------:R-:W-:Y:S01]  /*0c70*/  IMAD.MOV.U32 R102, RZ, RZ, RZ ;  /* 0x000000ffff667224 */ /* 0x000fe200078e00ff */
[----:B------:R-:W-:Y:S01]  /*0c80*/  CS2R R12, SRZ ;  /* 0x00000000000c7805 */ /* 0x000fe2000001ff00 */
[----:B------:R-:W-:Y:S01]  /*0c90*/  IMAD.MOV.U32 R100, RZ, RZ, RZ ;  /* 0x000000ffff647224 */ /* 0x000fe200078e00ff */
[----:B--2---:R-:W-:Y:S01]  /*0ca0*/  MOV R2, c[0x0][0x2ac] ;  /* 0x0000ab0000027a02 */ /* 0x004fe20000000f00 */
[----:B------:R-:W-:Y:S01]  /*0cb0*/  @P4 IMAD.HI.U32 R3, R0, c[0x0][0x2c8], RZ ;  /* 0x0000b20000034a27 */ /* 0x000fe200078e00ff */
[----:B------:R-:W-:Y:S01]  /*0cc0*/  MOV R98, RZ ;  /* 0x000000ff00627202 */ /* 0x000fe20000000f00 */
[----:B------:R-:W-:Y:S01]  /*0cd0*/  CS2R R14, SRZ ;  /* 0x00000000000e7805 */ /* 0x000fe2000001ff00 */
[----:B------:R-:W-:Y:S01]  /*0ce0*/  CS2R R16, SRZ ;  /* 0x0000000000107805 */ /* 0x000fe2000001ff00 */
[C---:B------:R-:W-:Y:S01]  /*0cf0*/  IMAD R37, R2.reuse, c[0x0][0x1d0], RZ ;  /* 0x0000740002257a24 */ /* 0x040fe200078e02ff */
[----:B------:R-:W-:Y:S01]  /*0d00*/  @P4 SHF.R.U32.HI R0, RZ, c[0x0][0x2cc], R3 ;  /* 0x0000b300ff004a19 */ /* 0x000fe20000011603 */
[----:B------:R-:W-:Y:S01]  /*0d10*/  IMAD R2, R2, c[0x0][0x1d0], R4 ;  /* 0x0000740002027a24 */ /* 0x000fe200078e0204 */
[----:B------:R-:W-:Y:S01]  /*0d20*/  MOV R92, RZ ;  /* 0x000000ff005c7202 */ /* 0x000fe20000000f00 */
[----:B------:R-:W-:Y:S01]  /*0d30*/  IMAD.MOV.U32 R96, RZ, RZ, RZ ;  /* 0x000000ffff607224 */ /* 0x000fe200078e00ff */
[----:B------:R-:W-:Y:S01]  /*0d40*/  IADD3 R3, R37, 0x7f, RZ ;  /* 0x0000007f25037810 */ /* 0x000fe20007ffe0ff */
[----:B------:R-:W-:Y:S01]  /*0d50*/  IMAD.IADD R0, R2, 0x1, R0 ;  /* 0x0000000102007824 */ /* 0x000fe200078e0200 */
[----:B------:R-:W-:Y:S01]  /*0d60*/  CS2R R18, SRZ ;  /* 0x0000000000127805 */ /* 0x000fe2000001ff00 */
[----:B------:R-:W-:Y:S01]  /*0d70*/  IMAD.MOV.U32 R94, RZ, RZ, RZ ;  /* 0x000000ffff5e7224 */ /* 0x000fe200078e00ff */
[----:B------:R-:W-:Y:S01]  /*0d80*/  SHF.R.S32.HI R2, RZ, 0x1f, R3 ;  /* 0x0000001fff027819 */ /* 0x000fe20000011403 */
[----:B------:R-:W-:Y:S01]  /*0d90*/  IMAD.MOV.U32 R90, RZ, RZ, RZ ;  /* 0x000000ffff5a7224 */ /* 0x000fe200078e00ff */
[----:B------:R-:W-:Y:S01]  /*0da0*/  SHF.R.S32.HI R4, RZ, 0x1f, R0 ;  /* 0x0000001fff047819 */ /* 0x000fe20000011400 */
[----:B------:R-:W-:Y:S01]  /*0db0*/  IMAD.MOV.U32 R88, RZ, RZ, RZ ;  /* 0x000000ffff587224 */ /* 0x000fe200078e00ff */
[----:B------:R-:W-:Y:S01]  /*0dc0*/  LEA.HI R2, R2, R3, RZ, 0x7 ;  /* 0x0000000302027211 */ /* 0x000fe200078f38ff */
[----:B------:R-:W-:Y:S01]  /*0dd0*/  IMAD.MOV R3, RZ, RZ, -R8 ;  /* 0x000000ffff037224 */ /* 0x000fe200078e0a08 */
[----:B------:R-:W-:Y:S01]  /*0de0*/  LEA.HI R4, R4, R0, RZ, 0x7 ;  /* 0x0000000004047211 */ /* 0x000fe200078f38ff */
[----:B------:R-:W-:Y:S01]  /*0df0*/  CS2R R20, SRZ ;  /* 0x0000000000147805 */ /* 0x000fe2000001ff00 */
[----:B------:R-:W-:Y:S01]  /*0e00*/  SHF.R.S32.HI R0, RZ, 0x7, R2 ;  /* 0x00000007ff007819 */ /* 0x000fe20000011402 */
[----:B------:R-:W-:Y:S01]  /*0e10*/  IMAD R54, R3, c[0x0][0x548], R5 ;  /* 0x0001520003367a24 */ /* 0x000fe200078e0205 */
[----:B------:R-:W-:Y:S01]  /*0e20*/  SHF.R.S32.HI R2, RZ, 0x7, R4 ;  /* 0x00000007ff027819 */ /* 0x000fe20000011404 */
[----:B------:R-:W-:Y:S01]  /*0e30*/  IMAD.MOV.U32 R84, RZ, RZ, RZ ;  /* 0x000000ffff547224 */ /* 0x000fe200078e00ff */
[----:B------:R-:W-:Y:S01]  /*0e40*/  CS2R R4, SRZ ;  /* 0x0000000000047805 */ /* 0x000fe2000001ff00 */
[----:B------:R-:W-:Y:S01]  /*0e50*/  MOV R86, RZ ;  /* 0x000000ff00567202 */ /* 0x000fe20000000f00 */
[----:B------:R1:W-:Y:S01]  /*0e60*/  STL [R1+0x40], R54 ;  /* 0x0000403601007387 */ /* 0x0003e20000100800 */
[----:B------:R-:W-:Y:S01]  /*0e70*/  IMNMX R223, R0, R2, PT ;  /* 0x0000000200df7217 */ /* 0x000fe20003800200 */
[----:B------:R-:W-:Y:S01]  /*0e80*/  IMAD.MOV.U32 R82, RZ, RZ, RZ ;  /* 0x000000ffff527224 */ /* 0x000fe200078e00ff */
[----:B------:R-:W-:Y:S01]  /*0e90*/  PRMT R0, RZ, 0x7610, R0 ;  /* 0x00007610ff007816 */ /* 0x000fe20000000000 */
[----:B------:R-:W-:Y:S01]  /*0ea0*/  CS2R R22, SRZ ;  /* 0x0000000000167805 */ /* 0x000fe2000001ff00 */
[----:B------:R-:W-:Y:S01]  /*0eb0*/  ISETP.GE.AND P0, PT, R223, 0x1, PT ;  /* 0x00000001df00780c */ /* 0x000fe20003f06270 */
[----:B------:R-:W-:Y:S01]  /*0ec0*/  IMAD.MOV.U32 R78, RZ, RZ, RZ ;  /* 0x000000ffff4e7224 */ /* 0x000fe200078e00ff */
[----:B------:R-:W-:Y:S01]  /*0ed0*/  MOV R80, RZ ;  /* 0x000000ff00507202 */ /* 0x000fe20000000f00 */
[----:B------:R-:W-:Y:S01]  /*0ee0*/  CS2R R24, SRZ ;  /* 0x0000000000187805 */ /* 0x000fe2000001ff00 */
        /* <DEDUP_REMOVED lines=14> */
[----:B---3--:R1:W-:Y:S01]  /*0fd0*/  STL [R1+0x10], R174 ;  /* 0x000010ae01007387 */ /* 0x0083e20000100800 */
[----:B------:R-:W-:Y:S05]  /*0fe0*/  @!P0 BRA `(.L_x_461) ;  /* 0x0000d0c000008947 */ /* 0x000fea0003800000 */
[----:B------:R-:W-:-:S04]  /*0ff0*/  ISETP.NE.U32.AND P0, PT, RZ, c[0x0][0x340], PT ;  /* 0x0000d000ff007a0c */ /* 0x000fc80003f05070 */
[----:B------:R-:W-:-:S13]  /*1000*/  ISETP.NE.AND.EX P0, PT, RZ, c[0x0][0x344], PT, P0 ;  /* 0x0000d100ff007a0c */ /* 0x000fda0003f05300 */
[----:B------:R-:W-:-:S04]  /*1010*/  @P0 IMAD.MOV.U32 R2, RZ, RZ, 0x4 ;  /* 0x00000004ff020424 */ /* 0x000fc800078e00ff */
[----:B------:R-:W-:-:S05]  /*1020*/  @P0 IMAD.WIDE R2, R8, R2, c[0x0][0x340] ;  /* 0x0000d00008020625 */ /* 0x000fca00078e0202 */
[----:B------:R2:W5:Y:S01]  /*1030*/  @P0 LDG.E R0, [R2.64] ;  /* 0x0000000602000981 */ /* 0x000562000c1e1900 */
[----:B------:R-:W-:Y:S01]  /*1040*/  WARPSYNC 0xffffffff ;  /* 0xffffffff00007948 */ /* 0x000fe20003800000 */
[----:B------:R-:W-:Y:S02]  /*1050*/  @!P0 MOV R0, R8 ;  /* 0x0000000800008202 */ /* 0x000fe40000000f00 */
[----:B--2---:R-:W2:Y:S01]  /*1060*/  LDL R171, [R1+0x8] ;  /* 0x0000080001ab7983 */ /* 0x004ea20000100800 */
[----:B------:R-:W-:Y:S02]  /*1070*/  IMAD.MOV.U32 R3, RZ, RZ, c[0x0][0x2b8] ;  /* 0x0000ae00ff037624 */ /* 0x000fe400078e00ff */
[----:B-----5:R-:W-:-:S03]  /*1080*/  IMAD.WIDE.U32 R172, R0, c[0x0][0x2b0], RZ ;  /* 0x0000ac0000ac7a25 */ /* 0x020fc600078e00ff */
[----:B------:R-:W-:Y:S01]  /*1090*/  ISETP.NE.AND P3, PT, R3, 0x1, PT ;  /* 0x000000010300780c */ /* 0x000fe20003f65270 */
[----:B------:R-:W-:Y:S01]  /*10a0*/  IMAD.MOV.U32 R221, RZ, RZ, RZ ;  /* 0x000000ffffdd7224 */ /* 0x000fe200078e00ff */
[----:B------:R-:W-:Y:S01]  /*10b0*/  SHF.R.S32.HI R3, RZ, 0x1f, R0 ;  /* 0x0000001fff037819 */ /* 0x000fe20000011400 */
[----:B------:R-:W-:Y:S01]  /*10c0*/  BAR.SYNC.DEFER_BLOCKING 0x0 ;  /* 0x0000000000007b1d */ /* 0x000fe20000010000 */
[----:B------:R-:W-:-:S05]  /*10d0*/  SHF.R.S32.HI R45, RZ, 0x1f, R54 ;  /* 0x0000001fff2d7819 */ /* 0x000fca0000011436 */
[----:B------:R-:W-:Y:S01]  /*10e0*/  IMAD R5, R45, c[0x0][0x1b8], RZ ;  /* 0x00006e002d057a24 */ /* 0x000fe200078e02ff */
[----:B------:R-:W-:Y:S01]  /*10f0*/  SHF.R.S32.HI R6, RZ, 0x1f, R8 ;  /* 0x0000001fff067819 */ /* 0x000fe20000011408 */
[----:B------:R-:W3:Y:S02]  /*1100*/  S2R R39, SR_TID.X ;  /* 0x0000000000277919 */ /* 0x000ee40000002100 */
[----:B------:R-:W-:Y:S02]  /*1110*/  IMAD R5, R54, c[0x0][0x1bc], R5 ;  /* 0x00006f0036057a24 */ /* 0x000fe400078e0205 */
[----:B------:R-:W-:Y:S01]  /*1120*/  IMAD R16, R35, c[0x0][0x168], RZ ;  /* 0x00005a0023107a24 */ /* 0x000fe200078e02ff */
[----:B------:R-:W-:Y:S02]  /*1130*/  SHF.R.S32.HI R53, RZ, 0x1f, R226 ;  /* 0x0000001fff357819 */ /* 0x000fe400000114e2 */
[----:B------:R-:W-:Y:S02]  /*1140*/  SHF.R.S32.HI R52, RZ, 0x1f, R237 ;  /* 0x0000001fff347819 */ /* 0x000fe400000114ed */
[----:B------:R-:W-:-:S02]  /*1150*/  ISETP.GE.AND P2, PT, R226, c[0x0][0x198], PT ;  /* 0x00006600e2007a0c */ /* 0x000fc40003f46270 */
[----:B------:R-:W-:Y:S01]  /*1160*/  ISETP.GE.AND P6, PT, R237, c[0x0][0x198], PT ;  /* 0x00006600ed007a0c */ /* 0x000fe20003fc6270 */
[----:B------:R-:W-:Y:S01]  /*1170*/  IMAD.WIDE.U32 R168, R54, c[0x0][0x1e8], RZ ;  /* 0x00007a0036a87a25 */ /* 0x000fe200078e00ff */
[----:B------:R-:W-:Y:S01]  /*1180*/  IADD3 R204, R205, 0x20, RZ ;  /* 0x00000020cdcc7810 */ /* 0x000fe20007ffe0ff */
[----:B------:R-:W-:Y:S02]  /*1190*/  STL.64 [R1+0x20], R172 ;  /* 0x000020ac01007387 */ /* 0x000fe40000100a00 */
[----:B--2---:R-:W-:-:S05]  /*11a0*/  IMAD R2, R223, 0x80, R171 ;  /* 0x00000080df027824 */ /* 0x004fca00078e02ab */
[----:B------:R-:W-:-:S04]  /*11b0*/  IADD3 R2, R2, -0x80, RZ ;  /* 0xffffff8002027810 */ /* 0x000fc80007ffe0ff */
[C---:B------:R-:W-:Y:S01]  /*11c0*/  ISETP.GE.AND P1, PT, R2.reuse, R37, PT ;  /* 0x000000250200720c */ /* 0x040fe20003f26270 */
[----:B------:R-:W-:Y:S02]  /*11d0*/  IMAD.IADD R222, R2, 0x1, R174 ;  /* 0x0000000102de7824 */ /* 0x000fe400078e02ae */
[----:B------:R-:W-:Y:S01]  /*11e0*/  IMAD R2, R3, c[0x0][0x2b0], RZ ;  /* 0x0000ac0003027a24 */ /* 0x000fe200078e02ff */
[----:B------:R-:W-:Y:S01]  /*11f0*/  ISETP.GT.OR P1, PT, R171, 0x7f, P1 ;  /* 0x0000007fab00780c */ /* 0x000fe20000f24670 */
[----:B------:R-:W-:-:S04]  /*1200*/  @P3 IMAD.HI.U32 R3, R222, c[0x0][0x2bc], RZ ;  /* 0x0000af00de033a27 */ /* 0x000fc800078e00ff */
[----:B------:R-:W-:Y:S01]  /*1210*/  IMAD.MOV.U32 R12, RZ, RZ, R222 ;  /* 0x000000ffff0c7224 */ /* 0x000fe200078e00de */
[----:B------:R-:W-:Y:S01]  /*1220*/  @P3 SHF.R.U32.HI R12, RZ, c[0x0][0x2c0], R3 ;  /* 0x0000b000ff0c3a19 */ /* 0x000fe20000011603 */
[----:B------:R-:W-:-:S04]  /*1230*/  IMAD R2, R0, c[0x0][0x2b4], R2 ;  /* 0x0000ad0000027a24 */ /* 0x000fc800078e0202 */
[----:B------:R-:W-:Y:S02]  /*1240*/  IMAD.IADD R170, R173, 0x1, R2 ;  /* 0x00000001adaa7824 */ /* 0x000fe400078e0202 */
[----:B------:R-:W-:Y:S01]  /*1250*/  @!P1 IADD3 R0, P0, R12, R172, RZ ;  /* 0x000000ac0c009210 */ /* 0x000fe20007f1e0ff */
[----:B------:R-:W-:Y:S01]  /*1260*/  IMAD.IADD R4, R171, 0x1, R38 ;  /* 0x00000001ab047824 */ /* 0x000fe200078e0226 */
[----:B---3--:R-:W-:Y:S01]  /*1270*/  SHF.R.S32.HI R36, RZ, 0x1f, R39 ;  /* 0x0000001fff247819 */ /* 0x008fe20000011427 */
[----:B------:R-:W-:Y:S01]  /*1280*/  IMAD.WIDE.U32 R46, R54, c[0x0][0x210], RZ ;  /* 0x00008400362e7a25 */ /* 0x000fe200078e00ff */
[----:B------:R-:W-:Y:S01]  /*1290*/  @!P1 LEA.HI.X.SX32 R3, R12, R170, 0x1, P0 ;  /* 0x000000aa0c039211 */ /* 0x000fe200000f0eff */
[----:B------:R-:W-:Y:S01]  /*12a0*/  STL [R1+0x30], R170 ;  /* 0x000030aa01007387 */ /* 0x000fe20000100800 */
[----:B------:R-:W-:-:S04]  /*12b0*/  @!P1 LEA R2, P0, R0, c[0x0][0x2a0], 0x2 ;  /* 0x0000a80000029a11 */ /* 0x000fc800078010ff */
[----:B------:R-:W-:-:S05]  /*12c0*/  @!P1 LEA.HI.X R3, R0, c[0x0][0x2a4], R3, 0x2, P0 ;  /* 0x0000a90000039a11 */ /* 0x000fca00000f1403 */
[----:B------:R2:W3:Y:S01]  /*12d0*/  @!P1 LDG.E R221, [R2.64] ;  /* 0x0000000602dd9981 */ /* 0x0004e2000c1e1900 */
[----:B------:R-:W-:Y:S01]  /*12e0*/  @P4 IMAD.HI.U32 R7, R4, c[0x0][0x2c8], RZ ;  /* 0x0000b20004074a27 */ /* 0x000fe200078e00ff */
[----:B------:R-:W-:Y:S01]  /*12f0*/  LEA.HI R36, R36, R39, RZ, 0x3 ;  /* 0x0000002724247211 */ /* 0x000fe200078f18ff */
[----:B------:R-:W-:Y:S01]  /*1300*/  BSSY B0, `(.L_x_462) ;  /* 0x00001ef000007945 */ /* 0x000fe20003800000 */
[----:B------:R-:W-:Y:S01]  /*1310*/  STL.64 [R1+0x18], R168 ;  /* 0x000018a801007387 */ /* 0x000fe20000100a00 */
[----:B------:R-:W-:Y:S01]  /*1320*/  IMAD.MOV.U32 R0, RZ, RZ, R4 ;  /* 0x000000ffff007224 */ /* 0x000fe200078e0004 */
[----:B------:R-:W-:Y:S01]  /*1330*/  @P4 SHF.R.U32.HI R0, RZ, c[0x0][0x2cc], R7 ;  /* 0x0000b300ff004a19 */ /* 0x000fe20000011607 */
[----:B------:R-:W-:Y:S01]  /*1340*/  IMAD.SHL.U32 R165, R226, 0x2, RZ ;  /* 0x00000002e2a57824 */ /* 0x000fe200078e00ff */
[----:B------:R-:W-:Y:S01]  /*1350*/  SHF.R.S32.HI R36, RZ, 0x3, R36 ;  /* 0x00000003ff247819 */ /* 0x000fe20000011424 */
[----:B------:R-:W-:Y:S01]  /*1360*/  IMAD.SHL.U32 R166, R237, 0x2, RZ ;  /* 0x00000002eda67824 */ /* 0x000fe200078e00ff */
[----:B------:R-:W-:-:S03]  /*1370*/  SHF.R.S32.HI R7, RZ, 0x1f, R0 ;  /* 0x0000001fff077819 */ /* 0x000fc60000011400 */
[----:B------:R-:W-:-:S05]  /*1380*/  IMAD.IADD R11, R36, 0x1, R38 ;  /* 0x00000001240b7824 */ /* 0x000fca00078e0226 */
[C---:B------:R-:W-:Y:S02]  /*1390*/  ISETP.GE.AND P1, PT, R11.reuse, R16, PT ;  /* 0x000000100b00720c */ /* 0x040fe40003f26270 */
[----:B------:R-:W-:Y:S01]  /*13a0*/  IADD3 R14, R11, 0x40, RZ ;  /* 0x000000400b0e7810 */ /* 0x000fe20007ffe0ff */
[----:B--2---:R-:W-:-:S04]  /*13b0*/  IMAD.WIDE.U32 R2, R54, c[0x0][0x1b8], RZ ;  /* 0x00006e0036027a25 */ /* 0x004fc800078e00ff */
[----:B------:R-:W-:Y:S02]  /*13c0*/  IMAD.IADD R3, R3, 0x1, R5 ;  /* 0x0000000103037824 */ /* 0x000fe400078e0205 */
[----:B------:R-:W-:Y:S02]  /*13d0*/  IMAD R5, R6, c[0x0][0x1c0], RZ ;  /* 0x0000700006057a24 */ /* 0x000fe400078e02ff */
[----:B------:R-:W-:-:S04]  /*13e0*/  IMAD.WIDE.U32 R2, R8, c[0x0][0x1c0], R2 ;  /* 0x0000700008027a25 */ /* 0x000fc800078e0002 */
[----:B------:R-:W-:Y:S02]  /*13f0*/  IMAD R6, R8, c[0x0][0x1c4], R5 ;  /* 0x0000710008067a24 */ /* 0x000fe400078e0205 */
[----:B------:R-:W-:Y:S02]  /*1400*/  IMAD.MOV R5, RZ, RZ, -R0 ;  /* 0x000000ffff057224 */ /* 0x000fe400078e0a00 */
[----:B------:R-:W-:Y:S02]  /*1410*/  IMAD.IADD R3, R3, 0x1, R6 ;  /* 0x0000000103037824 */ /* 0x000fe400078e0206 */
[----:B------:R-:W-:Y:S02]  /*1420*/  IMAD R4, R5, c[0x0][0x2c4], R4 ;  /* 0x0000b10005047a24 */ /* 0x000fe400078e0204 */
[----:B------:R-:W-:Y:S01]  /*1430*/  IMAD R5, R7, c[0x0][0x1b0], RZ ;  /* 0x00006c0007057a24 */ /* 0x000fe200078e02ff */
[C---:B------:R-:W-:Y:S01]  /*1440*/  IADD3 R7, R11.reuse, 0x20, RZ ;  /* 0x000000200b077810 */ /* 0x040fe20007ffe0ff */
[----:B------:R-:W-:Y:S01]  /*1450*/  IMAD.WIDE.U32 R2, R0, c[0x0][0x1b0], R2 ;  /* 0x00006c0000027a25 */ /* 0x000fe200078e0002 */
[----:B------:R-:W-:-:S03]  /*1460*/  IADD3 R11, R11, 0x60, RZ ;  /* 0x000000600b0b7810 */ /* 0x000fc60007ffe0ff */
[----:B------:R-:W-:Y:S01]  /*1470*/  IMAD R6, R0, c[0x0][0x1b4], R5 ;  /* 0x00006d0000067a24 */ /* 0x000fe200078e0205 */
[----:B------:R-:W-:-:S03]  /*1480*/  SHF.R.S32.HI R5, RZ, 0x1f, R4 ;  /* 0x0000001fff057819 */ /* 0x000fc60000011404 */
[----:B------:R-:W-:Y:S02]  /*1490*/  IMAD.IADD R3, R3, 0x1, R6 ;  /* 0x0000000103037824 */ /* 0x000fe400078e0206 */
[----:B------:R-:W-:Y:S02]  /*14a0*/  IMAD R0, R5, c[0x0][0x1a8], RZ ;  /* 0x00006a0005007a24 */ /* 0x000fe400078e02ff */
[----:B------:R-:W-:-:S04]  /*14b0*/  IMAD.WIDE.U32 R2, R4, c[0x0][0x1a8], R2 ;  /* 0x00006a0004027a25 */ /* 0x000fc800078e0002 */
[----:B------:R-:W-:Y:S01]  /*14c0*/  IMAD R0, R4, c[0x0][0x1ac], R0 ;  /* 0x00006b0004007a24 */ /* 0x000fe200078e0200 */
[----:B-1----:R-:W-:Y:S01]  /*14d0*/  LEA R8, P0, R2, c[0x0][0x160], 0x1 ;  /* 0x0000580002087a11 */ /* 0x002fe200078008ff */
[----:B------:R-:W-:Y:S02]  /*14e0*/  IMAD.MOV R6, RZ, RZ, -R12 ;  /* 0x000000ffff067224 */ /* 0x000fe400078e0a0c */
[----:B------:R-:W-:Y:S02]  /*14f0*/  IMAD.IADD R9, R3, 0x1, R0 ;  /* 0x0000000103097824 */ /* 0x000fe400078e0200 */
[----:B------:R-:W1:Y:S01]  /*1500*/  SHFL.IDX PT, R0, R8, RZ, 0x181f ;  /* 0x00181fff08007589 */ /* 0x000e6200000e0000 */
[----:B------:R-:W-:Y:S02]  /*1510*/  IMAD R222, R6, c[0x0][0x2b8], R222 ;  /* 0x0000ae0006de7a24 */ /* 0x000fe400078e02de */
[----:B------:R-:W-:Y:S01]  /*1520*/  LEA.HI.X R9, R2, c[0x0][0x164], R9, 0x1, P0 ;  /* 0x0000590002097a11 */ /* 0x000fe200000f0c09 */
[----:B------:R-:W-:Y:S02]  /*1530*/  SHFL.IDX PT, R10, R8, 0x1, 0x181f ;  /* 0x00381f00080a7f89 */ /* 0x000fe400000e0000 */
[----:B------:R-:W-:-:S02]  /*1540*/  SHF.R.S32.HI R15, RZ, 0x1f, R222 ;  /* 0x0000001fff0f7819 */ /* 0x000fc400000114de */
[----:B------:R-:W2:Y:S04]  /*1550*/  SHFL.IDX PT, R3, R9, RZ, 0x181f ;  /* 0x00181fff09037589 */ /* 0x000ea800000e0000 */
[----:B------:R-:W4:Y:S04]  /*1560*/  SHFL.IDX PT, R12, R9, 0x1, 0x181f ;  /* 0x00381f00090c7f89 */ /* 0x000f2800000e0000 */
[----:B------:R-:W-:Y:S04]  /*1570*/  SHFL.IDX PT, R13, R9, 0x2, 0x181f ;  /* 0x00581f00090d7f89 */ /* 0x000fe800000e0000 */
[----:B------:R-:W-:Y:S01]  /*1580*/  SHFL.IDX PT, R9, R9, 0x3, 0x181f ;  /* 0x00781f0009097f89 */ /* 0x000fe200000e0000 */
[----:B-1----:R-:W-:-:S02]  /*1590*/  @!P1 LEA R4, P5, R226, R0, 0x1 ;  /* 0x00000000e2049211 */ /* 0x002fc400078a08ff */
[----:B------:R-:W-:Y:S02]  /*15a0*/  @!P1 LEA R2, P0, R237, R0, 0x1 ;  /* 0x00000000ed029211 */ /* 0x000fe400078008ff */
[----:B------:R-:W1:Y:S01]  /*15b0*/  SHFL.IDX PT, R0, R8, 0x2, 0x181f ;  /* 0x00581f0008007f89 */ /* 0x000e6200000e0000 */
[----:B--2---:R-:W-:-:S03]  /*15c0*/  @!P1 LEA.HI.X R5, R226, R3, R53, 0x1, P5 ;  /* 0x00000003e2059211 */ /* 0x004fc600028f0c35 */
[----:B------:R-:W2:Y:S01]  /*15d0*/  SHFL.IDX PT, R8, R8, 0x3, 0x181f ;  /* 0x00781f0008087f89 */ /* 0x000ea200000e0000 */
[----:B------:R-:W-:Y:S02]  /*15e0*/  @!P1 LEA.HI.X R3, R237, R3, R52, 0x1, P0 ;  /* 0x00000003ed039211 */ /* 0x000fe400000f0c34 */
[-C--:B------:R-:W-:Y:S01]  /*15f0*/  ISETP.GE.AND P0, PT, R7, R16.reuse, PT ;  /* 0x000000100700720c */ /* 0x080fe20003f06270 */
[----:B------:R1:W-:Y:S01]  /*1600*/  @!P1 LDGSTS.E.BYPASS.LTC128B.128 [R219+0x100], [R4.64], !P2 ;  /* 0x0010000004db9fae */ /* 0x0003e2000d101d46 */
[----:B------:R-:W-:-:S03]  /*1610*/  ISETP.GE.AND P5, PT, R14, R16, PT ;  /* 0x000000100e00720c */ /* 0x000fc60003fa6270 */
[----:B------:R2:W-:Y:S08]  /*1620*/  @!P1 LDGSTS.E.BYPASS.LTC128B.128 [R219+0x4100], [R2.64], !P6 ;  /* 0x0410000002db9fae */ /* 0x0005f0000f101d46 */
[----:B------:R-:W-:-:S04]  /*1630*/  @!P0 LEA R6, P1, R226, R10, 0x1 ;  /* 0x0000000ae2068211 */ /* 0x000fc800078208ff */
[----:B----4-:R-:W-:-:S05]  /*1640*/  @!P0 LEA.HI.X R7, R226, R12, R53, 0x1, P1 ;  /* 0x0000000ce2078211 */ /* 0x010fca00008f0c35 */
[----:B------:R4:W-:Y:S01]  /*1650*/  @!P0 LDGSTS.E.BYPASS.LTC128B.128 [R219+0x1100], [R6.64], !P2 ;  /* 0x0110000006db8fae */ /* 0x0009e2000d101d46 */
[----:B-1----:R-:W-:Y:S02]  /*1660*/  IMAD R4, R15, c[0x0][0x1e0], RZ ;  /* 0x000078000f047a24 */ /* 0x002fe400078e02ff */
[----:B--2---:R-:W-:-:S04]  /*1670*/  IMAD.WIDE.U32 R2, R222, c[0x0][0x1e0], RZ ;  /* 0x00007800de027a25 */ /* 0x004fc800078e00ff */
[----:B------:R-:W-:Y:S01]  /*1680*/  IMAD R5, R222, c[0x0][0x1e4], R4 ;  /* 0x00007900de057a24 */ /* 0x000fe200078e0204 */
[----:B------:R-:W-:Y:S01]  /*1690*/  @!P0 LEA R4, P1, R237, R10, 0x1 ;  /* 0x0000000aed048211 */ /* 0x000fe200078208ff */
[----:B------:R-:W-:Y:S02]  /*16a0*/  IMAD R10, R45, c[0x0][0x1e8], RZ ;  /* 0x00007a002d0a7a24 */ /* 0x000fe400078e02ff */
[----:B------:R-:W-:Y:S01]  /*16b0*/  IMAD.IADD R3, R3, 0x1, R5 ;  /* 0x0000000103037824 */ /* 0x000fe200078e0205 */
[----:B------:R-:W-:-:S05]  /*16c0*/  @!P0 LEA.HI.X R5, R237, R12, R52, 0x1, P1 ;  /* 0x0000000ced058211 */ /* 0x000fca00008f0c34 */
[----:B------:R1:W-:Y:S01]  /*16d0*/  @!P0 LDGSTS.E.BYPASS.LTC128B.128 [R219+0x5100], [R4.64], !P6 ;  /* 0x0510000004db8fae */ /* 0x0003e2000f101d46 */
[----:B----4-:R-:W-:Y:S01]  /*16e0*/  IMAD R6, R54, c[0x0][0x1ec], R10 ;  /* 0x00007b0036067a24 */ /* 0x010fe200078e020a */
[----:B------:R-:W-:-:S03]  /*16f0*/  LEA R10, R223, 0xffffff80, 0x7 ;  /* 0xffffff80df0a7811 */ /* 0x000fc600078e38ff */
[----:B------:R-:W-:Y:S02]  /*1700*/  IMAD.IADD R167, R169, 0x1, R6 ;  /* 0x00000001a9a77824 */ /* 0x000fe400078e0206 */
[----:B------:R-:W-:-:S03]  /*1710*/  IMAD.IADD R164, R37, 0x1, -R10 ;  /* 0x0000000125a47824 */ /* 0x000fc600078e0a0a */
[----:B------:R-:W-:Y:S04]  /*1720*/  STL [R1+0x14], R167 ;  /* 0x000014a701007387 */ /* 0x000fe80000100800 */
[----:B------:R-:W-:Y:S01]  /*1730*/  STL.64 [R1+0x28], R46 ;  /* 0x0000282e01007387 */ /* 0x000fe20000100a00 */
[----:B-1----:R-:W-:Y:S02]  /*1740*/  @!P5 LEA R4, P1, R226, R0, 0x1 ;  /* 0x00000000e204d211 */ /* 0x002fe400078208ff */
[----:B---3--:R-:W-:Y:S01]  /*1750*/  SHF.R.S32.HI R44, RZ, 0x1f, R221 ;  /* 0x0000001fff2c7819 */ /* 0x008fe200000114dd */
[----:B------:R-:W-:-:S04]  /*1760*/  IMAD.WIDE.U32 R2, R221, c[0x0][0x1f0], R2 ;  /* 0x00007c00dd027a25 */ /* 0x000fc800078e0002 */
[----:B------:R-:W-:Y:S01]  /*1770*/  IMAD R5, R44, c[0x0][0x1f0], RZ ;  /* 0x00007c002c057a24 */ /* 0x000fe200078e02ff */
[----:B------:R-:W-:-:S03]  /*1780*/  IADD3 R6, P0, R2, R168, RZ ;  /* 0x000000a802067210 */ /* 0x000fc60007f1e0ff */
[----:B------:R-:W-:Y:S01]  /*1790*/  IMAD R7, R221, c[0x0][0x1f4], R5 ;  /* 0x00007d00dd077a24 */ /* 0x000fe200078e0205 */
[----:B------:R-:W-:Y:S02]  /*17a0*/  @!P5 LEA.HI.X R5, R226, R13, R53, 0x1, P1 ;  /* 0x0000000de205d211 */ /* 0x000fe400008f0c35 */
[----:B------:R-:W-:Y:S02]  /*17b0*/  @!P5 LEA R2, P1, R237, R0, 0x1 ;  /* 0x00000000ed02d211 */ /* 0x000fe400078208ff */
[----:B------:R-:W-:Y:S01]  /*17c0*/  IADD3.X R7, R167, R3, R7, P0, !PT ;  /* 0x00000003a7077210 */ /* 0x000fe200007fe407 */
[----:B------:R1:W-:Y:S01]  /*17d0*/  @!P5 LDGSTS.E.BYPASS.LTC128B.128 [R219+0x2100], [R4.64], !P2 ;  /* 0x0210000004dbdfae */ /* 0x0003e2000d101d46 */
[----:B------:R-:W-:Y:S02]  /*17e0*/  LEA R0, P0, R6, c[0x0][0x1c8], 0x1 ;  /* 0x0000720006007a11 */ /* 0x000fe400078008ff */
[----:B------:R-:W-:Y:S01]  /*17f0*/  @!P5 LEA.HI.X R3, R237, R13, R52, 0x1, P1 ;  /* 0x0000000ded03d211 */ /* 0x000fe200008f0c34 */
[----:B------:R-:W-:Y:S01]  /*1800*/  IMAD.IADD R13, R164, 0x1, -R36 ;  /* 0x00000001a40d7824 */ /* 0x000fe200078e0a24 */
[----:B------:R-:W-:Y:S01]  /*1810*/  LEA.HI.X R14, R6, c[0x0][0x1cc], R7, 0x1, P0 ;  /* 0x00007300060e7a11 */ /* 0x000fe200000f0c07 */
[----:B------:R-:W-:Y:S01]  /*1820*/  SHFL.IDX PT, R10, R0, 0x1, 0x181f ;  /* 0x00381f00000a7f89 */ /* 0x000fe200000e0000 */
[----:B------:R-:W-:-:S03]  /*1830*/  ISETP.GE.AND P1, PT, R11, R16, PT ;  /* 0x000000100b00720c */ /* 0x000fc60003f26270 */
[----:B------:R-:W2:Y:S04]  /*1840*/  SHFL.IDX PT, R6, R0, RZ, 0x181f ;  /* 0x00181fff00067589 */ /* 0x000ea800000e0000 */
[----:B------:R-:W3:Y:S04]  /*1850*/  SHFL.IDX PT, R7, R14, RZ, 0x181f ;  /* 0x00181fff0e077589 */ /* 0x000ee800000e0000 */
[----:B------:R4:W-:Y:S01]  /*1860*/  @!P5 LDGSTS.E.BYPASS.LTC128B.128 [R219+0x6100], [R2.64], !P6 ;  /* 0x0610000002dbdfae */ /* 0x0009e2000f101d46 */
[----:B------:R-:W-:-:S03]  /*1870*/  ISETP.GE.AND P5, PT, R13, 0x1, PT ;  /* 0x000000010d00780c */ /* 0x000fc60003fa6270 */
[----:B------:R-:W1:Y:S04]  /*1880*/  SHFL.IDX PT, R12, R14, 0x1, 0x181f ;  /* 0x00381f000e0c7f89 */ /* 0x000e6800000e0000 */
[----:B------:R-:W-:Y:S04]  /*1890*/  SHFL.IDX PT, R11, R14, 0x2, 0x181f ;  /* 0x00581f000e0b7f89 */ /* 0x000fe800000e0000 */
[----:B------:R-:W2:Y:S01]  /*18a0*/  S2R R36, SR_TID.X ;  /* 0x0000000000247919 */ /* 0x000ea20000002100 */
[----:B----4-:R-:W-:-:S04]  /*18b0*/  @!P1 LEA R2, P0, R226, R8, 0x1 ;  /* 0x00000008e2029211 */ /* 0x010fc800078008ff */
[CC--:B------:R-:W-:Y:S02]  /*18c0*/  @!P1 LEA.HI.X R3, R226.reuse, R9.reuse, R53, 0x1, P0 ;  /* 0x00000009e2039211 */ /* 0x0c0fe400000f0c35 */
[C---:B-1----:R-:W-:Y:S02]  /*18d0*/  @!P1 LEA R4, P0, R237.reuse, R8, 0x1 ;  /* 0x00000008ed049211 */ /* 0x042fe400078008ff */
[----:B------:R-:W-:Y:S01]  /*18e0*/  SHFL.IDX PT, R8, R14, 0x3, 0x181f ;  /* 0x00781f000e087f89 */ /* 0x000fe200000e0000 */
[----:B--2---:R-:W-:Y:S02]  /*18f0*/  SHF.R.S32.HI R16, RZ, 0x1f, R36 ;  /* 0x0000001fff107819 */ /* 0x004fe40000011424 */
[----:B------:R-:W-:Y:S01]  /*1900*/  @!P1 LEA.HI.X R5, R237, R9, R52, 0x1, P0 ;  /* 0x00000009ed059211 */ /* 0x000fe200000f0c34 */
[----:B------:R1:W-:Y:S01]  /*1910*/  @!P1 LDGSTS.E.BYPASS.LTC128B.128 [R219+0x3100], [R2.64], !P2 ;  /* 0x0310000002db9fae */ /* 0x0003e2000d101d46 */
[----:B------:R-:W-:Y:S02]  /*1920*/  @P5 ISETP.GE.AND P0, PT, R226, c[0x0][0x1d4], PT ;  /* 0x00007500e2005a0c */ /* 0x000fe40003f06270 */
[----:B------:R-:W-:Y:S01]  /*1930*/  LEA.HI R16, R16, R36, RZ, 0x3 ;  /* 0x0000002410107211 */ /* 0x000fe200078f18ff */
[----:B------:R-:W2:Y:S03]  /*1940*/  SHFL.IDX PT, R9, R0, 0x2, 0x181f ;  /* 0x00581f0000097f89 */ /* 0x000ea600000e0000 */
[----:B------:R-:W-:Y:S01]  /*1950*/  LOP3.LUT R16, R16, 0xfffffff8, RZ, 0xc0, !PT ;  /* 0xfffffff810107812 */ /* 0x000fe200078ec0ff */
[----:B------:R4:W-:Y:S04]  /*1960*/  @!P1 LDGSTS.E.BYPASS.LTC128B.128 [R219+0x7100], [R4.64], !P6 ;  /* 0x0710000004db9fae */ /* 0x0009e8000f101d46 */
[----:B------:R-:W0:Y:S01]  /*1970*/  LDGDEPBAR ;  /* 0x00000000000079af */ /* 0x000e220000000000 */
[----:B------:R-:W-:-:S03]  /*1980*/  IMAD.IADD R16, R36, 0x1, -R16 ;  /* 0x0000000124107824 */ /* 0x000fc600078e0a10 */
[----:B------:R-:W2:Y:S01]  /*1990*/  SHFL.IDX PT, R0, R0, 0x3, 0x181f ;  /* 0x00781f0000007f89 */ /* 0x000ea200000e0000 */
[----:B-1----:R-:W-:-:S04]  /*19a0*/  @P5 LEA R2, P2, R226, R6, 0x1 ;  /* 0x00000006e2025211 */ /* 0x002fc800078408ff */
[----:B---3--:R-:W-:Y:S02]  /*19b0*/  @P5 LEA.HI.X R3, R226, R7, R53, 0x1, P2 ;  /* 0x00000007e2035211 */ /* 0x008fe400010f0c35 */
[----:B------:R-:W-:-:S03]  /*19c0*/  ISETP.GE.AND P2, PT, R13, 0x21, PT ;  /* 0x000000210d00780c */ /* 0x000fc60003f46270 */
[----:B------:R1:W-:Y:S01]  /*19d0*/  @P5 LDGSTS.E.BYPASS.LTC128B.128 [R219+0x8100], [R2.64], !P0 ;  /* 0x0810000002db5fae */ /* 0x0003e2000c101d46 */
[C---:B------:R-:W-:Y:S02]  /*19e0*/  @P5 ISETP.GE.AND P0, PT, R237.reuse, c[0x0][0x1d4], PT ;  /* 0x00007500ed005a0c */ /* 0x040fe40003f06270 */
[----:B-1----:R-:W-:-:S07]  /*19f0*/  @P5 LEA R2, P1, R237, R6, 0x1 ;  /* 0x00000006ed025211 */ /* 0x002fce00078208ff */
[C---:B------:R-:W-:Y:S02]  /*1a00*/  @P2 LEA R6, P6, R226.reuse, R10, 0x1 ;  /* 0x0000000ae2062211 */ /* 0x040fe400078c08ff */
[----:B------:R-:W-:Y:S02]  /*1a10*/  @P5 LEA.HI.X R3, R237, R7, R52, 0x1, P1 ;  /* 0x00000007ed035211 */ /* 0x000fe400008f0c34 */
[C---:B------:R-:W-:Y:S02]  /*1a20*/  @P2 LEA.HI.X R7, R226.reuse, R12, R53, 0x1, P6 ;  /* 0x0000000ce2072211 */ /* 0x040fe400030f0c35 */
[----:B------:R-:W-:Y:S01]  /*1a30*/  ISETP.GE.AND P6, PT, R13, 0x41, PT ;  /* 0x000000410d00780c */ /* 0x000fe20003fc6270 */
[----:B------:R2:W-:Y:S01]  /*1a40*/  @P5 LDGSTS.E.BYPASS.LTC128B.128 [R219+0xc100], [R2.64], !P0 ;  /* 0x0c10000002db5fae */ /* 0x0005e2000c101d46 */
[----:B------:R-:W-:Y:S02]  /*1a50*/  @P2 ISETP.GE.AND P1, PT, R226, c[0x0][0x1d4], PT ;  /* 0x00007500e2002a0c */ /* 0x000fe40003f26270 */
[----:B----4-:R-:W-:-:S04]  /*1a60*/  @P2 LEA R4, P0, R237, R10, 0x1 ;  /* 0x0000000aed042211 */ /* 0x010fc800078008ff */
[----:B------:R-:W-:-:S05]  /*1a70*/  @P2 LEA.HI.X R5, R237, R12, R52, 0x1, P0 ;  /* 0x0000000ced052211 */ /* 0x000fca00000f0c34 */
[C---:B------:R-:W-:Y:S02]  /*1a80*/  @P6 ISETP.GE.AND P0, PT, R226.reuse, c[0x0][0x1d4], PT ;  /* 0x00007500e2006a0c */ /* 0x040fe40003f06270 */
[----:B------:R1:W-:Y:S01]  /*1a90*/  @P2 LDGSTS.E.BYPASS.LTC128B.128 [R219+0x9100], [R6.64], !P1 ;  /* 0x0910000006db2fae */ /* 0x0003e2000c901d46 */
[----:B------:R-:W-:Y:S02]  /*1aa0*/  @P2 ISETP.GE.AND P1, PT, R237, c[0x0][0x1d4], PT ;  /* 0x00007500ed002a0c */ /* 0x000fe40003f26270 */
[----:B--2---:R-:W-:-:S11]  /*1ab0*/  @P6 LEA R2, P5, R226, R9, 0x1 ;  /* 0x00000009e2026211 */ /* 0x004fd600078a08ff */
[----:B------:R2:W-:Y:S01]  /*1ac0*/  @P2 LDGSTS.E.BYPASS.LTC128B.128 [R219+0xd100], [R4.64], !P1 ;  /* 0x0d10000004db2fae */ /* 0x0005e2000c901d46 */
[----:B------:R-:W-:Y:S02]  /*1ad0*/  @P6 LEA.HI.X R3, R226, R11, R53, 0x1, P5 ;  /* 0x0000000be2036211 */ /* 0x000fe400028f0c35 */
[----:B------:R-:W-:-:S03]  /*1ae0*/  ISETP.GE.AND P5, PT, R13, 0x61, PT ;  /* 0x000000610d00780c */ /* 0x000fc60003fa6270 */
[----:B------:R3:W-:Y:S01]  /*1af0*/  @P6 LDGSTS.E.BYPASS.LTC128B.128 [R219+0xa100], [R2.64], !P0 ;  /* 0x0a10000002db6fae */ /* 0x0007e2000c101d46 */
[----:B-1----:R-:W-:-:S04]  /*1b00*/  @P6 LEA R6, P2, R237, R9, 0x1 ;  /* 0x00000009ed066211 */ /* 0x002fc800078408ff */
[C---:B------:R-:W-:Y:S02]  /*1b10*/  @P6 LEA.HI.X R7, R237.reuse, R11, R52, 0x1, P2 ;  /* 0x0000000bed076211 */ /* 0x040fe400010f0c34 */
[----:B------:R-:W-:-:S03]  /*1b20*/  @P6 ISETP.GE.AND P2, PT, R237, c[0x0][0x1d4], PT ;  /* 0x00007500ed006a0c */ /* 0x000fc60003f46270 */
[----:B--2---:R-:W-:-:S04]  /*1b30*/  @P5 LEA R4, P1, R226, R0, 0x1 ;  /* 0x00000000e2045211 */ /* 0x004fc800078208ff */
[----:B------:R-:W-:-:S06]  /*1b40*/  @P5 LEA.HI.X R5, R226, R8, R53, 0x1, P1 ;  /* 0x00000008e2055211 */ /* 0x000fcc00008f0c35 */
[----:B------:R1:W-:Y:S01]  /*1b50*/  @P6 LDGSTS.E.BYPASS.LTC128B.128 [R219+0xe100], [R6.64], !P2 ;  /* 0x0e10000006db6fae */ /* 0x0003e2000d101d46 */
[----:B------:R-:W-:Y:S02]  /*1b60*/  @P5 ISETP.GE.AND P1, PT, R226, c[0x0][0x1d4], PT ;  /* 0x00007500e2005a0c */ /* 0x000fe40003f26270 */
[----:B---3--:R-:W-:Y:S01]  /*1b70*/  @P5 LEA R2, P0, R237, R0, 0x1 ;  /* 0x00000000ed025211 */ /* 0x008fe200078008ff */
[----:B------:R-:W-:-:S03]  /*1b80*/  IMAD R0, R15, c[0x0][0x208], RZ ;  /* 0x000082000f007a24 */ /* 0x000fc600078e02ff */
[C---:B------:R-:W-:Y:S01]  /*1b90*/  @P5 LEA.HI.X R3, R237.reuse, R8, R52, 0x1, P0 ;  /* 0x00000008ed035211 */ /* 0x040fe200000f0c34 */
[----:B------:R-:W-:Y:S01]  /*1ba0*/  IMAD R0, R222, c[0x0][0x20c], R0 ;  /* 0x00008300de007a24 */ /* 0x000fe200078e0200 */
[----:B------:R-:W-:-:S05]  /*1bb0*/  @P5 ISETP.GE.AND P0, PT, R237, c[0x0][0x1d4], PT ;  /* 0x00007500ed005a0c */ /* 0x000fca0003f06270 */
[----:B------:R1:W-:Y:S08]  /*1bc0*/  @P5 LDGSTS.E.BYPASS.LTC128B.128 [R219+0xb100], [R4.64], !P1 ;  /* 0x0b10000004db5fae */ /* 0x0003f0000c901d46 */
[----:B------:R2:W-:Y:S01]  /*1bd0*/  @P5 LDGSTS.E.BYPASS.LTC128B.128 [R219+0xf100], [R2.64], !P0 ;  /* 0x0f10000002db5fae */ /* 0x0005e2000c101d46 */
[----:B------:R-:W-:Y:S02]  /*1be0*/  R2P PR, R16, 0x6 ;  /* 0x0000000610007804 */ /* 0x000fe40000000000 */
[----:B------:R-:W-:Y:S01]  /*1bf0*/  ISETP.GE.AND P5, PT, R226, c[0x0][0x1d4], PT ;  /* 0x00007500e2007a0c */ /* 0x000fe20003fa6270 */
[----:B------:R-:W0:Y:S10]  /*1c00*/  LDGDEPBAR ;  /* 0x00000000000079af */ /* 0x000e340000000000 */
[----:B------:R-:W-:Y:S01]  /*1c10*/  @P1 IADD3 R204, R205, -0x20, RZ ;  /* 0xffffffe0cdcc1810 */ /* 0x000fe20007ffe0ff */
[----:B--2---:R-:W-:Y:S01]  /*1c20*/  IMAD.WIDE.U32 R2, R222, c[0x0][0x208], RZ ;  /* 0x00008200de027a25 */ /* 0x004fe200078e00ff */
[----:B------:R-:W-:-:S04]  /*1c30*/  DEPBAR.LE SB0, 0x1 ;  /* 0x000080400000791a */ /* 0x000fc80000000000 */
[----:B------:R-:W-:Y:S01]  /*1c40*/  BAR.SYNC.DEFER_BLOCKING 0x0 ;  /* 0x0000000000007b1d */ /* 0x000fe20000010000 */
[----:B------:R-:W-:Y:S02]  /*1c50*/  IMAD.IADD R3, R3, 0x1, R0 ;  /* 0x0000000103037824 */ /* 0x000fe400078e0200 */
[----:B------:R-:W-:Y:S02]  /*1c60*/  IMAD R0, R45, c[0x0][0x210], RZ ;  /* 0x000084002d007a24 */ /* 0x000fe400078e02ff */
[----:B------:R-:W-:-:S04]  /*1c70*/  IMAD.WIDE.U32 R2, R221, c[0x0][0x218], R2 ;  /* 0x00008600dd027a25 */ /* 0x000fc800078e0002 */
[----:B------:R-:W-:Y:S01]  /*1c80*/  IMAD R0, R54, c[0x0][0x214], R0 ;  /* 0x0000850036007a24 */ /* 0x000fe200078e0200 */
[----:B------:R-:W-:Y:S01]  /*1c90*/  IADD3 R2, P0, R2, R46, RZ ;  /* 0x0000002e02027210 */ /* 0x000fe20007f1e0ff */
[----:B------:R-:W-:Y:S04]  /*1ca0*/  LDSM.16.M88.4 R136, [R214] ;  /* 0x00000000d688783b */ /* 0x000fe80000000200 */
[----:B------:R-:W-:Y:S04]  /*1cb0*/  LDSM.16.M88.4 R140, [R215] ;  /* 0x00000000d78c783b */ /* 0x000fe80000000200 */
[----:B------:R-:W-:Y:S04]  /*1cc0*/  LDSM.16.M88.4 R176, [R217] ;  /* 0x00000000d9b0783b */ /* 0x000fe80000000200 */
[----:B------:R-:W-:Y:S04]  /*1cd0*/  LDSM.16.M88.4 R180, [R216] ;  /* 0x00000000d8b4783b */ /* 0x000fe80000000200 */
[----:B------:R-:W-:Y:S04]  /*1ce0*/  LDSM.16.M88.4 R184, [R214+0x4000] ;  /* 0x00400000d6b8783b */ /* 0x000fe80000000200 */
[----:B------:R-:W-:Y:S04]  /*1cf0*/  LDSM.16.M88.4 R188, [R215+0x4000] ;  /* 0x00400000d7bc783b */ /* 0x000fe80000000200 */
[----:B------:R-:W-:Y:S04]  /*1d00*/  LDSM.16.M88.4 R192, [R217+0x4000] ;  /* 0x00400000d9c0783b */ /* 0x000fe80000000200 */
[----:B------:R-:W-:Y:S04]  /*1d10*/  LDSM.16.M88.4 R196, [R216+0x4000] ;  /* 0x00400000d8c4783b */ /* 0x000fe80000000200 */
[----:B------:R-:W-:Y:S06]  /*1d20*/  BAR.SYNC.DEFER_BLOCKING 0x0 ;  /* 0x0000000000007b1d */ /* 0x000fec0000010000 */
[----:B------:R-:W-:-:S04]  /*1d30*/  DEPBAR.LE SB0, 0x0 ;  /* 0x000080000000791a */ /* 0x000fc80000000000 */
[----:B------:R-:W-:Y:S06]  /*1d40*/  BAR.SYNC.DEFER_BLOCKING 0x0 ;  /* 0x0000000000007b1d */ /* 0x000fec0000010000 */
[----:B------:R-:W2:Y:S04]  /*1d50*/  LDSM.16.M88.4 R8, [R205] ;  /* 0x00000000cd08783b */ /* 0x000ea80000000200 */
[----:B-1----:R-:W1:Y:S04]  /*1d60*/  LDSM.16.M88.4 R4, [R205+0x800] ;  /* 0x00080000cd04783b */ /* 0x002e680000000200 */
[----:B------:R-:W3:Y:S04]  /*1d70*/  LDSM.16.M88.4 R36, [R205+0x1000] ;  /* 0x00100000cd24783b */ /* 0x000ee80000000200 */
[----:B------:R-:W4:Y:S04]  /*1d80*/  LDSM.16.M88.4 R32, [R204] ;  /* 0x00000000cc20783b */ /* 0x000f280000000200 */
[----:B------:R-:W3:Y:S04]  /*1d90*/  LDSM.16.M88.4 R28, [R204+0x800] ;  /* 0x00080000cc1c783b */ /* 0x000ee80000000200 */
[----:B------:R-:W3:Y:S04]  /*1da0*/  LDSM.16.M88.4 R40, [R205+0x1800] ;  /* 0x00180000cd28783b */ /* 0x000ee80000000200 */
[----:B------:R-:W3:Y:S04]  /*1db0*/  LDSM.16.M88.4 R48, [R204+0x1000] ;  /* 0x00100000cc30783b */ /* 0x000ee80000000200 */
[----:B------:R-:W-:Y:S04]  /*1dc0*/  LDSM.16.M88.4 R56, [R204+0x3000] ;  /* 0x00300000cc38783b */ /* 0x000fe80000000200 */
[----:B------:R-:W-:Y:S01]  /*1dd0*/  LDSM.16.M88.4 R68, [R204+0x3800] ;  /* 0x00380000cc44783b */ /* 0x000fe20000000200 */
[C---:B--2---:R-:W-:Y:S08]  /*1de0*/  HMMA.16816.F32 R24, R136.reuse, R8, RZ ;  /* 0x000000088818723c */ /* 0x044ff000000018ff */
[C---:B-1----:R-:W-:Y:S08]  /*1df0*/  HMMA.16816.F32 R16, R136.reuse, R4, RZ ;  /* 0x000000048810723c */ /* 0x042ff000000018ff */
[C---:B------:R-:W-:Y:S08]  /*1e00*/  HMMA.16816.F32 R4, R136.reuse, R6, RZ ;  /* 0x000000068804723c */ /* 0x040ff000000018ff */
[C---:B------:R-:W-:Y:S08]  /*1e10*/  HMMA.16816.F32 R20, R136.reuse, R10, RZ ;  /* 0x0000000a8814723c */ /* 0x040ff000000018ff */
[----:B---3--:R-:W-:Y:S08]  /*1e20*/  HMMA.16816.F32 R8, R136, R36, RZ ;  /* 0x000000248808723c */ /* 0x008ff000000018ff */
[C---:B----4-:R-:W-:Y:S01]  /*1e30*/  HMMA.16816.F32 R100, R140.reuse, R32, R24 ;  /* 0x000000208c64723c */ /* 0x050fe20000001818 */
[----:B------:R-:W-:Y:S07]  /*1e40*/  LDSM.16.M88.4 R24, [R204+0x1800] ;  /* 0x00180000cc18783b */ /* 0x000fee0000000200 */
[C---:B------:R-:W-:Y:S07]  /*1e50*/  HMMA.16816.F32 R104, R140.reuse, R30, R4 ;  /* 0x0000001e8c68723c */ /* 0x040fee0000001804 */
[----:B------:R-:W-:Y:S01]  /*1e60*/  IMAD R4, R44, c[0x0][0x218], RZ ;  /* 0x000086002c047a24 */ /* 0x000fe200078e02ff */
[----:B------:R-:W-:Y:S01]  /*1e70*/  HMMA.16816.F32 R96, R140, R28, R16 ;  /* 0x0000001c8c60723c */ /* 0x000fe20000001810 */
[----:B------:R-:W-:Y:S01]  /*1e80*/  IMAD.IADD R5, R47, 0x1, R0 ;  /* 0x000000012f057824 */ /* 0x000fe200078e0200 */
[----:B------:R-:W-:Y:S01]  /*1e90*/  LDSM.16.M88.4 R28, [R205+0x2000] ;  /* 0x00200000cd1c783b */ /* 0x000fe20000000200 */
[----:B------:R-:W-:-:S03]  /*1ea0*/  IMAD R0, R221, c[0x0][0x21c], R4 ;  /* 0x00008700dd007a24 */ /* 0x000fc600078e0204 */
[----:B------:R1:W-:Y:S02]  /*1eb0*/  STL [R1+0x34], R5 ;  /* 0x0000340501007387 */ /* 0x0003e40000100800 */
[----:B------:R-:W-:Y:S01]  /*1ec0*/  HMMA.16816.F32 R16, R136, R38, RZ ;  /* 0x000000268810723c */ /* 0x000fe200000018ff */
[----:B------:R-:W-:Y:S01]  /*1ed0*/  IADD3.X R3, R5, R3, R0, P0, !PT ;  /* 0x0000000305037210 */ /* 0x000fe200007fe400 */
[----:B------:R-:W-:Y:S01]  /*1ee0*/  LDSM.16.M88.4 R44, [R204+0x2000] ;  /* 0x00200000cc2c783b */ /* 0x000fe20000000200 */
[----:B------:R-:W-:-:S03]  /*1ef0*/  LEA R0, P0, R2, c[0x0][0x1f8], 0x1 ;  /* 0x00007e0002007a11 */ /* 0x000fc600078008ff */
[----:B------:R-:W-:Y:S01]  /*1f00*/  LDSM.16.M88.4 R36, [R205+0x3000] ;  /* 0x00300000cd24783b */ /* 0x000fe20000000200 */
[----:B------:R-:W-:Y:S01]  /*1f10*/  LEA.HI.X R4, R2, c[0x0][0x1fc], R3, 0x1, P0 ;  /* 0x00007f0002047a11 */ /* 0x000fe200000f0c03 */
[----:B------:R-:W-:Y:S02]  /*1f20*/  HMMA.16816.F32 R112, R140, R34, R20 ;  /* 0x000000228c70723c */ /* 0x000fe40000001814 */
[----:B------:R-:W2:Y:S04]  /*1f30*/  SHFL.IDX PT, R2, R0, RZ, 0x181f ;  /* 0x00181fff00027589 */ /* 0x000ea800000e0000 */
[----:B------:R-:W3:Y:S02]  /*1f40*/  SHFL.IDX PT, R3, R0, 0x1, 0x181f ;  /* 0x00381f0000037f89 */ /* 0x000ee400000e0000 */
[----:B------:R-:W-:Y:S02]  /*1f50*/  HMMA.16816.F32 R20, R136, R42, RZ ;  /* 0x0000002a8814723c */ /* 0x000fe400000018ff */
[----:B------:R-:W4:Y:S04]  /*1f60*/  SHFL.IDX PT, R6, R4, RZ, 0x181f ;  /* 0x00181fff04067589 */ /* 0x000f2800000e0000 */
[----:B------:R-:W3:Y:S01]  /*1f70*/  SHFL.IDX PT, R7, R4, 0x1, 0x181f ;  /* 0x00381f0004077f89 */ /* 0x000ee200000e0000 */
[----:B-1----:R-:W-:Y:S01]  /*1f80*/  SHF.L.U64.HI R5, R237, 0x1, R52 ;  /* 0x00000001ed057819 */ /* 0x002fe20000010234 */
[----:B------:R-:W-:Y:S02]  /*1f90*/  HMMA.16816.F32 R92, R140, R48, R8 ;  /* 0x000000308c5c723c */ /* 0x000fe40000001808 */
[----:B------:R-:W1:Y:S04]  /*1fa0*/  SHFL.IDX PT, R12, R0, 0x2, 0x181f ;  /* 0x00581f00000c7f89 */ /* 0x000e6800000e0000 */
[----:B------:R-:W-:Y:S02]  /*1fb0*/  SHFL.IDX PT, R0, R0, 0x3, 0x181f ;  /* 0x00781f0000007f89 */ /* 0x000fe400000e0000 */
[----:B------:R-:W-:Y:S01]  /*1fc0*/  HMMA.16816.F32 R8, R136, R40, RZ ;  /* 0x000000288808723c */ /* 0x000fe200000018ff */
[CC--:B--2---:R-:W-:Y:S01]  /*1fd0*/  IADD3 R14, P0, R2.reuse, R165.reuse, RZ ;  /* 0x000000a5020e7210 */ /* 0x0c4fe20007f1e0ff */
[----:B------:R-:W2:Y:S06]  /*1fe0*/  LDSM.16.M88.4 R40, [R205+0x2800] ;  /* 0x00280000cd28783b */ /* 0x000eac0000000200 */
[C---:B------:R-:W-:Y:S01]  /*1ff0*/  HMMA.16816.F32 R76, R140.reuse, R50, R16 ;  /* 0x000000328c4c723c */ /* 0x040fe20000001810 */
[----:B------:R-:W1:Y:S04]  /*2000*/  SHFL.IDX PT, R17, R4, 0x2, 0x181f ;  /* 0x00581f0004117f89 */ /* 0x000e6800000e0000 */
[----:B------:R-:W-:Y:S03]  /*2010*/  LDSM.16.M88.4 R48, [R204+0x2800] ;  /* 0x00280000cc30783b */ /* 0x000fe60000000200 */
[C---:B------:R-:W-:Y:S01]  /*2020*/  HMMA.16816.F32 R108, R140.reuse, R26, R20 ;  /* 0x0000001a8c6c723c */ /* 0x040fe20000001814 */
[----:B------:R1:W2:Y:S07]  /*2030*/  SHFL.IDX PT, R20, R4, 0x3, 0x181f ;  /* 0x00781f0004147f89 */ /* 0x0002ae00000e0000 */
[----:B------:R-:W-:Y:S07]  /*2040*/  HMMA.16816.F32 R80, R140, R24, R8 ;  /* 0x000000188c50723c */ /* 0x000fee0000001808 */
[----:B------:R-:W-:Y:S01]  /*2050*/  IADD3 R10, P1, R2, R166, RZ ;  /* 0x000000a6020a7210 */ /* 0x000fe20007f3e0ff */
[----:B------:R-:W-:Y:S01]  /*2060*/  HMMA.16816.F32 R32, R136, R28, RZ ;  /* 0x0000001c8820723c */ /* 0x000fe200000018ff */
[----:B---3--:R-:W-:-:S03]  /*2070*/  IADD3 R8, P6, R3, R165, RZ ;  /* 0x000000a503087210 */ /* 0x008fc60007fde0ff */
[----:B----4-:R-:W-:Y:S01]  /*2080*/  IMAD.X R11, R6, 0x1, R5, P1 ;  /* 0x00000001060b7824 */ /* 0x010fe200008e0605 */
[----:B-1----:R-:W-:-:S03]  /*2090*/  SHF.L.U64.HI R4, R226, 0x1, R53 ;  /* 0x00000001e2047819 */ /* 0x002fc60000010235 */
[----:B------:R-:W-:Y:S01]  /*20a0*/  HMMA.16816.F32 R28, R136, R30, RZ ;  /* 0x0000001e881c723c */ /* 0x000fe200000018ff */
[----:B------:R-:W1:Y:S01]  /*20b0*/  LDSM.16.M88.4 R52, [R205+0x3800] ;  /* 0x00380000cd34783b */ /* 0x000e620000000200 */
[--C-:B------:R-:W-:Y:S01]  /*20c0*/  IMAD.X R15, R6, 0x1, R4.reuse, P0 ;  /* 0x00000001060f7824 */ /* 0x100fe200000e0604 */
[----:B------:R-:W-:Y:S01]  /*20d0*/  IADD3 R6, P1, R3, R166, RZ ;  /* 0x000000a603067210 */ /* 0x000fe20007f3e0ff */
[----:B------:R-:W-:Y:S01]  /*20e0*/  IMAD.X R9, R7, 0x1, R4, P6 ;  /* 0x0000000107097824 */ /* 0x000fe200030e0604 */
[----:B------:R-:W-:-:S03]  /*20f0*/  IADD3 R2, P6, R12, R165, RZ ;  /* 0x000000a50c027210 */ /* 0x000fc60007fde0ff */
[----:B--2---:R-:W-:Y:S01]  /*2100*/  HMMA.16816.F32 R24, R136, R40, RZ ;  /* 0x000000288818723c */ /* 0x004fe200000018ff */
[----:B------:R-:W-:Y:S01]  /*2110*/  ISETP.LT.OR P0, PT, R13, 0x1, P5 ;  /* 0x000000010d00780c */ /* 0x000fe20002f01670 */
[----:B------:R-:W-:Y:S01]  /*2120*/  IMAD.X R7, R7, 0x1, R5, P1 ;  /* 0x0000000107077824 */ /* 0x000fe200008e0605 */
[----:B------:R-:W-:Y:S01]  /*2130*/  IADD3 R16, P1, R12, R166, RZ ;  /* 0x000000a60c107210 */ /* 0x000fe20007f3e0ff */
[----:B------:R-:W-:Y:S01]  /*2140*/  IMAD.X R3, R17, 0x1, R4, P6 ;  /* 0x0000000111037824 */ /* 0x000fe200030e0604 */
[----:B------:R-:W-:-:S03]  /*2150*/  IADD3 R18, P6, R0, R165, RZ ;  /* 0x000000a500127210 */ /* 0x000fc60007fde0ff */
[----:B------:R-:W-:Y:S01]  /*2160*/  IMAD.X R17, R17, 0x1, R5, P1 ;  /* 0x0000000111117824 */ /* 0x000fe200008e0605 */
[----:B------:R-:W-:Y:S01]  /*2170*/  ISETP.GE.AND P1, PT, R237, c[0x0][0x1d4], PT ;  /* 0x00007500ed007a0c */ /* 0x000fe20003f26270 */
[----:B------:R-:W-:Y:S01]  /*2180*/  IMAD.X R19, R20, 0x1, R4, P6 ;  /* 0x0000000114137824 */ /* 0x000fe200030e0604 */
[----:B------:R-:W-:Y:S02]  /*2190*/  HMMA.16816.F32 R88, R140, R44, R32 ;  /* 0x0000002c8c58723c */ /* 0x000fe40000001820 */
[C---:B------:R-:W-:Y:S01]  /*21a0*/  ISETP.LT.OR P6, PT, R13.reuse, 0x1, P1 ;  /* 0x000000010d00780c */ /* 0x040fe20000fc1670 */
[----:B------:R-:W-:Y:S01]  /*21b0*/  @!PT LDS RZ, [RZ] ;  /* 0x00000000fffff984 */ /* 0x000fe20000000800 */
[----:B------:R-:W-:Y:S01]  /*21c0*/  @!PT LDS RZ, [RZ] ;  /* 0x00000000fffff984 */ /* 0x000fe20000000800 */
[----:B------:R-:W-:Y:S01]  /*21d0*/  @!PT LDS RZ, [RZ] ;  /* 0x00000000fffff984 */ /* 0x000fe20000000800 */
[----:B------:R2:W-:Y:S01]  /*21e0*/  LDGSTS.E.BYPASS.LTC128B.128 [R219+0x100], [R14.64], !P0 ;  /* 0x001000000edb7fae */ /* 0x0005e2000c101d46 */
[----:B------:R-:W-:-:S04]  /*21f0*/  ISETP.LT.OR P0, PT, R13, 0x21, P5 ;  /* 0x000000210d00780c */ /* 0x000fc80002f01670 */
[----:B------:R-:W-:Y:S07]  /*2200*/  HMMA.16816.F32 R84, R140, R46, R28 ;  /* 0x0000002e8c54723c */ /* 0x000fee000000181c */
[----:B------:R3:W-:Y:S01]  /*2210*/  LDGSTS.E.BYPASS.LTC128B.128 [R219+0x4100], [R10.64], !P6 ;  /* 0x041000000adb7fae */ /* 0x0007e2000f101d46 */
[C---:B------:R-:W-:Y:S01]  /*2220*/  ISETP.LT.OR P6, PT, R13.reuse, 0x21, P1 ;  /* 0x000000210d00780c */ /* 0x040fe20000fc1670 */
[----:B------:R-:W-:Y:S02]  /*2230*/  HMMA.16816.F32 R28, R136, R42, RZ ;  /* 0x0000002a881c723c */ /* 0x000fe400000018ff */
[----:B------:R3:W-:Y:S01]  /*2240*/  LDGSTS.E.BYPASS.LTC128B.128 [R219+0x1100], [R8.64], !P0 ;  /* 0x0110000008db7fae */ /* 0x0007e2000c101d46 */
[----:B------:R-:W-:-:S02]  /*2250*/  ISETP.LT.OR P0, PT, R13, 0x41, P5 ;  /* 0x000000410d00780c */ /* 0x000fc40002f01670 */
[----:B------:R-:W-:-:S03]  /*2260*/  ISETP.LT.OR P5, PT, R13, 0x61, P5 ;  /* 0x000000610d00780c */ /* 0x000fc60002fa1670 */
[----:B------:R-:W-:Y:S04]  /*2270*/  HMMA.16816.F32 R72, R140, R48, R24 ;  /* 0x000000308c48723c */ /* 0x000fe80000001818 */
[----:B------:R4:W-:Y:S01]  /*2280*/  LDGSTS.E.BYPASS.LTC128B.128 [R219+0x5100], [R6.64], !P6 ;  /* 0x0510000006db7fae */ /* 0x0009e2000f101d46 */
[C---:B------:R-:W-:Y:S02]  /*2290*/  ISETP.LT.OR P6, PT, R13.reuse, 0x41, P1 ;  /* 0x000000410d00780c */ /* 0x040fe40000fc1670 */
[----:B------:R-:W-:Y:S01]  /*22a0*/  ISETP.LT.OR P1, PT, R13, 0x61, P1 ;  /* 0x000000610d00780c */ /* 0x000fe20000f21670 */
[----:B------:R1:W-:Y:S01]  /*22b0*/  LDGSTS.E.BYPASS.LTC128B.128 [R219+0x2100], [R2.64], !P0 ;  /* 0x0210000002db7fae */ /* 0x0003e2000c101d46 */
[----:B--2---:R-:W-:Y:S08]  /*22c0*/  HMMA.16816.F32 R12, R136, R36, RZ ;  /* 0x00000024880c723c */ /* 0x004ff000000018ff */
[----:B------:R-:W-:Y:S01]  /*22d0*/  HMMA.16816.F32 R64, R140, R50, R28 ;  /* 0x000000328c40723c */ /* 0x000fe2000000181c */
[----:B------:R2:W-:Y:S04]  /*22e0*/  LDGSTS.E.BYPASS.LTC128B.128 [R219+0x6100], [R16.64], !P6 ;  /* 0x0610000010db7fae */ /* 0x0005e8000f101d46 */
[----:B------:R2:W-:Y:S03]  /*22f0*/  LDGSTS.E.BYPASS.LTC128B.128 [R219+0x3100], [R18.64], !P5 ;  /* 0x0310000012db7fae */ /* 0x0005e6000e901d46 */
[----:B---3--:R-:W-:Y:S01]  /*2300*/  HMMA.16816.F32 R8, R136, R38, RZ ;  /* 0x000000268808723c */ /* 0x008fe200000018ff */
[----:B----4-:R-:W-:-:S07]  /*2310*/  IMAD.MOV.U32 R6, RZ, RZ, 0x40 ;  /* 0x00000040ff067424 */ /* 0x010fce00078e00ff */
[----:B------:R-:W-:Y:S01]  /*2320*/  HMMA.16816.F32 R60, R140, R56, R12 ;  /* 0x000000388c3c723c */ /* 0x000fe2000000180c */
[----:B-1----:R-:W-:Y:S02]  /*2330*/  IADD3 R2, P0, R0, R166, RZ ;  /* 0x000000a600027210 */ /* 0x002fe40007f1e0ff */
[----:B------:R-:W-:-:S03]  /*2340*/  SEL R0, R6, 0xffffffc0, !P2 ;  /* 0xffffffc006007807 */ /* 0x000fc60005000000 */
[----:B------:R-:W-:Y:S01]  /*2350*/  IMAD.X R3, R20, 0x1, R5, P0 ;  /* 0x0000000114037824 */ /* 0x000fe200000e0605 */
[----:B------:R-:W-:Y:S01]  /*2360*/  ISETP.GE.AND P0, PT, R223, 0x2, PT ;  /* 0x00000002df00780c */ /* 0x000fe20003f06270 */
[----:B------:R-:W-:Y:S01]  /*2370*/  IMAD.IADD R207, R205, 0x1, R0 ;  /* 0x00000001cdcf7824 */ /* 0x000fe200078e0200 */
[----:B------:R-:W-:Y:S02]  /*2380*/  HMMA.16816.F32 R20, R136, R52, RZ ;  /* 0x000000348814723c */ /* 0x000fe400000018ff */
[----:B------:R1:W-:Y:S01]  /*2390*/  LDGSTS.E.BYPASS.LTC128B.128 [R219+0x7100], [R2.64], !P1 ;  /* 0x0710000002db7fae */ /* 0x0003e2000c901d46 */
[----:B------:R-:W-:-:S03]  /*23a0*/  ISETP.GT.AND P1, PT, R171, 0x7f, PT ;  /* 0x0000007fab00780c */ /* 0x000fc60003f24270 */
[----:B------:R-:W3:Y:S02]  /*23b0*/  LDSM.16.M88.4 R24, [R207] ;  /* 0x00000000cf18783b */ /* 0x000ee40000000200 */
[----:B--2---:R-:W-:Y:S02]  /*23c0*/  HMMA.16816.F32 R16, R136, R54, RZ ;  /* 0x000000368810723c */ /* 0x004fe400000018ff */
[----:B------:R-:W2:Y:S04]  /*23d0*/  LDSM.16.M88.4 R28, [R207+0x1000] ;  /* 0x00100000cf1c783b */ /* 0x000ea80000000200 */
[----:B------:R-:W4:Y:S02]  /*23e0*/  LDSM.16.M88.4 R32, [R207+0x800] ;  /* 0x00080000cf20783b */ /* 0x000f240000000200 */
[C---:B------:R-:W-:Y:S02]  /*23f0*/  HMMA.16816.F32 R56, R140.reuse, R58, R8 ;  /* 0x0000003a8c38723c */ /* 0x040fe40000001808 */
[----:B------:R-:W2:Y:S04]  /*2400*/  LDSM.16.M88.4 R8, [R207+0x1800] ;  /* 0x00180000cf08783b */ /* 0x000ea80000000200 */
[----:B------:R-:W2:Y:S02]  /*2410*/  LDSM.16.M88.4 R12, [R207+0x2000] ;  /* 0x00200000cf0c783b */ /* 0x000ea40000000200 */
[----:B------:R-:W-:Y:S02]  /*2420*/  HMMA.16816.F32 R52, R140, R68, R20 ;  /* 0x000000448c34723c */ /* 0x000fe40000001814 */
[----:B------:R-:W0:Y:S01]  /*2430*/  LDGDEPBAR ;  /* 0x00000000000079af */ /* 0x000e220000000000 */
[----:B-1----:R-:W-:-:S05]  /*2440*/  IADD3 R2, R204, 0x4000, RZ ;  /* 0x00004000cc027810 */ /* 0x002fca0007ffe0ff */
[----:B------:R-:W-:Y:S01]  /*2450*/  HMMA.16816.F32 R40, R140, R70, R16 ;  /* 0x000000468c28723c */ /* 0x000fe20000001810 */
[----:B------:R-:W1:Y:S01]  /*2460*/  LDSM.16.M88.4 R16, [R207+0x2800] ;  /* 0x00280000cf10783b */ /* 0x000e620000000200 */
[----:B------:R-:W-:-:S05]  /*2470*/  IMAD.IADD R206, R2, 0x1, R0 ;  /* 0x0000000102ce7824 */ /* 0x000fca00078e0200 */
[----:B------:R-:W-:Y:S01]  /*2480*/  LDSM.16.M88.4 R20, [R206+-0x4000] ;  /* 0xffc00000ce14783b */ /* 0x000fe20000000200 */
[C---:B---3--:R-:W-:Y:S08]  /*2490*/  HMMA.16816.F32 R48, R176.reuse, R24, R100 ;  /* 0x00000018b030723c */ /* 0x048ff00000001864 */
[C---:B------:R-:W-:Y:S01]  /*24a0*/  HMMA.16816.F32 R36, R176.reuse, R26, R112 ;  /* 0x0000001ab024723c */ /* 0x040fe20000001870 */
[----:B------:R-:W-:Y:S07]  /*24b0*/  LDSM.16.M88.4 R24, [R207+0x3800] ;  /* 0x00380000cf18783b */ /* 0x000fee0000000200 */
[C---:B--2---:R-:W-:Y:S08]  /*24c0*/  HMMA.16816.F32 R68, R176.reuse, R28, R92 ;  /* 0x0000001cb044723c */ /* 0x044ff0000000185c */
[C---:B------:R-:W-:Y:S01]  /*24d0*/  HMMA.16816.F32 R76, R176.reuse, R30, R76 ;  /* 0x0000001eb04c723c */ /* 0x040fe2000000184c */
[----:B------:R-:W2:Y:S07]  /*24e0*/  LDSM.16.M88.4 R28, [R207+0x3000] ;  /* 0x00300000cf1c783b */ /* 0x000eae0000000200 */
[C---:B----4-:R-:W-:Y:S08]  /*24f0*/  HMMA.16816.F32 R44, R176.reuse, R32, R96 ;  /* 0x00000020b02c723c */ /* 0x050ff00000001860 */
[C---:B------:R-:W-:Y:S08]  /*2500*/  HMMA.16816.F32 R32, R176.reuse, R34, R104 ;  /* 0x00000022b020723c */ /* 0x040ff00000001868 */
[C---:B------:R-:W-:Y:S08]  /*2510*/  HMMA.16816.F32 R80, R176.reuse, R8, R80 ;  /* 0x00000008b050723c */ /* 0x040ff00000001850 */
[C---:B------:R-:W-:Y:S01]  /*2520*/  HMMA.16816.F32 R108, R176.reuse, R10, R108 ;  /* 0x0000000ab06c723c */ /* 0x040fe2000000186c */
[----:B------:R-:W3:Y:S07]  /*2530*/  LDSM.16.M88.4 R8, [R206+-0x3800] ;  /* 0xffc80000ce08783b */ /* 0x000eee0000000200 */
[C---:B------:R-:W-:Y:S08]  /*2540*/  HMMA.16816.F32 R100, R176.reuse, R14, R84 ;  /* 0x0000000eb064723c */ /* 0x040ff00000001854 */
[C---:B-1----:R-:W-:Y:S08]  /*2550*/  HMMA.16816.F32 R96, R176.reuse, R16, R72 ;  /* 0x00000010b060723c */ /* 0x042ff00000001848 */
[C---:B--2---:R-:W-:Y:S08]  /*2560*/  HMMA.16816.F32 R104, R176.reuse, R28, R60 ;  /* 0x0000001cb068723c */ /* 0x044ff0000000183c */
[C---:B------:R-:W-:Y:S01]  /*2570*/  HMMA.16816.F32 R92, R176.reuse, R30, R56 ;  /* 0x0000001eb05c723c */ /* 0x040fe20000001838 */
[----:B------:R-:W1:Y:S07]  /*2580*/  LDSM.16.M88.4 R28, [R206+-0x2800] ;  /* 0xffd80000ce1c783b */ /* 0x000e6e0000000200 */
[C---:B------:R-:W-:Y:S08]  /*2590*/  HMMA.16816.F32 R84, R176.reuse, R24, R52 ;  /* 0x00000018b054723c */ /* 0x040ff00000001834 */
[C---:B------:R-:W-:Y:S01]  /*25a0*/  HMMA.16816.F32 R72, R176.reuse, R26, R40 ;  /* 0x0000001ab048723c */ /* 0x040fe20000001828 */
[----:B------:R-:W2:Y:S07]  /*25b0*/  LDSM.16.M88.4 R24, [R206+-0x2000] ;  /* 0xffe00000ce18783b */ /* 0x000eae0000000200 */
[C---:B------:R-:W-:Y:S01]  /*25c0*/  HMMA.16816.F32 R88, R176.reuse, R12, R88 ;  /* 0x0000000cb058723c */ /* 0x040fe20000001858 */
[----:B------:R-:W-:Y:S07]  /*25d0*/  LDSM.16.M88.4 R12, [R206+-0x1000] ;  /* 0xfff00000ce0c783b */ /* 0x000fee0000000200 */
[----:B------:R-:W-:Y:S01]  /*25e0*/  HMMA.16816.F32 R112, R176, R18, R64 ;  /* 0x00000012b070723c */ /* 0x000fe20000001840 */
[----:B------:R-:W4:Y:S07]  /*25f0*/  LDSM.16.M88.4 R16, [R206+-0x3000] ;  /* 0xffd00000ce10783b */ /* 0x000f2e0000000200 */
[C---:B------:R-:W-:Y:S08]  /*2600*/  HMMA.16816.F32 R64, R180.reuse, R20, R48 ;  /* 0x00000014b440723c */ /* 0x040ff00000001830 */
[C---:B------:R-:W-:Y:S01]  /*2610*/  HMMA.16816.F32 R56, R180.reuse, R22, R36 ;  /* 0x00000016b438723c */ /* 0x040fe20000001824 */
[----:B------:R-:W4:Y:S07]  /*2620*/  LDSM.16.M88.4 R20, [R206+-0x1800] ;  /* 0xffe80000ce14783b */ /* 0x000f2e0000000200 */
[C---:B---3--:R-:W-:Y:S08]  /*2630*/  HMMA.16816.F32 R48, R180.reuse, R10, R32 ;  /* 0x0000000ab430723c */ /* 0x048ff00000001820 */
[C---:B------:R-:W-:Y:S01]  /*2640*/  HMMA.16816.F32 R52, R180.reuse, R8, R44 ;  /* 0x00000008b434723c */ /* 0x040fe2000000182c */
[----:B------:R-:W3:Y:S07]  /*2650*/  LDSM.16.M88.4 R8, [R206+-0x800] ;  /* 0xfff80000ce08783b */ /* 0x000eee0000000200 */
[C---:B-1----:R-:W-:Y:S01]  /*2660*/  HMMA.16816.F32 R36, R180.reuse, R28, R80 ;  /* 0x0000001cb424723c */ /* 0x042fe20000001850 */
[----:B------:R-:W-:Y:S07]  /*2670*/  LDSM.16.M88.4 R80, [R204+0x5000] ;  /* 0x00500000cc50783b */ /* 0x000fee0000000200 */
[C---:B------:R-:W-:Y:S01]  /*2680*/  HMMA.16816.F32 R32, R180.reuse, R30, R108 ;  /* 0x0000001eb420723c */ /* 0x040fe2000000186c */
[----:B------:R-:W1:Y:S07]  /*2690*/  LDSM.16.M88.4 R28, [R205+0x4000] ;  /* 0x00400000cd1c783b */ /* 0x000e6e0000000200 */
[C---:B--2---:R-:W-:Y:S08]  /*26a0*/  HMMA.16816.F32 R60, R180.reuse, R24, R88 ;  /* 0x00000018b43c723c */ /* 0x044ff00000001858 */
[C---:B------:R-:W-:Y:S01]  /*26b0*/  HMMA.16816.F32 R88, R180.reuse, R26, R100 ;  /* 0x0000001ab458723c */ /* 0x040fe20000001864 */
[----:B------:R-:W2:Y:S07]  /*26c0*/  LDSM.16.M88.4 R24, [R205+0x4800] ;  /* 0x00480000cd18783b */ /* 0x000eae0000000200 */
[C---:B----4-:R-:W-:Y:S01]  /*26d0*/  HMMA.16816.F32 R44, R180.reuse, R16, R68 ;  /* 0x00000010b42c723c */ /* 0x050fe20000001844 */
[----:B------:R-:W-:Y:S07]  /*26e0*/  LDSM.16.M88.4 R68, [R204+0x4800] ;  /* 0x00480000cc44783b */ /* 0x000fee0000000200 */
[C---:B------:R-:W-:Y:S01]  /*26f0*/  HMMA.16816.F32 R40, R180.reuse, R18, R76 ;  /* 0x00000012b428723c */ /* 0x040fe2000000184c */
[----:B------:R-:W4:Y:S04]  /*2700*/  LDSM.16.M88.4 R16, [R205+0x5800] ;  /* 0x00580000cd10783b */ /* 0x000f280000000200 */
[----:B------:R-:W-:Y:S03]  /*2710*/  LDSM.16.M88.4 R76, [R204+0x5800] ;  /* 0x00580000cc4c783b */ /* 0x000fe60000000200 */
[C---:B------:R-:W-:Y:S08]  /*2720*/  HMMA.16816.F32 R96, R180.reuse, R20, R96 ;  /* 0x00000014b460723c */ /* 0x040ff00000001860 */
[C---:B------:R-:W-:Y:S01]  /*2730*/  HMMA.16816.F32 R112, R180.reuse, R22, R112 ;  /* 0x00000016b470723c */ /* 0x040fe20000001870 */
[----:B------:R-:W2:Y:S07]  /*2740*/  LDSM.16.M88.4 R20, [R205+0x5000] ;  /* 0x00500000cd14783b */ /* 0x000eae0000000200 */
[C---:B------:R-:W-:Y:S08]  /*2750*/  HMMA.16816.F32 R148, R180.reuse, R12, R104 ;  /* 0x0000000cb494723c */ /* 0x040ff00000001868 */
[C---:B------:R-:W-:Y:S01]  /*2760*/  HMMA.16816.F32 R144, R180.reuse, R14, R92 ;  /* 0x0000000eb490723c */ /* 0x040fe2000000185c */
[----:B------:R-:W4:Y:S07]  /*2770*/  LDSM.16.M88.4 R12, [R205+0x6000] ;  /* 0x00600000cd0c783b */ /* 0x000f2e0000000200 */
[C---:B---3--:R-:W-:Y:S08]  /*2780*/  HMMA.16816.F32 R132, R180.reuse, R8, R84 ;  /* 0x00000008b484723c */ /* 0x048ff00000001854 */
[----:B------:R-:W-:Y:S01]  /*2790*/  HMMA.16816.F32 R128, R180, R10, R72 ;  /* 0x0000000ab480723c */ /* 0x000fe20000001848 */
[----:B------:R-:W3:Y:S07]  /*27a0*/  LDSM.16.M88.4 R8, [R205+0x6800] ;  /* 0x00680000cd08783b */ /* 0x000eee0000000200 */
[C---:B-1----:R-:W-:Y:S01]  /*27b0*/  HMMA.16816.F32 R120, R184.reuse, R30, R56 ;  /* 0x0000001eb878723c */ /* 0x042fe20000001838 */
[----:B------:R-:W1:Y:S07]  /*27c0*/  LDSM.16.M88.4 R56, [R205+0x7000] ;  /* 0x00700000cd38783b */ /* 0x000e6e0000000200 */
[C---:B--2---:R-:W-:Y:S01]  /*27d0*/  HMMA.16816.F32 R108, R184.reuse, R26, R48 ;  /* 0x0000001ab86c723c */ /* 0x044fe20000001830 */
[----:B------:R-:W2:Y:S07]  /*27e0*/  LDSM.16.M88.4 R48, [R205+0x7800] ;  /* 0x00780000cd30783b */ /* 0x000eae0000000200 */
[C---:B------:R-:W-:Y:S01]  /*27f0*/  HMMA.16816.F32 R116, R184.reuse, R24, R52 ;  /* 0x00000018b874723c */ /* 0x040fe20000001834 */
[----:B------:R-:W1:Y:S07]  /*2800*/  LDSM.16.M88.4 R52, [R204+0x4000] ;  /* 0x00400000cc34783b */ /* 0x000e6e0000000200 */
[C---:B----4-:R-:W-:Y:S01]  /*2810*/  HMMA.16816.F32 R92, R184.reuse, R16, R36 ;  /* 0x00000010b85c723c */ /* 0x050fe20000001824 */
[----:B------:R-:W4:Y:S07]  /*2820*/  LDSM.16.M88.4 R36, [R204+0x6800] ;  /* 0x00680000cc24783b */ /* 0x000f2e0000000200 */
[C---:B------:R-:W-:Y:S01]  /*2830*/  HMMA.16816.F32 R84, R184.reuse, R18, R32 ;  /* 0x00000012b854723c */ /* 0x040fe20000001820 */
[----:B------:R-:W1:Y:S07]  /*2840*/  LDSM.16.M88.4 R32, [R204+0x7000] ;  /* 0x00700000cc20783b */ /* 0x000e6e0000000200 */
[C---:B------:R-:W-:Y:S01]  /*2850*/  HMMA.16816.F32 R124, R184.reuse, R28, R64 ;  /* 0x0000001cb87c723c */ /* 0x040fe20000001840 */
[----:B------:R-:W1:Y:S07]  /*2860*/  LDSM.16.M88.4 R28, [R204+0x7800] ;  /* 0x00780000cc1c783b */ /* 0x000e6e0000000200 */
[C---:B------:R-:W-:Y:S01]  /*2870*/  HMMA.16816.F32 R104, R184.reuse, R20, R44 ;  /* 0x00000014b868723c */ /* 0x040fe2000000182c */
[----:B------:R-:W2:Y:S07]  /*2880*/  LDSM.16.M88.4 R44, [R204+0x6000] ;  /* 0x00600000cc2c783b */ /* 0x000eae0000000200 */
[C---:B------:R-:W-:Y:S08]  /*2890*/  HMMA.16816.F32 R100, R184.reuse, R22, R40 ;  /* 0x00000016b864723c */ /* 0x040ff00000001828 */
[C---:B------:R-:W-:Y:S01]  /*28a0*/  HMMA.16816.F32 R72, R184.reuse, R12, R60 ;  /* 0x0000000cb848723c */ /* 0x040fe2000000183c */
[----:B------:R-:W-:Y:S07]  /*28b0*/  LDSM.16.M88.4 R60, [R207+0x4800] ;  /* 0x00480000cf3c783b */ /* 0x000fee0000000200 */
[C---:B------:R-:W-:Y:S08]  /*28c0*/  HMMA.16816.F32 R64, R184.reuse, R14, R88 ;  /* 0x0000000eb840723c */ /* 0x040ff00000001858 */
[C---:B---3--:R-:W-:Y:S08]  /*28d0*/  HMMA.16816.F32 R24, R184.reuse, R10, R112 ;  /* 0x0000000ab818723c */ /* 0x048ff00000001870 */
[C---:B-1----:R-:W-:Y:S08]  /*28e0*/  HMMA.16816.F32 R16, R184.reuse, R58, R144 ;  /* 0x0000003ab810723c */ /* 0x042ff00000001890 */
[C---:B------:R-:W-:Y:S01]  /*28f0*/  HMMA.16816.F32 R40, R184.reuse, R8, R96 ;  /* 0x00000008b828723c */ /* 0x040fe20000001860 */
[----:B------:R-:W1:Y:S07]  /*2900*/  LDSM.16.M88.4 R96, [R207+0x4000] ;  /* 0x00400000cf60783b */ /* 0x000e6e0000000200 */
[C---:B--2---:R-:W-:Y:S08]  /*2910*/  HMMA.16816.F32 R12, R184.reuse, R48, R132 ;  /* 0x00000030b80c723c */ /* 0x044ff00000001884 */
[----:B------:R-:W-:Y:S08]  /*2920*/  HMMA.16816.F32 R8, R184, R50, R128 ;  /* 0x00000032b808723c */ /* 0x000ff00000001880 */
[----:B------:R-:W-:Y:S01]  /*2930*/  HMMA.16816.F32 R88, R188, R68, R116 ;  /* 0x00000044bc58723c */ /* 0x000fe20000001874 */
[----:B------:R-:W2:Y:S07]  /*2940*/  LDSM.16.M88.4 R116, [R207+0x5000] ;  /* 0x00500000cf74783b */ /* 0x000eae0000000200 */
[----:B------:R-:W-:Y:S08]  /*2950*/  HMMA.16816.F32 R20, R184, R56, R148 ;  /* 0x00000038b814723c */ /* 0x000ff00000001894 */
[C---:B------:R-:W-:Y:S08]  /*2960*/  HMMA.16816.F32 R48, R188.reuse, R52, R124 ;  /* 0x00000034bc30723c */ /* 0x040ff0000000187c */
[C---:B------:R-:W-:Y:S08]  /*2970*/  HMMA.16816.F32 R56, R188.reuse, R54, R120 ;  /* 0x00000036bc38723c */ /* 0x040ff00000001878 */
[C---:B------:R-:W-:Y:S01]  /*2980*/  HMMA.16816.F32 R52, R188.reuse, R70, R108 ;  /* 0x00000046bc34723c */ /* 0x040fe2000000186c */
[----:B------:R-:W-:Y:S07]  /*2990*/  LDSM.16.M88.4 R108, [R206] ;  /* 0x00000000ce6c783b */ /* 0x000fee0000000200 */
[C---:B------:R-:W-:Y:S08]  /*29a0*/  HMMA.16816.F32 R68, R188.reuse, R80, R104 ;  /* 0x00000050bc44723c */ /* 0x040ff00000001868 */
[C---:B----4-:R-:W-:Y:S01]  /*29b0*/  HMMA.16816.F32 R128, R188.reuse, R38, R24 ;  /* 0x00000026bc80723c */ /* 0x050fe20000001818 */
[----:B------:R-:W-:Y:S07]  /*29c0*/  LDSM.16.M88.4 R24, [R207+0x7000] ;  /* 0x00700000cf18783b */ /* 0x000fee0000000200 */
[C---:B------:R-:W-:Y:S01]  /*29d0*/  HMMA.16816.F32 R124, R188.reuse, R34, R16 ;  /* 0x00000022bc7c723c */ /* 0x040fe20000001810 */
[----:B------:R-:W3:Y:S07]  /*29e0*/  LDSM.16.M88.4 R16, [R207+0x5800] ;  /* 0x00580000cf10783b */ /* 0x000eee0000000200 */
[C---:B------:R-:W-:Y:S01]  /*29f0*/  HMMA.16816.F32 R120, R188.reuse, R28, R12 ;  /* 0x0000001cbc78723c */ /* 0x040fe2000000180c */
[----:B------:R-:W4:Y:S07]  /*2a00*/  LDSM.16.M88.4 R12, [R207+0x6000] ;  /* 0x00600000cf0c783b */ /* 0x000f2e0000000200 */
[C---:B------:R-:W-:Y:S01]  /*2a10*/  HMMA.16816.F32 R160, R188.reuse, R76, R92 ;  /* 0x0000004cbca0723c */ /* 0x040fe2000000185c */
[----:B------:R-:W-:Y:S07]  /*2a20*/  LDSM.16.M88.4 R92, [R207+0x7800] ;  /* 0x00780000cf5c783b */ /* 0x000fee0000000200 */
[C---:B------:R-:W-:Y:S01]  /*2a30*/  HMMA.16816.F32 R112, R188.reuse, R30, R8 ;  /* 0x0000001ebc70723c */ /* 0x040fe20000001808 */
[----:B------:R-:W1:Y:S07]  /*2a40*/  LDSM.16.M88.4 R8, [R207+0x6800] ;  /* 0x00680000cf08783b */ /* 0x000e6e0000000200 */
[C---:B------:R-:W-:Y:S01]  /*2a50*/  HMMA.16816.F32 R152, R188.reuse, R78, R84 ;  /* 0x0000004ebc98723c */ /* 0x040fe20000001854 */
[----:B------:R-:W-:Y:S04]  /*2a60*/  LDSM.16.M88.4 R84, [R206+0x1000] ;  /* 0x00100000ce54783b */ /* 0x000fe80000000200 */
[----:B------:R-:W-:Y:S03]  /*2a70*/  LDSM.16.M88.4 R76, [R206+0x2000] ;  /* 0x00200000ce4c783b */ /* 0x000fe60000000200 */
[C---:B------:R-:W-:Y:S08]  /*2a80*/  HMMA.16816.F32 R20, R188.reuse, R32, R20 ;  /* 0x00000020bc14723c */ /* 0x040ff00000001814 */
[C---:B------:R-:W-:Y:S01]  /*2a90*/  HMMA.16816.F32 R148, R188.reuse, R44, R72 ;  /* 0x0000002cbc94723c */ /* 0x040fe20000001848 */
[----:B------:R-:W-:Y:S07]  /*2aa0*/  LDSM.16.M88.4 R72, [R206+0x2800] ;  /* 0x00280000ce48783b */ /* 0x000fee0000000200 */
[C---:B------:R-:W-:Y:S01]  /*2ab0*/  HMMA.16816.F32 R144, R188.reuse, R46, R64 ;  /* 0x0000002ebc90723c */ /* 0x040fe20000001840 */
[----:B------:R-:W-:Y:S07]  /*2ac0*/  LDSM.16.M88.4 R64, [R206+0x3800] ;  /* 0x00380000ce40783b */ /* 0x000fee0000000200 */
[C---:B------:R-:W-:Y:S08]  /*2ad0*/  HMMA.16816.F32 R132, R188.reuse, R36, R40 ;  /* 0x00000024bc84723c */ /* 0x040ff00000001828 */
[----:B------:R-:W-:Y:S01]  /*2ae0*/  HMMA.16816.F32 R156, R188, R82, R100 ;  /* 0x00000052bc9c723c */ /* 0x000fe20000001864 */
[----:B------:R-:W-:Y:S04]  /*2af0*/  LDSM.16.M88.4 R100, [R206+0x800] ;  /* 0x00080000ce64783b */ /* 0x000fe80000000200 */
[----:B------:R-:W-:Y:S03]  /*2b00*/  LDSM.16.M88.4 R80, [R206+0x1800] ;  /* 0x00180000ce50783b */ /* 0x000fe60000000200 */
[C---:B-1----:R-:W-:Y:S08]  /*2b10*/  HMMA.16816.F32 R104, R192.reuse, R96, R48 ;  /* 0x00000060c068723c */ /* 0x042ff00000001830 */
[C---:B------:R-:W-:Y:S08]  /*2b20*/  HMMA.16816.F32 R96, R192.reuse, R98, R56 ;  /* 0x00000062c060723c */ /* 0x040ff00000001838 */
[----:B--2---:R-:W-:Y:S01]  /*2b30*/  HMMA.16816.F32 R56, R192, R116, R68 ;  /* 0x00000074c038723c */ /* 0x004fe20000001844 */
[----:B------:R-:W1:Y:S01]  /*2b40*/  LDSM.16.M88.4 R68, [R206+0x3000] ;  /* 0x00300000ce44783b */ /* 0x000e620000000200 */
[----:B------:R-:W-:-:S06]  /*2b50*/  DEPBAR.LE SB0, 0x0 ;  /* 0x000080000000791a */ /* 0x000fcc0000000000 */
[C---:B---3--:R-:W-:Y:S08]  /*2b60*/  HMMA.16816.F32 R48, R192.reuse, R16, R160 ;  /* 0x00000010c030723c */ /* 0x048ff000000018a0 */
[C---:B------:R-:W-:Y:S08]  /*2b70*/  HMMA.16816.F32 R44, R192.reuse, R18, R152 ;  /* 0x00000012c02c723c */ /* 0x040ff00000001898 */
[C---:B------:R-:W-:Y:S08]  /*2b80*/  HMMA.16816.F32 R20, R192.reuse, R24, R20 ;  /* 0x00000018c014723c */ /* 0x040ff00000001814 */
[C---:B------:R-:W-:Y:S08]  /*2b90*/  HMMA.16816.F32 R88, R192.reuse, R60, R88 ;  /* 0x0000003cc058723c */ /* 0x040ff00000001858 */
[C---:B----4-:R-:W-:Y:S08]  /*2ba0*/  HMMA.16816.F32 R40, R192.reuse, R12, R148 ;  /* 0x0000000cc028723c */ /* 0x050ff00000001894 */
        /* <DEDUP_REMOVED lines=24> */
[----:B------:R-:W-:Y:S06]  /*2d30*/  BAR.SYNC.DEFER_BLOCKING 0x0 ;  /* 0x0000000000007b1d */ /* 0x000fec0000010000 */
[----:B------:R-:W-:Y:S01]  /*2d40*/  @!UPT UIADD3 URZ, URZ, URZ, URZ ;  /* 0x0000003f3f3ff290 */ /* 0x000fe2000fffe03f */
[----:B------:R-:W-:Y:S11]  /*2d50*/  @!P0 BRA `(.L_x_463) ;  /* 0x0000049000008947 */ /* 0x000ff60003800000 */
[----:B------:R-:W-:Y:S01]  /*2d60*/  IMAD R2, R223, 0x80, R174 ;  /* 0x00000080df027824 */ /* 0x000fe200078e02ae */
[----:B------:R-:W-:-:S04]  /*2d70*/  MOV R221, RZ ;  /* 0x000000ff00dd7202 */ /* 0x000fc80000000f00 */
[----:B------:R-:W-:-:S05]  /*2d80*/  IADD3 R2, R2, -0x100, R171 ;  /* 0xffffff0002027810 */ /* 0x000fca0007ffe0ab */
[----:B------:R-:W-:-:S04]  /*2d90*/  @P3 IMAD.HI.U32 R3, R2, c[0x0][0x2bc], RZ ;  /* 0x0000af0002033a27 */ /* 0x000fc800078e00ff */
[----:B------:R-:W-:Y:S01]  /*2da0*/  IMAD.MOV.U32 R0, RZ, RZ, R2 ;  /* 0x000000ffff007224 */ /* 0x000fe200078e0002 */
[----:B------:R-:W-:-:S04]  /*2db0*/  @P3 SHF.R.U32.HI R0, RZ, c[0x0][0x2c0], R3 ;  /* 0x0000b000ff003a19 */ /* 0x000fc80000011603 */
[----:B------:R-:W-:-:S04]  /*2dc0*/  @!P1 IADD3 R3, P0, R0, R172, RZ ;  /* 0x000000ac00039210 */ /* 0x000fc80007f1e0ff */
[----:B------:R-:W-:Y:S02]  /*2dd0*/  @!P1 LEA.HI.X.SX32 R7, R0, R170, 0x1, P0 ;  /* 0x000000aa00079211 */ /* 0x000fe400000f0eff */
[----:B------:R-:W-:-:S04]  /*2de0*/  @!P1 LEA R6, P0, R3, c[0x0][0x2a0], 0x2 ;  /* 0x0000a80003069a11 */ /* 0x000fc800078010ff */
[----:B------:R-:W-:-:S05]  /*2df0*/  @!P1 LEA.HI.X R7, R3, c[0x0][0x2a4], R7, 0x2, P0 ;  /* 0x0000a90003079a11 */ /* 0x000fca00000f1407 */
[----:B------:R-:W2:Y:S01]  /*2e00*/  @!P1 LDG.E R221, [R6.64] ;  /* 0x0000000606dd9981 */ /* 0x000ea2000c1e1900 */
[----:B------:R-:W-:-:S04]  /*2e10*/  IMAD.MOV R0, RZ, RZ, -R0 ;  /* 0x000000ffff007224 */ /* 0x000fc800078e0a00 */
[----:B------:R-:W-:-:S04]  /*2e20*/  IMAD R222, R0, c[0x0][0x2b8], R2 ;  /* 0x0000ae0000de7a24 */ /* 0x000fc800078e0202 */
[----:B------:R-:W-:Y:S01]  /*2e30*/  IMAD.WIDE.U32 R2, R222, c[0x0][0x1e0], RZ ;  /* 0x00007800de027a25 */ /* 0x000fe200078e00ff */
[----:B------:R-:W-:-:S05]  /*2e40*/  SHF.R.S32.HI R0, RZ, 0x1f, R222 ;  /* 0x0000001fff007819 */ /* 0x000fca00000114de */
[----:B------:R-:W-:-:S04]  /*2e50*/  IMAD R0, R0, c[0x0][0x1e0], RZ ;  /* 0x0000780000007a24 */ /* 0x000fc800078e02ff */
[----:B------:R-:W-:-:S05]  /*2e60*/  IMAD R0, R222, c[0x0][0x1e4], R0 ;  /* 0x00007900de007a24 */ /* 0x000fca00078e0200 */
[----:B------:R-:W-:Y:S02]  /*2e70*/  IADD3 R3, R3, R0, RZ ;  /* 0x0000000003037210 */ /* 0x000fe40007ffe0ff */
[----:B--2---:R-:W-:-:S03]  /*2e80*/  SHF.R.S32.HI R0, RZ, 0x1f, R221 ;  /* 0x0000001fff007819 */ /* 0x004fc600000114dd */
[----:B------:R-:W-:-:S04]  /*2e90*/  IMAD.WIDE.U32 R2, R221, c[0x0][0x1f0], R2 ;  /* 0x00007c00dd027a25 */ /* 0x000fc800078e0002 */
[----:B------:R-:W-:Y:S01]  /*2ea0*/  IMAD R6, R0, c[0x0][0x1f0], RZ ;  /* 0x00007c0000067a24 */ /* 0x000fe200078e02ff */
[----:B------:R-:W-:-:S03]  /*2eb0*/  IADD3 R0, P2, R168, R2, RZ ;  /* 0x00000002a8007210 */ /* 0x000fc60007f5e0ff */
[----:B------:R-:W-:Y:S01]  /*2ec0*/  IMAD R2, R221, c[0x0][0x1f4], R6 ;  /* 0x00007d00dd027a24 */ /* 0x000fe200078e0206 */
[----:B------:R-:W-:-:S04]  /*2ed0*/  LEA R6, P0, R0, c[0x0][0x1c8], 0x1 ;  /* 0x0000720000067a11 */ /* 0x000fc800078008ff */
[----:B------:R-:W-:-:S04]  /*2ee0*/  IADD3.X R2, R167, R3, R2, P2, !PT ;  /* 0x00000003a7027210 */ /* 0x000fc800017fe402 */
[----:B------:R-:W-:Y:S01]  /*2ef0*/  LEA.HI.X R0, R0, c[0x0][0x1cc], R2, 0x1, P0 ;  /* 0x0000730000007a11 */ /* 0x000fe200000f0c02 */
[----:B------:R-:W-:Y:S05]  /*2f00*/  BRA.DIV ~URZ, `(.L_x_464) ;  /* 0x0000ccc27f007947 */ /* 0x000fea000b800000 */
[----:B------:R1:W2:Y:S02]  /*2f10*/  SHFL.IDX PT, R10, R0, RZ, 0x181f ;  /* 0x00181fff000a7589 */ /* 0x0002a400000e0000 */
.L_x_520:
[----:B------:R-:W-:Y:S05]  /*2f20*/  BRA.DIV ~URZ, `(.L_x_465) ;  /* 0x0000cd127f007947 */ /* 0x000fea000b800000 */
[----:B------:R-:W3:Y:S01]  /*2f30*/  SHFL.IDX PT, R2, R6, RZ, 0x181f ;  /* 0x00181fff06027589 */ /* 0x000ee200000e0000 */
[----:B------:R-:W-:Y:S02]  /*2f40*/  ISETP.GE.AND P2, PT, R226, c[0x0][0x1d4], PT ;  /* 0x00007500e2007a0c */ /* 0x000fe40003f46270 */
[----:B------:R-:W-:Y:S01]  /*2f50*/  ISETP.GE.AND P0, PT, R237, c[0x0][0x1d4], PT ;  /* 0x00007500ed007a0c */ /* 0x000fe20003f06270 */
[----:B------:R-:W4:Y:S04]  /*2f60*/  SHFL.IDX PT, R7, R6, 0x1, 0x181f ;  /* 0x00381f0006077f89 */ /* 0x000f2800000e0000 */
[----:B------:R-:W5:Y:S04]  /*2f70*/  SHFL.IDX PT, R11, R0, 0x1, 0x181f ;  /* 0x00381f00000b7f89 */ /* 0x000f6800000e0000 */
[----:B------:R-:W1:Y:S04]  /*2f80*/  SHFL.IDX PT, R14, R6, 0x2, 0x181f ;  /* 0x00581f00060e7f89 */ /* 0x000e6800000e0000 */
[----:B------:R-:W2:Y:S04]  /*2f90*/  SHFL.IDX PT, R15, R0, 0x2, 0x181f ;  /* 0x00581f00000f7f89 */ /* 0x000ea800000e0000 */
[----:B-1----:R-:W1:Y:S01]  /*2fa0*/  SHFL.IDX PT, R0, R0, 0x3, 0x181f ;  /* 0x00781f0000007f89 */ /* 0x002e6200000e0000 */
[----:B---3--:R-:W-:-:S02]  /*2fb0*/  IADD3 R8, P6, R2, R165, RZ ;  /* 0x000000a502087210 */ /* 0x008fc40007fde0ff */
[----:B------:R-:W-:-:S03]  /*2fc0*/  IADD3 R2, P5, R2, R166, RZ ;  /* 0x000000a602027210 */ /* 0x000fc60007fbe0ff */
[C-C-:B--2---:R-:W-:Y:S01]  /*2fd0*/  IMAD.X R9, R10.reuse, 0x1, R4.reuse, P6 ;  /* 0x000000010a097824 */ /* 0x144fe200030e0604 */
[C---:B----4-:R-:W-:Y:S01]  /*2fe0*/  IADD3 R12, P6, R7.reuse, R165, RZ ;  /* 0x000000a5070c7210 */ /* 0x050fe20007fde0ff */
[--C-:B------:R-:W-:Y:S01]  /*2ff0*/  IMAD.X R3, R10, 0x1, R5.reuse, P5 ;  /* 0x000000010a037824 */ /* 0x100fe200028e0605 */
[-C--:B------:R-:W-:Y:S02]  /*3000*/  IADD3 R10, P5, R7, R166.reuse, RZ ;  /* 0x000000a6070a7210 */ /* 0x080fe40007fbe0ff */
[----:B------:R2:W-:Y:S01]  /*3010*/  LDGSTS.E.BYPASS.LTC128B.128 [R219+0x8100], [R8.64], !P2 ;  /* 0x0810000008db7fae */ /* 0x0005e2000d101d46 */
[C---:B-----5:R-:W-:Y:S01]  /*3020*/  IMAD.X R13, R11.reuse, 0x1, R4, P6 ;  /* 0x000000010b0d7824 */ /* 0x060fe200030e0604 */
[----:B------:R-:W-:Y:S01]  /*3030*/  SEL R7, RZ, 0x10, P0 ;  /* 0x00000010ff077807 */ /* 0x000fe20000000000 */
[----:B------:R-:W-:Y:S01]  /*3040*/  IMAD.X R11, R11, 0x1, R5, P5 ;  /* 0x000000010b0b7824 */ /* 0x000fe200028e0605 */
[----:B------:R3:W-:Y:S04]  /*3050*/  LDGSTS.E.BYPASS.LTC128B.128 [R219+0xc100], [R2.64], !P0 ;  /* 0x0c10000002db7fae */ /* 0x0007e8000c101d46 */
[----:B------:R4:W-:Y:S04]  /*3060*/  LDGSTS.E.BYPASS.LTC128B.128 [R219+0x9100], [R12.64], !P2 ;  /* 0x091000000cdb7fae */ /* 0x0009e8000d101d46 */
[----:B------:R4:W-:Y:S01]  /*3070*/  LDGSTS.E.BYPASS.LTC128B.128 [R219+0xd100], [R10.64], !P0 ;  /* 0x0d1000000adb7fae */ /* 0x0009e2000c101d46 */
[----:B--2---:R-:W-:-:S02]  /*3080*/  IADD3 R8, P5, R14, R166, RZ ;  /* 0x000000a60e087210 */ /* 0x004fc40007fbe0ff */
[----:B---3--:R-:W-:-:S03]  /*3090*/  IADD3 R2, P6, R14, R165, RZ ;  /* 0x000000a50e027210 */ /* 0x008fc60007fde0ff */
[C---:B------:R-:W-:Y:S02]  /*30a0*/  IMAD.X R9, R15.reuse, 0x1, R5, P5 ;  /* 0x000000010f097824 */ /* 0x040fe400028e0605 */
[----:B------:R-:W-:-:S05]  /*30b0*/  IMAD.X R3, R15, 0x1, R4, P6 ;  /* 0x000000010f037824 */ /* 0x000fca00030e0604 */
[----:B------:R2:W-:Y:S04]  /*30c0*/  LDGSTS.E.BYPASS.LTC128B.128 [R219+0xa100], [R2.64], !P2 ;  /* 0x0a10000002db7fae */ /* 0x0005e8000d101d46 */
[----:B------:R3:W-:Y:S04]  /*30d0*/  LDGSTS.E.BYPASS.LTC128B.128 [R219+0xe100], [R8.64], !P0 ;  /* 0x0e10000008db7fae */ /* 0x0007e8000c101d46 */
[----:B--2---:R4:W2:Y:S01]  /*30e0*/  SHFL.IDX PT, R2, R6, 0x3, 0x181f ;  /* 0x00781f0006027f89 */ /* 0x0048a200000e0000 */
[----:B---3--:R-:W-:-:S04]  /*30f0*/  SEL R8, RZ, 0x10, P2 ;  /* 0x00000010ff087807 */ /* 0x008fc80001000000 */
.L_x_521:
[----:B-1----:R-:W-:Y:S02]  /*3100*/  IADD3 R3, -R8, 0x10, RZ ;  /* 0x0000001008037810 */ /* 0x002fe40007ffe1ff */
[----:B------:R-:W-:-:S02]  /*3110*/  IADD3 R9, -R7, 0x10, RZ ;  /* 0x0000001007097810 */ /* 0x000fc40007ffe1ff */
[----:B------:R-:W-:Y:S02]  /*3120*/  LOP3.LUT R3, R3, 0xf, RZ, 0xc0, !PT ;  /* 0x0000000f03037812 */ /* 0x000fe400078ec0ff */
[----:B------:R-:W-:Y:S02]  /*3130*/  ISETP.NE.U32.AND P6, PT, R8, RZ, PT ;  /* 0x000000ff0800720c */ /* 0x000fe40003fc5070 */
[----:B--2-4-:R-:W-:Y:S02]  /*3140*/  IADD3 R6, P2, P0, R3, R2, R165 ;  /* 0x0000000203067210 */ /* 0x014fe4000785e0a5 */
[----:B------:R-:W-:Y:S02]  /*3150*/  LOP3.LUT R3, R9, 0xf, RZ, 0xc0, !PT ;  /* 0x0000000f09037812 */ /* 0x000fe400078ec0ff */
[----:B------:R-:W-:Y:S02]  /*3160*/  ISETP.NE.U32.AND P5, PT, R7, RZ, PT ;  /* 0x000000ff0700720c */ /* 0x000fe40003fa5070 */
[----:B------:R-:W-:-:S02]  /*3170*/  IADD3.X R7, RZ, R0, R4, P2, P0 ;  /* 0x00000000ff077210 */ /* 0x000fc400017e0404 */
[----:B------:R-:W-:-:S03]  /*3180*/  IADD3 R2, P2, P0, R3, R2, R166 ;  /* 0x0000000203027210 */ /* 0x000fc6000785e0a6 */
[----:B------:R-:W-:Y:S01]  /*3190*/  @!PT LDS RZ, [RZ] ;  /* 0x00000000fffff984 */ /* 0x000fe20000000800 */
[----:B------:R-:W-:Y:S01]  /*31a0*/  @!PT LDS RZ, [RZ] ;  /* 0x00000000fffff984 */ /* 0x000fe20000000800 */
[----:B------:R-:W-:Y:S01]  /*31b0*/  @!PT LDS RZ, [RZ] ;  /* 0x00000000fffff984 */ /* 0x000fe20000000800 */
[----:B------:R1:W-:Y:S01]  /*31c0*/  LDGSTS.E.BYPASS.LTC128B.128.ZFILL [R219+0xb100], [R6.64], P6 ;  /* 0x0b10000006db7fae */ /* 0x0003e2000b141d46 */
[----:B------:R-:W-:-:S05]  /*31d0*/  IADD3.X R3, RZ, R0, R5, P2, P0 ;  /* 0x00000000ff037210 */ /* 0x000fca00017e0405 */
[----:B------:R1:W-:Y:S04]  /*31e0*/  LDGSTS.E.BYPASS.LTC128B.128.ZFILL [R219+0xf100], [R2.64], P5 ;  /* 0x0f10000002db7fae */ /* 0x0003e8000a941d46 */
.L_x_463:
[----:B------:R-:W-:Y:S05]  /*31f0*/  BSYNC B0 ;  /* 0x0000000000007941 */ /* 0x000fea0003800000 */
.L_x_462:
[----:B-1----:R-:W2:Y:S04]  /*3200*/  LDL R3, [R1+0x38] ;  /* 0x0000380001037983 */ /* 0x002ea80000100800 */
[----:B------:R-:W2:Y:S04]  /*3210*/  LDL R0, [R1+0x44] ;  /* 0x0000440001007983 */ /* 0x000ea80000100800 */
[----:B------:R-:W3:Y:S01]  /*3220*/  LDL R7, [R1+0x48] ;  /* 0x0000480001077983 */ /* 0x000ee20000100800 */
[----:B------:R-:W-:Y:S01]  /*3230*/  MOV R2, 0xffffff80 ;  /* 0xffffff8000027802 */ /* 0x000fe20000000f00 */
[----:B------:R-:W-:-:S02]  /*3240*/  IMAD.MOV.U32 R5, RZ, RZ, c[0x0][0x2ac] ;  /* 0x0000ab00ff057624 */ /* 0x000fc400078e00ff */
[----:B------:R-:W0:Y:S02]  /*3250*/  LDGDEPBAR ;  /* 0x00000000000079af */ /* 0x000e240000000000 */
[----:B------:R-:W-:-:S04]  /*3260*/  IMAD R2, R223, R2, 0x81 ;  /* 0x00000081df027424 */ /* 0x000fc800078e0202 */
[----:B------:R-:W-:Y:S01]  /*3270*/  IMAD R2, R5, c[0x0][0x1d0], R2 ;  /* 0x0000740005027a24 */ /* 0x000fe200078e0202 */
[----:B--2---:R-:W-:-:S04]  /*3280*/  IADD3 R0, R0, R3, RZ ;  /* 0x0000000300007210 */ /* 0x004fc80007ffe0ff */
[----:B------:R-:W-:Y:S01]  /*3290*/  MOV R4, R0 ;  /* 0x0000000000047202 */ /* 0x000fe20000000f00 */
[----:B------:R-:W-:Y:S01]  /*32a0*/  @P4 IMAD.HI.U32 R3, R0, c[0x0][0x2c8], RZ ;  /* 0x0000b20000034a27 */ /* 0x000fe200078e00ff */
[----:B---3--:R-:W-:-:S03]  /*32b0*/  IADD3 R5, R2, -c[0x0][0x168], -R7 ;  /* 0x80005a0002057a10 */ /* 0x008fc60007ffe807 */
[----:B------:R-:W-:Y:S01]  /*32c0*/  IMAD.IADD R6, R164, 0x1, -R7 ;  /* 0x00000001a4067824 */ /* 0x000fe200078e0a07 */
[----:B------:R-:W-:Y:S01]  /*32d0*/  @P4 SHF.R.U32.HI R4, RZ, c[0x0][0x2cc], R3 ;  /* 0x0000b300ff044a19 */ /* 0x000fe20000011603 */
[----:B------:R-:W-:Y:S05]  /*32e0*/  BRA.DIV ~URZ, `(.L_x_466) ;  /* 0x0000ce827f007947 */ /* 0x000fea000b800000 */
[----:B------:R1:W2:Y:S02]  /*32f0*/  SHFL.IDX PT, R0, R4, RZ, 0x1c1f ;  /* 0x001c1fff04007589 */ /* 0x0002a400000e0000 */
.L_x_522:
[----:B--2---:R-:W-:-:S05]  /*3300*/  IMAD.IADD R0, R5, 0x1, R0 ;  /* 0x0000000105007824 */ /* 0x004fca00078e0200 */
[----:B------:R-:W-:-:S04]  /*3310*/  IMNMX R0, R6, R0, PT ;  /* 0x0000000006007217 */ /* 0x000fc80003800200 */
[C---:B------:R-:W-:Y:S02]  /*3320*/  ISETP.GT.AND P6, PT, R0.reuse, RZ, PT ;  /* 0x000000ff0000720c */ /* 0x040fe40003fc4270 */
[C---:B------:R-:W-:Y:S02]  /*3330*/  ISETP.GT.AND P5, PT, R0.reuse, 0x1, PT ;  /* 0x000000010000780c */ /* 0x040fe40003fa4270 */
[C---:B------:R-:W-:Y:S02]  /*3340*/  ISETP.GT.AND P2, PT, R0.reuse, 0x8, PT ;  /* 0x000000080000780c */ /* 0x040fe40003f44270 */
[----:B------:R-:W-:Y:S02]  /*3350*/  ISETP.GT.AND P0, PT, R0, 0x9, PT ;  /* 0x000000090000780c */ /* 0x000fe40003f04270 */
[----:B------:R-:W-:Y:S02]  /*3360*/  FSEL R7, R104, -INF , P6 ;  /* 0xff80000068077808 */ /* 0x000fe40003000000 */
[----:B------:R-:W-:-:S02]  /*3370*/  FSEL R9, R105, -INF , P5 ;  /* 0xff80000069097808 */ /* 0x000fc40002800000 */
[----:B------:R-:W-:Y:S02]  /*3380*/  FSEL R10, R96, -INF , P2 ;  /* 0xff800000600a7808 */ /* 0x000fe40001000000 */
[----:B------:R-:W-:Y:S02]  /*3390*/  FSEL R12, R97, -INF , P0 ;  /* 0xff800000610c7808 */ /* 0x000fe40000000000 */
[C---:B------:R-:W-:Y:S02]  /*33a0*/  ISETP.GT.AND P6, PT, R0.reuse, 0x10, PT ;  /* 0x000000100000780c */ /* 0x040fe40003fc4270 */
[C---:B------:R-:W-:Y:S02]  /*33b0*/  ISETP.GT.AND P5, PT, R0.reuse, 0x11, PT ;  /* 0x000000110000780c */ /* 0x040fe40003fa4270 */
[C---:B------:R-:W-:Y:S02]  /*33c0*/  ISETP.GT.AND P2, PT, R0.reuse, 0x18, PT ;  /* 0x000000180000780c */ /* 0x040fe40003f44270 */
[----:B------:R-:W-:-:S02]  /*33d0*/  ISETP.GT.AND P0, PT, R0, 0x19, PT ;  /* 0x000000190000780c */ /* 0x000fc40003f04270 */
[----:B------:R-:W-:Y:S02]  /*33e0*/  FSEL R76, R88, -INF , P6 ;  /* 0xff800000584c7808 */ /* 0x000fe40003000000 */
[----:B------:R-:W-:Y:S02]  /*33f0*/  FSEL R77, R89, -INF , P5 ;  /* 0xff800000594d7808 */ /* 0x000fe40002800000 */
[----:B------:R-:W-:Y:S02]  /*3400*/  FSEL R78, R60, -INF , P2 ;  /* 0xff8000003c4e7808 */ /* 0x000fe40001000000 */
[----:B------:R-:W-:Y:S02]  /*3410*/  FSEL R79, R61, -INF , P0 ;  /* 0xff8000003d4f7808 */ /* 0x000fe40000000000 */
[C---:B------:R-:W-:Y:S02]  /*3420*/  ISETP.GT.AND P6, PT, R0.reuse, 0x20, PT ;  /* 0x000000200000780c */ /* 0x040fe40003fc4270 */
[----:B------:R-:W-:-:S02]  /*3430*/  ISETP.GT.AND P5, PT, R0, 0x21, PT ;  /* 0x000000210000780c */ /* 0x000fc40003fa4270 */
[C---:B------:R-:W-:Y:S02]  /*3440*/  ISETP.GT.AND P2, PT, R0.reuse, 0x28, PT ;  /* 0x000000280000780c */ /* 0x040fe40003f44270 */
[----:B------:R-:W-:Y:S02]  /*3450*/  ISETP.GT.AND P0, PT, R0, 0x29, PT ;  /* 0x000000290000780c */ /* 0x000fe40003f04270 */
[----:B------:R-:W-:Y:S02]  /*3460*/  FSEL R128, R56, -INF , P6 ;  /* 0xff80000038807808 */ /* 0x000fe40003000000 */
[----:B------:R-:W-:Y:S02]  /*3470*/  FSEL R127, R57, -INF , P5 ;  /* 0xff800000397f7808 */ /* 0x000fe40002800000 */
[----:B------:R-:W-:Y:S02]  /*3480*/  FSEL R126, R52, -INF , P2 ;  /* 0xff800000347e7808 */ /* 0x000fe40001000000 */
[----:B------:R-:W-:-:S02]  /*3490*/  FSEL R129, R53, -INF , P0 ;  /* 0xff80000035817808 */ /* 0x000fc40000000000 */
[C---:B------:R-:W-:Y:S02]  /*34a0*/  ISETP.GT.AND P6, PT, R0.reuse, 0x30, PT ;  /* 0x000000300000780c */ /* 0x040fe40003fc4270 */
        /* <DEDUP_REMOVED lines=38> */
[----:B------:R-:W-:Y:S01]  /*3710*/  FSEL R201, R65, -INF , P0 ;  /* 0xff80000041c97808 */ /* 0x000fe20000000000 */
[----:B------:R-:W-:Y:S05]  /*3720*/  BRA.DIV ~URZ, `(.L_x_467) ;  /* 0x0000cab27f007947 */ /* 0x000fea000b800000 */
[----:B------:R-:W2:Y:S01]  /*3730*/  SHFL.IDX PT, R0, R4, 0x1, 0x1c1f ;  /* 0x003c1f0004007f89 */ /* 0x000ea200000e0000 */
[----:B------:R-:W-:-:S04]  /*3740*/  FMNMX.FTZ R2, R7, R9, !PT ;  /* 0x0000000907027209 */ /* 0x000fc80007810000 */
[----:B------:R-:W-:-:S04]  /*3750*/  FMNMX.FTZ R2, R10, R2, !PT ;  /* 0x000000020a027209 */ /* 0x000fc80007810000 */
[----:B------:R-:W-:-:S04]  /*3760*/  FMNMX.FTZ R2, R12, R2, !PT ;  /* 0x000000020c027209 */ /* 0x000fc80007810000 */
[----:B------:R-:W-:-:S04]  /*3770*/  FMNMX.FTZ R2, R76, R2, !PT ;  /* 0x000000024c027209 */ /* 0x000fc80007810000 */
[----:B------:R-:W-:-:S04]  /*3780*/  FMNMX.FTZ R2, R77, R2, !PT ;  /* 0x000000024d027209 */ /* 0x000fc80007810000 */
[----:B------:R-:W-:Y:S01]  /*3790*/  FMNMX.FTZ R2, R78, R2, !PT ;  /* 0x000000024e027209 */ /* 0x000fe20007810000 */
[----:B--2---:R-:W-:-:S03]  /*37a0*/  IMAD.IADD R0, R5, 0x1, R0 ;  /* 0x0000000105007824 */ /* 0x004fc600078e0200 */
[----:B------:R-:W-:Y:S02]  /*37b0*/  FMNMX.FTZ R2, R79, R2, !PT ;  /* 0x000000024f027209 */ /* 0x000fe40007810000 */
[----:B------:R-:W-:Y:S02]  /*37c0*/  IMNMX R0, R6, R0, PT ;  /* 0x0000000006007217 */ /* 0x000fe40003800200 */
[----:B------:R-:W-:Y:S02]  /*37d0*/  FMNMX.FTZ R2, R128, R2, !PT ;  /* 0x0000000280027209 */ /* 0x000fe40007810000 */
[C---:B------:R-:W-:Y:S02]  /*37e0*/  ISETP.GT.AND P5, PT, R0.reuse, RZ, PT ;  /* 0x000000ff0000720c */ /* 0x040fe40003fa4270 */
[C---:B------:R-:W-:Y:S02]  /*37f0*/  ISETP.GT.AND P2, PT, R0.reuse, 0x1, PT ;  /* 0x000000010000780c */ /* 0x040fe40003f44270 */
[----:B------:R-:W-:-:S02]  /*3800*/  ISETP.GT.AND P0, PT, R0, 0x8, PT ;  /* 0x000000080000780c */ /* 0x000fc40003f04270 */
[----:B-1----:R-:W-:Y:S02]  /*3810*/  FSEL R4, R106, -INF , P5 ;  /* 0xff8000006a047808 */ /* 0x002fe40002800000 */
[----:B------:R-:W-:Y:S02]  /*3820*/  FSEL R5, R107, -INF , P2 ;  /* 0xff8000006b057808 */ /* 0x000fe40001000000 */
[----:B------:R-:W-:Y:S02]  /*3830*/  ISETP.GT.AND P2, PT, R0, 0x9, PT ;  /* 0x000000090000780c */ /* 0x000fe40003f44270 */
[----:B------:R-:W-:Y:S02]  /*3840*/  FSEL R6, R98, -INF , P0 ;  /* 0xff80000062067808 */ /* 0x000fe40000000000 */
[----:B------:R-:W-:Y:S02]  /*3850*/  FMNMX.FTZ R3, R4, R5, !PT ;  /* 0x0000000504037209 */ /* 0x000fe40007810000 */
[----:B------:R-:W-:-:S02]  /*3860*/  FSEL R11, R99, -INF , P2 ;  /* 0xff800000630b7808 */ /* 0x000fc40001000000 */
[----:B------:R-:W-:Y:S02]  /*3870*/  ISETP.GT.AND P2, PT, R0, 0x10, PT ;  /* 0x000000100000780c */ /* 0x000fe40003f44270 */
[----:B------:R-:W-:Y:S02]  /*3880*/  FMNMX.FTZ R3, R6, R3, !PT ;  /* 0x0000000306037209 */ /* 0x000fe40007810000 */
[----:B------:R-:W-:Y:S02]  /*3890*/  ISETP.GT.AND P0, PT, R0, 0x11, PT ;  /* 0x000000110000780c */ /* 0x000fe40003f04270 */
[----:B------:R-:W-:Y:S02]  /*38a0*/  FSEL R61, R90, -INF , P2 ;  /* 0xff8000005a3d7808 */ /* 0x000fe40001000000 */
[----:B------:R-:W-:Y:S02]  /*38b0*/  FMNMX.FTZ R3, R11, R3, !PT ;  /* 0x000000030b037209 */ /* 0x000fe40007810000 */
[----:B------:R-:W-:-:S02]  /*38c0*/  FSEL R60, R91, -INF , P0 ;  /* 0xff8000005b3c7808 */ /* 0x000fc40000000000 */
[C---:B------:R-:W-:Y:S02]  /*38d0*/  ISETP.GT.AND P2, PT, R0.reuse, 0x18, PT ;  /* 0x000000180000780c */ /* 0x040fe40003f44270 */
[----:B------:R-:W-:Y:S02]  /*38e0*/  FMNMX.FTZ R3, R61, R3, !PT ;  /* 0x000000033d037209 */ /* 0x000fe40007810000 */
        /* <DEDUP_REMOVED lines=18> */
[----:B------:R-:W-:Y:S02]  /*3a10*/  FSEL R125, R55, -INF , P0 ;  /* 0xff800000377d7808 */ /* 0x000fe40000000000 */
[----:B------:R-:W-:Y:S02]  /*3a20*/  ISETP.GT.AND P2, PT, R0, 0x30, PT ;  /* 0x000000300000780c */ /* 0x000fe40003f44270 */
[----:B------:R-:W-:Y:S02]  /*3a30*/  FMNMX.FTZ R3, R124, R3, !PT ;  /* 0x000000037c037209 */ /* 0x000fe40007810000 */
[----:B------:R-:W-:-:S02]  /*3a40*/  FMNMX.FTZ R2, R144, R2, !PT ;  /* 0x0000000290027209 */ /* 0x000fc40007810000 */
[----:B------:R-:W-:Y:S02]  /*3a50*/  ISETP.GT.AND P0, PT, R0, 0x31, PT ;  /* 0x000000310000780c */ /* 0x000fe40003f04270 */
[----:B------:R-:W-:Y:S02]  /*3a60*/  FSEL R130, R50, -INF , P2 ;  /* 0xff80000032827808 */ /* 0x000fe40001000000 */
[----:B------:R-:W-:Y:S02]  /*3a70*/  FMNMX.FTZ R3, R125, R3, !PT ;  /* 0x000000037d037209 */ /* 0x000fe40007810000 */
[----:B------:R-:W-:Y:S02]  /*3a80*/  FMNMX.FTZ R2, R135, R2, !PT ;  /* 0x0000000287027209 */ /* 0x000fe40007810000 */
        /* <DEDUP_REMOVED lines=73> */
[----:B------:R-:W-:-:S02]  /*3f20*/  FMNMX.FTZ R2, R173, R3, !PT ;  /* 0x00000003ad027209 */ /* 0x000fc40007810000 */
[----:B------:R-:W1:Y:S02]  /*3f30*/  SHFL.BFLY PT, R3, R0, 0x2, 0x1f ;  /* 0x0c401f0000037f89 */ /* 0x000e6400000e0000 */
[----:B------:R-:W-:-:S05]  /*3f40*/  FMNMX.FTZ R2, R172, R2, !PT ;  /* 0x00000002ac027209 */ /* 0x000fca0007810000 */
[----:B------:R-:W2:Y:S01]  /*3f50*/  SHFL.BFLY PT, R8, R2, 0x2, 0x1f ;  /* 0x0c401f0002087f89 */ /* 0x000ea200000e0000 */
[----:B-1----:R-:W-:-:S05]  /*3f60*/  FMNMX.FTZ R0, R3, R0, !PT ;  /* 0x0000000003007209 */ /* 0x002fca0007810000 */
[----:B------:R-:W1:Y:S01]  /*3f70*/  SHFL.BFLY PT, R117, R0, 0x1, 0x1f ;  /* 0x0c201f0000757f89 */ /* 0x000e6200000e0000 */
[----:B--2---:R-:W-:-:S05]  /*3f80*/  FMNMX.FTZ R8, R2, R8, !PT ;  /* 0x0000000802087209 */ /* 0x004fca0007810000 */
[----:B------:R2:W3:Y:S01]  /*3f90*/  SHFL.BFLY PT, R3, R8, 0x1, 0x1f ;  /* 0x0c201f0008037f89 */ /* 0x0004e200000e0000 */
[----:B-1----:R-:W-:-:S05]  /*3fa0*/  FMNMX.FTZ R117, R0, R117, !PT ;  /* 0x0000007500757209 */ /* 0x002fca0007810000 */
.L_x_523:
[C---:B------:R-:W-:Y:S01]  /*3fb0*/  FMUL.FTZ R2, R117.reuse, c[0x0][0x2d0] ;  /* 0x0000b40075027a20 */ /* 0x040fe20000410000 */
[----:B------:R-:W-:Y:S01]  /*3fc0*/  FSETP.NEU.FTZ.AND P0, PT, R117, -INF , PT ;  /* 0xff8000007500780b */ /* 0x000fe20003f1d000 */
[----:B------:R-:W-:Y:S01]  /*3fd0*/  WARPSYNC 0xffffffff ;  /* 0xffffffff00007948 */ /* 0x000fe20003800000 */
[----:B--23--:R-:W-:Y:S01]  /*3fe0*/  FMNMX.FTZ R8, R3, R8, !PT ;  /* 0x0000000803087209 */ /* 0x00cfe20007810000 */
[----:B------:R-:W-:Y:S01]  /*3ff0*/  LDSM.16.MT88.4 R28, [R213] ;  /* 0x00000000d51c783b */ /* 0x000fe20000004200 */
[----:B------:R-:W-:Y:S02]  /*4000*/  FSEL R2, R2, RZ, P0 ;  /* 0x000000ff02027208 */ /* 0x000fe40000000000 */
[----:B------:R-:W-:Y:S01]  /*4010*/  FSETP.NEU.FTZ.AND P0, PT, R8, -INF , PT ;  /* 0xff8000000800780b */ /* 0x000fe20003f1d000 */
[----:B------:R-:W-:Y:S02]  /*4020*/  LDSM.16.MT88.4 R20, [R208] ;  /* 0x00000000d014783b */ /* 0x000fe40000004200 */
[----:B------:R-:W-:-:S02]  /*4030*/  FFMA.FTZ R0, R7, c[0x0][0x2d0], -R2 ;  /* 0x0000b40007007a23 */ /* 0x000fc40000010802 */
[--C-:B------:R-:W-:Y:S01]  /*4040*/  FFMA.FTZ R3, R10, c[0x0][0x2d0], -R2.reuse ;  /* 0x0000b4000a037a23 */ /* 0x100fe20000010802 */
[----:B------:R-:W-:Y:S01]  /*4050*/  LDSM.16.MT88.4 R24, [R208+0x4000] ;  /* 0x00400000d018783b */ /* 0x000fe20000004200 */
[----:B------:R1:W-:Y:S03]  /*4060*/  MUFU.EX2 R248, R0 ;  /* 0x0000000000f87308 */ /* 0x0003e60000000800 */
[----:B------:R-:W-:Y:S04]  /*4070*/  LDSM.16.MT88.4 R16, [R210] ;  /* 0x00000000d210783b */ /* 0x000fe80000004200 */
[----:B------:R-:W-:Y:S01]  /*4080*/  LDSM.16.MT88.4 R36, [R210+0x4000] ;  /* 0x00400000d224783b */ /* 0x000fe20000004200 */
[----:B------:R2:W-:Y:S03]  /*4090*/  MUFU.EX2 R251, R3 ;  /* 0x0000000300fb7308 */ /* 0x0005e60000000800 */
[----:B------:R-:W-:Y:S01]  /*40a0*/  LDSM.16.MT88.4 R32, [R209+0x4000] ;  /* 0x00400000d120783b */ /* 0x000fe20000004200 */
[----:B-1----:R-:W-:-:S04]  /*40b0*/  FFMA.FTZ R0, R9, c[0x0][0x2d0], -R2 ;  /* 0x0000b40009007a23 */ /* 0x002fc80000010802 */
[----:B------:R1:W3:Y:S01]  /*40c0*/  MUFU.EX2 R247, R0 ;  /* 0x0000000000f77308 */ /* 0x0002e20000000800 */
[----:B--2---:R-:W-:Y:S02]  /*40d0*/  FFMA.FTZ R3, R12, c[0x0][0x2d0], -R2 ;  /* 0x0000b4000c037a23 */ /* 0x004fe40000010802 */
[----:B------:R-:W2:Y:S05]  /*40e0*/  LDSM.16.MT88.4 R12, [R209] ;  /* 0x00000000d10c783b */ /* 0x000eaa0000004200 */
[----:B------:R4:W5:Y:S01]  /*40f0*/  MUFU.EX2 R202, R3 ;  /* 0x0000000300ca7308 */ /* 0x0009620000000800 */
[----:B-1----:R-:W-:-:S05]  /*4100*/  FMUL.FTZ R0, R8, c[0x0][0x2d0] ;  /* 0x0000b40008007a20 */ /* 0x002fca0000410000 */
[----:B------:R-:W-:-:S05]  /*4110*/  FSEL R0, R0, RZ, P0 ;  /* 0x000000ff00007208 */ /* 0x000fca0000000000 */
[----:B----4-:R-:W-:Y:S01]  /*4120*/  FFMA.FTZ R3, R4, c[0x0][0x2d0], -R0 ;  /* 0x0000b40004037a23 */ /* 0x010fe20000010800 */
[----:B---3--:R-:W-:-:S03]  /*4130*/  F2FP.PACK_AB R4, R247, R248 ;  /* 0x000000f8f704723e */ /* 0x008fc600000000ff */
[----:B------:R1:W-:Y:S02]  /*4140*/  MUFU.EX2 R9, R3 ;  /* 0x0000000300097308 */ /* 0x0003e40000000800 */
[----:B-1----:R-:W-:-:S06]  /*4150*/  FFMA.FTZ R3, R5, c[0x0][0x2d0], -R0 ;  /* 0x0000b40005037a23 */ /* 0x002fcc0000010800 */
[----:B------:R1:W3:Y:S02]  /*4160*/  MUFU.EX2 R116, R3 ;  /* 0x0000000300747308 */ /* 0x0002e40000000800 */
[----:B-1----:R-:W-:Y:S01]  /*4170*/  FFMA.FTZ R3, R6, c[0x0][0x2d0], -R0 ;  /* 0x0000b40006037a23 */ /* 0x002fe20000010800 */
[----:B-----5:R-:W-:Y:S02]  /*4180*/  F2FP.PACK_AB R6, R202, R251 ;  /* 0x000000fbca06723e */ /* 0x020fe400000000ff */
[----:B---3--:R-:W-:-:S03]  /*4190*/  F2FP.PACK_AB R5, R116, R9 ;  /* 0x000000097405723e */ /* 0x008fc600000000ff */
[----:B------:R1:W-:Y:S02]  /*41a0*/  MUFU.EX2 R203, R3 ;  /* 0x0000000300cb7308 */ /* 0x0003e40000000800 */
[----:B-1----:R-:W-:-:S06]  /*41b0*/  FFMA.FTZ R3, R11, c[0x0][0x2d0], -R0 ;  /* 0x0000b4000b037a23 */ /* 0x002fcc0000010800 */
[----:B------:R-:W1:Y:S02]  /*41c0*/  MUFU.EX2 R212, R3 ;  /* 0x0000000300d47308 */ /* 0x000e640000000800 */
[----:B-1----:R-:W-:Y:S01]  /*41d0*/  F2FP.PACK_AB R7, R212, R203 ;  /* 0x000000cbd407723e */ /* 0x002fe200000000ff */
[----:B------:R-:W-:-:S05]  /*41e0*/  FFMA.FTZ R3, R76, c[0x0][0x2d0], -R2 ;  /* 0x0000b4004c037a23 */ /* 0x000fca0000010802 */
[----:B------:R1:W-:Y:S01]  /*41f0*/  MUFU.EX2 R250, R3 ;  /* 0x0000000300fa7308 */ /* 0x0003e20000000800 */
[C---:B--2---:R-:W-:Y:S08]  /*4200*/  HMMA.16816.F32 R64, R4.reuse, R12, RZ ;  /* 0x0000000c0440723c */ /* 0x044ff000000018ff */
[----:B------:R-:W-:Y:S01]  /*4210*/  HMMA.16816.F32 R56, R4, R14, RZ ;  /* 0x0000000e0438723c */ /* 0x000fe200000018ff */
[----:B------:R-:W2:Y:S01]  /*4220*/  LDSM.16.MT88.4 R12, [R211+0x4000] ;  /* 0x00400000d30c783b */ /* 0x000ea20000004200 */
[----:B-1----:R-:W-:-:S06]  /*4230*/  FFMA.FTZ R3, R77, c[0x0][0x2d0], -R2 ;  /* 0x0000b4004d037a23 */ /* 0x002fcc0000010802 */
[C---:B------:R-:W-:Y:S01]  /*4240*/  HMMA.16816.F32 R52, R4.reuse, R28, RZ ;  /* 0x0000001c0434723c */ /* 0x040fe200000018ff */
[----:B------:R1:W-:Y:S07]  /*4250*/  MUFU.EX2 R218, R3 ;  /* 0x0000000300da7308 */ /* 0x0003ee0000000800 */
[C---:B------:R-:W-:Y:S01]  /*4260*/  HMMA.16816.F32 R48, R4.reuse, R30, RZ ;  /* 0x0000001e0430723c */ /* 0x040fe200000018ff */
[----:B------:R-:W3:Y:S07]  /*4270*/  LDSM.16.MT88.4 R28, [R208+0x800] ;  /* 0x00080000d01c783b */ /* 0x000eee0000004200 */
[----:B------:R-:W-:Y:S01]  /*4280*/  HMMA.16816.F32 R84, R4, R20, RZ ;  /* 0x000000140454723c */ /* 0x000fe200000018ff */
[----:B-1----:R-:W-:-:S04]  /*4290*/  FFMA.FTZ R3, R78, c[0x0][0x2d0], -R2 ;  /* 0x0000b4004e037a23 */ /* 0x002fc80000010802 */
[----:B------:R1:W-:Y:S03]  /*42a0*/  MUFU.EX2 R249, R3 ;  /* 0x0000000300f97308 */ /* 0x0003e60000000800 */
[C---:B------:R-:W-:Y:S01]  /*42b0*/  HMMA.16816.F32 R80, R4.reuse, R22, RZ ;  /* 0x000000160450723c */ /* 0x040fe200000018ff */
[----:B------:R-:W-:Y:S07]  /*42c0*/  LDSM.16.MT88.4 R20, [R209+0x800] ;  /* 0x00080000d114783b */ /* 0x000fee0000004200 */
[----:B------:R-:W-:Y:S01]  /*42d0*/  HMMA.16816.F32 R44, R4, R24, RZ ;  /* 0x00000018042c723c */ /* 0x000fe200000018ff */
[----:B-1----:R-:W-:-:S07]  /*42e0*/  FFMA.FTZ R3, R79, c[0x0][0x2d0], -R2 ;  /* 0x0000b4004f037a23 */ /* 0x002fce0000010802 */
[C---:B------:R-:W-:Y:S01]  /*42f0*/  HMMA.16816.F32 R40, R4.reuse, R26, RZ ;  /* 0x0000001a0428723c */ /* 0x040fe200000018ff */
[----:B------:R-:W1:Y:S01]  /*4300*/  LDSM.16.MT88.4 R24, [R210+0x800] ;  /* 0x00080000d218783b */ /* 0x000e620000004200 */
[----:B------:R4:W5:Y:S06]  /*4310*/  MUFU.EX2 R252, R3 ;  /* 0x0000000300fc7308 */ /* 0x00096c0000000800 */
[C---:B------:R-:W-:Y:S08]  /*4320*/  HMMA.16816.F32 R72, R4.reuse, R16, RZ ;  /* 0x000000100448723c */ /* 0x040ff000000018ff */
[----:B------:R-:W-:Y:S01]  /*4330*/  HMMA.16816.F32 R68, R4, R18, RZ ;  /* 0x000000120444723c */ /* 0x000fe200000018ff */
[----:B------:R-:W1:Y:S01]  /*4340*/  LDSM.16.MT88.4 R16, [R211+0x800] ;  /* 0x00080000d310783b */ /* 0x000e620000004200 */
[----:B----4-:R-:W-:-:S04]  /*4350*/  FFMA.FTZ R3, R61, c[0x0][0x2d0], -R0 ;  /* 0x0000b4003d037a23 */ /* 0x010fc80000010800 */
[----:B------:R4:W-:Y:S02]  /*4360*/  MUFU.EX2 R246, R3 ;  /* 0x0000000300f67308 */ /* 0x0009e40000000800 */
[C---:B--2---:R-:W-:Y:S08]  /*4370*/  HMMA.16816.F32 R104, R4.reuse, R12, RZ ;  /* 0x0000000c0468723c */ /* 0x044ff000000018ff */
[----:B------:R-:W-:Y:S01]  /*4380*/  HMMA.16816.F32 R92, R4, R14, RZ ;  /* 0x0000000e045c723c */ /* 0x000fe200000018ff */
[----:B------:R-:W2:Y:S01]  /*4390*/  LDSM.16.MT88.4 R12, [R208+0x4800] ;  /* 0x00480000d00c783b */ /* 0x000ea20000004200 */
[----:B----4-:R-:W-:-:S06]  /*43a0*/  FFMA.FTZ R3, R60, c[0x0][0x2d0], -R0 ;  /* 0x0000b4003c037a23 */ /* 0x010fcc0000010800 */
[C---:B------:R-:W-:Y:S01]  /*43b0*/  HMMA.16816.F32 R88, R4.reuse, R36, RZ ;  /* 0x000000240458723c */ /* 0x040fe200000018ff */
[----:B------:R4:W1:Y:S07]  /*43c0*/  MUFU.EX2 R244, R3 ;  /* 0x0000000300f47308 */ /* 0x00086e0000000800 */
[C---:B------:R-:W-:Y:S08]  /*43d0*/  HMMA.16816.F32 R36, R4.reuse, R38, RZ ;  /* 0x000000260424723c */ /* 0x040ff000000018ff */
[----:B------:R-:W-:Y:S01]  /*43e0*/  HMMA.16816.F32 R96, R4, R32, RZ ;  /* 0x000000200460723c */ /* 0x000fe200000018ff */
[----:B----4-:R-:W-:-:S04]  /*43f0*/  FFMA.FTZ R3, R63, c[0x0][0x2d0], -R0 ;  /* 0x0000b4003f037a23 */ /* 0x010fc80000010800 */
[----:B------:R4:W-:Y:S03]  /*4400*/  MUFU.EX2 R245, R3 ;  /* 0x0000000300f57308 */ /* 0x0009e60000000800 */
[----:B------:R-:W-:Y:S01]  /*4410*/  HMMA.16816.F32 R100, R4, R34, RZ ;  /* 0x000000220464723c */ /* 0x000fe200000018ff */
[----:B------:R-:W2:Y:S06]  /*4420*/  LDSM.16.MT88.4 R32, [R210+0x4800] ;  /* 0x00480000d220783b */ /* 0x000eac0000004200 */
[----:B------:R-:W-:Y:S01]  /*4430*/  FFMA.FTZ R4, R62, c[0x0][0x2d0], -R0 ;  /* 0x0000b4003e047a23 */ /* 0x000fe20000010800 */
[----:B-----5:R-:W-:-:S02]  /*4440*/  F2FP.PACK_AB R6, R252, R249 ;  /* 0x000000f9fc06723e */ /* 0x020fc400000000ff */
[----:B-1----:R-:W-:Y:S01]  /*4450*/  F2FP.PACK_AB R5, R244, R246 ;  /* 0x000000f6f405723e */ /* 0x002fe200000000ff */
[----:B------:R1:W5:Y:S01]  /*4460*/  MUFU.EX2 R243, R4 ;  /* 0x0000000400f37308 */ /* 0x0003620000000800 */
[----:B----4-:R-:W-:-:S07]  /*4470*/  FFMA.FTZ R3, R128, c[0x0][0x2d0], -R2 ;  /* 0x0000b40080037a23 */ /* 0x010fce0000010802 */
[----:B------:R4:W-:Y:S01]  /*4480*/  MUFU.EX2 R239, R3 ;  /* 0x0000000300ef7308 */ /* 0x0009e20000000800 */
[----:B-1----:R-:W-:Y:S02]  /*4490*/  F2FP.PACK_AB R4, R218, R250 ;  /* 0x000000fada04723e */ /* 0x002fe400000000ff */
[----:B-----5:R-:W-:Y:S01]  /*44a0*/  F2FP.PACK_AB R7, R245, R243 ;  /* 0x000000f3f507723e */ /* 0x020fe200000000ff */
[----:B----4-:R-:W-:-:S06]  /*44b0*/  FFMA.FTZ R3, R127, c[0x0][0x2d0], -R2 ;  /* 0x0000b4007f037a23 */ /* 0x010fcc0000010802 */
[C---:B---3--:R-:W-:Y:S01]  /*44c0*/  HMMA.16816.F32 R112, R4.reuse, R30, R80 ;  /* 0x0000001e0470723c */ /* 0x048fe20000001850 */
[----:B------:R1:W-:Y:S07]  /*44d0*/  MUFU.EX2 R242, R3 ;  /* 0x0000000300f27308 */ /* 0x0003ee0000000800 */
[C---:B------:R-:W-:Y:S08]  /*44e0*/  HMMA.16816.F32 R108, R4.reuse, R24, R72 ;  /* 0x00000018046c723c */ /* 0x040ff00000001848 */
[----:B------:R-:W-:Y:S01]  /*44f0*/  HMMA.16816.F32 R80, R4, R20, R64 ;  /* 0x000000140450723c */ /* 0x000fe20000001840 */
[----:B-1----:R-:W-:-:S04]  /*4500*/  FFMA.FTZ R3, R126, c[0x0][0x2d0], -R2 ;  /* 0x0000b4007e037a23 */ /* 0x002fc80000010802 */
[----:B------:R1:W-:Y:S03]  /*4510*/  MUFU.EX2 R241, R3 ;  /* 0x0000000300f17308 */ /* 0x0003e60000000800 */
[C---:B------:R-:W-:Y:S08]  /*4520*/  HMMA.16816.F32 R72, R4.reuse, R16, R52 ;  /* 0x000000100448723c */ /* 0x040ff00000001834 */
[----:B------:R-:W-:Y:S01]  /*4530*/  HMMA.16816.F32 R64, R4, R18, R48 ;  /* 0x000000120440723c */ /* 0x000fe20000001830 */
[----:B------:R-:W3:Y:S01]  /*4540*/  LDSM.16.MT88.4 R16, [R211+0x4800] ;  /* 0x00480000d310783b */ /* 0x000ee20000004200 */
[----:B-1----:R-:W-:-:S06]  /*4550*/  FFMA.FTZ R3, R129, c[0x0][0x2d0], -R2 ;  /* 0x0000b40081037a23 */ /* 0x002fcc0000010802 */
[C---:B--2---:R-:W-:Y:S01]  /*4560*/  HMMA.16816.F32 R60, R4.reuse, R12, R44 ;  /* 0x0000000c043c723c */ /* 0x044fe2000000182c */
[----:B------:R1:W2:Y:S07]  /*4570*/  MUFU.EX2 R240, R3 ;  /* 0x0000000300f07308 */ /* 0x0002ae0000000800 */
[C---:B------:R-:W-:Y:S01]  /*4580*/  HMMA.16816.F32 R44, R4.reuse, R14, R40 ;  /* 0x0000000e042c723c */ /* 0x040fe20000001828 */
[----:B------:R-:W4:Y:S07]  /*4590*/  LDSM.16.MT88.4 R12, [R209+0x4800] ;  /* 0x00480000d10c783b */ /* 0x000f2e0000004200 */
[----:B------:R-:W-:Y:S01]  /*45a0*/  HMMA.16816.F32 R120, R4, R28, R84 ;  /* 0x0000001c0478723c */ /* 0x000fe20000001854 */
[----:B------:R-:W-:Y:S01]  /*45b0*/  LDSM.16.MT88.4 R28, [R208+0x1000] ;  /* 0x00100000d01c783b */ /* 0x000fe20000004200 */
[----:B-1----:R-:W-:-:S04]  /*45c0*/  FFMA.FTZ R3, R118, c[0x0][0x2d0], -R0 ;  /* 0x0000b40076037a23 */ /* 0x002fc80000010800 */
[----:B------:R1:W-:Y:S02]  /*45d0*/  MUFU.EX2 R238, R3 ;  /* 0x0000000300ee7308 */ /* 0x0003e40000000800 */
[C---:B------:R-:W-:Y:S01]  /*45e0*/  HMMA.16816.F32 R84, R4.reuse, R26, R68 ;  /* 0x0000001a0454723c */ /* 0x040fe20000001844 */
[----:B------:R-:W5:Y:S07]  /*45f0*/  LDSM.16.MT88.4 R24, [R210+0x1000] ;  /* 0x00100000d218783b */ /* 0x000f6e0000004200 */
[----:B------:R-:W-:Y:S01]  /*4600*/  HMMA.16816.F32 R76, R4, R22, R56 ;  /* 0x00000016044c723c */ /* 0x000fe20000001838 */
[----:B------:R-:W2:Y:S01]  /*4610*/  LDSM.16.MT88.4 R20, [R209+0x1000] ;  /* 0x00100000d114783b */ /* 0x000ea20000004200 */
[----:B-1----:R-:W-:-:S06]  /*4620*/  FFMA.FTZ R3, R119, c[0x0][0x2d0], -R0 ;  /* 0x0000b40077037a23 */ /* 0x002fcc0000010800 */
[C---:B------:R-:W-:Y:S01]  /*4630*/  HMMA.16816.F32 R56, R4.reuse, R34, R36 ;  /* 0x000000220438723c */ /* 0x040fe20000001824 */
[----:B------:R1:W1:Y:S07]  /*4640*/  MUFU.EX2 R236, R3 ;  /* 0x0000000300ec7308 */ /* 0x00026e0000000800 */
[C---:B---3--:R-:W-:Y:S08]  /*4650*/  HMMA.16816.F32 R68, R4.reuse, R16, R104 ;  /* 0x000000100444723c */ /* 0x048ff00000001868 */
[----:B------:R-:W-:Y:S01]  /*4660*/  HMMA.16816.F32 R36, R4, R18, R92 ;  /* 0x000000120424723c */ /* 0x000fe2000000185c */
[----:B------:R-:W3:Y:S01]  /*4670*/  LDSM.16.MT88.4 R16, [R211+0x1000] ;  /* 0x00100000d310783b */ /* 0x000ee20000004200 */
[----:B-1----:R-:W-:-:S04]  /*4680*/  FFMA.FTZ R3, R125, c[0x0][0x2d0], -R0 ;  /* 0x0000b4007d037a23 */ /* 0x002fc80000010800 */
[----:B------:R1:W-:Y:S02]  /*4690*/  MUFU.EX2 R235, R3 ;  /* 0x0000000300eb7308 */ /* 0x0003e40000000800 */
[C---:B----4-:R-:W-:Y:S08]  /*46a0*/  HMMA.16816.F32 R48, R4.reuse, R12, R96 ;  /* 0x0000000c0430723c */ /* 0x050ff00000001860 */
[----:B------:R-:W-:Y:S01]  /*46b0*/  HMMA.16816.F32 R40, R4, R14, R100 ;  /* 0x0000000e0428723c */ /* 0x000fe20000001864 */
[----:B------:R-:W4:Y:S01]  /*46c0*/  LDSM.16.MT88.4 R12, [R208+0x5000] ;  /* 0x00500000d00c783b */ /* 0x000f220000004200 */
[----:B-1----:R-:W-:-:S06]  /*46d0*/  FFMA.FTZ R3, R144, c[0x0][0x2d0], -R2 ;  /* 0x0000b40090037a23 */ /* 0x002fcc0000010802 */
[----:B------:R-:W-:Y:S01]  /*46e0*/  HMMA.16816.F32 R52, R4, R32, R88 ;  /* 0x000000200434723c */ /* 0x000fe20000001858 */
[----:B------:R-:W-:Y:S01]  /*46f0*/  LDSM.16.MT88.4 R32, [R210+0x5000] ;  /* 0x00500000d220783b */ /* 0x000fe20000004200 */
[----:B------:R1:W-:Y:S05]  /*4700*/  MUFU.EX2 R230, R3 ;  /* 0x0000000300e67308 */ /* 0x0003ea0000000800 */
[----:B------:R-:W-:Y:S01]  /*4710*/  FFMA.FTZ R4, R124, c[0x0][0x2d0], -R0 ;  /* 0x0000b4007c047a23 */ /* 0x000fe20000010800 */
[----:B--2---:R-:W-:Y:S01]  /*4720*/  F2FP.PACK_AB R6, R240, R241 ;  /* 0x000000f1f006723e */ /* 0x004fe200000000ff */
[----:B------:R-:W-:Y:S01]  /*4730*/  LDSM.16.MT88.4 R124, [R208+0x3800] ;  /* 0x00380000d07c783b */ /* 0x000fe20000004200 */
[----:B------:R-:W-:Y:S01]  /*4740*/  F2FP.PACK_AB R5, R236, R238 ;  /* 0x000000eeec05723e */ /* 0x000fe200000000ff */
[----:B------:R2:W2:Y:S01]  /*4750*/  MUFU.EX2 R234, R4 ;  /* 0x0000000400ea7308 */ /* 0x0004a20000000800 */
[----:B-1----:R-:W-:-:S07]  /*4760*/  FFMA.FTZ R3, R135, c[0x0][0x2d0], -R2 ;  /* 0x0000b40087037a23 */ /* 0x002fce0000010802 */
[----:B------:R1:W-:Y:S01]  /*4770*/  MUFU.EX2 R233, R3 ;  /* 0x0000000300e97308 */ /* 0x0003e20000000800 */
[----:B--2---:R-:W-:Y:S02]  /*4780*/  F2FP.PACK_AB R4, R242, R239 ;  /* 0x000000eff204723e */ /* 0x004fe400000000ff */
[----:B------:R-:W-:-:S07]  /*4790*/  F2FP.PACK_AB R7, R235, R234 ;  /* 0x000000eaeb07723e */ /* 0x000fce00000000ff */
[----:B-----5:R-:W-:Y:S01]  /*47a0*/  HMMA.16816.F32 R88, R4, R26, R84 ;  /* 0x0000001a0458723c */ /* 0x020fe20000001854 */
[----:B-1----:R-:W-:-:S04]  /*47b0*/  FFMA.FTZ R3, R134, c[0x0][0x2d0], -R2 ;  /* 0x0000b40086037a23 */ /* 0x002fc80000010802 */
[----:B------:R1:W-:Y:S03]  /*47c0*/  MUFU.EX2 R232, R3 ;  /* 0x0000000300e87308 */ /* 0x0003e60000000800 */
[C---:B------:R-:W-:Y:S08]  /*47d0*/  HMMA.16816.F32 R84, R4.reuse, R20, R80 ;  /* 0x000000140454723c */ /* 0x040ff00000001850 */
[----:B------:R-:W-:Y:S01]  /*47e0*/  HMMA.16816.F32 R80, R4, R22, R76 ;  /* 0x000000160450723c */ /* 0x000fe2000000184c */
[----:B------:R-:W-:Y:S01]  /*47f0*/  LDSM.16.MT88.4 R20, [R209+0x1800] ;  /* 0x00180000d114783b */ /* 0x000fe20000004200 */
[----:B-1----:R-:W-:-:S06]  /*4800*/  FFMA.FTZ R3, R145, c[0x0][0x2d0], -R2 ;  /* 0x0000b40091037a23 */ /* 0x002fcc0000010802 */
[C---:B---3--:R-:W-:Y:S01]  /*4810*/  HMMA.16816.F32 R76, R4.reuse, R16, R72 ;  /* 0x00000010044c723c */ /* 0x048fe20000001848 */
[----:B------:R1:W2:Y:S07]  /*4820*/  MUFU.EX2 R231, R3 ;  /* 0x0000000300e77308 */ /* 0x0002ae0000000800 */
[C---:B------:R-:W-:Y:S01]  /*4830*/  HMMA.16816.F32 R72, R4.reuse, R18, R64 ;  /* 0x000000120448723c */ /* 0x040fe20000001840 */
[----:B------:R-:W3:Y:S07]  /*4840*/  LDSM.16.MT88.4 R16, [R211+0x5000] ;  /* 0x00500000d310783b */ /* 0x000eee0000004200 */
[----:B----4-:R-:W-:Y:S01]  /*4850*/  HMMA.16816.F32 R64, R4, R12, R60 ;  /* 0x0000000c0440723c */ /* 0x010fe2000000183c */
[----:B-1----:R-:W-:-:S04]  /*4860*/  FFMA.FTZ R3, R130, c[0x0][0x2d0], -R0 ;  /* 0x0000b40082037a23 */ /* 0x002fc80000010800 */
[----:B------:R1:W-:Y:S03]  /*4870*/  MUFU.EX2 R229, R3 ;  /* 0x0000000300e57308 */ /* 0x0003e60000000800 */
[C---:B------:R-:W-:Y:S01]  /*4880*/  HMMA.16816.F32 R60, R4.reuse, R14, R44 ;  /* 0x0000000e043c723c */ /* 0x040fe2000000182c */
[----:B------:R-:W4:Y:S07]  /*4890*/  LDSM.16.MT88.4 R12, [R209+0x5000] ;  /* 0x00500000d10c783b */ /* 0x000f2e0000004200 */
[----:B------:R-:W-:Y:S01]  /*48a0*/  HMMA.16816.F32 R104, R4, R28, R120 ;  /* 0x0000001c0468723c */ /* 0x000fe20000001878 */
[----:B-1----:R-:W-:-:S07]  /*48b0*/  FFMA.FTZ R3, R131, c[0x0][0x2d0], -R0 ;  /* 0x0000b40083037a23 */ /* 0x002fce0000010800 */
[C---:B------:R-:W-:Y:S01]  /*48c0*/  HMMA.16816.F32 R100, R4.reuse, R30, R112 ;  /* 0x0000001e0464723c */ /* 0x040fe20000001870 */
[----:B------:R-:W-:Y:S01]  /*48d0*/  LDSM.16.MT88.4 R28, [R208+0x1800] ;  /* 0x00180000d01c783b */ /* 0x000fe20000004200 */
[----:B------:R1:W5:Y:S06]  /*48e0*/  MUFU.EX2 R228, R3 ;  /* 0x0000000300e47308 */ /* 0x00036c0000000800 */
[C---:B------:R-:W-:Y:S01]  /*48f0*/  HMMA.16816.F32 R92, R4.reuse, R24, R108 ;  /* 0x00000018045c723c */ /* 0x040fe2000000186c */
[----:B------:R-:W-:Y:S06]  /*4900*/  LDSM.16.MT88.4 R24, [R210+0x1800] ;  /* 0x00180000d218783b */ /* 0x000fec0000004200 */
[----:B------:R-:W-:Y:S01]  /*4910*/  MOV R110, R212 ;  /* 0x000000d4006e7202 */ /* 0x000fe20000000f00 */
[----:B---3--:R-:W-:Y:S01]  /*4920*/  HMMA.16816.F32 R36, R4, R18, R36 ;  /* 0x000000120424723c */ /* 0x008fe20000001824 */
[----:B------:R-:W-:Y:S01]  /*4930*/  MOV R111, R218 ;  /* 0x000000da006f7202 */ /* 0x000fe20000000f00 */
[----:B-1----:R-:W-:Y:S01]  /*4940*/  FFMA.FTZ R3, R133, c[0x0][0x2d0], -R0 ;  /* 0x0000b40085037a23 */ /* 0x002fe20000010800 */
[----:B------:R-:W-:-:S02]  /*4950*/  MOV R109, R203 ;  /* 0x000000cb006d7202 */ /* 0x000fc40000000f00 */
[----:B------:R-:W-:Y:S01]  /*4960*/  MOV R108, R202 ;  /* 0x000000ca006c7202 */ /* 0x000fe20000000f00 */
[----:B------:R1:W-:Y:S02]  /*4970*/  MUFU.EX2 R227, R3 ;  /* 0x0000000300e37308 */ /* 0x0003e40000000800 */
[C---:B------:R-:W-:Y:S08]  /*4980*/  HMMA.16816.F32 R52, R4.reuse, R32, R52 ;  /* 0x000000200434723c */ /* 0x040ff00000001834 */
[----:B----4-:R-:W-:Y:S01]  /*4990*/  HMMA.16816.F32 R44, R4, R14, R40 ;  /* 0x0000000e042c723c */ /* 0x010fe20000001828 */
[----:B-1----:R-:W-:-:S07]  /*49a0*/  FFMA.FTZ R3, R152, c[0x0][0x2d0], -R2 ;  /* 0x0000b40098037a23 */ /* 0x002fce0000010802 */
[C---:B------:R-:W-:Y:S01]  /*49b0*/  HMMA.16816.F32 R40, R4.reuse, R16, R68 ;  /* 0x000000100428723c */ /* 0x040fe20000001844 */
[----:B------:R-:W1:Y:S01]  /*49c0*/  LDSM.16.MT88.4 R16, [R211+0x1800] ;  /* 0x00180000d310783b */ /* 0x000e620000004200 */
[----:B------:R3:W-:Y:S06]  /*49d0*/  MUFU.EX2 R212, R3 ;  /* 0x0000000300d47308 */ /* 0x0007ec0000000800 */
[C---:B------:R-:W-:Y:S01]  /*49e0*/  HMMA.16816.F32 R48, R4.reuse, R12, R48 ;  /* 0x0000000c0430723c */ /* 0x040fe20000001830 */
[----:B------:R-:W4:Y:S07]  /*49f0*/  LDSM.16.MT88.4 R12, [R208+0x5800] ;  /* 0x00580000d00c783b */ /* 0x000f2e0000004200 */
[----:B------:R-:W-:Y:S01]  /*4a00*/  HMMA.16816.F32 R56, R4, R34, R56 ;  /* 0x000000220438723c */ /* 0x000fe20000001838 */
[----:B------:R-:W-:Y:S01]  /*4a10*/  LDSM.16.MT88.4 R32, [R210+0x5800] ;  /* 0x00580000d220783b */ /* 0x000fe20000004200 */
[----:B---3--:R-:W-:-:S05]  /*4a20*/  FFMA.FTZ R3, R151, c[0x0][0x2d0], -R2 ;  /* 0x0000b40097037a23 */ /* 0x008fca0000010802 */
[----:B------:R-:W-:Y:S01]  /*4a30*/  FFMA.FTZ R4, R132, c[0x0][0x2d0], -R0 ;  /* 0x0000b40084047a23 */ /* 0x000fe20000010800 */
[----:B--2---:R-:W-:Y:S01]  /*4a40*/  F2FP.PACK_AB R6, R231, R232 ;  /* 0x000000e8e706723e */ /* 0x004fe200000000ff */
[----:B------:R2:W-:Y:S01]  /*4a50*/  MUFU.EX2 R224, R3 ;  /* 0x0000000300e07308 */ /* 0x0005e20000000800 */
[----:B-----5:R-:W-:-:S07]  /*4a60*/  F2FP.PACK_AB R5, R228, R229 ;  /* 0x000000e5e405723e */ /* 0x020fce00000000ff */
[----:B------:R3:W5:Y:S01]  /*4a70*/  MUFU.EX2 R225, R4 ;  /* 0x0000000400e17308 */ /* 0x0007620000000800 */
[----:B--2---:R-:W-:-:S07]  /*4a80*/  FFMA.FTZ R3, R150, c[0x0][0x2d0], -R2 ;  /* 0x0000b40096037a23 */ /* 0x004fce0000010802 */
[----:B------:R2:W-:Y:S01]  /*4a90*/  MUFU.EX2 R220, R3 ;  /* 0x0000000300dc7308 */ /* 0x0005e20000000800 */
[----:B---3--:R-:W-:Y:S02]  /*4aa0*/  F2FP.PACK_AB R4, R233, R230 ;  /* 0x000000e6e904723e */ /* 0x008fe400000000ff */
[----:B-----5:R-:W-:-:S07]  /*4ab0*/  F2FP.PACK_AB R7, R227, R225 ;  /* 0x000000e1e307723e */ /* 0x020fce00000000ff */
[----:B-1----:R-:W-:Y:S01]  /*4ac0*/  HMMA.16816.F32 R76, R4, R16, R76 ;  /* 0x00000010044c723c */ /* 0x002fe2000000184c */
[----:B--2---:R-:W-:-:S04]  /*4ad0*/  FFMA.FTZ R3, R153, c[0x0][0x2d0], -R2 ;  /* 0x0000b40099037a23 */ /* 0x004fc80000010802 */
[----:B------:R1:W2:Y:S03]  /*4ae0*/  MUFU.EX2 R218, R3 ;  /* 0x0000000300da7308 */ /* 0x0002a60000000800 */
[C---:B------:R-:W-:Y:S01]  /*4af0*/  HMMA.16816.F32 R68, R4.reuse, R18, R72 ;  /* 0x000000120444723c */ /* 0x040fe20000001848 */
[----:B------:R-:W3:Y:S07]  /*4b00*/  LDSM.16.MT88.4 R16, [R211+0x5800] ;  /* 0x00580000d310783b */ /* 0x000eee0000004200 */
[----:B----4-:R-:W-:Y:S01]  /*4b10*/  HMMA.16816.F32 R64, R4, R12, R64 ;  /* 0x0000000c0440723c */ /* 0x010fe20000001840 */
[----:B-1----:R-:W-:-:S07]  /*4b20*/  FFMA.FTZ R3, R146, c[0x0][0x2d0], -R0 ;  /* 0x0000b40092037a23 */ /* 0x002fce0000010800 */
[C---:B------:R-:W-:Y:S01]  /*4b30*/  HMMA.16816.F32 R60, R4.reuse, R14, R60 ;  /* 0x0000000e043c723c */ /* 0x040fe2000000183c */
[----:B------:R-:W1:Y:S01]  /*4b40*/  LDSM.16.MT88.4 R12, [R209+0x5800] ;  /* 0x00580000d10c783b */ /* 0x000e620000004200 */
[----:B------:R4:W-:Y:S06]  /*4b50*/  MUFU.EX2 R203, R3 ;  /* 0x0000000300cb7308 */ /* 0x0009ec0000000800 */
[C---:B------:R-:W-:Y:S08]  /*4b60*/  HMMA.16816.F32 R92, R4.reuse, R24, R92 ;  /* 0x00000018045c723c */ /* 0x040ff0000000185c */
[----:B------:R-:W-:Y:S01]  /*4b70*/  HMMA.16816.F32 R88, R4, R26, R88 ;  /* 0x0000001a0458723c */ /* 0x000fe20000001858 */
[----:B------:R-:W5:Y:S01]  /*4b80*/  LDSM.16.MT88.4 R24, [R210+0x2000] ;  /* 0x00200000d218783b */ /* 0x000f620000004200 */
[----:B----4-:R-:W-:-:S04]  /*4b90*/  FFMA.FTZ R3, R147, c[0x0][0x2d0], -R0 ;  /* 0x0000b40093037a23 */ /* 0x010fc80000010800 */
[----:B------:R4:W1:Y:S02]  /*4ba0*/  MUFU.EX2 R202, R3 ;  /* 0x0000000300ca7308 */ /* 0x0008640000000800 */
[C---:B------:R-:W-:Y:S08]  /*4bb0*/  HMMA.16816.F32 R84, R4.reuse, R20, R84 ;  /* 0x000000140454723c */ /* 0x040ff00000001854 */
[----:B---3--:R-:W-:Y:S01]  /*4bc0*/  HMMA.16816.F32 R40, R4, R16, R40 ;  /* 0x000000100428723c */ /* 0x008fe20000001828 */
[----:B----4-:R-:W-:-:S07]  /*4bd0*/  FFMA.FTZ R3, R149, c[0x0][0x2d0], -R0 ;  /* 0x0000b40095037a23 */ /* 0x010fce0000010800 */
[C---:B------:R-:W-:Y:S01]  /*4be0*/  HMMA.16816.F32 R36, R4.reuse, R18, R36 ;  /* 0x000000120424723c */ /* 0x040fe20000001824 */
[----:B------:R-:W3:Y:S01]  /*4bf0*/  LDSM.16.MT88.4 R16, [R211+0x2000] ;  /* 0x00200000d310783b */ /* 0x000ee20000004200 */
[----:B------:R4:W-:Y:S06]  /*4c00*/  MUFU.EX2 R131, R3 ;  /* 0x0000000300837308 */ /* 0x0009ec0000000800 */
[C---:B------:R-:W-:Y:S01]  /*4c10*/  HMMA.16816.F32 R80, R4.reuse, R22, R80 ;  /* 0x000000160450723c */ /* 0x040fe20000001850 */
[----:B------:R-:W2:Y:S07]  /*4c20*/  LDSM.16.MT88.4 R20, [R209+0x2000] ;  /* 0x00200000d114783b */ /* 0x000eae0000004200 */
[----:B-1----:R-:W-:Y:S01]  /*4c30*/  HMMA.16816.F32 R48, R4, R12, R48 ;  /* 0x0000000c0430723c */ /* 0x002fe20000001830 */
[----:B----4-:R-:W-:Y:S01]  /*4c40*/  FFMA.FTZ R3, R160, c[0x0][0x2d0], -R2 ;  /* 0x0000b400a0037a23 */ /* 0x010fe20000010802 */
[----:B------:R-:W-:-:S03]  /*4c50*/  MOV R160, R9 ;  /* 0x0000000900a07202 */ /* 0x000fc60000000f00 */
[----:B------:R1:W-:Y:S03]  /*4c60*/  MUFU.EX2 R129, R3 ;  /* 0x0000000300817308 */ /* 0x0003e60000000800 */
[C---:B------:R-:W-:Y:S01]  /*4c70*/  HMMA.16816.F32 R44, R4.reuse, R14, R44 ;  /* 0x0000000e042c723c */ /* 0x040fe2000000182c */
[----:B------:R-:W4:Y:S07]  /*4c80*/  LDSM.16.MT88.4 R12, [R208+0x6000] ;  /* 0x00600000d00c783b */ /* 0x000f2e0000004200 */
[----:B------:R-:W-:Y:S01]  /*4c90*/  HMMA.16816.F32 R104, R4, R28, R104 ;  /* 0x0000001c0468723c */ /* 0x000fe20000001868 */
[----:B-1----:R-:W-:-:S07]  /*4ca0*/  FFMA.FTZ R3, R159, c[0x0][0x2d0], -R2 ;  /* 0x0000b4009f037a23 */ /* 0x002fce0000010802 */
[C---:B------:R-:W-:Y:S01]  /*4cb0*/  HMMA.16816.F32 R100, R4.reuse, R30, R100 ;  /* 0x0000001e0464723c */ /* 0x040fe20000001864 */
[----:B------:R-:W-:Y:S01]  /*4cc0*/  LDSM.16.MT88.4 R28, [R208+0x2000] ;  /* 0x00200000d01c783b */ /* 0x000fe20000004200 */
[----:B------:R-:W-:Y:S01]  /*4cd0*/  MOV R159, R116 ;  /* 0x00000074009f7202 */ /* 0x000fe20000000f00 */
[----:B------:R1:W-:Y:S05]  /*4ce0*/  MUFU.EX2 R153, R3 ;  /* 0x0000000300997308 */ /* 0x0003ea0000000800 */
[C---:B------:R-:W-:Y:S08]  /*4cf0*/  HMMA.16816.F32 R52, R4.reuse, R32, R52 ;  /* 0x000000200434723c */ /* 0x040ff00000001834 */
[----:B------:R-:W-:Y:S01]  /*4d00*/  HMMA.16816.F32 R56, R4, R34, R56 ;  /* 0x000000220438723c */ /* 0x000fe20000001838 */
[----:B------:R-:W3:Y:S01]  /*4d10*/  LDSM.16.MT88.4 R32, [R210+0x6000] ;  /* 0x00600000d220783b */ /* 0x000ee20000004200 */
[----:B-1----:R-:W-:-:S05]  /*4d20*/  FFMA.FTZ R3, R158, c[0x0][0x2d0], -R2 ;  /* 0x0000b4009e037a23 */ /* 0x002fca0000010802 */
[----:B------:R-:W-:Y:S01]  /*4d30*/  FFMA.FTZ R4, R148, c[0x0][0x2d0], -R0 ;  /* 0x0000b40094047a23 */ /* 0x000fe20000010800 */
[----:B--2---:R-:W-:Y:S01]  /*4d40*/  F2FP.PACK_AB R6, R218, R220 ;  /* 0x000000dcda06723e */ /* 0x004fe200000000ff */
[----:B------:R1:W-:Y:S01]  /*4d50*/  MUFU.EX2 R152, R3 ;  /* 0x0000000300987308 */ /* 0x0003e20000000800 */
[----:B------:R-:W-:-:S07]  /*4d60*/  F2FP.PACK_AB R5, R202, R203 ;  /* 0x000000cbca05723e */ /* 0x000fce00000000ff */
[----:B------:R2:W2:Y:S01]  /*4d70*/  MUFU.EX2 R130, R4 ;  /* 0x0000000400827308 */ /* 0x0004a20000000800 */
[----:B-1----:R-:W-:-:S07]  /*4d80*/  FFMA.FTZ R3, R161, c[0x0][0x2d0], -R2 ;  /* 0x0000b400a1037a23 */ /* 0x002fce0000010802 */
[----:B------:R1:W1:Y:S01]  /*4d90*/  MUFU.EX2 R151, R3 ;  /* 0x0000000300977308 */ /* 0x0002620000000800 */
[----:B--2---:R-:W-:Y:S02]  /*4da0*/  F2FP.PACK_AB R4, R224, R212 ;  /* 0x000000d4e004723e */ /* 0x004fe400000000ff */
[----:B------:R-:W-:-:S07]  /*4db0*/  F2FP.PACK_AB R7, R131, R130 ;  /* 0x000000828307723e */ /* 0x000fce00000000ff */
[----:B-----5:R-:W-:Y:S01]  /*4dc0*/  HMMA.16816.F32 R96, R4, R24, R92 ;  /* 0x000000180460723c */ /* 0x020fe2000000185c */
[----:B-1----:R-:W-:-:S04]  /*4dd0*/  FFMA.FTZ R3, R154, c[0x0][0x2d0], -R0 ;  /* 0x0000b4009a037a23 */ /* 0x002fc80000010800 */
[----:B------:R1:W-:Y:S03]  /*4de0*/  MUFU.EX2 R128, R3 ;  /* 0x0000000300807308 */ /* 0x0003e60000000800 */
[C---:B------:R-:W-:Y:S01]  /*4df0*/  HMMA.16816.F32 R92, R4.reuse, R26, R88 ;  /* 0x0000001a045c723c */ /* 0x040fe20000001858 */
[----:B------:R-:W-:Y:S07]  /*4e00*/  LDSM.16.MT88.4 R24, [R208+0x2800] ;  /* 0x00280000d018783b */ /* 0x000fee0000004200 */
[----:B---3--:R-:W-:Y:S01]  /*4e10*/  HMMA.16816.F32 R72, R4, R18, R68 ;  /* 0x000000120448723c */ /* 0x008fe20000001844 */
[----:B-1----:R-:W-:-:S07]  /*4e20*/  FFMA.FTZ R3, R155, c[0x0][0x2d0], -R0 ;  /* 0x0000b4009b037a23 */ /* 0x002fce0000010800 */
[C---:B------:R-:W-:Y:S01]  /*4e30*/  HMMA.16816.F32 R88, R4.reuse, R20, R84 ;  /* 0x000000140458723c */ /* 0x040fe20000001854 */
[----:B------:R1:W2:Y:S07]  /*4e40*/  MUFU.EX2 R150, R3 ;  /* 0x0000000300967308 */ /* 0x0002ae0000000800 */
[C---:B----4-:R-:W-:Y:S08]  /*4e50*/  HMMA.16816.F32 R68, R4.reuse, R12, R64 ;  /* 0x0000000c0444723c */ /* 0x050ff00000001840 */
[----:B------:R-:W-:Y:S01]  /*4e60*/  HMMA.16816.F32 R84, R4, R22, R80 ;  /* 0x000000160454723c */ /* 0x000fe20000001850 */
[----:B------:R-:W-:Y:S01]  /*4e70*/  LDSM.16.MT88.4 R20, [R210+0x2800] ;  /* 0x00280000d214783b */ /* 0x000fe20000004200 */
[----:B-1----:R-:W-:-:S04]  /*4e80*/  FFMA.FTZ R3, R156, c[0x0][0x2d0], -R0 ;  /* 0x0000b4009c037a23 */ /* 0x002fc80000010800 */
[----:B------:R1:W-:Y:S02]  /*4e90*/  MUFU.EX2 R134, R3 ;  /* 0x0000000300867308 */ /* 0x0003e40000000800 */
[C---:B------:R-:W-:Y:S01]  /*4ea0*/  HMMA.16816.F32 R64, R4.reuse, R14, R60 ;  /* 0x0000000e0440723c */ /* 0x040fe2000000183c */
[----:B------:R-:W3:Y:S07]  /*4eb0*/  LDSM.16.MT88.4 R12, [R209+0x6000] ;  /* 0x00600000d10c783b */ /* 0x000eee0000004200 */
[----:B------:R-:W-:Y:S01]  /*4ec0*/  HMMA.16816.F32 R80, R4, R16, R76 ;  /* 0x000000100450723c */ /* 0x000fe2000000184c */
[----:B------:R-:W4:Y:S01]  /*4ed0*/  LDSM.16.MT88.4 R16, [R211+0x6000] ;  /* 0x00600000d310783b */ /* 0x000f220000004200 */
[----:B-1----:R-:W-:-:S06]  /*4ee0*/  FFMA.FTZ R3, R157, c[0x0][0x2d0], -R0 ;  /* 0x0000b4009d037a23 */ /* 0x002fcc0000010800 */
[C---:B------:R-:W-:Y:S01]  /*4ef0*/  HMMA.16816.F32 R60, R4.reuse, R32, R52 ;  /* 0x00000020043c723c */ /* 0x040fe20000001834 */
[----:B------:R1:W5:Y:S07]  /*4f00*/  MUFU.EX2 R135, R3 ;  /* 0x0000000300877308 */ /* 0x00036e0000000800 */
[C---:B------:R-:W-:Y:S08]  /*4f10*/  HMMA.16816.F32 R100, R4.reuse, R30, R100 ;  /* 0x0000001e0464723c */ /* 0x040ff00000001864 */
[----:B------:R-:W-:Y:S01]  /*4f20*/  HMMA.16816.F32 R104, R4, R28, R104 ;  /* 0x0000001c0468723c */ /* 0x000fe20000001868 */
[----:B------:R-:W-:Y:S01]  /*4f30*/  LDSM.16.MT88.4 R28, [R208+0x6800] ;  /* 0x00680000d01c783b */ /* 0x000fe20000004200 */
[----:B-1----:R-:W-:-:S04]  /*4f40*/  FFMA.FTZ R3, R168, c[0x0][0x2d0], -R2 ;  /* 0x0000b400a8037a23 */ /* 0x002fc80000010802 */
[----:B------:R1:W-:Y:S02]  /*4f50*/  MUFU.EX2 R133, R3 ;  /* 0x0000000300857308 */ /* 0x0003e40000000800 */
[C---:B------:R-:W-:Y:S08]  /*4f60*/  HMMA.16816.F32 R56, R4.reuse, R34, R56 ;  /* 0x000000220438723c */ /* 0x040ff00000001838 */
[----:B---3--:R-:W-:Y:S01]  /*4f70*/  HMMA.16816.F32 R52, R4, R12, R48 ;  /* 0x0000000c0434723c */ /* 0x008fe20000001830 */
[----:B-1----:R-:W-:-:S07]  /*4f80*/  FFMA.FTZ R3, R167, c[0x0][0x2d0], -R2 ;  /* 0x0000b400a7037a23 */ /* 0x002fce0000010802 */
[C---:B----4-:R-:W-:Y:S01]  /*4f90*/  HMMA.16816.F32 R48, R4.reuse, R16, R40 ;  /* 0x000000100430723c */ /* 0x050fe20000001828 */
[----:B------:R1:W-:Y:S07]  /*4fa0*/  MUFU.EX2 R148, R3 ;  /* 0x0000000300947308 */ /* 0x0003ee0000000800 */
[C---:B------:R-:W-:Y:S01]  /*4fb0*/  HMMA.16816.F32 R36, R4.reuse, R18, R36 ;  /* 0x000000120424723c */ /* 0x040fe20000001824 */
[----:B------:R-:W3:Y:S07]  /*4fc0*/  LDSM.16.MT88.4 R16, [R209+0x2800] ;  /* 0x00280000d110783b */ /* 0x000eee0000004200 */
[----:B------:R-:W-:Y:S01]  /*4fd0*/  HMMA.16816.F32 R44, R4, R14, R44 ;  /* 0x0000000e042c723c */ /* 0x000fe2000000182c */
[----:B------:R-:W4:Y:S01]  /*4fe0*/  LDSM.16.MT88.4 R12, [R211+0x2800] ;  /* 0x00280000d30c783b */ /* 0x000f220000004200 */
[----:B-1----:R-:W-:-:S05]  /*4ff0*/  FFMA.FTZ R3, R166, c[0x0][0x2d0], -R2 ;  /* 0x0000b400a6037a23 */ /* 0x002fca0000010802 */
[----:B------:R-:W-:Y:S01]  /*5000*/  F2FP.PACK_AB R4, R153, R129 ;  /* 0x000000819904723e */ /* 0x000fe200000000ff */
[----:B------:R1:W-:Y:S01]  /*5010*/  MUFU.EX2 R149, R3 ;  /* 0x0000000300957308 */ /* 0x0003e20000000800 */
[----:B------:R-:W-:Y:S02]  /*5020*/  F2FP.PACK_AB R6, R151, R152 ;  /* 0x000000989706723e */ /* 0x000fe400000000ff */
[----:B--2---:R-:W-:Y:S02]  /*5030*/  F2FP.PACK_AB R5, R150, R128 ;  /* 0x000000809605723e */ /* 0x004fe400000000ff */
[----:B-----5:R-:W-:-:S07]  /*5040*/  F2FP.PACK_AB R7, R135, R134 ;  /* 0x000000868707723e */ /* 0x020fce00000000ff */
[----:B------:R-:W-:Y:S01]  /*5050*/  HMMA.16816.F32 R76, R4, R20, R96 ;  /* 0x00000014044c723c */ /* 0x000fe20000001860 */
[----:B-1----:R-:W-:-:S07]  /*5060*/  FFMA.FTZ R3, R169, c[0x0][0x2d0], -R2 ;  /* 0x0000b400a9037a23 */ /* 0x002fce0000010802 */
[C---:B------:R-:W-:Y:S01]  /*5070*/  HMMA.16816.F32 R40, R4.reuse, R26, R100 ;  /* 0x0000001a0428723c */ /* 0x040fe20000001864 */
[----:B------:R1:W-:Y:S07]  /*5080*/  MUFU.EX2 R147, R3 ;  /* 0x0000000300937308 */ /* 0x0003ee0000000800 */
[C---:B------:R-:W-:Y:S01]  /*5090*/  HMMA.16816.F32 R96, R4.reuse, R22, R92 ;  /* 0x000000160460723c */ /* 0x040fe2000000185c */
[----:B------:R-:W-:Y:S07]  /*50a0*/  LDSM.16.MT88.4 R20, [R208+0x7000] ;  /* 0x00700000d014783b */ /* 0x000fee0000004200 */
[----:B---3--:R-:W-:Y:S01]  /*50b0*/  HMMA.16816.F32 R100, R4, R16, R88 ;  /* 0x000000100464723c */ /* 0x008fe20000001858 */
[----:B-1----:R-:W-:-:S04]  /*50c0*/  FFMA.FTZ R3, R162, c[0x0][0x2d0], -R0 ;  /* 0x0000b400a2037a23 */ /* 0x002fc80000010800 */
[----:B------:R1:W-:Y:S03]  /*50d0*/  MUFU.EX2 R132, R3 ;  /* 0x0000000300847308 */ /* 0x0003e60000000800 */
[C---:B------:R-:W-:Y:S01]  /*50e0*/  HMMA.16816.F32 R92, R4.reuse, R18, R84 ;  /* 0x00000012045c723c */ /* 0x040fe20000001854 */
[----:B------:R-:W2:Y:S07]  /*50f0*/  LDSM.16.MT88.4 R16, [R209+0x6800] ;  /* 0x00680000d110783b */ /* 0x000eae0000004200 */
[----:B----4-:R-:W-:Y:S01]  /*5100*/  HMMA.16816.F32 R84, R4, R12, R80 ;  /* 0x0000000c0454723c */ /* 0x010fe20000001850 */
[----:B-1----:R-:W-:-:S07]  /*5110*/  FFMA.FTZ R3, R164, c[0x0][0x2d0], -R0 ;  /* 0x0000b400a4037a23 */ /* 0x002fce0000010800 */
[C---:B------:R-:W-:Y:S01]  /*5120*/  HMMA.16816.F32 R88, R4.reuse, R14, R72 ;  /* 0x0000000e0458723c */ /* 0x040fe20000001848 */
[----:B------:R-:W1:Y:S01]  /*5130*/  LDSM.16.MT88.4 R12, [R210+0x6800] ;  /* 0x00680000d20c783b */ /* 0x000e620000004200 */
[----:B------:R3:W-:Y:S06]  /*5140*/  MUFU.EX2 R146, R3 ;  /* 0x0000000300927308 */ /* 0x0007ec0000000800 */
[C---:B------:R-:W-:Y:S01]  /*5150*/  HMMA.16816.F32 R32, R4.reuse, R24, R104 ;  /* 0x000000180420723c */ /* 0x040fe20000001868 */
[----:B------:R-:W-:Y:S04]  /*5160*/  LDSM.16.MT88.4 R24, [R210+0x3000] ;  /* 0x00300000d218783b */ /* 0x000fe80000004200 */
[----:B------:R-:W-:Y:S03]  /*5170*/  LDSM.16.MT88.4 R104, [R210+0x7800] ;  /* 0x00780000d268783b */ /* 0x000fe60000004200 */
[----:B------:R-:W-:Y:S01]  /*5180*/  HMMA.16816.F32 R80, R4, R28, R68 ;  /* 0x0000001c0450723c */ /* 0x000fe20000001844 */
[----:B---3--:R-:W-:-:S04]  /*5190*/  FFMA.FTZ R3, R163, c[0x0][0x2d0], -R0 ;  /* 0x0000b400a3037a23 */ /* 0x008fc80000010800 */
[----:B------:R3:W-:Y:S03]  /*51a0*/  MUFU.EX2 R144, R3 ;  /* 0x0000000300907308 */ /* 0x0007e60000000800 */
[C---:B------:R-:W-:Y:S08]  /*51b0*/  HMMA.16816.F32 R72, R4.reuse, R30, R64 ;  /* 0x0000001e0448723c */ /* 0x040ff00000001840 */
[----:B--2---:R-:W-:Y:S01]  /*51c0*/  HMMA.16816.F32 R52, R4, R16, R52 ;  /* 0x000000100434723c */ /* 0x004fe20000001834 */
[----:B---3--:R-:W-:-:S07]  /*51d0*/  FFMA.FTZ R3, R165, c[0x0][0x2d0], -R0 ;  /* 0x0000b400a5037a23 */ /* 0x008fce0000010800 */
[C---:B------:R-:W-:Y:S01]  /*51e0*/  HMMA.16816.F32 R44, R4.reuse, R18, R44 ;  /* 0x00000012042c723c */ /* 0x040fe2000000182c */
[----:B------:R-:W-:Y:S01]  /*51f0*/  LDSM.16.MT88.4 R16, [R208+0x3000] ;  /* 0x00300000d010783b */ /* 0x000fe20000004200 */
[----:B------:R2:W-:Y:S06]  /*5200*/  MUFU.EX2 R145, R3 ;  /* 0x0000000300917308 */ /* 0x0005ec0000000800 */
[C---:B-1----:R-:W-:Y:S08]  /*5210*/  HMMA.16816.F32 R60, R4.reuse, R12, R60 ;  /* 0x0000000c043c723c */ /* 0x042ff0000000183c */
[----:B------:R-:W-:Y:S01]  /*5220*/  HMMA.16816.F32 R56, R4, R14, R56 ;  /* 0x0000000e0438723c */ /* 0x000fe20000001838 */
[----:B------:R-:W1:Y:S01]  /*5230*/  LDSM.16.MT88.4 R12, [R211+0x6800] ;  /* 0x00680000d30c783b */ /* 0x000e620000004200 */
[----:B--2---:R-:W-:-:S04]  /*5240*/  FFMA.FTZ R3, R174, c[0x0][0x2d0], -R2 ;  /* 0x0000b400ae037a23 */ /* 0x004fc80000010802 */
[----:B------:R2:W-:Y:S02]  /*5250*/  MUFU.EX2 R116, R3 ;  /* 0x0000000300747308 */ /* 0x0005e40000000800 */
[----:B--2---:R-:W-:-:S06]  /*5260*/  FFMA.FTZ R3, R175, c[0x0][0x2d0], -R2 ;  /* 0x0000b400af037a23 */ /* 0x004fcc0000010802 */
[----:B------:R2:W3:Y:S01]  /*5270*/  MUFU.EX2 R118, R3 ;  /* 0x0000000300767308 */ /* 0x0004e20000000800 */
[----:B-1----:R-:W-:Y:S01]  /*5280*/  HMMA.16816.F32 R48, R4, R12, R48 ;  /* 0x0000000c0430723c */ /* 0x002fe20000001830 */
[--C-:B--2---:R-:W-:Y:S01]  /*5290*/  FFMA.FTZ R3, R200, c[0x0][0x2d0], -R2.reuse ;  /* 0x0000b400c8037a23 */ /* 0x104fe20000010802 */
[----:B------:R-:W-:Y:S01]  /*52a0*/  IADD3 R223, R223, -0x2, RZ ;  /* 0xfffffffedfdf7810 */ /* 0x000fe20007ffe0ff */
[----:B------:R-:W-:Y:S01]  /*52b0*/  FFMA.FTZ R2, R201, c[0x0][0x2d0], -R2 ;  /* 0x0000b400c9027a23 */ /* 0x000fe20000010802 */
[----:B---3--:R-:W-:-:S03]  /*52c0*/  F2FP.PACK_AB R112, R118, R116 ;  /* 0x000000747670723e */ /* 0x008fc600000000ff */
[----:B------:R-:W-:Y:S01]  /*52d0*/  MUFU.EX2 R119, R3 ;  /* 0x0000000300777308 */ /* 0x000fe20000000800 */
[----:B------:R-:W-:Y:S01]  /*52e0*/  HMMA.16816.F32 R28, R4, R14, R36 ;  /* 0x0000000e041c723c */ /* 0x000fe20000001824 */
[----:B------:R-:W1:Y:S06]  /*52f0*/  LDSM.16.MT88.4 R12, [R211+0x3000] ;  /* 0x00300000d30c783b */ /* 0x000e6c0000004200 */
[----:B------:R-:W-:Y:S02]  /*5300*/  F2FP.PACK_AB R4, R148, R133 ;  /* 0x000000859404723e */ /* 0x000fe400000000ff */
[----:B------:R-:W-:-:S02]  /*5310*/  F2FP.PACK_AB R6, R147, R149 ;  /* 0x000000959306723e */ /* 0x000fc400000000ff */
[----:B------:R-:W-:Y:S02]  /*5320*/  F2FP.PACK_AB R5, R146, R132 ;  /* 0x000000849205723e */ /* 0x000fe400000000ff */
[----:B------:R-:W-:-:S07]  /*5330*/  F2FP.PACK_AB R7, R145, R144 ;  /* 0x000000909107723e */ /* 0x000fce00000000ff */
[C---:B------:R-:W-:Y:S08]  /*5340*/  HMMA.16816.F32 R32, R4.reuse, R16, R32 ;  /* 0x000000100420723c */ /* 0x040ff00000001820 */
[C---:B------:R-:W-:Y:S01]  /*5350*/  HMMA.16816.F32 R40, R4.reuse, R18, R40 ;  /* 0x000000120428723c */ /* 0x040fe20000001828 */
[----:B------:R-:W2:Y:S07]  /*5360*/  LDSM.16.MT88.4 R16, [R209+0x3000] ;  /* 0x00300000d110783b */ /* 0x000eae0000004200 */
[C---:B------:R-:W-:Y:S08]  /*5370*/  HMMA.16816.F32 R68, R4.reuse, R24, R76 ;  /* 0x000000180444723c */ /* 0x040ff0000000184c */
[C---:B------:R-:W-:Y:S01]  /*5380*/  HMMA.16816.F32 R36, R4.reuse, R26, R96 ;  /* 0x0000001a0424723c */ /* 0x040fe20000001860 */
[----:B------:R-:W3:Y:S04]  /*5390*/  LDSM.16.MT88.4 R24, [R210+0x7000] ;  /* 0x00700000d218783b */ /* 0x000ee80000004200 */
[----:B------:R-:W-:Y:S03]  /*53a0*/  LDSM.16.MT88.4 R96, [R208+0x7800] ;  /* 0x00780000d060783b */ /* 0x000fe60000004200 */
[C---:B-1----:R-:W-:Y:S08]  /*53b0*/  HMMA.16816.F32 R84, R4.reuse, R12, R84 ;  /* 0x0000000c0454723c */ /* 0x042ff00000001854 */
[C---:B--2---:R-:W-:Y:S08]  /*53c0*/  HMMA.16816.F32 R64, R4.reuse, R18, R92 ;  /* 0x000000120440723c */ /* 0x044ff0000000185c */
[C---:B------:R-:W-:Y:S01]  /*53d0*/  HMMA.16816.F32 R76, R4.reuse, R16, R100 ;  /* 0x00000010044c723c */ /* 0x040fe20000001864 */
[----:B------:R-:W1:Y:S07]  /*53e0*/  LDSM.16.MT88.4 R16, [R211+0x7000] ;  /* 0x00700000d310783b */ /* 0x000e6e0000004200 */
[C---:B------:R-:W-:Y:S01]  /*53f0*/  HMMA.16816.F32 R92, R4.reuse, R14, R88 ;  /* 0x0000000e045c723c */ /* 0x040fe20000001858 */
[----:B------:R-:W2:Y:S04]  /*5400*/  LDSM.16.MT88.4 R12, [R209+0x7000] ;  /* 0x00700000d10c783b */ /* 0x000ea80000004200 */
[----:B------:R-:W4:Y:S03]  /*5410*/  LDSM.16.MT88.4 R88, [R211+0x3800] ;  /* 0x00380000d358783b */ /* 0x000f260000004200 */
[C---:B------:R-:W-:Y:S01]  /*5420*/  HMMA.16816.F32 R100, R4.reuse, R20, R80 ;  /* 0x000000140464723c */ /* 0x040fe20000001850 */
[----:B------:R-:W-:Y:S07]  /*5430*/  LDSM.16.MT88.4 R80, [R209+0x3800] ;  /* 0x00380000d150783b */ /* 0x000fee0000004200 */
[C---:B------:R-:W-:Y:S01]  /*5440*/  HMMA.16816.F32 R20, R4.reuse, R22, R72 ;  /* 0x000000160414723c */ /* 0x040fe20000001848 */
[----:B------:R-:W5:Y:S07]  /*5450*/  LDSM.16.MT88.4 R72, [R210+0x3800] ;  /* 0x00380000d248783b */ /* 0x000f6e0000004200 */
[C---:B---3--:R-:W-:Y:S01]  /*5460*/  HMMA.16816.F32 R60, R4.reuse, R24, R60 ;  /* 0x00000018043c723c */ /* 0x048fe2000000183c */
[----:B------:R3:W2:Y:S07]  /*5470*/  MUFU.EX2 R25, R2 ;  /* 0x0000000200197308 */ /* 0x0006ae0000000800 */
[C---:B------:R-:W-:Y:S08]  /*5480*/  HMMA.16816.F32 R56, R4.reuse, R26, R56 ;  /* 0x0000001a0438723c */ /* 0x040ff00000001838 */
[----:B-1----:R-:W-:Y:S01]  /*5490*/  HMMA.16816.F32 R48, R4, R16, R48 ;  /* 0x000000100430723c */ /* 0x002fe20000001830 */
[----:B---3--:R-:W-:Y:S01]  /*54a0*/  FFMA.FTZ R2, R170, c[0x0][0x2d0], -R0 ;  /* 0x0000b400aa027a23 */ /* 0x008fe20000010800 */
[----:B--2---:R-:W-:-:S03]  /*54b0*/  F2FP.PACK_AB R114, R25, R119 ;  /* 0x000000771972723e */ /* 0x004fc600000000ff */
[----:B------:R1:W-:Y:S03]  /*54c0*/  MUFU.EX2 R24, R2 ;  /* 0x0000000200187308 */ /* 0x0003e60000000800 */
[C---:B------:R-:W-:Y:S08]  /*54d0*/  HMMA.16816.F32 R52, R4.reuse, R12, R52 ;  /* 0x0000000c0434723c */ /* 0x040ff00000001834 */
[----:B------:R-:W-:Y:S01]  /*54e0*/  HMMA.16816.F32 R44, R4, R14, R44 ;  /* 0x0000000e042c723c */ /* 0x000fe2000000182c */
[----:B------:R-:W-:Y:S01]  /*54f0*/  LDSM.16.MT88.4 R12, [R211+0x7800] ;  /* 0x00780000d30c783b */ /* 0x000fe20000004200 */
[----:B-1----:R-:W-:-:S06]  /*5500*/  FFMA.FTZ R2, R171, c[0x0][0x2d0], -R0 ;  /* 0x0000b400ab027a23 */ /* 0x002fcc0000010800 */
[----:B------:R-:W-:Y:S01]  /*5510*/  HMMA.16816.F32 R28, R4, R18, R28 ;  /* 0x00000012041c723c */ /* 0x000fe2000000181c */
[----:B------:R-:W2:Y:S01]  /*5520*/  LDL R5, [R1+0x38] ;  /* 0x0000380001057983 */ /* 0x000ea20000100800 */
[----:B------:R1:W3:Y:S02]  /*5530*/  MUFU.EX2 R11, R2 ;  /* 0x00000002000b7308 */ /* 0x0002e40000000800 */
[--C-:B-1----:R-:W-:Y:S01]  /*5540*/  FFMA.FTZ R2, R173, c[0x0][0x2d0], -R0.reuse ;  /* 0x0000b400ad027a23 */ /* 0x102fe20000010800 */
[----:B---3--:R-:W-:Y:S01]  /*5550*/  F2FP.PACK_AB R113, R11, R24 ;  /* 0x000000180b71723e */ /* 0x008fe200000000ff */
[----:B------:R-:W-:-:S04]  /*5560*/  FFMA.FTZ R0, R172, c[0x0][0x2d0], -R0 ;  /* 0x0000b400ac007a23 */ /* 0x000fc80000010800 */
[----:B------:R1:W-:Y:S08]  /*5570*/  MUFU.EX2 R10, R2 ;  /* 0x00000002000a7308 */ /* 0x0003f00000000800 */
[----:B------:R3:W3:Y:S01]  /*5580*/  MUFU.EX2 R9, R0 ;  /* 0x0000000000097308 */ /* 0x0006e20000000800 */
[----:B-1----:R-:W-:-:S04]  /*5590*/  FADD.FTZ R2, R160, R159 ;  /* 0x0000009fa0027221 */ /* 0x002fc80000010000 */
[----:B------:R-:W-:Y:S02]  /*55a0*/  FADD.FTZ R2, R109, R2 ;  /* 0x000000026d027221 */ /* 0x000fe40000010000 */
[----:B---3--:R-:W-:Y:S01]  /*55b0*/  FADD.FTZ R0, R248, R247 ;  /* 0x000000f7f8007221 */ /* 0x008fe20000010000 */
[----:B------:R-:W-:Y:S01]  /*55c0*/  F2FP.PACK_AB R115, R9, R10 ;  /* 0x0000000a0973723e */ /* 0x000fe200000000ff */
[----:B------:R-:W-:Y:S02]  /*55d0*/  FADD.FTZ R2, R110, R2 ;  /* 0x000000026e027221 */ /* 0x000fe40000010000 */
[----:B------:R-:W-:Y:S02]  /*55e0*/  FADD.FTZ R0, R251, R0 ;  /* 0x00000000fb007221 */ /* 0x000fe40000010000 */
[----:B------:R-:W-:Y:S02]  /*55f0*/  FADD.FTZ R2, R246, R2 ;  /* 0x00000002f6027221 */ /* 0x000fe40000010000 */
[----:B------:R-:W-:Y:S01]  /*5600*/  FADD.FTZ R0, R108, R0 ;  /* 0x000000006c007221 */ /* 0x000fe20000010000 */
[----:B----4-:R-:W-:Y:S03]  /*5610*/  HMMA.16816.F32 R84, R112, R88, R84 ;  /* 0x000000587054723c */ /* 0x010fe60000001854 */
[----:B------:R-:W-:-:S02]  /*5620*/  FADD.FTZ R0, R250, R0 ;  /* 0x00000000fa007221 */ /* 0x000fc40000010000 */
[----:B------:R-:W-:Y:S02]  /*5630*/  FADD.FTZ R2, R244, R2 ;  /* 0x00000002f4027221 */ /* 0x000fe40000010000 */
[----:B------:R-:W-:Y:S01]  /*5640*/  FADD.FTZ R0, R111, R0 ;  /* 0x000000006f007221 */ /* 0x000fe20000010000 */
[C---:B------:R-:W-:Y:S01]  /*5650*/  HMMA.16816.F32 R120, R112.reuse, R124, R32 ;  /* 0x0000007c7078723c */ /* 0x040fe20000001820 */
[----:B------:R-:W-:Y:S01]  /*5660*/  FADD.FTZ R2, R243, R2 ;  /* 0x00000002f3027221 */ /* 0x000fe20000010000 */
[----:B------:R-:W1:Y:S01]  /*5670*/  LDSM.16.MT88.4 R108, [R209+0x7800] ;  /* 0x00780000d16c783b */ /* 0x000e620000004200 */
[----:B------:R-:W-:Y:S02]  /*5680*/  FADD.FTZ R0, R249, R0 ;  /* 0x00000000f9007221 */ /* 0x000fe40000010000 */
[----:B------:R-:W-:Y:S02]  /*5690*/  FADD.FTZ R2, R245, R2 ;  /* 0x00000002f5027221 */ /* 0x000fe40000010000 */
[----:B------:R-:W-:Y:S01]  /*56a0*/  FADD.FTZ R0, R252, R0 ;  /* 0x00000000fc007221 */ /* 0x000fe20000010000 */
[----:B------:R-:W-:Y:S01]  /*56b0*/  HMMA.16816.F32 R88, R112, R90, R92 ;  /* 0x0000005a7058723c */ /* 0x000fe2000000185c */
[----:B------:R-:W-:-:S02]  /*56c0*/  FADD.FTZ R2, R238, R2 ;  /* 0x00000002ee027221 */ /* 0x000fc40000010000 */
[----:B------:R-:W-:Y:S02]  /*56d0*/  FADD.FTZ R0, R239, R0 ;  /* 0x00000000ef007221 */ /* 0x000fe40000010000 */
[----:B------:R-:W-:Y:S02]  /*56e0*/  FADD.FTZ R2, R236, R2 ;  /* 0x00000002ec027221 */ /* 0x000fe40000010000 */
[----:B------:R-:W-:Y:S01]  /*56f0*/  FADD.FTZ R0, R242, R0 ;  /* 0x00000000f2007221 */ /* 0x000fe20000010000 */
[----:B-----5:R-:W-:Y:S01]  /*5700*/  HMMA.16816.F32 R68, R112, R72, R68 ;  /* 0x000000487044723c */ /* 0x020fe20000001844 */
[----:B------:R-:W-:Y:S02]  /*5710*/  FADD.FTZ R3, R234, R2 ;  /* 0x00000002ea037221 */ /* 0x000fe40000010000 */
[----:B------:R-:W-:-:S04]  /*5720*/  FADD.FTZ R0, R241, R0 ;  /* 0x00000000f1007221 */ /* 0x000fc80000010000 */
[----:B------:R-:W-:Y:S01]  /*5730*/  FADD.FTZ R2, R240, R0 ;  /* 0x00000000f0027221 */ /* 0x000fe20000010000 */
[C---:B------:R-:W-:Y:S01]  /*5740*/  HMMA.16816.F32 R92, R112.reuse, R96, R100 ;  /* 0x00000060705c723c */ /* 0x040fe20000001864 */
[----:B------:R-:W-:Y:S02]  /*5750*/  FADD.FTZ R0, R235, R3 ;  /* 0x00000003eb007221 */ /* 0x000fe40000010000 */
        /* <DEDUP_REMOVED lines=12> */
[----:B------:R-:W-:Y:S01]  /*5820*/  FADD.FTZ R2, R224, R2 ;  /* 0x00000002e0027221 */ /* 0x000fe20000010000 */
[----:B------:R-:W-:Y:S01]  /*5830*/  HMMA.16816.F32 R72, R112, R74, R36 ;  /* 0x0000004a7048723c */ /* 0x000fe20000001824 */
[----:B------:R-:W-:Y:S02]  /*5840*/  FADD.FTZ R0, R202, R0 ;  /* 0x00000000ca007221 */ /* 0x000fe40000010000 */
[----:B------:R-:W-:Y:S02]  /*5850*/  FADD.FTZ R2, R220, R2 ;  /* 0x00000002dc027221 */ /* 0x000fe40000010000 */
[----:B------:R-:W-:Y:S02]  /*5860*/  FADD.FTZ R0, R130, R0 ;  /* 0x0000000082007221 */ /* 0x000fe40000010000 */
[----:B------:R-:W-:Y:S02]  /*5870*/  FADD.FTZ R2, R218, R2 ;  /* 0x00000002da027221 */ /* 0x000fe40000010000 */
[----:B------:R-:W-:-:S02]  /*5880*/  FADD.FTZ R0, R131, R0 ;  /* 0x0000000083007221 */ /* 0x000fc40000010000 */
[----:B------:R-:W-:Y:S02]  /*5890*/  FADD.FTZ R2, R129, R2 ;  /* 0x0000000281027221 */ /* 0x000fe40000010000 */
        /* <DEDUP_REMOVED lines=10> */
[----:B------:R-:W-:Y:S01]  /*5940*/  FADD.FTZ R2, R146, R2 ;  /* 0x0000000292027221 */ /* 0x000fe20000010000 */
[C---:B------:R-:W-:Y:S08]  /*5950*/  HMMA.16816.F32 R100, R112.reuse, R104, R60 ;  /* 0x000000687064723c */ /* 0x040ff0000000183c */
[C---:B-1----:R-:W-:Y:S08]  /*5960*/  HMMA.16816.F32 R128, R112.reuse, R108, R52 ;  /* 0x0000006c7080723c */ /* 0x042ff00000001834 */
[C---:B------:R-:W-:Y:S08]  /*5970*/  HMMA.16816.F32 R80, R112.reuse, R82, R64 ;  /* 0x000000527050723c */ /* 0x040ff00000001840 */
[C---:B------:R-:W-:Y:S08]  /*5980*/  HMMA.16816.F32 R96, R112.reuse, R98, R20 ;  /* 0x000000627060723c */ /* 0x040ff00000001814 */
[C---:B------:R-:W-:Y:S08]  /*5990*/  HMMA.16816.F32 R104, R112.reuse, R106, R56 ;  /* 0x0000006a7068723c */ /* 0x040ff00000001838 */
[C---:B------:R-:W-:Y:S08]  /*59a0*/  HMMA.16816.F32 R108, R112.reuse, R110, R44 ;  /* 0x0000006e706c723c */ /* 0x040ff0000000182c */
[C---:B------:R-:W-:Y:S08]  /*59b0*/  HMMA.16816.F32 R132, R112.reuse, R12, R48 ;  /* 0x0000000c7084723c */ /* 0x040ff00000001830 */
[----:B------:R-:W-:Y:S01]  /*59c0*/  HMMA.16816.F32 R112, R112, R14, R28 ;  /* 0x0000000e7070723c */ /* 0x000fe2000000181c */
[----:B--2---:R-:W-:Y:S01]  /*59d0*/  @P4 IMAD.HI.U32 R4, R5, c[0x0][0x2c8], RZ ;  /* 0x0000b20005044a27 */ /* 0x004fe200078e00ff */
[----:B------:R-:W-:-:S02]  /*59e0*/  MOV R0, R5 ;  /* 0x0000000500007202 */ /* 0x000fc40000000f00 */
[----:B------:R-:W-:Y:S02]  /*59f0*/  MOV R5, c[0x0][0x2ac] ;  /* 0x0000ab0000057a02 */ /* 0x000fe40000000f00 */
[----:B------:R-:W-:-:S03]  /*5a00*/  @P4 SHF.R.U32.HI R0, RZ, c[0x0][0x2cc], R4 ;  /* 0x0000b300ff004a19 */ /* 0x000fc60000011604 */
[----:B------:R-:W-:-:S05]  /*5a10*/  IMAD R5, R5, c[0x0][0x1d0], RZ ;  /* 0x0000740005057a24 */ /* 0x000fca00078e02ff */
[----:B------:R-:W-:Y:S01]  /*5a20*/  IADD3 R0, R0, -c[0x0][0x168], R5 ;  /* 0x80005a0000007a10 */ /* 0x000fe20007ffe005 */
[----:B------:R-:W-:Y:S02]  /*5a30*/  FADD.FTZ R4, R149, R3 ;  /* 0x0000000395047221 */ /* 0x000fe40000010000 */
[----:B------:R-:W-:Y:S01]  /*5a40*/  FADD.FTZ R3, R144, R2 ;  /* 0x0000000290037221 */ /* 0x000fe20000010000 */
[----:B------:R-:W-:Y:S01]  /*5a50*/  SHF.R.S32.HI R5, RZ, 0x1f, R0 ;  /* 0x0000001fff057819 */ /* 0x000fe20000011400 */
[----:B------:R-:W-:-:S03]  /*5a60*/  FADD.FTZ R2, R147, R4 ;  /* 0x0000000493027221 */ /* 0x000fc60000010000 */
[----:B------:R-:W-:Y:S01]  /*5a70*/  LEA.HI R5, R5, R0, RZ, 0x7 ;  /* 0x0000000005057211 */ /* 0x000fe200078f38ff */
[----:B------:R-:W-:Y:S02]  /*5a80*/  FADD.FTZ R0, R145, R3 ;  /* 0x0000000391007221 */ /* 0x000fe40000010000 */
[----:B------:R-:W-:Y:S02]  /*5a90*/  FADD.FTZ R2, R116, R2 ;  /* 0x0000000274027221 */ /* 0x000fe40000010000 */
[----:B------:R-:W-:Y:S02]  /*5aa0*/  FADD.FTZ R0, R24, R0 ;  /* 0x0000000018007221 */ /* 0x000fe40000010000 */
[----:B------:R-:W-:Y:S02]  /*5ab0*/  FADD.FTZ R2, R118, R2 ;  /* 0x0000000276027221 */ /* 0x000fe40000010000 */
[----:B------:R-:W-:Y:S01]  /*5ac0*/  FADD.FTZ R0, R11, R0 ;  /* 0x000000000b007221 */ /* 0x000fe20000010000 */
[----:B------:R-:W-:Y:S01]  /*5ad0*/  SHF.R.S32.HI R3, RZ, 0x7, R5 ;  /* 0x00000007ff037819 */ /* 0x000fe20000011405 */
[----:B------:R-:W-:-:S02]  /*5ae0*/  FADD.FTZ R2, R119, R2 ;  /* 0x0000000277027221 */ /* 0x000fc40000010000 */
[----:B------:R-:W-:Y:S01]  /*5af0*/  FADD.FTZ R0, R10, R0 ;  /* 0x000000000a007221 */ /* 0x000fe20000010000 */
[----:B------:R-:W-:Y:S01]  /*5b00*/  IMNMX R6, RZ, R3, !PT ;  /* 0x00000003ff067217 */ /* 0x000fe20007800200 */
[----:B------:R-:W-:Y:S02]  /*5b10*/  FADD.FTZ R2, R25, R2 ;  /* 0x0000000219027221 */ /* 0x000fe40000010000 */
[----:B------:R-:W-:Y:S02]  /*5b20*/  FADD.FTZ R0, R9, R0 ;  /* 0x0000000009007221 */ /* 0x000fe40000010000 */
[----:B------:R1:W-:Y:S04]  /*5b30*/  STL [R1+0xc], R6 ;  /* 0x00000c0601007387 */ /* 0x0003e80000100800 */
[----:B------:R1:W-:Y:S04]  /*5b40*/  STL [R1+0x4], R0 ;  /* 0x0000040001007387 */ /* 0x0003e80000100800 */
[----:B------:R1:W-:Y:S01]  /*5b50*/  STL [R1], R2 ;  /* 0x0000000201007387 */ /* 0x0003e20000100800 */
[----:B------:R-:W-:Y:S11]  /*5b60*/  ISETP.GE.AND P0, PT, R223, R6, PT ;  /* 0x00000006df00720c */ /* 0x000ff60003f06270 */
[----:B------:R-:W-:Y:S02]  /*5b70*/  @!UPT UIADD3 URZ, URZ, URZ, URZ ;  /* 0x0000003f3f3ff290 */ /* 0x000fe4000fffe03f */
[----:B------:R-:W-:Y:S05]  /*5b80*/  @!P0 BRA `(.L_x_468) ;  /* 0x000044b000008947 */ /* 0x000fea0003800000 */
[----:B------:R-:W-:Y:S02]  /*5b90*/  MOV R119, R8 ;  /* 0x0000000800777202 */ /* 0x000fe40000000f00 */
[----:B------:R-:W-:Y:S02]  /*5ba0*/  MOV R118, R117 ;  /* 0x0000007500767202 */ /* 0x000fe40000000f00 */
.L_x_479:
[----:B------:R-:W-:Y:S04]  /*5bb0*/  DEPBAR.LE SB0, 0x0 ;  /* 0x000080000000791a */ /* 0x000fe80000000000 */
[----:B------:R-:W-:Y:S01]  /*5bc0*/  WARPSYNC 0xffffffff ;  /* 0xffffffff00007948 */ /* 0x000fe20003800000 */
[----:B------:R-:W-:Y:S01]  /*5bd0*/  BAR.SYNC.DEFER_BLOCKING 0x0 ;  /* 0x0000000000007b1d */ /* 0x000fe20000010000 */
[----:B------:R-:W-:Y:S05]  /*5be0*/  ISETP.GE.AND P0, PT, R223, RZ, PT ;  /* 0x000000ffdf00720c */ /* 0x000fea0003f06270 */
[----:B------:R2:W3:Y:S01]  /*5bf0*/  LDSM.16.M88.4 R8, [R205] ;  /* 0x00000000cd08783b */ /* 0x0004e20000000200 */
[----:B------:R-:W-:Y:S03]  /*5c00*/  BSSY B0, `(.L_x_469) ;  /* 0x0000055000007945 */ /* 0x000fe60003800000 */
[----:B------:R2:W4:Y:S04]  /*5c10*/  LDSM.16.M88.4 R16, [R205+0x800] ;  /* 0x00080000cd10783b */ /* 0x0005280000000200 */
[----:B------:R2:W1:Y:S04]  /*5c20*/  LDSM.16.M88.4 R24, [R205+0x1000] ;  /* 0x00100000cd18783b */ /* 0x0004680000000200 */
        /* <DEDUP_REMOVED lines=13> */
[----:B------:R-:W-:-:S05]  /*5d00*/  @!P0 BRA `(.L_x_470) ;  /* 0x0000044000008947 */ /* 0x000fca0003800000 */
[----:B-1-34-:R-:W-:Y:S01]  /*5d10*/  IMAD.WIDE.U32 R2, R222, c[0x0][0x208], RZ ;  /* 0x00008200de027a25 */ /* 0x01afe200078e00ff */
[----:B------:R-:W-:Y:S01]  /*5d20*/  SHF.R.S32.HI R0, RZ, 0x1f, R222 ;  /* 0x0000001fff007819 */ /* 0x000fe200000114de */
[----:B------:R-:W3:Y:S01]  /*5d30*/  LDL.64 R6, [R1+0x28] ;  /* 0x0000280001067983 */ /* 0x000ee20000100a00 */
[----:B------:R-:W-:Y:S01]  /*5d40*/  SHF.R.S32.HI R4, RZ, 0x1f, R221 ;  /* 0x0000001fff047819 */ /* 0x000fe200000114dd */
[----:B------:R-:W-:Y:S02]  /*5d50*/  IMAD.SHL.U32 R29, R237, 0x2, RZ ;  /* 0x00000002ed1d7824 */ /* 0x000fe400078e00ff */
[----:B------:R-:W-:Y:S02]  /*5d60*/  IMAD R0, R0, c[0x0][0x208], RZ ;  /* 0x0000820000007a24 */ /* 0x000fe400078e02ff */
[----:B------:R-:W4:Y:S01]  /*5d70*/  LDL R5, [R1+0x34] ;  /* 0x0000340001057983 */ /* 0x000f220000100800 */
[----:B------:R-:W-:Y:S02]  /*5d80*/  IMAD R4, R4, c[0x0][0x218], RZ ;  /* 0x0000860004047a24 */ /* 0x000fe400078e02ff */
[----:B------:R-:W-:Y:S02]  /*5d90*/  IMAD R0, R222, c[0x0][0x20c], R0 ;  /* 0x00008300de007a24 */ /* 0x000fe400078e0200 */
[----:B------:R-:W-:Y:S02]  /*5da0*/  IMAD R4, R221, c[0x0][0x21c], R4 ;  /* 0x00008700dd047a24 */ /* 0x000fe400078e0204 */
[----:B------:R-:W-:Y:S02]  /*5db0*/  IMAD.IADD R3, R3, 0x1, R0 ;  /* 0x0000000103037824 */ /* 0x000fe400078e0200 */
[----:B------:R-:W-:Y:S02]  /*5dc0*/  IMAD.SHL.U32 R28, R226, 0x2, RZ ;  /* 0x00000002e21c7824 */ /* 0x000fe400078e00ff */
[----:B------:R-:W-:Y:S05]  /*5dd0*/  IMAD.WIDE.U32 R2, R221, c[0x0][0x218], R2 ;  /* 0x00008600dd027a25 */ /* 0x000fea00078e0002 */
[----:B---3--:R-:W-:Y:S02]  /*5de0*/  IADD3 R0, P0, R6, R2, RZ ;  /* 0x0000000206007210 */ /* 0x008fe40007f1e0ff */
[----:B------:R-:W-:Y:S02]  /*5df0*/  SHF.R.S32.HI R6, RZ, 0x1f, R237 ;  /* 0x0000001fff067819 */ /* 0x000fe400000114ed */
[----:B----4-:R-:W-:Y:S02]  /*5e00*/  IADD3.X R2, R5, R3, R4, P0, !PT ;  /* 0x0000000305027210 */ /* 0x010fe400007fe404 */
[C---:B------:R-:W-:Y:S02]  /*5e10*/  LEA R4, P0, R0.reuse, c[0x0][0x1f8], 0x1 ;  /* 0x00007e0000047a11 */ /* 0x040fe400078008ff */
[----:B------:R-:W-:Y:S02]  /*5e20*/  SHF.R.S32.HI R5, RZ, 0x1f, R226 ;  /* 0x0000001fff057819 */ /* 0x000fe400000114e2 */
[----:B------:R-:W-:Y:S02]  /*5e30*/  SHF.L.U64.HI R6, R237, 0x1, R6 ;  /* 0x00000001ed067819 */ /* 0x000fe40000010206 */
[----:B------:R-:W-:Y:S02]  /*5e40*/  LEA.HI.X R0, R0, c[0x0][0x1fc], R2, 0x1, P0 ;  /* 0x00007f0000007a11 */ /* 0x000fe400000f0c02 */
[----:B------:R-:W-:Y:S01]  /*5e50*/  SHF.L.U64.HI R5, R226, 0x1, R5 ;  /* 0x00000001e2057819 */ /* 0x000fe20000010205 */
[----:B------:R-:W-:-:S05]  /*5e60*/  BRA.DIV ~URZ, `(.L_x_471) ;  /* 0x0000ad127f007947 */ /* 0x000fca000b800000 */
[----:B------:R1:W3:Y:S02]  /*5e70*/  SHFL.IDX PT, R7, R0, RZ, 0x181f ;  /* 0x00181fff00077589 */ /* 0x0002e400000e0000 */
.L_x_524:
[----:B------:R-:W-:-:S05]  /*5e80*/  BRA.DIV ~URZ, `(.L_x_472) ;  /* 0x0000ad627f007947 */ /* 0x000fca000b800000 */
[----:B------:R-:W4:Y:S01]  /*5e90*/  SHFL.IDX PT, R2, R4, RZ, 0x181f ;  /* 0x00181fff04027589 */ /* 0x000f2200000e0000 */
[----:B------:R-:W-:Y:S02]  /*5ea0*/  ISETP.GE.AND P2, PT, R226, c[0x0][0x1d4], PT ;  /* 0x00007500e2007a0c */ /* 0x000fe40003f46270 */
[----:B------:R-:W-:Y:S01]  /*5eb0*/  ISETP.GE.AND P0, PT, R237, c[0x0][0x1d4], PT ;  /* 0x00007500ed007a0c */ /* 0x000fe20003f06270 */
[----:B------:R-:W5:Y:S04]  /*5ec0*/  SHFL.IDX PT, R14, R4, 0x1, 0x181f ;  /* 0x00381f00040e7f89 */ /* 0x000f6800000e0000 */
[----:B------:R-:W1:Y:S04]  /*5ed0*/  SHFL.IDX PT, R15, R0, 0x1, 0x181f ;  /* 0x00381f00000f7f89 */ /* 0x000e6800000e0000 */
[----:B------:R-:W2:Y:S04]  /*5ee0*/  SHFL.IDX PT, R22, R4, 0x2, 0x181f ;  /* 0x00581f0004167f89 */ /* 0x000ea800000e0000 */
[----:B------:R-:W3:Y:S01]  /*5ef0*/  SHFL.IDX PT, R23, R0, 0x2, 0x181f ;  /* 0x00581f0000177f89 */ /* 0x000ee200000e0000 */
[CC--:B----4-:R-:W-:Y:S02]  /*5f00*/  IADD3 R12, P6, R2.reuse, R28.reuse, RZ ;  /* 0x0000001c020c7210 */ /* 0x0d0fe40007fde0ff */
[-C--:B------:R-:W-:Y:S03]  /*5f10*/  IADD3 R2, P5, R2, R29.reuse, RZ ;  /* 0x0000001d02027210 */ /* 0x080fe60007fbe0ff */
[C-C-:B---3--:R-:W-:Y:S01]  /*5f20*/  IMAD.X R13, R7.reuse, 0x1, R5.reuse, P6 ;  /* 0x00000001070d7824 */ /* 0x148fe200030e0605 */
[CC--:B-----5:R-:W-:Y:S01]  /*5f30*/  IADD3 R20, P6, R14.reuse, R28.reuse, RZ ;  /* 0x0000001c0e147210 */ /* 0x0e0fe20007fde0ff */
[--C-:B------:R-:W-:Y:S01]  /*5f40*/  IMAD.X R3, R7, 0x1, R6.reuse, P5 ;  /* 0x0000000107037824 */ /* 0x100fe200028e0606 */
[-C--:B------:R-:W-:Y:S02]  /*5f50*/  IADD3 R14, P5, R14, R29.reuse, RZ ;  /* 0x0000001d0e0e7210 */ /* 0x080fe40007fbe0ff */
[----:B------:R2:W-:Y:S01]  /*5f60*/  LDGSTS.E.BYPASS.LTC128B.128 [R219+0x100], [R12.64], !P2 ;  /* 0x001000000cdb7fae */ /* 0x0005e2000d101d46 */
[C-C-:B-1----:R-:W-:Y:S01]  /*5f70*/  IMAD.X R21, R15.reuse, 0x1, R5.reuse, P6 ;  /* 0x000000010f157824 */ /* 0x142fe200030e0605 */
[----:B------:R-:W-:Y:S01]  /*5f80*/  SEL R7, RZ, 0x10, P0 ;  /* 0x00000010ff077807 */ /* 0x000fe20000000000 */
[--C-:B------:R-:W-:Y:S01]  /*5f90*/  IMAD.X R15, R15, 0x1, R6.reuse, P5 ;  /* 0x000000010f0f7824 */ /* 0x100fe200028e0606 */
[----:B------:R1:W-:Y:S04]  /*5fa0*/  LDGSTS.E.BYPASS.LTC128B.128 [R219+0x4100], [R2.64], !P0 ;  /* 0x0410000002db7fae */ /* 0x0003e8000c101d46 */
[----:B------:R3:W-:Y:S04]  /*5fb0*/  LDGSTS.E.BYPASS.LTC128B.128 [R219+0x1100], [R20.64], !P2 ;  /* 0x0110000014db7fae */ /* 0x0007e8000d101d46 */
[----:B------:R4:W-:Y:S01]  /*5fc0*/  LDGSTS.E.BYPASS.LTC128B.128 [R219+0x5100], [R14.64], !P0 ;  /* 0x051000000edb7fae */ /* 0x0009e2000c101d46 */
[C---:B--2---:R-:W-:Y:S02]  /*5fd0*/  IADD3 R12, P6, R22.reuse, R28, RZ ;  /* 0x0000001c160c7210 */ /* 0x044fe40007fde0ff */
[----:B-1----:R-:W-:Y:S03]  /*5fe0*/  IADD3 R2, P5, R22, R29, RZ ;  /* 0x0000001d16027210 */ /* 0x002fe60007fbe0ff */
[C---:B------:R-:W-:Y:S02]  /*5ff0*/  IMAD.X R13, R23.reuse, 0x1, R5, P6 ;  /* 0x00000001170d7824 */ /* 0x040fe400030e0605 */
[----:B------:R-:W-:Y:S03]  /*6000*/  IMAD.X R3, R23, 0x1, R6, P5 ;  /* 0x0000000117037824 */ /* 0x000fe600028e0606 */
[----:B------:R1:W-:Y:S04]  /*6010*/  LDGSTS.E.BYPASS.LTC128B.128 [R219+0x2100], [R12.64], !P2 ;  /* 0x021000000cdb7fae */ /* 0x0003e8000d101d46 */
[----:B----4-:R3:W2:Y:S04]  /*6020*/  SHFL.IDX PT, R14, R0, 0x3, 0x181f ;  /* 0x00781f00000e7f89 */ /* 0x0106a800000e0000 */
[----:B------:R3:W4:Y:S04]  /*6030*/  SHFL.IDX PT, R0, R4, 0x3, 0x181f ;  /* 0x00781f0004007f89 */ /* 0x00072800000e0000 */
[----:B------:R3:W-:Y:S01]  /*6040*/  LDGSTS.E.BYPASS.LTC128B.128 [R219+0x6100], [R2.64], !P0 ;  /* 0x0610000002db7fae */ /* 0x0007e2000c101d46 */
[----:B-1----:R-:W-:Y:S04]  /*6050*/  SEL R12, RZ, 0x10, P2 ;  /* 0x00000010ff0c7807 */ /* 0x002fe80001000000 */
.L_x_525:
[----:B---3--:R-:W-:Y:S02]  /*6060*/  IADD3 R4, -R12, 0x10, RZ ;  /* 0x000000100c047810 */ /* 0x008fe40007ffe1ff */
[C---:B------:R-:W-:Y:S02]  /*6070*/  IADD3 R2, -R7.reuse, 0x10, RZ ;  /* 0x0000001007027810 */ /* 0x040fe40007ffe1ff */
[----:B------:R-:W-:Y:S02]  /*6080*/  LOP3.LUT R4, R4, 0xf, RZ, 0xc0, !PT ;  /* 0x0000000f04047812 */ /* 0x000fe400078ec0ff */
[----:B------:R-:W-:Y:S02]  /*6090*/  ISETP.NE.U32.AND P6, PT, R12, RZ, PT ;  /* 0x000000ff0c00720c */ /* 0x000fe40003fc5070 */
[----:B----4-:R-:W-:Y:S02]  /*60a0*/  IADD3 R4, P2, P0, R4, R0, R28 ;  /* 0x0000000004047210 */ /* 0x010fe4000785e01c */
[----:B------:R-:W-:Y:S02]  /*60b0*/  LOP3.LUT R2, R2, 0xf, RZ, 0xc0, !PT ;  /* 0x0000000f02027812 */ /* 0x000fe400078ec0ff */
[----:B------:R-:W-:Y:S02]  /*60c0*/  ISETP.NE.U32.AND P5, PT, R7, RZ, PT ;  /* 0x000000ff0700720c */ /* 0x000fe40003fa5070 */
[----:B--2---:R-:W-:Y:S02]  /*60d0*/  IADD3.X R5, RZ, R14, R5, P2, P0 ;  /* 0x0000000eff057210 */ /* 0x004fe400017e0405 */
[----:B------:R-:W-:Y:S03]  /*60e0*/  IADD3 R2, P2, P0, R2, R0, R29 ;  /* 0x0000000002027210 */ /* 0x000fe6000785e01d */
[----:B------:R-:W-:Y:S01]  /*60f0*/  @!PT LDS RZ, [RZ] ;  /* 0x00000000fffff984 */ /* 0x000fe20000000800 */
[----:B------:R-:W-:Y:S01]  /*6100*/  @!PT LDS RZ, [RZ] ;  /* 0x00000000fffff984 */ /* 0x000fe20000000800 */
[----:B------:R-:W-:Y:S01]  /*6110*/  @!PT LDS RZ, [RZ] ;  /* 0x00000000fffff984 */ /* 0x000fe20000000800 */
[----:B------:R1:W-:Y:S01]  /*6120*/  LDGSTS.E.BYPASS.LTC128B.128.ZFILL [R219+0x3100], [R4.64], P6 ;  /* 0x0310000004db7fae */ /* 0x0003e2000b141d46 */
[----:B------:R-:W-:Y:S05]  /*6130*/  IADD3.X R3, RZ, R14, R6, P2, P0 ;  /* 0x0000000eff037210 */ /* 0x000fea00017e0406 */
[----:B------:R1:W-:Y:S04]  /*6140*/  LDGSTS.E.BYPASS.LTC128B.128.ZFILL [R219+0x7100], [R2.64], P5 ;  /* 0x0710000002db7fae */ /* 0x0003e8000a941d46 */
.L_x_470:
[----:B---34-:R-:W-:Y:S05]  /*6150*/  BSYNC B0 ;  /* 0x0000000000007941 */ /* 0x018fea0003800000 */
.L_x_469:
[----:B------:R-:W0:Y:S01]  /*6160*/  LDGDEPBAR ;  /* 0x00000000000079af */ /* 0x000e220000000000 */
[----:B------:R-:W-:Y:S01]  /*6170*/  WARPSYNC 0xffffffff ;  /* 0xffffffff00007948 */ /* 0x000fe20003800000 */
[C---:B-1----:R-:W-:Y:S01]  /*6180*/  HMMA.16816.F32 R4, R136.reuse, R8, RZ ;  /* 0x000000088804723c */ /* 0x042fe200000018ff */
[----:B------:R-:W-:Y:S02]  /*6190*/  BSSY B0, `(.L_x_473) ;  /* 0x000010a000007945 */ /* 0x000fe40003800000 */
[----:B------:R-:W-:Y:S05]  /*61a0*/  ISETP.GE.AND P0, PT, R223, 0x1, PT ;  /* 0x00000001df00780c */ /* 0x000fea0003f06270 */
[C---:B------:R-:W-:Y:S08]  /*61b0*/  HMMA.16816.F32 R8, R136.reuse, R10, RZ ;  /* 0x0000000a8808723c */ /* 0x040ff000000018ff */
        /* <DEDUP_REMOVED lines=16> */
[----:B------:R-:W1:Y:S07]  /*62c0*/  LDSM.16.M88.4 R144, [R207] ;  /* 0x00000000cf90783b */ /* 0x000e6e0000000200 */
        /* <DEDUP_REMOVED lines=11> */
[----:B------:R-:W2:Y:S07]  /*6380*/  LDSM.16.M88.4 R160, [R207+0x2000] ;  /* 0x00200000cfa0783b */ /* 0x000eae0000000200 */
[C---:B------:R-:W-:Y:S08]  /*6390*/  HMMA.16816.F32 R44, R140.reuse, R164, R44 ;  /* 0x000000a48c2c723c */ /* 0x040ff0000000182c */
[C---:B------:R-:W-:Y:S01]  /*63a0*/  HMMA.16816.F32 R48, R140.reuse, R166, R48 ;  /* 0x000000a68c30723c */ /* 0x040fe20000001830 */
[----:B------:R-:W-:Y:S07]  /*63b0*/  LDSM.16.M88.4 R164, [R206+-0x3800] ;  /* 0xffc80000cea4783b */ /* 0x000fee0000000200 */
[C---:B------:R-:W-:Y:S08]  /*63c0*/  HMMA.16816.F32 R52, R140.reuse, R168, R52 ;  /* 0x000000a88c34723c */ /* 0x040ff00000001834 */
[C---:B------:R-:W-:Y:S01]  /*63d0*/  HMMA.16816.F32 R56, R140.reuse, R170, R56 ;  /* 0x000000aa8c38723c */ /* 0x040fe20000001838 */
[----:B------:R-:W-:Y:S07]  /*63e0*/  LDSM.16.M88.4 R168, [R206+-0x3000] ;  /* 0xffd00000cea8783b */ /* 0x000fee0000000200 */
[C---:B------:R-:W-:Y:S08]  /*63f0*/  HMMA.16816.F32 R60, R140.reuse, R172, R60 ;  /* 0x000000ac8c3c723c */ /* 0x040ff0000000183c */
[----:B------:R-:W-:Y:S08]  /*6400*/  HMMA.16816.F32 R64, R140, R174, R64 ;  /* 0x000000ae8c40723c */ /* 0x000ff00000001840 */
        /* <DEDUP_REMOVED lines=11> */
[----:B------:R-:W5:Y:S07]  /*64c0*/  LDSM.16.M88.4 R156, [R206+-0x4000] ;  /* 0xffc00000ce9c783b */ /* 0x000f6e0000000200 */
[C---:B--2---:R-:W-:Y:S08]  /*64d0*/  HMMA.16816.F32 R36, R176.reuse, R160, R36 ;  /* 0x000000a0b024723c */ /* 0x044ff00000001824 */
[C---:B------:R-:W-:Y:S01]  /*64e0*/  HMMA.16816.F32 R40, R176.reuse, R162, R40 ;  /* 0x000000a2b028723c */ /* 0x040fe20000001828 */
[----:B------:R-:W2:Y:S07]  /*64f0*/  LDSM.16.M88.4 R160, [R206+-0x2800] ;  /* 0xffd80000cea0783b */ /* 0x000eae0000000200 */
[C---:B-1----:R-:W-:Y:S08]  /*6500*/  HMMA.16816.F32 R44, R176.reuse, R144, R44 ;  /* 0x00000090b02c723c */ /* 0x042ff0000000182c */
[C---:B------:R-:W-:Y:S01]  /*6510*/  HMMA.16816.F32 R48, R176.reuse, R146, R48 ;  /* 0x00000092b030723c */ /* 0x040fe20000001830 */
[----:B------:R-:W1:Y:S07]  /*6520*/  LDSM.16.M88.4 R144, [R206+-0x2000] ;  /* 0xffe00000ce90783b */ /* 0x000e6e0000000200 */
[C---:B---3--:R-:W-:Y:S08]  /*6530*/  HMMA.16816.F32 R52, R176.reuse, R148, R52 ;  /* 0x00000094b034723c */ /* 0x048ff00000001834 */
[C---:B------:R-:W-:Y:S01]  /*6540*/  HMMA.16816.F32 R56, R176.reuse, R150, R56 ;  /* 0x00000096b038723c */ /* 0x040fe20000001838 */
[----:B------:R-:W3:Y:S07]  /*6550*/  LDSM.16.M88.4 R148, [R206+-0x1800] ;  /* 0xffe80000ce94783b */ /* 0x000eee0000000200 */
[C---:B----4-:R-:W-:Y:S08]  /*6560*/  HMMA.16816.F32 R60, R176.reuse, R152, R60 ;  /* 0x00000098b03c723c */ /* 0x050ff0000000183c */
[----:B------:R-:W-:Y:S01]  /*6570*/  HMMA.16816.F32 R64, R176, R154, R64 ;  /* 0x0000009ab040723c */ /* 0x000fe20000001840 */
[----:B------:R-:W4:Y:S07]  /*6580*/  LDSM.16.M88.4 R152, [R206+-0x1000] ;  /* 0xfff00000ce98783b */ /* 0x000f2e0000000200 */
[C---:B-----5:R-:W-:Y:S08]  /*6590*/  HMMA.16816.F32 R4, R180.reuse, R156, R4 ;  /* 0x0000009cb404723c */ /* 0x060ff00000001804 */
[C---:B------:R-:W-:Y:S01]  /*65a0*/  HMMA.16816.F32 R8, R180.reuse, R158, R8 ;  /* 0x0000009eb408723c */ /* 0x040fe20000001808 */
[----:B------:R-:W5:Y:S07]  /*65b0*/  LDSM.16.M88.4 R156, [R206+-0x800] ;  /* 0xfff80000ce9c783b */ /* 0x000f6e0000000200 */
[C---:B------:R-:W-:Y:S08]  /*65c0*/  HMMA.16816.F32 R12, R180.reuse, R164, R12 ;  /* 0x000000a4b40c723c */ /* 0x040ff0000000180c */
[C---:B------:R-:W-:Y:S01]  /*65d0*/  HMMA.16816.F32 R16, R180.reuse, R166, R16 ;  /* 0x000000a6b410723c */ /* 0x040fe20000001810 */
[----:B------:R-:W3:Y:S07]  /*65e0*/  LDSM.16.M88.4 R164, [R205+0x4000] ;  /* 0x00400000cda4783b */ /* 0x000eee0000000200 */
[C---:B------:R-:W-:Y:S08]  /*65f0*/  HMMA.16816.F32 R20, R180.reuse, R168, R20 ;  /* 0x000000a8b414723c */ /* 0x040ff00000001814 */
[C---:B------:R-:W-:Y:S01]  /*6600*/  HMMA.16816.F32 R24, R180.reuse, R170, R24 ;  /* 0x000000aab418723c */ /* 0x040fe20000001818 */
[----:B------:R-:W4:Y:S07]  /*6610*/  LDSM.16.M88.4 R168, [R205+0x4800] ;  /* 0x00480000cda8783b */ /* 0x000f2e0000000200 */
        /* <DEDUP_REMOVED lines=13> */
[----:B------:R-:W-:Y:S01]  /*66f0*/  HMMA.16816.F32 R64, R180, R158, R64 ;  /* 0x0000009eb440723c */ /* 0x000fe20000001840 */
[----:B------:R-:W5:Y:S07]  /*6700*/  LDSM.16.M88.4 R156, [R205+0x7000] ;  /* 0x00700000cd9c783b */ /* 0x000f6e0000000200 */
        /* <DEDUP_REMOVED lines=21> */
[C---:B--2---:R-:W-:Y:S08]  /*6860*/  HMMA.16816.F32 R60, R184.reuse, R160, R60 ;  /* 0x000000a0b83c723c */ /* 0x044ff0000000183c */
[----:B------:R-:W-:Y:S01]  /*6870*/  HMMA.16816.F32 R64, R184, R162, R64 ;  /* 0x000000a2b840723c */ /* 0x000fe20000001840 */
        /* <DEDUP_REMOVED lines=25> */
[C---:B------:R-:W-:Y:S08]  /*6a10*/  HMMA.16816.F32 R4, R192.reuse, R168, R4 ;  /* 0x000000a8c004723c */ /* 0x040ff00000001804 */
[C---:B------:R-:W-:Y:S01]  /*6a20*/  HMMA.16816.F32 R8, R192.reuse, R170, R8 ;  /* 0x000000aac008723c */ /* 0x040fe20000001808 */
[----:B------:R-:W2:Y:S07]  /*6a30*/  LDSM.16.M88.4 R168, [R207+0x7800] ;  /* 0x00780000cfa8783b */ /* 0x000eae0000000200 */
[C---:B-1----:R-:W-:Y:S08]  /*6a40*/  HMMA.16816.F32 R12, R192.reuse, R144, R12 ;  /* 0x00000090c00c723c */ /* 0x042ff0000000180c */
[C---:B------:R-:W-:Y:S01]  /*6a50*/  HMMA.16816.F32 R16, R192.reuse, R146, R16 ;  /* 0x00000092c010723c */ /* 0x040fe20000001810 */
[----:B------:R-:W1:Y:S07]  /*6a60*/  LDSM.16.M88.4 R144, [R206] ;  /* 0x00000000ce90783b */ /* 0x000e6e0000000200 */
        /* <DEDUP_REMOVED lines=13> */
[C---:B------:R-:W-:Y:S01]  /*6b40*/  HMMA.16816.F32 R56, R192.reuse, R166, R56 ;  /* 0x000000a6c038723c */ /* 0x040fe20000001838 */
[----:B------:R-:W2:Y:S07]  /*6b50*/  LDSM.16.M88.4 R164, [R206+0x2800] ;  /* 0x00280000cea4783b */ /* 0x000eae0000000200 */
[C---:B------:R-:W-:Y:S08]  /*6b60*/  HMMA.16816.F32 R60, R192.reuse, R168, R60 ;  /* 0x000000a8c03c723c */ /* 0x040ff0000000183c */
[----:B------:R-:W-:Y:S01]  /*6b70*/  HMMA.16816.F32 R64, R192, R170, R64 ;  /* 0x000000aac040723c */ /* 0x000fe20000001840 */
[----:B------:R-:W2:Y:S07]  /*6b80*/  LDSM.16.M88.4 R168, [R206+0x3000] ;  /* 0x00300000cea8783b */ /* 0x000eae0000000200 */
[C---:B-1----:R-:W-:Y:S08]  /*6b90*/  HMMA.16816.F32 R4, R196.reuse, R144, R4 ;  /* 0x00000090c404723c */ /* 0x042ff00000001804 */
[C---:B------:R-:W-:Y:S01]  /*6ba0*/  HMMA.16816.F32 R8, R196.reuse, R146, R8 ;  /* 0x00000092c408723c */ /* 0x040fe20000001808 */
[----:B------:R-:W1:Y:S01]  /*6bb0*/  LDSM.16.M88.4 R144, [R206+0x3800] ;  /* 0x00380000ce90783b */ /* 0x000e620000000200 */
[----:B------:R-:W-:Y:S06]  /*6bc0*/  DEPBAR.LE SB0, 0x0 ;  /* 0x000080000000791a */ /* 0x000fec0000000000 */
[C---:B---3--:R-:W-:Y:S01]  /*6bd0*/  HMMA.16816.F32 R12, R196.reuse, R148, R12 ;  /* 0x00000094c40c723c */ /* 0x048fe2000000180c */
[----:B------:R-:W-:Y:S07]  /*6be0*/  BAR.SYNC.DEFER_BLOCKING 0x0 ;  /* 0x0000000000007b1d */ /* 0x000fee0000010000 */
[C---:B------:R-:W-:Y:S08]  /*6bf0*/  HMMA.16816.F32 R16, R196.reuse, R150, R16 ;  /* 0x00000096c410723c */ /* 0x040ff00000001810 */
[C---:B----4-:R-:W-:Y:S08]  /*6c00*/  HMMA.16816.F32 R20, R196.reuse, R152, R20 ;  /* 0x00000098c414723c */ /* 0x050ff00000001814 */
[C---:B------:R-:W-:Y:S08]  /*6c10*/  HMMA.16816.F32 R24, R196.reuse, R154, R24 ;  /* 0x0000009ac418723c */ /* 0x040ff00000001818 */
        /* <DEDUP_REMOVED lines=8> */
[C---:B-1----:R-:W-:Y:S08]  /*6ca0*/  HMMA.16816.F32 R60, R196.reuse, R144, R60 ;  /* 0x00000090c43c723c */ /* 0x042ff0000000183c */
[----:B------:R-:W-:Y:S01]  /*6cb0*/  HMMA.16816.F32 R64, R196, R146, R64 ;  /* 0x00000092c440723c */ /* 0x000fe20000001840 */
[----:B------:R-:W-:Y:S07]  /*6cc0*/  @!UPT UIADD3 URZ, URZ, URZ, URZ ;  /* 0x0000003f3f3ff290 */ /* 0x000fee000fffe03f */
[----:B------:R-:W-:-:S11]  /*6cd0*/  @!P0 BRA `(.L_x_474) ;  /* 0x0000055000008947 */ /* 0x000fd60003800000 */
[----:B------:R-:W-:Y:S01]  /*6ce0*/  IMAD.MOV.U32 R221, RZ, RZ, RZ ;  /* 0x000000ffffdd7224 */ /* 0x000fe200078e00ff */
[----:B------:R-:W2:Y:S01]  /*6cf0*/  LDL R2, [R1+0x10] ;  /* 0x0000100001027983 */ /* 0x000ea20000100800 */
[C---:B------:R-:W-:Y:S01]  /*6d00*/  IMAD.SHL.U32 R155, R237.reuse, 0x2, RZ ;  /* 0x00000002ed9b7824 */ /* 0x040fe200078e00ff */
[----:B------:R-:W-:Y:S01]  /*6d10*/  SHF.R.S32.HI R201, RZ, 0x1f, R237 ;  /* 0x0000001fffc97819 */ /* 0x000fe200000114ed */
[----:B------:R-:W-:Y:S01]  /*6d20*/  IMAD.SHL.U32 R154, R226, 0x2, RZ ;  /* 0x00000002e29a7824 */ /* 0x000fe200078e00ff */
[----:B------:R-:W3:Y:S02]  /*6d30*/  LDL R0, [R1+0x8] ;  /* 0x0000080001007983 */ /* 0x000ee40000100800 */
[----:B------:R-:W-:Y:S02]  /*6d40*/  SHF.L.U64.HI R144, R237, 0x1, R201 ;  /* 0x00000001ed907819 */ /* 0x000fe400000102c9 */
[----:B------:R-:W4:Y:S04]  /*6d50*/  LDL.64 R224, [R1+0x20] ;  /* 0x0000200001e07983 */ /* 0x000f280000100a00 */
[----:B------:R-:W5:Y:S04]  /*6d60*/  LDL R116, [R1+0x30] ;  /* 0x0000300001747983 */ /* 0x000f680000100800 */
[----:B------:R-:W4:Y:S04]  /*6d70*/  LDL.64 R202, [R1+0x18] ;  /* 0x0000180001ca7983 */ /* 0x000f280000100a00 */
[----:B------:R-:W5:Y:S01]  /*6d80*/  LDL R200, [R1+0x14] ;  /* 0x0000140001c87983 */ /* 0x000f620000100800 */
[----:B--2---:R-:W-:Y:S05]  /*6d90*/  IMAD R2, R223, 0x80, R2 ;  /* 0x00000080df027824 */ /* 0x004fea00078e0202 */
[----:B---3--:R-:W-:Y:S05]  /*6da0*/  IADD3 R2, R2, -0x80, R0 ;  /* 0xffffff8002027810 */ /* 0x008fea0007ffe000 */
[----:B------:R-:W-:Y:S04]  /*6db0*/  @P3 IMAD.HI.U32 R3, R2, c[0x0][0x2bc], RZ ;  /* 0x0000af0002033a27 */ /* 0x000fe800078e00ff */
[----:B------:R-:W-:Y:S01]  /*6dc0*/  IMAD.MOV.U32 R0, RZ, RZ, R2 ;  /* 0x000000ffff007224 */ /* 0x000fe200078e0002 */
[----:B------:R-:W-:Y:S04]  /*6dd0*/  @P3 SHF.R.U32.HI R0, RZ, c[0x0][0x2c0], R3 ;  /* 0x0000b000ff003a19 */ /* 0x000fe80000011603 */
[C---:B----4-:R-:W-:Y:S04]  /*6de0*/  @!P1 IADD3 R3, P0, R0.reuse, R224, RZ ;  /* 0x000000e000039210 */ /* 0x050fe80007f1e0ff */
[----:B-----5:R-:W-:Y:S01]  /*6df0*/  @!P1 LEA.HI.X.SX32 R117, R0, R116, 0x1, P0 ;  /* 0x0000007400759211 */ /* 0x020fe200000f0eff */
[----:B------:R-:W-:Y:S01]  /*6e00*/  IMAD.MOV R0, RZ, RZ, -R0 ;  /* 0x000000ffff007224 */ /* 0x000fe200078e0a00 */
[C---:B------:R-:W-:Y:S03]  /*6e10*/  @!P1 LEA R116, P0, R3.reuse, c[0x0][0x2a0], 0x2 ;  /* 0x0000a80003749a11 */ /* 0x040fe600078010ff */
[----:B------:R-:W-:Y:S01]  /*6e20*/  IMAD R222, R0, c[0x0][0x2b8], R2 ;  /* 0x0000ae0000de7a24 */ /* 0x000fe200078e0202 */
[----:B------:R-:W-:Y:S03]  /*6e30*/  @!P1 LEA.HI.X R117, R3, c[0x0][0x2a4], R117, 0x2, P0 ;  /* 0x0000a90003759a11 */ /* 0x000fe600000f1475 */
[----:B------:R-:W-:Y:S01]  /*6e40*/  IMAD.WIDE.U32 R2, R222, c[0x0][0x1e0], RZ ;  /* 0x00007800de027a25 */ /* 0x000fe200078e00ff */
[----:B------:R-:W-:Y:S01]  /*6e50*/  SHF.R.S32.HI R0, RZ, 0x1f, R222 ;  /* 0x0000001fff007819 */ /* 0x000fe200000114de */
[----:B------:R-:W2:Y:S04]  /*6e60*/  @!P1 LDG.E R221, [R116.64] ;  /* 0x0000000674dd9981 */ /* 0x000ea8000c1e1900 */
[----:B------:R-:W-:Y:S04]  /*6e70*/  IMAD R0, R0, c[0x0][0x1e0], RZ ;  /* 0x0000780000007a24 */ /* 0x000fe800078e02ff */
        /* <DEDUP_REMOVED lines=8> */
[C---:B------:R-:W-:Y:S02]  /*6f00*/  LEA R116, P0, R0.reuse, c[0x0][0x1c8], 0x1 ;  /* 0x0000720000747a11 */ /* 0x040fe400078008ff */
[----:B------:R-:W-:Y:S02]  /*6f10*/  SHF.R.S32.HI R200, RZ, 0x1f, R226 ;  /* 0x0000001fffc87819 */ /* 0x000fe400000114e2 */
[----:B------:R-:W-:Y:S02]  /*6f20*/  LEA.HI.X R0, R0, c[0x0][0x1cc], R2, 0x1, P0 ;  /* 0x0000730000007a11 */ /* 0x000fe400000f0c02 */
[----:B------:R-:W-:Y:S01]  /*6f30*/  SHF.L.U64.HI R117, R226, 0x1, R200 ;  /* 0x00000001e2757819 */ /* 0x000fe200000102c8 */
[----:B------:R-:W-:-:S05]  /*6f40*/  BRA.DIV ~URZ, `(.L_x_475) ;  /* 0x0000a1d27f007947 */ /* 0x000fca000b800000 */
[----:B------:R1:W2:Y:S02]  /*6f50*/  SHFL.IDX PT, R145, R0, RZ, 0x181f ;  /* 0x00181fff00917589 */ /* 0x0002a400000e0000 */
.L_x_526:
[----:B------:R-:W-:-:S05]  /*6f60*/  BRA.DIV ~URZ, `(.L_x_476) ;  /* 0x0000a2227f007947 */ /* 0x000fca000b800000 */
[----:B------:R-:W3:Y:S01]  /*6f70*/  SHFL.IDX PT, R2, R116, RZ, 0x181f ;  /* 0x00181fff74027589 */ /* 0x000ee200000e0000 */
[----:B------:R-:W-:Y:S02]  /*6f80*/  ISETP.GE.AND P2, PT, R226, c[0x0][0x1d4], PT ;  /* 0x00007500e2007a0c */ /* 0x000fe40003f46270 */
[----:B------:R-:W-:Y:S01]  /*6f90*/  ISETP.GE.AND P0, PT, R237, c[0x0][0x1d4], PT ;  /* 0x00007500ed007a0c */ /* 0x000fe20003f06270 */
[----:B------:R-:W4:Y:S04]  /*6fa0*/  SHFL.IDX PT, R148, R116, 0x1, 0x181f ;  /* 0x00381f0074947f89 */ /* 0x000f2800000e0000 */
[----:B------:R-:W5:Y:S04]  /*6fb0*/  SHFL.IDX PT, R149, R0, 0x1, 0x181f ;  /* 0x00381f0000957f89 */ /* 0x000f6800000e0000 */
[----:B------:R-:W1:Y:S04]  /*6fc0*/  SHFL.IDX PT, R152, R116, 0x2, 0x181f ;  /* 0x00581f0074987f89 */ /* 0x000e6800000e0000 */
[----:B------:R-:W2:Y:S01]  /*6fd0*/  SHFL.IDX PT, R153, R0, 0x2, 0x181f ;  /* 0x00581f0000997f89 */ /* 0x000ea200000e0000 */
[CC--:B---3--:R-:W-:Y:S02]  /*6fe0*/  IADD3 R146, P6, R2.reuse, R154.reuse, RZ ;  /* 0x0000009a02927210 */ /* 0x0c8fe40007fde0ff */
[-C--:B------:R-:W-:Y:S03]  /*6ff0*/  IADD3 R2, P5, R2, R155.reuse, RZ ;  /* 0x0000009b02027210 */ /* 0x080fe60007fbe0ff */
[C-C-:B--2---:R-:W-:Y:S01]  /*7000*/  IMAD.X R147, R145.reuse, 0x1, R117.reuse, P6 ;  /* 0x0000000191937824 */ /* 0x144fe200030e0675 */
[CC--:B----4-:R-:W-:Y:S01]  /*7010*/  IADD3 R150, P6, R148.reuse, R154.reuse, RZ ;  /* 0x0000009a94967210 */ /* 0x0d0fe20007fde0ff */
[--C-:B------:R-:W-:Y:S01]  /*7020*/  IMAD.X R3, R145, 0x1, R144.reuse, P5 ;  /* 0x0000000191037824 */ /* 0x100fe200028e0690 */
[-C--:B------:R-:W-:Y:S02]  /*7030*/  IADD3 R148, P5, R148, R155.reuse, RZ ;  /* 0x0000009b94947210 */ /* 0x080fe40007fbe0ff */
[----:B------:R1:W-:Y:S01]  /*7040*/  LDGSTS.E.BYPASS.LTC128B.128 [R219+0x8100], [R146.64], !P2 ;  /* 0x0810000092db7fae */ /* 0x0003e2000d101d46 */
[C-C-:B-----5:R-:W-:Y:S01]  /*7050*/  IMAD.X R151, R149.reuse, 0x1, R117.reuse, P6 ;  /* 0x0000000195977824 */ /* 0x160fe200030e0675 */
[----:B------:R-:W-:Y:S01]  /*7060*/  SEL R145, RZ, 0x10, P0 ;  /* 0x00000010ff917807 */ /* 0x000fe20000000000 */
[--C-:B------:R-:W-:Y:S01]  /*7070*/  IMAD.X R149, R149, 0x1, R144.reuse, P5 ;  /* 0x0000000195957824 */ /* 0x100fe200028e0690 */
[----:B------:R2:W-:Y:S04]  /*7080*/  LDGSTS.E.BYPASS.LTC128B.128 [R219+0xc100], [R2.64], !P0 ;  /* 0x0c10000002db7fae */ /* 0x0005e8000c101d46 */
[----:B------:R3:W-:Y:S04]  /*7090*/  LDGSTS.E.BYPASS.LTC128B.128 [R219+0x9100], [R150.64], !P2 ;  /* 0x0910000096db7fae */ /* 0x0007e8000d101d46 */
[----:B------:R4:W-:Y:S01]  /*70a0*/  LDGSTS.E.BYPASS.LTC128B.128 [R219+0xd100], [R148.64], !P0 ;  /* 0x0d10000094db7fae */ /* 0x0009e2000c101d46 */
[C---:B-1----:R-:W-:Y:S02]  /*70b0*/  IADD3 R146, P6, R152.reuse, R154, RZ ;  /* 0x0000009a98927210 */ /* 0x042fe40007fde0ff */
[----:B--2---:R-:W-:Y:S03]  /*70c0*/  IADD3 R2, P5, R152, R155, RZ ;  /* 0x0000009b98027210 */ /* 0x004fe60007fbe0ff */
[C---:B------:R-:W-:Y:S02]  /*70d0*/  IMAD.X R147, R153.reuse, 0x1, R117, P6 ;  /* 0x0000000199937824 */ /* 0x040fe400030e0675 */
[----:B------:R-:W-:Y:S03]  /*70e0*/  IMAD.X R3, R153, 0x1, R144, P5 ;  /* 0x0000000199037824 */ /* 0x000fe600028e0690 */
[----:B------:R1:W-:Y:S04]  /*70f0*/  LDGSTS.E.BYPASS.LTC128B.128 [R219+0xa100], [R146.64], !P2 ;  /* 0x0a10000092db7fae */ /* 0x0003e8000d101d46 */
[----:B----4-:R3:W2:Y:S04]  /*7100*/  SHFL.IDX PT, R148, R0, 0x3, 0x181f ;  /* 0x00781f0000947f89 */ /* 0x0106a800000e0000 */
[----:B------:R3:W4:Y:S04]  /*7110*/  SHFL.IDX PT, R0, R116, 0x3, 0x181f ;  /* 0x00781f0074007f89 */ /* 0x00072800000e0000 */
[----:B------:R3:W-:Y:S01]  /*7120*/  LDGSTS.E.BYPASS.LTC128B.128 [R219+0xe100], [R2.64], !P0 ;  /* 0x0e10000002db7fae */ /* 0x0007e2000c101d46 */
[----:B-1----:R-:W-:Y:S04]  /*7130*/  SEL R146, RZ, 0x10, P2 ;  /* 0x00000010ff927807 */ /* 0x002fe80001000000 */
.L_x_527:
        /* <DEDUP_REMOVED lines=15> */
.L_x_474:
[----:B------:R-:W-:Y:S05]  /*7230*/  BSYNC B0 ;  /* 0x0000000000007941 */ /* 0x000fea0003800000 */
.L_x_473:
[----:B-1----:R-:W2:Y:S01]  /*7240*/  LDL R116, [R1+0x38] ;  /* 0x0000380001747983 */ /* 0x002ea20000100800 */
[----:B------:R-:W-:Y:S03]  /*7250*/  MOV R0, 0xffffff80 ;  /* 0xffffff8000007802 */ /* 0x000fe60000000f00 */
[----:B------:R-:W2:Y:S02]  /*7260*/  LDL R3, [R1+0x44] ;  /* 0x0000440001037983 */ /* 0x000ea40000100800 */
[----:B------:R-:W-:Y:S02]  /*7270*/  IMAD R0, R223, R0, 0x1 ;  /* 0x00000001df007424 */ /* 0x000fe400078e0200 */
[----:B------:R-:W3:Y:S04]  /*7280*/  LDL R2, [R1+0x48] ;  /* 0x0000480001027983 */ /* 0x000ee80000100800 */
[----:B------:R-:W0:Y:S01]  /*7290*/  LDGDEPBAR ;  /* 0x00000000000079af */ /* 0x000e220000000000 */
[----:B--2---:R-:W-:Y:S02]  /*72a0*/  IADD3 R116, R3, R116, RZ ;  /* 0x0000007403747210 */ /* 0x004fe40007ffe0ff */
[----:B------:R-:W-:Y:S02]  /*72b0*/  MOV R3, c[0x0][0x2ac] ;  /* 0x0000ab0000037a02 */ /* 0x000fe40000000f00 */
[----:B---3--:R-:W-:Y:S01]  /*72c0*/  IADD3 R0, -R2, R0, RZ ;  /* 0x0000000002007210 */ /* 0x008fe20007ffe1ff */
[----:B------:R-:W-:Y:S04]  /*72d0*/  @P4 IMAD.HI.U32 R2, R116, c[0x0][0x2c8], RZ ;  /* 0x0000b20074024a27 */ /* 0x000fe800078e00ff */
[----:B------:R-:W-:Y:S01]  /*72e0*/  IMAD R0, R3, c[0x0][0x1d0], R0 ;  /* 0x0000740003007a24 */ /* 0x000fe200078e0200 */
[----:B------:R-:W-:Y:S04]  /*72f0*/  @P4 SHF.R.U32.HI R116, RZ, c[0x0][0x2cc], R2 ;  /* 0x0000b300ff744a19 */ /* 0x000fe80000011602 */
[----:B------:R-:W-:Y:S01]  /*7300*/  IADD3 R117, R0, -c[0x0][0x168], RZ ;  /* 0x80005a0000757a10 */ /* 0x000fe20007ffe0ff */
[----:B------:R-:W-:-:S05]  /*7310*/  BRA.DIV ~URZ, `(.L_x_477) ;  /* 0x0000a3a27f007947 */ /* 0x000fca000b800000 */
[----:B------:R1:W2:Y:S02]  /*7320*/  SHFL.IDX PT, R0, R116, RZ, 0x1c1f ;  /* 0x001c1fff74007589 */ /* 0x0002a400000e0000 */
.L_x_528:
[----:B--2---:R-:W-:Y:S05]  /*7330*/  IMAD.IADD R0, R117, 0x1, R0 ;  /* 0x0000000175007824 */ /* 0x004fea00078e0200 */
[C---:B------:R-:W-:Y:S02]  /*7340*/  ISETP.GT.AND P6, PT, R0.reuse, RZ, PT ;  /* 0x000000ff0000720c */ /* 0x040fe40003fc4270 */
[C---:B------:R-:W-:Y:S02]  /*7350*/  ISETP.GT.AND P5, PT, R0.reuse, 0x1, PT ;  /* 0x000000010000780c */ /* 0x040fe40003fa4270 */
[C---:B------:R-:W-:Y:S02]  /*7360*/  ISETP.GT.AND P2, PT, R0.reuse, 0x8, PT ;  /* 0x000000080000780c */ /* 0x040fe40003f44270 */
[----:B------:R-:W-:Y:S02]  /*7370*/  ISETP.GT.AND P0, PT, R0, 0x9, PT ;  /* 0x000000090000780c */ /* 0x000fe40003f04270 */
[----:B------:R-:W-:Y:S02]  /*7380*/  FSEL R4, R4, -INF , P6 ;  /* 0xff80000004047808 */ /* 0x000fe40003000000 */
[C---:B------:R-:W-:Y:S02]  /*7390*/  ISETP.GT.AND P6, PT, R0.reuse, 0x10, PT ;  /* 0x000000100000780c */ /* 0x040fe40003fc4270 */
[----:B------:R-:W-:Y:S02]  /*73a0*/  FSEL R5, R5, -INF , P5 ;  /* 0xff80000005057808 */ /* 0x000fe40002800000 */
        /* <DEDUP_REMOVED lines=54> */
[----:B------:R-:W-:Y:S02]  /*7710*/  FSEL R242, R61, -INF , P5 ;  /* 0xff8000003df27808 */ /* 0x000fe40002800000 */
[----:B------:R-:W-:Y:S02]  /*7720*/  FSEL R241, R64, -INF , P2 ;  /* 0xff80000040f17808 */ /* 0x000fe40001000000 */
[----:B------:R-:W-:Y:S01]  /*7730*/  FSEL R240, R65, -INF , P0 ;  /* 0xff80000041f07808 */ /* 0x000fe20000000000 */
[----:B------:R-:W-:-:S05]  /*7740*/  BRA.DIV ~URZ, `(.L_x_478) ;  /* 0x00009fe27f007947 */ /* 0x000fca000b800000 */
[----:B------:R-:W-:Y:S01]  /*7750*/  FMNMX.FTZ R2, R4, R118, !PT ;  /* 0x0000007604027209 */ /* 0x000fe20007810000 */
[----:B------:R-:W2:Y:S03]  /*7760*/  SHFL.IDX PT, R0, R116, 0x1, 0x1c1f ;  /* 0x003c1f0074007f89 */ /* 0x000ea600000e0000 */
[----:B------:R-:W-:Y:S04]  /*7770*/  FMNMX.FTZ R2, R5, R2, !PT ;  /* 0x0000000205027209 */ /* 0x000fe80007810000 */
[----:B------:R-:W-:Y:S04]  /*7780*/  FMNMX.FTZ R2, R8, R2, !PT ;  /* 0x0000000208027209 */ /* 0x000fe80007810000 */
[----:B------:R-:W-:Y:S04]  /*7790*/  FMNMX.FTZ R2, R9, R2, !PT ;  /* 0x0000000209027209 */ /* 0x000fe80007810000 */
[----:B------:R-:W-:Y:S04]  /*77a0*/  FMNMX.FTZ R2, R149, R2, !PT ;  /* 0x0000000295027209 */ /* 0x000fe80007810000 */
[----:B------:R-:W-:Y:S04]  /*77b0*/  FMNMX.FTZ R2, R150, R2, !PT ;  /* 0x0000000296027209 */ /* 0x000fe80007810000 */
[----:B------:R-:W-:Y:S01]  /*77c0*/  FMNMX.FTZ R2, R151, R2, !PT ;  /* 0x0000000297027209 */ /* 0x000fe20007810000 */
[----:B--2---:R-:W-:Y:S03]  /*77d0*/  IMAD.IADD R0, R117, 0x1, R0 ;  /* 0x0000000175007824 */ /* 0x004fe600078e0200 */
[----:B------:R-:W-:Y:S02]  /*77e0*/  FMNMX.FTZ R2, R152, R2, !PT ;  /* 0x0000000298027209 */ /* 0x000fe40007810000 */
[C---:B------:R-:W-:Y:S02]  /*77f0*/  ISETP.GT.AND P2, PT, R0.reuse, RZ, PT ;  /* 0x000000ff0000720c */ /* 0x040fe40003f44270 */
[----:B------:R-:W-:Y:S02]  /*7800*/  ISETP.GT.AND P0, PT, R0, 0x1, PT ;  /* 0x000000010000780c */ /* 0x000fe40003f04270 */
[----:B------:R-:W-:Y:S02]  /*7810*/  FSEL R6, R6, -INF , P2 ;  /* 0xff80000006067808 */ /* 0x000fe40001000000 */
[----:B------:R-:W-:Y:S02]  /*7820*/  FSEL R7, R7, -INF , P0 ;  /* 0xff80000007077808 */ /* 0x000fe40000000000 */
[----:B------:R-:W-:Y:S02]  /*7830*/  ISETP.GT.AND P2, PT, R0, 0x8, PT ;  /* 0x000000080000780c */ /* 0x000fe40003f44270 */
[----:B-1----:R-:W-:Y:S02]  /*7840*/  FMNMX.FTZ R116, R6, R119, !PT ;  /* 0x0000007706747209 */ /* 0x002fe40007810000 */
[----:B------:R-:W-:Y:S02]  /*7850*/  ISETP.GT.AND P0, PT, R0, 0x9, PT ;  /* 0x000000090000780c */ /* 0x000fe40003f04270 */
[----:B------:R-:W-:Y:S02]  /*7860*/  FSEL R10, R10, -INF , P2 ;  /* 0xff8000000a0a7808 */ /* 0x000fe40001000000 */
[----:B------:R-:W-:Y:S02]  /*7870*/  FMNMX.FTZ R116, R7, R116, !PT ;  /* 0x0000007407747209 */ /* 0x000fe40007810000 */
[----:B------:R-:W-:Y:S02]  /*7880*/  FSEL R11, R11, -INF , P0 ;  /* 0xff8000000b0b7808 */ /* 0x000fe40000000000 */
[----:B------:R-:W-:Y:S02]  /*7890*/  ISETP.GT.AND P2, PT, R0, 0x10, PT ;  /* 0x000000100000780c */ /* 0x000fe40003f44270 */
[----:B------:R-:W-:Y:S02]  /*78a0*/  FMNMX.FTZ R116, R10, R116, !PT ;  /* 0x000000740a747209 */ /* 0x000fe40007810000 */
        /* <DEDUP_REMOVED lines=10> */
[C---:B------:R-:W-:Y:S02]  /*7950*/  ISETP.GT.AND P2, PT, R0.reuse, 0x20, PT ;  /* 0x000000200000780c */ /* 0x040fe40003f44270 */
[----:B------:R-:W-:Y:S02]  /*7960*/  FMNMX.FTZ R116, R57, R116, !PT ;  /* 0x0000007439747209 */ /* 0x000fe40007810000 */
[----:B------:R-:W-:Y:S02]  /*7970*/  FMNMX.FTZ R2, R157, R2, !PT ;  /* 0x000000029d027209 */ /* 0x000fe40007810000 */
[----:B------:R-:W-:Y:S02]  /*7980*/  ISETP.GT.AND P0, PT, R0, 0x21, PT ;  /* 0x000000210000780c */ /* 0x000fe40003f04270 */
[----:B------:R-:W-:Y:S02]  /*7990*/  FSEL R153, R22, -INF , P2 ;  /* 0xff80000016997808 */ /* 0x000fe40001000000 */
[----:B------:R-:W-:Y:S02]  /*79a0*/  FMNMX.FTZ R116, R64, R116, !PT ;  /* 0x0000007440747209 */ /* 0x000fe40007810000 */
        /* <DEDUP_REMOVED lines=42> */
[----:B------:R-:W-:Y:S02]  /*7c50*/  ISETP.GT.AND P2, PT, R0, 0x50, PT ;  /* 0x000000500000780c */ /* 0x000fe40003f44270 */
        /* <DEDUP_REMOVED lines=47> */
[----:B------:R-:W-:Y:S01]  /*7f50*/  FMNMX.FTZ R116, R232, R116, !PT ;  /* 0x00000074e8747209 */ /* 0x000fe20007810000 */
[----:B------:R-:W1:Y:S03]  /*7f60*/  SHFL.BFLY PT, R117, R0, 0x2, 0x1f ;  /* 0x0c401f0000757f89 */ /* 0x000e6600000e0000 */
[----:B------:R-:W-:Y:S05]  /*7f70*/  FMNMX.FTZ R116, R231, R116, !PT ;  /* 0x00000074e7747209 */ /* 0x000fea0007810000 */
[----:B------:R-:W2:Y:S01]  /*7f80*/  SHFL.BFLY PT, R2, R116, 0x2, 0x1f ;  /* 0x0c401f0074027f89 */ /* 0x000ea200000e0000 */
[----:B-1----:R-:W-:Y:S07]  /*7f90*/  FMNMX.FTZ R117, R117, R0, !PT ;  /* 0x0000000075757209 */ /* 0x002fee0007810000 */
[----:B------:R-:W1:Y:S01]  /*7fa0*/  SHFL.BFLY PT, R3, R117, 0x1, 0x1f ;  /* 0x0c201f0075037f89 */ /* 0x000e6200000e0000 */
[----:B--2---:R-:W-:Y:S07]  /*7fb0*/  FMNMX.FTZ R116, R116, R2, !PT ;  /* 0x0000000274747209 */ /* 0x004fee0007810000 */
[----:B------:R2:W3:Y:S01]  /*7fc0*/  SHFL.BFLY PT, R0, R116, 0x1, 0x1f ;  /* 0x0c201f0074007f89 */ /* 0x0004e200000e0000 */
[----:B-1----:R-:W-:Y:S07]  /*7fd0*/  FMNMX.FTZ R117, R117, R3, !PT ;  /* 0x0000000375757209 */ /* 0x002fee0007810000 */
.L_x_529:
[C---:B------:R-:W-:Y:S01]  /*7fe0*/  FMUL.FTZ R148, R117.reuse, c[0x0][0x2d0] ;  /* 0x0000b40075947a20 */ /* 0x040fe20000410000 */
[----:B------:R-:W-:Y:S01]  /*7ff0*/  FSETP.NEU.FTZ.AND P0, PT, R117, -INF , PT ;  /* 0xff8000007500780b */ /* 0x000fe20003f1d000 */
[----:B------:R-:W-:Y:S01]  /*8000*/  WARPSYNC 0xffffffff ;  /* 0xffffffff00007948 */ /* 0x000fe20003800000 */
[----:B---3--:R-:W-:Y:S01]  /*8010*/  FMNMX.FTZ R3, R0, R116, !PT ;  /* 0x0000007400037209 */ /* 0x008fe20007810000 */
[----:B------:R-:W-:Y:S01]  /*8020*/  LDSM.16.MT88.4 R20, [R210] ;  /* 0x00000000d214783b */ /* 0x000fe20000004200 */
[----:B------:R-:W-:Y:S03]  /*8030*/  FSEL R148, R148, RZ, P0 ;  /* 0x000000ff94947208 */ /* 0x000fe60000000000 */
[----:B--2---:R-:W-:Y:S02]  /*8040*/  FMUL.FTZ R116, R3, c[0x0][0x2d0] ;  /* 0x0000b40003747a20 */ /* 0x004fe40000410000 */
[--C-:B------:R-:W-:Y:S02]  /*8050*/  FFMA.FTZ R2, R4, c[0x0][0x2d0], -R148.reuse ;  /* 0x0000b40004027a23 */ /* 0x100fe40000010894 */
[--C-:B------:R-:W-:Y:S01]  /*8060*/  FFMA.FTZ R4, R9, c[0x0][0x2d0], -R148.reuse ;  /* 0x0000b40009047a23 */ /* 0x100fe20000010894 */
[----:B------:R-:W-:Y:S01]  /*8070*/  LDSM.16.MT88.4 R28, [R209] ;  /* 0x00000000d11c783b */ /* 0x000fe20000004200 */
[----:B------:R1:W-:Y:S01]  /*8080*/  MUFU.EX2 R250, R2 ;  /* 0x0000000200fa7308 */ /* 0x0003e20000000800 */
[--C-:B------:R-:W-:Y:S02]  /*8090*/  FFMA.FTZ R32, R149, c[0x0][0x2d0], -R148.reuse ;  /* 0x0000b40095207a23 */ /* 0x100fe40000010894 */
[--C-:B------:R-:W-:Y:S04]  /*80a0*/  FFMA.FTZ R40, R151, c[0x0][0x2d0], -R148.reuse ;  /* 0x0000b40097287a23 */ /* 0x100fe80000010894 */
[----:B------:R-:W-:Y:S03]  /*80b0*/  LDSM.16.MT88.4 R36, [R213] ;  /* 0x00000000d524783b */ /* 0x000fe60000004200 */
[----:B------:R-:W-:Y:S05]  /*80c0*/  MUFU.EX2 R16, R4 ;  /* 0x0000000400107308 */ /* 0x000fea0000000800 */
[----:B------:R-:W-:Y:S08]  /*80d0*/  LDSM.16.MT88.4 R44, [R208+0x4000] ;  /* 0x00400000d02c783b */ /* 0x000ff00000004200 */
[----:B------:R-:W-:Y:S01]  /*80e0*/  LDSM.16.MT88.4 R52, [R210+0x4000] ;  /* 0x00400000d234783b */ /* 0x000fe20000004200 */
[--C-:B-1----:R-:W-:Y:S04]  /*80f0*/  FFMA.FTZ R2, R5, c[0x0][0x2d0], -R148.reuse ;  /* 0x0000b40005027a23 */ /* 0x102fe80000010894 */
[----:B------:R1:W-:Y:S03]  /*8100*/  MUFU.EX2 R12, R2 ;  /* 0x00000002000c7308 */ /* 0x0003e60000000800 */
[----:B------:R-:W-:Y:S01]  /*8110*/  LDSM.16.MT88.4 R60, [R209+0x4000] ;  /* 0x00400000d13c783b */ /* 0x000fe20000004200 */
[----:B-1----:R-:W-:Y:S06]  /*8120*/  FFMA.FTZ R2, R8, c[0x0][0x2d0], -R148 ;  /* 0x0000b40008027a23 */ /* 0x002fec0000010894 */
[----:B------:R1:W2:Y:S02]  /*8130*/  MUFU.EX2 R18, R2 ;  /* 0x0000000200127308 */ /* 0x0002a40000000800 */
[----:B-1----:R-:W-:Y:S02]  /*8140*/  FSEL R2, R117, RZ, P0 ;  /* 0x000000ff75027208 */ /* 0x002fe40000000000 */
[----:B------:R-:W-:Y:S02]  /*8150*/  FSETP.NEU.FTZ.AND P0, PT, R3, -INF , PT ;  /* 0xff8000000300780b */ /* 0x000fe40003f1d000 */
[----:B--2---:R-:W-:Y:S01]  /*8160*/  F2FP.PACK_AB R146, R16, R18 ;  /* 0x000000121092723e */ /* 0x004fe200000000ff */
[----:B------:R-:W-:Y:S01]  /*8170*/  FADD.FTZ R0, -R2, R118 ;  /* 0x0000007602007221 */ /* 0x000fe20000010100 */
[----:B------:R-:W-:Y:S03]  /*8180*/  FSEL R116, R116, RZ, P0 ;  /* 0x000000ff74747208 */ /* 0x000fe60000000000 */
[----:B------:R-:W-:Y:S02]  /*8190*/  FMUL.FTZ R0, R0, c[0x0][0x2d0] ;  /* 0x0000b40000007a20 */ /* 0x000fe40000410000 */
[--C-:B------:R-:W-:Y:S02]  /*81a0*/  FFMA.FTZ R4, R11, c[0x0][0x2d0], -R116.reuse ;  /* 0x0000b4000b047a23 */ /* 0x100fe40000010874 */
[----:B------:R1:W2:Y:S01]  /*81b0*/  MUFU.EX2 R2, R0 ;  /* 0x0000000000027308 */ /* 0x0002a20000000800 */
[--C-:B------:R-:W-:Y:S09]  /*81c0*/  FFMA.FTZ R48, R48, c[0x0][0x2d0], -R116.reuse ;  /* 0x0000b40030307a23 */ /* 0x100ff20000010874 */
[----:B------:R3:W4:Y:S10]  /*81d0*/  MUFU.EX2 R5, R4 ;  /* 0x0000000400057308 */ /* 0x0007340000000800 */
[----:B------:R5:W-:Y:S01]  /*81e0*/  MUFU.EX2 R251, R48 ;  /* 0x0000003000fb7308 */ /* 0x000be20000000800 */
[----:B-1----:R-:W-:Y:S02]  /*81f0*/  FFMA.FTZ R0, R6, c[0x0][0x2d0], -R116 ;  /* 0x0000b40006007a23 */ /* 0x002fe40000010874 */
[C---:B--2---:R-:W-:Y:S02]  /*8200*/  FMUL.FTZ R8, R2.reuse, R124 ;  /* 0x0000007c02087220 */ /* 0x044fe40000410000 */
[C---:B------:R-:W-:Y:S05]  /*8210*/  FMUL.FTZ R9, R2.reuse, R125 ;  /* 0x0000007d02097220 */ /* 0x040fea0000410000 */
[----:B------:R1:W-:Y:S01]  /*8220*/  MUFU.EX2 R118, R0 ;  /* 0x0000000000767308 */ /* 0x0003e20000000800 */
[C---:B------:R-:W-:Y:S02]  /*8230*/  FMUL.FTZ R24, R2.reuse, R80 ;  /* 0x0000005002187220 */ /* 0x040fe40000410000 */
[C---:B------:R-:W-:Y:S02]  /*8240*/  FMUL.FTZ R25, R2.reuse, R81 ;  /* 0x0000005102197220 */ /* 0x040fe40000410000 */
[C---:B---3--:R-:W-:Y:S01]  /*8250*/  FMUL.FTZ R4, R2.reuse, R120 ;  /* 0x0000007802047220 */ /* 0x048fe20000410000 */
[----:B----4-:R-:W-:Y:S01]  /*8260*/  MOV R120, R5 ;  /* 0x0000000500787202 */ /* 0x010fe20000000f00 */
[C---:B------:R-:W-:Y:S01]  /*8270*/  FMUL.FTZ R5, R2.reuse, R121 ;  /* 0x0000007902057220 */ /* 0x040fe20000410000 */
[----:B------:R-:W-:Y:S01]  /*8280*/  MOV R121, R16 ;  /* 0x0000001000797202 */ /* 0x000fe20000000f00 */
[C---:B------:R-:W-:Y:S01]  /*8290*/  FMUL.FTZ R16, R2.reuse, R72 ;  /* 0x0000004802107220 */ /* 0x040fe20000410000 */
[----:B------:R2:W-:Y:S01]  /*82a0*/  MUFU.EX2 R125, R32 ;  /* 0x00000020007d7308 */ /* 0x0005e20000000800 */
[C---:B------:R-:W-:Y:S02]  /*82b0*/  FMUL.FTZ R33, R2.reuse, R89 ;  /* 0x0000005902217220 */ /* 0x040fe40000410000 */
[C---:B------:R-:W-:Y:S02]  /*82c0*/  FMUL.FTZ R41, R2.reuse, R97 ;  /* 0x0000006102297220 */ /* 0x040fe40000410000 */
[C---:B-----5:R-:W-:Y:S02]  /*82d0*/  FMUL.FTZ R48, R2.reuse, R104 ;  /* 0x0000006802307220 */ /* 0x060fe40000410000 */
[C---:B------:R-:W-:Y:S02]  /*82e0*/  FMUL.FTZ R49, R2.reuse, R105 ;  /* 0x0000006902317220 */ /* 0x040fe40000410000 */
[----:B------:R-:W-:Y:S02]  /*82f0*/  FMUL.FTZ R65, R2, R113 ;  /* 0x0000007102417220 */ /* 0x000fe40000410000 */
[----:B------:R-:W-:Y:S02]  /*8300*/  FFMA.FTZ R97, R242, c[0x0][0x2d0], -R148 ;  /* 0x0000b400f2617a23 */ /* 0x000fe40000010894 */
[--C-:B-1----:R-:W-:Y:S04]  /*8310*/  FFMA.FTZ R0, R7, c[0x0][0x2d0], -R116.reuse ;  /* 0x0000b40007007a23 */ /* 0x102fe80000010874 */
[----:B------:R1:W3:Y:S01]  /*8320*/  MUFU.EX2 R19, R0 ;  /* 0x0000000000137308 */ /* 0x0002e20000000800 */
[----:B--2---:R-:W-:Y:S02]  /*8330*/  FMUL.FTZ R32, R2, R88 ;  /* 0x0000005802207220 */ /* 0x004fe40000410000 */
[--C-:B------:R-:W-:Y:S02]  /*8340*/  FFMA.FTZ R88, R154, c[0x0][0x2d0], -R116.reuse ;  /* 0x0000b4009a587a23 */ /* 0x100fe40000010874 */
[----:B-1----:R-:W-:Y:S01]  /*8350*/  FFMA.FTZ R0, R10, c[0x0][0x2d0], -R116 ;  /* 0x0000b4000a007a23 */ /* 0x002fe20000010874 */
[----:B---3--:R-:W-:Y:S02]  /*8360*/  F2FP.PACK_AB R145, R19, R118 ;  /* 0x000000761391723e */ /* 0x008fe400000000ff */
[----:B------:R-:W-:Y:S02]  /*8370*/  MOV R124, R19 ;  /* 0x00000013007c7202 */ /* 0x000fe40000000f00 */
[----:B------:R1:W2:Y:S02]  /*8380*/  MUFU.EX2 R17, R0 ;  /* 0x0000000000117308 */ /* 0x0002a40000000800 */
[----:B-1----:R-:W-:Y:S02]  /*8390*/  FSEL R0, R3, RZ, P0 ;  /* 0x000000ff03007208 */ /* 0x002fe40000000000 */
[----:B--2---:R-:W-:Y:S03]  /*83a0*/  F2FP.PACK_AB R147, R120, R17 ;  /* 0x000000117893723e */ /* 0x004fe600000000ff */
[----:B------:R-:W-:Y:S01]  /*83b0*/  FADD.FTZ R0, -R0, R119 ;  /* 0x0000007700007221 */ /* 0x000fe20000010100 */
[----:B------:R-:W-:Y:S02]  /*83c0*/  MOV R119, R12 ;  /* 0x0000000c00777202 */ /* 0x000fe40000000f00 */
[----:B------:R-:W1:Y:S01]  /*83d0*/  LDSM.16.MT88.4 R12, [R208] ;  /* 0x00000000d00c783b */ /* 0x000e620000004200 */
[----:B------:R-:W-:Y:S01]  /*83e0*/  FMUL.FTZ R0, R0, c[0x0][0x2d0] ;  /* 0x0000b40000007a20 */ /* 0x000fe20000410000 */
[----:B------:R-:W-:Y:S02]  /*83f0*/  F2FP.PACK_AB R144, R119, R250 ;  /* 0x000000fa7790723e */ /* 0x000fe400000000ff */
[----:B------:R-:W-:Y:S03]  /*8400*/  MOV R113, R119 ;  /* 0x0000007700717202 */ /* 0x000fe60000000f00 */
[----:B------:R-:W2:Y:S02]  /*8410*/  MUFU.EX2 R0, R0 ;  /* 0x0000000000007308 */ /* 0x000ea40000000800 */
[C---:B--2---:R-:W-:Y:S01]  /*8420*/  FMUL.FTZ R6, R0.reuse, R122 ;  /* 0x0000007a00067220 */ /* 0x044fe20000410000 */
[----:B------:R-:W-:Y:S01]  /*8430*/  MOV R122, R17 ;  /* 0x00000011007a7202 */ /* 0x000fe20000000f00 */
[----:B------:R-:W-:Y:S01]  /*8440*/  FMUL.FTZ R7, R0, R123 ;  /* 0x0000007b00077220 */ /* 0x000fe20000410000 */
[----:B------:R-:W-:Y:S01]  /*8450*/  MOV R123, R18 ;  /* 0x00000012007b7202 */ /* 0x000fe20000000f00 */
[----:B------:R-:W-:Y:S02]  /*8460*/  FMUL.FTZ R17, R2, R73 ;  /* 0x0000004902117220 */ /* 0x000fe40000410000 */
[C---:B------:R-:W-:Y:S02]  /*8470*/  FMUL.FTZ R18, R0.reuse, R74 ;  /* 0x0000004a00127220 */ /* 0x040fe40000410000 */
[C---:B------:R-:W-:Y:S01]  /*8480*/  FMUL.FTZ R19, R0.reuse, R75 ;  /* 0x0000004b00137220 */ /* 0x040fe20000410000 */
[C---:B-1----:R-:W-:Y:S01]  /*8490*/  HMMA.16816.F32 R4, R144.reuse, R12, R4 ;  /* 0x0000000c9004723c */ /* 0x042fe20000001804 */
[----:B------:R-:W-:Y:S04]  /*84a0*/  LDSM.16.MT88.4 R72, [R208+0x800] ;  /* 0x00080000d048783b */ /* 0x000fe80000004200 */
[C---:B------:R-:W-:Y:S02]  /*84b0*/  FMUL.FTZ R10, R0.reuse, R126 ;  /* 0x0000007e000a7220 */ /* 0x040fe40000410000 */
[----:B------:R-:W-:Y:S02]  /*84c0*/  FMUL.FTZ R11, R0, R127 ;  /* 0x0000007f000b7220 */ /* 0x000fe40000410000 */
[C---:B------:R-:W-:Y:S01]  /*84d0*/  FMUL.FTZ R12, R2.reuse, R68 ;  /* 0x00000044020c7220 */ /* 0x040fe20000410000 */
[----:B------:R1:W-:Y:S02]  /*84e0*/  MUFU.EX2 R127, R40 ;  /* 0x00000028007f7308 */ /* 0x0003e40000000800 */
[----:B------:R-:W-:Y:S02]  /*84f0*/  FMUL.FTZ R13, R2, R69 ;  /* 0x00000045020d7220 */ /* 0x000fe40000410000 */
[C---:B------:R-:W-:Y:S03]  /*8500*/  HMMA.16816.F32 R8, R144.reuse, R14, R8 ;  /* 0x0000000e9008723c */ /* 0x040fe60000001808 */
[C---:B------:R-:W-:Y:S02]  /*8510*/  FMUL.FTZ R26, R0.reuse, R82 ;  /* 0x00000052001a7220 */ /* 0x040fe40000410000 */
[C---:B------:R-:W-:Y:S02]  /*8520*/  FMUL.FTZ R27, R0.reuse, R83 ;  /* 0x00000053001b7220 */ /* 0x040fe40000410000 */
[C---:B------:R-:W-:Y:S01]  /*8530*/  FMUL.FTZ R14, R0.reuse, R70 ;  /* 0x00000046000e7220 */ /* 0x040fe20000410000 */
[----:B------:R-:W-:Y:S01]  /*8540*/  LDSM.16.MT88.4 R80, [R209+0x800] ;  /* 0x00080000d150783b */ /* 0x000fe20000004200 */
[C---:B------:R-:W-:Y:S03]  /*8550*/  FMUL.FTZ R15, R0.reuse, R71 ;  /* 0x00000047000f7220 */ /* 0x040fe60000410000 */
[C---:B------:R-:W-:Y:S02]  /*8560*/  FMUL.FTZ R34, R0.reuse, R90 ;  /* 0x0000005a00227220 */ /* 0x040fe40000410000 */
[C---:B------:R-:W-:Y:S02]  /*8570*/  FMUL.FTZ R35, R0.reuse, R91 ;  /* 0x0000005b00237220 */ /* 0x040fe40000410000 */
[C---:B------:R-:W-:Y:S01]  /*8580*/  HMMA.16816.F32 R12, R144.reuse, R20, R12 ;  /* 0x00000014900c723c */ /* 0x040fe2000000180c */
[----:B------:R-:W2:Y:S02]  /*8590*/  LDSM.16.MT88.4 R68, [R211+0x4000] ;  /* 0x00400000d344783b */ /* 0x000ea40000004200 */
[----:B------:R-:W-:Y:S02]  /*85a0*/  FMUL.FTZ R42, R0, R98 ;  /* 0x00000062002a7220 */ /* 0x000fe40000410000 */
[--C-:B------:R-:W-:Y:S02]  /*85b0*/  FFMA.FTZ R98, R241, c[0x0][0x2d0], -R148.reuse ;  /* 0x0000b400f1627a23 */ /* 0x100fe40000010894 */
[C---:B------:R-:W-:Y:S01]  /*85c0*/  FMUL.FTZ R20, R2.reuse, R76 ;  /* 0x0000004c02147220 */ /* 0x040fe20000410000 */
[C---:B------:R-:W-:Y:S04]  /*85d0*/  HMMA.16816.F32 R16, R144.reuse, R22, R16 ;  /* 0x000000169010723c */ /* 0x040fe80000001810 */
[C---:B------:R-:W-:Y:S02]  /*85e0*/  FMUL.FTZ R21, R2.reuse, R77 ;  /* 0x0000004d02157220 */ /* 0x040fe40000410000 */
[----:B-1----:R-:W-:Y:S02]  /*85f0*/  FMUL.FTZ R40, R2, R96 ;  /* 0x0000006002287220 */ /* 0x002fe40000410000 */
[C---:B------:R-:W-:Y:S04]  /*8600*/  FMUL.FTZ R22, R0.reuse, R78 ;  /* 0x0000004e00167220 */ /* 0x040fe80000410000 */
[C---:B------:R-:W-:Y:S02]  /*8610*/  FMUL.FTZ R23, R0.reuse, R79 ;  /* 0x0000004f00177220 */ /* 0x040fe40000410000 */
[----:B------:R-:W1:Y:S01]  /*8620*/  LDSM.16.MT88.4 R76, [R210+0x800] ;  /* 0x00080000d24c783b */ /* 0x000e620000004200 */
[----:B------:R-:W-:Y:S02]  /*8630*/  FFMA.FTZ R96, R243, c[0x0][0x2d0], -R148 ;  /* 0x0000b400f3607a23 */ /* 0x000fe40000010894 */
[----:B------:R-:W-:Y:S02]  /*8640*/  FMUL.FTZ R43, R0, R99 ;  /* 0x00000063002b7220 */ /* 0x000fe40000410000 */
[C---:B------:R-:W-:Y:S03]  /*8650*/  HMMA.16816.F32 R20, R144.reuse, R28, R20 ;  /* 0x0000001c9014723c */ /* 0x040fe60000001814 */
[----:B------:R-:W-:Y:S02]  /*8660*/  FFMA.FTZ R99, R234, c[0x0][0x2d0], -R116 ;  /* 0x0000b400ea637a23 */ /* 0x000fe40000010874 */
[----:B------:R-:W-:Y:S02]  /*8670*/  FMUL.FTZ R51, R0, R107 ;  /* 0x0000006b00337220 */ /* 0x000fe40000410000 */
[C---:B------:R-:W-:Y:S01]  /*8680*/  FMUL.FTZ R28, R2.reuse, R84 ;  /* 0x00000054021c7220 */ /* 0x040fe20000410000 */
[C---:B------:R-:W-:Y:S04]  /*8690*/  HMMA.16816.F32 R24, R144.reuse, R30, R24 ;  /* 0x0000001e9018723c */ /* 0x040fe80000001818 */
[----:B------:R-:W-:Y:S02]  /*86a0*/  FMUL.FTZ R29, R2, R85 ;  /* 0x00000055021d7220 */ /* 0x000fe40000410000 */
[C---:B------:R-:W-:Y:S02]  /*86b0*/  FMUL.FTZ R50, R0.reuse, R106 ;  /* 0x0000006a00327220 */ /* 0x040fe40000410000 */
[C---:B------:R-:W-:Y:S04]  /*86c0*/  FMUL.FTZ R30, R0.reuse, R86 ;  /* 0x00000056001e7220 */ /* 0x040fe80000410000 */
[C---:B------:R-:W-:Y:S02]  /*86d0*/  FMUL.FTZ R31, R0.reuse, R87 ;  /* 0x00000057001f7220 */ /* 0x040fe40000410000 */
[----:B------:R-:W3:Y:S01]  /*86e0*/  LDSM.16.MT88.4 R84, [R211+0x800] ;  /* 0x00080000d354783b */ /* 0x000ee20000004200 */
[C---:B------:R-:W-:Y:S02]  /*86f0*/  FMUL.FTZ R58, R0.reuse, R110 ;  /* 0x0000006e003a7220 */ /* 0x040fe40000410000 */
[C---:B------:R-:W-:Y:S02]  /*8700*/  FMUL.FTZ R59, R0.reuse, R111 ;  /* 0x0000006f003b7220 */ /* 0x040fe40000410000 */
[C---:B------:R-:W-:Y:S01]  /*8710*/  HMMA.16816.F32 R28, R144.reuse, R36, R28 ;  /* 0x00000024901c723c */ /* 0x040fe2000000181c */
[----:B------:R4:W-:Y:S02]  /*8720*/  MUFU.EX2 R111, R88 ;  /* 0x00000058006f7308 */ /* 0x0009e40000000800 */
[C---:B------:R-:W-:Y:S02]  /*8730*/  FMUL.FTZ R66, R0.reuse, R114 ;  /* 0x0000007200427220 */ /* 0x040fe40000410000 */
[----:B------:R-:W-:Y:S02]  /*8740*/  FMUL.FTZ R67, R0, R115 ;  /* 0x0000007300437220 */ /* 0x000fe40000410000 */
[----:B------:R-:W-:Y:S01]  /*8750*/  FFMA.FTZ R36, R150, c[0x0][0x2d0], -R148 ;  /* 0x0000b40096247a23 */ /* 0x000fe20000010894 */
[C---:B------:R-:W-:Y:S03]  /*8760*/  HMMA.16816.F32 R32, R144.reuse, R38, R32 ;  /* 0x000000269020723c */ /* 0x040fe60000001820 */
[----:B------:R5:W1:Y:S01]  /*8770*/  MUFU.EX2 R126, R36 ;  /* 0x00000024007e7308 */ /* 0x000a620000000800 */
[----:B------:R-:W-:Y:S02]  /*8780*/  FMUL.FTZ R37, R2, R93 ;  /* 0x0000005d02257220 */ /* 0x000fe40000410000 */
[----:B------:R-:W3:Y:S01]  /*8790*/  LDL.LU R93, [R1+0x4] ;  /* 0x00000400015d7983 */ /* 0x000ee20000300800 */
[C---:B------:R-:W-:Y:S02]  /*87a0*/  FMUL.FTZ R38, R0.reuse, R94 ;  /* 0x0000005e00267220 */ /* 0x040fe40000410000 */
[----:B------:R-:W-:Y:S01]  /*87b0*/  FMUL.FTZ R39, R0, R95 ;  /* 0x0000005f00277220 */ /* 0x000fe20000410000 */
[----:B------:R-:W3:Y:S04]  /*87c0*/  LDL.LU R94, [R1] ;  /* 0x00000000015e7983 */ /* 0x000ee80000300800 */
[----:B----4-:R-:W-:Y:S01]  /*87d0*/  LDSM.16.MT88.4 R88, [R210+0x1000] ;  /* 0x00100000d258783b */ /* 0x010fe20000004200 */
[----:B-----5:R-:W-:Y:S02]  /*87e0*/  FMUL.FTZ R36, R2, R92 ;  /* 0x0000005c02247220 */ /* 0x020fe40000410000 */
[----:B------:R-:W-:Y:S05]  /*87f0*/  FFMA.FTZ R92, R156, c[0x0][0x2d0], -R116 ;  /* 0x0000b4009c5c7a23 */ /* 0x000fea0000010874 */
[C---:B------:R-:W-:Y:S07]  /*8800*/  HMMA.16816.F32 R36, R144.reuse, R44, R36 ;  /* 0x0000002c9024723c */ /* 0x040fee0000001824 */
[----:B------:R-:W-:Y:S01]  /*8810*/  FFMA.FTZ R44, R152, c[0x0][0x2d0], -R148 ;  /* 0x0000b400982c7a23 */ /* 0x000fe20000010894 */
[C---:B------:R-:W-:Y:S03]  /*8820*/  HMMA.16816.F32 R40, R144.reuse, R46, R40 ;  /* 0x0000002e9028723c */ /* 0x040fe60000001828 */
[----:B------:R4:W-:Y:S01]  /*8830*/  MUFU.EX2 R252, R44 ;  /* 0x0000002c00fc7308 */ /* 0x0009e20000000800 */
[----:B------:R-:W-:Y:S02]  /*8840*/  FMUL.FTZ R45, R2, R101 ;  /* 0x00000065022d7220 */ /* 0x000fe40000410000 */
[--C-:B------:R-:W-:Y:S02]  /*8850*/  FFMA.FTZ R101, R232, c[0x0][0x2d0], -R116.reuse ;  /* 0x0000b400e8657a23 */ /* 0x100fe40000010874 */
[C---:B------:R-:W-:Y:S04]  /*8860*/  FMUL.FTZ R46, R0.reuse, R102 ;  /* 0x00000066002e7220 */ /* 0x040fe80000410000 */
[----:B------:R-:W-:Y:S02]  /*8870*/  FMUL.FTZ R47, R0, R103 ;  /* 0x00000067002f7220 */ /* 0x000fe40000410000 */
[----:B----4-:R-:W-:Y:S02]  /*8880*/  FMUL.FTZ R44, R2, R100 ;  /* 0x00000064022c7220 */ /* 0x010fe40000410000 */
[--C-:B------:R-:W-:Y:S04]  /*8890*/  FFMA.FTZ R100, R233, c[0x0][0x2d0], -R116.reuse ;  /* 0x0000b400e9647a23 */ /* 0x100fe80000010874 */
[----:B------:R-:W-:Y:S01]  /*88a0*/  MUFU.EX2 R119, R100 ;  /* 0x0000006400777308 */ /* 0x000fe20000000800 */
[C---:B------:R-:W-:Y:S07]  /*88b0*/  HMMA.16816.F32 R44, R144.reuse, R52, R44 ;  /* 0x00000034902c723c */ /* 0x040fee000000182c */
[--C-:B------:R-:W-:Y:S01]  /*88c0*/  FFMA.FTZ R52, R56, c[0x0][0x2d0], -R116.reuse ;  /* 0x0000b40038347a23 */ /* 0x100fe20000010874 */
[C---:B------:R-:W-:Y:S03]  /*88d0*/  HMMA.16816.F32 R48, R144.reuse, R54, R48 ;  /* 0x000000369030723c */ /* 0x040fe60000001830 */
[----:B------:R4:W5:Y:S01]  /*88e0*/  MUFU.EX2 R107, R52 ;  /* 0x00000034006b7308 */ /* 0x0009620000000800 */
[----:B------:R-:W-:Y:S02]  /*88f0*/  FMUL.FTZ R53, R2, R129 ;  /* 0x0000008102357220 */ /* 0x000fe40000410000 */
[--C-:B------:R-:W-:Y:S02]  /*8900*/  FFMA.FTZ R56, R57, c[0x0][0x2d0], -R116.reuse ;  /* 0x0000b40039387a23 */ /* 0x100fe40000010874 */
[C---:B------:R-:W-:Y:S04]  /*8910*/  FMUL.FTZ R55, R0.reuse, R131 ;  /* 0x0000008300377220 */ /* 0x040fe80000410000 */
[----:B------:R-:W-:Y:S01]  /*8920*/  FMUL.FTZ R54, R0, R130 ;  /* 0x0000008200367220 */ /* 0x000fe20000410000 */
[----:B------:R1:W-:Y:S01]  /*8930*/  MUFU.EX2 R106, R56 ;  /* 0x00000038006a7308 */ /* 0x0003e20000000800 */
[C---:B------:R-:W-:Y:S09]  /*8940*/  FMUL.FTZ R57, R2.reuse, R109 ;  /* 0x0000006d02397220 */ /* 0x040ff20000410000 */
[----:B------:R2:W-:Y:S01]  /*8950*/  MUFU.EX2 R109, R92 ;  /* 0x0000005c006d7308 */ /* 0x0005e20000000800 */
[C---:B----4-:R-:W-:Y:S07]  /*8960*/  FMUL.FTZ R52, R2.reuse, R128 ;  /* 0x0000008002347220 */ /* 0x050fee0000410000 */
[C---:B------:R-:W-:Y:S03]  /*8970*/  HMMA.16816.F32 R52, R144.reuse, R60, R52 ;  /* 0x0000003c9034723c */ /* 0x040fe60000001834 */
[----:B-1----:R-:W-:Y:S04]  /*8980*/  FMUL.FTZ R56, R2, R108 ;  /* 0x0000006c02387220 */ /* 0x002fe80000410000 */
[--C-:B------:R-:W-:Y:S02]  /*8990*/  FFMA.FTZ R60, R64, c[0x0][0x2d0], -R116.reuse ;  /* 0x0000b400403c7a23 */ /* 0x100fe40000010874 */
[C---:B------:R-:W-:Y:S01]  /*89a0*/  FMUL.FTZ R61, R2.reuse, R133 ;  /* 0x00000085023d7220 */ /* 0x040fe20000410000 */
[C---:B------:R-:W-:Y:S01]  /*89b0*/  HMMA.16816.F32 R56, R144.reuse, R62, R56 ;  /* 0x0000003e9038723c */ /* 0x040fe20000001838 */
[----:B------:R1:W4:Y:S02]  /*89c0*/  MUFU.EX2 R105, R60 ;  /* 0x0000003c00697308 */ /* 0x0003240000000800 */
[----:B------:R-:W-:Y:S01]  /*89d0*/  FMUL.FTZ R64, R2, R112 ;  /* 0x0000007002407220 */ /* 0x000fe20000410000 */
[----:B------:R-:W-:Y:S01]  /*89e0*/  MOV R112, R124 ;  /* 0x0000007c00707202 */ /* 0x000fe20000000f00 */
[----:B--2---:R-:W-:Y:S02]  /*89f0*/  FFMA.FTZ R92, R164, c[0x0][0x2d0], -R116 ;  /* 0x0000b400a45c7a23 */ /* 0x004fe40000010874 */
[C---:B------:R-:W-:Y:S02]  /*8a00*/  FMUL.FTZ R63, R0.reuse, R135 ;  /* 0x00000087003f7220 */ /* 0x040fe40000410000 */
[----:B------:R-:W-:Y:S02]  /*8a10*/  FMUL.FTZ R62, R0, R134 ;  /* 0x00000086003e7220 */ /* 0x000fe40000410000 */
[----:B------:R-:W-:Y:S01]  /*8a20*/  MUFU.EX2 R164, R92 ;  /* 0x0000005c00a47308 */ /* 0x000fe20000000800 */
[----:B-1----:R-:W-:Y:S07]  /*8a30*/  FMUL.FTZ R60, R2, R132 ;  /* 0x00000084023c7220 */ /* 0x002fee0000410000 */
[C---:B------:R-:W-:Y:S07]  /*8a40*/  HMMA.16816.F32 R60, R144.reuse, R68, R60 ;  /* 0x00000044903c723c */ /* 0x040fee000000183c */
[----:B------:R-:W-:Y:S01]  /*8a50*/  F2FP.PACK_AB R68, R126, R125 ;  /* 0x0000007d7e44723e */ /* 0x000fe200000000ff */
[----:B------:R-:W-:Y:S01]  /*8a60*/  HMMA.16816.F32 R64, R144, R70, R64 ;  /* 0x000000469040723c */ /* 0x000fe20000001840 */
[----:B------:R-:W-:Y:S03]  /*8a70*/  MUFU.EX2 R147, R96 ;  /* 0x0000006000937308 */ /* 0x000fe60000000800 */
[----:B-----5:R-:W-:Y:S03]  /*8a80*/  F2FP.PACK_AB R69, R107, R251 ;  /* 0x000000fb6b45723e */ /* 0x020fe600000000ff */
[----:B------:R-:W-:Y:S02]  /*8a90*/  F2FP.PACK_AB R70, R252, R127 ;  /* 0x0000007ffc46723e */ /* 0x000fe400000000ff */
[----:B----4-:R-:W-:Y:S02]  /*8aa0*/  F2FP.PACK_AB R71, R105, R106 ;  /* 0x0000006a6947723e */ /* 0x010fe400000000ff */
[----:B------:R-:W-:Y:S05]  /*8ab0*/  MUFU.EX2 R146, R97 ;  /* 0x0000006100927308 */ /* 0x000fea0000000800 */
[C---:B------:R-:W-:Y:S05]  /*8ac0*/  HMMA.16816.F32 R4, R68.reuse, R72, R4 ;  /* 0x000000484404723c */ /* 0x040fea0000001804 */
[----:B------:R-:W-:Y:S03]  /*8ad0*/  MUFU.EX2 R145, R98 ;  /* 0x0000006200917308 */ /* 0x000fe60000000800 */
[C---:B------:R-:W-:Y:S01]  /*8ae0*/  HMMA.16816.F32 R8, R68.reuse, R74, R8 ;  /* 0x0000004a4408723c */ /* 0x040fe20000001808 */
[----:B------:R-:W1:Y:S06]  /*8af0*/  LDSM.16.MT88.4 R72, [R208+0x4800] ;  /* 0x00480000d048783b */ /* 0x000e6c0000004200 */
[----:B------:R2:W4:Y:S01]  /*8b00*/  MUFU.EX2 R144, R99 ;  /* 0x0000006300907308 */ /* 0x0005220000000800 */
[C---:B------:R-:W-:Y:S07]  /*8b10*/  HMMA.16816.F32 R12, R68.reuse, R76, R12 ;  /* 0x0000004c440c723c */ /* 0x040fee000000180c */
[--C-:B------:R-:W-:Y:S01]  /*8b20*/  FFMA.FTZ R76, R157, c[0x0][0x2d0], -R148.reuse ;  /* 0x0000b4009d4c7a23 */ /* 0x100fe20000010894 */
[C---:B------:R-:W-:Y:S03]  /*8b30*/  HMMA.16816.F32 R16, R68.reuse, R78, R16 ;  /* 0x0000004e4410723c */ /* 0x040fe60000001810 */
[----:B------:R5:W-:Y:S05]  /*8b40*/  MUFU.EX2 R104, R76 ;  /* 0x0000004c00687308 */ /* 0x000bea0000000800 */
[C---:B------:R-:W-:Y:S07]  /*8b50*/  HMMA.16816.F32 R20, R68.reuse, R80, R20 ;  /* 0x000000504414723c */ /* 0x040fee0000001814 */
[--C-:B------:R-:W-:Y:S01]  /*8b60*/  FFMA.FTZ R80, R159, c[0x0][0x2d0], -R148.reuse ;  /* 0x0000b4009f507a23 */ /* 0x100fe20000010894 */
[C---:B------:R-:W-:Y:S01]  /*8b70*/  HMMA.16816.F32 R24, R68.reuse, R82, R24 ;  /* 0x000000524418723c */ /* 0x040fe20000001818 */
[----:B--2---:R-:W-:Y:S02]  /*8b80*/  LDSM.16.MT88.4 R96, [R208+0x7800] ;  /* 0x00780000d060783b */ /* 0x004fe40000004200 */
[----:B------:R2:W-:Y:S05]  /*8b90*/  MUFU.EX2 R248, R80 ;  /* 0x0000005000f87308 */ /* 0x0005ea0000000800 */
[C---:B---3--:R-:W-:Y:S04]  /*8ba0*/  HMMA.16816.F32 R28, R68.reuse, R84, R28 ;  /* 0x00000054441c723c */ /* 0x048fe8000000181c */
[--C-:B-----5:R-:W-:Y:S04]  /*8bb0*/  FFMA.FTZ R76, R158, c[0x0][0x2d0], -R148.reuse ;  /* 0x0000b4009e4c7a23 */ /* 0x120fe80000010894 */
[C---:B------:R-:W-:Y:S01]  /*8bc0*/  HMMA.16816.F32 R32, R68.reuse, R86, R32 ;  /* 0x000000564420723c */ /* 0x040fe20000001820 */
[----:B------:R3:W-:Y:S01]  /*8bd0*/  MUFU.EX2 R249, R76 ;  /* 0x0000004c00f97308 */ /* 0x0007e20000000800 */
[----:B------:R-:W-:Y:S06]  /*8be0*/  LDSM.16.MT88.4 R84, [R211+0x4800] ;  /* 0x00480000d354783b */ /* 0x000fec0000004200 */
[C---:B-1----:R-:W-:Y:S04]  /*8bf0*/  HMMA.16816.F32 R36, R68.reuse, R72, R36 ;  /* 0x000000484424723c */ /* 0x042fe80000001824 */
[----:B--2---:R-:W-:Y:S03]  /*8c00*/  FFMA.FTZ R80, R160, c[0x0][0x2d0], -R148 ;  /* 0x0000b400a0507a23 */ /* 0x004fe60000010894 */
[--C-:B------:R-:W-:Y:S01]  /*8c10*/  FFMA.FTZ R72, R155, c[0x0][0x2d0], -R116.reuse ;  /* 0x0000b4009b487a23 */ /* 0x100fe20000010874 */
[C---:B------:R-:W-:Y:S01]  /*8c20*/  HMMA.16816.F32 R40, R68.reuse, R74, R40 ;  /* 0x0000004a4428723c */ /* 0x040fe20000001828 */
[----:B------:R1:W-:Y:S01]  /*8c30*/  MUFU.EX2 R247, R80 ;  /* 0x0000005000f77308 */ /* 0x0003e20000000800 */
[----:B---3--:R-:W2:Y:S09]  /*8c40*/  LDSM.16.MT88.4 R76, [R210+0x4800] ;  /* 0x00480000d24c783b */ /* 0x008eb20000004200 */
[----:B------:R3:W-:Y:S01]  /*8c50*/  MUFU.EX2 R110, R72 ;  /* 0x00000048006e7308 */ /* 0x0007e20000000800 */
[----:B-1----:R-:W-:Y:S09]  /*8c60*/  FFMA.FTZ R80, R153, c[0x0][0x2d0], -R116 ;  /* 0x0000b40099507a23 */ /* 0x002ff20000010874 */
[----:B------:R1:W5:Y:S01]  /*8c70*/  MUFU.EX2 R246, R80 ;  /* 0x0000005000f67308 */ /* 0x0003620000000800 */
[----:B---3--:R-:W-:Y:S01]  /*8c80*/  LDSM.16.MT88.4 R72, [R208+0x1000] ;  /* 0x00100000d048783b */ /* 0x008fe20000004200 */
[C---:B--2---:R-:W-:Y:S07]  /*8c90*/  HMMA.16816.F32 R44, R68.reuse, R76, R44 ;  /* 0x0000004c442c723c */ /* 0x044fee000000182c */
[----:B-1----:R-:W1:Y:S01]  /*8ca0*/  LDSM.16.MT88.4 R80, [R209+0x4800] ;  /* 0x00480000d150783b */ /* 0x002e620000004200 */
[----:B------:R-:W-:Y:S04]  /*8cb0*/  FFMA.FTZ R102, R2, R94, R250 ;  /* 0x0000005e02667223 */ /* 0x000fe800000100fa */
[----:B------:R-:W-:Y:S01]  /*8cc0*/  FFMA.FTZ R2, R0, R93, R118 ;  /* 0x0000005d00027223 */ /* 0x000fe20000010076 */
[C---:B------:R-:W-:Y:S01]  /*8cd0*/  HMMA.16816.F32 R48, R68.reuse, R78, R48 ;  /* 0x0000004e4430723c */ /* 0x040fe20000001830 */
[----:B------:R-:W-:Y:S01]  /*8ce0*/  MUFU.EX2 R118, R101 ;  /* 0x0000006500767308 */ /* 0x000fe20000000800 */
[----:B------:R-:W2:Y:S01]  /*8cf0*/  LDSM.16.MT88.4 R76, [R209+0x1000] ;  /* 0x00100000d14c783b */ /* 0x000ea20000004200 */
[----:B------:R-:W-:Y:S01]  /*8d00*/  FADD.FTZ R0, R113, R102 ;  /* 0x0000006671007221 */ /* 0x000fe20000010000 */
[----:B----4-:R-:W-:Y:S01]  /*8d10*/  F2FP.PACK_AB R113, R119, R144 ;  /* 0x000000907771723e */ /* 0x010fe200000000ff */
[----:B------:R-:W-:Y:S01]  /*8d20*/  FADD.FTZ R2, R112, R2 ;  /* 0x0000000270027221 */ /* 0x000fe20000010000 */
[----:B------:R-:W-:Y:S01]  /*8d30*/  F2FP.PACK_AB R112, R146, R147 ;  /* 0x000000939270723e */ /* 0x000fe200000000ff */
[----:B------:R-:W-:Y:S03]  /*8d40*/  FADD.FTZ R0, R123, R0 ;  /* 0x000000007b007221 */ /* 0x000fe60000010000 */
[----:B------:R-:W-:Y:S02]  /*8d50*/  LDSM.16.MT88.4 R92, [R210+0x7000] ;  /* 0x00700000d25c783b */ /* 0x000fe40000004200 */
[----:B------:R-:W-:Y:S02]  /*8d60*/  FADD.FTZ R2, R122, R2 ;  /* 0x000000027a027221 */ /* 0x000fe40000010000 */
[----:B------:R-:W-:Y:S02]  /*8d70*/  FADD.FTZ R0, R121, R0 ;  /* 0x0000000079007221 */ /* 0x000fe40000010000 */
[----:B------:R-:W-:Y:S04]  /*8d80*/  FADD.FTZ R2, R120, R2 ;  /* 0x0000000278027221 */ /* 0x000fe80000010000 */
[----:B------:R-:W-:Y:S04]  /*8d90*/  FADD.FTZ R2, R251, R2 ;  /* 0x00000002fb027221 */ /* 0x000fe80000010000 */
[----:B------:R-:W-:Y:S04]  /*8da0*/  FADD.FTZ R2, R107, R2 ;  /* 0x000000026b027221 */ /* 0x000fe80000010000 */
[----:B------:R-:W-:Y:S04]  /*8db0*/  FADD.FTZ R2, R106, R2 ;  /* 0x000000026a027221 */ /* 0x000fe80000010000 */
[----:B------:R-:W-:Y:S01]  /*8dc0*/  FADD.FTZ R2, R105, R2 ;  /* 0x0000000269027221 */ /* 0x000fe20000010000 */
[C---:B-1----:R-:W-:Y:S03]  /*8dd0*/  HMMA.16816.F32 R52, R68.reuse, R80, R52 ;  /* 0x000000504434723c */ /* 0x042fe60000001834 */
[----:B-----5:R-:W-:Y:S04]  /*8de0*/  FADD.FTZ R2, R246, R2 ;  /* 0x00000002f6027221 */ /* 0x020fe80000010000 */
[----:B------:R-:W-:Y:S01]  /*8df0*/  FADD.FTZ R2, R111, R2 ;  /* 0x000000026f027221 */ /* 0x000fe20000010000 */
[C---:B------:R-:W-:Y:S01]  /*8e00*/  HMMA.16816.F32 R56, R68.reuse, R82, R56 ;  /* 0x000000524438723c */ /* 0x040fe20000001838 */
[----:B------:R-:W1:Y:S03]  /*8e10*/  LDSM.16.MT88.4 R80, [R211+0x1000] ;  /* 0x00100000d350783b */ /* 0x000e660000004200 */
[----:B------:R-:W-:Y:S04]  /*8e20*/  FADD.FTZ R2, R110, R2 ;  /* 0x000000026e027221 */ /* 0x000fe80000010000 */
[C---:B------:R-:W-:Y:S04]  /*8e30*/  HMMA.16816.F32 R60, R68.reuse, R84, R60 ;  /* 0x00000054443c723c */ /* 0x040fe8000000183c */
[----:B------:R-:W-:Y:S03]  /*8e40*/  FADD.FTZ R2, R109, R2 ;  /* 0x000000026d027221 */ /* 0x000fe60000010000 */
[--C-:B------:R-:W-:Y:S01]  /*8e50*/  FFMA.FTZ R84, R165, c[0x0][0x2d0], -R148.reuse ;  /* 0x0000b400a5547a23 */ /* 0x100fe20000010894 */
[----:B------:R-:W-:Y:S03]  /*8e60*/  HMMA.16816.F32 R64, R68, R86, R64 ;  /* 0x000000564440723c */ /* 0x000fe60000001840 */
[----:B------:R3:W-:Y:S04]  /*8e70*/  MUFU.EX2 R108, R84 ;  /* 0x00000054006c7308 */ /* 0x0007e80000000800 */
[----:B------:R-:W-:Y:S02]  /*8e80*/  F2FP.PACK_AB R68, R249, R104 ;  /* 0x00000068f944723e */ /* 0x000fe400000000ff */
[----:B------:R-:W-:Y:S03]  /*8e90*/  F2FP.PACK_AB R69, R111, R246 ;  /* 0x000000f66f45723e */ /* 0x000fe600000000ff */
[----:B------:R-:W-:Y:S02]  /*8ea0*/  F2FP.PACK_AB R71, R109, R110 ;  /* 0x0000006e6d47723e */ /* 0x000fe400000000ff */
[----:B------:R-:W-:Y:S07]  /*8eb0*/  F2FP.PACK_AB R70, R247, R248 ;  /* 0x000000f8f746723e */ /* 0x000fee00000000ff */
[C---:B------:R-:W-:Y:S03]  /*8ec0*/  HMMA.16816.F32 R4, R68.reuse, R72, R4 ;  /* 0x000000484404723c */ /* 0x040fe60000001804 */
[----:B---3--:R-:W-:Y:S05]  /*8ed0*/  FFMA.FTZ R84, R166, c[0x0][0x2d0], -R148 ;  /* 0x0000b400a6547a23 */ /* 0x008fea0000010894 */
[C---:B------:R-:W-:Y:S01]  /*8ee0*/  HMMA.16816.F32 R8, R68.reuse, R74, R8 ;  /* 0x0000004a4408723c */ /* 0x040fe20000001808 */
[----:B------:R-:W3:Y:S01]  /*8ef0*/  LDSM.16.MT88.4 R72, [R208+0x5000] ;  /* 0x00500000d048783b */ /* 0x000ee20000004200 */
[----:B------:R4:W-:Y:S06]  /*8f00*/  MUFU.EX2 R245, R84 ;  /* 0x0000005400f57308 */ /* 0x0009ec0000000800 */
[C---:B------:R-:W-:Y:S07]  /*8f10*/  HMMA.16816.F32 R12, R68.reuse, R88, R12 ;  /* 0x00000058440c723c */ /* 0x040fee000000180c */
[----:B------:R-:W-:Y:S01]  /*8f20*/  FFMA.FTZ R88, R162, c[0x0][0x2d0], -R116 ;  /* 0x0000b400a2587a23 */ /* 0x000fe20000010874 */
[C---:B------:R-:W-:Y:S03]  /*8f30*/  HMMA.16816.F32 R16, R68.reuse, R90, R16 ;  /* 0x0000005a4410723c */ /* 0x040fe60000001810 */
[----:B------:R5:W-:Y:S05]  /*8f40*/  MUFU.EX2 R166, R88 ;  /* 0x0000005800a67308 */ /* 0x000bea0000000800 */
[C---:B--2---:R-:W-:Y:S01]  /*8f50*/  HMMA.16816.F32 R20, R68.reuse, R76, R20 ;  /* 0x0000004c4414723c */ /* 0x044fe20000001814 */
[----:B----4-:R-:W2:Y:S06]  /*8f60*/  LDSM.16.MT88.4 R84, [R210+0x5000] ;  /* 0x00500000d254783b */ /* 0x010eac0000004200 */
[--C-:B------:R-:W-:Y:S01]  /*8f70*/  FFMA.FTZ R76, R167, c[0x0][0x2d0], -R148.reuse ;  /* 0x0000b400a74c7a23 */ /* 0x100fe20000010894 */
[C---:B------:R-:W-:Y:S03]  /*8f80*/  HMMA.16816.F32 R24, R68.reuse, R78, R24 ;  /* 0x0000004e4418723c */ /* 0x040fe60000001818 */
[----:B------:R4:W-:Y:S05]  /*8f90*/  MUFU.EX2 R244, R76 ;  /* 0x0000004c00f47308 */ /* 0x0009ea0000000800 */
[C---:B-1----:R-:W-:Y:S01]  /*8fa0*/  HMMA.16816.F32 R28, R68.reuse, R80, R28 ;  /* 0x00000050441c723c */ /* 0x042fe2000000181c */
[----:B-----5:R-:W-:Y:S07]  /*8fb0*/  LDSM.16.MT88.4 R88, [R210+0x1800] ;  /* 0x00180000d258783b */ /* 0x020fee0000004200 */
[C---:B------:R-:W-:Y:S01]  /*8fc0*/  HMMA.16816.F32 R32, R68.reuse, R82, R32 ;  /* 0x000000524420723c */ /* 0x040fe20000001820 */
[----:B------:R-:W-:Y:S07]  /*8fd0*/  LDSM.16.MT88.4 R80, [R211+0x5000] ;  /* 0x00500000d350783b */ /* 0x000fee0000004200 */
[C---:B---3--:R-:W-:Y:S04]  /*8fe0*/  HMMA.16816.F32 R36, R68.reuse, R72, R36 ;  /* 0x000000484424723c */ /* 0x048fe80000001824 */
[----:B----4-:R-:W-:Y:S03]  /*8ff0*/  FFMA.FTZ R76, R168, c[0x0][0x2d0], -R148 ;  /* 0x0000b400a84c7a23 */ /* 0x010fe60000010894 */
[--C-:B------:R-:W-:Y:S01]  /*9000*/  FFMA.FTZ R72, R163, c[0x0][0x2d0], -R116.reuse ;  /* 0x0000b400a3487a23 */ /* 0x100fe20000010874 */
[C---:B------:R-:W-:Y:S01]  /*9010*/  HMMA.16816.F32 R40, R68.reuse, R74, R40 ;  /* 0x0000004a4428723c */ /* 0x040fe20000001828 */
[----:B------:R1:W-:Y:S07]  /*9020*/  MUFU.EX2 R168, R76 ;  /* 0x0000004c00a87308 */ /* 0x0003ee0000000800 */
[C---:B--2---:R-:W-:Y:S03]  /*9030*/  HMMA.16816.F32 R44, R68.reuse, R84, R44 ;  /* 0x00000054442c723c */ /* 0x044fe6000000182c */
[----:B------:R2:W-:Y:S05]  /*9040*/  MUFU.EX2 R165, R72 ;  /* 0x0000004800a57308 */ /* 0x0005ea0000000800 */
[C---:B------:R-:W-:Y:S01]  /*9050*/  HMMA.16816.F32 R48, R68.reuse, R86, R48 ;  /* 0x000000564430723c */ /* 0x040fe20000001830 */
[----:B------:R-:W-:Y:S03]  /*9060*/  LDSM.16.MT88.4 R84, [R209+0x1800] ;  /* 0x00180000d154783b */ /* 0x000fe60000004200 */
[----:B-1----:R-:W-:Y:S04]  /*9070*/  FFMA.FTZ R76, R161, c[0x0][0x2d0], -R116 ;  /* 0x0000b400a14c7a23 */ /* 0x002fe80000010874 */
[----:B------:R1:W3:Y:S01]  /*9080*/  MUFU.EX2 R167, R76 ;  /* 0x0000004c00a77308 */ /* 0x0002e20000000800 */
[----:B--2---:R-:W-:Y:S08]  /*9090*/  LDSM.16.MT88.4 R72, [R208+0x1800] ;  /* 0x00180000d048783b */ /* 0x004ff00000004200 */
[----:B-1----:R-:W1:Y:S01]  /*90a0*/  LDSM.16.MT88.4 R76, [R209+0x5000] ;  /* 0x00500000d14c783b */ /* 0x002e620000004200 */
[----:B---3--:R-:W-:Y:S04]  /*90b0*/  FADD.FTZ R2, R167, R2 ;  /* 0x00000002a7027221 */ /* 0x008fe80000010000 */
[----:B------:R-:W-:Y:S04]  /*90c0*/  FADD.FTZ R2, R166, R2 ;  /* 0x00000002a6027221 */ /* 0x000fe80000010000 */
[----:B------:R-:W-:Y:S04]  /*90d0*/  FADD.FTZ R2, R165, R2 ;  /* 0x00000002a5027221 */ /* 0x000fe80000010000 */
[----:B------:R-:W-:Y:S01]  /*90e0*/  FADD.FTZ R2, R164, R2 ;  /* 0x00000002a4027221 */ /* 0x000fe20000010000 */
[C---:B-1----:R-:W-:Y:S08]  /*90f0*/  HMMA.16816.F32 R52, R68.reuse, R76, R52 ;  /* 0x0000004c4434723c */ /* 0x042ff00000001834 */
[C---:B------:R-:W-:Y:S01]  /*9100*/  HMMA.16816.F32 R56, R68.reuse, R78, R56 ;  /* 0x0000004e4438723c */ /* 0x040fe20000001838 */
[----:B------:R-:W1:Y:S07]  /*9110*/  LDSM.16.MT88.4 R76, [R211+0x1800] ;  /* 0x00180000d34c783b */ /* 0x000e6e0000004200 */
[C---:B------:R-:W-:Y:S07]  /*9120*/  HMMA.16816.F32 R60, R68.reuse, R80, R60 ;  /* 0x00000050443c723c */ /* 0x040fee000000183c */
[--C-:B------:R-:W-:Y:S01]  /*9130*/  FFMA.FTZ R80, R173, c[0x0][0x2d0], -R148.reuse ;  /* 0x0000b400ad507a23 */ /* 0x100fe20000010894 */
[----:B------:R-:W-:Y:S03]  /*9140*/  HMMA.16816.F32 R64, R68, R82, R64 ;  /* 0x000000524440723c */ /* 0x000fe60000001840 */
[----:B------:R2:W-:Y:S01]  /*9150*/  MUFU.EX2 R162, R80 ;  /* 0x0000005000a27308 */ /* 0x0005e20000000800 */
[----:B------:R-:W-:Y:S03]  /*9160*/  MOV R173, R127 ;  /* 0x0000007f00ad7202 */ /* 0x000fe60000000f00 */
[----:B------:R-:W-:Y:S02]  /*9170*/  F2FP.PACK_AB R68, R245, R108 ;  /* 0x0000006cf544723e */ /* 0x000fe400000000ff */
[----:B------:R-:W-:Y:S03]  /*9180*/  F2FP.PACK_AB R70, R168, R244 ;  /* 0x000000f4a846723e */ /* 0x000fe600000000ff */
[----:B------:R-:W-:Y:S02]  /*9190*/  F2FP.PACK_AB R69, R166, R167 ;  /* 0x000000a7a645723e */ /* 0x000fe400000000ff */
[----:B------:R-:W-:Y:S07]  /*91a0*/  F2FP.PACK_AB R71, R164, R165 ;  /* 0x000000a5a447723e */ /* 0x000fee00000000ff */
[C---:B------:R-:W-:Y:S01]  /*91b0*/  HMMA.16816.F32 R4, R68.reuse, R72, R4 ;  /* 0x000000484404723c */ /* 0x040fe20000001804 */
[----:B--2---:R-:W-:Y:S07]  /*91c0*/  LDSM.16.MT88.4 R80, [R210+0x5800] ;  /* 0x00580000d250783b */ /* 0x004fee0000004200 */
[C---:B------:R-:W-:Y:S01]  /*91d0*/  HMMA.16816.F32 R8, R68.reuse, R74, R8 ;  /* 0x0000004a4408723c */ /* 0x040fe20000001808 */
[----:B------:R-:W2:Y:S07]  /*91e0*/  LDSM.16.MT88.4 R72, [R208+0x5800] ;  /* 0x00580000d048783b */ /* 0x000eae0000004200 */
[C---:B------:R-:W-:Y:S08]  /*91f0*/  HMMA.16816.F32 R12, R68.reuse, R88, R12 ;  /* 0x00000058440c723c */ /* 0x040ff0000000180c */
[C---:B------:R-:W-:Y:S01]  /*9200*/  HMMA.16816.F32 R16, R68.reuse, R90, R16 ;  /* 0x0000005a4410723c */ /* 0x040fe20000001810 */
[----:B------:R-:W-:Y:S07]  /*9210*/  LDSM.16.MT88.4 R88, [R211+0x5800] ;  /* 0x00580000d358783b */ /* 0x000fee0000004200 */
[C---:B------:R-:W-:Y:S07]  /*9220*/  HMMA.16816.F32 R20, R68.reuse, R84, R20 ;  /* 0x000000544414723c */ /* 0x040fee0000001814 */
[--C-:B------:R-:W-:Y:S01]  /*9230*/  FFMA.FTZ R84, R174, c[0x0][0x2d0], -R148.reuse ;  /* 0x0000b400ae547a23 */ /* 0x100fe20000010894 */
[C---:B------:R-:W-:Y:S03]  /*9240*/  HMMA.16816.F32 R24, R68.reuse, R86, R24 ;  /* 0x000000564418723c */ /* 0x040fe60000001818 */
[----:B------:R3:W-:Y:S01]  /*9250*/  MUFU.EX2 R163, R84 ;  /* 0x0000005400a37308 */ /* 0x0007e20000000800 */
[----:B------:R-:W-:Y:S04]  /*9260*/  MOV R174, R126 ;  /* 0x0000007e00ae7202 */ /* 0x000fe80000000f00 */
[C---:B-1----:R-:W-:Y:S07]  /*9270*/  HMMA.16816.F32 R28, R68.reuse, R76, R28 ;  /* 0x0000004c441c723c */ /* 0x042fee000000181c */
[--C-:B------:R-:W-:Y:S01]  /*9280*/  FFMA.FTZ R76, R200, c[0x0][0x2d0], -R148.reuse ;  /* 0x0000b400c84c7a23 */ /* 0x100fe20000010894 */
[C---:B------:R-:W-:Y:S03]  /*9290*/  HMMA.16816.F32 R32, R68.reuse, R78, R32 ;  /* 0x0000004e4420723c */ /* 0x040fe60000001820 */
[----:B------:R1:W-:Y:S05]  /*92a0*/  MUFU.EX2 R160, R76 ;  /* 0x0000004c00a07308 */ /* 0x0003ea0000000800 */
[C---:B--2---:R-:W-:Y:S04]  /*92b0*/  HMMA.16816.F32 R36, R68.reuse, R72, R36 ;  /* 0x000000484424723c */ /* 0x044fe80000001824 */
[----:B---3--:R-:W-:Y:S01]  /*92c0*/  FFMA.FTZ R84, R175, c[0x0][0x2d0], -R148 ;  /* 0x0000b400af547a23 */ /* 0x008fe20000010894 */
[----:B------:R-:W-:Y:S02]  /*92d0*/  MOV R175, R125 ;  /* 0x0000007d00af7202 */ /* 0x000fe40000000f00 */
[----:B------:R-:W-:Y:S01]  /*92e0*/  FFMA.FTZ R72, R170, c[0x0][0x2d0], -R116 ;  /* 0x0000b400aa487a23 */ /* 0x000fe20000010874 */
[C---:B------:R-:W-:Y:S01]  /*92f0*/  HMMA.16816.F32 R40, R68.reuse, R74, R40 ;  /* 0x0000004a4428723c */ /* 0x040fe20000001828 */
[----:B------:R2:W-:Y:S01]  /*9300*/  MUFU.EX2 R161, R84 ;  /* 0x0000005400a17308 */ /* 0x0005e20000000800 */
[----:B------:R-:W-:Y:S02]  /*9310*/  LDSM.16.MT88.4 R124, [R208+0x3800] ;  /* 0x00380000d07c783b */ /* 0x000fe40000004200 */
[----:B------:R-:W-:Y:S04]  /*9320*/  FADD.FTZ R0, R175, R0 ;  /* 0x00000000af007221 */ /* 0x000fe80000010000 */
[C---:B------:R-:W-:Y:S03]  /*9330*/  HMMA.16816.F32 R44, R68.reuse, R80, R44 ;  /* 0x00000050442c723c */ /* 0x040fe6000000182c */
[----:B------:R3:W-:Y:S01]  /*9340*/  MUFU.EX2 R103, R72 ;  /* 0x0000004800677308 */ /* 0x0007e20000000800 */
[----:B-1----:R-:W-:Y:S02]  /*9350*/  FFMA.FTZ R76, R169, c[0x0][0x2d0], -R116 ;  /* 0x0000b400a94c7a23 */ /* 0x002fe40000010874 */
[----:B------:R-:W-:Y:S02]  /*9360*/  FADD.FTZ R0, R174, R0 ;  /* 0x00000000ae007221 */ /* 0x000fe40000010000 */
[C---:B------:R-:W-:Y:S04]  /*9370*/  HMMA.16816.F32 R48, R68.reuse, R82, R48 ;  /* 0x000000524430723c */ /* 0x040fe80000001830 */
[----:B------:R-:W-:Y:S01]  /*9380*/  FFMA.FTZ R80, R172, c[0x0][0x2d0], -R116 ;  /* 0x0000b400ac507a23 */ /* 0x000fe20000010874 */
[----:B------:R1:W4:Y:S01]  /*9390*/  MUFU.EX2 R159, R76 ;  /* 0x0000004c009f7308 */ /* 0x0003220000000800 */
[----:B------:R-:W-:Y:S01]  /*93a0*/  FADD.FTZ R0, R173, R0 ;  /* 0x00000000ad007221 */ /* 0x000fe20000010000 */
[----:B--2---:R-:W2:Y:S05]  /*93b0*/  LDSM.16.MT88.4 R84, [R209+0x5800] ;  /* 0x00580000d154783b */ /* 0x004eaa0000004200 */
[----:B------:R-:W-:Y:S03]  /*93c0*/  FADD.FTZ R0, R252, R0 ;  /* 0x00000000fc007221 */ /* 0x000fe60000010000 */
[----:B------:R5:W-:Y:S01]  /*93d0*/  MUFU.EX2 R157, R80 ;  /* 0x00000050009d7308 */ /* 0x000be20000000800 */
[----:B------:R-:W-:Y:S02]  /*93e0*/  FADD.FTZ R0, R104, R0 ;  /* 0x0000000068007221 */ /* 0x000fe40000010000 */
[----:B------:R-:W-:Y:S01]  /*93f0*/  LDSM.16.MT88.4 R104, [R210+0x7800] ;  /* 0x00780000d268783b */ /* 0x000fe20000004200 */
[----:B---3--:R-:W-:Y:S02]  /*9400*/  FFMA.FTZ R72, R171, c[0x0][0x2d0], -R116 ;  /* 0x0000b400ab487a23 */ /* 0x008fe40000010874 */
[----:B------:R-:W-:Y:S04]  /*9410*/  FADD.FTZ R0, R249, R0 ;  /* 0x00000000f9007221 */ /* 0x000fe80000010000 */
[----:B------:R-:W3:Y:S01]  /*9420*/  MUFU.EX2 R158, R72 ;  /* 0x00000048009e7308 */ /* 0x000ee20000000800 */
[----:B------:R-:W-:Y:S01]  /*9430*/  FADD.FTZ R0, R248, R0 ;  /* 0x00000000f8007221 */ /* 0x000fe20000010000 */
[----:B-1----:R-:W-:Y:S03]  /*9440*/  LDSM.16.MT88.4 R76, [R210+0x2000] ;  /* 0x00200000d24c783b */ /* 0x002fe60000004200 */
[----:B------:R-:W-:Y:S02]  /*9450*/  FADD.FTZ R0, R247, R0 ;  /* 0x00000000f7007221 */ /* 0x000fe40000010000 */
[----:B----4-:R-:W-:Y:S02]  /*9460*/  FADD.FTZ R2, R159, R2 ;  /* 0x000000029f027221 */ /* 0x010fe40000010000 */
[----:B------:R-:W-:Y:S02]  /*9470*/  FADD.FTZ R0, R108, R0 ;  /* 0x000000006c007221 */ /* 0x000fe40000010000 */
[----:B------:R-:W-:Y:S01]  /*9480*/  FADD.FTZ R2, R103, R2 ;  /* 0x0000000267027221 */ /* 0x000fe20000010000 */
[----:B------:R-:W-:Y:S01]  /*9490*/  LDSM.16.MT88.4 R108, [R209+0x7800] ;  /* 0x00780000d16c783b */ /* 0x000fe20000004200 */
[----:B------:R-:W-:Y:S04]  /*94a0*/  FADD.FTZ R0, R245, R0 ;  /* 0x00000000f5007221 */ /* 0x000fe80000010000 */
[----:B------:R-:W-:Y:S03]  /*94b0*/  FADD.FTZ R0, R244, R0 ;  /* 0x00000000f4007221 */ /* 0x000fe60000010000 */
[----:B-----5:R-:W-:Y:S01]  /*94c0*/  LDSM.16.MT88.4 R80, [R209+0x2000] ;  /* 0x00200000d150783b */ /* 0x020fe20000004200 */
[----:B------:R-:W-:Y:S01]  /*94d0*/  FADD.FTZ R0, R168, R0 ;  /* 0x00000000a8007221 */ /* 0x000fe20000010000 */
[C---:B--2---:R-:W-:Y:S03]  /*94e0*/  HMMA.16816.F32 R52, R68.reuse, R84, R52 ;  /* 0x000000544434723c */ /* 0x044fe60000001834 */
[----:B---3--:R-:W-:Y:S03]  /*94f0*/  FADD.FTZ R2, R158, R2 ;  /* 0x000000029e027221 */ /* 0x008fe60000010000 */
[----:B------:R-:W1:Y:S01]  /*9500*/  LDSM.16.MT88.4 R72, [R208+0x2000] ;  /* 0x00200000d048783b */ /* 0x000e620000004200 */
[----:B------:R-:W-:Y:S02]  /*9510*/  FADD.FTZ R0, R162, R0 ;  /* 0x00000000a2007221 */ /* 0x000fe40000010000 */
[----:B------:R-:W-:Y:S01]  /*9520*/  FADD.FTZ R2, R157, R2 ;  /* 0x000000029d027221 */ /* 0x000fe20000010000 */
[C---:B------:R-:W-:Y:S04]  /*9530*/  HMMA.16816.F32 R56, R68.reuse, R86, R56 ;  /* 0x000000564438723c */ /* 0x040fe80000001838 */
[----:B------:R-:W2:Y:S01]  /*9540*/  LDSM.16.MT88.4 R84, [R211+0x2000] ;  /* 0x00200000d354783b */ /* 0x000ea20000004200 */
[----:B------:R-:W-:Y:S03]  /*9550*/  FADD.FTZ R0, R163, R0 ;  /* 0x00000000a3007221 */ /* 0x000fe60000010000 */
[C---:B------:R-:W-:Y:S04]  /*9560*/  HMMA.16816.F32 R60, R68.reuse, R88, R60 ;  /* 0x00000058443c723c */ /* 0x040fe8000000183c */
[----:B------:R-:W-:Y:S03]  /*9570*/  FADD.FTZ R0, R161, R0 ;  /* 0x00000000a1007221 */ /* 0x000fe60000010000 */
[----:B------:R-:W-:Y:S01]  /*9580*/  FFMA.FTZ R88, R202, c[0x0][0x2d0], -R116 ;  /* 0x0000b400ca587a23 */ /* 0x000fe20000010874 */
[----:B------:R-:W-:Y:S03]  /*9590*/  HMMA.16816.F32 R64, R68, R90, R64 ;  /* 0x0000005a4440723c */ /* 0x000fe60000001840 */
[----:B------:R3:W-:Y:S01]  /*95a0*/  MUFU.EX2 R128, R88 ;  /* 0x0000005800807308 */ /* 0x0007e20000000800 */
[C---:B------:R-:W-:Y:S03]  /*95b0*/  FADD.FTZ R0, R160.reuse, R0 ;  /* 0x00000000a0007221 */ /* 0x040fe60000010000 */
[----:B------:R-:W-:Y:S02]  /*95c0*/  F2FP.PACK_AB R68, R163, R162 ;  /* 0x000000a2a344723e */ /* 0x000fe400000000ff */
[----:B------:R-:W-:Y:S03]  /*95d0*/  F2FP.PACK_AB R70, R160, R161 ;  /* 0x000000a1a046723e */ /* 0x000fe600000000ff */
[----:B------:R-:W-:Y:S02]  /*95e0*/  F2FP.PACK_AB R69, R103, R159 ;  /* 0x0000009f6745723e */ /* 0x000fe400000000ff */
[----:B------:R-:W-:Y:S07]  /*95f0*/  F2FP.PACK_AB R71, R157, R158 ;  /* 0x0000009e9d47723e */ /* 0x000fee00000000ff */
[C---:B-1----:R-:W-:Y:S01]  /*9600*/  HMMA.16816.F32 R4, R68.reuse, R72, R4 ;  /* 0x000000484404723c */ /* 0x042fe20000001804 */
[----:B---3--:R-:W-:Y:S06]  /*9610*/  LDSM.16.MT88.4 R88, [R210+0x2800] ;  /* 0x00280000d258783b */ /* 0x008fec0000004200 */
[--C-:B------:R-:W-:Y:S01]  /*9620*/  FFMA.FTZ R72, R218, c[0x0][0x2d0], -R148.reuse ;  /* 0x0000b400da487a23 */ /* 0x100fe20000010894 */
[C---:B------:R-:W-:Y:S03]  /*9630*/  HMMA.16816.F32 R8, R68.reuse, R74, R8 ;  /* 0x0000004a4408723c */ /* 0x040fe60000001808 */
[----:B------:R1:W3:Y:S05]  /*9640*/  MUFU.EX2 R156, R72 ;  /* 0x00000048009c7308 */ /* 0x0002ea0000000800 */
[C---:B------:R-:W-:Y:S07]  /*9650*/  HMMA.16816.F32 R12, R68.reuse, R76, R12 ;  /* 0x0000004c440c723c */ /* 0x040fee000000180c */
[----:B------:R-:W-:Y:S01]  /*9660*/  FFMA.FTZ R76, R220, c[0x0][0x2d0], -R148 ;  /* 0x0000b400dc4c7a23 */ /* 0x000fe20000010894 */
[C---:B------:R-:W-:Y:S03]  /*9670*/  HMMA.16816.F32 R16, R68.reuse, R78, R16 ;  /* 0x0000004e4410723c */ /* 0x040fe60000001810 */
[----:B------:R4:W5:Y:S05]  /*9680*/  MUFU.EX2 R131, R76 ;  /* 0x0000004c00837308 */ /* 0x00096a0000000800 */
[C---:B------:R-:W-:Y:S01]  /*9690*/  HMMA.16816.F32 R20, R68.reuse, R80, R20 ;  /* 0x000000504414723c */ /* 0x040fe20000001814 */
[----:B-1----:R-:W1:Y:S03]  /*96a0*/  LDSM.16.MT88.4 R72, [R208+0x6000] ;  /* 0x00600000d048783b */ /* 0x002e660000004200 */
[----:B---3--:R-:W-:Y:S03]  /*96b0*/  FADD.FTZ R0, R156, R0 ;  /* 0x000000009c007221 */ /* 0x008fe60000010000 */
[----:B------:R-:W-:Y:S01]  /*96c0*/  FFMA.FTZ R80, R224, c[0x0][0x2d0], -R148 ;  /* 0x0000b400e0507a23 */ /* 0x000fe20000010894 */
[C---:B------:R-:W-:Y:S03]  /*96d0*/  HMMA.16816.F32 R24, R68.reuse, R82, R24 ;  /* 0x000000524418723c */ /* 0x040fe60000001818 */
[----:B------:R3:W3:Y:S05]  /*96e0*/  MUFU.EX2 R130, R80 ;  /* 0x0000005000827308 */ /* 0x0006ea0000000800 */
[C---:B--2---:R-:W-:Y:S01]  /*96f0*/  HMMA.16816.F32 R28, R68.reuse, R84, R28 ;  /* 0x00000054441c723c */ /* 0x044fe2000000181c */
[----:B----4-:R-:W2:Y:S03]  /*9700*/  LDSM.16.MT88.4 R76, [R210+0x6000] ;  /* 0x00600000d24c783b */ /* 0x010ea60000004200 */
[----:B-----5:R-:W-:Y:S04]  /*9710*/  FADD.FTZ R0, R131, R0 ;  /* 0x0000000083007221 */ /* 0x020fe80000010000 */
[C---:B------:R-:W-:Y:S01]  /*9720*/  HMMA.16816.F32 R32, R68.reuse, R86, R32 ;  /* 0x000000564420723c */ /* 0x040fe20000001820 */
[----:B------:R-:W-:Y:S03]  /*9730*/  LDSM.16.MT88.4 R84, [R211+0x6000] ;  /* 0x00600000d354783b */ /* 0x000fe60000004200 */
[----:B---3--:R-:W-:Y:S02]  /*9740*/  FFMA.FTZ R80, R225, c[0x0][0x2d0], -R148 ;  /* 0x0000b400e1507a23 */ /* 0x008fe40000010894 */
[----:B------:R-:W-:Y:S02]  /*9750*/  FADD.FTZ R0, R130, R0 ;  /* 0x0000000082007221 */ /* 0x000fe40000010000 */
[----:B------:R3:W4:Y:S01]  /*9760*/  MUFU.EX2 R155, R80 ;  /* 0x00000050009b7308 */ /* 0x0007220000000800 */
[C---:B-1----:R-:W-:Y:S07]  /*9770*/  HMMA.16816.F32 R36, R68.reuse, R72, R36 ;  /* 0x000000484424723c */ /* 0x042fee0000001824 */
[--C-:B------:R-:W-:Y:S01]  /*9780*/  FFMA.FTZ R72, R203, c[0x0][0x2d0], -R116.reuse ;  /* 0x0000b400cb487a23 */ /* 0x100fe20000010874 */
[C---:B------:R-:W-:Y:S03]  /*9790*/  HMMA.16816.F32 R40, R68.reuse, R74, R40 ;  /* 0x0000004a4428723c */ /* 0x040fe60000001828 */
[----:B------:R1:W-:Y:S05]  /*97a0*/  MUFU.EX2 R154, R72 ;  /* 0x00000048009a7308 */ /* 0x0003ea0000000800 */
[C---:B--2---:R-:W-:Y:S04]  /*97b0*/  HMMA.16816.F32 R44, R68.reuse, R76, R44 ;  /* 0x0000004c442c723c */ /* 0x044fe8000000182c */
[--C-:B---3--:R-:W-:Y:S03]  /*97c0*/  FFMA.FTZ R80, R201, c[0x0][0x2d0], -R116.reuse ;  /* 0x0000b400c9507a23 */ /* 0x108fe60000010874 */
[----:B------:R-:W-:Y:S01]  /*97d0*/  FFMA.FTZ R76, R212, c[0x0][0x2d0], -R116 ;  /* 0x0000b400d44c7a23 */ /* 0x000fe20000010874 */
[C---:B------:R-:W-:Y:S01]  /*97e0*/  HMMA.16816.F32 R48, R68.reuse, R78, R48 ;  /* 0x0000004e4430723c */ /* 0x040fe20000001830 */
[----:B------:R2:W3:Y:S03]  /*97f0*/  MUFU.EX2 R129, R80 ;  /* 0x0000005000817308 */ /* 0x0004e60000000800 */
[----:B----4-:R-:W-:Y:S01]  /*9800*/  FADD.FTZ R0, R155, R0 ;  /* 0x000000009b007221 */ /* 0x010fe20000010000 */
[----:B-1----:R-:W-:Y:S06]  /*9810*/  LDSM.16.MT88.4 R72, [R208+0x2800] ;  /* 0x00280000d048783b */ /* 0x002fec0000004200 */
[----:B------:R1:W4:Y:S02]  /*9820*/  MUFU.EX2 R153, R76 ;  /* 0x0000004c00997308 */ /* 0x0003240000000800 */
[----:B--2---:R-:W2:Y:S01]  /*9830*/  LDSM.16.MT88.4 R80, [R209+0x6000] ;  /* 0x00600000d150783b */ /* 0x004ea20000004200 */
[----:B---3--:R-:W-:Y:S04]  /*9840*/  FADD.FTZ R2, R129, R2 ;  /* 0x0000000281027221 */ /* 0x008fe80000010000 */
[----:B------:R-:W-:Y:S04]  /*9850*/  FADD.FTZ R2, R128, R2 ;  /* 0x0000000280027221 */ /* 0x000fe80000010000 */
[----:B------:R-:W-:Y:S01]  /*9860*/  FADD.FTZ R2, R154, R2 ;  /* 0x000000029a027221 */ /* 0x000fe20000010000 */
[----:B-1----:R-:W1:Y:S03]  /*9870*/  LDSM.16.MT88.4 R76, [R209+0x2800] ;  /* 0x00280000d14c783b */ /* 0x002e660000004200 */
[----:B----4-:R-:W-:Y:S01]  /*9880*/  FADD.FTZ R2, R153, R2 ;  /* 0x0000000299027221 */ /* 0x010fe20000010000 */
[C---:B--2---:R-:W-:Y:S08]  /*9890*/  HMMA.16816.F32 R52, R68.reuse, R80, R52 ;  /* 0x000000504434723c */ /* 0x044ff00000001834 */
[C---:B------:R-:W-:Y:S01]  /*98a0*/  HMMA.16816.F32 R56, R68.reuse, R82, R56 ;  /* 0x000000524438723c */ /* 0x040fe20000001838 */
[----:B------:R-:W2:Y:S07]  /*98b0*/  LDSM.16.MT88.4 R80, [R211+0x2800] ;  /* 0x00280000d350783b */ /* 0x000eae0000004200 */
[C---:B------:R-:W-:Y:S07]  /*98c0*/  HMMA.16816.F32 R60, R68.reuse, R84, R60 ;  /* 0x00000054443c723c */ /* 0x040fee000000183c */
[----:B------:R-:W-:Y:S01]  /*98d0*/  FFMA.FTZ R84, R235, c[0x0][0x2d0], -R148 ;  /* 0x0000b400eb547a23 */ /* 0x000fe20000010894 */
[----:B------:R-:W-:Y:S03]  /*98e0*/  HMMA.16816.F32 R64, R68, R86, R64 ;  /* 0x000000564440723c */ /* 0x000fe60000001840 */
[----:B------:R3:W4:Y:S04]  /*98f0*/  MUFU.EX2 R152, R84 ;  /* 0x0000005400987308 */ /* 0x0007280000000800 */
[----:B------:R-:W-:Y:S02]  /*9900*/  F2FP.PACK_AB R68, R131, R156 ;  /* 0x0000009c8344723e */ /* 0x000fe400000000ff */
[----:B------:R-:W-:Y:S03]  /*9910*/  F2FP.PACK_AB R70, R155, R130 ;  /* 0x000000829b46723e */ /* 0x000fe600000000ff */
[----:B------:R-:W-:Y:S02]  /*9920*/  F2FP.PACK_AB R69, R128, R129 ;  /* 0x000000818045723e */ /* 0x000fe400000000ff */
[----:B------:R-:W-:Y:S07]  /*9930*/  F2FP.PACK_AB R71, R153, R154 ;  /* 0x0000009a9947723e */ /* 0x000fee00000000ff */
[C---:B------:R-:W-:Y:S01]  /*9940*/  HMMA.16816.F32 R4, R68.reuse, R72, R4 ;  /* 0x000000484404723c */ /* 0x040fe20000001804 */
[----:B---3--:R-:W-:Y:S02]  /*9950*/  LDSM.16.MT88.4 R84, [R210+0x6800] ;  /* 0x00680000d254783b */ /* 0x008fe40000004200 */
[----:B----4-:R-:W-:Y:S05]  /*9960*/  FADD.FTZ R0, R152, R0 ;  /* 0x0000000098007221 */ /* 0x010fea0000010000 */
[C---:B------:R-:W-:Y:S01]  /*9970*/  HMMA.16816.F32 R8, R68.reuse, R74, R8 ;  /* 0x0000004a4408723c */ /* 0x040fe20000001808 */
[----:B------:R-:W3:Y:S07]  /*9980*/  LDSM.16.MT88.4 R72, [R208+0x6800] ;  /* 0x00680000d048783b */ /* 0x000eee0000004200 */
[C---:B------:R-:W-:Y:S08]  /*9990*/  HMMA.16816.F32 R12, R68.reuse, R88, R12 ;  /* 0x00000058440c723c */ /* 0x040ff0000000180c */
[C---:B------:R-:W-:Y:S01]  /*99a0*/  HMMA.16816.F32 R16, R68.reuse, R90, R16 ;  /* 0x0000005a4410723c */ /* 0x040fe20000001810 */
[----:B------:R-:W-:Y:S07]  /*99b0*/  LDSM.16.MT88.4 R88, [R211+0x3000] ;  /* 0x00300000d358783b */ /* 0x000fee0000004200 */
[C---:B-1----:R-:W-:Y:S07]  /*99c0*/  HMMA.16816.F32 R20, R68.reuse, R76, R20 ;  /* 0x0000004c4414723c */ /* 0x042fee0000001814 */
[--C-:B------:R-:W-:Y:S01]  /*99d0*/  FFMA.FTZ R76, R236, c[0x0][0x2d0], -R148.reuse ;  /* 0x0000b400ec4c7a23 */ /* 0x100fe20000010894 */
[C---:B------:R-:W-:Y:S03]  /*99e0*/  HMMA.16816.F32 R24, R68.reuse, R78, R24 ;  /* 0x0000004e4418723c */ /* 0x040fe60000001818 */
[----:B------:R1:W4:Y:S05]  /*99f0*/  MUFU.EX2 R135, R76 ;  /* 0x0000004c00877308 */ /* 0x00032a0000000800 */
[C---:B--2---:R-:W-:Y:S07]  /*9a00*/  HMMA.16816.F32 R28, R68.reuse, R80, R28 ;  /* 0x00000050441c723c */ /* 0x044fee000000181c */
[----:B------:R-:W-:Y:S01]  /*9a10*/  FFMA.FTZ R80, R238, c[0x0][0x2d0], -R148 ;  /* 0x0000b400ee507a23 */ /* 0x000fe20000010894 */
[C---:B------:R-:W-:Y:S03]  /*9a20*/  HMMA.16816.F32 R32, R68.reuse, R82, R32 ;  /* 0x000000524420723c */ /* 0x040fe60000001820 */
[----:B------:R2:W5:Y:S05]  /*9a30*/  MUFU.EX2 R134, R80 ;  /* 0x0000005000867308 */ /* 0x00056a0000000800 */
[C---:B---3--:R-:W-:Y:S01]  /*9a40*/  HMMA.16816.F32 R36, R68.reuse, R72, R36 ;  /* 0x000000484424723c */ /* 0x048fe20000001824 */
[----:B-1----:R-:W1:Y:S03]  /*9a50*/  LDSM.16.MT88.4 R76, [R209+0x6800] ;  /* 0x00680000d14c783b */ /* 0x002e660000004200 */
[----:B----4-:R-:W-:Y:S03]  /*9a60*/  FADD.FTZ R0, R135, R0 ;  /* 0x0000000087007221 */ /* 0x010fe60000010000 */
[----:B------:R-:W-:Y:S01]  /*9a70*/  FFMA.FTZ R72, R227, c[0x0][0x2d0], -R116 ;  /* 0x0000b400e3487a23 */ /* 0x000fe20000010874 */
[C---:B------:R-:W-:Y:S03]  /*9a80*/  HMMA.16816.F32 R40, R68.reuse, R74, R40 ;  /* 0x0000004a4428723c */ /* 0x040fe60000001828 */
[----:B------:R3:W4:Y:S05]  /*9a90*/  MUFU.EX2 R133, R72 ;  /* 0x0000004800857308 */ /* 0x00072a0000000800 */
[C---:B------:R-:W-:Y:S04]  /*9aa0*/  HMMA.16816.F32 R44, R68.reuse, R84, R44 ;  /* 0x00000054442c723c */ /* 0x040fe8000000182c */
[--C-:B--2---:R-:W-:Y:S02]  /*9ab0*/  FFMA.FTZ R80, R239, c[0x0][0x2d0], -R148.reuse ;  /* 0x0000b400ef507a23 */ /* 0x104fe40000010894 */
[----:B------:R-:W-:Y:S02]  /*9ac0*/  FFMA.FTZ R148, R240, c[0x0][0x2d0], -R148 ;  /* 0x0000b400f0947a23 */ /* 0x000fe40000010894 */
[C---:B------:R-:W-:Y:S01]  /*9ad0*/  HMMA.16816.F32 R48, R68.reuse, R86, R48 ;  /* 0x000000564430723c */ /* 0x040fe20000001830 */
[----:B------:R2:W2:Y:S01]  /*9ae0*/  MUFU.EX2 R151, R80 ;  /* 0x0000005000977308 */ /* 0x0004a20000000800 */
[----:B------:R-:W-:Y:S02]  /*9af0*/  LDSM.16.MT88.4 R84, [R209+0x3000] ;  /* 0x00300000d154783b */ /* 0x000fe40000004200 */
[----:B-----5:R-:W-:Y:S07]  /*9b00*/  FADD.FTZ R0, R134, R0 ;  /* 0x0000000086007221 */ /* 0x020fee0000010000 */
[----:B------:R-:W5:Y:S01]  /*9b10*/  MUFU.EX2 R148, R148 ;  /* 0x0000009400947308 */ /* 0x000f620000000800 */
[----:B---3--:R-:W-:Y:S02]  /*9b20*/  FFMA.FTZ R72, R228, c[0x0][0x2d0], -R116 ;  /* 0x0000b400e4487a23 */ /* 0x008fe40000010874 */
[----:B----4-:R-:W-:Y:S01]  /*9b30*/  FADD.FTZ R2, R133, R2 ;  /* 0x0000000285027221 */ /* 0x010fe20000010000 */
[C---:B-1----:R-:W-:Y:S06]  /*9b40*/  HMMA.16816.F32 R52, R68.reuse, R76, R52 ;  /* 0x0000004c4434723c */ /* 0x042fec0000001834 */
[----:B------:R1:W3:Y:S01]  /*9b50*/  MUFU.EX2 R132, R72 ;  /* 0x0000004800847308 */ /* 0x0002e20000000800 */
[----:B--2---:R-:W2:Y:S01]  /*9b60*/  LDSM.16.MT88.4 R80, [R211+0x6800] ;  /* 0x00680000d350783b */ /* 0x004ea20000004200 */
[----:B------:R-:W-:Y:S01]  /*9b70*/  FFMA.FTZ R76, R230, c[0x0][0x2d0], -R116 ;  /* 0x0000b400e64c7a23 */ /* 0x000fe20000010874 */
[C---:B------:R-:W-:Y:S07]  /*9b80*/  HMMA.16816.F32 R56, R68.reuse, R78, R56 ;  /* 0x0000004e4438723c */ /* 0x040fee0000001838 */
[----:B------:R4:W-:Y:S01]  /*9b90*/  MUFU.EX2 R149, R76 ;  /* 0x0000004c00957308 */ /* 0x0009e20000000800 */
[----:B------:R-:W-:Y:S01]  /*9ba0*/  FADD.FTZ R0, R151, R0 ;  /* 0x0000000097007221 */ /* 0x000fe20000010000 */
[----:B-----5:R-:W-:Y:S03]  /*9bb0*/  F2FP.PACK_AB R114, R148, R145 ;  /* 0x000000919472723e */ /* 0x020fe600000000ff */
[--C-:B-1----:R-:W-:Y:S02]  /*9bc0*/  FFMA.FTZ R72, R229, c[0x0][0x2d0], -R116.reuse ;  /* 0x0000b400e5487a23 */ /* 0x102fe40000010874 */
[----:B------:R-:W-:Y:S03]  /*9bd0*/  FFMA.FTZ R116, R231, c[0x0][0x2d0], -R116 ;  /* 0x0000b400e7747a23 */ /* 0x000fe60000010874 */
[----:B------:R1:W5:Y:S01]  /*9be0*/  MUFU.EX2 R150, R72 ;  /* 0x0000004800967308 */ /* 0x0003620000000800 */
[----:B---3--:R-:W-:Y:S01]  /*9bf0*/  FADD.FTZ R2, R132, R2 ;  /* 0x0000000284027221 */ /* 0x008fe20000010000 */
[----:B----4-:R-:W-:Y:S08]  /*9c00*/  LDSM.16.MT88.4 R76, [R210+0x3000] ;  /* 0x00300000d24c783b */ /* 0x010ff00000004200 */
[----:B------:R-:W3:Y:S01]  /*9c10*/  MUFU.EX2 R116, R116 ;  /* 0x0000007400747308 */ /* 0x000ee20000000800 */
[C---:B--2---:R-:W-:Y:S08]  /*9c20*/  HMMA.16816.F32 R60, R68.reuse, R80, R60 ;  /* 0x00000050443c723c */ /* 0x044ff0000000183c */
[----:B------:R-:W-:Y:S01]  /*9c30*/  HMMA.16816.F32 R64, R68, R82, R64 ;  /* 0x000000524440723c */ /* 0x000fe20000001840 */
[----:B-1----:R-:W1:Y:S03]  /*9c40*/  LDSM.16.MT88.4 R72, [R208+0x3000] ;  /* 0x00300000d048783b */ /* 0x002e660000004200 */
[----:B-----5:R-:W-:Y:S03]  /*9c50*/  FADD.FTZ R2, R150, R2 ;  /* 0x0000000296027221 */ /* 0x020fe60000010000 */
[----:B------:R-:W-:Y:S02]  /*9c60*/  F2FP.PACK_AB R68, R135, R152 ;  /* 0x000000988744723e */ /* 0x000fe400000000ff */
[----:B------:R-:W-:Y:S01]  /*9c70*/  F2FP.PACK_AB R70, R151, R134 ;  /* 0x000000869746723e */ /* 0x000fe200000000ff */
[----:B------:R-:W2:Y:S02]  /*9c80*/  LDSM.16.MT88.4 R80, [R208+0x7000] ;  /* 0x00700000d050783b */ /* 0x000ea40000004200 */
[----:B------:R-:W-:Y:S02]  /*9c90*/  F2FP.PACK_AB R69, R132, R133 ;  /* 0x000000858445723e */ /* 0x000fe400000000ff */
[C---:B------:R-:W-:Y:S02]  /*9ca0*/  F2FP.PACK_AB R71, R149.reuse, R150 ;  /* 0x000000969547723e */ /* 0x040fe400000000ff */
[----:B---3--:R-:W-:Y:S05]  /*9cb0*/  F2FP.PACK_AB R115, R116, R118 ;  /* 0x000000767473723e */ /* 0x008fea00000000ff */
[C---:B-1----:R-:W-:Y:S08]  /*9cc0*/  HMMA.16816.F32 R4, R68.reuse, R72, R4 ;  /* 0x000000484404723c */ /* 0x042ff00000001804 */
[C---:B------:R-:W-:Y:S01]  /*9cd0*/  HMMA.16816.F32 R8, R68.reuse, R74, R8 ;  /* 0x0000004a4408723c */ /* 0x040fe20000001808 */
[----:B------:R-:W1:Y:S07]  /*9ce0*/  LDSM.16.MT88.4 R72, [R209+0x7000] ;  /* 0x00700000d148783b */ /* 0x000e6e0000004200 */
        /* <DEDUP_REMOVED lines=10> */
[C---:B------:R-:W-:Y:S01]  /*9d90*/  HMMA.16816.F32 R40, R68.reuse, R82, R40 ;  /* 0x000000524428723c */ /* 0x040fe20000001828 */
[----:B------:R-:W2:Y:S07]  /*9da0*/  LDSM.16.MT88.4 R80, [R210+0x3800] ;  /* 0x00380000d250783b */ /* 0x000eae0000004200 */
[C---:B------:R-:W-:Y:S08]  /*9db0*/  HMMA.16816.F32 R44, R68.reuse, R92, R44 ;  /* 0x0000005c442c723c */ /* 0x040ff0000000182c */
[C---:B------:R-:W-:Y:S08]  /*9dc0*/  HMMA.16816.F32 R48, R68.reuse, R94, R48 ;  /* 0x0000005e4430723c */ /* 0x040ff00000001830 */
[C---:B-1----:R-:W-:Y:S08]  /*9dd0*/  HMMA.16816.F32 R52, R68.reuse, R72, R52 ;  /* 0x000000484434723c */ /* 0x042ff00000001834 */
[C---:B------:R-:W-:Y:S08]  /*9de0*/  HMMA.16816.F32 R56, R68.reuse, R74, R56 ;  /* 0x0000004a4438723c */ /* 0x040ff00000001838 */
[C---:B---3--:R-:W-:Y:S08]  /*9df0*/  HMMA.16816.F32 R60, R68.reuse, R76, R60 ;  /* 0x0000004c443c723c */ /* 0x048ff0000000183c */
[----:B------:R-:W-:Y:S08]  /*9e00*/  HMMA.16816.F32 R64, R68, R78, R64 ;  /* 0x0000004e4440723c */ /* 0x000ff00000001840 */
[C---:B------:R-:W-:Y:S01]  /*9e10*/  HMMA.16816.F32 R120, R112.reuse, R124, R4 ;  /* 0x0000007c7078723c */ /* 0x040fe20000001804 */
[----:B------:R-:W1:Y:S07]  /*9e20*/  LDSM.16.MT88.4 R4, [R211+0x7800] ;  /* 0x00780000d304783b */ /* 0x000e6e0000004200 */
[C---:B------:R-:W-:Y:S01]  /*9e30*/  HMMA.16816.F32 R124, R112.reuse, R126, R8 ;  /* 0x0000007e707c723c */ /* 0x040fe20000001808 */
[----:B------:R-:W3:Y:S07]  /*9e40*/  LDL R8, [R1+0xc] ;  /* 0x00000c0001087983 */ /* 0x000eee0000100800 */
        /* <DEDUP_REMOVED lines=14> */
[----:B------:R-:W-:Y:S04]  /*9f30*/  HMMA.16816.F32 R112, R112, R6, R64 ;  /* 0x000000067070723c */ /* 0x000fe80000001840 */
[----:B------:R-:W-:Y:S02]  /*9f40*/  FADD.FTZ R2, R147, R0 ;  /* 0x0000000093027221 */ /* 0x000fe40000010000 */
[----:B------:R-:W-:Y:S02]  /*9f50*/  FADD.FTZ R0, R144, R4 ;  /* 0x0000000490007221 */ /* 0x000fe40000010000 */
[----:B------:R-:W-:Y:S04]  /*9f60*/  FADD.FTZ R2, R146, R2 ;  /* 0x0000000292027221 */ /* 0x000fe80000010000 */
[----:B------:R-:W-:Y:S02]  /*9f70*/  FADD.FTZ R2, R145, R2 ;  /* 0x0000000291027221 */ /* 0x000fe40000010000 */
[----:B------:R-:W-:Y:S01]  /*9f80*/  FADD.FTZ R0, R119, R0 ;  /* 0x0000000077007221 */ /* 0x000fe20000010000 */
[----:B------:R-:W-:Y:S01]  /*9f90*/  MOV R119, R3 ;  /* 0x0000000300777202 */ /* 0x000fe20000000f00 */
[----:B------:R-:W-:Y:S02]  /*9fa0*/  FADD.FTZ R2, R148, R2 ;  /* 0x0000000294027221 */ /* 0x000fe40000010000 */
[----:B------:R-:W-:Y:S01]  /*9fb0*/  FADD.FTZ R0, R118, R0 ;  /* 0x0000000076007221 */ /* 0x000fe20000010000 */
[----:B------:R-:W-:Y:S02]  /*9fc0*/  MOV R118, R117 ;  /* 0x0000007500767202 */ /* 0x000fe40000000f00 */
[----:B------:R1:W-:Y:S01]  /*9fd0*/  STL [R1], R2 ;  /* 0x0000000201007387 */ /* 0x0003e20000100800 */
[----:B------:R-:W-:Y:S05]  /*9fe0*/  FADD.FTZ R0, R116, R0 ;  /* 0x0000000074007221 */ /* 0x000fea0000010000 */
[----:B------:R1:W-:Y:S01]  /*9ff0*/  STL [R1+0x4], R0 ;  /* 0x0000040001007387 */ /* 0x0003e20000100800 */
[C---:B---3--:R-:W-:Y:S02]  /*a000*/  ISETP.GT.AND P0, PT, R223.reuse, R8, PT ;  /* 0x00000008df00720c */ /* 0x048fe40003f04270 */
[----:B------:R-:W-:Y:S02]  /*a010*/  IADD3 R223, R223, -0x1, RZ ;  /* 0xffffffffdfdf7810 */ /* 0x000fe40007ffe0ff */
[----:B------:R-:W-:Y:S09]  /*a020*/  MOV R8, R3 ;  /* 0x0000000300087202 */ /* 0x000ff20000000f00 */
[----:B-1----:R-:W-:-:S05]  /*a030*/  @P0 BRA `(.L_x_479) ;  /* 0xffffbb7000000947 */ /* 0x002fca000383ffff */
.L_x_468:
[----:B------:R-:W-:-:S13]  /*a040*/  ISETP.GE.AND P0, PT, R223, RZ, PT ;  /* 0x000000ffdf00720c */ /* 0x000fda0003f06270 */
[----:B------:R-:W-:Y:S05]  /*a050*/  @!P0 BRA `(.L_x_480) ;  /* 0x00003a4000008947 */ /* 0x000fea0003800000 */
[----:B------:R-:W-:Y:S02]  /*a060*/  MOV R119, R8 ;  /* 0x0000000800777202 */ /* 0x000fe40000000f00 */
[----:B------:R-:W-:Y:S02]  /*a070*/  MOV R118, R117 ;  /* 0x0000007500767202 */ /* 0x000fe40000000f00 */
.L_x_487:
[----:B-1----:R-:W2:Y:S01]  /*a080*/  LDL.64 R6, [R1+0x28] ;  /* 0x0000280001067983 */ /* 0x002ea20000100a00 */
[----:B------:R-:W-:Y:S04]  /*a090*/  DEPBAR.LE SB0, 0x0 ;  /* 0x000080000000791a */ /* 0x000fe80000000000 */
[----:B------:R-:W3:Y:S01]  /*a0a0*/  LDL R4, [R1+0x34] ;  /* 0x0000340001047983 */ /* 0x000ee20000100800 */
[----:B------:R-:W-:Y:S01]  /*a0b0*/  WARPSYNC 0xffffffff ;  /* 0xffffffff00007948 */ /* 0x000fe20003800000 */
[----:B------:R-:W-:Y:S01]  /*a0c0*/  SHF.R.S32.HI R0, RZ, 0x1f, R222 ;  /* 0x0000001fff007819 */ /* 0x000fe200000114de */
[----:B------:R-:W-:Y:S01]  /*a0d0*/  IMAD.WIDE.U32 R2, R222, c[0x0][0x208], RZ ;  /* 0x00008200de027a25 */ /* 0x000fe200078e00ff */
[----:B------:R-:W-:Y:S01]  /*a0e0*/  BAR.SYNC.DEFER_BLOCKING 0x0 ;  /* 0x0000000000007b1d */ /* 0x000fe20000010000 */
[----:B------:R-:W-:Y:S02]  /*a0f0*/  SHF.R.S32.HI R5, RZ, 0x1f, R237 ;  /* 0x0000001fff057819 */ /* 0x000fe400000114ed */
[----:B------:R-:W-:Y:S01]  /*a100*/  IMAD R0, R0, c[0x0][0x208], RZ ;  /* 0x0000820000007a24 */ /* 0x000fe200078e02ff */
[C---:B------:R-:W-:Y:S01]  /*a110*/  IADD3 R212, R204.reuse, 0x7800, RZ ;  /* 0x00007800ccd47810 */ /* 0x040fe20007ffe0ff */
[----:B------:R-:W-:Y:S01]  /*a120*/  IMAD.SHL.U32 R220, R237, 0x2, RZ ;  /* 0x00000002eddc7824 */ /* 0x000fe200078e00ff */
[----:B------:R-:W-:Y:S01]  /*a130*/  IADD3 R203, R204, 0x7000, RZ ;  /* 0x00007000cccb7810 */ /* 0x000fe20007ffe0ff */
[----:B------:R-:W-:Y:S01]  /*a140*/  IMAD R0, R222, c[0x0][0x20c], R0 ;  /* 0x00008300de007a24 */ /* 0x000fe200078e0200 */
[----:B------:R-:W-:Y:S01]  /*a150*/  IADD3 R202, R204, 0x6800, RZ ;  /* 0x00006800ccca7810 */ /* 0x000fe20007ffe0ff */
[----:B------:R-:W-:Y:S01]  /*a160*/  IMAD.SHL.U32 R55, R226, 0x2, RZ ;  /* 0x00000002e2377824 */ /* 0x000fe200078e00ff */
[C---:B------:R-:W-:Y:S01]  /*a170*/  IADD3 R201, R204.reuse, 0x6000, RZ ;  /* 0x00006000ccc97810 */ /* 0x040fe20007ffe0ff */
[----:B------:R-:W-:Y:S01]  /*a180*/  IMAD.IADD R3, R3, 0x1, R0 ;  /* 0x0000000103037824 */ /* 0x000fe200078e0200 */
[----:B------:R-:W-:Y:S02]  /*a190*/  SHF.R.S32.HI R0, RZ, 0x1f, R221 ;  /* 0x0000001fff007819 */ /* 0x000fe400000114dd */
[C---:B------:R-:W-:Y:S01]  /*a1a0*/  IADD3 R200, R204.reuse, 0x5800, RZ ;  /* 0x00005800ccc87810 */ /* 0x040fe20007ffe0ff */
[----:B------:R-:W-:Y:S01]  /*a1b0*/  IMAD.WIDE.U32 R2, R221, c[0x0][0x218], R2 ;  /* 0x00008600dd027a25 */ /* 0x000fe200078e0002 */
[C---:B------:R-:W-:Y:S02]  /*a1c0*/  IADD3 R117, R204.reuse, 0x5000, RZ ;  /* 0x00005000cc757810 */ /* 0x040fe40007ffe0ff */
[----:B------:R-:W-:Y:S01]  /*a1d0*/  IADD3 R116, R204, 0x4800, RZ ;  /* 0x00004800cc747810 */ /* 0x000fe20007ffe0ff */
[----:B------:R-:W-:Y:S01]  /*a1e0*/  IMAD R0, R0, c[0x0][0x218], RZ ;  /* 0x0000860000007a24 */ /* 0x000fe200078e02ff */
[----:B------:R-:W-:Y:S03]  /*a1f0*/  SHF.L.U64.HI R60, R237, 0x1, R5 ;  /* 0x00000001ed3c7819 */ /* 0x000fe60000010205 */
[----:B------:R-:W-:Y:S01]  /*a200*/  IMAD R0, R221, c[0x0][0x21c], R0 ;  /* 0x00008700dd007a24 */ /* 0x000fe200078e0200 */
[----:B------:R1:W4:Y:S04]  /*a210*/  LDSM.16.M88.4 R8, [R205] ;  /* 0x00000000cd08783b */ /* 0x0003280000000200 */
[----:B------:R1:W1:Y:S04]  /*a220*/  LDSM.16.M88.4 R16, [R205+0x800] ;  /* 0x00080000cd10783b */ /* 0x0002680000000200 */
        /* <DEDUP_REMOVED lines=14> */
[----:B--2---:R-:W-:Y:S04]  /*a310*/  IADD3 R36, P0, R6, R2, RZ ;  /* 0x0000000206247210 */ /* 0x004fe80007f1e0ff */
[----:B---3--:R-:W-:Y:S02]  /*a320*/  IADD3.X R2, R4, R3, R0, P0, !PT ;  /* 0x0000000304027210 */ /* 0x008fe400007fe400 */
[C---:B------:R-:W-:Y:S02]  /*a330*/  LEA R28, P0, R36.reuse, c[0x0][0x1f8], 0x1 ;  /* 0x00007e00241c7a11 */ /* 0x040fe400078008ff */
[----:B------:R-:W-:Y:S02]  /*a340*/  SHF.R.S32.HI R4, RZ, 0x1f, R226 ;  /* 0x0000001fff047819 */ /* 0x000fe400000114e2 */
[----:B------:R-:W-:Y:S02]  /*a350*/  LEA.HI.X R36, R36, c[0x0][0x1fc], R2, 0x1, P0 ;  /* 0x00007f0024247a11 */ /* 0x000fe400000f0c02 */
[----:B------:R-:W-:Y:S02]  /*a360*/  IADD3 R0, R204, 0x4000, RZ ;  /* 0x00004000cc007810 */ /* 0x000fe40007ffe0ff */
[----:B------:R-:W-:Y:S01]  /*a370*/  SHF.L.U64.HI R44, R226, 0x1, R4 ;  /* 0x00000001e22c7819 */ /* 0x000fe20000010204 */
[----:B------:R-:W-:-:S05]  /*a380*/  BRA.DIV ~URZ, `(.L_x_481) ;  /* 0x00007d127f007947 */ /* 0x000fca000b800000 */
[----:B-1--4-:R1:W2:Y:S02]  /*a390*/  SHFL.IDX PT, R29, R36, RZ, 0x181f ;  /* 0x00181fff241d7589 */ /* 0x0122a400000e0000 */
.L_x_530:
[C---:B------:R-:W-:Y:S01]  /*a3a0*/  HMMA.16816.F32 R4, R136.reuse, R8, RZ ;  /* 0x000000088804723c */ /* 0x040fe200000018ff */
[----:B------:R-:W3:Y:S01]  /*a3b0*/  SHFL.IDX PT, R38, R28, RZ, 0x181f ;  /* 0x00181fff1c267589 */ /* 0x000ee200000e0000 */
[----:B------:R-:W-:Y:S01]  /*a3c0*/  BSSY B0, `(.L_x_482) ;  /* 0x000012f000007945 */ /* 0x000fe20003800000 */
[----:B------:R-:W-:Y:S02]  /*a3d0*/  ISETP.GE.AND P0, PT, R226, c[0x0][0x1d4], PT ;  /* 0x00007500e2007a0c */ /* 0x000fe40003f06270 */
[----:B------:R-:W-:Y:S02]  /*a3e0*/  ISETP.GE.AND P2, PT, R237, c[0x0][0x1d4], PT ;  /* 0x00007500ed007a0c */ /* 0x000fe40003f46270 */
[----:B------:R-:W-:Y:S01]  /*a3f0*/  SEL R218, RZ, 0x10, P0 ;  /* 0x00000010ffda7807 */ /* 0x000fe20000000000 */
[C---:B------:R-:W-:Y:S01]  /*a400*/  HMMA.16816.F32 R8, R136.reuse, R10, RZ ;  /* 0x0000000a8808723c */ /* 0x040fe200000018ff */
[----:B------:R-:W4:Y:S02]  /*a410*/  SHFL.IDX PT, R46, R28, 0x1, 0x181f ;  /* 0x00381f001c2e7f89 */ /* 0x000f2400000e0000 */
[----:B------:R-:W-:Y:S02]  /*a420*/  ISETP.NE.U32.AND P6, PT, R218, RZ, PT ;  /* 0x000000ffda00720c */ /* 0x000fe40003fc5070 */
[----:B------:R-:W-:Y:S03]  /*a430*/  SEL R63, RZ, 0x10, P2 ;  /* 0x00000010ff3f7807 */ /* 0x000fe60001000000 */
[C---:B------:R-:W-:Y:S01]  /*a440*/  HMMA.16816.F32 R12, R136.reuse, R16, RZ ;  /* 0x00000010880c723c */ /* 0x040fe200000018ff */
[----:B------:R-:W5:Y:S07]  /*a450*/  SHFL.IDX PT, R37, R36, 0x1, 0x181f ;  /* 0x00381f0024257f89 */ /* 0x000f6e00000e0000 */
[C---:B------:R-:W-:Y:S01]  /*a460*/  HMMA.16816.F32 R16, R136.reuse, R18, RZ ;  /* 0x000000128810723c */ /* 0x040fe200000018ff */
[----:B------:R-:W1:Y:S07]  /*a470*/  SHFL.IDX PT, R45, R28, 0x2, 0x181f ;  /* 0x00581f001c2d7f89 */ /* 0x000e6e00000e0000 */
[C---:B------:R-:W-:Y:S01]  /*a480*/  HMMA.16816.F32 R20, R136.reuse, R24, RZ ;  /* 0x000000188814723c */ /* 0x040fe200000018ff */
[----:B------:R-:W2:Y:S07]  /*a490*/  SHFL.IDX PT, R54, R36, 0x2, 0x181f ;  /* 0x00581f0024367f89 */ /* 0x000eae00000e0000 */
[C---:B------:R-:W-:Y:S01]  /*a4a0*/  HMMA.16816.F32 R24, R136.reuse, R26, RZ ;  /* 0x0000001a8818723c */ /* 0x040fe200000018ff */
[----:B------:R1:W2:Y:S07]  /*a4b0*/  SHFL.IDX PT, R62, R28, 0x3, 0x181f ;  /* 0x00781f001c3e7f89 */ /* 0x0002ae00000e0000 */
[----:B------:R2:W2:Y:S01]  /*a4c0*/  SHFL.IDX PT, R61, R36, 0x3, 0x181f ;  /* 0x00781f00243d7f89 */ /* 0x0004a200000e0000 */
[CC--:B---3--:R-:W-:Y:S03]  /*a4d0*/  IADD3 R2, P4, R38.reuse, R55.reuse, RZ ;  /* 0x0000003726027210 */ /* 0x0c8fe60007f9e0ff */
[-C--:B------:R-:W-:Y:S02]  /*a4e0*/  IADD3 R38, P5, R38, R220.reuse, RZ ;  /* 0x000000dc26267210 */ /* 0x080fe40007fbe0ff */
[C---:B--2---:R-:W-:Y:S01]  /*a4f0*/  IMAD.X R3, R29.reuse, 0x1, R44, P4 ;  /* 0x000000011d037824 */ /* 0x044fe200020e062c */
[CC--:B----4-:R-:W-:Y:S02]  /*a500*/  IADD3 R52, P4, R46.reuse, R55.reuse, RZ ;  /* 0x000000372e347210 */ /* 0x0d0fe40007f9e0ff */
[----:B------:R-:W-:Y:S01]  /*a510*/  IMAD.X R39, R29, 0x1, R60, P5 ;  /* 0x000000011d277824 */ /* 0x000fe200028e063c */
[-C--:B------:R-:W-:Y:S01]  /*a520*/  IADD3 R46, P5, R46, R220.reuse, RZ ;  /* 0x000000dc2e2e7210 */ /* 0x080fe20007fbe0ff */
[----:B------:R2:W-:Y:S01]  /*a530*/  LDGSTS.E.BYPASS.LTC128B.128 [R219+0x100], [R2.64], !P0 ;  /* 0x0010000002db7fae */ /* 0x0005e2000c101d46 */
[C---:B-----5:R-:W-:Y:S03]  /*a540*/  IMAD.X R53, R37.reuse, 0x1, R44, P4 ;  /* 0x0000000125357824 */ /* 0x060fe600020e062c */
[----:B------:R-:W-:Y:S01]  /*a550*/  IMAD.X R47, R37, 0x1, R60, P5 ;  /* 0x00000001252f7824 */ /* 0x000fe200028e063c */
[C---:B-1----:R-:W-:Y:S01]  /*a560*/  HMMA.16816.F32 R28, R136.reuse, R32, RZ ;  /* 0x00000020881c723c */ /* 0x042fe200000018ff */
[C---:B------:R-:W-:Y:S01]  /*a570*/  ISETP.NE.U32.AND P5, PT, R63.reuse, RZ, PT ;  /* 0x000000ff3f00720c */ /* 0x040fe20003fa5070 */
[----:B------:R1:W-:Y:S01]  /*a580*/  LDGSTS.E.BYPASS.LTC128B.128 [R219+0x4100], [R38.64], !P2 ;  /* 0x0410000026db7fae */ /* 0x0003e2000d101d46 */
[----:B------:R-:W-:Y:S04]  /*a590*/  IADD3 R63, -R63, 0x10, RZ ;  /* 0x000000103f3f7810 */ /* 0x000fe80007ffe1ff */
[----:B------:R-:W-:Y:S01]  /*a5a0*/  LOP3.LUT R63, R63, 0xf, RZ, 0xc0, !PT ;  /* 0x0000000f3f3f7812 */ /* 0x000fe200078ec0ff */
[C---:B------:R-:W-:Y:S01]  /*a5b0*/  HMMA.16816.F32 R32, R136.reuse, R34, RZ ;  /* 0x000000228820723c */ /* 0x040fe200000018ff */
[----:B------:R3:W-:Y:S07]  /*a5c0*/  LDGSTS.E.BYPASS.LTC128B.128 [R219+0x1100], [R52.64], !P0 ;  /* 0x0110000034db7fae */ /* 0x0007ee000c101d46 */
[----:B------:R4:W-:Y:S01]  /*a5d0*/  LDGSTS.E.BYPASS.LTC128B.128 [R219+0x5100], [R46.64], !P2 ;  /* 0x051000002edb7fae */ /* 0x0009e2000d101d46 */
[C---:B--2---:R-:W-:Y:S05]  /*a5e0*/  IADD3 R2, P4, R45.reuse, R55, RZ ;  /* 0x000000372d027210 */ /* 0x044fea0007f9e0ff */
[----:B------:R-:W-:Y:S01]  /*a5f0*/  IMAD.X R3, R54, 0x1, R44, P4 ;  /* 0x0000000136037824 */ /* 0x000fe200020e062c */
[C---:B-1----:R-:W-:Y:S04]  /*a600*/  HMMA.16816.F32 R36, R136.reuse, R40, RZ ;  /* 0x000000288824723c */ /* 0x042fe800000018ff */
[----:B------:R1:W-:Y:S01]  /*a610*/  LDGSTS.E.BYPASS.LTC128B.128 [R219+0x2100], [R2.64], !P0 ;  /* 0x0210000002db7fae */ /* 0x0003e2000c101d46 */
[----:B---3--:R-:W-:Y:S03]  /*a620*/  IADD3 R52, -R218, 0x10, RZ ;  /* 0x00000010da347810 */ /* 0x008fe60007ffe1ff */
[C---:B------:R-:W-:Y:S01]  /*a630*/  HMMA.16816.F32 R40, R136.reuse, R42, RZ ;  /* 0x0000002a8828723c */ /* 0x040fe200000018ff */
[----:B------:R-:W-:Y:S03]  /*a640*/  LOP3.LUT R52, R52, 0xf, RZ, 0xc0, !PT ;  /* 0x0000000f34347812 */ /* 0x000fe600078ec0ff */
[----:B-1----:R-:W-:Y:S05]  /*a650*/  IADD3 R2, P0, R45, R220, RZ ;  /* 0x000000dc2d027210 */ /* 0x002fea0007f1e0ff */
[----:B------:R-:W-:Y:S03]  /*a660*/  IMAD.X R3, R54, 0x1, R60, P0 ;  /* 0x0000000136037824 */ /* 0x000fe600000e063c */
[-C--:B------:R-:W-:Y:S02]  /*a670*/  IADD3 R52, P4, P0, R52, R62.reuse, R55 ;  /* 0x0000003e34347210 */ /* 0x080fe4000789e037 */
[----:B------:R1:W-:Y:S02]  /*a680*/  LDGSTS.E.BYPASS.LTC128B.128 [R219+0x6100], [R2.64], !P2 ;  /* 0x0610000002db7fae */ /* 0x0003e4000d101d46 */
[-C--:B------:R-:W-:Y:S02]  /*a690*/  IADD3.X R53, RZ, R61.reuse, R44, P4, P0 ;  /* 0x0000003dff357210 */ /* 0x080fe400027e042c */
[C---:B----4-:R-:W-:Y:S01]  /*a6a0*/  HMMA.16816.F32 R44, R136.reuse, R48, RZ ;  /* 0x00000030882c723c */ /* 0x050fe200000018ff */
[----:B------:R-:W-:Y:S02]  /*a6b0*/  IADD3 R62, P4, P0, R63, R62, R220 ;  /* 0x0000003e3f3e7210 */ /* 0x000fe4000789e0dc */
[----:B------:R2:W-:Y:S02]  /*a6c0*/  LDGSTS.E.BYPASS.LTC128B.128.ZFILL [R219+0x3100], [R52.64], P6 ;  /* 0x0310000034db7fae */ /* 0x0005e4000b141d46 */
[----:B------:R-:W-:Y:S02]  /*a6d0*/  IADD3.X R63, RZ, R61, R60, P4, P0 ;  /* 0x0000003dff3f7210 */ /* 0x000fe400027e043c */
[----:B------:R-:W-:Y:S01]  /*a6e0*/  ISETP.GE.AND P0, PT, R223, 0x1, PT ;  /* 0x00000001df00780c */ /* 0x000fe20003f06270 */
[C---:B------:R-:W-:Y:S02]  /*a6f0*/  HMMA.16816.F32 R48, R136.reuse, R50, RZ ;  /* 0x000000328830723c */ /* 0x040fe400000018ff */
[----:B------:R3:W-:Y:S07]  /*a700*/  LDGSTS.E.BYPASS.LTC128B.128.ZFILL [R219+0x7100], [R62.64], P5 ;  /* 0x071000003edb7fae */ /* 0x0007ee000a941d46 */
[----:B------:R-:W0:Y:S01]  /*a710*/  LDGDEPBAR ;  /* 0x00000000000079af */ /* 0x000e220000000000 */
[C---:B--2---:R-:W-:Y:S08]  /*a720*/  HMMA.16816.F32 R52, R136.reuse, R56, RZ ;  /* 0x000000388834723c */ /* 0x044ff000000018ff */
[C---:B------:R-:W-:Y:S08]  /*a730*/  HMMA.16816.F32 R56, R136.reuse, R58, RZ ;  /* 0x0000003a8838723c */ /* 0x040ff000000018ff */
[C---:B---3--:R-:W-:Y:S08]  /*a740*/  HMMA.16816.F32 R60, R136.reuse, R64, RZ ;  /* 0x00000040883c723c */ /* 0x048ff000000018ff */
[----:B------:R-:W-:Y:S08]  /*a750*/  HMMA.16816.F32 R64, R136, R66, RZ ;  /* 0x000000428840723c */ /* 0x000ff000000018ff */
[C---:B------:R-:W-:Y:S08]  /*a760*/  HMMA.16816.F32 R4, R140.reuse, R144, R4 ;  /* 0x000000908c04723c */ /* 0x040ff00000001804 */
[C---:B------:R-:W-:Y:S01]  /*a770*/  HMMA.16816.F32 R8, R140.reuse, R146, R8 ;  /* 0x000000928c08723c */ /* 0x040fe20000001808 */
[----:B------:R-:W2:Y:S07]  /*a780*/  LDSM.16.M88.4 R144, [R207] ;  /* 0x00000000cf90783b */ /* 0x000eae0000000200 */
        /* <DEDUP_REMOVED lines=17> */
[----:B------:R-:W-:Y:S07]  /*a8a0*/  LDSM.16.M88.4 R168, [R206+-0x3800] ;  /* 0xffc80000cea8783b */ /* 0x000fee0000000200 */
[C---:B------:R-:W-:Y:S08]  /*a8b0*/  HMMA.16816.F32 R60, R140.reuse, R172, R60 ;  /* 0x000000ac8c3c723c */ /* 0x040ff0000000183c */
[----:B------:R-:W-:Y:S01]  /*a8c0*/  HMMA.16816.F32 R64, R140, R174, R64 ;  /* 0x000000ae8c40723c */ /* 0x000fe20000001840 */
[----:B------:R-:W-:Y:S07]  /*a8d0*/  LDSM.16.M88.4 R172, [R117] ;  /* 0x0000000075ac783b */ /* 0x000fee0000000200 */
        /* <DEDUP_REMOVED lines=8> */
[----:B------:R-:W4:Y:S07]  /*a960*/  LDSM.16.M88.4 R152, [R206+-0x4000] ;  /* 0xffc00000ce98783b */ /* 0x000f2e0000000200 */
[C---:B-----5:R-:W-:Y:S08]  /*a970*/  HMMA.16816.F32 R28, R176.reuse, R156, R28 ;  /* 0x0000009cb01c723c */ /* 0x060ff0000000181c */
[C---:B------:R-:W-:Y:S01]  /*a980*/  HMMA.16816.F32 R32, R176.reuse, R158, R32 ;  /* 0x0000009eb020723c */ /* 0x040fe20000001820 */
[----:B------:R-:W5:Y:S07]  /*a990*/  LDSM.16.M88.4 R156, [R206+-0x3000] ;  /* 0xffd00000ce9c783b */ /* 0x000f6e0000000200 */
[C---:B-1----:R-:W-:Y:S08]  /*a9a0*/  HMMA.16816.F32 R36, R176.reuse, R160, R36 ;  /* 0x000000a0b024723c */ /* 0x042ff00000001824 */
[C---:B------:R-:W-:Y:S01]  /*a9b0*/  HMMA.16816.F32 R40, R176.reuse, R162, R40 ;  /* 0x000000a2b028723c */ /* 0x040fe20000001828 */
[----:B------:R-:W1:Y:S07]  /*a9c0*/  LDSM.16.M88.4 R160, [R206+-0x2800] ;  /* 0xffd80000cea0783b */ /* 0x000e6e0000000200 */
[C---:B------:R-:W-:Y:S08]  /*a9d0*/  HMMA.16816.F32 R44, R176.reuse, R164, R44 ;  /* 0x000000a4b02c723c */ /* 0x040ff0000000182c */
[C---:B------:R-:W-:Y:S01]  /*a9e0*/  HMMA.16816.F32 R48, R176.reuse, R166, R48 ;  /* 0x000000a6b030723c */ /* 0x040fe20000001830 */
[----:B------:R-:W1:Y:S07]  /*a9f0*/  LDSM.16.M88.4 R164, [R206+-0x2000] ;  /* 0xffe00000cea4783b */ /* 0x000e6e0000000200 */
[C---:B--2---:R-:W-:Y:S08]  /*aa00*/  HMMA.16816.F32 R52, R176.reuse, R144, R52 ;  /* 0x00000090b034723c */ /* 0x044ff00000001834 */
[C---:B------:R-:W-:Y:S01]  /*aa10*/  HMMA.16816.F32 R56, R176.reuse, R146, R56 ;  /* 0x00000092b038723c */ /* 0x040fe20000001838 */
[----:B------:R-:W2:Y:S07]  /*aa20*/  LDSM.16.M88.4 R144, [R206+-0x1800] ;  /* 0xffe80000ce90783b */ /* 0x000eae0000000200 */
[C---:B---3--:R-:W-:Y:S08]  /*aa30*/  HMMA.16816.F32 R60, R176.reuse, R148, R60 ;  /* 0x00000094b03c723c */ /* 0x048ff0000000183c */
[----:B------:R-:W-:Y:S01]  /*aa40*/  HMMA.16816.F32 R64, R176, R150, R64 ;  /* 0x00000096b040723c */ /* 0x000fe20000001840 */
[----:B------:R-:W3:Y:S07]  /*aa50*/  LDSM.16.M88.4 R148, [R206+-0x1000] ;  /* 0xfff00000ce94783b */ /* 0x000eee0000000200 */
[C---:B----4-:R-:W-:Y:S08]  /*aa60*/  HMMA.16816.F32 R4, R180.reuse, R152, R4 ;  /* 0x00000098b404723c */ /* 0x050ff00000001804 */
[C---:B------:R-:W-:Y:S01]  /*aa70*/  HMMA.16816.F32 R8, R180.reuse, R154, R8 ;  /* 0x0000009ab408723c */ /* 0x040fe20000001808 */
[----:B------:R-:W4:Y:S07]  /*aa80*/  LDSM.16.M88.4 R152, [R206+-0x800] ;  /* 0xfff80000ce98783b */ /* 0x000f2e0000000200 */
[C---:B------:R-:W-:Y:S08]  /*aa90*/  HMMA.16816.F32 R12, R180.reuse, R168, R12 ;  /* 0x000000a8b40c723c */ /* 0x040ff0000000180c */
[C---:B------:R-:W-:Y:S01]  /*aaa0*/  HMMA.16816.F32 R16, R180.reuse, R170, R16 ;  /* 0x000000aab410723c */ /* 0x040fe20000001810 */
[----:B------:R-:W-:Y:S07]  /*aab0*/  LDSM.16.M88.4 R168, [R205+0x4800] ;  /* 0x00480000cda8783b */ /* 0x000fee0000000200 */
[C---:B-----5:R-:W-:Y:S08]  /*aac0*/  HMMA.16816.F32 R20, R180.reuse, R156, R20 ;  /* 0x0000009cb414723c */ /* 0x060ff00000001814 */
[C---:B------:R-:W-:Y:S01]  /*aad0*/  HMMA.16816.F32 R24, R180.reuse, R158, R24 ;  /* 0x0000009eb418723c */ /* 0x040fe20000001818 */
[----:B------:R-:W5:Y:S07]  /*aae0*/  LDSM.16.M88.4 R156, [R205+0x4000] ;  /* 0x00400000cd9c783b */ /* 0x000f6e0000000200 */
        /* <DEDUP_REMOVED lines=17> */
[----:B------:R-:W5:Y:S07]  /*ac00*/  LDSM.16.M88.4 R156, [R205+0x7800] ;  /* 0x00780000cd9c783b */ /* 0x000f6e0000000200 */
[C---:B------:R-:W-:Y:S08]  /*ac10*/  HMMA.16816.F32 R12, R184.reuse, R168, R12 ;  /* 0x000000a8b80c723c */ /* 0x040ff0000000180c */
[C---:B------:R-:W-:Y:S01]  /*ac20*/  HMMA.16816.F32 R16, R184.reuse, R170, R16 ;  /* 0x000000aab810723c */ /* 0x040fe20000001810 */
[----:B------:R-:W-:Y:S07]  /*ac30*/  LDSM.16.M88.4 R168, [R116] ;  /* 0x0000000074a8783b */ /* 0x000fee0000000200 */
[C---:B-1----:R-:W-:Y:S08]  /*ac40*/  HMMA.16816.F32 R20, R184.reuse, R160, R20 ;  /* 0x000000a0b814723c */ /* 0x042ff00000001814 */
[C---:B------:R-:W-:Y:S01]  /*ac50*/  HMMA.16816.F32 R24, R184.reuse, R162, R24 ;  /* 0x000000a2b818723c */ /* 0x040fe20000001818 */
[----:B------:R-:W1:Y:S07]  /*ac60*/  LDSM.16.M88.4 R160, [R0] ;  /* 0x0000000000a0783b */ /* 0x000e6e0000000200 */
[C---:B------:R-:W-:Y:S08]  /*ac70*/  HMMA.16816.F32 R28, R184.reuse, R164, R28 ;  /* 0x000000a4b81c723c */ /* 0x040ff0000000181c */
[C---:B------:R-:W-:Y:S01]  /*ac80*/  HMMA.16816.F32 R32, R184.reuse, R166, R32 ;  /* 0x000000a6b820723c */ /* 0x040fe20000001820 */
[----:B------:R-:W1:Y:S07]  /*ac90*/  LDSM.16.M88.4 R164, [R200] ;  /* 0x00000000c8a4783b */ /* 0x000e6e0000000200 */
[C---:B--2---:R-:W-:Y:S08]  /*aca0*/  HMMA.16816.F32 R36, R184.reuse, R144, R36 ;  /* 0x00000090b824723c */ /* 0x044ff00000001824 */
[C---:B------:R-:W-:Y:S01]  /*acb0*/  HMMA.16816.F32 R40, R184.reuse, R146, R40 ;  /* 0x00000092b828723c */ /* 0x040fe20000001828 */
[----:B------:R-:W2:Y:S07]  /*acc0*/  LDSM.16.M88.4 R144, [R201] ;  /* 0x00000000c990783b */ /* 0x000eae0000000200 */
[C---:B---3--:R-:W-:Y:S08]  /*acd0*/  HMMA.16816.F32 R44, R184.reuse, R148, R44 ;  /* 0x00000094b82c723c */ /* 0x048ff0000000182c */
[C---:B------:R-:W-:Y:S01]  /*ace0*/  HMMA.16816.F32 R48, R184.reuse, R150, R48 ;  /* 0x00000096b830723c */ /* 0x040fe20000001830 */
[----:B------:R-:W3:Y:S07]  /*acf0*/  LDSM.16.M88.4 R148, [R202] ;  /* 0x00000000ca94783b */ /* 0x000eee0000000200 */
[C---:B----4-:R-:W-:Y:S08]  /*ad00*/  HMMA.16816.F32 R52, R184.reuse, R152, R52 ;  /* 0x00000098b834723c */ /* 0x050ff00000001834 */
[C---:B------:R-:W-:Y:S01]  /*ad10*/  HMMA.16816.F32 R56, R184.reuse, R154, R56 ;  /* 0x0000009ab838723c */ /* 0x040fe20000001838 */
[----:B------:R-:W4:Y:S07]  /*ad20*/  LDSM.16.M88.4 R152, [R203] ;  /* 0x00000000cb98783b */ /* 0x000f2e0000000200 */
[C---:B-----5:R-:W-:Y:S01]  /*ad30*/  HMMA.16816.F32 R60, R184.reuse, R156, R60 ;  /* 0x0000009cb83c723c */ /* 0x060fe2000000183c */
[----:B------:R-:W-:Y:S07]  /*ad40*/  LDSM.16.M88.4 R200, [R207+0x5800] ;  /* 0x00580000cfc8783b */ /* 0x000fee0000000200 */
[----:B------:R-:W-:Y:S01]  /*ad50*/  HMMA.16816.F32 R64, R184, R158, R64 ;  /* 0x0000009eb840723c */ /* 0x000fe20000001840 */
[----:B------:R-:W5:Y:S07]  /*ad60*/  LDSM.16.M88.4 R156, [R212] ;  /* 0x00000000d49c783b */ /* 0x000f6e0000000200 */
        /* <DEDUP_REMOVED lines=23> */
[----:B------:R-:W5:Y:S07]  /*aee0*/  LDSM.16.M88.4 R156, [R206] ;  /* 0x00000000ce9c783b */ /* 0x000f6e0000000200 */
[C---:B-1----:R-:W-:Y:S08]  /*aef0*/  HMMA.16816.F32 R4, R192.reuse, R160, R4 ;  /* 0x000000a0c004723c */ /* 0x042ff00000001804 */
        /* <DEDUP_REMOVED lines=16> */
[----:B------:R-:W1:Y:S07]  /*b000*/  LDSM.16.M88.4 R144, [R206+0x800] ;  /* 0x00080000ce90783b */ /* 0x000e6e0000000200 */
[C---:B---3--:R-:W-:Y:S08]  /*b010*/  HMMA.16816.F32 R52, R192.reuse, R148, R52 ;  /* 0x00000094c034723c */ /* 0x048ff00000001834 */
[C---:B------:R-:W-:Y:S01]  /*b020*/  HMMA.16816.F32 R56, R192.reuse, R150, R56 ;  /* 0x00000096c038723c */ /* 0x040fe20000001838 */
[----:B------:R-:W2:Y:S01]  /*b030*/  LDSM.16.M88.4 R148, [R206+0x3800] ;  /* 0x00380000ce94783b */ /* 0x000ea20000000200 */
[----:B------:R-:W-:Y:S06]  /*b040*/  DEPBAR.LE SB0, 0x0 ;  /* 0x000080000000791a */ /* 0x000fec0000000000 */
[C---:B----4-:R-:W-:Y:S01]  /*b050*/  HMMA.16816.F32 R60, R192.reuse, R152, R60 ;  /* 0x00000098c03c723c */ /* 0x050fe2000000183c */
[----:B------:R-:W-:Y:S07]  /*b060*/  BAR.SYNC.DEFER_BLOCKING 0x0 ;  /* 0x0000000000007b1d */ /* 0x000fee0000010000 */
[----:B------:R-:W-:Y:S08]  /*b070*/  HMMA.16816.F32 R64, R192, R154, R64 ;  /* 0x0000009ac040723c */ /* 0x000ff00000001840 */
[C---:B-----5:R-:W-:Y:S08]  /*b080*/  HMMA.16816.F32 R4, R196.reuse, R156, R4 ;  /* 0x0000009cc404723c */ /* 0x060ff00000001804 */
        /* <DEDUP_REMOVED lines=15> */
[----:B------:R-:W-:Y:S07]  /*b180*/  @!UPT UIADD3 URZ, URZ, URZ, URZ ;  /* 0x0000003f3f3ff290 */ /* 0x000fee000fffe03f */
[----:B------:R-:W-:-:S11]  /*b190*/  @!P0 BRA `(.L_x_483) ;  /* 0x0000051000008947 */ /* 0x000fd60003800000 */
[----:B------:R-:W-:Y:S01]  /*b1a0*/  IMAD.MOV.U32 R221, RZ, RZ, RZ ;  /* 0x000000ffffdd7224 */ /* 0x000fe200078e00ff */
[----:B------:R-:W2:Y:S01]  /*b1b0*/  LDL R232, [R1+0x10] ;  /* 0x0000100001e87983 */ /* 0x000ea20000100800 */
[----:B------:R-:W-:Y:S02]  /*b1c0*/  IMAD.SHL.U32 R156, R237, 0x2, RZ ;  /* 0x00000002ed9c7824 */ /* 0x000fe400078e00ff */
[----:B------:R-:W-:Y:S01]  /*b1d0*/  IMAD.SHL.U32 R155, R226, 0x2, RZ ;  /* 0x00000002e29b7824 */ /* 0x000fe200078e00ff */
[----:B------:R-:W3:Y:S04]  /*b1e0*/  LDL R227, [R1+0x8] ;  /* 0x0000080001e37983 */ /* 0x000ee80000100800 */
        /* <DEDUP_REMOVED lines=12> */
[C---:B------:R-:W-:Y:S02]  /*b2b0*/  @!P1 LEA R116, P0, R3.reuse, c[0x0][0x2a0], 0x2 ;  /* 0x0000a80003749a11 */ /* 0x040fe400078010ff */
[----:B------:R-:W-:Y:S01]  /*b2c0*/  SHF.R.S32.HI R225, RZ, 0x1f, R237 ;  /* 0x0000001fffe17819 */ /* 0x000fe200000114ed */
[----:B------:R-:W-:Y:S01]  /*b2d0*/  IMAD R222, R0, c[0x0][0x2b8], R2 ;  /* 0x0000ae0000de7a24 */ /* 0x000fe200078e0202 */
[----:B------:R-:W-:Y:S02]  /*b2e0*/  @!P1 LEA.HI.X R117, R3, c[0x0][0x2a4], R117, 0x2, P0 ;  /* 0x0000a90003759a11 */ /* 0x000fe400000f1475 */
[----:B------:R-:W-:Y:S01]  /*b2f0*/  SHF.L.U64.HI R144, R237, 0x1, R225 ;  /* 0x00000001ed907819 */ /* 0x000fe200000102e1 */
        /* <DEDUP_REMOVED lines=18> */
.L_x_531:
[----:B------:R-:W-:-:S05]  /*b420*/  BRA.DIV ~URZ, `(.L_x_485) ;  /* 0x00006d527f007947 */ /* 0x000fca000b800000 */
[----:B------:R-:W3:Y:S01]  /*b430*/  SHFL.IDX PT, R146, R116, RZ, 0x181f ;  /* 0x00181fff74927589 */ /* 0x000ee200000e0000 */
[C---:B------:R-:W-:Y:S02]  /*b440*/  IADD3 R2, -R218.reuse, 0x10, RZ ;  /* 0x00000010da027810 */ /* 0x040fe40007ffe1ff */
[----:B------:R-:W-:Y:S01]  /*b450*/  ISETP.NE.U32.AND P0, PT, R218, RZ, PT ;  /* 0x000000ffda00720c */ /* 0x000fe20003f05070 */
[----:B------:R-:W4:Y:S01]  /*b460*/  SHFL.IDX PT, R3, R116, 0x1, 0x181f ;  /* 0x00381f0074037f89 */ /* 0x000f2200000e0000 */
[----:B------:R-:W-:Y:S03]  /*b470*/  LOP3.LUT R2, R2, 0xf, RZ, 0xc0, !PT ;  /* 0x0000000f02027812 */ /* 0x000fe600078ec0ff */
[----:B------:R-:W5:Y:S04]  /*b480*/  SHFL.IDX PT, R153, R0, 0x1, 0x181f ;  /* 0x00381f0000997f89 */ /* 0x000f6800000e0000 */
[----:B------:R-:W1:Y:S04]  /*b490*/  SHFL.IDX PT, R152, R116, 0x2, 0x181f ;  /* 0x00581f0074987f89 */ /* 0x000e6800000e0000 */
[----:B------:R-:W2:Y:S04]  /*b4a0*/  SHFL.IDX PT, R154, R0, 0x2, 0x181f ;  /* 0x00581f00009a7f89 */ /* 0x000ea800000e0000 */
[----:B-1----:R-:W1:Y:S04]  /*b4b0*/  SHFL.IDX PT, R0, R0, 0x3, 0x181f ;  /* 0x00781f0000007f89 */ /* 0x002e6800000e0000 */
[----:B------:R-:W1:Y:S01]  /*b4c0*/  SHFL.IDX PT, R116, R116, 0x3, 0x181f ;  /* 0x00781f0074747f89 */ /* 0x000e6200000e0000 */
[----:B---3--:R-:W-:Y:S02]  /*b4d0*/  IADD3 R148, P6, P5, R2, R146, R155 ;  /* 0x0000009202947210 */ /* 0x008fe40007dde09b */
[----:B------:R-:W-:Y:S02]  /*b4e0*/  IADD3 R146, P4, R146, R156, RZ ;  /* 0x0000009c92927210 */ /* 0x000fe40007f9e0ff */
[----:B--2---:R-:W-:Y:S02]  /*b4f0*/  IADD3.X R149, RZ, R145, R117, P6, P5 ;  /* 0x00000091ff957210 */ /* 0x004fe400037ea475 */
[C---:B----4-:R-:W-:Y:S01]  /*b500*/  IADD3 R150, P6, P5, R2.reuse, R3, R155 ;  /* 0x0000000302967210 */ /* 0x050fe20007dde09b */
[--C-:B------:R-:W-:Y:S02]  /*b510*/  IMAD.X R147, R145, 0x1, R144.reuse, P4 ;  /* 0x0000000191937824 */ /* 0x100fe400020e0690 */
[----:B------:R2:W-:Y:S01]  /*b520*/  LDGSTS.E.BYPASS.LTC128B.128.ZFILL [R219+0x8100], [R148.64], P0 ;  /* 0x0810000094db7fae */ /* 0x0005e20008141d46 */
[----:B-----5:R-:W-:Y:S02]  /*b530*/  IADD3.X R151, RZ, R153, R117, P6, P5 ;  /* 0x00000099ff977210 */ /* 0x020fe400037ea475 */
[----:B------:R-:W-:Y:S01]  /*b540*/  IADD3 R2, P6, P5, R2, R152, R155 ;  /* 0x0000009802027210 */ /* 0x000fe20007dde09b */
[----:B------:R3:W-:Y:S04]  /*b550*/  LDGSTS.E.BYPASS.LTC128B.128 [R219+0xc100], [R146.64], !P2 ;  /* 0x0c10000092db7fae */ /* 0x0007e8000d101d46 */
[----:B------:R4:W-:Y:S01]  /*b560*/  LDGSTS.E.BYPASS.LTC128B.128.ZFILL [R219+0x9100], [R150.64], P0 ;  /* 0x0910000096db7fae */ /* 0x0009e20008141d46 */
[----:B--2---:R-:W-:Y:S02]  /*b570*/  IADD3 R148, P4, R3, R156, RZ ;  /* 0x0000009c03947210 */ /* 0x004fe40007f9e0ff */
[----:B------:R-:W-:Y:S03]  /*b580*/  IADD3.X R3, RZ, R154, R117, P6, P5 ;  /* 0x0000009aff037210 */ /* 0x000fe600037ea475 */
[--C-:B------:R-:W-:Y:S01]  /*b590*/  IMAD.X R149, R153, 0x1, R144.reuse, P4 ;  /* 0x0000000199957824 */ /* 0x100fe200020e0690 */
[----:B---3--:R-:W-:Y:S04]  /*b5a0*/  IADD3 R146, P4, R152, R156, RZ ;  /* 0x0000009c98927210 */ /* 0x008fe80007f9e0ff */
[----:B------:R4:W-:Y:S01]  /*b5b0*/  LDGSTS.E.BYPASS.LTC128B.128 [R219+0xd100], [R148.64], !P2 ;  /* 0x0d10000094db7fae */ /* 0x0009e2000d101d46 */
[----:B------:R-:W-:Y:S03]  /*b5c0*/  IMAD.X R147, R154, 0x1, R144, P4 ;  /* 0x000000019a937824 */ /* 0x000fe600020e0690 */
[----:B------:R4:W-:Y:S04]  /*b5d0*/  LDGSTS.E.BYPASS.LTC128B.128.ZFILL [R219+0xa100], [R2.64], P0 ;  /* 0x0a10000002db7fae */ /* 0x0009e80008141d46 */
[----:B------:R4:W-:Y:S02]  /*b5e0*/  LDGSTS.E.BYPASS.LTC128B.128 [R219+0xe100], [R146.64], !P2 ;  /* 0x0e10000092db7fae */ /* 0x0009e4000d101d46 */
.L_x_532:
[C---:B-1--4-:R-:W-:Y:S02]  /*b5f0*/  IADD3 R3, -R218.reuse, 0x10, RZ ;  /* 0x00000010da037810 */ /* 0x052fe40007ffe1ff */
[----:B------:R-:W-:Y:S02]  /*b600*/  ISETP.NE.U32.AND P0, PT, R218, RZ, PT ;  /* 0x000000ffda00720c */ /* 0x000fe40003f05070 */
[----:B------:R-:W-:Y:S02]  /*b610*/  LOP3.LUT R3, R3, 0xf, RZ, 0xc0, !PT ;  /* 0x0000000f03037812 */ /* 0x000fe400078ec0ff */
[----:B------:R-:W-:Y:S02]  /*b620*/  IADD3 R2, P4, R116, R156, RZ ;  /* 0x0000009c74027210 */ /* 0x000fe40007f9e0ff */
[----:B------:R-:W-:Y:S03]  /*b630*/  IADD3 R116, P6, P5, R3, R116, R155 ;  /* 0x0000007403747210 */ /* 0x000fe60007dde09b */
[----:B------:R-:W-:Y:S01]  /*b640*/  IMAD.X R3, R0, 0x1, R144, P4 ;  /* 0x0000000100037824 */ /* 0x000fe200020e0690 */
[----:B------:R-:W-:Y:S05]  /*b650*/  IADD3.X R117, RZ, R0, R117, P6, P5 ;  /* 0x00000000ff757210 */ /* 0x000fea00037ea475 */
[----:B------:R-:W-:Y:S01]  /*b660*/  @!PT LDS RZ, [RZ] ;  /* 0x00000000fffff984 */ /* 0x000fe20000000800 */
[----:B------:R-:W-:Y:S01]  /*b670*/  @!PT LDS RZ, [RZ] ;  /* 0x00000000fffff984 */ /* 0x000fe20000000800 */
[----:B------:R-:W-:Y:S01]  /*b680*/  @!PT LDS RZ, [RZ] ;  /* 0x00000000fffff984 */ /* 0x000fe20000000800 */
[----:B------:R1:W-:Y:S04]  /*b690*/  LDGSTS.E.BYPASS.LTC128B.128.ZFILL [R219+0xb100], [R116.64], P0 ;  /* 0x0b10000074db7fae */ /* 0x0003e80008141d46 */
[----:B------:R1:W-:Y:S02]  /*b6a0*/  LDGSTS.E.BYPASS.LTC128B.128 [R219+0xf100], [R2.64], !P2 ;  /* 0x0f10000002db7fae */ /* 0x0003e4000d101d46 */
.L_x_483:
[----:B------:R-:W-:Y:S05]  /*b6b0*/  BSYNC B0 ;  /* 0x0000000000007941 */ /* 0x000fea0003800000 */
.L_x_482:
[----:B-1----:R-:W-:Y:S01]  /*b6c0*/  FMNMX.FTZ R2, R4, R118, !PT ;  /* 0x0000007604027209 */ /* 0x002fe20007810000 */
        /* <DEDUP_REMOVED lines=63> */
[----:B------:R-:W-:Y:S01]  /*bac0*/  FMNMX.FTZ R144, R67, R0, !PT ;  /* 0x0000000043907209 */ /* 0x000fe20007810000 */
[----:B------:R-:W-:-:S05]  /*bad0*/  BRA.DIV ~URZ, `(.L_x_486) ;  /* 0x00006b627f007947 */ /* 0x000fca000b800000 */
[----:B------:R-:W1:Y:S04]  /*bae0*/  SHFL.BFLY PT, R117, R116, 0x2, 0x1f ;  /* 0x0c401f0074757f89 */ /* 0x000e6800000e0000 */
[----:B------:R-:W2:Y:S01]  /*baf0*/  SHFL.BFLY PT, R0, R144, 0x2, 0x1f ;  /* 0x0c401f0090007f89 */ /* 0x000ea200000e0000 */
[----:B-1----:R-:W-:Y:S02]  /*bb00*/  FMNMX.FTZ R117, R116, R117, !PT ;  /* 0x0000007574757209 */ /* 0x002fe40007810000 */
[----:B--2---:R-:W-:Y:S03]  /*bb10*/  FMNMX.FTZ R116, R144, R0, !PT ;  /* 0x0000000090747209 */ /* 0x004fe60007810000 */
[----:B------:R-:W1:Y:S04]  /*bb20*/  SHFL.BFLY PT, R2, R117, 0x1, 0x1f ;  /* 0x0c201f0075027f89 */ /* 0x000e6800000e0000 */
[----:B------:R2:W3:Y:S01]  /*bb30*/  SHFL.BFLY PT, R0, R116, 0x1, 0x1f ;  /* 0x0c201f0074007f89 */ /* 0x0004e200000e0000 */
[----:B-1----:R-:W-:Y:S04]  /*bb40*/  FMNMX.FTZ R117, R117, R2, !PT ;  /* 0x0000000275757209 */ /* 0x002fe80007810000 */
.L_x_533:
[----:B---3--:R-:W-:Y:S01]  /*bb50*/  FMNMX.FTZ R3, R0, R116, !PT ;  /* 0x0000007400037209 */ /* 0x008fe20007810000 */
[C---:B------:R-:W-:Y:S01]  /*bb60*/  FADD.FTZ R2, -R117.reuse, R118 ;  /* 0x0000007675027221 */ /* 0x040fe20000010100 */
[----:B------:R-:W-:Y:S01]  /*bb70*/  WARPSYNC 0xffffffff ;  /* 0xffffffff00007948 */ /* 0x000fe20003800000 */
[----:B------:R-:W-:Y:S01]  /*bb80*/  FMUL.FTZ R156, R117, c[0x0][0x2d0] ;  /* 0x0000b400759c7a20 */ /* 0x000fe20000410000 */
[----:B------:R-:W1:Y:S01]  /*bb90*/  LDSM.16.MT88.4 R148, [R208] ;  /* 0x00000000d094783b */ /* 0x000e620000004200 */
[----:B------:R-:W-:Y:S01]  /*bba0*/  FADD.FTZ R0, -R3, R119 ;  /* 0x0000007703007221 */ /* 0x000fe20000010100 */
[----:B------:R-:W-:Y:S01]  /*bbb0*/  ISETP.GT.AND P0, PT, R223, RZ, PT ;  /* 0x000000ffdf00720c */ /* 0x000fe20003f04270 */
[----:B------:R-:W-:Y:S02]  /*bbc0*/  FMUL.FTZ R118, R3, c[0x0][0x2d0] ;  /* 0x0000b40003767a20 */ /* 0x000fe40000410000 */
[----:B------:R-:W-:Y:S02]  /*bbd0*/  FMUL.FTZ R2, R2, c[0x0][0x2d0] ;  /* 0x0000b40002027a20 */ /* 0x000fe40000410000 */
[----:B------:R-:W-:Y:S01]  /*bbe0*/  FMUL.FTZ R0, R0, c[0x0][0x2d0] ;  /* 0x0000b40000007a20 */ /* 0x000fe20000410000 */
[----:B------:R-:W3:Y:S01]  /*bbf0*/  LDSM.16.MT88.4 R152, [R210] ;  /* 0x00000000d298783b */ /* 0x000ee20000004200 */
[--C-:B------:R-:W-:Y:S02]  /*bc00*/  FFMA.FTZ R6, R6, c[0x0][0x2d0], -R118.reuse ;  /* 0x0000b40006067a23 */ /* 0x100fe40000010876 */
[----:B------:R-:W-:Y:S01]  /*bc10*/  FFMA.FTZ R7, R7, c[0x0][0x2d0], -R118 ;  /* 0x0000b40007077a23 */ /* 0x000fe20000010876 */
[----:B------:R-:W4:Y:S01]  /*bc20*/  MUFU.EX2 R2, R2 ;  /* 0x0000000200027308 */ /* 0x000f220000000800 */
[--C-:B------:R-:W-:Y:S02]  /*bc30*/  FFMA.FTZ R4, R4, c[0x0][0x2d0], -R156.reuse ;  /* 0x0000b40004047a23 */ /* 0x100fe4000001089c */
[----:B------:R-:W-:Y:S01]  /*bc40*/  FFMA.FTZ R5, R5, c[0x0][0x2d0], -R156 ;  /* 0x0000b40005057a23 */ /* 0x000fe2000001089c */
[----:B------:R-:W5:Y:S01]  /*bc50*/  LDL.LU R203, [R1] ;  /* 0x0000000001cb7983 */ /* 0x000f620000300800 */
[--C-:B------:R-:W-:Y:S02]  /*bc60*/  FFMA.FTZ R10, R10, c[0x0][0x2d0], -R118.reuse ;  /* 0x0000b4000a0a7a23 */ /* 0x100fe40000010876 */
[----:B------:R-:W-:Y:S02]  /*bc70*/  FFMA.FTZ R11, R11, c[0x0][0x2d0], -R118 ;  /* 0x0000b4000b0b7a23 */ /* 0x000fe40000010876 */
[--C-:B------:R-:W-:Y:S01]  /*bc80*/  FFMA.FTZ R8, R8, c[0x0][0x2d0], -R156.reuse ;  /* 0x0000b40008087a23 */ /* 0x100fe2000001089c */
[----:B------:R4:W-:Y:S01]  /*bc90*/  MUFU.EX2 R166, R4 ;  /* 0x0000000400a67308 */ /* 0x0009e20000000800 */
[----:B------:R-:W-:Y:S02]  /*bca0*/  FFMA.FTZ R9, R9, c[0x0][0x2d0], -R156 ;  /* 0x0000b40009097a23 */ /* 0x000fe4000001089c */
[--C-:B------:R-:W-:Y:S02]  /*bcb0*/  FFMA.FTZ R14, R14, c[0x0][0x2d0], -R118.reuse ;  /* 0x0000b4000e0e7a23 */ /* 0x100fe40000010876 */
[----:B------:R-:W-:Y:S02]  /*bcc0*/  FFMA.FTZ R15, R15, c[0x0][0x2d0], -R118 ;  /* 0x0000b4000f0f7a23 */ /* 0x000fe40000010876 */
[--C-:B------:R-:W-:Y:S02]  /*bcd0*/  FFMA.FTZ R12, R12, c[0x0][0x2d0], -R156.reuse ;  /* 0x0000b4000c0c7a23 */ /* 0x100fe4000001089c */
[----:B------:R-:W-:Y:S01]  /*bce0*/  FFMA.FTZ R13, R13, c[0x0][0x2d0], -R156 ;  /* 0x0000b4000d0d7a23 */ /* 0x000fe2000001089c */
[----:B------:R-:W2:Y:S01]  /*bcf0*/  MUFU.EX2 R175, R5 ;  /* 0x0000000500af7308 */ /* 0x000ea20000000800 */
[--C-:B------:R-:W-:Y:S02]  /*bd00*/  FFMA.FTZ R18, R18, c[0x0][0x2d0], -R118.reuse ;  /* 0x0000b40012127a23 */ /* 0x100fe40000010876 */
[----:B------:R-:W-:Y:S02]  /*bd10*/  FFMA.FTZ R19, R19, c[0x0][0x2d0], -R118 ;  /* 0x0000b40013137a23 */ /* 0x000fe40000010876 */
[--C-:B------:R-:W-:Y:S02]  /*bd20*/  FFMA.FTZ R24, R24, c[0x0][0x2d0], -R156.reuse ;  /* 0x0000b40018187a23 */ /* 0x100fe4000001089c */
[----:B------:R-:W-:Y:S02]  /*bd30*/  FFMA.FTZ R25, R25, c[0x0][0x2d0], -R156 ;  /* 0x0000b40019197a23 */ /* 0x000fe4000001089c */
[--C-:B------:R-:W-:Y:S01]  /*bd40*/  FFMA.FTZ R26, R26, c[0x0][0x2d0], -R118.reuse ;  /* 0x0000b4001a1a7a23 */ /* 0x100fe20000010876 */
[----:B------:R-:W-:Y:S01]  /*bd50*/  MUFU.EX2 R0, R0 ;  /* 0x0000000000007308 */ /* 0x000fe20000000800 */
[--C-:B------:R-:W-:Y:S02]  /*bd60*/  FFMA.FTZ R27, R27, c[0x0][0x2d0], -R118.reuse ;  /* 0x0000b4001b1b7a23 */ /* 0x100fe40000010876 */
[--C-:B------:R-:W-:Y:S02]  /*bd70*/  FFMA.FTZ R22, R22, c[0x0][0x2d0], -R118.reuse ;  /* 0x0000b40016167a23 */ /* 0x100fe40000010876 */
[----:B------:R-:W-:Y:S02]  /*bd80*/  FFMA.FTZ R23, R23, c[0x0][0x2d0], -R118 ;  /* 0x0000b40017177a23 */ /* 0x000fe40000010876 */
[--C-:B------:R-:W-:Y:S02]  /*bd90*/  FFMA.FTZ R28, R28, c[0x0][0x2d0], -R156.reuse ;  /* 0x0000b4001c1c7a23 */ /* 0x100fe4000001089c */
[----:B------:R-:W-:Y:S01]  /*bda0*/  FFMA.FTZ R29, R29, c[0x0][0x2d0], -R156 ;  /* 0x0000b4001d1d7a23 */ /* 0x000fe2000001089c */
[----:B------:R-:W-:Y:S01]  /*bdb0*/  MUFU.EX2 R172, R6 ;  /* 0x0000000600ac7308 */ /* 0x000fe20000000800 */
[--C-:B------:R-:W-:Y:S02]  /*bdc0*/  FFMA.FTZ R30, R30, c[0x0][0x2d0], -R118.reuse ;  /* 0x0000b4001e1e7a23 */ /* 0x100fe40000010876 */
[----:B------:R-:W-:Y:S02]  /*bdd0*/  FFMA.FTZ R31, R31, c[0x0][0x2d0], -R118 ;  /* 0x0000b4001f1f7a23 */ /* 0x000fe40000010876 */
[--C-:B------:R-:W-:Y:S02]  /*bde0*/  FFMA.FTZ R32, R32, c[0x0][0x2d0], -R156.reuse ;  /* 0x0000b40020207a23 */ /* 0x100fe4000001089c */
[----:B------:R-:W-:Y:S02]  /*bdf0*/  FFMA.FTZ R33, R33, c[0x0][0x2d0], -R156 ;  /* 0x0000b40021217a23 */ /* 0x000fe4000001089c */
[--C-:B------:R-:W-:Y:S01]  /*be00*/  FFMA.FTZ R34, R34, c[0x0][0x2d0], -R118.reuse ;  /* 0x0000b40022227a23 */ /* 0x100fe20000010876 */
[----:B------:R-:W-:Y:S01]  /*be10*/  MUFU.EX2 R174, R7 ;  /* 0x0000000700ae7308 */ /* 0x000fe20000000800 */
[----:B--2---:R-:W-:Y:S02]  /*be20*/  FFMA.FTZ R116, R35, c[0x0][0x2d0], -R118 ;  /* 0x0000b40023747a23 */ /* 0x004fe40000010876 */
        /* <DEDUP_REMOVED lines=8> */
[--C-:B------:R-:W-:Y:S02]  /*beb0*/  FFMA.FTZ R43, R43, c[0x0][0x2d0], -R118.reuse ;  /* 0x0000b4002b2b7a23 */ /* 0x100fe40000010876 */
[--C-:B------:R-:W-:Y:S01]  /*bec0*/  FFMA.FTZ R50, R50, c[0x0][0x2d0], -R118.reuse ;  /* 0x0000b40032327a23 */ /* 0x100fe20000010876 */
[----:B------:R-:W2:Y:S01]  /*bed0*/  MUFU.EX2 R200, R9 ;  /* 0x0000000900c87308 */ /* 0x000ea20000000800 */
[----:B------:R-:W-:Y:S02]  /*bee0*/  FFMA.FTZ R51, R51, c[0x0][0x2d0], -R118 ;  /* 0x0000b40033337a23 */ /* 0x000fe40000010876 */
[--C-:B------:R-:W-:Y:S02]  /*bef0*/  FFMA.FTZ R44, R44, c[0x0][0x2d0], -R156.reuse ;  /* 0x0000b4002c2c7a23 */ /* 0x100fe4000001089c */
[----:B------:R-:W-:Y:S02]  /*bf00*/  FFMA.FTZ R45, R45, c[0x0][0x2d0], -R156 ;  /* 0x0000b4002d2d7a23 */ /* 0x000fe4000001089c */
        /* <DEDUP_REMOVED lines=11> */
[----:B------:R-:W-:Y:S02]  /*bfc0*/  FFMA.FTZ R67, R67, c[0x0][0x2d0], -R118 ;  /* 0x0000b40043437a23 */ /* 0x000fe40000010876 */
[----:B------:R-:W2:Y:S01]  /*bfd0*/  LDL.LU R118, [R1+0x4] ;  /* 0x0000040001767983 */ /* 0x000ea20000300800 */
[--C-:B------:R-:W-:Y:S02]  /*bfe0*/  FFMA.FTZ R16, R16, c[0x0][0x2d0], -R156.reuse ;  /* 0x0000b40010107a23 */ /* 0x100fe4000001089c */
[----:B------:R-:W-:Y:S01]  /*bff0*/  MUFU.EX2 R171, R12 ;  /* 0x0000000c00ab7308 */ /* 0x000fe20000000800 */
        /* <DEDUP_REMOVED lines=15> */
[----:B------:R-:W-:Y:S10]  /*c0f0*/  MUFU.EX2 R165, R15 ;  /* 0x0000000f00a57308 */ /* 0x000ff40000000800 */
        /* <DEDUP_REMOVED lines=11> */
[----:B------:R-:W1:Y:S10]  /*c1b0*/  MUFU.EX2 R162, R21 ;  /* 0x0000001500a27308 */ /* 0x000e740000000800 */
[----:B------:R1:W-:Y:S10]  /*c1c0*/  MUFU.EX2 R158, R22 ;  /* 0x00000016009e7308 */ /* 0x0003f40000000800 */
[----:B------:R-:W1:Y:S10]  /*c1d0*/  MUFU.EX2 R157, R23 ;  /* 0x00000017009d7308 */ /* 0x000e740000000800 */
        /* <DEDUP_REMOVED lines=15> */
[----:B------:R-:W-:Y:S01]  /*c2d0*/  MUFU.EX2 R66, R66 ;  /* 0x0000004200427308 */ /* 0x000fe20000000800 */
[C---:B----4-:R-:W-:Y:S01]  /*c2e0*/  FMUL.FTZ R4, R2.reuse, R120 ;  /* 0x0000007802047220 */ /* 0x050fe20000410000 */
[----:B------:R-:W-:Y:S01]  /*c2f0*/  F2FP.PACK_AB R144, R175, R166 ;  /* 0x000000a6af90723e */ /* 0x000fe200000000ff */
[----:B------:R-:W-:Y:S01]  /*c300*/  FMUL.FTZ R5, R2, R121 ;  /* 0x0000007902057220 */ /* 0x000fe20000410000 */
[----:B--2---:R-:W-:Y:S01]  /*c310*/  F2FP.PACK_AB R146, R200, R202 ;  /* 0x000000cac892723e */ /* 0x004fe200000000ff */
[----:B------:R-:W-:Y:S01]  /*c320*/  FMUL.FTZ R6, R0, R122 ;  /* 0x0000007a00067220 */ /* 0x000fe20000410000 */
[----:B------:R-:W-:Y:S01]  /*c330*/  F2FP.PACK_AB R145, R174, R172 ;  /* 0x000000acae91723e */ /* 0x000fe200000000ff */
[----:B------:R-:W-:Y:S01]  /*c340*/  FMUL.FTZ R7, R0, R123 ;  /* 0x0000007b00077220 */ /* 0x000fe20000410000 */
[----:B-1----:R-:W-:Y:S01]  /*c350*/  F2FP.PACK_AB R147, R201, R173 ;  /* 0x000000adc993723e */ /* 0x002fe200000000ff */
[----:B------:R-:W1:Y:S01]  /*c360*/  LDSM.16.MT88.4 R120, [R209] ;  /* 0x00000000d178783b */ /* 0x000e620000004200 */
[----:B------:R-:W-:Y:S01]  /*c370*/  FMUL.FTZ R8, R2, R124 ;  /* 0x0000007c02087220 */ /* 0x000fe20000410000 */
[----:B------:R-:W-:Y:S01]  /*c380*/  F2FP.PACK_AB R20, R162, R161 ;  /* 0x000000a1a214723e */ /* 0x000fe200000000ff */
[----:B------:R-:W-:Y:S01]  /*c390*/  FMUL.FTZ R9, R2, R125 ;  /* 0x0000007d02097220 */ /* 0x000fe20000410000 */
[----:B------:R-:W-:Y:S01]  /*c3a0*/  F2FP.PACK_AB R22, R159, R160 ;  /* 0x000000a09f16723e */ /* 0x000fe200000000ff */
[C---:B------:R-:W-:Y:S01]  /*c3b0*/  FMUL.FTZ R10, R0.reuse, R126 ;  /* 0x0000007e000a7220 */ /* 0x040fe20000410000 */
[C---:B------:R-:W-:Y:S05]  /*c3c0*/  HMMA.16816.F32 R4, R144.reuse, R148, R4 ;  /* 0x000000949004723c */ /* 0x040fea0000001804 */
[----:B------:R-:W-:Y:S01]  /*c3d0*/  FMUL.FTZ R11, R0, R127 ;  /* 0x0000007f000b7220 */ /* 0x000fe20000410000 */
[----:B------:R-:W-:Y:S01]  /*c3e0*/  F2FP.PACK_AB R21, R157, R158 ;  /* 0x0000009e9d15723e */ /* 0x000fe200000000ff */
[----:B------:R-:W2:Y:S01]  /*c3f0*/  LDSM.16.MT88.4 R124, [R213] ;  /* 0x00000000d57c783b */ /* 0x000ea20000004200 */
[C---:B------:R-:W-:Y:S04]  /*c400*/  FMUL.FTZ R12, R2.reuse, R128 ;  /* 0x00000080020c7220 */ /* 0x040fe80000410000 */
[C---:B------:R-:W-:Y:S03]  /*c410*/  HMMA.16816.F32 R8, R144.reuse, R150, R8 ;  /* 0x000000969008723c */ /* 0x040fe60000001808 */
[C---:B------:R-:W-:Y:S01]  /*c420*/  FMUL.FTZ R68, R2.reuse, R68 ;  /* 0x0000004402447220 */ /* 0x040fe20000410000 */
[----:B------:R-:W4:Y:S01]  /*c430*/  LDSM.16.MT88.4 R148, [R208+0x4000] ;  /* 0x00400000d094783b */ /* 0x000f220000004200 */
[----:B------:R-:W-:Y:S02]  /*c440*/  FMUL.FTZ R69, R2, R69 ;  /* 0x0000004502457220 */ /* 0x000fe40000410000 */
[C---:B------:R-:W-:Y:S02]  /*c450*/  FMUL.FTZ R70, R0.reuse, R70 ;  /* 0x0000004600467220 */ /* 0x040fe40000410000 */
[----:B------:R-:W-:Y:S03]  /*c460*/  FMUL.FTZ R71, R0, R71 ;  /* 0x0000004700477220 */ /* 0x000fe60000410000 */
[----:B------:R-:W-:Y:S02]  /*c470*/  FMUL.FTZ R13, R2, R129 ;  /* 0x00000081020d7220 */ /* 0x000fe40000410000 */
[----:B------:R-:W-:Y:S02]  /*c480*/  FMUL.FTZ R14, R0, R130 ;  /* 0x00000082000e7220 */ /* 0x000fe40000410000 */
[C---:B---3--:R-:W-:Y:S03]  /*c490*/  HMMA.16816.F32 R68, R144.reuse, R152, R68 ;  /* 0x000000989044723c */ /* 0x048fe60000001844 */
[C---:B------:R-:W-:Y:S02]  /*c4a0*/  FMUL.FTZ R72, R2.reuse, R72 ;  /* 0x0000004802487220 */ /* 0x040fe40000410000 */
[----:B------:R-:W-:Y:S02]  /*c4b0*/  FMUL.FTZ R73, R2, R73 ;  /* 0x0000004902497220 */ /* 0x000fe40000410000 */
[C---:B------:R-:W-:Y:S02]  /*c4c0*/  FMUL.FTZ R74, R0.reuse, R74 ;  /* 0x0000004a004a7220 */ /* 0x040fe40000410000 */
[C---:B------:R-:W-:Y:S03]  /*c4d0*/  FMUL.FTZ R75, R0.reuse, R75 ;  /* 0x0000004b004b7220 */ /* 0x040fe60000410000 */
[----:B------:R-:W-:Y:S02]  /*c4e0*/  FMUL.FTZ R15, R0, R131 ;  /* 0x00000083000f7220 */ /* 0x000fe40000410000 */
[----:B------:R-:W-:Y:S01]  /*c4f0*/  LDSM.16.MT88.4 R128, [R208+0x800] ;  /* 0x00080000d080783b */ /* 0x000fe20000004200 */
[C---:B------:R-:W-:Y:S01]  /*c500*/  FMUL.FTZ R16, R2.reuse, R132 ;  /* 0x0000008402107220 */ /* 0x040fe20000410000 */
[C---:B------:R-:W-:Y:S03]  /*c510*/  HMMA.16816.F32 R72, R144.reuse, R154, R72 ;  /* 0x0000009a9048723c */ /* 0x040fe60000001848 */
[C---:B------:R-:W-:Y:S02]  /*c520*/  FMUL.FTZ R76, R2.reuse, R76 ;  /* 0x0000004c024c7220 */ /* 0x040fe40000410000 */
[----:B------:R-:W-:Y:S01]  /*c530*/  FMUL.FTZ R77, R2, R77 ;  /* 0x0000004d024d7220 */ /* 0x000fe20000410000 */
[----:B------:R-:W-:Y:S01]  /*c540*/  LDSM.16.MT88.4 R152, [R210+0x800] ;  /* 0x00080000d298783b */ /* 0x000fe20000004200 */
[C---:B------:R-:W-:Y:S02]  /*c550*/  FMUL.FTZ R78, R0.reuse, R78 ;  /* 0x0000004e004e7220 */ /* 0x040fe40000410000 */
[----:B------:R-:W-:Y:S03]  /*c560*/  FMUL.FTZ R79, R0, R79 ;  /* 0x0000004f004f7220 */ /* 0x000fe60000410000 */
[----:B------:R-:W-:Y:S02]  /*c570*/  FMUL.FTZ R17, R2, R133 ;  /* 0x0000008502117220 */ /* 0x000fe40000410000 */
[----:B------:R-:W-:Y:S02]  /*c580*/  FMUL.FTZ R18, R0, R134 ;  /* 0x0000008600127220 */ /* 0x000fe40000410000 */
[C---:B-1----:R-:W-:Y:S03]  /*c590*/  HMMA.16816.F32 R76, R144.reuse, R120, R76 ;  /* 0x00000078904c723c */ /* 0x042fe6000000184c */
        /* <DEDUP_REMOVED lines=8> */
[----:B------:R-:W-:Y:S02]  /*c620*/  FMUL.FTZ R85, R2, R85 ;  /* 0x0000005502557220 */ /* 0x000fe40000410000 */
[C---:B------:R-:W-:Y:S01]  /*c630*/  FMUL.FTZ R86, R0.reuse, R86 ;  /* 0x0000005600567220 */ /* 0x040fe20000410000 */
[----:B------:R-:W1:Y:S01]  /*c640*/  LDSM.16.MT88.4 R120, [R210+0x4000] ;  /* 0x00400000d278783b */ /* 0x000e620000004200 */
[----:B------:R-:W-:Y:S02]  /*c650*/  FMUL.FTZ R87, R0, R87 ;  /* 0x0000005700577220 */ /* 0x000fe40000410000 */
[C---:B------:R-:W-:Y:S03]  /*c660*/  FMUL.FTZ R88, R2.reuse, R88 ;  /* 0x0000005802587220 */ /* 0x040fe60000410000 */
[----:B------:R-:W-:Y:S02]  /*c670*/  FMUL.FTZ R89, R2, R89 ;  /* 0x0000005902597220 */ /* 0x000fe40000410000 */
[C---:B--2---:R-:W-:Y:S03]  /*c680*/  HMMA.16816.F32 R84, R144.reuse, R124, R84 ;  /* 0x0000007c9054723c */ /* 0x044fe60000001854 */
[C---:B------:R-:W-:Y:S02]  /*c690*/  FMUL.FTZ R90, R0.reuse, R90 ;  /* 0x0000005a005a7220 */ /* 0x040fe40000410000 */
[----:B------:R-:W-:Y:S02]  /*c6a0*/  FMUL.FTZ R91, R0, R91 ;  /* 0x0000005b005b7220 */ /* 0x000fe40000410000 */
[C---:B------:R-:W-:Y:S02]  /*c6b0*/  FMUL.FTZ R92, R2.reuse, R92 ;  /* 0x0000005c025c7220 */ /* 0x040fe40000410000 */
[----:B------:R-:W-:Y:S03]  /*c6c0*/  FMUL.FTZ R93, R2, R93 ;  /* 0x0000005d025d7220 */ /* 0x000fe60000410000 */
[C---:B------:R-:W-:Y:S01]  /*c6d0*/  HMMA.16816.F32 R88, R144.reuse, R126, R88 ;  /* 0x0000007e9058723c */ /* 0x040fe20000001858 */
[----:B------:R-:W2:Y:S02]  /*c6e0*/  LDSM.16.MT88.4 R124, [R209+0x4000] ;  /* 0x00400000d17c783b */ /* 0x000ea40000004200 */
[C---:B------:R-:W-:Y:S02]  /*c6f0*/  FMUL.FTZ R94, R0.reuse, R94 ;  /* 0x0000005e005e7220 */ /* 0x040fe40000410000 */
[----:B------:R-:W-:Y:S02]  /*c700*/  FMUL.FTZ R95, R0, R95 ;  /* 0x0000005f005f7220 */ /* 0x000fe40000410000 */
[C---:B------:R-:W-:Y:S02]  /*c710*/  FMUL.FTZ R96, R2.reuse, R96 ;  /* 0x0000006002607220 */ /* 0x040fe40000410000 */
[----:B------:R-:W-:Y:S03]  /*c720*/  FMUL.FTZ R97, R2, R97 ;  /* 0x0000006102617220 */ /* 0x000fe60000410000 */
[C---:B----4-:R-:W-:Y:S03]  /*c730*/  HMMA.16816.F32 R92, R144.reuse, R148, R92 ;  /* 0x00000094905c723c */ /* 0x050fe6000000185c */
[C---:B------:R-:W-:Y:S02]  /*c740*/  FMUL.FTZ R98, R0.reuse, R98 ;  /* 0x0000006200627220 */ /* 0x040fe40000410000 */
[----:B------:R-:W-:Y:S02]  /*c750*/  FMUL.FTZ R99, R0, R99 ;  /* 0x0000006300637220 */ /* 0x000fe40000410000 */
[C---:B------:R-:W-:Y:S02]  /*c760*/  FMUL.FTZ R100, R2.reuse, R100 ;  /* 0x0000006402647220 */ /* 0x040fe40000410000 */
[----:B------:R-:W-:Y:S03]  /*c770*/  FMUL.FTZ R101, R2, R101 ;  /* 0x0000006502657220 */ /* 0x000fe60000410000 */
[C---:B------:R-:W-:Y:S01]  /*c780*/  HMMA.16816.F32 R96, R144.reuse, R150, R96 ;  /* 0x000000969060723c */ /* 0x040fe20000001860 */
[----:B------:R-:W3:Y:S02]  /*c790*/  LDSM.16.MT88.4 R148, [R211+0x4000] ;  /* 0x00400000d394783b */ /* 0x000ee40000004200 */
[C---:B------:R-:W-:Y:S02]  /*c7a0*/  FMUL.FTZ R102, R0.reuse, R102 ;  /* 0x0000006600667220 */ /* 0x040fe40000410000 */
[----:B------:R-:W-:Y:S02]  /*c7b0*/  FMUL.FTZ R103, R0, R103 ;  /* 0x0000006700677220 */ /* 0x000fe40000410000 */
[C---:B------:R-:W-:Y:S02]  /*c7c0*/  FMUL.FTZ R104, R2.reuse, R104 ;  /* 0x0000006802687220 */ /* 0x040fe40000410000 */
[----:B------:R-:W-:Y:S03]  /*c7d0*/  FMUL.FTZ R105, R2, R105 ;  /* 0x0000006902697220 */ /* 0x000fe60000410000 */
[C---:B-1----:R-:W-:Y:S03]  /*c7e0*/  HMMA.16816.F32 R100, R144.reuse, R120, R100 ;  /* 0x000000789064723c */ /* 0x042fe60000001864 */
[C---:B------:R-:W-:Y:S02]  /*c7f0*/  FMUL.FTZ R106, R0.reuse, R106 ;  /* 0x0000006a006a7220 */ /* 0x040fe40000410000 */
[----:B------:R-:W-:Y:S02]  /*c800*/  FMUL.FTZ R107, R0, R107 ;  /* 0x0000006b006b7220 */ /* 0x000fe40000410000 */
[----:B------:R-:W-:Y:S01]  /*c810*/  F2FP.PACK_AB R120, R170, R171 ;  /* 0x000000abaa78723e */ /* 0x000fe200000000ff */
[C---:B------:R-:W-:Y:S01]  /*c820*/  FMUL.FTZ R108, R2.reuse, R108 ;  /* 0x0000006c026c7220 */ /* 0x040fe20000410000 */
[----:B------:R-:W-:Y:S03]  /*c830*/  F2FP.PACK_AB R121, R165, R167 ;  /* 0x000000a7a579723e */ /* 0x000fe600000000ff */
[C---:B------:R-:W-:Y:S03]  /*c840*/  HMMA.16816.F32 R104, R144.reuse, R122, R104 ;  /* 0x0000007a9068723c */ /* 0x040fe60000001868 */
[----:B------:R-:W-:Y:S02]  /*c850*/  FMUL.FTZ R109, R2, R109 ;  /* 0x0000006d026d7220 */ /* 0x000fe40000410000 */
[----:B------:R-:W-:Y:S02]  /*c860*/  FMUL.FTZ R110, R0, R110 ;  /* 0x0000006e006e7220 */ /* 0x000fe40000410000 */
[----:B------:R-:W-:Y:S01]  /*c870*/  F2FP.PACK_AB R122, R168, R169 ;  /* 0x000000a9a87a723e */ /* 0x000fe200000000ff */
[C---:B--2---:R-:W-:Y:S04]  /*c880*/  HMMA.16816.F32 R12, R144.reuse, R124, R12 ;  /* 0x0000007c900c723c */ /* 0x044fe8000000180c */
[----:B------:R-:W-:Y:S01]  /*c890*/  FMUL.FTZ R111, R0, R111 ;  /* 0x0000006f006f7220 */ /* 0x000fe20000410000 */
[----:B------:R-:W-:Y:S01]  /*c8a0*/  F2FP.PACK_AB R123, R163, R164 ;  /* 0x000000a4a37b723e */ /* 0x000fe200000000ff */
[C---:B------:R-:W-:Y:S02]  /*c8b0*/  FMUL.FTZ R112, R2.reuse, R112 ;  /* 0x0000007002707220 */ /* 0x040fe40000410000 */
[----:B------:R-:W-:Y:S03]  /*c8c0*/  FMUL.FTZ R113, R2, R113 ;  /* 0x0000007102717220 */ /* 0x000fe60000410000 */
[C---:B------:R-:W-:Y:S01]  /*c8d0*/  HMMA.16816.F32 R108, R144.reuse, R126, R108 ;  /* 0x0000007e906c723c */ /* 0x040fe2000000186c */
[----:B------:R-:W1:Y:S02]  /*c8e0*/  LDSM.16.MT88.4 R124, [R209+0x800] ;  /* 0x00080000d17c783b */ /* 0x000e640000004200 */
[C---:B------:R-:W-:Y:S02]  /*c8f0*/  FMUL.FTZ R114, R0.reuse, R114 ;  /* 0x0000007200727220 */ /* 0x040fe40000410000 */
[----:B------:R-:W-:Y:S02]  /*c900*/  FMUL.FTZ R115, R0, R115 ;  /* 0x0000007300737220 */ /* 0x000fe40000410000 */
[----:B-----5:R-:W-:Y:S01]  /*c910*/  FFMA.FTZ R2, R2, R203, R166 ;  /* 0x000000cb02027223 */ /* 0x020fe200000100a6 */
[C---:B---3--:R-:W-:Y:S04]  /*c920*/  HMMA.16816.F32 R16, R144.reuse, R148, R16 ;  /* 0x000000949010723c */ /* 0x048fe80000001810 */
[----:B------:R-:W-:Y:S01]  /*c930*/  FFMA.FTZ R0, R0, R118, R172 ;  /* 0x0000007600007223 */ /* 0x000fe200000100ac */
[----:B------:R-:W-:Y:S03]  /*c940*/  MOV R118, R117 ;  /* 0x0000007500767202 */ /* 0x000fe60000000f00 */
[----:B------:R-:W-:Y:S01]  /*c950*/  HMMA.16816.F32 R112, R144, R150, R112 ;  /* 0x000000969070723c */ /* 0x000fe20000001870 */
[----:B------:R-:W-:Y:S07]  /*c960*/  LDSM.16.MT88.4 R144, [R210+0x4800] ;  /* 0x00480000d290783b */ /* 0x000fee0000004200 */
[C---:B------:R-:W-:Y:S01]  /*c970*/  HMMA.16816.F32 R4, R120.reuse, R128, R4 ;  /* 0x000000807804723c */ /* 0x040fe20000001804 */
[----:B------:R-:W-:Y:S07]  /*c980*/  LDSM.16.MT88.4 R148, [R210+0x1000] ;  /* 0x00100000d294783b */ /* 0x000fee0000004200 */
[C---:B------:R-:W-:Y:S01]  /*c990*/  HMMA.16816.F32 R8, R120.reuse, R130, R8 ;  /* 0x000000827808723c */ /* 0x040fe20000001808 */
[----:B------:R-:W2:Y:S07]  /*c9a0*/  LDSM.16.MT88.4 R128, [R208+0x4800] ;  /* 0x00480000d080783b */ /* 0x000eae0000004200 */
[C---:B------:R-:W-:Y:S01]  /*c9b0*/  HMMA.16816.F32 R68, R120.reuse, R152, R68 ;  /* 0x000000987844723c */ /* 0x040fe20000001844 */
[----:B------:R-:W-:Y:S07]  /*c9c0*/  MUFU.EX2 R152, R28 ;  /* 0x0000001c00987308 */ /* 0x000fee0000000800 */
[C---:B------:R-:W-:Y:S03]  /*c9d0*/  HMMA.16816.F32 R72, R120.reuse, R154, R72 ;  /* 0x0000009a7848723c */ /* 0x040fe60000001848 */
[----:B------:R-:W-:Y:S05]  /*c9e0*/  MUFU.EX2 R155, R26 ;  /* 0x0000001a009b7308 */ /* 0x000fea0000000800 */
[C---:B-1----:R-:W-:Y:S05]  /*c9f0*/  HMMA.16816.F32 R76, R120.reuse, R124, R76 ;  /* 0x0000007c784c723c */ /* 0x042fea000000184c */
[----:B------:R-:W1:Y:S03]  /*ca00*/  MUFU.EX2 R154, R27 ;  /* 0x0000001b009a7308 */ /* 0x000e660000000800 */
[C---:B------:R-:W-:Y:S01]  /*ca10*/  HMMA.16816.F32 R80, R120.reuse, R126, R80 ;  /* 0x0000007e7850723c */ /* 0x040fe20000001850 */
[----:B------:R-:W3:Y:S06]  /*ca20*/  LDSM.16.MT88.4 R124, [R209+0x4800] ;  /* 0x00480000d17c783b */ /* 0x000eec0000004200 */
[----:B------:R-:W4:Y:S01]  /*ca30*/  MUFU.EX2 R153, R29 ;  /* 0x0000001d00997308 */ /* 0x000f220000000800 */
[C---:B------:R-:W-:Y:S08]  /*ca40*/  HMMA.16816.F32 R84, R120.reuse, R132, R84 ;  /* 0x000000847854723c */ /* 0x040ff00000001854 */
[C---:B------:R-:W-:Y:S01]  /*ca50*/  HMMA.16816.F32 R88, R120.reuse, R134, R88 ;  /* 0x000000867858723c */ /* 0x040fe20000001858 */
[----:B------:R-:W5:Y:S03]  /*ca60*/  LDSM.16.MT88.4 R132, [R211+0x4800] ;  /* 0x00480000d384783b */ /* 0x000f660000004200 */
[----:B-1----:R-:W-:Y:S04]  /*ca70*/  F2FP.PACK_AB R23, R154, R155 ;  /* 0x0000009b9a17723e */ /* 0x002fe800000000ff */
[C---:B--2---:R-:W-:Y:S01]  /*ca80*/  HMMA.16816.F32 R92, R120.reuse, R128, R92 ;  /* 0x00000080785c723c */ /* 0x044fe2000000185c */
[----:B------:R-:W-:Y:S07]  /*ca90*/  LDSM.16.MT88.4 R24, [R209+0x1000] ;  /* 0x00100000d118783b */ /* 0x000fee0000004200 */
[C---:B------:R-:W-:Y:S01]  /*caa0*/  HMMA.16816.F32 R96, R120.reuse, R130, R96 ;  /* 0x000000827860723c */ /* 0x040fe20000001860 */
[----:B------:R-:W1:Y:S07]  /*cab0*/  LDSM.16.MT88.4 R128, [R208+0x1000] ;  /* 0x00100000d080783b */ /* 0x000e6e0000004200 */
[C---:B------:R-:W-:Y:S01]  /*cac0*/  HMMA.16816.F32 R100, R120.reuse, R144, R100 ;  /* 0x000000907864723c */ /* 0x040fe20000001864 */
[----:B------:R-:W-:Y:S07]  /*cad0*/  MUFU.EX2 R144, R36 ;  /* 0x0000002400907308 */ /* 0x000fee0000000800 */
[C---:B------:R-:W-:Y:S03]  /*cae0*/  HMMA.16816.F32 R104, R120.reuse, R146, R104 ;  /* 0x000000927868723c */ /* 0x040fe60000001868 */
[----:B------:R-:W-:Y:S05]  /*caf0*/  MUFU.EX2 R147, R34 ;  /* 0x0000002200937308 */ /* 0x000fea0000000800 */
[C---:B---3--:R-:W-:Y:S05]  /*cb00*/  HMMA.16816.F32 R12, R120.reuse, R124, R12 ;  /* 0x0000007c780c723c */ /* 0x048fea000000180c */
[----:B------:R-:W-:Y:S03]  /*cb10*/  MUFU.EX2 R145, R37 ;  /* 0x0000002500917308 */ /* 0x000fe60000000800 */
[C---:B------:R-:W-:Y:S01]  /*cb20*/  HMMA.16816.F32 R108, R120.reuse, R126, R108 ;  /* 0x0000007e786c723c */ /* 0x040fe2000000186c */
[----:B------:R-:W2:Y:S06]  /*cb30*/  LDSM.16.MT88.4 R124, [R211+0x1000] ;  /* 0x00100000d37c783b */ /* 0x000eac0000004200 */
[----:B------:R-:W-:Y:S01]  /*cb40*/  MUFU.EX2 R146, R116 ;  /* 0x0000007400927308 */ /* 0x000fe20000000800 */
[C---:B-----5:R-:W-:Y:S08]  /*cb50*/  HMMA.16816.F32 R16, R120.reuse, R132, R16 ;  /* 0x000000847810723c */ /* 0x060ff00000001810 */
[----:B------:R-:W-:Y:S01]  /*cb60*/  HMMA.16816.F32 R112, R120, R134, R112 ;  /* 0x000000867870723c */ /* 0x000fe20000001870 */
[----:B------:R-:W3:Y:S01]  /*cb70*/  LDSM.16.MT88.4 R120, [R208+0x5000] ;  /* 0x00500000d078783b */ /* 0x000ee20000004200 */
[----:B------:R-:W-:Y:S06]  /*cb80*/  MUFU.EX2 R116, R49 ;  /* 0x0000003100747308 */ /* 0x000fec0000000800 */
[C---:B-1----:R-:W-:Y:S01]  /*cb90*/  HMMA.16816.F32 R4, R20.reuse, R128, R4 ;  /* 0x000000801404723c */ /* 0x042fe20000001804 */
[----:B------:R-:W-:Y:S03]  /*cba0*/  LDSM.16.MT88.4 R132, [R211+0x5000] ;  /* 0x00500000d384783b */ /* 0x000fe60000004200 */
[----:B------:R-:W-:Y:S04]  /*cbb0*/  MUFU.EX2 R49, R46 ;  /* 0x0000002e00317308 */ /* 0x000fe80000000800 */
[C---:B------:R-:W-:Y:S01]  /*cbc0*/  HMMA.16816.F32 R8, R20.reuse, R130, R8 ;  /* 0x000000821408723c */ /* 0x040fe20000001808 */
[----:B------:R-:W1:Y:S07]  /*cbd0*/  LDSM.16.MT88.4 R128, [R210+0x5000] ;  /* 0x00500000d280783b */ /* 0x000e6e0000004200 */
[C---:B------:R-:W-:Y:S01]  /*cbe0*/  HMMA.16816.F32 R68, R20.reuse, R148, R68 ;  /* 0x000000941444723c */ /* 0x040fe20000001844 */
[----:B------:R-:W-:Y:S07]  /*cbf0*/  MUFU.EX2 R149, R30 ;  /* 0x0000001e00957308 */ /* 0x000fee0000000800 */
[C---:B------:R-:W-:Y:S03]  /*cc00*/  HMMA.16816.F32 R72, R20.reuse, R150, R72 ;  /* 0x000000961448723c */ /* 0x040fe60000001848 */
[----:B------:R5:W-:Y:S05]  /*cc10*/  MUFU.EX2 R148, R31 ;  /* 0x0000001f00947308 */ /* 0x000bea0000000800 */
[C---:B------:R-:W-:Y:S05]  /*cc20*/  HMMA.16816.F32 R76, R20.reuse, R24, R76 ;  /* 0x00000018144c723c */ /* 0x040fea000000184c */
[----:B------:R-:W-:Y:S03]  /*cc30*/  MUFU.EX2 R151, R32 ;  /* 0x0000002000977308 */ /* 0x000fe60000000800 */
[C---:B------:R-:W-:Y:S01]  /*cc40*/  HMMA.16816.F32 R80, R20.reuse, R26, R80 ;  /* 0x0000001a1450723c */ /* 0x040fe20000001850 */
[----:B------:R-:W4:Y:S06]  /*cc50*/  LDSM.16.MT88.4 R24, [R209+0x5000] ;  /* 0x00500000d118783b */ /* 0x000f2c0000004200 */
[----:B------:R1:W1:Y:S01]  /*cc60*/  MUFU.EX2 R150, R33 ;  /* 0x0000002100967308 */ /* 0x0002620000000800 */
[C---:B--2---:R-:W-:Y:S01]  /*cc70*/  HMMA.16816.F32 R84, R20.reuse, R124, R84 ;  /* 0x0000007c1454723c */ /* 0x044fe20000001854 */
[----:B-----5:R-:W2:Y:S07]  /*cc80*/  LDSM.16.MT88.4 R28, [R208+0x1800] ;  /* 0x00180000d01c783b */ /* 0x020eae0000004200 */
[C---:B------:R-:W-:Y:S01]  /*cc90*/  HMMA.16816.F32 R88, R20.reuse, R126, R88 ;  /* 0x0000007e1458723c */ /* 0x040fe20000001858 */
[----:B------:R-:W-:Y:S07]  /*cca0*/  LDSM.16.MT88.4 R124, [R211+0x5800] ;  /* 0x00580000d37c783b */ /* 0x000fee0000004200 */
[C---:B---3--:R-:W-:Y:S01]  /*ccb0*/  HMMA.16816.F32 R92, R20.reuse, R120, R92 ;  /* 0x00000078145c723c */ /* 0x048fe2000000185c */
[----:B-1----:R-:W1:Y:S07]  /*ccc0*/  LDSM.16.MT88.4 R32, [R210+0x1800] ;  /* 0x00180000d220783b */ /* 0x002e6e0000004200 */
[C---:B------:R-:W-:Y:S01]  /*ccd0*/  HMMA.16816.F32 R96, R20.reuse, R122, R96 ;  /* 0x0000007a1460723c */ /* 0x040fe20000001860 */
[----:B------:R-:W-:Y:S07]  /*cce0*/  LDSM.16.MT88.4 R120, [R211+0x1800] ;  /* 0x00180000d378783b */ /* 0x000fee0000004200 */
[C---:B------:R-:W-:Y:S01]  /*ccf0*/  HMMA.16816.F32 R100, R20.reuse, R128, R100 ;  /* 0x000000801464723c */ /* 0x040fe20000001864 */
[----:B------:R-:W-:Y:S07]  /*cd00*/  MUFU.EX2 R129, R44 ;  /* 0x0000002c00817308 */ /* 0x000fee0000000800 */
[C---:B------:R-:W-:Y:S03]  /*cd10*/  HMMA.16816.F32 R104, R20.reuse, R130, R104 ;  /* 0x000000821468723c */ /* 0x040fe60000001868 */
[----:B------:R-:W-:Y:S05]  /*cd20*/  MUFU.EX2 R131, R42 ;  /* 0x0000002a00837308 */ /* 0x000fea0000000800 */
[C---:B----4-:R-:W-:Y:S05]  /*cd30*/  HMMA.16816.F32 R12, R20.reuse, R24, R12 ;  /* 0x00000018140c723c */ /* 0x050fea000000180c */
[----:B------:R-:W-:Y:S03]  /*cd40*/  MUFU.EX2 R130, R43 ;  /* 0x0000002b00827308 */ /* 0x000fe60000000800 */
[C---:B------:R-:W-:Y:S01]  /*cd50*/  HMMA.16816.F32 R108, R20.reuse, R26, R108 ;  /* 0x0000001a146c723c */ /* 0x040fe2000000186c */
[----:B------:R-:W3:Y:S06]  /*cd60*/  LDSM.16.MT88.4 R24, [R209+0x1800] ;  /* 0x00180000d118783b */ /* 0x000eec0000004200 */
[----:B------:R4:W-:Y:S01]  /*cd70*/  MUFU.EX2 R128, R45 ;  /* 0x0000002d00807308 */ /* 0x0009e20000000800 */
[C---:B------:R-:W-:Y:S08]  /*cd80*/  HMMA.16816.F32 R16, R20.reuse, R132, R16 ;  /* 0x000000841410723c */ /* 0x040ff00000001810 */
[----:B------:R-:W-:Y:S01]  /*cd90*/  HMMA.16816.F32 R112, R20, R134, R112 ;  /* 0x000000861470723c */ /* 0x000fe20000001870 */
[----:B------:R-:W-:Y:S06]  /*cda0*/  MUFU.EX2 R133, R38 ;  /* 0x0000002600857308 */ /* 0x000fec0000000800 */
[----:B------:R-:W-:Y:S02]  /*cdb0*/  F2FP.PACK_AB R20, R153, R152 ;  /* 0x000000989914723e */ /* 0x000fe400000000ff */
[----:B------:R-:W-:Y:S02]  /*cdc0*/  F2FP.PACK_AB R22, R150, R151 ;  /* 0x000000979616723e */ /* 0x000fe400000000ff */
[----:B------:R5:W-:Y:S01]  /*cdd0*/  MUFU.EX2 R132, R39 ;  /* 0x0000002700847308 */ /* 0x000be20000000800 */
[----:B------:R-:W-:Y:S02]  /*cde0*/  F2FP.PACK_AB R21, R148, R149 ;  /* 0x000000959415723e */ /* 0x000fe400000000ff */
[----:B------:R-:W-:Y:S01]  /*cdf0*/  F2FP.PACK_AB R23, R146, R147 ;  /* 0x000000939217723e */ /* 0x000fe200000000ff */
[----:B----4-:R-:W-:Y:S06]  /*ce00*/  LDSM.16.MT88.4 R44, [R210+0x7000] ;  /* 0x00700000d22c783b */ /* 0x010fec0000004200 */
[C---:B--2---:R-:W-:Y:S01]  /*ce10*/  HMMA.16816.F32 R4, R20.reuse, R28, R4 ;  /* 0x0000001c1404723c */ /* 0x044fe20000001804 */
[----:B------:R-:W-:Y:S07]  /*ce20*/  MUFU.EX2 R135, R40 ;  /* 0x0000002800877308 */ /* 0x000fee0000000800 */
[C---:B------:R-:W-:Y:S01]  /*ce30*/  HMMA.16816.F32 R8, R20.reuse, R30, R8 ;  /* 0x0000001e1408723c */ /* 0x040fe20000001808 */
[----:B------:R-:W2:Y:S02]  /*ce40*/  LDSM.16.MT88.4 R28, [R208+0x5800] ;  /* 0x00580000d01c783b */ /* 0x000ea40000004200 */
[----:B------:R4:W2:Y:S05]  /*ce50*/  MUFU.EX2 R134, R41 ;  /* 0x0000002900867308 */ /* 0x0008aa0000000800 */
[C---:B-1----:R-:W-:Y:S01]  /*ce60*/  HMMA.16816.F32 R68, R20.reuse, R32, R68 ;  /* 0x000000201444723c */ /* 0x042fe20000001844 */
[----:B-----5:R-:W-:Y:S07]  /*ce70*/  LDSM.16.MT88.4 R36, [R210+0x2000] ;  /* 0x00200000d224783b */ /* 0x020fee0000004200 */
[C---:B------:R-:W-:Y:S01]  /*ce80*/  HMMA.16816.F32 R72, R20.reuse, R34, R72 ;  /* 0x000000221448723c */ /* 0x040fe20000001848 */
[----:B------:R-:W1:Y:S07]  /*ce90*/  LDSM.16.MT88.4 R32, [R210+0x5800] ;  /* 0x00580000d220783b */ /* 0x000e6e0000004200 */
[C---:B---3--:R-:W-:Y:S01]  /*cea0*/  HMMA.16816.F32 R76, R20.reuse, R24, R76 ;  /* 0x00000018144c723c */ /* 0x048fe2000000184c */
[----:B----4-:R-:W-:Y:S07]  /*ceb0*/  LDSM.16.MT88.4 R40, [R208+0x6000] ;  /* 0x00600000d028783b */ /* 0x010fee0000004200 */
[C---:B------:R-:W-:Y:S01]  /*cec0*/  HMMA.16816.F32 R80, R20.reuse, R26, R80 ;  /* 0x0000001a1450723c */ /* 0x040fe20000001850 */
[----:B------:R-:W3:Y:S07]  /*ced0*/  LDSM.16.MT88.4 R24, [R209+0x5800] ;  /* 0x00580000d118783b */ /* 0x000eee0000004200 */
        /* <DEDUP_REMOVED lines=15> */
[----:B------:R-:W-:Y:S03]  /*cfd0*/  F2FP.PACK_AB R22, R134, R135 ;  /* 0x000000878616723e */ /* 0x000fe600000000ff */
[----:B------:R-:W-:Y:S02]  /*cfe0*/  F2FP.PACK_AB R21, R132, R133 ;  /* 0x000000858415723e */ /* 0x000fe400000000ff */
[----:B------:R-:W-:Y:S07]  /*cff0*/  F2FP.PACK_AB R23, R130, R131 ;  /* 0x000000838217723e */ /* 0x000fee00000000ff */
[C---:B--2---:R-:W-:Y:S08]  /*d000*/  HMMA.16816.F32 R4, R20.reuse, R28, R4 ;  /* 0x0000001c1404723c */ /* 0x044ff00000001804 */
[C---:B------:R-:W-:Y:S01]  /*d010*/  HMMA.16816.F32 R8, R20.reuse, R30, R8 ;  /* 0x0000001e1408723c */ /* 0x040fe20000001808 */
[----:B------:R-:W2:Y:S07]  /*d020*/  LDSM.16.MT88.4 R28, [R210+0x6000] ;  /* 0x00600000d21c783b */ /* 0x000eae0000004200 */
[C---:B------:R-:W-:Y:S08]  /*d030*/  HMMA.16816.F32 R68, R20.reuse, R36, R68 ;  /* 0x000000241444723c */ /* 0x040ff00000001844 */
[C---:B------:R-:W-:Y:S01]  /*d040*/  HMMA.16816.F32 R72, R20.reuse, R38, R72 ;  /* 0x000000261448723c */ /* 0x040fe20000001848 */
[----:B------:R-:W-:Y:S07]  /*d050*/  LDSM.16.MT88.4 R36, [R208+0x2800] ;  /* 0x00280000d024783b */ /* 0x000fee0000004200 */
        /* <DEDUP_REMOVED lines=8> */
[----:B------:R-:W3:Y:S07]  /*d0e0*/  LDSM.16.MT88.4 R40, [R210+0x2800] ;  /* 0x00280000d228783b */ /* 0x000eee0000004200 */
[C---:B--2---:R-:W-:Y:S08]  /*d0f0*/  HMMA.16816.F32 R100, R20.reuse, R28, R100 ;  /* 0x0000001c1464723c */ /* 0x044ff00000001864 */
[C---:B------:R-:W-:Y:S01]  /*d100*/  HMMA.16816.F32 R104, R20.reuse, R30, R104 ;  /* 0x0000001e1468723c */ /* 0x040fe20000001868 */
[----:B------:R-:W2:Y:S07]  /*d110*/  LDSM.16.MT88.4 R28, [R209+0x2800] ;  /* 0x00280000d11c783b */ /* 0x000eae0000004200 */
[C---:B-1----:R-:W-:Y:S08]  /*d120*/  HMMA.16816.F32 R12, R20.reuse, R24, R12 ;  /* 0x00000018140c723c */ /* 0x042ff0000000180c */
[C---:B------:R-:W-:Y:S01]  /*d130*/  HMMA.16816.F32 R108, R20.reuse, R26, R108 ;  /* 0x0000001a146c723c */ /* 0x040fe2000000186c */
[----:B------:R-:W1:Y:S07]  /*d140*/  LDSM.16.MT88.4 R24, [R211+0x2800] ;  /* 0x00280000d318783b */ /* 0x000e6e0000004200 */
[C---:B------:R-:W-:Y:S08]  /*d150*/  HMMA.16816.F32 R16, R20.reuse, R32, R16 ;  /* 0x000000201410723c */ /* 0x040ff00000001810 */
[----:B------:R-:W-:Y:S01]  /*d160*/  HMMA.16816.F32 R112, R20, R34, R112 ;  /* 0x000000221470723c */ /* 0x000fe20000001870 */
[----:B------:R-:W4:Y:S06]  /*d170*/  LDSM.16.MT88.4 R32, [R208+0x6800] ;  /* 0x00680000d020783b */ /* 0x000f2c0000004200 */
[----:B------:R-:W-:Y:S02]  /*d180*/  F2FP.PACK_AB R20, R128, R129 ;  /* 0x000000818014723e */ /* 0x000fe400000000ff */
[----:B------:R-:W-:Y:S03]  /*d190*/  F2FP.PACK_AB R22, R116, R119 ;  /* 0x000000777416723e */ /* 0x000fe600000000ff */
[----:B------:R-:W-:Y:S02]  /*d1a0*/  F2FP.PACK_AB R21, R48, R49 ;  /* 0x000000313015723e */ /* 0x000fe400000000ff */
[----:B------:R-:W-:Y:S07]  /*d1b0*/  F2FP.PACK_AB R23, R51, R50 ;  /* 0x000000323317723e */ /* 0x000fee00000000ff */
[C---:B------:R-:W-:Y:S08]  /*d1c0*/  HMMA.16816.F32 R4, R20.reuse, R36, R4 ;  /* 0x000000241404723c */ /* 0x040ff00000001804 */
[C---:B------:R-:W-:Y:S01]  /*d1d0*/  HMMA.16816.F32 R8, R20.reuse, R38, R8 ;  /* 0x000000261408723c */ /* 0x040fe20000001808 */
[----:B------:R-:W5:Y:S07]  /*d1e0*/  LDSM.16.MT88.4 R36, [R210+0x6800] ;  /* 0x00680000d224783b */ /* 0x000f6e0000004200 */
[C---:B---3--:R-:W-:Y:S08]  /*d1f0*/  HMMA.16816.F32 R68, R20.reuse, R40, R68 ;  /* 0x000000281444723c */ /* 0x048ff00000001844 */
[C---:B------:R-:W-:Y:S01]  /*d200*/  HMMA.16816.F32 R72, R20.reuse, R42, R72 ;  /* 0x0000002a1448723c */ /* 0x040fe20000001848 */
[----:B------:R-:W-:Y:S07]  /*d210*/  LDSM.16.MT88.4 R40, [R211+0x3000] ;  /* 0x00300000d328783b */ /* 0x000fee0000004200 */
[C---:B--2---:R-:W-:Y:S08]  /*d220*/  HMMA.16816.F32 R76, R20.reuse, R28, R76 ;  /* 0x0000001c144c723c */ /* 0x044ff0000000184c */
[C---:B------:R-:W-:Y:S01]  /*d230*/  HMMA.16816.F32 R80, R20.reuse, R30, R80 ;  /* 0x0000001e1450723c */ /* 0x040fe20000001850 */
[----:B------:R-:W2:Y:S07]  /*d240*/  LDSM.16.MT88.4 R28, [R209+0x6800] ;  /* 0x00680000d11c783b */ /* 0x000eae0000004200 */
[C---:B-1----:R-:W-:Y:S08]  /*d250*/  HMMA.16816.F32 R84, R20.reuse, R24, R84 ;  /* 0x000000181454723c */ /* 0x042ff00000001854 */
[C---:B------:R-:W-:Y:S01]  /*d260*/  HMMA.16816.F32 R88, R20.reuse, R26, R88 ;  /* 0x0000001a1458723c */ /* 0x040fe20000001858 */
[----:B------:R-:W1:Y:S07]  /*d270*/  LDSM.16.MT88.4 R24, [R211+0x6800] ;  /* 0x00680000d318783b */ /* 0x000e6e0000004200 */
[C---:B----4-:R-:W-:Y:S08]  /*d280*/  HMMA.16816.F32 R92, R20.reuse, R32, R92 ;  /* 0x00000020145c723c */ /* 0x050ff0000000185c */
[C---:B------:R-:W-:Y:S01]  /*d290*/  HMMA.16816.F32 R96, R20.reuse, R34, R96 ;  /* 0x000000221460723c */ /* 0x040fe20000001860 */
[----:B------:R-:W3:Y:S07]  /*d2a0*/  LDSM.16.MT88.4 R32, [R208+0x3000] ;  /* 0x00300000d020783b */ /* 0x000eee0000004200 */
[C---:B-----5:R-:W-:Y:S08]  /*d2b0*/  HMMA.16816.F32 R100, R20.reuse, R36, R100 ;  /* 0x000000241464723c */ /* 0x060ff00000001864 */
[C---:B------:R-:W-:Y:S01]  /*d2c0*/  HMMA.16816.F32 R104, R20.reuse, R38, R104 ;  /* 0x000000261468723c */ /* 0x040fe20000001868 */
[----:B------:R-:W-:Y:S07]  /*d2d0*/  LDSM.16.MT88.4 R36, [R209+0x3000] ;  /* 0x00300000d124783b */ /* 0x000fee0000004200 */
[C---:B--2---:R-:W-:Y:S08]  /*d2e0*/  HMMA.16816.F32 R12, R20.reuse, R28, R12 ;  /* 0x0000001c140c723c */ /* 0x044ff0000000180c */
[C---:B------:R-:W-:Y:S01]  /*d2f0*/  HMMA.16816.F32 R108, R20.reuse, R30, R108 ;  /* 0x0000001e146c723c */ /* 0x040fe2000000186c */
[----:B------:R-:W2:Y:S07]  /*d300*/  LDSM.16.MT88.4 R28, [R210+0x3000] ;  /* 0x00300000d21c783b */ /* 0x000eae0000004200 */
[C---:B-1----:R-:W-:Y:S08]  /*d310*/  HMMA.16816.F32 R16, R20.reuse, R24, R16 ;  /* 0x000000181410723c */ /* 0x042ff00000001810 */
[----:B------:R-:W-:Y:S01]  /*d320*/  HMMA.16816.F32 R112, R20, R26, R112 ;  /* 0x0000001a1470723c */ /* 0x000fe20000001870 */
[----:B------:R-:W1:Y:S06]  /*d330*/  LDSM.16.MT88.4 R24, [R208+0x7000] ;  /* 0x00700000d018783b */ /* 0x000e6c0000004200 */
[----:B------:R-:W-:Y:S02]  /*d340*/  F2FP.PACK_AB R20, R53, R52 ;  /* 0x000000343514723e */ /* 0x000fe400000000ff */
[----:B------:R-:W-:Y:S03]  /*d350*/  F2FP.PACK_AB R22, R57, R56 ;  /* 0x000000383916723e */ /* 0x000fe600000000ff */
[----:B------:R-:W-:Y:S02]  /*d360*/  F2FP.PACK_AB R21, R55, R54 ;  /* 0x000000363715723e */ /* 0x000fe400000000ff */
[----:B------:R-:W-:Y:S07]  /*d370*/  F2FP.PACK_AB R23, R59, R58 ;  /* 0x0000003a3b17723e */ /* 0x000fee00000000ff */
[C---:B---3--:R-:W-:Y:S08]  /*d380*/  HMMA.16816.F32 R4, R20.reuse, R32, R4 ;  /* 0x000000201404723c */ /* 0x048ff00000001804 */
[C---:B------:R-:W-:Y:S01]  /*d390*/  HMMA.16816.F32 R8, R20.reuse, R34, R8 ;  /* 0x000000221408723c */ /* 0x040fe20000001808 */
[----:B------:R-:W3:Y:S07]  /*d3a0*/  LDSM.16.MT88.4 R32, [R209+0x7000] ;  /* 0x00700000d120783b */ /* 0x000eee0000004200 */
[C---:B--2---:R-:W-:Y:S08]  /*d3b0*/  HMMA.16816.F32 R68, R20.reuse, R28, R68 ;  /* 0x0000001c1444723c */ /* 0x044ff00000001844 */
[C---:B------:R-:W-:Y:S01]  /*d3c0*/  HMMA.16816.F32 R72, R20.reuse, R30, R72 ;  /* 0x0000001e1448723c */ /* 0x040fe20000001848 */
[----:B------:R-:W2:Y:S07]  /*d3d0*/  LDSM.16.MT88.4 R28, [R211+0x7000] ;  /* 0x00700000d31c783b */ /* 0x000eae0000004200 */
[C---:B------:R-:W-:Y:S07]  /*d3e0*/  HMMA.16816.F32 R76, R20.reuse, R36, R76 ;  /* 0x00000024144c723c */ /* 0x040fee000000184c */
[----:B------:R-:W-:Y:S01]  /*d3f0*/  FADD.FTZ R36, R175, R2 ;  /* 0x00000002af247221 */ /* 0x000fe20000010000 */
[C---:B------:R-:W-:Y:S04]  /*d400*/  HMMA.16816.F32 R80, R20.reuse, R38, R80 ;  /* 0x000000261450723c */ /* 0x040fe80000001850 */
[----:B------:R-:W-:Y:S02]  /*d410*/  FADD.FTZ R2, R174, R0 ;  /* 0x00000000ae027221 */ /* 0x000fe40000010000 */
[----:B------:R-:W-:Y:S02]  /*d420*/  FADD.FTZ R0, R202, R36 ;  /* 0x00000024ca007221 */ /* 0x000fe40000010000 */
[C---:B------:R-:W-:Y:S04]  /*d430*/  HMMA.16816.F32 R84, R20.reuse, R40, R84 ;  /* 0x000000281454723c */ /* 0x040fe80000001854 */
[----:B------:R-:W-:Y:S02]  /*d440*/  FADD.FTZ R2, R173, R2 ;  /* 0x00000002ad027221 */ /* 0x000fe40000010000 */
[----:B------:R-:W-:Y:S02]  /*d450*/  FADD.FTZ R0, R200, R0 ;  /* 0x00000000c8007221 */ /* 0x000fe40000010000 */
[C---:B------:R-:W-:Y:S04]  /*d460*/  HMMA.16816.F32 R88, R20.reuse, R42, R88 ;  /* 0x0000002a1458723c */ /* 0x040fe80000001858 */
[----:B------:R-:W-:Y:S02]  /*d470*/  FADD.FTZ R2, R201, R2 ;  /* 0x00000002c9027221 */ /* 0x000fe40000010000 */
[----:B------:R-:W-:Y:S02]  /*d480*/  FADD.FTZ R0, R171, R0 ;  /* 0x00000000ab007221 */ /* 0x000fe40000010000 */
[C---:B-1----:R-:W-:Y:S04]  /*d490*/  HMMA.16816.F32 R92, R20.reuse, R24, R92 ;  /* 0x00000018145c723c */ /* 0x042fe8000000185c */
[----:B------:R-:W-:Y:S02]  /*d4a0*/  FADD.FTZ R2, R167, R2 ;  /* 0x00000002a7027221 */ /* 0x000fe40000010000 */
[----:B------:R-:W-:Y:S02]  /*d4b0*/  FADD.FTZ R0, R170, R0 ;  /* 0x00000000aa007221 */ /* 0x000fe40000010000 */
[C---:B------:R-:W-:Y:S01]  /*d4c0*/  HMMA.16816.F32 R96, R20.reuse, R26, R96 ;  /* 0x0000001a1460723c */ /* 0x040fe20000001860 */
[----:B------:R-:W1:Y:S03]  /*d4d0*/  LDSM.16.MT88.4 R24, [R210+0x3800] ;  /* 0x00380000d218783b */ /* 0x000e660000004200 */
        /* <DEDUP_REMOVED lines=8> */
[C---:B---3--:R-:W-:Y:S04]  /*d560*/  HMMA.16816.F32 R12, R20.reuse, R32, R12 ;  /* 0x00000020140c723c */ /* 0x048fe8000000180c */
[----:B------:R-:W-:Y:S02]  /*d570*/  FADD.FTZ R2, R158, R2 ;  /* 0x000000029e027221 */ /* 0x000fe40000010000 */
[----:B------:R-:W-:Y:S02]  /*d580*/  FADD.FTZ R0, R162, R0 ;  /* 0x00000000a2007221 */ /* 0x000fe40000010000 */
[C---:B------:R-:W-:Y:S01]  /*d590*/  HMMA.16816.F32 R108, R20.reuse, R34, R108 ;  /* 0x00000022146c723c */ /* 0x040fe2000000186c */
[----:B------:R-:W3:Y:S03]  /*d5a0*/  LDSM.16.MT88.4 R32, [R209+0x3800] ;  /* 0x00380000d120783b */ /* 0x000ee60000004200 */
[----:B------:R-:W-:Y:S02]  /*d5b0*/  FADD.FTZ R2, R157, R2 ;  /* 0x000000029d027221 */ /* 0x000fe40000010000 */
[----:B------:R-:W-:Y:S02]  /*d5c0*/  FADD.FTZ R0, R160, R0 ;  /* 0x00000000a0007221 */ /* 0x000fe40000010000 */
[C---:B--2---:R-:W-:Y:S04]  /*d5d0*/  HMMA.16816.F32 R16, R20.reuse, R28, R16 ;  /* 0x0000001c1410723c */ /* 0x044fe80000001810 */
[----:B------:R-:W-:Y:S02]  /*d5e0*/  FADD.FTZ R2, R155, R2 ;  /* 0x000000029b027221 */ /* 0x000fe40000010000 */
[----:B------:R-:W-:Y:S02]  /*d5f0*/  FADD.FTZ R0, R159, R0 ;  /* 0x000000009f007221 */ /* 0x000fe40000010000 */
[----:B------:R-:W-:Y:S01]  /*d600*/  HMMA.16816.F32 R112, R20, R30, R112 ;  /* 0x0000001e1470723c */ /* 0x000fe20000001870 */
[----:B------:R-:W2:Y:S03]  /*d610*/  LDSM.16.MT88.4 R28, [R211+0x3800] ;  /* 0x00380000d31c783b */ /* 0x000ea60000004200 */
[----:B------:R-:W-:Y:S02]  /*d620*/  FADD.FTZ R2, R154, R2 ;  /* 0x000000029a027221 */ /* 0x000fe40000010000 */
[----:B------:R-:W-:Y:S01]  /*d630*/  FADD.FTZ R0, R152, R0 ;  /* 0x0000000098007221 */ /* 0x000fe20000010000 */
        /* <DEDUP_REMOVED lines=9> */
[C---:B------:R-:W-:Y:S01]  /*d6d0*/  HMMA.16816.F32 R120, R20.reuse, R124, R4 ;  /* 0x0000007c1478723c */ /* 0x040fe20000001804 */
[----:B------:R-:W4:Y:S02]  /*d6e0*/  LDSM.16.MT88.4 R4, [R208+0x7800] ;  /* 0x00780000d004783b */ /* 0x000f240000004200 */
[----:B------:R-:W-:Y:S02]  /*d6f0*/  FADD.FTZ R2, R146, R2 ;  /* 0x0000000292027221 */ /* 0x000fe40000010000 */
[----:B------:R-:W-:Y:S02]  /*d700*/  FADD.FTZ R0, R150, R0 ;  /* 0x0000000096007221 */ /* 0x000fe40000010000 */
[----:B------:R-:W-:Y:S01]  /*d710*/  FADD.FTZ R2, R133, R2 ;  /* 0x0000000285027221 */ /* 0x000fe20000010000 */
[C---:B------:R-:W-:Y:S01]  /*d720*/  HMMA.16816.F32 R124, R20.reuse, R126, R8 ;  /* 0x0000007e147c723c */ /* 0x040fe20000001808 */
[----:B------:R-:W5:Y:S03]  /*d730*/  LDSM.16.MT88.4 R8, [R210+0x7800] ;  /* 0x00780000d208783b */ /* 0x000f660000004200 */
        /* <DEDUP_REMOVED lines=9> */
[C---:B---3--:R-:W-:Y:S04]  /*d7d0*/  HMMA.16816.F32 R76, R20.reuse, R32, R76 ;  /* 0x00000020144c723c */ /* 0x048fe8000000184c */
[----:B------:R-:W-:Y:S02]  /*d7e0*/  FADD.FTZ R0, R134, R0 ;  /* 0x0000000086007221 */ /* 0x000fe40000010000 */
[----:B------:R-:W-:Y:S02]  /*d7f0*/  FADD.FTZ R2, R49, R2 ;  /* 0x0000000231027221 */ /* 0x000fe40000010000 */
[C---:B------:R-:W-:Y:S04]  /*d800*/  HMMA.16816.F32 R80, R20.reuse, R34, R80 ;  /* 0x000000221450723c */ /* 0x040fe80000001850 */
[----:B------:R-:W-:Y:S02]  /*d810*/  FADD.FTZ R0, R129, R0 ;  /* 0x0000000081007221 */ /* 0x000fe40000010000 */
[----:B------:R-:W-:Y:S02]  /*d820*/  FADD.FTZ R2, R48, R2 ;  /* 0x0000000230027221 */ /* 0x000fe40000010000 */
[C---:B--2---:R-:W-:Y:S04]  /*d830*/  HMMA.16816.F32 R84, R20.reuse, R28, R84 ;  /* 0x0000001c1454723c */ /* 0x044fe80000001854 */
[----:B------:R-:W-:Y:S02]  /*d840*/  FADD.FTZ R0, R128, R0 ;  /* 0x0000000080007221 */ /* 0x000fe40000010000 */
[----:B------:R-:W-:Y:S02]  /*d850*/  FADD.FTZ R2, R50, R2 ;  /* 0x0000000232027221 */ /* 0x000fe40000010000 */
[C---:B------:R-:W-:Y:S04]  /*d860*/  HMMA.16816.F32 R88, R20.reuse, R30, R88 ;  /* 0x0000001e1458723c */ /* 0x040fe80000001858 */
[----:B------:R-:W-:Y:S02]  /*d870*/  FADD.FTZ R2, R51, R2 ;  /* 0x0000000233027221 */ /* 0x000fe40000010000 */
[----:B------:R-:W-:Y:S01]  /*d880*/  FADD.FTZ R0, R119, R0 ;  /* 0x0000000077007221 */ /* 0x000fe20000010000 */
[-C--:B------:R-:W-:Y:S01]  /*d890*/  MOV R119, R3.reuse ;  /* 0x0000000300777202 */ /* 0x080fe20000000f00 */
[C---:B----4-:R-:W-:Y:S04]  /*d8a0*/  HMMA.16816.F32 R92, R20.reuse, R4, R92 ;  /* 0x00000004145c723c */ /* 0x050fe8000000185c */
[----:B------:R-:W-:Y:S02]  /*d8b0*/  FADD.FTZ R2, R54, R2 ;  /* 0x0000000236027221 */ /* 0x000fe40000010000 */
[----:B------:R-:W-:Y:S02]  /*d8c0*/  FADD.FTZ R0, R116, R0 ;  /* 0x0000000074007221 */ /* 0x000fe40000010000 */
[C---:B------:R-:W-:Y:S01]  /*d8d0*/  HMMA.16816.F32 R96, R20.reuse, R6, R96 ;  /* 0x000000061460723c */ /* 0x040fe20000001860 */
[----:B------:R-:W2:Y:S03]  /*d8e0*/  LDSM.16.MT88.4 R4, [R211+0x7800] ;  /* 0x00780000d304783b */ /* 0x000ea60000004200 */
[----:B------:R-:W-:Y:S02]  /*d8f0*/  FADD.FTZ R2, R55, R2 ;  /* 0x0000000237027221 */ /* 0x000fe40000010000 */
[----:B------:R-:W-:Y:S02]  /*d900*/  FADD.FTZ R0, R52, R0 ;  /* 0x0000000034007221 */ /* 0x000fe40000010000 */
[C---:B-----5:R-:W-:Y:S04]  /*d910*/  HMMA.16816.F32 R100, R20.reuse, R8, R100 ;  /* 0x000000081464723c */ /* 0x060fe80000001864 */
[----:B------:R-:W-:Y:S02]  /*d920*/  FADD.FTZ R2, R58, R2 ;  /* 0x000000023a027221 */ /* 0x000fe40000010000 */
[----:B------:R-:W-:Y:S01]  /*d930*/  FADD.FTZ R0, R53, R0 ;  /* 0x0000000035007221 */ /* 0x000fe20000010000 */
[----:B------:R-:W-:Y:S01]  /*d940*/  MOV R8, R3 ;  /* 0x0000000300087202 */ /* 0x000fe20000000f00 */
[C---:B------:R-:W-:Y:S04]  /*d950*/  HMMA.16816.F32 R104, R20.reuse, R10, R104 ;  /* 0x0000000a1468723c */ /* 0x040fe80000001868 */
[----:B------:R-:W-:Y:S04]  /*d960*/  FADD.FTZ R0, R56, R0 ;  /* 0x0000000038007221 */ /* 0x000fe80000010000 */
[C---:B-1----:R-:W-:Y:S04]  /*d970*/  HMMA.16816.F32 R128, R20.reuse, R24, R12 ;  /* 0x000000181480723c */ /* 0x042fe8000000180c */
[----:B------:R-:W-:Y:S04]  /*d980*/  FADD.FTZ R0, R57, R0 ;  /* 0x0000000039007221 */ /* 0x000fe80000010000 */
[C---:B------:R-:W-:Y:S08]  /*d990*/  HMMA.16816.F32 R108, R20.reuse, R26, R108 ;  /* 0x0000001a146c723c */ /* 0x040ff0000000186c */
[C---:B--2---:R-:W-:Y:S07]  /*d9a0*/  HMMA.16816.F32 R132, R20.reuse, R4, R16 ;  /* 0x000000041484723c */ /* 0x044fee0000001810 */
[----:B------:R-:W-:Y:S01]  /*d9b0*/  FADD.FTZ R4, R59, R2 ;  /* 0x000000023b047221 */ /* 0x000fe20000010000 */
[----:B------:R-:W-:Y:S04]  /*d9c0*/  HMMA.16816.F32 R112, R20, R6, R112 ;  /* 0x000000061470723c */ /* 0x000fe80000001870 */
[----:B------:R-:W-:Y:S02]  /*d9d0*/  FADD.FTZ R2, R60, R0 ;  /* 0x000000003c027221 */ /* 0x000fe40000010000 */
[----:B------:R-:W-:Y:S02]  /*d9e0*/  FADD.FTZ R0, R62, R4 ;  /* 0x000000043e007221 */ /* 0x000fe40000010000 */
[----:B------:R-:W-:Y:S04]  /*d9f0*/  FADD.FTZ R2, R61, R2 ;  /* 0x000000023d027221 */ /* 0x000fe80000010000 */
[----:B------:R-:W-:Y:S02]  /*da00*/  FADD.FTZ R0, R63, R0 ;  /* 0x000000003f007221 */ /* 0x000fe40000010000 */
[----:B------:R-:W-:Y:S02]  /*da10*/  FADD.FTZ R4, R64, R2 ;  /* 0x0000000240047221 */ /* 0x000fe40000010000 */
[----:B------:R-:W-:Y:S01]  /*da20*/  FADD.FTZ R2, R66, R0 ;  /* 0x0000000042027221 */ /* 0x000fe20000010000 */
[----:B------:R-:W-:Y:S01]  /*da30*/  IADD3 R0, R223, -0x1, RZ ;  /* 0xffffffffdf007810 */ /* 0x000fe20007ffe0ff */
[----:B------:R-:W-:Y:S02]  /*da40*/  FADD.FTZ R4, R65, R4 ;  /* 0x0000000441047221 */ /* 0x000fe40000010000 */
[----:B------:R-:W-:Y:S01]  /*da50*/  FADD.FTZ R2, R67, R2 ;  /* 0x0000000243027221 */ /* 0x000fe20000010000 */
[----:B------:R-:W-:Y:S02]  /*da60*/  MOV R223, R0 ;  /* 0x0000000000df7202 */ /* 0x000fe40000000f00 */
[----:B------:R1:W-:Y:S04]  /*da70*/  STL [R1], R4 ;  /* 0x0000000401007387 */ /* 0x0003e80000100800 */
[----:B------:R1:W-:Y:S02]  /*da80*/  STL [R1+0x4], R2 ;  /* 0x0000040201007387 */ /* 0x0003e40000100800 */
[----:B-1----:R-:W-:-:S05]  /*da90*/  @P0 BRA `(.L_x_487) ;  /* 0xffffc5e000000947 */ /* 0x002fca000383ffff */
.L_x_480:
[----:B------:R-:W-:Y:S05]  /*daa0*/  BRA.DIV ~URZ, `(.L_x_488) ;  /* 0x00004ca27f007947 */ /* 0x000fea000b800000 */
[----:B-1----:R-:W2:Y:S04]  /*dab0*/  LDL R0, [R1] ;  /* 0x0000000001007983 */ /* 0x002ea80000100800 */
[----:B--2---:R1:W2:Y:S02]  /*dac0*/  SHFL.BFLY PT, R4, R0, 0x2, 0x1f ;  /* 0x0c401f0000047f89 */ /* 0x0042a400000e0000 */
.L_x_534:
[----:B-1----:R-:W3:Y:S02]  /*dad0*/  LDL.LU R0, [R1] ;  /* 0x0000000001007983 */ /* 0x002ee40000300800 */
[----:B--23--:R-:W-:Y:S01]  /*dae0*/  FADD.FTZ R4, R4, R0 ;  /* 0x0000000004047221 */ /* 0x00cfe20000010000 */
[----:B------:R-:W-:Y:S05]  /*daf0*/  BRA.DIV ~URZ, `(.L_x_489) ;  /* 0x00004cb27f007947 */ /* 0x000fea000b800000 */
[----:B------:R-:W2:Y:S04]  /*db00*/  LDL.LU R2, [R1+0x4] ;  /* 0x0000040001027983 */ /* 0x000ea80000300800 */
[----:B------:R-:W1:Y:S02]  /*db10*/  SHFL.BFLY PT, R0, R4, 0x1, 0x1f ;  /* 0x0c201f0004007f89 */ /* 0x000e6400000e0000 */
[----:B-1----:R-:W-:-:S02]  /*db20*/  FADD.FTZ R4, R4, R0 ;  /* 0x0000000004047221 */ /* 0x002fc40000010000 */
[----:B--2---:R-:W1:Y:S02]  /*db30*/  SHFL.BFLY PT, R5, R2, 0x2, 0x1f ;  /* 0x0c401f0002057f89 */ /* 0x004e6400000e0000 */
[----:B-1----:R-:W-:-:S05]  /*db40*/  FADD.FTZ R5, R5, R2 ;  /* 0x0000000205057221 */ /* 0x002fca0000010000 */
[----:B------:R1:W2:Y:S02]  /*db50*/  SHFL.BFLY PT, R3, R5, 0x1, 0x1f ;  /* 0x0c201f0005037f89 */ /* 0x0002a400000e0000 */
.L_x_535:
[----:B------:R-:W-:Y:S01]  /*db60*/  FSETP.NE.FTZ.AND P1, PT, R4, RZ, PT ;  /* 0x000000ff0400720b */ /* 0x000fe20003f35000 */
[----:B--2---:R-:W-:Y:S01]  /*db70*/  FADD.FTZ R3, R3, R5 ;  /* 0x0000000503037221 */ /* 0x004fe20000010000 */
[----:B------:R-:W-:Y:S02]  /*db80*/  MOV R2, RZ ;  /* 0x000000ff00027202 */ /* 0x000fe40000000f00 */
[----:B------:R-:W-:Y:S02]  /*db90*/  MOV R0, RZ ;  /* 0x000000ff00007202 */ /* 0x000fe40000000f00 */
[----:B------:R-:W-:Y:S02]  /*dba0*/  FSETP.NE.FTZ.AND P0, PT, R3, RZ, PT ;  /* 0x000000ff0300720b */ /* 0x000fe40003f15000 */
[----:B------:R-:W-:Y:S02]  /*dbb0*/  MOV R35, 0x1 ;  /* 0x0000000100237802 */ /* 0x000fe40000000f00 */
[----:B------:R-:W-:-:S02]  /*dbc0*/  MOV R34, 0xff800000 ;  /* 0xff80000000227802 */ /* 0x000fc40000000f00 */
[----:B------:R-:W-:Y:S01]  /*dbd0*/  MOV R33, 0xff800000 ;  /* 0xff80000000217802 */ /* 0x000fe20000000f00 */
[----:B------:R-:W2:Y:S01]  /*dbe0*/  @P1 MUFU.RCP R2, R4 ;  /* 0x0000000400021308 */ /* 0x000ea20000001000 */
[----:B-1----:R-:W-:-:S05]  /*dbf0*/  @P1 MOV R5, 0x3f317218 ;  /* 0x3f31721800051802 */ /* 0x002fca0000000f00 */
[----:B------:R-:W-:Y:S02]  /*dc00*/  @P1 FMUL.FTZ R5, R5, c[0x0][0x2d0] ;  /* 0x0000b40005051a20 */ /* 0x000fe40000410000 */
[----:B------:R-:W1:Y:S01]  /*dc10*/  @P1 MUFU.LG2 R4, R4 ;  /* 0x0000000400041308 */ /* 0x000e620000000c00 */
[----:B--2---:R-:W-:-:S07]  /*dc20*/  FMUL.FTZ R120, R2, R120 ;  /* 0x0000007802787220 */ /* 0x004fce0000410000 */
[----:B------:R-:W2:Y:S01]  /*dc30*/  @P0 MUFU.RCP R0, R3 ;  /* 0x0000000300000308 */ /* 0x000ea20000001000 */
[C---:B------:R-:W-:Y:S02]  /*dc40*/  FMUL.FTZ R32, R2.reuse, R121 ;  /* 0x0000007902207220 */ /* 0x040fe40000410000 */
[C---:B------:R-:W-:Y:S02]  /*dc50*/  FMUL.FTZ R124, R2.reuse, R124 ;  /* 0x0000007c027c7220 */ /* 0x040fe40000410000 */
[----:B------:R-:W-:Y:S02]  /*dc60*/  FMUL.FTZ R30, R2, R125 ;  /* 0x0000007d021e7220 */ /* 0x000fe40000410000 */
[----:B-1----:R-:W-:Y:S02]  /*dc70*/  @P1 FMUL.FTZ R7, R4, 0.69314718246459960938 ;  /* 0x3f31721804071820 */ /* 0x002fe40000410000 */
        /* <DEDUP_REMOVED lines=27> */
[----:B------:R-:W-:Y:S02]  /*de30*/  FMUL.FTZ R113, R2, R113 ;  /* 0x0000007102717220 */ /* 0x000fe40000410000 */
[----:B------:R1:W3:Y:S01]  /*de40*/  @P0 MUFU.LG2 R2, R3 ;  /* 0x0000000300020308 */ /* 0x0002e20000000c00 */
[----:B------:R-:W-:Y:S02]  /*de50*/  @P1 FFMA.FTZ R34, R5, R117, R7 ;  /* 0x0000007505221223 */ /* 0x000fe40000010007 */
[C---:B--2---:R-:W-:Y:S02]  /*de60*/  FMUL.FTZ R122, R0.reuse, R122 ;  /* 0x0000007a007a7220 */ /* 0x044fe40000410000 */
[C---:B------:R-:W-:Y:S02]  /*de70*/  FMUL.FTZ R31, R0.reuse, R123 ;  /* 0x0000007b001f7220 */ /* 0x040fe40000410000 */
[----:B------:R-:W-:-:S02]  /*de80*/  FMUL.FTZ R126, R0, R126 ;  /* 0x0000007e007e7220 */ /* 0x000fc40000410000 */
[C---:B------:R-:W-:Y:S02]  /*de90*/  FMUL.FTZ R29, R0.reuse, R127 ;  /* 0x0000007f001d7220 */ /* 0x040fe40000410000 */
[C---:B------:R-:W-:Y:S02]  /*dea0*/  FMUL.FTZ R70, R0.reuse, R70 ;  /* 0x0000004600467220 */ /* 0x040fe40000410000 */
[C---:B------:R-:W-:Y:S02]  /*deb0*/  FMUL.FTZ R27, R0.reuse, R71 ;  /* 0x00000047001b7220 */ /* 0x040fe40000410000 */
[----:B------:R-:W-:Y:S01]  /*dec0*/  FMUL.FTZ R74, R0, R74 ;  /* 0x0000004a004a7220 */ /* 0x000fe20000410000 */
[----:B-1----:R-:W-:Y:S01]  /*ded0*/  @P0 MOV R3, 0x3f317218 ;  /* 0x3f31721800030802 */ /* 0x002fe20000000f00 */
[----:B---3--:R-:W-:Y:S02]  /*dee0*/  @P0 FMUL.FTZ R2, R2, 0.69314718246459960938 ;  /* 0x3f31721802020820 */ /* 0x008fe40000410000 */
[----:B------:R-:W-:-:S02]  /*def0*/  FMUL.FTZ R25, R0, R75 ;  /* 0x0000004b00197220 */ /* 0x000fc40000410000 */
[----:B------:R-:W-:Y:S02]  /*df00*/  @P0 FMUL.FTZ R3, R3, c[0x0][0x2d0] ;  /* 0x0000b40003030a20 */ /* 0x000fe40000410000 */
        /* <DEDUP_REMOVED lines=23> */
[----:B------:R-:W-:Y:S01]  /*e080*/  FMUL.FTZ R115, R0, R115 ;  /* 0x0000007300737220 */ /* 0x000fe20000410000 */
[----:B------:R-:W-:Y:S01]  /*e090*/  PRMT R0, R35, 0x7610, R0 ;  /* 0x0000761023007816 */ /* 0x000fe20000000000 */
[----:B------:R-:W-:Y:S02]  /*e0a0*/  @P0 FFMA.FTZ R33, R3, R8, R2 ;  /* 0x0000000803210223 */ /* 0x000fe40000010002 */
.L_x_461:
[----:B------:R2:W5:Y:S01]  /*e0b0*/  LDL R35, [R1+0x4c] ;  /* 0x00004c0001237983 */ /* 0x0005620000100800 */
[----:B------:R-:W-:Y:S03]  /*e0c0*/  BSSY B0, `(.L_x_490) ;  /* 0x0000012000007945 */ /* 0x000fe60003800000 */
[----:B-1----:R-:W1:Y:S02]  /*e0d0*/  S2R R38, SR_TID.X ;  /* 0x0000000000267919 */ /* 0x002e640000002100 */
[----:B-1----:R-:W-:-:S13]  /*e0e0*/  LOP3.LUT P4, RZ, R38, 0xff, RZ, 0xc0, !PT ;  /* 0x000000ff26ff7812 */ /* 0x002fda000788c0ff */
[----:B------:R-:W-:Y:S05]  /*e0f0*/  @P4 BRA `(.L_x_491) ;  /* 0x000000e000004947 */ /* 0x000fea0003800000 */
[----:B--2---:R-:W1:Y:S01]  /*e100*/  S2R R8, SR_LANEID ;  /* 0x0000000000087919 */ /* 0x004e620000000000 */
[----:B------:R-:W-:Y:S01]  /*e110*/  VOTEU.ANY UR4, UPT, PT ;  /* 0x0000000000047886 */ /* 0x000fe200038e0100 */
[----:B------:R-:W-:Y:S01]  /*e120*/  IMAD.MOV.U32 R36, RZ, RZ, c[0x0][0x580] ;  /* 0x00016000ff247624 */ /* 0x000fe200078e00ff */
[----:B------:R-:W1:Y:S01]  /*e130*/  FLO.U32 R3, UR4 ;  /* 0x0000000400037d00 */ /* 0x000e6200080e0000 */
[----:B------:R-:W-:-:S07]  /*e140*/  IMAD.MOV.U32 R37, RZ, RZ, c[0x0][0x584] ;  /* 0x00016100ff257624 */ /* 0x000fce00078e00ff */
[----:B------:R-:W2:Y:S01]  /*e150*/  POPC R2, UR4 ;  /* 0x0000000400027d09 */ /* 0x000ea20008000000 */
[----:B-1----:R-:W-:-:S13]  /*e160*/  ISETP.EQ.U32.AND P0, PT, R3, R8, PT ;  /* 0x000000080300720c */ /* 0x002fda0003f02070 */
[----:B--2---:R-:W2:Y:S04]  /*e170*/  @P0 ATOMG.E.ADD.STRONG.GPU PT, R2, [R36.64], R2 ;  /* 0x00000002240209a8 */ /* 0x004ea800081ee1c6 */
[----:B------:R-:W1:Y:S04]  /*e180*/  S2R R8, SR_LTMASK ;  /* 0x0000000000087919 */ /* 0x000e680000003900 */
[----:B--2---:R1:W2:Y:S02]  /*e190*/  SHFL.IDX PT, R3, R2, R3, 0x1f ;  /* 0x00001f0302037589 */ /* 0x0042a400000e0000 */
[----:B-1----:R-:W-:-:S06]  /*e1a0*/  LOP3.LUT R2, R8, UR4, RZ, 0xc0, !PT ;  /* 0x0000000408027c12 */ /* 0x002fcc000f8ec0ff */
[----:B------:R-:W2:Y:S02]  /*e1b0*/  POPC R2, R2 ;  /* 0x0000000200027309 */ /* 0x000ea40000000000 */
[----:B--2--5:R-:W-:-:S05]  /*e1c0*/  IADD3 R35, R3, c[0x0][0xc], R2 ;  /* 0x0000030003237a10 */ /* 0x024fca0007ffe002 */
[----:B------:R1:W-:Y:S02]  /*e1d0*/  STL [R1+0x4c], R35 ;  /* 0x00004c2301007387 */ /* 0x0003e40000100800 */
.L_x_491:
[----:B--2---:R-:W-:Y:S05]  /*e1e0*/  BSYNC B0 ;  /* 0x0000000000007941 */ /* 0x004fea0003800000 */
.L_x_490:
[----:B------:R-:W-:Y:S01]  /*e1f0*/  PRMT R0, R0, 0x9910, RZ ;  /* 0x0000991000007816 */ /* 0x000fe200000000ff */
[----:B------:R-:W-:Y:S01]  /*e200*/  BSSY B1, `(.L_x_492) ;  /* 0x0000188000017945 */ /* 0x000fe20003800000 */
[----:B-----5:R-:W-:Y:S02]  /*e210*/  IMAD.MOV.U32 R44, RZ, RZ, R35 ;  /* 0x000000ffff2c7224 */ /* 0x020fe400078e0023 */
[----:B------:R-:W-:-:S13]  /*e220*/  ISETP.NE.AND P0, PT, R0, RZ, PT ;  /* 0x000000ff0000720c */ /* 0x000fda0003f05270 */
[----:B------:R-:W-:Y:S05]  /*e230*/  @!P0 BRA `(.L_x_493) ;  /* 0x00000ed000008947 */ /* 0x000fea0003800000 */
[----:B------:R-:W2:Y:S04]  /*e240*/  LDL R43, [R1+0x50] ;  /* 0x00005000012b7983 */ /* 0x000ea80000100800 */
[----:B------:R-:W3:Y:S04]  /*e250*/  LDL R42, [R1+0x54] ;  /* 0x00005400012a7983 */ /* 0x000ee80000100800 */
[----:B------:R-:W4:Y:S04]  /*e260*/  LDL R41, [R1+0x5c] ;  /* 0x00005c0001297983 */ /* 0x000f280000100800 */
[----:B------:R-:W5:Y:S04]  /*e270*/  LDL R40, [R1+0x58] ;  /* 0x0000580001287983 */ /* 0x000f680000100800 */
[----:B------:R-:W4:Y:S04]  /*e280*/  LDL R39, [R1+0x6c] ;  /* 0x00006c0001277983 */ /* 0x000f280000100800 */
[----:B------:R-:W5:Y:S04]  /*e290*/  LDL R37, [R1+0x64] ;  /* 0x0000640001257983 */ /* 0x000f680000100800 */
[----:B------:R-:W5:Y:S04]  /*e2a0*/  LDL R36, [R1+0x68] ;  /* 0x0000680001247983 */ /* 0x000f680000100800 */
[----:B-1----:R-:W5:Y:S01]  /*e2b0*/  LDL R35, [R1+0x60] ;  /* 0x0000600001237983 */ /* 0x002f620000100800 */
[----:B------:R-:W-:Y:S01]  /*e2c0*/  WARPSYNC 0xffffffff ;  /* 0xffffffff00007948 */ /* 0x000fe20003800000 */
[----:B------:R-:W-:-:S02]  /*e2d0*/  F2FP.PACK_AB R32, R32, R120 ;  /* 0x000000782020723e */ /* 0x000fc400000000ff */
[----:B------:R-:W-:Y:S01]  /*e2e0*/  BAR.SYNC.DEFER_BLOCKING 0x1, 0x100 ;  /* 0x0044000000007b1d */ /* 0x000fe20000010000 */
        /* <DEDUP_REMOVED lines=30> */
[----:B------:R-:W-:Y:S01]  /*e4d0*/  F2FP.PACK_AB R0, R115, R114 ;  /* 0x000000727300723e */ /* 0x000fe200000000ff */
[----:B--2---:R1:W-:Y:S04]  /*e4e0*/  STS [R43], R32 ;  /* 0x000000202b007388 */ /* 0x0043e80000000800 */
[----:B------:R1:W-:Y:S04]  /*e4f0*/  STS [R43+0x400], R31 ;  /* 0x0004001f2b007388 */ /* 0x0003e80000000800 */
[----:B---3--:R1:W-:Y:S04]  /*e500*/  STS [R42], R30 ;  /* 0x0000001e2a007388 */ /* 0x0083e80000000800 */
[----:B------:R1:W-:Y:S04]  /*e510*/  STS [R42+0x400], R29 ;  /* 0x0004001d2a007388 */ /* 0x0003e80000000800 */
[----:B----4-:R1:W-:Y:S04]  /*e520*/  STS [R41], R28 ;  /* 0x0000001c29007388 */ /* 0x0103e80000000800 */
[----:B------:R1:W-:Y:S04]  /*e530*/  STS [R41+0x400], R27 ;  /* 0x0004001b29007388 */ /* 0x0003e80000000800 */
[----:B-----5:R1:W-:Y:S04]  /*e540*/  STS [R40], R26 ;  /* 0x0000001a28007388 */ /* 0x0203e80000000800 */
[----:B------:R1:W-:Y:S04]  /*e550*/  STS [R40+0x400], R25 ;  /* 0x0004001928007388 */ /* 0x0003e80000000800 */
[----:B------:R1:W-:Y:S04]  /*e560*/  STS [R39], R24 ;  /* 0x0000001827007388 */ /* 0x0003e80000000800 */
[----:B------:R1:W-:Y:S04]  /*e570*/  STS [R39+0x400], R23 ;  /* 0x0004001727007388 */ /* 0x0003e80000000800 */
[----:B------:R1:W-:Y:S04]  /*e580*/  STS [R37], R22 ;  /* 0x0000001625007388 */ /* 0x0003e80000000800 */
[----:B------:R1:W-:Y:S04]  /*e590*/  STS [R37+0x400], R21 ;  /* 0x0004001525007388 */ /* 0x0003e80000000800 */
[----:B------:R1:W-:Y:S04]  /*e5a0*/  STS [R36], R20 ;  /* 0x0000001424007388 */ /* 0x0003e80000000800 */
[----:B------:R1:W-:Y:S04]  /*e5b0*/  STS [R36+0x400], R19 ;  /* 0x0004001324007388 */ /* 0x0003e80000000800 */
[----:B------:R1:W-:Y:S04]  /*e5c0*/  STS [R35], R18 ;  /* 0x0000001223007388 */ /* 0x0003e80000000800 */
[----:B------:R1:W-:Y:S04]  /*e5d0*/  STS [R35+0x400], R17 ;  /* 0x0004001123007388 */ /* 0x0003e80000000800 */
        /* <DEDUP_REMOVED lines=16> */
[----:B------:R-:W-:Y:S06]  /*e6e0*/  BAR.SYNC.DEFER_BLOCKING 0x1, 0x100 ;  /* 0x0044000000007b1d */ /* 0x000fec0000010000 */
[----:B------:R-:W-:Y:S05]  /*e6f0*/  BRA.CONV ~URZ, `(.L_x_494) ;  /* 0x000000837f007947 */ /* 0x000fea000b800000 */
[----:B-1----:R-:W-:Y:S01]  /*e700*/  SHF.R.S32.HI R35, RZ, 0x1f, R38 ;  /* 0x0000001fff237819 */ /* 0x002fe20000011426 */
[----:B------:R-:W-:Y:S01]  /*e710*/  IMAD.MOV.U32 R228, RZ, RZ, RZ ;  /* 0x000000ffffe47224 */ /* 0x000fe200078e00ff */
[----:B------:R-:W-:Y:S01]  /*e720*/  MOV R2, 0xe780 ;  /* 0x0000e78000027802 */ /* 0x000fe20000000f00 */
[----:B------:R-:W-:Y:S01]  /*e730*/  IMAD.MOV.U32 R3, RZ, RZ, 0x1f ;  /* 0x0000001fff037424 */ /* 0x000fe200078e00ff */
[----:B------:R-:W-:-:S04]  /*e740*/  LEA.HI R35, R35, R38, RZ, 0x7 ;  /* 0x0000002623237211 */ /* 0x000fc800078f38ff */
[----:B------:R-:W-:-:S05]  /*e750*/  SHF.R.S32.HI R35, RZ, 0x7, R35 ;  /* 0x00000007ff237819 */ /* 0x000fca0000011423 */
[----:B------:R-:W-:Y:S02]  /*e760*/  IMAD.MOV.U32 R227, RZ, RZ, R35 ;  /* 0x000000ffffe37224 */ /* 0x000fe400078e0023 */
[----:B------:R-:W-:Y:S05]  /*e770*/  CALL.REL.NOINC `($__internal_1_$__cuda_sm70_shflsync_idx_p) ;  /* 0x0000457000007944 */ /* 0x000fea0003c00000 */
.L_x_494:
[----:B-1----:R-:W2:Y:S04]  /*e780*/  LDL R2, [R1+0x44] ;  /* 0x0000440001027983 */ /* 0x002ea80000100800 */
[----:B------:R-:W3:Y:S04]  /*e790*/  LDL R15, [R1+0x8] ;  /* 0x00000800010f7983 */ /* 0x000ee80000100800 */
[----:B------:R-:W4:Y:S04]  /*e7a0*/  LDL.LU R10, [R1+0x40] ;  /* 0x00004000010a7983 */ /* 0x000f280000300800 */
[----:B------:R-:W5:Y:S04]  /*e7b0*/  LDL.LU R12, [R1+0x3c] ;  /* 0x00003c00010c7983 */ /* 0x000f680000300800 */
[----:B------:R-:W2:Y:S01]  /*e7c0*/  LDL.LU R14, [R1+0x38] ;  /* 0x00003800010e7983 */ /* 0x000ea20000300800 */
[----:B------:R-:W-:-:S03]  /*e7d0*/  IMAD.MOV.U32 R0, RZ, RZ, 0x1 ;  /* 0x00000001ff007424 */ /* 0x000fc600078e00ff */
[----:B------:R-:W3:Y:S02]  /*e7e0*/  LDL R13, [R1+0x74] ;  /* 0x00007400010d7983 */ /* 0x000ee40000100800 */
[----:B------:R-:W-:Y:S02]  /*e7f0*/  ISETP.NE.AND P1, PT, R0, c[0x0][0x4e8], PT ;  /* 0x00013a0000007a0c */ /* 0x000fe40003f25270 */
[----:B------:R-:W1:Y:S01]  /*e800*/  S2R R16, SR_TID.X ;  /* 0x0000000000107919 */ /* 0x000e620000002100 */
[----:B------:R-:W-:Y:S02]  /*e810*/  ULDC UR5, c[0x0][0x4e8] ;  /* 0x00013a0000057ab9 */ /* 0x000fe40000000800 */
[----:B------:R-:W-:Y:S02]  /*e820*/  ULDC UR4, c[0x0][0x388] ;  /* 0x0000e20000047ab9 */ /* 0x000fe40000000800 */
[----:B------:R-:W-:Y:S01]  /*e830*/  UIMAD UR4, UR5, UR4, URZ ;  /* 0x00000004050472a4 */ /* 0x000fe2000f8e023f */
[----:B------:R-:W-:Y:S01]  /*e840*/  BSSY B0, `(.L_x_495) ;  /* 0x000005f000007945 */ /* 0x000fe20003800000 */
[----:B------:R-:W-:-:S02]  /*e850*/  SHF.R.S32.HI R45, RZ, 0x1f, R237 ;  /* 0x0000001fff2d7819 */ /* 0x000fc400000114ed */
[----:B------:R-:W-:Y:S02]  /*e860*/  SHF.R.S32.HI R46, RZ, 0x1f, R226 ;  /* 0x0000001fff2e7819 */ /* 0x000fe400000114e2 */
[----:B----4-:R-:W-:Y:S01]  /*e870*/  SHF.R.S32.HI R5, RZ, 0x1f, R10 ;  /* 0x0000001fff057819 */ /* 0x010fe2000001140a */
[----:B--2---:R-:W-:-:S04]  /*e880*/  IMAD.IADD R4, R2, 0x1, R14 ;  /* 0x0000000102047824 */ /* 0x004fc800078e020e */
[----:B------:R-:W-:Y:S02]  /*e890*/  IMAD R6, R5, c[0x0][0x490], RZ ;  /* 0x0001240005067a24 */ /* 0x000fe400078e02ff */
[----:B------:R-:W-:Y:S01]  /*e8a0*/  @P1 IMAD.HI.U32 R7, R4, c[0x0][0x4ec], RZ ;  /* 0x00013b0004071a27 */ /* 0x000fe200078e00ff */
[----:B------:R-:W-:-:S03]  /*e8b0*/  MOV R0, R4 ;  /* 0x0000000400007202 */ /* 0x000fc60000000f00 */
[----:B------:R-:W-:Y:S01]  /*e8c0*/  IMAD.WIDE.U32 R2, R10, c[0x0][0x490], RZ ;  /* 0x000124000a027a25 */ /* 0x000fe200078e00ff */
[----:B------:R-:W-:-:S03]  /*e8d0*/  @P1 SHF.R.U32.HI R0, RZ, c[0x0][0x4f0], R7 ;  /* 0x00013c00ff001a19 */ /* 0x000fc60000011607 */
[----:B------:R-:W-:Y:S01]  /*e8e0*/  IMAD R6, R10, c[0x0][0x494], R6 ;  /* 0x000125000a067a24 */ /* 0x000fe200078e0206 */
[----:B-----5:R-:W-:Y:S02]  /*e8f0*/  SHF.R.S32.HI R11, RZ, 0x1f, R12 ;  /* 0x0000001fff0b7819 */ /* 0x020fe4000001140c */
[----:B------:R-:W-:Y:S01]  /*e900*/  IADD3 R8, -R0, RZ, RZ ;  /* 0x000000ff00087210 */ /* 0x000fe20007ffe1ff */
[----:B------:R-:W-:Y:S02]  /*e910*/  IMAD.IADD R3, R3, 0x1, R6 ;  /* 0x0000000103037824 */ /* 0x000fe400078e0206 */
[----:B------:R-:W-:Y:S02]  /*e920*/  IMAD R9, R11, c[0x0][0x498], RZ ;  /* 0x000126000b097a24 */ /* 0x000fe400078e02ff */
[----:B------:R-:W-:-:S04]  /*e930*/  IMAD.WIDE.U32 R6, R12, c[0x0][0x498], R2 ;  /* 0x000126000c067a25 */ /* 0x000fc800078e0002 */
[----:B------:R-:W-:Y:S01]  /*e940*/  IMAD R2, R8, c[0x0][0x4e8], R4 ;  /* 0x00013a0008027a24 */ /* 0x000fe200078e0204 */
[----:B------:R-:W-:Y:S01]  /*e950*/  IADD3 R4, P0, R0, R6, RZ ;  /* 0x0000000600047210 */ /* 0x000fe20007f1e0ff */
[----:B------:R-:W-:Y:S01]  /*e960*/  IMAD R3, R12, c[0x0][0x49c], R9 ;  /* 0x000127000c037a24 */ /* 0x000fe200078e0209 */
[----:B------:R-:W-:Y:S02]  /*e970*/  SHF.R.S32.HI R8, RZ, 0x1f, R0 ;  /* 0x0000001fff087819 */ /* 0x000fe40000011400 */
[----:B------:R-:W-:Y:S01]  /*e980*/  SHF.R.S32.HI R6, RZ, 0x1f, R2 ;  /* 0x0000001fff067819 */ /* 0x000fe20000011402 */
[----:B------:R-:W-:Y:S01]  /*e990*/  IMAD R0, R5, c[0x0][0x3e8], RZ ;  /* 0x0000fa0005007a24 */ /* 0x000fe200078e02ff */
[----:B------:R-:W-:Y:S01]  /*e9a0*/  IADD3.X R5, R8, R7, R3, P0, !PT ;  /* 0x0000000708057210 */ /* 0x000fe200007fe403 */
[----:B---3--:R-:W-:Y:S02]  /*e9b0*/  IMAD.IADD R8, R15, 0x1, R14 ;  /* 0x000000010f087824 */ /* 0x008fe400078e020e */
[----:B------:R-:W-:-:S02]  /*e9c0*/  IMAD R3, R6, c[0x0][0x488], RZ ;  /* 0x0001220006037a24 */ /* 0x000fc400078e02ff */
[C---:B------:R-:W-:Y:S02]  /*e9d0*/  IMAD R9, R10.reuse, c[0x0][0x3ec], R0 ;  /* 0x0000fb000a097a24 */ /* 0x040fe400078e0200 */
[----:B------:R-:W-:Y:S01]  /*e9e0*/  IMAD.WIDE.U32 R6, R10, c[0x0][0x3e8], RZ ;  /* 0x0000fa000a067a25 */ /* 0x000fe200078e00ff */
[----:B-1----:R-:W-:-:S03]  /*e9f0*/  SHF.R.S32.HI R15, RZ, 0x1f, R16 ;  /* 0x0000001fff0f7819 */ /* 0x002fc60000011410 */
[C---:B------:R-:W-:Y:S02]  /*ea00*/  IMAD R10, R2.reuse, c[0x0][0x48c], R3 ;  /* 0x00012300020a7a24 */ /* 0x040fe400078e0203 */
[----:B------:R-:W-:-:S04]  /*ea10*/  IMAD.WIDE.U32 R4, R2, c[0x0][0x488], R4 ;  /* 0x0001220002047a25 */ /* 0x000fc800078e0004 */
[----:B------:R-:W-:Y:S01]  /*ea20*/  @P1 IMAD.HI.U32 R2, R8, c[0x0][0x4ec], RZ ;  /* 0x00013b0008021a27 */ /* 0x000fe200078e00ff */
[----:B------:R-:W-:Y:S02]  /*ea30*/  MOV R0, R8 ;  /* 0x0000000800007202 */ /* 0x000fe40000000f00 */
[----:B------:R-:W-:Y:S01]  /*ea40*/  IADD3 R5, R5, R10, RZ ;  /* 0x0000000a05057210 */ /* 0x000fe20007ffe0ff */
[----:B------:R-:W-:Y:S01]  /*ea50*/  IMAD.IADD R3, R7, 0x1, R9 ;  /* 0x0000000107037824 */ /* 0x000fe200078e0209 */
[C---:B------:R-:W-:Y:S02]  /*ea60*/  LEA R9, P0, R4.reuse, c[0x0][0x450], 0x2 ;  /* 0x0001140004097a11 */ /* 0x040fe400078010ff */
[----:B------:R-:W-:Y:S01]  /*ea70*/  @P1 SHF.R.U32.HI R0, RZ, c[0x0][0x4f0], R2 ;  /* 0x00013c00ff001a19 */ /* 0x000fe20000011602 */
[----:B------:R-:W-:Y:S01]  /*ea80*/  IMAD.MOV.U32 R2, RZ, RZ, R6 ;  /* 0x000000ffff027224 */ /* 0x000fe200078e0006 */
[----:B------:R-:W-:Y:S01]  /*ea90*/  LEA.HI R15, R15, R16, RZ, 0x5 ;  /* 0x000000100f0f7211 */ /* 0x000fe200078f28ff */
[----:B------:R-:W-:Y:S01]  /*eaa0*/  IMAD R6, R11, c[0x0][0x3f0], RZ ;  /* 0x0000fc000b067a24 */ /* 0x000fe200078e02ff */
[----:B------:R-:W-:-:S02]  /*eab0*/  LEA.HI.X R5, R4, c[0x0][0x454], R5, 0x2, P0 ;  /* 0x0001150004057a11 */ /* 0x000fc400000f1405 */
[----:B------:R-:W-:Y:S01]  /*eac0*/  LOP3.LUT R15, R15, 0xffffffe0, RZ, 0xc0, !PT ;  /* 0xffffffe00f0f7812 */ /* 0x000fe200078ec0ff */
[----:B------:R-:W-:Y:S01]  /*ead0*/  IMAD R10, R12, c[0x0][0x3f4], R6 ;  /* 0x0000fd000c0a7a24 */ /* 0x000fe200078e0206 */
[----:B------:R-:W-:Y:S01]  /*eae0*/  SHFL.IDX PT, R4, R9, 0x1, 0x1c1f ;  /* 0x003c1f0009047f89 */ /* 0x000fe200000e0000 */
[----:B------:R-:W-:Y:S02]  /*eaf0*/  IADD3 R11, -R0, RZ, RZ ;  /* 0x000000ff000b7210 */ /* 0x000fe40007ffe1ff */
[----:B------:R-:W-:Y:S01]  /*eb00*/  IMAD.IADD R15, R16, 0x1, -R15 ;  /* 0x00000001100f7824 */ /* 0x000fe200078e0a0f */
[----:B------:R1:W-:Y:S04]  /*eb10*/  SHFL.IDX PT, R6, R9, RZ, 0x1c1f ;  /* 0x001c1fff09067589 */ /* 0x0003e800000e0000 */
[----:B------:R-:W2:Y:S04]  /*eb20*/  SHFL.IDX PT, R7, R5, RZ, 0x1c1f ;  /* 0x001c1fff05077589 */ /* 0x000ea800000e0000 */
[----:B------:R-:W3:Y:S01]  /*eb30*/  SHFL.IDX PT, R5, R5, 0x1, 0x1c1f ;  /* 0x003c1f0005057f89 */ /* 0x000ee200000e0000 */
[----:B------:R-:W-:Y:S01]  /*eb40*/  LOP3.LUT P0, RZ, R15, 0x3, RZ, 0xc0, !PT ;  /* 0x000000030fff7812 */ /* 0x000fe2000780c0ff */
[----:B------:R-:W-:-:S02]  /*eb50*/  IMAD R8, R11, c[0x0][0x4e8], R8 ;  /* 0x00013a000b087a24 */ /* 0x000fc400078e0208 */
[----:B------:R-:W4:Y:S01]  /*eb60*/  S2R R15, SR_TID.X ;  /* 0x00000000000f7919 */ /* 0x000f220000002100 */
[----:B-1----:R-:W-:-:S05]  /*eb70*/  IMAD.IADD R9, R13, 0x1, R14 ;  /* 0x000000010d097824 */ /* 0x002fca00078e020e */
[C---:B------:R-:W-:Y:S02]  /*eb80*/  IADD3 R11, R9.reuse, 0x8, RZ ;  /* 0x00000008090b7810 */ /* 0x040fe40007ffe0ff */
[----:B------:R-:W-:Y:S02]  /*eb90*/  ISETP.GE.OR P1, PT, R9, UR4, P0 ;  /* 0x0000000409007c0c */ /* 0x000fe40008726670 */
[----:B------:R-:W-:Y:S01]  /*eba0*/  ISETP.GE.OR P0, PT, R11, UR4, P0 ;  /* 0x000000040b007c0c */ /* 0x000fe20008706670 */
[----:B------:R-:W-:Y:S01]  /*ebb0*/  IMAD.WIDE.U32 R2, R12, c[0x0][0x3f0], R2 ;  /* 0x0000fc000c027a25 */ /* 0x000fe200078e0002 */
[----:B------:R-:W-:-:S04]  /*ebc0*/  SHF.R.S32.HI R12, RZ, 0x1f, R0 ;  /* 0x0000001fff0c7819 */ /* 0x000fc80000011400 */
[----:B------:R-:W-:Y:S01]  /*ebd0*/  IADD3 R3, R3, R10, RZ ;  /* 0x0000000a03037210 */ /* 0x000fe20007ffe0ff */
[----:B------:R-:W-:-:S04]  /*ebe0*/  IMAD R10, R12, c[0x0][0x3e0], RZ ;  /* 0x0000f8000c0a7a24 */ /* 0x000fc800078e02ff */
[----:B--2---:R1:W-:Y:S01]  /*ebf0*/  @!P1 ST.E [R6.64], R34 ;  /* 0x0000002206009985 */ /* 0x0043e2000c101906 */
[----:B------:R-:W-:-:S03]  /*ec00*/  IMAD R9, R0, c[0x0][0x3e4], R10 ;  /* 0x0000f90000097a24 */ /* 0x000fc600078e020a */
[----:B---3--:R2:W-:Y:S01]  /*ec10*/  @!P0 ST.E [R4.64], R33 ;  /* 0x0000002104008985 */ /* 0x0085e2000c101906 */
[----:B------:R-:W-:Y:S01]  /*ec20*/  IMAD.WIDE.U32 R2, R0, c[0x0][0x3e0], R2 ;  /* 0x0000f80000027a25 */ /* 0x000fe200078e0002 */
[----:B------:R-:W-:Y:S02]  /*ec30*/  SHF.R.S32.HI R0, RZ, 0x1f, R8 ;  /* 0x0000001fff007819 */ /* 0x000fe40000011408 */
[----:B------:R2:W3:Y:S04]  /*ec40*/  LDS.128 R24, [R219+0x1080] ;  /* 0x00108000db187984 */ /* 0x0004e80000000c00 */
[----:B------:R2:W2:Y:S04]  /*ec50*/  LDS.128 R32, [R219+0x2080] ;  /* 0x00208000db207984 */ /* 0x0004a80000000c00 */
[----:B------:R1:W2:Y:S04]  /*ec60*/  LDS.128 R36, [R219+0x3080] ;  /* 0x00308000db247984 */ /* 0x0002a80000000c00 */
[----:B------:R1:W2:Y:S04]  /*ec70*/  LDS.128 R20, [R219+0x5080] ;  /* 0x00508000db147984 */ /* 0x0002a80000000c00 */
[----:B------:R2:W2:Y:S04]  /*ec80*/  LDS.128 R28, [R219+0x6080] ;  /* 0x00608000db1c7984 */ /* 0x0004a80000000c00 */
[----:B------:R2:W2:Y:S01]  /*ec90*/  LDS.128 R40, [R219+0x7080] ;  /* 0x00708000db287984 */ /* 0x0004a20000000c00 */
[----:B----4-:R-:W-:Y:S01]  /*eca0*/  SHF.R.S32.HI R13, RZ, 0x1f, R15 ;  /* 0x0000001fff0d7819 */ /* 0x010fe2000001140f */
[----:B------:R-:W-:Y:S01]  /*ecb0*/  IMAD R0, R0, c[0x0][0x3d8], RZ ;  /* 0x0000f60000007a24 */ /* 0x000fe200078e02ff */
[----:B------:R-:W-:-:S02]  /*ecc0*/  IADD3 R3, R3, R9, RZ ;  /* 0x0000000903037210 */ /* 0x000fc40007ffe0ff */
[----:B------:R-:W-:Y:S01]  /*ecd0*/  LEA.HI R13, R13, R15, RZ, 0x3 ;  /* 0x0000000f0d0d7211 */ /* 0x000fe200078f18ff */
[C---:B------:R-:W-:Y:S02]  /*ece0*/  IMAD R0, R8.reuse, c[0x0][0x3dc], R0 ;  /* 0x0000f70008007a24 */ /* 0x040fe400078e0200 */
[----:B------:R-:W-:Y:S01]  /*ecf0*/  IMAD.WIDE.U32 R2, R8, c[0x0][0x3d8], R2 ;  /* 0x0000f60008027a25 */ /* 0x000fe200078e0002 */
[----:B------:R-:W-:-:S03]  /*ed00*/  SHF.R.S32.HI R13, RZ, 0x3, R13 ;  /* 0x00000003ff0d7819 */ /* 0x000fc6000001140d */
[----:B------:R-:W-:Y:S01]  /*ed10*/  IMAD.IADD R0, R3, 0x1, R0 ;  /* 0x0000000103007824 */ /* 0x000fe200078e0200 */
[C---:B------:R-:W-:Y:S02]  /*ed20*/  LEA R8, P0, R2.reuse, c[0x0][0x380], 0x1 ;  /* 0x0000e00002087a11 */ /* 0x040fe400078008ff */
[----:B-1----:R-:W-:Y:S02]  /*ed30*/  IADD3 R7, R13, R14, RZ ;  /* 0x0000000e0d077210 */ /* 0x002fe40007ffe0ff */
[----:B------:R-:W-:Y:S02]  /*ed40*/  LEA.HI.X R6, R2, c[0x0][0x384], R0, 0x1, P0 ;  /* 0x0000e10002067a11 */ /* 0x000fe400000f0c00 */
[----:B------:R-:W-:Y:S01]  /*ed50*/  ISETP.GE.AND P0, PT, R7, UR4, PT ;  /* 0x0000000407007c0c */ /* 0x000fe2000bf06270 */
[----:B------:R1:W4:Y:S04]  /*ed60*/  SHFL.IDX PT, R0, R8, RZ, 0x181f ;  /* 0x00181fff08007589 */ /* 0x00032800000e0000 */
[----:B------:R1:W1:Y:S08]  /*ed70*/  SHFL.IDX PT, R3, R6, RZ, 0x181f ;  /* 0x00181fff06037589 */ /* 0x00027000000e0000 */
[----:B------:R-:W-:Y:S05]  /*ed80*/  @P0 BRA `(.L_x_496) ;  /* 0x000000a000000947 */ /* 0x000fea0003800000 */
[----:B---3--:R-:W3:Y:S01]  /*ed90*/  LDS.128 R16, [R219+0x80] ;  /* 0x00008000db107984 */ /* 0x008ee20000000c00 */
[----:B------:R-:W-:-:S02]  /*eda0*/  ISETP.GE.AND P3, PT, R226, c[0x0][0x3c8], PT ;  /* 0x0000f200e2007a0c */ /* 0x000fc40003f66270 */
[----:B------:R-:W-:Y:S01]  /*edb0*/  ISETP.GE.AND P2, PT, R237, c[0x0][0x3c8], PT ;  /* 0x0000f200ed007a0c */ /* 0x000fe20003f46270 */
[----:B------:R-:W5:Y:S10]  /*edc0*/  LDS.128 R12, [R219+0x4080] ;  /* 0x00408000db0c7984 */ /* 0x000f740000000c00 */
[----:B--2-4-:R-:W-:-:S02]  /*edd0*/  @!P3 LEA R4, P1, R226, R0, 0x1 ;  /* 0x00000000e204b211 */ /* 0x014fc400078208ff */
[C---:B------:R-:W-:Y:S02]  /*ede0*/  @!P2 LEA R2, P0, R237.reuse, R0, 0x1 ;  /* 0x00000000ed02a211 */ /* 0x040fe400078008ff */
[-C--:B-1----:R-:W-:Y:S02]  /*edf0*/  @!P3 LEA.HI.X R5, R226, R3.reuse, R46, 0x1, P1 ;  /* 0x00000003e205b211 */ /* 0x082fe400008f0c2e */
[----:B------:R-:W-:-:S03]  /*ee00*/  @!P2 LEA.HI.X R3, R237, R3, R45, 0x1, P0 ;  /* 0x00000003ed03a211 */ /* 0x000fc600000f0c2d */
[----:B---3--:R1:W-:Y:S04]  /*ee10*/  @!P3 ST.E.128 [R4.64], R16 ;  /* 0x000000100400b985 */ /* 0x0083e8000c101d06 */
[----:B-----5:R1:W-:Y:S02]  /*ee20*/  @!P2 ST.E.128 [R2.64], R12 ;  /* 0x0000000c0200a985 */ /* 0x0203e4000c101d06 */
.L_x_496:
[----:B---3--:R-:W-:Y:S05]  /*ee30*/  BSYNC B0 ;  /* 0x0000000000007941 */ /* 0x008fea0003800000 */
.L_x_495:
[----:B-1----:R-:W-:Y:S01]  /*ee40*/  IADD3 R2, R7, 0x20, RZ ;  /* 0x0000002007027810 */ /* 0x002fe20007ffe0ff */
[----:B------:R1:W3:Y:S01]  /*ee50*/  SHFL.IDX PT, R3, R6, 0x1, 0x181f ;  /* 0x00381f0006037f89 */ /* 0x0002e200000e0000 */
[----:B------:R-:W-:Y:S02]  /*ee60*/  BSSY B0, `(.L_x_497) ;  /* 0x000000c000007945 */ /* 0x000fe40003800000 */
[----:B------:R-:W-:Y:S01]  /*ee70*/  ISETP.GE.AND P0, PT, R2, UR4, PT ;  /* 0x0000000402007c0c */ /* 0x000fe2000bf06270 */
[----:B----4-:R1:W4:-:S12]  /*ee80*/  SHFL.IDX PT, R0, R8, 0x1, 0x181f ;  /* 0x00381f0008007f89 */ /* 0x01031800000e0000 */
[----:B------:R-:W-:Y:S05]  /*ee90*/  @P0 BRA `(.L_x_498) ;  /* 0x0000008000000947 */ /* 0x000fea0003800000 */
[----:B------:R-:W-:Y:S02]  /*eea0*/  ISETP.GE.AND P1, PT, R226, c[0x0][0x3c8], PT ;  /* 0x0000f200e2007a0c */ /* 0x000fe40003f26270 */
[----:B------:R-:W-:-:S11]  /*eeb0*/  ISETP.GE.AND P0, PT, R237, c[0x0][0x3c8], PT ;  /* 0x0000f200ed007a0c */ /* 0x000fd60003f06270 */
[CC--:B--2-4-:R-:W-:Y:S02]  /*eec0*/  @!P1 LEA R4, P3, R226.reuse, R0.reuse, 0x1 ;  /* 0x00000000e2049211 */ /* 0x0d4fe400078608ff */
[C---:B------:R-:W-:Y:S02]  /*eed0*/  @!P0 LEA R2, P2, R237.reuse, R0, 0x1 ;  /* 0x00000000ed028211 */ /* 0x040fe400078408ff */
[-C--:B---3--:R-:W-:Y:S02]  /*eee0*/  @!P1 LEA.HI.X R5, R226, R3.reuse, R46, 0x1, P3 ;  /* 0x00000003e2059211 */ /* 0x088fe400018f0c2e */
[----:B------:R-:W-:-:S03]  /*eef0*/  @!P0 LEA.HI.X R3, R237, R3, R45, 0x1, P2 ;  /* 0x00000003ed038211 */ /* 0x000fc600010f0c2d */
[----:B------:R2:W-:Y:S04]  /*ef00*/  @!P1 ST.E.128 [R4.64], R24 ;  /* 0x0000001804009985 */ /* 0x0005e8000c101d06 */
[----:B------:R2:W-:Y:S02]  /*ef10*/  @!P0 ST.E.128 [R2.64], R20 ;  /* 0x0000001402008985 */ /* 0x0005e4000c101d06 */
.L_x_498:
[----:B------:R-:W-:Y:S05]  /*ef20*/  BSYNC B0 ;  /* 0x0000000000007941 */ /* 0x000fea0003800000 */
.L_x_497:
[----:B--2---:R-:W-:Y:S01]  /*ef30*/  IADD3 R2, R7, 0x40, RZ ;  /* 0x0000004007027810 */ /* 0x004fe20007ffe0ff */
[----:B---3--:R2:W3:Y:S01]  /*ef40*/  SHFL.IDX PT, R3, R6, 0x2, 0x181f ;  /* 0x00581f0006037f89 */ /* 0x0084e200000e0000 */
[----:B------:R-:W-:Y:S02]  /*ef50*/  BSSY B0, `(.L_x_499) ;  /* 0x000000c000007945 */ /* 0x000fe40003800000 */
[----:B------:R-:W-:Y:S01]  /*ef60*/  ISETP.GE.AND P0, PT, R2, UR4, PT ;  /* 0x0000000402007c0c */ /* 0x000fe2000bf06270 */
[----:B----4-:R2:W4:-:S12]  /*ef70*/  SHFL.IDX PT, R0, R8, 0x2, 0x181f ;  /* 0x00581f0008007f89 */ /* 0x01051800000e0000 */
[----:B------:R-:W-:Y:S05]  /*ef80*/  @P0 BRA `(.L_x_500) ;  /* 0x0000008000000947 */ /* 0x000fea0003800000 */
[----:B------:R-:W-:Y:S02]  /*ef90*/  ISETP.GE.AND P1, PT, R226, c[0x0][0x3c8], PT ;  /* 0x0000f200e2007a0c */ /* 0x000fe40003f26270 */
[----:B------:R-:W-:-:S11]  /*efa0*/  ISETP.GE.AND P0, PT, R237, c[0x0][0x3c8], PT ;  /* 0x0000f200ed007a0c */ /* 0x000fd60003f06270 */
[CC--:B----4-:R-:W-:Y:S02]  /*efb0*/  @!P1 LEA R4, P3, R226.reuse, R0.reuse, 0x1 ;  /* 0x00000000e2049211 */ /* 0x0d0fe400078608ff */
[C---:B------:R-:W-:Y:S02]  /*efc0*/  @!P0 LEA R2, P2, R237.reuse, R0, 0x1 ;  /* 0x00000000ed028211 */ /* 0x040fe400078408ff */
[-C--:B---3--:R-:W-:Y:S02]  /*efd0*/  @!P1 LEA.HI.X R5, R226, R3.reuse, R46, 0x1, P3 ;  /* 0x00000003e2059211 */ /* 0x088fe400018f0c2e */
[----:B------:R-:W-:-:S03]  /*efe0*/  @!P0 LEA.HI.X R3, R237, R3, R45, 0x1, P2 ;  /* 0x00000003ed038211 */ /* 0x000fc600010f0c2d */
[----:B------:R3:W-:Y:S04]  /*eff0*/  @!P1 ST.E.128 [R4.64], R32 ;  /* 0x0000002004009985 */ /* 0x0007e8000c101d06 */
[----:B------:R3:W-:Y:S02]  /*f000*/  @!P0 ST.E.128 [R2.64], R28 ;  /* 0x0000001c02008985 */ /* 0x0007e4000c101d06 */
.L_x_500:
[----:B------:R-:W-:Y:S05]  /*f010*/  BSYNC B0 ;  /* 0x0000000000007941 */ /* 0x000fea0003800000 */
.L_x_499:
[----:B---3--:R-:W-:Y:S01]  /*f020*/  IADD3 R2, R7, 0x60, RZ ;  /* 0x0000006007027810 */ /* 0x008fe20007ffe0ff */
[----:B------:R3:W1:Y:S03]  /*f030*/  SHFL.IDX PT, R4, R6, 0x3, 0x181f ;  /* 0x00781f0006047f89 */ /* 0x00066600000e0000 */
[----:B------:R-:W-:Y:S01]  /*f040*/  ISETP.GE.AND P0, PT, R2, UR4, PT ;  /* 0x0000000402007c0c */ /* 0x000fe2000bf06270 */
[----:B----4-:R3:W4:-:S12]  /*f050*/  SHFL.IDX PT, R0, R8, 0x3, 0x181f ;  /* 0x00781f0008007f89 */ /* 0x01071800000e0000 */
[----:B------:R-:W-:Y:S05]  /*f060*/  @P0 BRA `(.L_x_501) ;  /* 0x00000a1000000947 */ /* 0x000fea0003800000 */
[----:B------:R-:W-:-:S13]  /*f070*/  ISETP.GE.AND P0, PT, R226, c[0x0][0x3c8], PT ;  /* 0x0000f200e2007a0c */ /* 0x000fda0003f06270 */
[----:B----4-:R-:W-:-:S04]  /*f080*/  @!P0 LEA R2, P1, R226, R0, 0x1 ;  /* 0x00000000e2028211 */ /* 0x010fc800078208ff */
[----:B-1----:R-:W-:-:S05]  /*f090*/  @!P0 LEA.HI.X R3, R226, R4, R46, 0x1, P1 ;  /* 0x00000004e2038211 */ /* 0x002fca00008f0c2e */
[----:B------:R1:W-:Y:S01]  /*f0a0*/  @!P0 ST.E.128 [R2.64], R36 ;  /* 0x0000002402008985 */ /* 0x0003e2000c101d06 */
[----:B------:R-:W-:-:S13]  /*f0b0*/  ISETP.GE.AND P0, PT, R237, c[0x0][0x3c8], PT ;  /* 0x0000f200ed007a0c */ /* 0x000fda0003f06270 */
[----:B------:R-:W-:Y:S05]  /*f0c0*/  @P0 BRA `(.L_x_501) ;  /* 0x000009b000000947 */ /* 0x000fea0003800000 */
[----:B-1----:R-:W-:-:S04]  /*f0d0*/  LEA R2, P0, R237, R0, 0x1 ;  /* 0x00000000ed027211 */ /* 0x002fc800078008ff */
[----:B------:R-:W-:-:S05]  /*f0e0*/  LEA.HI.X R3, R237, R4, R45, 0x1, P0 ;  /* 0x00000004ed037211 */ /* 0x000fca00000f0c2d */
[----:B------:R1:W-:Y:S01]  /*f0f0*/  ST.E.128 [R2.64], R40 ;  /* 0x0000002802007985 */ /* 0x0003e2000c101d06 */
[----:B------:R-:W-:Y:S05]  /*f100*/  BRA `(.L_x_501) ;  /* 0x0000097000007947 */ /* 0x000fea0003800000 */
.L_x_493:
[----:B------:R-:W2:Y:S04]  /*f110*/  LDL R2, [R1+0x40] ;  /* 0x0000400001027983 */ /* 0x000ea80000100800 */
[----:B------:R-:W3:Y:S04]  /*f120*/  LDL R0, [R1+0x3c] ;  /* 0x00003c0001007983 */ /* 0x000ee80000100800 */
[----:B------:R-:W4:Y:S04]  /*f130*/  LDL R4, [R1+0x38] ;  /* 0x0000380001047983 */ /* 0x000f280000100800 */
[----:B------:R-:W5:Y:S01]  /*f140*/  S2R R3, SR_TID.X ;  /* 0x0000000000037919 */ /* 0x000f620000002100 */
[----:B------:R-:W-:Y:S01]  /*f150*/  BSSY B0, `(.L_x_502) ;  /* 0x0000026000007945 */ /* 0x000fe20003800000 */
[----:B-----5:R-:W-:Y:S01]  /*f160*/  ISETP.GE.AND P0, PT, R3, 0x80, PT ;  /* 0x000000800300780c */ /* 0x020fe20003f06270 */
[----:B--2---:R-:W-:-:S02]  /*f170*/  IMAD.MOV.U32 R12, RZ, RZ, R2 ;  /* 0x000000ffff0c7224 */ /* 0x004fc400078e0002 */
[----:B---3--:R-:W-:-:S03]  /*f180*/  IMAD.MOV.U32 R11, RZ, RZ, R0 ;  /* 0x000000ffff0b7224 */ /* 0x008fc600078e0000 */
[----:B------:R-:W-:Y:S01]  /*f190*/  SHF.R.S32.HI R9, RZ, 0x1f, R12 ;  /* 0x0000001fff097819 */ /* 0x000fe2000001140c */
[----:B----4-:R-:W-:Y:S01]  /*f1a0*/  IMAD.MOV.U32 R13, RZ, RZ, R4 ;  /* 0x000000ffff0d7224 */ /* 0x010fe200078e0004 */
[----:B------:R-:W-:-:S05]  /*f1b0*/  SHF.R.S32.HI R10, RZ, 0x1f, R11 ;  /* 0x0000001fff0a7819 */ /* 0x000fca000001140b */
[----:B------:R-:W-:Y:S05]  /*f1c0*/  @P0 BRA `(.L_x_503) ;  /* 0x000001e000000947 */ /* 0x000fea0003800000 */
[----:B------:R-:W-:Y:S02]  /*f1d0*/  MOV R2, c[0x0][0x4e8] ;  /* 0x00013a0000027a02 */ /* 0x000fe40000000f00 */
[----:B------:R-:W-:-:S03]  /*f1e0*/  IADD3 R6, R13, R3, RZ ;  /* 0x000000030d067210 */ /* 0x000fc60007ffe0ff */
[----:B------:R-:W-:-:S05]  /*f1f0*/  IMAD R0, R2, c[0x0][0x388], RZ ;  /* 0x0000e20002007a24 */ /* 0x000fca00078e02ff */
[----:B------:R-:W-:-:S13]  /*f200*/  ISETP.GE.AND P0, PT, R6, R0, PT ;  /* 0x000000000600720c */ /* 0x000fda0003f06270 */
[----:B------:R-:W-:Y:S05]  /*f210*/  @P0 BRA `(.L_x_503) ;  /* 0x0000019000000947 */ /* 0x000fea0003800000 */
[----:B------:R-:W-:Y:S01]  /*f220*/  ISETP.NE.AND P0, PT, R2, 0x1, PT ;  /* 0x000000010200780c */ /* 0x000fe20003f05270 */
[----:B------:R-:W-:Y:S01]  /*f230*/  IMAD R4, R9, c[0x0][0x490], RZ ;  /* 0x0001240009047a24 */ /* 0x000fe200078e02ff */
[----:B------:R-:W-:Y:S01]  /*f240*/  MOV R0, R6 ;  /* 0x0000000600007202 */ /* 0x000fe20000000f00 */
[----:B------:R-:W-:-:S04]  /*f250*/  IMAD.WIDE.U32 R2, R12, c[0x0][0x490], RZ ;  /* 0x000124000c027a25 */ /* 0x000fc800078e00ff */
[----:B------:R-:W-:Y:S02]  /*f260*/  IMAD R4, R12, c[0x0][0x494], R4 ;  /* 0x000125000c047a24 */ /* 0x000fe400078e0204 */
[----:B------:R-:W-:-:S03]  /*f270*/  IMAD R8, R10, c[0x0][0x498], RZ ;  /* 0x000126000a087a24 */ /* 0x000fc600078e02ff */
[----:B------:R-:W-:Y:S01]  /*f280*/  IADD3 R3, R3, R4, RZ ;  /* 0x0000000403037210 */ /* 0x000fe20007ffe0ff */
[----:B------:R-:W-:-:S05]  /*f290*/  @P0 IMAD.HI.U32 R5, R6, c[0x0][0x4ec], RZ ;  /* 0x00013b0006050a27 */ /* 0x000fca00078e00ff */
[----:B------:R-:W-:Y:S01]  /*f2a0*/  @P0 SHF.R.U32.HI R0, RZ, c[0x0][0x4f0], R5 ;  /* 0x00013c00ff000a19 */ /* 0x000fe20000011605 */
[----:B------:R-:W-:-:S03]  /*f2b0*/  IMAD.WIDE.U32 R4, R11, c[0x0][0x498], R2 ;  /* 0x000126000b047a25 */ /* 0x000fc600078e0002 */
[C---:B------:R-:W-:Y:S01]  /*f2c0*/  IADD3 R7, -R0.reuse, RZ, RZ ;  /* 0x000000ff00077210 */ /* 0x040fe20007ffe1ff */
[----:B------:R-:W-:Y:S01]  /*f2d0*/  IMAD R3, R11, c[0x0][0x49c], R8 ;  /* 0x000127000b037a24 */ /* 0x000fe200078e0208 */
[----:B------:R-:W-:-:S03]  /*f2e0*/  IADD3 R4, P0, R0, R4, RZ ;  /* 0x0000000400047210 */ /* 0x000fc60007f1e0ff */
[----:B------:R-:W-:Y:S01]  /*f2f0*/  IMAD R2, R7, c[0x0][0x4e8], R6 ;  /* 0x00013a0007027a24 */ /* 0x000fe200078e0206 */
[----:B------:R-:W-:-:S04]  /*f300*/  SHF.R.S32.HI R6, RZ, 0x1f, R0 ;  /* 0x0000001fff067819 */ /* 0x000fc80000011400 */
[----:B------:R-:W-:Y:S02]  /*f310*/  SHF.R.S32.HI R0, RZ, 0x1f, R2 ;  /* 0x0000001fff007819 */ /* 0x000fe40000011402 */
[----:B------:R-:W-:-:S03]  /*f320*/  IADD3.X R5, R6, R5, R3, P0, !PT ;  /* 0x0000000506057210 */ /* 0x000fc600007fe403 */
[----:B------:R-:W-:-:S04]  /*f330*/  IMAD R0, R0, c[0x0][0x488], RZ ;  /* 0x0001220000007a24 */ /* 0x000fc800078e02ff */
[C---:B------:R-:W-:Y:S02]  /*f340*/  IMAD R0, R2.reuse, c[0x0][0x48c], R0 ;  /* 0x0001230002007a24 */ /* 0x040fe400078e0200 */
[----:B------:R-:W-:-:S05]  /*f350*/  IMAD.WIDE.U32 R2, R2, c[0x0][0x488], R4 ;  /* 0x0001220002027a25 */ /* 0x000fca00078e0004 */
[----:B------:R-:W-:Y:S02]  /*f360*/  IADD3 R0, R3, R0, RZ ;  /* 0x0000000003007210 */ /* 0x000fe40007ffe0ff */
[----:B------:R-:W-:-:S04]  /*f370*/  LEA R4, P0, R2, c[0x0][0x450], 0x2 ;  /* 0x0001140002047a11 */ /* 0x000fc800078010ff */
[----:B------:R-:W-:Y:S02]  /*f380*/  LEA.HI.X R5, R2, c[0x0][0x454], R0, 0x2, P0 ;  /* 0x0001150002057a11 */ /* 0x000fe400000f1400 */
[----:B------:R-:W-:-:S05]  /*f390*/  MOV R0, 0xff800000 ;  /* 0xff80000000007802 */ /* 0x000fca0000000f00 */
[----:B------:R2:W-:Y:S02]  /*f3a0*/  STG.E [R4.64], R0 ;  /* 0x0000000004007986 */ /* 0x0005e4000c101906 */
.L_x_503:
[----:B------:R-:W-:Y:S05]  /*f3b0*/  BSYNC B0 ;  /* 0x0000000000007941 */ /* 0x000fea0003800000 */
.L_x_502:
[----:B------:R-:W3:Y:S01]  /*f3c0*/  LDL R2, [R1+0x8] ;  /* 0x0000080001027983 */ /* 0x000ee20000100800 */
[----:B--2---:R-:W-:Y:S01]  /*f3d0*/  MOV R0, c[0x0][0x4e8] ;  /* 0x00013a0000007a02 */ /* 0x004fe20000000f00 */
[----:B------:R-:W-:-:S03]  /*f3e0*/  IMAD R6, R10, c[0x0][0x3f0], RZ ;  /* 0x0000fc000a067a24 */ /* 0x000fc600078e02ff */
[----:B------:R-:W-:Y:S01]  /*f3f0*/  ISETP.NE.AND P0, PT, R0, 0x1, PT ;  /* 0x000000010000780c */ /* 0x000fe20003f05270 */
[----:B------:R-:W-:Y:S02]  /*f400*/  IMAD R0, R9, c[0x0][0x3e8], RZ ;  /* 0x0000fa0009007a24 */ /* 0x000fe400078e02ff */
[----:B------:R-:W-:Y:S02]  /*f410*/  IMAD R8, R11, c[0x0][0x3f4], R6 ;  /* 0x0000fd000b087a24 */ /* 0x000fe400078e0206 */
[----:B------:R-:W-:Y:S01]  /*f420*/  IMAD R5, R12, c[0x0][0x3ec], R0 ;  /* 0x0000fb000c057a24 */ /* 0x000fe200078e0200 */
[----:B---3--:R-:W-:Y:S01]  /*f430*/  IADD3 R4, R2, R13, RZ ;  /* 0x0000000d02047210 */ /* 0x008fe20007ffe0ff */
[----:B------:R-:W-:-:S03]  /*f440*/  IMAD.WIDE.U32 R2, R12, c[0x0][0x3e8], RZ ;  /* 0x0000fa000c027a25 */ /* 0x000fc600078e00ff */
[----:B------:R-:W-:-:S03]  /*f450*/  MOV R0, R4 ;  /* 0x0000000400007202 */ /* 0x000fc60000000f00 */
[----:B------:R-:W-:Y:S01]  /*f460*/  @P0 IMAD.HI.U32 R7, R4, c[0x0][0x4ec], RZ ;  /* 0x00013b0004070a27 */ /* 0x000fe200078e00ff */
[----:B------:R-:W-:-:S04]  /*f470*/  IADD3 R3, R3, R5, RZ ;  /* 0x0000000503037210 */ /* 0x000fc80007ffe0ff */
[----:B------:R-:W-:Y:S01]  /*f480*/  @P0 SHF.R.U32.HI R0, RZ, c[0x0][0x4f0], R7 ;  /* 0x00013c00ff000a19 */ /* 0x000fe20000011607 */
[----:B------:R-:W-:-:S03]  /*f490*/  IMAD.WIDE.U32 R2, R11, c[0x0][0x3f0], R2 ;  /* 0x0000fc000b027a25 */ /* 0x000fc600078e0002 */
[----:B------:R-:W-:Y:S02]  /*f4a0*/  SHF.R.S32.HI R6, RZ, 0x1f, R0 ;  /* 0x0000001fff067819 */ /* 0x000fe40000011400 */
[----:B------:R-:W-:Y:S02]  /*f4b0*/  IADD3 R5, -R0, RZ, RZ ;  /* 0x000000ff00057210 */ /* 0x000fe40007ffe1ff */
[----:B------:R-:W-:Y:S01]  /*f4c0*/  IADD3 R3, R3, R8, RZ ;  /* 0x0000000803037210 */ /* 0x000fe20007ffe0ff */
[----:B------:R-:W-:Y:S02]  /*f4d0*/  IMAD R6, R6, c[0x0][0x3e0], RZ ;  /* 0x0000f80006067a24 */ /* 0x000fe400078e02ff */
[----:B------:R-:W-:Y:S02]  /*f4e0*/  IMAD R4, R5, c[0x0][0x4e8], R4 ;  /* 0x00013a0005047a24 */ /* 0x000fe400078e0204 */
[C---:B------:R-:W-:Y:S02]  /*f4f0*/  IMAD R5, R0.reuse, c[0x0][0x3e4], R6 ;  /* 0x0000f90000057a24 */ /* 0x040fe400078e0206 */
[----:B------:R-:W-:Y:S01]  /*f500*/  IMAD.WIDE.U32 R2, R0, c[0x0][0x3e0], R2 ;  /* 0x0000f80000027a25 */ /* 0x000fe200078e0002 */
[----:B------:R-:W-:-:S04]  /*f510*/  SHF.R.S32.HI R0, RZ, 0x1f, R4 ;  /* 0x0000001fff007819 */ /* 0x000fc80000011404 */
[----:B------:R-:W-:Y:S01]  /*f520*/  IADD3 R3, R3, R5, RZ ;  /* 0x0000000503037210 */ /* 0x000fe20007ffe0ff */
[----:B------:R-:W-:-:S04]  /*f530*/  IMAD R0, R0, c[0x0][0x3d8], RZ ;  /* 0x0000f60000007a24 */ /* 0x000fc800078e02ff */
[----:B------:R-:W-:-:S04]  /*f540*/  IMAD.WIDE.U32 R2, R4, c[0x0][0x3d8], R2 ;  /* 0x0000f60004027a25 */ /* 0x000fc800078e0002 */
[----:B------:R-:W-:Y:S01]  /*f550*/  IMAD R4, R4, c[0x0][0x3dc], R0 ;  /* 0x0000f70004047a24 */ /* 0x000fe200078e0200 */
[----:B------:R-:W-:-:S04]  /*f560*/  LEA R9, P0, R2, c[0x0][0x380], 0x1 ;  /* 0x0000e00002097a11 */ /* 0x000fc800078008ff */
[----:B------:R-:W-:-:S04]  /*f570*/  IADD3 R4, R3, R4, RZ ;  /* 0x0000000403047210 */ /* 0x000fc80007ffe0ff */
[----:B------:R-:W-:Y:S01]  /*f580*/  LEA.HI.X R7, R2, c[0x0][0x384], R4, 0x1, P0 ;  /* 0x0000e10002077a11 */ /* 0x000fe200000f0c04 */
[----:B------:R-:W-:Y:S05]  /*f590*/  BRA.DIV ~URZ, `(.L_x_504) ;  /* 0x000033227f007947 */ /* 0x000fea000b800000 */
[----:B------:R2:W3:Y:S02]  /*f5a0*/  SHFL.IDX PT, R8, R7, RZ, 0x181f ;  /* 0x00181fff07087589 */ /* 0x0004e400000e0000 */
.L_x_536:
[----:B------:R-:W-:Y:S05]  /*f5b0*/  BRA.DIV ~URZ, `(.L_x_505) ;  /* 0x000033727f007947 */ /* 0x000fea000b800000 */
[----:B------:R4:W1:Y:S02]  /*f5c0*/  SHFL.IDX PT, R0, R9, RZ, 0x181f ;  /* 0x00181fff09007589 */ /* 0x00086400000e0000 */
.L_x_537:
[----:B------:R-:W5:Y:S04]  /*f5d0*/  LDL.LU R3, [R1+0x38] ;  /* 0x0000380001037983 */ /* 0x000f680000300800 */
[----:B------:R-:W2:Y:S01]  /*f5e0*/  S2R R4, SR_TID.X ;  /* 0x0000000000047919 */ /* 0x000ea20000002100 */
[----:B------:R-:W-:-:S04]  /*f5f0*/  IMAD.MOV.U32 R10, RZ, RZ, c[0x0][0x4e8] ;  /* 0x00013a00ff0a7624 */ /* 0x000fc800078e00ff */
[----:B------:R-:W-:Y:S01]  /*f600*/  IMAD R10, R10, c[0x0][0x388], RZ ;  /* 0x0000e2000a0a7a24 */ /* 0x000fe200078e02ff */
[----:B--2---:R-:W-:-:S04]  /*f610*/  SHF.R.S32.HI R2, RZ, 0x1f, R4 ;  /* 0x0000001fff027819 */ /* 0x004fc80000011404 */
[----:B------:R-:W-:-:S04]  /*f620*/  LEA.HI R2, R2, R4, RZ, 0x3 ;  /* 0x0000000402027211 */ /* 0x000fc800078f18ff */
[----:B------:R-:W-:Y:S01]  /*f630*/  SHF.R.S32.HI R2, RZ, 0x3, R2 ;  /* 0x00000003ff027819 */ /* 0x000fe20000011402 */
[----:B------:R-:W-:Y:S04]  /*f640*/  BSSY B0, `(.L_x_506) ;  /* 0x000000e000007945 */ /* 0x000fe80003800000 */
[----:B-----5:R-:W-:-:S05]  /*f650*/  IMAD.IADD R6, R2, 0x1, R3 ;  /* 0x0000000102067824 */ /* 0x020fca00078e0203 */
[----:B------:R-:W-:-:S13]  /*f660*/  ISETP.GE.AND P0, PT, R6, R10, PT ;  /* 0x0000000a0600720c */ /* 0x000fda0003f06270 */
[----:B------:R-:W-:Y:S05]  /*f670*/  @P0 BRA `(.L_x_507) ;  /* 0x000000a000000947 */ /* 0x000fea0003800000 */
[----:B------:R-:W-:Y:S02]  /*f680*/  ISETP.GE.AND P1, PT, R226, c[0x0][0x3c8], PT ;  /* 0x0000f200e2007a0c */ /* 0x000fe40003f26270 */
[----:B------:R-:W-:Y:S02]  /*f690*/  ISETP.GE.AND P0, PT, R237, c[0x0][0x3c8], PT ;  /* 0x0000f200ed007a0c */ /* 0x000fe40003f06270 */
[----:B------:R-:W-:Y:S02]  /*f6a0*/  SHF.R.S32.HI R12, RZ, 0x1f, R226 ;  /* 0x0000001fff0c7819 */ /* 0x000fe400000114e2 */
[----:B------:R-:W-:-:S07]  /*f6b0*/  SHF.R.S32.HI R11, RZ, 0x1f, R237 ;  /* 0x0000001fff0b7819 */ /* 0x000fce00000114ed */
[CC--:B-1----:R-:W-:Y:S02]  /*f6c0*/  @!P1 LEA R4, P3, R226.reuse, R0.reuse, 0x1 ;  /* 0x00000000e2049211 */ /* 0x0c2fe400078608ff */
[C---:B------:R-:W-:Y:S02]  /*f6d0*/  @!P0 LEA R2, P2, R237.reuse, R0, 0x1 ;  /* 0x00000000ed028211 */ /* 0x040fe400078408ff */
[-C--:B---3--:R-:W-:Y:S02]  /*f6e0*/  @!P1 LEA.HI.X R5, R226, R8.reuse, R12, 0x1, P3 ;  /* 0x00000008e2059211 */ /* 0x088fe400018f0c0c */
[----:B------:R-:W-:-:S03]  /*f6f0*/  @!P0 LEA.HI.X R3, R237, R8, R11, 0x1, P2 ;  /* 0x00000008ed038211 */ /* 0x000fc600010f0c0b */
[----:B------:R1:W-:Y:S04]  /*f700*/  @!P1 ST.E.128 [R4.64], RZ ;  /* 0x000000ff04009985 */ /* 0x0003e8000c101d06 */
[----:B------:R1:W-:Y:S02]  /*f710*/  @!P0 ST.E.128 [R2.64], RZ ;  /* 0x000000ff02008985 */ /* 0x0003e4000c101d06 */
.L_x_507:
[----:B------:R-:W-:Y:S05]  /*f720*/  BSYNC B0 ;  /* 0x0000000000007941 */ /* 0x000fea0003800000 */
.L_x_506:
[----:B------:R-:W-:Y:S05]  /*f730*/  BRA.DIV ~URZ, `(.L_x_508) ;  /* 0x000032627f007947 */ /* 0x000fea000b800000 */
[----:B---3--:R2:W3:Y:S04]  /*f740*/  SHFL.IDX PT, R8, R7, 0x1, 0x181f ;  /* 0x00381f0007087f89 */ /* 0x0084e800000e0000 */
[----:B-1----:R2:W1:Y:S02]  /*f750*/  SHFL.IDX PT, R0, R9, 0x1, 0x181f ;  /* 0x00381f0009007f89 */ /* 0x00246400000e0000 */
.L_x_538:
[----:B------:R-:W-:Y:S01]  /*f760*/  IADD3 R2, R6, 0x20, RZ ;  /* 0x0000002006027810 */ /* 0x000fe20007ffe0ff */
[----:B------:R-:W-:Y:S03]  /*f770*/  BSSY B0, `(.L_x_509) ;  /* 0x000000d000007945 */ /* 0x000fe60003800000 */
        /* <DEDUP_REMOVED lines=12> */
.L_x_510:
[----:B------:R-:W-:Y:S05]  /*f840*/  BSYNC B0 ;  /* 0x0000000000007941 */ /* 0x000fea0003800000 */
.L_x_509:
[----:B------:R-:W-:Y:S05]  /*f850*/  BRA.DIV ~URZ, `(.L_x_511) ;  /* 0x000032127f007947 */ /* 0x000fea000b800000 */
[----:B---3--:R3:W2:Y:S02]  /*f860*/  SHFL.IDX PT, R8, R7, 0x2, 0x181f ;  /* 0x00581f0007087f89 */ /* 0x0086a400000e0000 */
.L_x_539:
[----:B------:R-:W-:Y:S05]  /*f870*/  BRA.DIV ~URZ, `(.L_x_512) ;  /* 0x000032627f007947 */ /* 0x000fea000b800000 */
[----:B-1----:R1:W3:Y:S02]  /*f880*/  SHFL.IDX PT, R0, R9, 0x2, 0x181f ;  /* 0x00581f0009007f89 */ /* 0x0022e400000e0000 */
.L_x_540:
        /* <DEDUP_REMOVED lines=8> */
[CC--:B---3--:R-:W-:Y:S02]  /*f910*/  @!P1 LEA R4, P3, R226.reuse, R0.reuse, 0x1 ;  /* 0x00000000e2049211 */ /* 0x0c8fe400078608ff */
[C---:B------:R-:W-:Y:S02]  /*f920*/  @!P0 LEA R2, P2, R237.reuse, R0, 0x1 ;  /* 0x00000000ed028211 */ /* 0x040fe400078408ff */
[-C--:B--2---:R-:W-:Y:S02]  /*f930*/  @!P1 LEA.HI.X R5, R226, R8.reuse, R12, 0x1, P3 ;  /* 0x00000008e2059211 */ /* 0x084fe400018f0c0c */
[----:B------:R-:W-:-:S03]  /*f940*/  @!P0 LEA.HI.X R3, R237, R8, R11, 0x1, P2 ;  /* 0x00000008ed038211 */ /* 0x000fc600010f0c0b */
[----:B------:R2:W-:Y:S04]  /*f950*/  @!P1 ST.E.128 [R4.64], RZ ;  /* 0x000000ff04009985 */ /* 0x0005e8000c101d06 */
[----:B------:R2:W-:Y:S02]  /*f960*/  @!P0 ST.E.128 [R2.64], RZ ;  /* 0x000000ff02008985 */ /* 0x0005e4000c101d06 */
.L_x_514:
[----:B------:R-:W-:Y:S05]  /*f970*/  BSYNC B0 ;  /* 0x0000000000007941 */ /* 0x000fea0003800000 */
.L_x_513:
[----:B------:R-:W-:Y:S05]  /*f980*/  BRA.DIV ~URZ, `(.L_x_515) ;  /* 0x000031c27f007947 */ /* 0x000fea000b800000 */
[----:B--23--:R-:W2:Y:S04]  /*f990*/  SHFL.IDX PT, R7, R7, 0x3, 0x181f ;  /* 0x00781f0007077f89 */ /* 0x00cea800000e0000 */
[----:B------:R3:W1:Y:S02]  /*f9a0*/  SHFL.IDX PT, R0, R9, 0x3, 0x181f ;  /* 0x00781f0009007f89 */ /* 0x00066400000e0000 */
.L_x_541:
[----:B------:R-:W-:-:S04]  /*f9b0*/  IADD3 R6, R6, 0x60, RZ ;  /* 0x0000006006067810 */ /* 0x000fc80007ffe0ff */
[----:B------:R-:W-:-:S13]  /*f9c0*/  ISETP.GE.AND P0, PT, R6, R10, PT ;  /* 0x0000000a0600720c */ /* 0x000fda0003f06270 */
[----:B------:R-:W-:Y:S05]  /*f9d0*/  @P0 BRA `(.L_x_501) ;  /* 0x000000a000000947 */ /* 0x000fea0003800000 */
[----:B------:R-:W-:Y:S02]  /*f9e0*/  ISETP.GE.AND P1, PT, R226, c[0x0][0x3c8], PT ;  /* 0x0000f200e2007a0c */ /* 0x000fe40003f26270 */
[----:B------:R-:W-:Y:S02]  /*f9f0*/  ISETP.GE.AND P0, PT, R237, c[0x0][0x3c8], PT ;  /* 0x0000f200ed007a0c */ /* 0x000fe40003f06270 */
[----:B-1-34-:R-:W-:Y:S02]  /*fa00*/  SHF.R.S32.HI R9, RZ, 0x1f, R226 ;  /* 0x0000001fff097819 */ /* 0x01afe400000114e2 */
[----:B------:R-:W-:-:S07]  /*fa10*/  SHF.R.S32.HI R8, RZ, 0x1f, R237 ;  /* 0x0000001fff087819 */ /* 0x000fce00000114ed */
[CC--:B------:R-:W-:Y:S02]  /*fa20*/  @!P1 LEA R4, P3, R226.reuse, R0.reuse, 0x1 ;  /* 0x00000000e2049211 */ /* 0x0c0fe400078608ff */
[C---:B------:R-:W-:Y:S02]  /*fa30*/  @!P0 LEA R2, P2, R237.reuse, R0, 0x1 ;  /* 0x00000000ed028211 */ /* 0x040fe400078408ff */
[-C--:B--2---:R-:W-:Y:S02]  /*fa40*/  @!P1 LEA.HI.X R5, R226, R7.reuse, R9, 0x1, P3 ;  /* 0x00000007e2059211 */ /* 0x084fe400018f0c09 */
[----:B------:R-:W-:-:S03]  /*fa50*/  @!P0 LEA.HI.X R3, R237, R7, R8, 0x1, P2 ;  /* 0x00000007ed038211 */ /* 0x000fc600010f0c08 */
[----:B------:R1:W-:Y:S04]  /*fa60*/  @!P1 ST.E.128 [R4.64], RZ ;  /* 0x000000ff04009985 */ /* 0x0003e8000c101d06 */
[----:B------:R1:W-:Y:S02]  /*fa70*/  @!P0 ST.E.128 [R2.64], RZ ;  /* 0x000000ff02008985 */ /* 0x0003e4000c101d06 */
.L_x_501:
[----:B------:R-:W-:Y:S05]  /*fa80*/  BSYNC B1 ;  /* 0x0000000000017941 */ /* 0x000fea0003800000 */
.L_x_492:
[----:B-1--4-:R-:W4:Y:S02]  /*fa90*/  LDL R0, [R1+0x70] ;  /* 0x0000700001007983 */ /* 0x012f240000100800 */
[----:B----4-:R-:W-:-:S13]  /*faa0*/  ISETP.NE.AND P0, PT, R0, RZ, PT ;  /* 0x000000ff0000720c */ /* 0x010fda0003f05270 */
[----:B------:R-:W-:Y:S01]  /*fab0*/  @P0 WARPSYNC 0xffffffff ;  /* 0xffffffff00000948 */ /* 0x000fe20003800000 */
[----:B------:R-:W-:Y:S06]  /*fac0*/  @P0 BAR.SYNC.DEFER_BLOCKING 0x5, 0x100 ;  /* 0x0144000000000b1d */ /* 0x000fec0000010000 */
[----:B------:R-:W1:Y:S04]  /*fad0*/  @P0 LDS R0, [0x10100] ;  /* 0x01010000ff000984 */ /* 0x000e680000000800 */
[----:B-1----:R1:W-:Y:S04]  /*fae0*/  @P0 STL [R1+0x4c], R0 ;  /* 0x00004c0001000387 */ /* 0x0023e80000100800 */
[----:B------:R-:W-:Y:S06]  /*faf0*/  @P0 BAR.ARV 0x4, 0x100 ;  /* 0x0104000000000b1d */ /* 0x000fec0000002000 */
[----:B------:R-:W-:Y:S05]  /*fb00*/  @P0 BRA `(.L_x_516) ;  /* 0x0000007000000947 */ /* 0x000fea0003800000 */
[----:B------:R-:W-:Y:S05]  /*fb10*/  BRA.DIV ~URZ, `(.L_x_517) ;  /* 0x000031027f007947 */ /* 0x000fea000b800000 */
[----:B-1----:R1:W4:Y:S02]  /*fb20*/  SHFL.IDX PT, R0, R44, RZ, 0x1f ;  /* 0x00001fff2c007589 */ /* 0x00232400000e0000 */
.L_x_542:
[----:B------:R-:W-:Y:S01]  /*fb30*/  WARPSYNC 0xffffffff ;  /* 0xffffffff00007948 */ /* 0x000fe20003800000 */
[----:B------:R-:W-:Y:S06]  /*fb40*/  BAR.SYNC.DEFER_BLOCKING 0x4, 0x100 ;  /* 0x0104000000007b1d */ /* 0x000fec0000010000 */
[----:B----4-:R4:W-:Y:S04]  /*fb50*/  STL [R1+0x4c], R0 ;  /* 0x00004c0001007387 */ /* 0x0109e80000100800 */
[----:B------:R4:W-:Y:S04]  /*fb60*/  @!P4 STS [0x10100], R44 ;  /* 0x0101002cff00c388 */ /* 0x0009e80000000800 */
[----:B------:R-:W-:Y:S06]  /*fb70*/  BAR.ARV 0x5, 0x100 ;  /* 0x0144000000007b1d */ /* 0x000fec0000002000 */
.L_x_516:
[----:B-1--4-:R-:W4:Y:S02]  /*fb80*/  LDL R0, [R1+0x4c] ;  /* 0x00004c0001007983 */ /* 0x012f240000100800 */
[----:B----4-:R-:W-:-:S13]  /*fb90*/  ISETP.GE.AND P0, PT, R0, c[0x0][0x538], PT ;  /* 0x00014e0000007a0c */ /* 0x010fda0003f06270 */
[----:B--23--:R-:W-:Y:S01]  /*fba0*/  @P0 CALL.REL.NOINC `(.L_x_518) ;  /* 0x0000001000000944 */ /* 0x00cfe20003c00000 */
[----:B------:R-:W-:Y:S05]  /*fbb0*/  BRA `(.L_x_519) ;  /* 0xffff0cd000007947 */ /* 0x000fea000383ffff */
.L_x_518:
[----:B------:R-:W-:Y:S05]  /*fbc0*/  EXIT ;  /* 0x000000000000794d */ /* 0x000fea0003800000 */
.L_x_464:
[----:B------:R-:W-:Y:S01]  /*fbd0*/  IMAD.MOV.U32 R227, RZ, RZ, R0 ;  /* 0x000000ffffe37224 */ /* 0x000fe200078e0000 */
[----:B------:R-:W-:Y:S01]  /*fbe0*/  MOV R228, RZ ;  /* 0x000000ff00e47202 */ /* 0x000fe20000000f00 */
[----:B------:R-:W-:Y:S01]  /*fbf0*/  IMAD.MOV.U32 R3, RZ, RZ, 0x181f ;  /* 0x0000181fff037424 */ /* 0x000fe200078e00ff */
[----:B------:R-:W-:Y:S02]  /*fc00*/  MOV R2, 0xfc20 ;  /* 0x0000fc2000027802 */ /* 0x000fe40000000f00 */
[----:B------:R-:W-:Y:S05]  /*fc10*/  CALL.REL.NOINC `($__internal_1_$__cuda_sm70_shflsync_idx_p) ;  /* 0x000030d000007944 */ /* 0x000fea0003c00000 */
[----:B------:R-:W-:Y:S01]  /*fc20*/  MOV R10, R228 ;  /* 0x000000e4000a7202 */ /* 0x000fe20000000f00 */
[----:B------:R-:W-:Y:S05]  /*fc30*/  BRA `(.L_x_520) ;  /* 0xffff32e000007947 */ /* 0x000fea000383ffff */
.L_x_465:
[----:B------:R-:W-:Y:S01]  /*fc40*/  IMAD.MOV.U32 R227, RZ, RZ, R6 ;  /* 0x000000ffffe37224 */ /* 0x000fe200078e0006 */
[----:B------:R-:W-:Y:S01]  /*fc50*/  MOV R228, RZ ;  /* 0x000000ff00e47202 */ /* 0x000fe20000000f00 */
[----:B------:R-:W-:Y:S01]  /*fc60*/  IMAD.MOV.U32 R3, RZ, RZ, 0x181f ;  /* 0x0000181fff037424 */ /* 0x000fe200078e00ff */
[----:B------:R-:W-:Y:S02]  /*fc70*/  MOV R2, 0xfc90 ;  /* 0x0000fc9000027802 */ /* 0x000fe40000000f00 */
[----:B-12---:R-:W-:Y:S05]  /*fc80*/  CALL.REL.NOINC `($__internal_1_$__cuda_sm70_shflsync_idx_p) ;  /* 0x0000306000007944 */ /* 0x006fea0003c00000 */
[----:B------:R-:W-:Y:S01]  /*fc90*/  ISETP.GE.AND P2, PT, R226, c[0x0][0x1d4], PT ;  /* 0x00007500e2007a0c */ /* 0x000fe20003f46270 */
[----:B------:R-:W-:Y:S01]  /*fca0*/  IMAD.MOV.U32 R227, RZ, RZ, R0 ;  /* 0x000000ffffe37224 */ /* 0x000fe200078e0000 */
[----:B------:R-:W-:Y:S02]  /*fcb0*/  ISETP.GE.AND P0, PT, R237, c[0x0][0x1d4], PT ;  /* 0x00007500ed007a0c */ /* 0x000fe40003f06270 */
[----:B------:R-:W-:-:S02]  /*fcc0*/  IADD3 R8, P6, R228, R165, RZ ;  /* 0x000000a5e4087210 */ /* 0x000fc40007fde0ff */
[----:B------:R-:W-:Y:S01]  /*fcd0*/  IADD3 R2, P5, R228, R166, RZ ;  /* 0x000000a6e4027210 */ /* 0x000fe20007fbe0ff */
[----:B------:R-:W-:Y:S01]  /*fce0*/  IMAD.MOV.U32 R228, RZ, RZ, 0x1 ;  /* 0x00000001ffe47424 */ /* 0x000fe200078e00ff */
[----:B------:R-:W-:Y:S01]  /*fcf0*/  SEL R7, RZ, 0x10, P0 ;  /* 0x00000010ff077807 */ /* 0x000fe20000000000 */
[C---:B------:R-:W-:Y:S02]  /*fd00*/  IMAD.X R9, R10.reuse, 0x1, R4, P6 ;  /* 0x000000010a097824 */ /* 0x040fe400030e0604 */
[----:B------:R-:W-:-:S03]  /*fd10*/  IMAD.X R3, R10, 0x1, R5, P5 ;  /* 0x000000010a037824 */ /* 0x000fc600028e0605 */
[----:B------:R-:W-:Y:S01]  /*fd20*/  @!PT LDS RZ, [RZ] ;  /* 0x00000000fffff984 */ /* 0x000fe20000000800 */
[----:B------:R-:W-:Y:S01]  /*fd30*/  @!PT LDS RZ, [RZ] ;  /* 0x00000000fffff984 */ /* 0x000fe20000000800 */
[----:B------:R-:W-:Y:S01]  /*fd40*/  @!PT LDS RZ, [RZ] ;  /* 0x00000000fffff984 */ /* 0x000fe20000000800 */
[----:B------:R1:W-:Y:S04]  /*fd50*/  LDGSTS.E.BYPASS.LTC128B.128 [R219+0x8100], [R8.64], !P2 ;  /* 0x0810000008db7fae */ /* 0x0003e8000d101d46 */
[----:B------:R2:W-:Y:S01]  /*fd60*/  LDGSTS.E.BYPASS.LTC128B.128 [R219+0xc100], [R2.64], !P0 ;  /* 0x0c10000002db7fae */ /* 0x0005e2000c101d46 */
[----:B-1----:R-:W-:Y:S01]  /*fd70*/  SEL R8, RZ, 0x10, P2 ;  /* 0x00000010ff087807 */ /* 0x002fe20001000000 */
[----:B--2---:R-:W-:Y:S01]  /*fd80*/  IMAD.MOV.U32 R3, RZ, RZ, 0x181f ;  /* 0x0000181fff037424 */ /* 0x004fe200078e00ff */
[----:B------:R-:W-:Y:S02]  /*fd90*/  MOV R2, 0xfdb0 ;  /* 0x0000fdb000027802 */ /* 0x000fe40000000f00 */
[----:B------:R-:W-:Y:S05]  /*fda0*/  CALL.REL.NOINC `($__internal_1_$__cuda_sm70_shflsync_idx_p) ;  /* 0x00002f4000007944 */ /* 0x000fea0003c00000 */
[----:B------:R-:W-:Y:S01]  /*fdb0*/  IMAD.MOV.U32 R9, RZ, RZ, R228 ;  /* 0x000000ffff097224 */ /* 0x000fe200078e00e4 */
[----:B------:R-:W-:Y:S01]  /*fdc0*/  MOV R228, 0x1 ;  /* 0x0000000100e47802 */ /* 0x000fe20000000f00 */
[----:B------:R-:W-:Y:S01]  /*fdd0*/  IMAD.MOV.U32 R227, RZ, RZ, R6 ;  /* 0x000000ffffe37224 */ /* 0x000fe200078e0006 */
[----:B------:R-:W-:-:S02]  /*fde0*/  MOV R3, 0x181f ;  /* 0x0000181f00037802 */ /* 0x000fc40000000f00 */
[----:B------:R-:W-:Y:S02]  /*fdf0*/  MOV R2, 0xfe10 ;  /* 0x0000fe1000027802 */ /* 0x000fe40000000f00 */
[----:B------:R-:W-:Y:S05]  /*fe00*/  CALL.REL.NOINC `($__internal_1_$__cuda_sm70_shflsync_idx_p) ;  /* 0x00002ee000007944 */ /* 0x000fea0003c00000 */
[----:B------:R-:W-:Y:S01]  /*fe10*/  IADD3 R10, -R8, 0x10, RZ ;  /* 0x00000010080a7810 */ /* 0x000fe20007ffe1ff */
[----:B------:R-:W-:Y:S01]  /*fe20*/  IMAD.MOV.U32 R227, RZ, RZ, R0 ;  /* 0x000000ffffe37224 */ /* 0x000fe200078e0000 */
[----:B------:R-:W-:Y:S02]  /*fe30*/  IADD3 R2, -R7, 0x10, RZ ;  /* 0x0000001007027810 */ /* 0x000fe40007ffe1ff */
[----:B------:R-:W-:Y:S02]  /*fe40*/  LOP3.LUT R10, R10, 0xf, RZ, 0xc0, !PT ;  /* 0x0000000f0a0a7812 */ /* 0x000fe400078ec0ff */
[----:B------:R-:W-:Y:S02]  /*fe50*/  ISETP.NE.U32.AND P6, PT, R8, RZ, PT ;  /* 0x000000ff0800720c */ /* 0x000fe40003fc5070 */
[----:B------:R-:W-:Y:S02]  /*fe60*/  IADD3 R10, P2, P0, R10, R228, R165 ;  /* 0x000000e40a0a7210 */ /* 0x000fe4000785e0a5 */
[----:B------:R-:W-:-:S02]  /*fe70*/  LOP3.LUT R2, R2, 0xf, RZ, 0xc0, !PT ;  /* 0x0000000f02027812 */ /* 0x000fc400078ec0ff */
[----:B------:R-:W-:Y:S02]  /*fe80*/  ISETP.NE.U32.AND P5, PT, R7, RZ, PT ;  /* 0x000000ff0700720c */ /* 0x000fe40003fa5070 */
[-C--:B------:R-:W-:Y:S02]  /*fe90*/  IADD3.X R11, RZ, R9.reuse, R4, P2, P0 ;  /* 0x00000009ff0b7210 */ /* 0x080fe400017e0404 */
[----:B------:R-:W-:Y:S01]  /*fea0*/  IADD3 R2, P2, P0, R2, R228, R166 ;  /* 0x000000e402027210 */ /* 0x000fe2000785e0a6 */
[----:B------:R-:W-:Y:S02]  /*feb0*/  IMAD.MOV.U32 R228, RZ, RZ, 0x2 ;  /* 0x00000002ffe47424 */ /* 0x000fe400078e00ff */
[----:B------:R-:W-:Y:S01]  /*fec0*/  @!PT LDS RZ, [RZ] ;  /* 0x00000000fffff984 */ /* 0x000fe20000000800 */
[----:B------:R-:W-:Y:S01]  /*fed0*/  @!PT LDS RZ, [RZ] ;  /* 0x00000000fffff984 */ /* 0x000fe20000000800 */
[----:B------:R-:W-:Y:S01]  /*fee0*/  @!PT LDS RZ, [RZ] ;  /* 0x00000000fffff984 */ /* 0x000fe20000000800 */
[----:B------:R1:W-:Y:S01]  /*fef0*/  LDGSTS.E.BYPASS.LTC128B.128.ZFILL [R219+0x9100], [R10.64], P6 ;  /* 0x091000000adb7fae */ /* 0x0003e2000b141d46 */
[----:B------:R-:W-:-:S05]  /*ff00*/  IADD3.X R3, RZ, R9, R5, P2, P0 ;  /* 0x00000009ff037210 */ /* 0x000fca00017e0405 */
[----:B------:R2:W-:Y:S02]  /*ff10*/  LDGSTS.E.BYPASS.LTC128B.128.ZFILL [R219+0xd100], [R2.64], P5 ;  /* 0x0d10000002db7fae */ /* 0x0005e4000a941d46 */
[----:B--2---:R-:W-:Y:S01]  /*ff20*/  IMAD.MOV.U32 R3, RZ, RZ, 0x181f ;  /* 0x0000181fff037424 */ /* 0x004fe200078e00ff */
[----:B------:R-:W-:Y:S02]  /*ff30*/  MOV R2, 0xff50 ;  /* 0x0000ff5000027802 */ /* 0x000fe40000000f00 */
[----:B-1----:R-:W-:Y:S05]  /*ff40*/  CALL.REL.NOINC `($__internal_1_$__cuda_sm70_shflsync_idx_p) ;  /* 0x00002da000007944 */ /* 0x002fea0003c00000 */
[----:B------:R-:W-:Y:S01]  /*ff50*/  IMAD.MOV.U32 R9, RZ, RZ, R228 ;  /* 0x000000ffff097224 */ /* 0x000fe200078e00e4 */
[----:B------:R-:W-:Y:S01]  /*ff60*/  MOV R228, 0x2 ;  /* 0x0000000200e47802 */ /* 0x000fe20000000f00 */
[----:B------:R-:W-:Y:S01]  /*ff70*/  IMAD.MOV.U32 R227, RZ, RZ, R6 ;  /* 0x000000ffffe37224 */ /* 0x000fe200078e0006 */
[----:B------:R-:W-:Y:S02]  /*ff80*/  MOV R3, 0x181f ;  /* 0x0000181f00037802 */ /* 0x000fe40000000f00 */
[----:B------:R-:W-:Y:S02]  /*ff90*/  MOV R2, 0xffb0 ;  /* 0x0000ffb000027802 */ /* 0x000fe40000000f00 */
[----:B------:R-:W-:Y:S05]  /*ffa0*/  CALL.REL.NOINC `($__internal_1_$__cuda_sm70_shflsync_idx_p) ;  /* 0x00002d4000007944 */ /* 0x000fea0003c00000 */
[----:B------:R-:W-:Y:S01]  /*ffb0*/  IADD3 R10, -R8, 0x10, RZ ;  /* 0x00000010080a7810 */ /* 0x000fe20007ffe1ff */
[----:B------:R-:W-:Y:S01]  /*ffc0*/  IMAD.MOV.U32 R227, RZ, RZ, R0 ;  /* 0x000000ffffe37224 */ /* 0x000fe200078e0000 */
[----:B------:R-:W-:-:S02]  /*ffd0*/  IADD3 R2, -R7, 0x10, RZ ;  /* 0x0000001007027810 */ /* 0x000fc40007ffe1ff */
[----:B------:R-:W-:Y:S02]  /*ffe0*/  LOP3.LUT R10, R10, 0xf, RZ, 0xc0, !PT ;  /* 0x0000000f0a0a7812 */ /* 0x000fe400078ec0ff */
[----:B------:R-:W-:Y:S02]  /*fff0*/  ISETP.NE.U32.AND P6, PT, R8, RZ, PT ;  /* 0x000000ff0800720c */ /* 0x000fe40003fc5070 */
[----:B------:R-:W-:Y:S02]  /*10000*/  IADD3 R10, P2, P0, R10, R228, R165 ;  /* 0x000000e40a0a7210 */ /* 0x000fe4000785e0a5 */
[----:B------:R-:W-:Y:S02]  /*10010*/  LOP3.LUT R2, R2, 0xf, RZ, 0xc0, !PT ;  /* 0x0000000f02027812 */ /* 0x000fe400078ec0ff */
[----:B------:R-:W-:Y:S02]  /*10020*/  ISETP.NE.U32.AND P5, PT, R7, RZ, PT ;  /* 0x000000ff0700720c */ /* 0x000fe40003fa5070 */
[----:B------:R-:W-:-:S02]  /*10030*/  IADD3.X R11, RZ, R9, R4, P2, P0 ;  /* 0x00000009ff0b7210 */ /* 0x000fc400017e0404 */
        /* <DEDUP_REMOVED lines=17> */
[----:B------:R-:W-:Y:S01]  /*10150*/  MOV R2, R228 ;  /* 0x000000e400027202 */ /* 0x000fe20000000f00 */
[----:B------:R-:W-:Y:S05]  /*10160*/  BRA `(.L_x_521) ;  /* 0xffff2f9000007947 */ /* 0x000fea000383ffff */
.L_x_466:
[----:B------:R-:W-:Y:S01]  /*10170*/  IMAD.MOV.U32 R227, RZ, RZ, R4 ;  /* 0x000000ffffe37224 */ /* 0x000fe200078e0004 */
[----:B------:R-:W-:Y:S01]  /*10180*/  MOV R228, RZ ;  /* 0x000000ff00e47202 */ /* 0x000fe20000000f00 */
[----:B------:R-:W-:Y:S01]  /*10190*/  IMAD.MOV.U32 R3, RZ, RZ, 0x1c1f ;  /* 0x00001c1fff037424 */ /* 0x000fe200078e00ff */
[----:B------:R-:W-:-:S02]  /*101a0*/  MOV R2, 0x101c0 ;  /* 0x000101c000027802 */ /* 0x000fc40000000f00 */
[----:B------:R-:W-:Y:S05]  /*101b0*/  CALL.REL.NOINC `($__internal_1_$__cuda_sm70_shflsync_idx_p) ;  /* 0x00002b3000007944 */ /* 0x000fea0003c00000 */
[----:B------:R-:W-:Y:S01]  /*101c0*/  MOV R0, R228 ;  /* 0x000000e400007202 */ /* 0x000fe20000000f00 */
[----:B------:R-:W-:Y:S05]  /*101d0*/  BRA `(.L_x_522) ;  /* 0xffff312000007947 */ /* 0x000fea000383ffff */
.L_x_467:
[----:B------:R-:W-:Y:S01]  /*101e0*/  IMAD.MOV.U32 R227, RZ, RZ, R4 ;  /* 0x000000ffffe37224 */ /* 0x000fe200078e0004 */
[----:B------:R-:W-:Y:S01]  /*101f0*/  MOV R228, 0x1 ;  /* 0x0000000100e47802 */ /* 0x000fe20000000f00 */
[----:B------:R-:W-:Y:S01]  /*10200*/  IMAD.MOV.U32 R3, RZ, RZ, 0x1c1f ;  /* 0x00001c1fff037424 */ /* 0x000fe200078e00ff */
[----:B------:R-:W-:-:S02]  /*10210*/  MOV R2, 0x10230 ;  /* 0x0001023000027802 */ /* 0x000fc40000000f00 */
[----:B-1----:R-:W-:Y:S05]  /*10220*/  CALL.REL.NOINC `($__internal_1_$__cuda_sm70_shflsync_idx_p) ;  /* 0x00002ac000007944 */ /* 0x002fea0003c00000 */
[----:B------:R-:W-:Y:S01]  /*10230*/  IMAD.IADD R0, R5, 0x1, R228 ;  /* 0x0000000105007824 */ /* 0x000fe200078e02e4 */
[----:B------:R-:W-:-:S02]  /*10240*/  FMNMX.FTZ R117, R7, R9, !PT ;  /* 0x0000000907757209 */ /* 0x000fc40007810000 */
[----:B------:R-:W-:Y:S02]  /*10250*/  MOV R2, 0x10a70 ;  /* 0x00010a7000027802 */ /* 0x000fe40000000f00 */
[----:B------:R-:W-:Y:S02]  /*10260*/  IMNMX R0, R6, R0, PT ;  /* 0x0000000006007217 */ /* 0x000fe40003800200 */
[----:B------:R-:W-:Y:S02]  /*10270*/  FMNMX.FTZ R117, R10, R117, !PT ;  /* 0x000000750a757209 */ /* 0x000fe40007810000 */
[C---:B------:R-:W-:Y:S02]  /*10280*/  ISETP.GT.AND P5, PT, R0.reuse, RZ, PT ;  /* 0x000000ff0000720c */ /* 0x040fe40003fa4270 */
[C---:B------:R-:W-:Y:S02]  /*10290*/  ISETP.GT.AND P2, PT, R0.reuse, 0x1, PT ;  /* 0x000000010000780c */ /* 0x040fe40003f44270 */
[----:B------:R-:W-:-:S02]  /*102a0*/  ISETP.GT.AND P0, PT, R0, 0x8, PT ;  /* 0x000000080000780c */ /* 0x000fc40003f04270 */
[----:B------:R-:W-:Y:S02]  /*102b0*/  FSEL R4, R106, -INF , P5 ;  /* 0xff8000006a047808 */ /* 0x000fe40002800000 */
[----:B------:R-:W-:Y:S02]  /*102c0*/  FSEL R5, R107, -INF , P2 ;  /* 0xff8000006b057808 */ /* 0x000fe40001000000 */
[----:B------:R-:W-:Y:S02]  /*102d0*/  ISETP.GT.AND P2, PT, R0, 0x9, PT ;  /* 0x000000090000780c */ /* 0x000fe40003f44270 */
[----:B------:R-:W-:Y:S02]  /*102e0*/  FSEL R6, R98, -INF , P0 ;  /* 0xff80000062067808 */ /* 0x000fe40000000000 */
[----:B------:R-:W-:Y:S02]  /*102f0*/  FMNMX.FTZ R8, R4, R5, !PT ;  /* 0x0000000504087209 */ /* 0x000fe40007810000 */
[----:B------:R-:W-:-:S02]  /*10300*/  FSEL R11, R99, -INF , P2 ;  /* 0xff800000630b7808 */ /* 0x000fc40001000000 */
[----:B------:R-:W-:Y:S02]  /*10310*/  FMNMX.FTZ R117, R12, R117, !PT ;  /* 0x000000750c757209 */ /* 0x000fe40007810000 */
        /* <DEDUP_REMOVED lines=107> */
[----:B------:R-:W-:Y:S01]  /*109d0*/  ISETP.GT.AND P0, PT, R0, 0x79, PT ;  /* 0x000000790000780c */ /* 0x000fe20003f04270 */
[----:B------:R-:W-:Y:S01]  /*109e0*/  IMAD.MOV.U32 R0, RZ, RZ, 0x2 ;  /* 0x00000002ff007424 */ /* 0x000fe200078e00ff */
[----:B------:R-:W-:Y:S02]  /*109f0*/  FSEL R173, R66, -INF , P2 ;  /* 0xff80000042ad7808 */ /* 0x000fe40001000000 */
[----:B------:R-:W-:Y:S02]  /*10a00*/  FMNMX.FTZ R8, R171, R8, !PT ;  /* 0x00000008ab087209 */ /* 0x000fe40007810000 */
[----:B------:R-:W-:Y:S02]  /*10a10*/  FMNMX.FTZ R117, R201, R117, !PT ;  /* 0x00000075c9757209 */ /* 0x000fe40007810000 */
[----:B------:R-:W-:Y:S02]  /*10a20*/  FSEL R172, R67, -INF , P0 ;  /* 0xff80000043ac7808 */ /* 0x000fe40000000000 */
[----:B------:R-:W-:Y:S01]  /*10a30*/  FMNMX.FTZ R8, R173, R8, !PT ;  /* 0x00000008ad087209 */ /* 0x000fe20007810000 */
[----:B------:R-:W-:-:S03]  /*10a40*/  IMAD.MOV.U32 R116, RZ, RZ, R117 ;  /* 0x000000ffff747224 */ /* 0x000fc600078e0075 */
[----:B------:R-:W-:Y:S02]  /*10a50*/  FMNMX.FTZ R8, R172, R8, !PT ;  /* 0x00000008ac087209 */ /* 0x000fe40007810000 */
[----:B------:R-:W-:Y:S05]  /*10a60*/  CALL.REL.NOINC `($__internal_0_$__cuda_sm70_shflsync_bfly_p) ;  /* 0x0000222000007944 */ /* 0x000fea0003c00000 */
[----:B------:R-:W-:Y:S01]  /*10a70*/  FMNMX.FTZ R117, R117, R0, !PT ;  /* 0x0000000075757209 */ /* 0x000fe20007810000 */
[----:B------:R-:W-:Y:S01]  /*10a80*/  IMAD.MOV.U32 R0, RZ, RZ, 0x1 ;  /* 0x00000001ff007424 */ /* 0x000fe200078e00ff */
[----:B------:R-:W-:-:S03]  /*10a90*/  MOV R2, 0x10ac0 ;  /* 0x00010ac000027802 */ /* 0x000fc60000000f00 */
[----:B------:R-:W-:Y:S02]  /*10aa0*/  IMAD.MOV.U32 R116, RZ, RZ, R117 ;  /* 0x000000ffff747224 */ /* 0x000fe400078e0075 */
[----:B------:R-:W-:Y:S05]  /*10ab0*/  CALL.REL.NOINC `($__internal_0_$__cuda_sm70_shflsync_bfly_p) ;  /* 0x000021d000007944 */ /* 0x000fea0003c00000 */
[----:B------:R-:W-:Y:S01]  /*10ac0*/  FMNMX.FTZ R117, R117, R0, !PT ;  /* 0x0000000075757209 */ /* 0x000fe20007810000 */
[----:B------:R-:W-:Y:S01]  /*10ad0*/  IMAD.MOV.U32 R116, RZ, RZ, R8 ;  /* 0x000000ffff747224 */ /* 0x000fe200078e0008 */
[----:B------:R-:W-:Y:S01]  /*10ae0*/  MOV R2, 0x10b10 ;  /* 0x00010b1000027802 */ /* 0x000fe20000000f00 */
[----:B------:R-:W-:Y:S02]  /*10af0*/  IMAD.MOV.U32 R0, RZ, RZ, 0x2 ;  /* 0x00000002ff007424 */ /* 0x000fe400078e00ff */
[----:B------:R-:W-:Y:S05]  /*10b00*/  CALL.REL.NOINC `($__internal_0_$__cuda_sm70_shflsync_bfly_p) ;  /* 0x0000218000007944 */ /* 0x000fea0003c00000 */
[----:B------:R-:W-:Y:S01]  /*10b10*/  FMNMX.FTZ R8, R8, R0, !PT ;  /* 0x0000000008087209 */ /* 0x000fe20007810000 */
[----:B------:R-:W-:Y:S01]  /*10b20*/  IMAD.MOV.U32 R0, RZ, RZ, 0x1 ;  /* 0x00000001ff007424 */ /* 0x000fe200078e00ff */
[----:B------:R-:W-:-:S03]  /*10b30*/  MOV R2, 0x10b60 ;  /* 0x00010b6000027802 */ /* 0x000fc60000000f00 */
[----:B------:R-:W-:Y:S02]  /*10b40*/  IMAD.MOV.U32 R116, RZ, RZ, R8 ;  /* 0x000000ffff747224 */ /* 0x000fe400078e0008 */
[----:B------:R-:W-:Y:S05]  /*10b50*/  CALL.REL.NOINC `($__internal_0_$__cuda_sm70_shflsync_bfly_p) ;  /* 0x0000213000007944 */ /* 0x000fea0003c00000 */
[----:B------:R-:W-:Y:S01]  /*10b60*/  MOV R3, R0 ;  /* 0x0000000000037202 */ /* 0x000fe20000000f00 */
[----:B------:R-:W-:Y:S05]  /*10b70*/  BRA `(.L_x_523) ;  /* 0xffff343000007947 */ /* 0x000fea000383ffff */
.L_x_471:
[----:B------:R-:W-:Y:S01]  /*10b80*/  MOV R228, RZ ;  /* 0x000000ff00e47202 */ /* 0x000fe20000000f00 */
[----:B------:R-:W-:Y:S01]  /*10b90*/  IMAD.MOV.U32 R227, RZ, RZ, R0 ;  /* 0x000000ffffe37224 */ /* 0x000fe200078e0000 */
[----:B------:R-:W-:Y:S01]  /*10ba0*/  MOV R2, 0x10bd0 ;  /* 0x00010bd000027802 */ /* 0x000fe20000000f00 */
[----:B------:R-:W-:Y:S02]  /*10bb0*/  IMAD.MOV.U32 R3, RZ, RZ, 0x181f ;  /* 0x0000181fff037424 */ /* 0x000fe400078e00ff */
[----:B--2---:R-:W-:Y:S05]  /*10bc0*/  CALL.REL.NOINC `($__internal_1_$__cuda_sm70_shflsync_idx_p) ;  /* 0x0000212000007944 */ /* 0x004fea0003c00000 */
[----:B------:R-:W-:Y:S01]  /*10bd0*/  MOV R7, R228 ;  /* 0x000000e400077202 */ /* 0x000fe20000000f00 */
[----:B------:R-:W-:-:S05]  /*10be0*/  BRA `(.L_x_524) ;  /* 0xffff529000007947 */ /* 0x000fca000383ffff */
.L_x_472:
[----:B------:R-:W-:Y:S01]  /*10bf0*/  MOV R228, RZ ;  /* 0x000000ff00e47202 */ /* 0x000fe20000000f00 */
[----:B------:R-:W-:Y:S01]  /*10c00*/  IMAD.MOV.U32 R227, RZ, RZ, R4 ;  /* 0x000000ffffe37224 */ /* 0x000fe200078e0004 */
[----:B------:R-:W-:Y:S01]  /*10c10*/  MOV R2, 0x10c40 ;  /* 0x00010c4000027802 */ /* 0x000fe20000000f00 */
[----:B------:R-:W-:Y:S02]  /*10c20*/  IMAD.MOV.U32 R3, RZ, RZ, 0x181f ;  /* 0x0000181fff037424 */ /* 0x000fe400078e00ff */
[----:B-123--:R-:W-:Y:S05]  /*10c30*/  CALL.REL.NOINC `($__internal_1_$__cuda_sm70_shflsync_idx_p) ;  /* 0x000020b000007944 */ /* 0x00efea0003c00000 */
[----:B------:R-:W-:Y:S01]  /*10c40*/  ISETP.GE.AND P5, PT, R226, c[0x0][0x1d4], PT ;  /* 0x00007500e2007a0c */ /* 0x000fe20003fa6270 */
[----:B------:R-:W-:Y:S01]  /*10c50*/  IMAD.MOV.U32 R227, RZ, RZ, R0 ;  /* 0x000000ffffe37224 */ /* 0x000fe200078e0000 */
[C---:B------:R-:W-:Y:S02]  /*10c60*/  IADD3 R12, P2, R228.reuse, R28, RZ ;  /* 0x0000001ce40c7210 */ /* 0x040fe40007f5e0ff */
[----:B------:R-:W-:Y:S03]  /*10c70*/  ISETP.GE.AND P0, PT, R237, c[0x0][0x1d4], PT ;  /* 0x00007500ed007a0c */ /* 0x000fe60003f06270 */
[C---:B------:R-:W-:Y:S01]  /*10c80*/  IMAD.X R13, R7.reuse, 0x1, R5, P2 ;  /* 0x00000001070d7824 */ /* 0x040fe200010e0605 */
[----:B------:R-:W-:Y:S01]  /*10c90*/  IADD3 R2, P2, R228, R29, RZ ;  /* 0x0000001de4027210 */ /* 0x000fe20007f5e0ff */
[----:B------:R-:W-:Y:S04]  /*10ca0*/  IMAD.MOV.U32 R228, RZ, RZ, 0x1 ;  /* 0x00000001ffe47424 */ /* 0x000fe800078e00ff */
[----:B------:R-:W-:Y:S01]  /*10cb0*/  @!PT LDS RZ, [RZ] ;  /* 0x00000000fffff984 */ /* 0x000fe20000000800 */
[----:B------:R-:W-:Y:S01]  /*10cc0*/  @!PT LDS RZ, [RZ] ;  /* 0x00000000fffff984 */ /* 0x000fe20000000800 */
[----:B------:R-:W-:Y:S01]  /*10cd0*/  @!PT LDS RZ, [RZ] ;  /* 0x00000000fffff984 */ /* 0x000fe20000000800 */
[----:B------:R1:W-:Y:S01]  /*10ce0*/  LDGSTS.E.BYPASS.LTC128B.128 [R219+0x100], [R12.64], !P5 ;  /* 0x001000000cdb7fae */ /* 0x0003e2000e901d46 */
[----:B------:R-:W-:Y:S01]  /*10cf0*/  IMAD.X R3, R7, 0x1, R6, P2 ;  /* 0x0000000107037824 */ /* 0x000fe200010e0606 */
[----:B------:R-:W-:Y:S04]  /*10d00*/  SEL R7, RZ, 0x10, P0 ;  /* 0x00000010ff077807 */ /* 0x000fe80000000000 */
[----:B------:R2:W-:Y:S01]  /*10d10*/  LDGSTS.E.BYPASS.LTC128B.128 [R219+0x4100], [R2.64], !P0 ;  /* 0x0410000002db7fae */ /* 0x0005e2000c101d46 */
[----:B-1----:R-:W-:Y:S02]  /*10d20*/  SEL R12, RZ, 0x10, P5 ;  /* 0x00000010ff0c7807 */ /* 0x002fe40002800000 */
[----:B--2---:R-:W-:Y:S01]  /*10d30*/  MOV R2, 0x10d60 ;  /* 0x00010d6000027802 */ /* 0x004fe20000000f00 */
[----:B------:R-:W-:Y:S02]  /*10d40*/  IMAD.MOV.U32 R3, RZ, RZ, 0x181f ;  /* 0x0000181fff037424 */ /* 0x000fe400078e00ff */
[----:B------:R-:W-:Y:S05]  /*10d50*/  CALL.REL.NOINC `($__internal_1_$__cuda_sm70_shflsync_idx_p) ;  /* 0x00001f9000007944 */ /* 0x000fea0003c00000 */
[----:B------:R-:W-:Y:S01]  /*10d60*/  MOV R3, 0x181f ;  /* 0x0000181f00037802 */ /* 0x000fe20000000f00 */
[----:B------:R-:W-:Y:S01]  /*10d70*/  IMAD.MOV.U32 R13, RZ, RZ, R228 ;  /* 0x000000ffff0d7224 */ /* 0x000fe200078e00e4 */
[----:B------:R-:W-:Y:S01]  /*10d80*/  MOV R228, 0x1 ;  /* 0x0000000100e47802 */ /* 0x000fe20000000f00 */
[----:B------:R-:W-:Y:S01]  /*10d90*/  IMAD.MOV.U32 R227, RZ, RZ, R4 ;  /* 0x000000ffffe37224 */ /* 0x000fe200078e0004 */
[----:B------:R-:W-:Y:S02]  /*10da0*/  MOV R2, 0x10dc0 ;  /* 0x00010dc000027802 */ /* 0x000fe40000000f00 */
[----:B------:R-:W-:Y:S05]  /*10db0*/  CALL.REL.NOINC `($__internal_1_$__cuda_sm70_shflsync_idx_p) ;  /* 0x00001f3000007944 */ /* 0x000fea0003c00000 */
[C---:B------:R-:W-:Y:S01]  /*10dc0*/  IADD3 R2, -R12.reuse, 0x10, RZ ;  /* 0x000000100c027810 */ /* 0x040fe20007ffe1ff */
[----:B------:R-:W-:Y:S01]  /*10dd0*/  IMAD.MOV.U32 R227, RZ, RZ, R0 ;  /* 0x000000ffffe37224 */ /* 0x000fe200078e0000 */
[----:B------:R-:W-:Y:S02]  /*10de0*/  ISETP.NE.U32.AND P5, PT, R12, RZ, PT ;  /* 0x000000ff0c00720c */ /* 0x000fe40003fa5070 */
[----:B------:R-:W-:Y:S04]  /*10df0*/  LOP3.LUT R2, R2, 0xf, RZ, 0xc0, !PT ;  /* 0x0000000f02027812 */ /* 0x000fe800078ec0ff */
[-C--:B------:R-:W-:Y:S04]  /*10e00*/  IADD3 R2, P2, P0, R2, R228.reuse, R28 ;  /* 0x000000e402027210 */ /* 0x080fe8000785e01c */
[-C--:B------:R-:W-:Y:S05]  /*10e10*/  IADD3.X R3, RZ, R13.reuse, R5, P2, P0 ;  /* 0x0000000dff037210 */ /* 0x080fea00017e0405 */
[----:B------:R-:W-:Y:S01]  /*10e20*/  @!PT LDS RZ, [RZ] ;  /* 0x00000000fffff984 */ /* 0x000fe20000000800 */
[----:B------:R-:W-:Y:S01]  /*10e30*/  @!PT LDS RZ, [RZ] ;  /* 0x00000000fffff984 */ /* 0x000fe20000000800 */
[----:B------:R-:W-:Y:S01]  /*10e40*/  @!PT LDS RZ, [RZ] ;  /* 0x00000000fffff984 */ /* 0x000fe20000000800 */
[----:B------:R1:W-:Y:S01]  /*10e50*/  LDGSTS.E.BYPASS.LTC128B.128.ZFILL [R219+0x1100], [R2.64], P5 ;  /* 0x0110000002db7fae */ /* 0x0003e2000a941d46 */
[C---:B------:R-:W-:Y:S02]  /*10e60*/  ISETP.NE.U32.AND P5, PT, R7.reuse, RZ, PT ;  /* 0x000000ff0700720c */ /* 0x040fe40003fa5070 */
[----:B-1----:R-:W-:Y:S04]  /*10e70*/  IADD3 R2, -R7, 0x10, RZ ;  /* 0x0000001007027810 */ /* 0x002fe80007ffe1ff */
[----:B------:R-:W-:Y:S04]  /*10e80*/  LOP3.LUT R2, R2, 0xf, RZ, 0xc0, !PT ;  /* 0x0000000f02027812 */ /* 0x000fe800078ec0ff */
[----:B------:R-:W-:Y:S01]  /*10e90*/  IADD3 R2, P2, P0, R2, R228, R29 ;  /* 0x000000e402027210 */ /* 0x000fe2000785e01d */
[----:B------:R-:W-:Y:S03]  /*10ea0*/  IMAD.MOV.U32 R228, RZ, RZ, 0x2 ;  /* 0x00000002ffe47424 */ /* 0x000fe600078e00ff */
[----:B------:R-:W-:Y:S05]  /*10eb0*/  IADD3.X R3, RZ, R13, R6, P2, P0 ;  /* 0x0000000dff037210 */ /* 0x000fea00017e0406 */
[----:B------:R1:W-:Y:S02]  /*10ec0*/  LDGSTS.E.BYPASS.LTC128B.128.ZFILL [R219+0x5100], [R2.64], P5 ;  /* 0x0510000002db7fae */ /* 0x0003e4000a941d46 */
[----:B-1----:R-:W-:Y:S01]  /*10ed0*/  MOV R2, 0x10f00 ;  /* 0x00010f0000027802 */ /* 0x002fe20000000f00 */
[----:B------:R-:W-:Y:S03]  /*10ee0*/  IMAD.MOV.U32 R3, RZ, RZ, 0x181f ;  /* 0x0000181fff037424 */ /* 0x000fe600078e00ff */
        /* <DEDUP_REMOVED lines=33> */
[----:B------:R-:W-:Y:S01]  /*11100*/  MOV R0, R228 ;  /* 0x000000e400007202 */ /* 0x000fe20000000f00 */
[----:B------:R-:W-:-:S05]  /*11110*/  BRA `(.L_x_525) ;  /* 0xffff4f4000007947 */ /* 0x000fca000383ffff */
.L_x_475:
[----:B------:R-:W-:Y:S01]  /*11120*/  MOV R228, RZ ;  /* 0x000000ff00e47202 */ /* 0x000fe20000000f00 */
[----:B------:R-:W-:Y:S01]  /*11130*/  IMAD.MOV.U32 R227, RZ, RZ, R0 ;  /* 0x000000ffffe37224 */ /* 0x000fe200078e0000 */
[----:B------:R-:W-:Y:S01]  /*11140*/  MOV R2, 0x11170 ;  /* 0x0001117000027802 */ /* 0x000fe20000000f00 */
[----:B------:R-:W-:Y:S02]  /*11150*/  IMAD.MOV.U32 R3, RZ, RZ, 0x181f ;  /* 0x0000181fff037424 */ /* 0x000fe400078e00ff */
[----:B------:R-:W-:Y:S05]  /*11160*/  CALL.REL.NOINC `($__internal_1_$__cuda_sm70_shflsync_idx_p) ;  /* 0x00001b8000007944 */ /* 0x000fea0003c00000 */
[----:B------:R-:W-:Y:S01]  /*11170*/  MOV R145, R228 ;  /* 0x000000e400917202 */ /* 0x000fe20000000f00 */
[----:B------:R-:W-:-:S05]  /*11180*/  BRA `(.L_x_526) ;  /* 0xffff5dd000007947 */ /* 0x000fca000383ffff */
.L_x_476:
[----:B------:R-:W-:Y:S01]  /*11190*/  MOV R228, RZ ;  /* 0x000000ff00e47202 */ /* 0x000fe20000000f00 */
[----:B------:R-:W-:Y:S01]  /*111a0*/  IMAD.MOV.U32 R227, RZ, RZ, R116 ;  /* 0x000000ffffe37224 */ /* 0x000fe200078e0074 */
[----:B------:R-:W-:Y:S01]  /*111b0*/  MOV R2, 0x111e0 ;  /* 0x000111e000027802 */ /* 0x000fe20000000f00 */
[----:B------:R-:W-:Y:S02]  /*111c0*/  IMAD.MOV.U32 R3, RZ, RZ, 0x181f ;  /* 0x0000181fff037424 */ /* 0x000fe400078e00ff */
[----:B-12---:R-:W-:Y:S05]  /*111d0*/  CALL.REL.NOINC `($__internal_1_$__cuda_sm70_shflsync_idx_p) ;  /* 0x00001b1000007944 */ /* 0x006fea0003c00000 */
        /* <DEDUP_REMOVED lines=78> */
.L_x_477:
[----:B------:R-:W-:Y:S01]  /*116c0*/  MOV R228, RZ ;  /* 0x000000ff00e47202 */ /* 0x000fe20000000f00 */
[----:B------:R-:W-:Y:S01]  /*116d0*/  IMAD.MOV.U32 R227, RZ, RZ, R116 ;  /* 0x000000ffffe37224 */ /* 0x000fe200078e0074 */
[----:B------:R-:W-:Y:S01]  /*116e0*/  MOV R2, 0x11710 ;  /* 0x0001171000027802 */ /* 0x000fe20000000f00 */
[----:B------:R-:W-:Y:S02]  /*116f0*/  IMAD.MOV.U32 R3, RZ, RZ, 0x1c1f ;  /* 0x00001c1fff037424 */ /* 0x000fe400078e00ff */
[----:B------:R-:W-:Y:S05]  /*11700*/  CALL.REL.NOINC `($__internal_1_$__cuda_sm70_shflsync_idx_p) ;  /* 0x000015e000007944 */ /* 0x000fea0003c00000 */
[----:B------:R-:W-:Y:S01]  /*11710*/  MOV R0, R228 ;  /* 0x000000e400007202 */ /* 0x000fe20000000f00 */
[----:B------:R-:W-:-:S05]  /*11720*/  BRA `(.L_x_528) ;  /* 0xffff5c0000007947 */ /* 0x000fca000383ffff */
.L_x_478:
[----:B------:R-:W-:Y:S01]  /*11730*/  MOV R228, 0x1 ;  /* 0x0000000100e47802 */ /* 0x000fe20000000f00 */
[----:B------:R-:W-:Y:S01]  /*11740*/  IMAD.MOV.U32 R227, RZ, RZ, R116 ;  /* 0x000000ffffe37224 */ /* 0x000fe200078e0074 */
[----:B------:R-:W-:Y:S01]  /*11750*/  MOV R2, 0x11780 ;  /* 0x0001178000027802 */ /* 0x000fe20000000f00 */
[----:B------:R-:W-:Y:S02]  /*11760*/  IMAD.MOV.U32 R3, RZ, RZ, 0x1c1f ;  /* 0x00001c1fff037424 */ /* 0x000fe400078e00ff */
[----:B-1----:R-:W-:Y:S05]  /*11770*/  CALL.REL.NOINC `($__internal_1_$__cuda_sm70_shflsync_idx_p) ;  /* 0x0000157000007944 */ /* 0x002fea0003c00000 */
[----:B------:R-:W-:Y:S01]  /*11780*/  FMNMX.FTZ R0, R4, R118, !PT ;  /* 0x0000007604007209 */ /* 0x000fe20007810000 */
[----:B------:R-:W-:Y:S03]  /*11790*/  IMAD.IADD R117, R117, 0x1, R228 ;  /* 0x0000000175757824 */ /* 0x000fe600078e02e4 */
[----:B------:R-:W-:Y:S02]  /*117a0*/  FMNMX.FTZ R0, R5, R0, !PT ;  /* 0x0000000005007209 */ /* 0x000fe40007810000 */
[C---:B------:R-:W-:Y:S02]  /*117b0*/  ISETP.GT.AND P6, PT, R117.reuse, RZ, PT ;  /* 0x000000ff7500720c */ /* 0x040fe40003fc4270 */
[C---:B------:R-:W-:Y:S02]  /*117c0*/  ISETP.GT.AND P5, PT, R117.reuse, 0x1, PT ;  /* 0x000000017500780c */ /* 0x040fe40003fa4270 */
[----:B------:R-:W-:Y:S02]  /*117d0*/  FSEL R6, R6, -INF , P6 ;  /* 0xff80000006067808 */ /* 0x000fe40003000000 */
[----:B------:R-:W-:Y:S02]  /*117e0*/  ISETP.GT.AND P2, PT, R117, 0x8, PT ;  /* 0x000000087500780c */ /* 0x000fe40003f44270 */
[----:B------:R-:W-:Y:S02]  /*117f0*/  FSEL R7, R7, -INF , P5 ;  /* 0xff80000007077808 */ /* 0x000fe40002800000 */
        /* <DEDUP_REMOVED lines=24> */
[C---:B------:R-:W-:Y:S02]  /*11980*/  ISETP.GT.AND P5, PT, R117.reuse, 0x21, PT ;  /* 0x000000217500780c */ /* 0x040fe40003fa4270 */
        /* <DEDUP_REMOVED lines=80> */
[----:B------:R-:W-:Y:S02]  /*11e90*/  FMNMX.FTZ R0, R239, R0, !PT ;  /* 0x00000000ef007209 */ /* 0x000fe40007810000 */
[----:B------:R-:W-:Y:S02]  /*11ea0*/  FSEL R234, R62, -INF , P6 ;  /* 0xff8000003eea7808 */ /* 0x000fe40003000000 */
[----:B------:R-:W-:Y:S02]  /*11eb0*/  FMNMX.FTZ R12, R230, R2, !PT ;  /* 0x00000002e60c7209 */ /* 0x000fe40007810000 */
[----:B------:R-:W-:Y:S02]  /*11ec0*/  ISETP.GT.AND P2, PT, R117, 0x78, PT ;  /* 0x000000787500780c */ /* 0x000fe40003f44270 */
[----:B------:R-:W-:Y:S01]  /*11ed0*/  FMNMX.FTZ R116, R243, R0, !PT ;  /* 0x00000000f3747209 */ /* 0x000fe20007810000 */
[----:B------:R-:W-:Y:S01]  /*11ee0*/  IMAD.MOV.U32 R0, RZ, RZ, 0x2 ;  /* 0x00000002ff007424 */ /* 0x000fe200078e00ff */
[----:B------:R-:W-:Y:S02]  /*11ef0*/  FSEL R233, R63, -INF , P5 ;  /* 0xff8000003fe97808 */ /* 0x000fe40002800000 */
[----:B------:R-:W-:Y:S02]  /*11f00*/  FMNMX.FTZ R12, R234, R12, !PT ;  /* 0x0000000cea0c7209 */ /* 0x000fe40007810000 */
[----:B------:R-:W-:Y:S02]  /*11f10*/  ISETP.GT.AND P0, PT, R117, 0x79, PT ;  /* 0x000000797500780c */ /* 0x000fe40003f04270 */
[----:B------:R-:W-:Y:S02]  /*11f20*/  FMNMX.FTZ R116, R242, R116, !PT ;  /* 0x00000074f2747209 */ /* 0x000fe40007810000 */
[----:B------:R-:W-:Y:S02]  /*11f30*/  FSEL R232, R66, -INF , P2 ;  /* 0xff80000042e87808 */ /* 0x000fe40001000000 */
[----:B------:R-:W-:Y:S02]  /*11f40*/  FMNMX.FTZ R12, R233, R12, !PT ;  /* 0x0000000ce90c7209 */ /* 0x000fe40007810000 */
[----:B------:R-:W-:Y:S02]  /*11f50*/  FMNMX.FTZ R116, R241, R116, !PT ;  /* 0x00000074f1747209 */ /* 0x000fe40007810000 */
[----:B------:R-:W-:Y:S02]  /*11f60*/  FSEL R231, R67, -INF , P0 ;  /* 0xff80000043e77808 */ /* 0x000fe40000000000 */
[----:B------:R-:W-:Y:S02]  /*11f70*/  FMNMX.FTZ R12, R232, R12, !PT ;  /* 0x0000000ce80c7209 */ /* 0x000fe40007810000 */
[----:B------:R-:W-:Y:S02]  /*11f80*/  FMNMX.FTZ R116, R240, R116, !PT ;  /* 0x00000074f0747209 */ /* 0x000fe40007810000 */
[----:B------:R-:W-:Y:S02]  /*11f90*/  FMNMX.FTZ R12, R231, R12, !PT ;  /* 0x0000000ce70c7209 */ /* 0x000fe40007810000 */
[----:B------:R-:W-:Y:S02]  /*11fa0*/  MOV R2, 0x11fc0 ;  /* 0x00011fc000027802 */ /* 0x000fe40000000f00 */
[----:B------:R-:W-:Y:S05]  /*11fb0*/  CALL.REL.NOINC `($__internal_0_$__cuda_sm70_shflsync_bfly_p) ;  /* 0x00000cd000007944 */ /* 0x000fea0003c00000 */
[----:B------:R-:W-:Y:S01]  /*11fc0*/  FMNMX.FTZ R116, R116, R0, !PT ;  /* 0x0000000074747209 */ /* 0x000fe20007810000 */
[----:B------:R-:W-:Y:S01]  /*11fd0*/  IMAD.MOV.U32 R0, RZ, RZ, 0x1 ;  /* 0x00000001ff007424 */ /* 0x000fe200078e00ff */
[----:B------:R-:W-:Y:S02]  /*11fe0*/  MOV R2, 0x12000 ;  /* 0x0001200000027802 */ /* 0x000fe40000000f00 */
        /* <DEDUP_REMOVED lines=8> */
[----:B------:R-:W-:Y:S02]  /*12070*/  MOV R2, 0x12090 ;  /* 0x0001209000027802 */ /* 0x000fe40000000f00 */
[----:B------:R-:W-:Y:S05]  /*12080*/  CALL.REL.NOINC `($__internal_0_$__cuda_sm70_shflsync_bfly_p) ;  /* 0x00000c0000007944 */ /* 0x000fea0003c00000 */
[----:B------:R-:W-:-:S05]  /*12090*/  BRA `(.L_x_529) ;  /* 0xffff5f4000007947 */ /* 0x000fca000383ffff */
.L_x_481:
[----:B-1--4-:R-:W-:Y:S01]  /*120a0*/  MOV R228, RZ ;  /* 0x000000ff00e47202 */ /* 0x012fe20000000f00 */
[----:B------:R-:W-:Y:S01]  /*120b0*/  IMAD.MOV.U32 R227, RZ, RZ, R36 ;  /* 0x000000ffffe37224 */ /* 0x000fe200078e0024 */
[----:B------:R-:W-:Y:S01]  /*120c0*/  MOV R2, 0x120f0 ;  /* 0x000120f000027802 */ /* 0x000fe20000000f00 */
[----:B------:R-:W-:Y:S02]  /*120d0*/  IMAD.MOV.U32 R3, RZ, RZ, 0x181f ;  /* 0x0000181fff037424 */ /* 0x000fe400078e00ff */
[----:B------:R-:W-:Y:S05]  /*120e0*/  CALL.REL.NOINC `($__internal_1_$__cuda_sm70_shflsync_idx_p) ;  /* 0x00000c0000007944 */ /* 0x000fea0003c00000 */
[----:B------:R-:W-:Y:S01]  /*120f0*/  MOV R29, R228 ;  /* 0x000000e4001d7202 */ /* 0x000fe20000000f00 */
[----:B------:R-:W-:-:S05]  /*12100*/  BRA `(.L_x_530) ;  /* 0xffff829000007947 */ /* 0x000fca000383ffff */
.L_x_484:
[----:B------:R-:W-:Y:S01]  /*12110*/  MOV R228, RZ ;  /* 0x000000ff00e47202 */ /* 0x000fe20000000f00 */
[----:B------:R-:W-:Y:S01]  /*12120*/  IMAD.MOV.U32 R227, RZ, RZ, R0 ;  /* 0x000000ffffe37224 */ /* 0x000fe200078e0000 */
[----:B------:R-:W-:Y:S01]  /*12130*/  MOV R2, 0x12160 ;  /* 0x0001216000027802 */ /* 0x000fe20000000f00 */
[----:B------:R-:W-:Y:S02]  /*12140*/  IMAD.MOV.U32 R3, RZ, RZ, 0x181f ;  /* 0x0000181fff037424 */ /* 0x000fe400078e00ff */
[----:B------:R-:W-:Y:S05]  /*12150*/  CALL.REL.NOINC `($__internal_1_$__cuda_sm70_shflsync_idx_p) ;  /* 0x00000b9000007944 */ /* 0x000fea0003c00000 */
[----:B------:R-:W-:Y:S01]  /*12160*/  MOV R145, R228 ;  /* 0x000000e400917202 */ /* 0x000fe20000000f00 */
[----:B------:R-:W-:-:S05]  /*12170*/  BRA `(.L_x_531) ;  /* 0xffff92a000007947 */ /* 0x000fca000383ffff */
.L_x_485:
[----:B------:R-:W-:Y:S01]  /*12180*/  MOV R228, RZ ;  /* 0x000000ff00e47202 */ /* 0x000fe20000000f00 */
[----:B------:R-:W-:Y:S01]  /*12190*/  IMAD.MOV.U32 R227, RZ, RZ, R116 ;  /* 0x000000ffffe37224 */ /* 0x000fe200078e0074 */
[----:B------:R-:W-:Y:S01]  /*121a0*/  MOV R2, 0x121d0 ;  /* 0x000121d000027802 */ /* 0x000fe20000000f00 */
[----:B------:R-:W-:Y:S02]  /*121b0*/  IMAD.MOV.U32 R3, RZ, RZ, 0x181f ;  /* 0x0000181fff037424 */ /* 0x000fe400078e00ff */
[----:B-12---:R-:W-:Y:S05]  /*121c0*/  CALL.REL.NOINC `($__internal_1_$__cuda_sm70_shflsync_idx_p) ;  /* 0x00000b2000007944 */ /* 0x006fea0003c00000 */
[C---:B------:R-:W-:Y:S01]  /*121d0*/  IADD3 R146, -R218.reuse, 0x10, RZ ;  /* 0x00000010da927810 */ /* 0x040fe20007ffe1ff */
[----:B------:R-:W-:Y:S01]  /*121e0*/  IMAD.MOV.U32 R227, RZ, RZ, R0 ;  /* 0x000000ffffe37224 */ /* 0x000fe200078e0000 */
[----:B------:R-:W-:Y:S02]  /*121f0*/  ISETP.NE.U32.AND P0, PT, R218, RZ, PT ;  /* 0x000000ffda00720c */ /* 0x000fe40003f05070 */
[----:B------:R-:W-:Y:S04]  /*12200*/  LOP3.LUT R146, R146, 0xf, RZ, 0xc0, !PT ;  /* 0x0000000f92927812 */ /* 0x000fe800078ec0ff */
[----:B------:R-:W-:Y:S04]  /*12210*/  IADD3 R146, P5, P4, R146, R228, R155 ;  /* 0x000000e492927210 */ /* 0x000fe80007cbe09b */
[----:B------:R-:W-:Y:S02]  /*12220*/  IADD3.X R147, RZ, R145, R117, P5, P4 ;  /* 0x00000091ff937210 */ /* 0x000fe40002fe8475 */
[----:B------:R-:W-:Y:S01]  /*12230*/  IADD3 R2, P4, R228, R156, RZ ;  /* 0x0000009ce4027210 */ /* 0x000fe20007f9e0ff */
[----:B------:R-:W-:Y:S02]  /*12240*/  IMAD.MOV.U32 R228, RZ, RZ, 0x1 ;  /* 0x00000001ffe47424 */ /* 0x000fe400078e00ff */
[----:B------:R-:W-:Y:S01]  /*12250*/  @!PT LDS RZ, [RZ] ;  /* 0x00000000fffff984 */ /* 0x000fe20000000800 */
[----:B------:R-:W-:Y:S01]  /*12260*/  @!PT LDS RZ, [RZ] ;  /* 0x00000000fffff984 */ /* 0x000fe20000000800 */
[----:B------:R-:W-:Y:S01]  /*12270*/  @!PT LDS RZ, [RZ] ;  /* 0x00000000fffff984 */ /* 0x000fe20000000800 */
[----:B------:R1:W-:Y:S02]  /*12280*/  LDGSTS.E.BYPASS.LTC128B.128.ZFILL [R219+0x8100], [R146.64], P0 ;  /* 0x0810000092db7fae */ /* 0x0003e40008141d46 */
[----:B------:R-:W-:Y:S05]  /*12290*/  IMAD.X R3, R145, 0x1, R144, P4 ;  /* 0x0000000191037824 */ /* 0x000fea00020e0690 */
[----:B------:R2:W-:Y:S02]  /*122a0*/  LDGSTS.E.BYPASS.LTC128B.128 [R219+0xc100], [R2.64], !P2 ;  /* 0x0c10000002db7fae */ /* 0x0005e4000d101d46 */
[----:B--2---:R-:W-:Y:S01]  /*122b0*/  MOV R2, 0x122e0 ;  /* 0x000122e000027802 */ /* 0x004fe20000000f00 */
[----:B------:R-:W-:Y:S02]  /*122c0*/  IMAD.MOV.U32 R3, RZ, RZ, 0x181f ;  /* 0x0000181fff037424 */ /* 0x000fe400078e00ff */
[----:B-1----:R-:W-:Y:S05]  /*122d0*/  CALL.REL.NOINC `($__internal_1_$__cuda_sm70_shflsync_idx_p) ;  /* 0x00000a1000007944 */ /* 0x002fea0003c00000 */
        /* <DEDUP_REMOVED lines=54> */
.L_x_486:
[----:B------:R-:W-:Y:S02]  /*12640*/  MOV R0, 0x2 ;  /* 0x0000000200007802 */ /* 0x000fe40000000f00 */
        /* <DEDUP_REMOVED lines=16> */
.L_x_488:
[----:B------:R2:W5:Y:S01]  /*12750*/  LDL R116, [R1] ;  /* 0x0000000001747983 */ /* 0x0005620000100800 */
[----:B-1----:R-:W-:-:S02]  /*12760*/  MOV R0, 0x2 ;  /* 0x0000000200007802 */ /* 0x002fc40000000f00 */
[----:B------:R-:W-:Y:S02]  /*12770*/  MOV R2, 0x12790 ;  /* 0x0001279000027802 */ /* 0x000fe40000000f00 */
[----:B--2--5:R-:W-:Y:S05]  /*12780*/  CALL.REL.NOINC `($__internal_0_$__cuda_sm70_shflsync_bfly_p) ;  /* 0x0000050000007944 */ /* 0x024fea0003c00000 */
[----:B------:R-:W-:Y:S01]  /*12790*/  MOV R4, R0 ;  /* 0x0000000000047202 */ /* 0x000fe20000000f00 */
[----:B------:R-:W-:Y:S05]  /*127a0*/  BRA `(.L_x_534) ;  /* 0xffffb32000007947 */ /* 0x000fea000383ffff */
.L_x_489:
[----:B------:R-:W-:Y:S01]  /*127b0*/  IMAD.MOV.U32 R116, RZ, RZ, R4 ;  /* 0x000000ffff747224 */ /* 0x000fe200078e0004 */
[----:B------:R-:W-:Y:S02]  /*127c0*/  MOV R0, 0x1 ;  /* 0x0000000100007802 */ /* 0x000fe40000000f00 */
[----:B------:R-:W-:Y:S02]  /*127d0*/  MOV R2, 0x127f0 ;  /* 0x000127f000027802 */ /* 0x000fe40000000f00 */
[----:B------:R-:W-:Y:S05]  /*127e0*/  CALL.REL.NOINC `($__internal_0_$__cuda_sm70_shflsync_bfly_p) ;  /* 0x000004a000007944 */ /* 0x000fea0003c00000 */
[----:B------:R1:W5:Y:S01]  /*127f0*/  LDL R116, [R1+0x4] ;  /* 0x0000040001747983 */ /* 0x0003620000100800 */
[----:B------:R-:W-:Y:S01]  /*12800*/  FADD.FTZ R4, R4, R0 ;  /* 0x0000000004047221 */ /* 0x000fe20000010000 */
[----:B------:R-:W-:Y:S02]  /*12810*/  MOV R0, 0x2 ;  /* 0x0000000200007802 */ /* 0x000fe40000000f00 */
[----:B------:R-:W-:Y:S02]  /*12820*/  MOV R2, 0x12840 ;  /* 0x0001284000027802 */ /* 0x000fe40000000f00 */
[----:B-1---5:R-:W-:Y:S05]  /*12830*/  CALL.REL.NOINC `($__internal_0_$__cuda_sm70_shflsync_bfly_p) ;  /* 0x0000045000007944 */ /* 0x022fea0003c00000 */
[----:B------:R-:W2:Y:S02]  /*12840*/  LDL.LU R2, [R1+0x4] ;  /* 0x0000040001027983 */ /* 0x000ea40000300800 */
[----:B--2---:R-:W-:Y:S01]  /*12850*/  FADD.FTZ R5, R2, R0 ;  /* 0x0000000002057221 */ /* 0x004fe20000010000 */
[----:B------:R-:W-:-:S02]  /*12860*/  MOV R0, 0x1 ;  /* 0x0000000100007802 */ /* 0x000fc40000000f00 */
[----:B------:R-:W-:Y:S02]  /*12870*/  MOV R2, 0x128a0 ;  /* 0x000128a000027802 */ /* 0x000fe40000000f00 */
[----:B------:R-:W-:Y:S02]  /*12880*/  MOV R116, R5 ;  /* 0x0000000500747202 */ /* 0x000fe40000000f00 */
[----:B------:R-:W-:Y:S05]  /*12890*/  CALL.REL.NOINC `($__internal_0_$__cuda_sm70_shflsync_bfly_p) ;  /* 0x000003f000007944 */ /* 0x000fea0003c00000 */
[----:B------:R-:W-:Y:S01]  /*128a0*/  MOV R3, R0 ;  /* 0x0000000000037202 */ /* 0x000fe20000000f00 */
[----:B------:R-:W-:Y:S05]  /*128b0*/  BRA `(.L_x_535) ;  /* 0xffffb2a000007947 */ /* 0x000fea000383ffff */
.L_x_504:
[----:B------:R-:W-:Y:S01]  /*128c0*/  IMAD.MOV.U32 R227, RZ, RZ, R7 ;  /* 0x000000ffffe37224 */ /* 0x000fe200078e0007 */
[----:B------:R-:W-:Y:S01]  /*128d0*/  MOV R228, RZ ;  /* 0x000000ff00e47202 */ /* 0x000fe20000000f00 */
[----:B------:R-:W-:Y:S01]  /*128e0*/  IMAD.MOV.U32 R3, RZ, RZ, 0x181f ;  /* 0x0000181fff037424 */ /* 0x000fe200078e00ff */
[----:B------:R-:W-:Y:S02]  /*128f0*/  MOV R2, 0x12910 ;  /* 0x0001291000027802 */ /* 0x000fe40000000f00 */
[----:B-1----:R-:W-:Y:S05]  /*12900*/  CALL.REL.NOINC `($__internal_1_$__cuda_sm70_shflsync_idx_p) ;  /* 0x000003e000007944 */ /* 0x002fea0003c00000 */
[----:B------:R-:W-:Y:S01]  /*12910*/  MOV R8, R228 ;  /* 0x000000e400087202 */ /* 0x000fe20000000f00 */
[----:B------:R-:W-:Y:S05]  /*12920*/  BRA `(.L_x_536) ;  /* 0xffffcc8000007947 */ /* 0x000fea000383ffff */
.L_x_505:
[----:B------:R-:W-:Y:S01]  /*12930*/  IMAD.MOV.U32 R227, RZ, RZ, R9 ;  /* 0x000000ffffe37224 */ /* 0x000fe200078e0009 */
[----:B------:R-:W-:Y:S01]  /*12940*/  MOV R228, RZ ;  /* 0x000000ff00e47202 */ /* 0x000fe20000000f00 */
[----:B------:R-:W-:Y:S01]  /*12950*/  IMAD.MOV.U32 R3, RZ, RZ, 0x181f ;  /* 0x0000181fff037424 */ /* 0x000fe200078e00ff */
[----:B------:R-:W-:-:S02]  /*12960*/  MOV R2, 0x12980 ;  /* 0x0001298000027802 */ /* 0x000fc40000000f00 */
[----:B-123--:R-:W-:Y:S05]  /*12970*/  CALL.REL.NOINC `($__internal_1_$__cuda_sm70_shflsync_idx_p) ;  /* 0x0000037000007944 */ /* 0x00efea0003c00000 */
[----:B------:R-:W-:Y:S01]  /*12980*/  MOV R0, R228 ;  /* 0x000000e400007202 */ /* 0x000fe20000000f00 */
[----:B------:R-:W-:Y:S05]  /*12990*/  BRA `(.L_x_537) ;  /* 0xffffcc3000007947 */ /* 0x000fea000383ffff */
.L_x_508:
[----:B------:R-:W-:Y:S01]  /*129a0*/  IMAD.MOV.U32 R227, RZ, RZ, R7 ;  /* 0x000000ffffe37224 */ /* 0x000fe200078e0007 */
[----:B------:R-:W-:Y:S01]  /*129b0*/  MOV R228, 0x1 ;  /* 0x0000000100e47802 */ /* 0x000fe20000000f00 */
[----:B-1----:R-:W-:Y:S01]  /*129c0*/  IMAD.MOV.U32 R3, RZ, RZ, 0x181f ;  /* 0x0000181fff037424 */ /* 0x002fe200078e00ff */
[----:B------:R-:W-:-:S02]  /*129d0*/  MOV R2, 0x129f0 ;  /* 0x000129f000027802 */ /* 0x000fc40000000f00 */
[----:B---34-:R-:W-:Y:S05]  /*129e0*/  CALL.REL.NOINC `($__internal_1_$__cuda_sm70_shflsync_idx_p) ;  /* 0x0000030000007944 */ /* 0x018fea0003c00000 */
[----:B------:R-:W-:Y:S01]  /*129f0*/  IMAD.MOV.U32 R8, RZ, RZ, R228 ;  /* 0x000000ffff087224 */ /* 0x000fe200078e00e4 */
[----:B------:R-:W-:Y:S01]  /*12a00*/  MOV R228, 0x1 ;  /* 0x0000000100e47802 */ /* 0x000fe20000000f00 */
[----:B------:R-:W-:Y:S01]  /*12a10*/  IMAD.MOV.U32 R227, RZ, RZ, R9 ;  /* 0x000000ffffe37224 */ /* 0x000fe200078e0009 */
[----:B------:R-:W-:-:S02]  /*12a20*/  MOV R3, 0x181f ;  /* 0x0000181f00037802 */ /* 0x000fc40000000f00 */
[----:B------:R-:W-:Y:S02]  /*12a30*/  MOV R2, 0x12a50 ;  /* 0x00012a5000027802 */ /* 0x000fe40000000f00 */
[----:B------:R-:W-:Y:S05]  /*12a40*/  CALL.REL.NOINC `($__internal_1_$__cuda_sm70_shflsync_idx_p) ;  /* 0x000002a000007944 */ /* 0x000fea0003c00000 */
[----:B------:R-:W-:Y:S01]  /*12a50*/  MOV R0, R228 ;  /* 0x000000e400007202 */ /* 0x000fe20000000f00 */
[----:B------:R-:W-:Y:S05]  /*12a60*/  BRA `(.L_x_538) ;  /* 0xffffccf000007947 */ /* 0x000fea000383ffff */
.L_x_511:
[----:B------:R-:W-:Y:S01]  /*12a70*/  IMAD.MOV.U32 R227, RZ, RZ, R7 ;  /* 0x000000ffffe37224 */ /* 0x000fe200078e0007 */
[----:B------:R-:W-:Y:S01]  /*12a80*/  MOV R228, 0x2 ;  /* 0x0000000200e47802 */ /* 0x000fe20000000f00 */
[----:B-1----:R-:W-:Y:S01]  /*12a90*/  IMAD.MOV.U32 R3, RZ, RZ, 0x181f ;  /* 0x0000181fff037424 */ /* 0x002fe200078e00ff */
[----:B------:R-:W-:Y:S02]  /*12aa0*/  MOV R2, 0x12ac0 ;  /* 0x00012ac000027802 */ /* 0x000fe40000000f00 */
[----:B--234-:R-:W-:Y:S05]  /*12ab0*/  CALL.REL.NOINC `($__internal_1_$__cuda_sm70_shflsync_idx_p) ;  /* 0x0000023000007944 */ /* 0x01cfea0003c00000 */
[----:B------:R-:W-:Y:S01]  /*12ac0*/  MOV R8, R228 ;  /* 0x000000e400087202 */ /* 0x000fe20000000f00 */
[----:B------:R-:W-:Y:S05]  /*12ad0*/  BRA `(.L_x_539) ;  /* 0xffffcd9000007947 */ /* 0x000fea000383ffff */
.L_x_512:
[----:B------:R-:W-:Y:S01]  /*12ae0*/  IMAD.MOV.U32 R227, RZ, RZ, R9 ;  /* 0x000000ffffe37224 */ /* 0x000fe200078e0009 */
[----:B------:R-:W-:Y:S01]  /*12af0*/  MOV R228, 0x2 ;  /* 0x0000000200e47802 */ /* 0x000fe20000000f00 */
[----:B-1----:R-:W-:Y:S01]  /*12b00*/  IMAD.MOV.U32 R3, RZ, RZ, 0x181f ;  /* 0x0000181fff037424 */ /* 0x002fe200078e00ff */
[----:B------:R-:W-:Y:S02]  /*12b10*/  MOV R2, 0x12b30 ;  /* 0x00012b3000027802 */ /* 0x000fe40000000f00 */
[----:B--234-:R-:W-:Y:S05]  /*12b20*/  CALL.REL.NOINC `($__internal_1_$__cuda_sm70_shflsync_idx_p) ;  /* 0x000001c000007944 */ /* 0x01cfea0003c00000 */
[----:B------:R-:W-:Y:S01]  /*12b30*/  MOV R0, R228 ;  /* 0x000000e400007202 */ /* 0x000fe20000000f00 */
[----:B------:R-:W-:Y:S05]  /*12b40*/  BRA `(.L_x_540) ;  /* 0xffffcd4000007947 */ /* 0x000fea000383ffff */
.L_x_515:
[----:B------:R-:W-:Y:S01]  /*12b50*/  IMAD.MOV.U32 R227, RZ, RZ, R7 ;  /* 0x000000ffffe37224 */ /* 0x000fe200078e0007 */
[----:B------:R-:W-:Y:S01]  /*12b60*/  MOV R228, 0x3 ;  /* 0x0000000300e47802 */ /* 0x000fe20000000f00 */
[----:B--2---:R-:W-:Y:S01]  /*12b70*/  IMAD.MOV.U32 R3, RZ, RZ, 0x181f ;  /* 0x0000181fff037424 */ /* 0x004fe200078e00ff */
[----:B------:R-:W-:-:S02]  /*12b80*/  MOV R2, 0x12ba0 ;  /* 0x00012ba000027802 */ /* 0x000fc40000000f00 */
[----:B-1-34-:R-:W-:Y:S05]  /*12b90*/  CALL.REL.NOINC `($__internal_1_$__cuda_sm70_shflsync_idx_p) ;  /* 0x0000015000007944 */ /* 0x01afea0003c00000 */
        /* <DEDUP_REMOVED lines=8> */
.L_x_517:
[----:B------:R-:W-:Y:S01]  /*12c20*/  IMAD.MOV.U32 R227, RZ, RZ, R44 ;  /* 0x000000ffffe37224 */ /* 0x000fe200078e002c */
[----:B------:R-:W-:Y:S01]  /*12c30*/  MOV R228, RZ ;  /* 0x000000ff00e47202 */ /* 0x000fe20000000f00 */
[----:B------:R-:W-:Y:S01]  /*12c40*/  IMAD.MOV.U32 R3, RZ, RZ, 0x1f ;  /* 0x0000001fff037424 */ /* 0x000fe200078e00ff */
[----:B------:R-:W-:Y:S02]  /*12c50*/  MOV R2, 0x12c70 ;  /* 0x00012c7000027802 */ /* 0x000fe40000000f00 */
[----:B-123--:R-:W-:Y:S05]  /*12c60*/  CALL.REL.NOINC `($__internal_1_$__cuda_sm70_shflsync_idx_p) ;  /* 0x0000008000007944 */ /* 0x00efea0003c00000 */
[----:B------:R-:W-:Y:S01]  /*12c70*/  MOV R0, R228 ;  /* 0x000000e400007202 */ /* 0x000fe20000000f00 */
[----:B------:R-:W-:Y:S05]  /*12c80*/  BRA `(.L_x_542) ;  /* 0xffffcea000007947 */ /* 0x000fea000383ffff */
        .weak           $__internal_0_$__cuda_sm70_shflsync_bfly_p
        .type           $__internal_0_$__cuda_sm70_shflsync_bfly_p,@function
        .size           $__internal_0_$__cuda_sm70_shflsync_bfly_p,($__internal_1_$__cuda_sm70_shflsync_idx_p - $__internal_0_$__cuda_sm70_shflsync_bfly_p)
$__internal_0_$__cuda_sm70_shflsync_bfly_p:
[----:B------:R-:W-:Y:S02]  /*12c90*/  MOV R244, 0xffffffff ;  /* 0xffffffff00f47802 */ /* 0x000fe40000000f00 */
[----:B------:R-:W-:Y:S02]  /*12ca0*/  MOV R3, 0x1f ;  /* 0x0000001f00037802 */ /* 0x000fe40000000f00 */
[----:B------:R-:W-:Y:S04]  /*12cb0*/  WARPSYNC R244 ;  /* 0x000000f400007348 */ /* 0x000fe80003800000 */
[----:B------:R1:W2:Y:S02]  /*12cc0*/  SHFL.BFLY PT, R0, R116, R0, R3 ;  /* 0x0c00000074007389 */ /* 0x0002a400000e0003 */
[----:B-1----:R-:W-:-:S04]  /*12cd0*/  MOV R3, 0x0 ;  /* 0x0000000000037802 */ /* 0x002fc80000000f00 */
[----:B--2---:R-:W-:Y:S05]  /*12ce0*/  RET.REL.NODEC R2 `(_ZN7cutlass13device_kernelIN5flash19enable_sm80_to_sm89INS1_16FlashAttnFwdSm80INS1_25CollectiveMainloopFwdSm80ILi8ELi1ELb1EN4cute5tupleIJNS5_1CILi128EEES8_S8_EEELi128ENS_6half_tEfNS_4arch4Sm80ELb1ELb0ELb0ELb0ELb1ELb0ELb1ELb0EEENS1_21CollectiveEpilogueFwdIS9_NS6_IJNS7_ILi1EEESF_SF_EEESA_SC_Li256ELb0ELb1ELb0ELb0EEENS1_30DynamicPersistentTileSchedulerILi256ELi256ELb0ELb1ELb0EEEEEEEEEvNT_6ParamsE) ;  /* 0xfffed31002007950 */ /* 0x004fea0003c3ffff */
        .weak           $__internal_1_$__cuda_sm70_shflsync_idx_p
        .type           $__internal_1_$__cuda_sm70_shflsync_idx_p,@function
        .size           $__internal_1_$__cuda_sm70_shflsync_idx_p,(.L_x_2029 - $__internal_1_$__cuda_sm70_shflsync_idx_p)
$__internal_1_$__cuda_sm70_shflsync_idx_p:
[----:B------:R-:W-:-:S04]  /*12cf0*/  MOV R229, 0xffffffff ;  /* 0xffffffff00e57802 */ /* 0x000fc80000000f00 */
[----:B------:R-:W-:Y:S04]  /*12d00*/  WARPSYNC R229 ;  /* 0x000000e500007348 */ /* 0x000fe80003800000 */
[----:B------:R1:W2:Y:S02]  /*12d10*/  SHFL.IDX PT, R228, R227, R228, R3 ;  /* 0x000000e4e3e47389 */ /* 0x0002a400000e0003 */
[----:B-1----:R-:W-:-:S04]  /*12d20*/  MOV R3, 0x0 ;  /* 0x0000000000037802 */ /* 0x002fc80000000f00 */
[----:B--2---:R-:W-:Y:S05]  /*12d30*/  RET.REL.NODEC R2 `(_ZN7cutlass13device_kernelIN5flash19enable_sm80_to_sm89INS1_16FlashAttnFwdSm80INS1_25CollectiveMainloopFwdSm80ILi8ELi1ELb1EN4cute5tupleIJNS5_1CILi128EEES8_S8_EEELi128ENS_6half_tEfNS_4arch4Sm80ELb1ELb0ELb0ELb0ELb1ELb0ELb1ELb0EEENS1_21CollectiveEpilogueFwdIS9_NS6_IJNS7_ILi1EEESF_SF_EEESA_SC_Li256ELb0ELb1ELb0ELb0EEENS1_30DynamicPersistentTileSchedulerILi256ELi256ELb0ELb1ELb0EEEEEEEEEvNT_6ParamsE) ;  /* 0xfffed2c002007950 */ /* 0x004fea0003c3ffff */
.L_x_543:
        /* <DEDUP_REMOVED lines=12> */
.L_x_2029:


//--------------------- .text._ZN7cutlass13device_kernelIN5flash19enable_sm80_to_sm89INS1_16FlashAttnFwdSm80INS1_25CollectiveMainloopFwdSm80ILi8ELi1ELb1EN4cute5tupleIJNS5_1CILi128EEES8_S8_EEELi128ENS_6half_tEfNS_4arch4Sm80ELb1ELb0ELb0ELb1ELb1ELb0ELb1ELb0EEENS1_21CollectiveEpilogueFwdIS9_NS6_IJNS7_ILi1EEESF_SF_EEESA_SC_Li256ELb1ELb1ELb0ELb0EEENS1_19SingleTileSchedulerILb1ELb0ELb1ELi128EEEEEEEEEvNT_6ParamsE --------------------------
	.section	.text._ZN7cutlass13device_kernelIN5flash19enable_sm80_to_sm89INS1_16FlashAttnFwdSm80INS1_25CollectiveMainloopFwdSm80ILi8ELi1ELb1EN4cute5tupleIJNS5_1CILi128EEES8_S8_EEELi128ENS_6half_tEfNS_4arch4Sm80ELb1ELb0ELb0ELb1ELb1ELb0ELb1ELb0EEENS1_21CollectiveEpilogueFwdIS9_NS6_IJNS7_ILi1EEESF_SF_EEESA_SC_Li256ELb1ELb1ELb0ELb0EEENS1_19SingleTileSchedulerILb1ELb0ELb1ELi128EEEEEEEEEvNT_6ParamsE,"ax",@progbits
	.sectioninfo	@"SHI_REGISTERS=255"
	.align	128
.text._ZN7cutlass13device_kernelIN5flash19enable_sm80_to_sm89INS1_16FlashAttnFwdSm80INS1_25CollectiveMainloopFwdSm80ILi8ELi1ELb1EN4cute5tupleIJNS5_1CILi128EEES8_S8_EEELi128ENS_6half_tEfNS_4arch4Sm80ELb1ELb0ELb0ELb1ELb1ELb0ELb1ELb0EEENS1_21CollectiveEpilogueFwdIS9_NS6_IJNS7_ILi1EEESF_SF_EEESA_SC_Li256ELb1ELb1ELb0ELb0EEENS1_19SingleTileSchedulerILb1ELb0ELb1ELi128EEEEEEEEEvNT_6ParamsE:
        .type           _ZN7cutlass13device_kernelIN5flash19enable_sm80_to_sm89INS1_16FlashAttnFwdSm80INS1_25CollectiveMainloopFwdSm80ILi8ELi1ELb1EN4cute5tupleIJNS5_1CILi128EEES8_S8_EEELi128ENS_6half_tEfNS_4arch4Sm80ELb1ELb0ELb0ELb1ELb1ELb0ELb1ELb0EEENS1_21CollectiveEpilogueFwdIS9_NS6_IJNS7_ILi1EEESF_SF_EEESA_SC_Li256ELb1ELb1ELb0ELb0EEENS1_19SingleTileSchedulerILb1ELb0ELb1ELi128EEEEEEEEEvNT_6ParamsE,@function
        .size           _ZN7cutlass13device_kernelIN5flash19enable_sm80_to_sm89INS1_16FlashAttnFwdSm80INS1_25CollectiveMainloopFwdSm80ILi8ELi1ELb1EN4cute5tupleIJNS5_1CILi128EEES8_S8_EEELi128ENS_6half_tEfNS_4arch4Sm80ELb1ELb0ELb0ELb1ELb1ELb0ELb1ELb0EEENS1_21CollectiveEpilogueFwdIS9_NS6_IJNS7_ILi1EEESF_SF_EEESA_SC_Li256ELb1ELb1ELb0ELb0EEENS1_19SingleTileSchedulerILb1ELb0ELb1ELi128EEEEEEEEEvNT_6ParamsE,(.L_x_2032 - _ZN7cutlass13device_kernelIN5flash19enable_sm80_to_sm89INS1_16FlashAttnFwdSm80INS1_25CollectiveMainloopFwdSm80ILi8ELi1ELb1EN4cute5tupleIJNS5_1CILi128EEES8_S8_EEELi128ENS_6half_tEfNS_4arch4Sm80ELb1ELb0ELb0ELb1ELb1ELb0ELb1ELb0EEENS1_21CollectiveEpilogueFwdIS9_NS6_IJNS7_ILi1EEESF_SF_EEESA_SC_Li256ELb1ELb1ELb0ELb0EEENS1_19SingleTileSchedulerILb1ELb0ELb1ELi128EEEEEEEEEvNT_6ParamsE)
        .other          _ZN7cutlass13device_kernelIN5flash19enable_sm80_to_sm89INS1_16FlashAttnFwdSm80INS1_25CollectiveMainloopFwdSm80ILi8ELi1ELb1EN4cute5tupleIJNS5_1CILi128EEES8_S8_EEELi128ENS_6half_tEfNS_4arch4Sm80ELb1ELb0ELb0ELb1ELb1ELb0ELb1ELb0EEENS1_21CollectiveEpilogueFwdIS9_NS6_IJNS7_ILi1EEESF_SF_EEESA_SC_Li256ELb1ELb1ELb0ELb0EEENS1_19SingleTileSchedulerILb1ELb0ELb1ELi128EEEEEEEEEvNT_6ParamsE,@"STO_CUDA_ENTRY STV_DEFAULT"
_ZN7cutlass13device_kernelIN5flash19enable_sm80_to_sm89INS1_16FlashAttnFwdSm80INS1_25CollectiveMainloopFwdSm80ILi8ELi1ELb1EN4cute5tupleIJNS5_1CILi128EEES8_S8_EEELi128ENS_6half_tEfNS_4arch4Sm80ELb1ELb0ELb0ELb1ELb1ELb0ELb1ELb0EEENS1_21CollectiveEpilogueFwdIS9_NS6_IJNS7_ILi1EEESF_SF_EEESA_SC_Li256ELb1ELb1ELb0ELb0EEENS1_19SingleTileSchedulerILb1ELb0ELb1ELi128EEEEEEEEEvNT_6ParamsE:
        /* <DEDUP_REMOVED lines=20> */
.L_x_545:
        /* <DEDUP_REMOVED lines=13> */
.L_x_547:
[----:B------:R-:W-:Y:S02]  /*0210*/  ULDC UR5, c[0x0][0x54c] ;  /* 0x0001530000057ab9 */ /* 0x000fe40000000800 */
.L_x_546:
[----:B------:R-:W-:Y:S02]  /*0220*/  ULDC UR4, c[0x0][0x548] ;  /* 0x0001520000047ab9 */ /* 0x000fe40000000800 */
[----:B------:R-:W-:-:S02]  /*0230*/  USHF.L.U32 UR7, UR7, 0x7, URZ ;  /* 0x0000000707077899 */ /* 0x000fc4000800063f */
[----:B------:R-:W-:-:S04]  /*0240*/  UIMAD UR4, UR5, UR4, URZ ;  /* 0x00000004050472a4 */ /* 0x000fc8000f8e023f */
[----:B------:R-:W-:-:S04]  /*0250*/  UISETP.GE.AND UP0, UPT, UR7, UR4, UPT ;  /* 0x000000040700728c */ /* 0x000fc8000bf06270 */
[----:B------:R-:W-:Y:S01]  /*0260*/  USEL UR13, UR13, 0xffffffff, !UP0 ;  /* 0xffffffff0d0d7887 */ /* 0x000fe2000c000000 */
[----:B------:R-:W-:Y:S05]  /*0270*/  BRA `(.L_x_548) ;  /* 0x000001b000007947 */ /* 0x000fea0003800000 */
.L_x_544:
        /* <DEDUP_REMOVED lines=8> */
.L_x_549:
        /* <DEDUP_REMOVED lines=13> */
.L_x_551:
[----:B------:R-:W-:Y:S02]  /*03d0*/  ULDC UR5, c[0x0][0x54c] ;  /* 0x0001530000057ab9 */ /* 0x000fe40000000800 */
.L_x_550:
[----:B------:R-:W-:Y:S02]  /*03e0*/  ULDC UR4, c[0x0][0x548] ;  /* 0x0001520000047ab9 */ /* 0x000fe40000000800 */
[----:B------:R-:W-:-:S02]  /*03f0*/  USHF.L.U32 UR7, UR7, 0x7, URZ ;  /* 0x0000000707077899 */ /* 0x000fc4000800063f */
[----:B------:R-:W-:-:S04]  /*0400*/  UIMAD UR4, UR5, UR4, URZ ;  /* 0x00000004050472a4 */ /* 0x000fc8000f8e023f */
[----:B------:R-:W-:-:S04]  /*0410*/  UISETP.GE.AND UP0, UPT, UR7, UR4, UPT ;  /* 0x000000040700728c */ /* 0x000fc8000bf06270 */
[----:B------:R-:W-:-:S06]  /*0420*/  USEL UR13, UR13, 0xffffffff, !UP0 ;  /* 0xffffffff0d0d7887 */ /* 0x000fcc000c000000 */
.L_x_548:
[----:B------:R-:W-:-:S13]  /*0430*/  ISETP.LE.AND P0, PT, RZ, UR13, PT ;  /* 0x0000000dff007c0c */ /* 0x000fda000bf03270 */
[----:B------:R-:W-:Y:S05]  /*0440*/  @!P0 EXIT ;  /* 0x000000000000894d */ /* 0x000fea0003800000 */
[----:B------:R-:W-:Y:S02]  /*0450*/  ULDC.64 UR10, c[0x0][0x370] ;  /* 0x0000dc00000a7ab9 */ /* 0x000fe40000000a00 */
[----:B------:R-:W-:Y:S02]  /*0460*/  UISETP.NE.U32.AND UP1, UPT, URZ, UR10, UPT ;  /* 0x0000000a3f00728c */ /* 0x000fe4000bf25070 */
[----:B------:R-:W-:Y:S02]  /*0470*/  ULDC.64 UR4, c[0x0][0x360] ;  /* 0x0000d80000047ab9 */ /* 0x000fe40000000a00 */
[----:B------:R-:W-:Y:S02]  /*0480*/  UISETP.NE.U32.AND UP0, UPT, URZ, UR4, UPT ;  /* 0x000000043f00728c */ /* 0x000fe4000bf05070 */
[----:B------:R-:W-:Y:S02]  /*0490*/  ULDC.64 UR8, c[0x0][0x348] ;  /* 0x0000d20000087ab9 */ /* 0x000fe40000000a00 */
[----:B------:R-:W-:-:S02]  /*04a0*/  UISETP.NE.AND.EX UP1, UPT, URZ, UR11, UPT, UP1 ;  /* 0x0000000b3f00728c */ /* 0x000fc4000bf25310 */
[----:B------:R-:W-:Y:S02]  /*04b0*/  UISETP.NE.U32.AND UP2, UPT, URZ, UR8, UPT ;  /* 0x000000083f00728c */ /* 0x000fe4000bf45070 */
[----:B------:R-:W-:Y:S02]  /*04c0*/  UISETP.NE.AND.EX UP0, UPT, URZ, UR5, UPT, UP0 ;  /* 0x000000053f00728c */ /* 0x000fe4000bf05300 */
[----:B------:R-:W-:Y:S01]  /*04d0*/  UISETP.NE.AND.EX UP2, UPT, URZ, UR9, UPT, UP2 ;  /* 0x000000093f00728c */ /* 0x000fe2000bf45320 */
[----:B------:R-:W-:Y:S01]  /*04e0*/  PLOP3.LUT P2, PT, PT, PT, UP1, 0x80, 0x0 ;  /* 0x000000000000781c */ /* 0x000fe20003f4f018 */
[----:B------:R-:W-:Y:S02]  /*04f0*/  ULDC.64 UR10, c[0x0][0x370] ;  /* 0x0000dc00000a7ab9 */ /* 0x000fe40000000a00 */
[----:B------:R-:W-:Y:S01]  /*0500*/  ULDC.64 UR8, c[0x0][0x348] ;  /* 0x0000d20000087ab9 */ /* 0x000fe20000000a00 */
[----:B------:R-:W-:Y:S01]  /*0510*/  PLOP3.LUT P0, PT, PT, PT, UP0, 0x80, 0x0 ;  /* 0x000000000000781c */ /* 0x000fe20003f0f008 */
[----:B------:R-:W-:Y:S01]  /*0520*/  ULDC.64 UR4, c[0x0][0x360] ;  /* 0x0000d80000047ab9 */ /* 0x000fe20000000a00 */
[----:B------:R-:W-:Y:S01]  /*0530*/  PLOP3.LUT P1, PT, PT, PT, UP2, 0x80, 0x0 ;  /* 0x000000000000781c */ /* 0x000fe20003f2f028 */
[----:B------:R-:W-:-:S02]  /*0540*/  @UP1 UIMAD.WIDE UR10, UR13, UR6, UR10 ;  /* 0x000000060d0a12a5 */ /* 0x000fc4000f8e020a */
[----:B------:R-:W-:Y:S02]  /*0550*/  @UP0 UIMAD.WIDE UR4, UR13, UR6, UR4 ;  /* 0x000000060d0402a5 */ /* 0x000fe4000f8e0204 */
[----:B------:R-:W-:Y:S02]  /*0560*/  UIMAD.WIDE UR8, UR13, UR6, UR8 ;  /* 0x000000060d0872a5 */ /* 0x000fe4000f8e0208 */
[----:B------:R-:W-:Y:S02]  /*0570*/  IMAD.U32 R3, RZ, RZ, UR11 ;  /* 0x0000000bff037e24 */ /* 0x000fe4000f8e00ff */
[----:B------:R-:W-:Y:S01]  /*0580*/  IMAD.U32 R2, RZ, RZ, UR10 ;  /* 0x0000000aff027e24 */ /* 0x000fe2000f8e00ff */
[----:B------:R-:W-:Y:S01]  /*0590*/  MOV R8, UR4 ;  /* 0x0000000400087c02 */ /* 0x000fe20008000f00 */
[----:B------:R-:W-:Y:S01]  /*05a0*/  IMAD.U32 R9, RZ, RZ, UR5 ;  /* 0x00000005ff097e24 */ /* 0x000fe2000f8e00ff */
[----:B------:R-:W-:Y:S01]  /*05b0*/  MOV R6, UR8 ;  /* 0x0000000800067c02 */ /* 0x000fe20008000f00 */
[----:B------:R-:W-:Y:S01]  /*05c0*/  IMAD.U32 R7, RZ, RZ, UR9 ;  /* 0x00000009ff077e24 */ /* 0x000fe2000f8e00ff */
[----:B------:R1:W2:Y:S04]  /*05d0*/  @P2 LDG.E R3, [R2.64] ;  /* 0x0000000e02032981 */ /* 0x0002a8000c1e1900 */
[----:B------:R-:W3:Y:S04]  /*05e0*/  @P0 LDG.E R0, [R8.64] ;  /* 0x0000000e08000981 */ /* 0x000ee8000c1e1900 */
[----:B-1----:R-:W4:Y:S01]  /*05f0*/  @P1 LDG.E R2, [R6.64] ;  /* 0x0000000e06021981 */ /* 0x002f22000c1e1900 */
[----:B------:R-:W1:Y:S01]  /*0600*/  S2UR UR9, SR_CTAID.Y ;  /* 0x00000000000979c3 */ /* 0x000e620000002600 */
[----:B------:R-:W-:-:S02]  /*0610*/  UMOV UR11, URZ ;  /* 0x0000003f000b7c82 */ /* 0x000fc40008000000 */
[----:B------:R-:W-:Y:S02]  /*0620*/  ULDC UR12, c[0x0][0x168] ;  /* 0x00005a00000c7ab9 */ /* 0x000fe40000000800 */
[----:B------:R-:W-:Y:S02]  /*0630*/  UMOV UR17, URZ ;  /* 0x0000003f00117c82 */ /* 0x000fe40008000000 */
[----:B------:R-:W-:Y:S02]  /*0640*/  ULDC UR4, c[0x0][0x2ac] ;  /* 0x0000ab0000047ab9 */ /* 0x000fe40000000800 */
[----:B------:R-:W-:Y:S02]  /*0650*/  ULDC UR8, c[0x0][0x1d0] ;  /* 0x0000740000087ab9 */ /* 0x000fe40000000800 */
[----:B------:R-:W-:Y:S02]  /*0660*/  UIMAD UR8, UR4, UR8, URZ ;  /* 0x00000008040872a4 */ /* 0x000fe4000f8e023f */
[----:B-1----:R-:W-:Y:S01]  /*0670*/  USHF.R.S32.HI UR16, URZ, 0x1f, UR9 ;  /* 0x0000001f3f107899 */ /* 0x002fe20008011409 */
[----:B--2---:R1:W2:Y:S08]  /*0680*/  @P2 R2UR UR11, R3 ;  /* 0x00000000030b23c2 */ /* 0x0042b000000e0000 */
[----:B---3--:R1:W3:Y:S08]  /*0690*/  @P0 R2UR UR12, R0 ;  /* 0x00000000000c03c2 */ /* 0x0082f000000e0000 */
[----:B----4-:R1:W4:Y:S02]  /*06a0*/  @P1 R2UR UR17, R2 ;  /* 0x00000000021113c2 */ /* 0x01032400000e0000 */
[----:B-1234-:R-:W-:Y:S05]  /*06b0*/  @P0 BRA `(.L_x_552) ;  /* 0x0000006000000947 */ /* 0x01efea0003800000 */
[----:B------:R-:W-:Y:S05]  /*06c0*/  @!P1 BRA `(.L_x_552) ;  /* 0x0000005000009947 */ /* 0x000fea0003800000 */
[----:B------:R1:W2:Y:S04]  /*06d0*/  LDG.E R0, [R6.64] ;  /* 0x0000000e06007981 */ /* 0x0002a8000c1e1900 */
[----:B-1----:R-:W3:Y:S01]  /*06e0*/  LDG.E R6, [R6.64+0x4] ;  /* 0x0000040e06067981 */ /* 0x002ee2000c1e1900 */
[----:B--2---:R-:W1:Y:S08]  /*06f0*/  R2UR UR12, R0 ;  /* 0x00000000000c73c2 */ /* 0x004e7000000e0000 */
[----:B---3--:R-:W1:Y:S02]  /*0700*/  R2UR UR4, R6 ;  /* 0x00000000060473c2 */ /* 0x008e6400000e0000 */
[----:B-1----:R-:W-:-:S06]  /*0710*/  UIADD3 UR12, -UR12, UR4, URZ ;  /* 0x000000040c0c7290 */ /* 0x002fcc000fffe13f */
.L_x_552:
        /* <DEDUP_REMOVED lines=10> */
.L_x_553:
        /* <DEDUP_REMOVED lines=12> */
.L_x_554:
[----:B------:R-:W-:Y:S01]  /*0880*/  ULDC UR4, c[0x0][0x2c4] ;  /* 0x0000b10000047ab9 */ /* 0x000fe20000000800 */
[----:B------:R-:W-:Y:S01]  /*0890*/  PLOP3.LUT P2, PT, PT, PT, PT, 0x80, 0x0 ;  /* 0x000000000000781c */ /* 0x000fe20003f4f070 */
[----:B------:R-:W-:Y:S01]  /*08a0*/  UISETP.NE.AND UP1, UPT, UR4, 0x1, UPT ;  /* 0x000000010400788c */ /* 0x000fe2000bf25270 */
[----:B------:R-:W-:Y:S01]  /*08b0*/  IMAD.MOV.U32 R3, RZ, RZ, RZ ;  /* 0x000000ffff037224 */ /* 0x000fe200078e00ff */
[----:B------:R-:W-:Y:S01]  /*08c0*/  UMOV UR10, UR7 ;  /* 0x00000007000a7c82 */ /* 0x000fe20008000000 */
[----:B------:R-:W-:Y:S01]  /*08d0*/  IMAD.MOV.U32 R114, RZ, RZ, RZ ;  /* 0x000000ffff727224 */ /* 0x000fe200078e00ff */
[----:B------:R-:W-:Y:S01]  /*08e0*/  ULDC.64 UR4, c[0x0][0x2c8] ;  /* 0x0000b20000047ab9 */ /* 0x000fe20000000a00 */
[----:B------:R-:W-:Y:S01]  /*08f0*/  MOV R4, RZ ;  /* 0x000000ff00047202 */ /* 0x000fe20000000f00 */
[----:B------:R-:W-:Y:S01]  /*0900*/  UIADD3 UR8, -UR11, UR8, URZ ;  /* 0x000000080b087290 */ /* 0x000fe2000fffe13f */
[----:B------:R-:W-:Y:S01]  /*0910*/  IMAD.MOV.U32 R112, RZ, RZ, RZ ;  /* 0x000000ffff707224 */ /* 0x000fe200078e00ff */
[----:B------:R-:W-:Y:S01]  /*0920*/  CS2R R118, SRZ ;  /* 0x0000000000767805 */ /* 0x000fe2000001ff00 */
[----:B------:R-:W-:Y:S01]  /*0930*/  CS2R R116, SRZ ;  /* 0x0000000000747805 */ /* 0x000fe2000001ff00 */
[----:B------:R-:W-:Y:S01]  /*0940*/  CS2R R110, SRZ ;  /* 0x00000000006e7805 */ /* 0x000fe2000001ff00 */
[----:B------:R-:W-:Y:S01]  /*0950*/  @UP1 UIADD3 UR18, UR10, 0x7f, URZ ;  /* 0x0000007f0a121890 */ /* 0x000fe2000fffe03f */
[----:B------:R-:W-:Y:S01]  /*0960*/  CS2R R108, SRZ ;  /* 0x00000000006c7805 */ /* 0x000fe2000001ff00 */
[----:B------:R-:W-:Y:S01]  /*0970*/  CS2R R106, SRZ ;  /* 0x00000000006a7805 */ /* 0x000fe2000001ff00 */
[----:B------:R-:W-:Y:S01]  /*0980*/  CS2R R104, SRZ ;  /* 0x0000000000687805 */ /* 0x000fe2000001ff00 */
[----:B------:R-:W-:Y:S01]  /*0990*/  UIMAD.WIDE.U32 UR18, UR18, UR4, URZ ;  /* 0x00000004121272a5 */ /* 0x000fe2000f8e003f */
[----:B------:R-:W-:Y:S01]  /*09a0*/  CS2R R102, SRZ ;  /* 0x0000000000667805 */ /* 0x000fe2000001ff00 */
[----:B------:R-:W-:Y:S01]  /*09b0*/  UIADD3 UR4, UR7, 0x7f, URZ ;  /* 0x0000007f07047890 */ /* 0x000fe2000fffe03f */
[----:B------:R-:W-:Y:S01]  /*09c0*/  CS2R R100, SRZ ;  /* 0x0000000000647805 */ /* 0x000fe2000001ff00 */
[----:B------:R-:W-:Y:S01]  /*09d0*/  @UP1 USHF.R.U32.HI UR4, URZ, UR5, UR19 ;  /* 0x000000053f041299 */ /* 0x000fe20008011613 */
[----:B------:R-:W-:Y:S01]  /*09e0*/  CS2R R122, SRZ ;  /* 0x00000000007a7805 */ /* 0x000fe2000001ff00 */
[----:B------:R-:W-:Y:S01]  /*09f0*/  UIADD3 UR7, UR8, 0x80, -UR12 ;  /* 0x0000008008077890 */ /* 0x000fe2000fffe80c */
[----:B------:R-:W-:Y:S01]  /*0a00*/  CS2R R120, SRZ ;  /* 0x0000000000787805 */ /* 0x000fe2000001ff00 */
[----:B------:R-:W-:Y:S01]  /*0a10*/  UIADD3 UR5, UR8, 0x7f, URZ ;  /* 0x0000007f08057890 */ /* 0x000fe2000fffe03f */
[----:B------:R-:W-:Y:S01]  /*0a20*/  CS2R R98, SRZ ;  /* 0x0000000000627805 */ /* 0x000fe2000001ff00 */
[----:B------:R-:W-:Y:S01]  /*0a30*/  UIADD3 UR7, UR7, UR4, URZ ;  /* 0x0000000407077290 */ /* 0x000fe2000fffe03f */
[----:B------:R-:W-:Y:S01]  /*0a40*/  CS2R R96, SRZ ;  /* 0x0000000000607805 */ /* 0x000fe2000001ff00 */
[----:B------:R-:W-:Y:S01]  /*0a50*/  USHF.R.S32.HI UR18, URZ, 0x1f, UR5 ;  /* 0x0000001f3f127899 */ /* 0x000fe20008011405 */
[----:B------:R-:W-:Y:S01]  /*0a60*/  CS2R R94, SRZ ;  /* 0x00000000005e7805 */ /* 0x000fe2000001ff00 */
[----:B------:R-:W-:Y:S01]  /*0a70*/  USHF.R.S32.HI UR4, URZ, 0x1f, UR7 ;  /* 0x0000001f3f047899 */ /* 0x000fe20008011407 */
[----:B------:R-:W-:Y:S01]  /*0a80*/  CS2R R92, SRZ ;  /* 0x00000000005c7805 */ /* 0x000fe2000001ff00 */
[----:B------:R-:W-:Y:S01]  /*0a90*/  ULEA.HI UR18, UR18, UR5, URZ, 0x7 ;  /* 0x0000000512127291 */ /* 0x000fe2000f8f383f */
[----:B------:R-:W-:Y:S01]  /*0aa0*/  CS2R R90, SRZ ;  /* 0x00000000005a7805 */ /* 0x000fe2000001ff00 */
[----:B------:R-:W-:Y:S01]  /*0ab0*/  ULEA.HI UR4, UR4, UR7, URZ, 0x7 ;  /* 0x0000000704047291 */ /* 0x000fe2000f8f383f */
[----:B------:R-:W-:Y:S01]  /*0ac0*/  CS2R R88, SRZ ;  /* 0x0000000000587805 */ /* 0x000fe2000001ff00 */
[----:B------:R-:W-:Y:S01]  /*0ad0*/  USHF.R.S32.HI UR18, URZ, 0x7, UR18 ;  /* 0x000000073f127899 */ /* 0x000fe20008011412 */
[----:B------:R-:W-:Y:S01]  /*0ae0*/  CS2R R86, SRZ ;  /* 0x0000000000567805 */ /* 0x000fe2000001ff00 */
[----:B------:R-:W-:Y:S01]  /*0af0*/  USHF.R.S32.HI UR4, URZ, 0x7, UR4 ;  /* 0x000000073f047899 */ /* 0x000fe20008011404 */
[----:B------:R-:W-:Y:S01]  /*0b00*/  CS2R R84, SRZ ;  /* 0x0000000000547805 */ /* 0x000fe2000001ff00 */
[----:B------:R-:W-:Y:S01]  /*0b10*/  CS2R R82, SRZ ;  /* 0x0000000000527805 */ /* 0x000fe2000001ff00 */
[----:B------:R-:W-:Y:S01]  /*0b20*/  CS2R R80, SRZ ;  /* 0x0000000000507805 */ /* 0x000fe2000001ff00 */
[----:B------:R-:W-:Y:S01]  /*0b30*/  UISETP.LT.AND UP0, UPT, UR18, UR4, UPT ;  /* 0x000000041200728c */ /* 0x000fe2000bf01270 */
[----:B------:R-:W-:Y:S01]  /*0b40*/  CS2R R78, SRZ ;  /* 0x00000000004e7805 */ /* 0x000fe2000001ff00 */
[----:B------:R-:W-:Y:S01]  /*0b50*/  CS2R R76, SRZ ;  /* 0x00000000004c7805 */ /* 0x000fe2000001ff00 */
[----:B------:R-:W-:Y:S01]  /*0b60*/  CS2R R74, SRZ ;  /* 0x00000000004a7805 */ /* 0x000fe2000001ff00 */
[----:B------:R-:W-:Y:S01]  /*0b70*/  USEL UR7, UR18, UR4, UP0 ;  /* 0x0000000412077287 */ /* 0x000fe20008000000 */
[----:B------:R-:W-:Y:S01]  /*0b80*/  CS2R R72, SRZ ;  /* 0x0000000000487805 */ /* 0x000fe2000001ff00 */
[----:B------:R-:W-:Y:S01]  /*0b90*/  CS2R R70, SRZ ;  /* 0x0000000000467805 */ /* 0x000fe2000001ff00 */
[----:B------:R-:W-:Y:S01]  /*0ba0*/  CS2R R68, SRZ ;  /* 0x0000000000447805 */ /* 0x000fe2000001ff00 */
[----:B------:R-:W-:Y:S01]  /*0bb0*/  UISETP.GE.AND UP0, UPT, UR7, 0x1, UPT ;  /* 0x000000010700788c */ /* 0x000fe2000bf06270 */
[----:B------:R-:W-:Y:S01]  /*0bc0*/  CS2R R126, SRZ ;  /* 0x00000000007e7805 */ /* 0x000fe2000001ff00 */
[----:B------:R-:W-:Y:S01]  /*0bd0*/  CS2R R124, SRZ ;  /* 0x00000000007c7805 */ /* 0x000fe2000001ff00 */
[----:B------:R-:W-:Y:S01]  /*0be0*/  CS2R R130, SRZ ;  /* 0x0000000000827805 */ /* 0x000fe2000001ff00 */
[----:B------:R-:W-:Y:S01]  /*0bf0*/  CS2R R128, SRZ ;  /* 0x0000000000807805 */ /* 0x000fe2000001ff00 */
[----:B------:R-:W-:Y:S01]  /*0c00*/  CS2R R6, SRZ ;  /* 0x0000000000067805 */ /* 0x000fe2000001ff00 */
[----:B------:R-:W-:-:S13]  /*0c10*/  PLOP3.LUT P0, PT, PT, PT, UP0, 0x80, 0x0 ;  /* 0x000000000000781c */ /* 0x000fda0003f0f008 */
        /* <DEDUP_REMOVED lines=10> */
[----:B------:R-:W-:-:S03]  /*0cc0*/  ULDC.64 UR4, c[0x0][0x2b0] ;  /* 0x0000ac0000047ab9 */ /* 0x000fc60000000a00 */
[CC--:B------:R-:W-:Y:S01]  /*0cd0*/  LEA.HI R237, R112.reuse, R5.reuse, RZ, 0x6 ;  /* 0x0000000570ed7211 */ /* 0x0c0fe200078f30ff */
[----:B------:R1:W2:Y:S01]  /*0ce0*/  @P0 LDG.E R0, [R2.64] ;  /* 0x0000000e02000981 */ /* 0x0002a2000c1e1900 */
[----:B------:R-:W-:Y:S01]  /*0cf0*/  IMAD.MOV.U32 R235, RZ, RZ, RZ ;  /* 0x000000ffffeb7224 */ /* 0x000fe200078e00ff */
[----:B-1----:R-:W-:Y:S01]  /*0d00*/  LEA.HI R3, R112, R5, RZ, 0x3 ;  /* 0x0000000570037211 */ /* 0x002fe200078f18ff */
[----:B------:R-:W-:-:S03]  /*0d10*/  IMAD.MOV.U32 R2, RZ, RZ, c[0x0][0x2b8] ;  /* 0x0000ae00ff027624 */ /* 0x000fc600078e00ff */
[----:B------:R-:W-:Y:S02]  /*0d20*/  LOP3.LUT R20, R3, 0xfffffff8, RZ, 0xc0, !PT ;  /* 0xfffffff803147812 */ /* 0x000fe400078ec0ff */
[----:B------:R-:W-:Y:S01]  /*0d30*/  SHF.R.S32.HI R3, RZ, 0x3, R3 ;  /* 0x00000003ff037819 */ /* 0x000fe20000011403 */
[----:B------:R-:W-:Y:S01]  /*0d40*/  BAR.SYNC.DEFER_BLOCKING 0x0 ;  /* 0x0000000000007b1d */ /* 0x000fe20000010000 */
[----:B------:R-:W-:Y:S01]  /*0d50*/  ISETP.NE.AND P3, PT, R2, 0x1, PT ;  /* 0x000000010200780c */ /* 0x000fe20003f65270 */
[----:B------:R-:W-:-:S04]  /*0d60*/  IMAD.IADD R20, R5, 0x1, -R20 ;  /* 0x0000000105147824 */ /* 0x000fc800078e0a14 */
[----:B------:R-:W-:Y:S01]  /*0d70*/  IMAD R238, R20, 0x20, R3 ;  /* 0x0000002014ee7824 */ /* 0x000fe200078e0203 */
[----:B--2---:R1:W2:Y:S02]  /*0d80*/  @P0 R2UR UR20, R0 ;  /* 0x00000000001403c2 */ /* 0x0042a400000e0000 */
[----:B--2---:R-:W-:Y:S02]  /*0d90*/  @!UP0 UMOV UR20, UR13 ;  /* 0x0000000d00148c82 */ /* 0x004fe40008000000 */
[----:B------:R-:W-:Y:S02]  /*0da0*/  USHF.R.S32.HI UR6, URZ, 0x1f, UR20 ;  /* 0x0000001f3f067899 */ /* 0x000fe40008011414 */
[----:B------:R-:W-:Y:S02]  /*0db0*/  UIMAD.WIDE.U32 UR18, UR20, UR4, URZ ;  /* 0x00000004141272a5 */ /* 0x000fe4000f8e003f */
[----:B------:R-:W-:-:S04]  /*0dc0*/  UIMAD UR6, UR6, UR4, URZ ;  /* 0x00000004060672a4 */ /* 0x000fc8000f8e023f */
[----:B------:R-:W-:Y:S01]  /*0dd0*/  UIMAD UR6, UR20, UR5, UR6 ;  /* 0x00000005140672a4 */ /* 0x000fe2000f8e0206 */
[----:B-1----:R-:W-:-:S03]  /*0de0*/  IMAD.U32 R0, RZ, RZ, UR7 ;  /* 0x00000007ff007e24 */ /* 0x002fc6000f8e00ff */
        /* <DEDUP_REMOVED lines=16> */
[----:B------:R-:W-:Y:S01]  /*0ef0*/  UIMAD UR20, UR20, UR4, URZ ;  /* 0x00000004141472a4 */ /* 0x000fe2000f8e023f */
[----:B------:R-:W-:Y:S01]  /*0f00*/  PLOP3.LUT P1, PT, PT, PT, UP1, 0x80, 0x0 ;  /* 0x000000000000781c */ /* 0x000fe20003f2f018 */
[----:B------:R-:W-:Y:S01]  /*0f10*/  UIMAD.WIDE.U32 UR22, UR17, UR4, URZ ;  /* 0x00000004111672a5 */ /* 0x000fe2000f8e003f */
[----:B------:R-:W-:Y:S01]  /*0f20*/  PLOP3.LUT P0, PT, PT, PT, UP1, 0x80, 0x0 ;  /* 0x000000000000781c */ /* 0x000fe20003f0f018 */
[----:B------:R-:W-:Y:S01]  /*0f30*/  UIMAD UR20, UR17, UR5, UR20 ;  /* 0x00000005111472a4 */ /* 0x000fe2000f8e0214 */
[----:B------:R-:W-:Y:S01]  /*0f40*/  IADD3 R0, R238, UR10, RZ ;  /* 0x0000000aee007c10 */ /* 0x000fe2000fffe0ff */
[----:B------:R-:W-:Y:S01]  /*0f50*/  USEL UR21, UR13, URZ, !UP2 ;  /* 0x0000003f0d157287 */ /* 0x000fe2000d000000 */
[----:B------:R-:W-:Y:S01]  /*0f60*/  IMAD.SHL.U32 R10, R3, 0x40, RZ ;  /* 0x00000040030a7824 */ /* 0x000fe200078e00ff */
[----:B------:R-:W-:Y:S01]  /*0f70*/  ULDC.64 UR4, c[0x0][0x1b8] ;  /* 0x00006e0000047ab9 */ /* 0x000fe20000000a00 */
[----:B------:R-:W-:Y:S01]  /*0f80*/  IMAD.SHL.U32 R205, R20, 0x8, RZ ;  /* 0x0000000814cd7824 */ /* 0x000fe200078e00ff */
[----:B------:R-:W-:Y:S01]  /*0f90*/  UIADD3 UR23, UR23, UR20, URZ ;  /* 0x0000001417177290 */ /* 0x000fe2000fffe03f */
[----:B------:R-:W-:Y:S01]  /*0fa0*/  IMAD.MOV.U32 R7, RZ, RZ, R0 ;  /* 0x000000ffff077224 */ /* 0x000fe200078e0000 */
[----:B------:R-:W-:Y:S01]  /*0fb0*/  UIMAD UR17, UR16, UR4, URZ ;  /* 0x00000004101172a4 */ /* 0x000fe2000f8e023f */
[----:B------:R-:W-:Y:S01]  /*0fc0*/  LOP3.LUT R10, R10, 0x1c0, RZ, 0xc0, !PT ;  /* 0x000001c00a0a7812 */ /* 0x000fe200078ec0ff */
[----:B------:R-:W-:Y:S01]  /*0fd0*/  USHF.R.S32.HI UR20, URZ, 0x1f, UR13 ;  /* 0x0000001f3f147899 */ /* 0x000fe2000801140d */
[----:B------:R-:W-:Y:S01]  /*0fe0*/  @P1 IMAD.HI.U32 R2, R0, c[0x0][0x2c8], RZ ;  /* 0x0000b20000021a27 */ /* 0x000fe200078e00ff */
[----:B------:R-:W-:Y:S01]  /*0ff0*/  UIMAD UR17, UR9, UR5, UR17 ;  /* 0x00000005091172a4 */ /* 0x000fe2000f8e0211 */
[----:B------:R-:W-:Y:S01]  /*1000*/  ISETP.GE.AND P6, PT, R205, c[0x0][0x198], PT ;  /* 0x00006600cd007a0c */ /* 0x000fe20003fc6270 */
[----:B------:R-:W-:Y:S01]  /*1010*/  UIMAD.WIDE.U32 UR22, UR9, UR4, UR22 ;  /* 0x00000004091672a5 */ /* 0x000fe2000f8e0016 */
[----:B------:R-:W-:Y:S01]  /*1020*/  IMAD.SHL.U32 R237, R237, 0x8, RZ ;  /* 0x00000008eded7824 */ /* 0x000fe200078e00ff */
[----:B------:R-:W-:Y:S01]  /*1030*/  USEL UR20, UR20, URZ, !UP2 ;  /* 0x0000003f14147287 */ /* 0x000fe2000d000000 */
[----:B------:R-:W-:Y:S01]  /*1040*/  @P0 SHF.R.U32.HI R7, RZ, c[0x0][0x2cc], R2 ;  /* 0x0000b300ff070a19 */ /* 0x000fe20000011602 */
[----:B------:R-:W-:Y:S01]  /*1050*/  ULDC.64 UR4, c[0x0][0x1c0] ;  /* 0x0000700000047ab9 */ /* 0x000fe20000000a00 */
[----:B------:R-:W-:Y:S01]  /*1060*/  LEA.HI R12, R112, R5, RZ, 0x4 ;  /* 0x00000005700c7211 */ /* 0x000fe200078f20ff */
[----:B------:R-:W-:Y:S01]  /*1070*/  UIMAD UR20, UR20, UR4, URZ ;  /* 0x00000004141472a4 */ /* 0x000fe2000f8e023f */
[--C-:B------:R-:W-:Y:S01]  /*1080*/  SHF.R.S32.HI R4, RZ, 0x1f, R7.reuse ;  /* 0x0000001fff047819 */ /* 0x100fe20000011407 */
[----:B------:R-:W-:Y:S01]  /*1090*/  UIADD3 UR23, UR23, UR17, URZ ;  /* 0x0000001117177290 */ /* 0x000fe2000fffe03f */
[----:B------:R-:W-:Y:S01]  /*10a0*/  IMAD.MOV R2, RZ, RZ, -R7 ;  /* 0x000000ffff027224 */ /* 0x000fe200078e0a07 */
[----:B------:R-:W-:Y:S01]  /*10b0*/  UIMAD UR5, UR21, UR5, UR20 ;  /* 0x00000005150572a4 */ /* 0x000fe2000f8e0214 */
[----:B------:R-:W-:Y:S01]  /*10c0*/  IADD3 R24, R205, 0x40, RZ ;  /* 0x00000040cd187810 */ /* 0x000fe20007ffe0ff */
[----:B------:R-:W-:Y:S01]  /*10d0*/  UIMAD.WIDE.U32 UR22, UR21, UR4, UR22 ;  /* 0x00000004151672a5 */ /* 0x000fe2000f8e0016 */
[----:B------:R-:W-:Y:S01]  /*10e0*/  IMAD R2, R2, c[0x0][0x2c4], R0 ;  /* 0x0000b10002027a24 */ /* 0x000fe200078e0200 */
[----:B------:R-:W-:Y:S01]  /*10f0*/  UISETP.GE.AND UP0, UPT, UR7, 0x2, UPT ;  /* 0x000000020700788c */ /* 0x000fe2000bf06270 */
[----:B------:R-:W-:Y:S01]  /*1100*/  IMAD R4, R4, c[0x0][0x1b0], RZ ;  /* 0x00006c0004047a24 */ /* 0x000fe200078e02ff */
[----:B------:R-:W-:Y:S01]  /*1110*/  UIADD3 UR5, UR23, UR5, URZ ;  /* 0x0000000517057290 */ /* 0x000fe2000fffe03f */
[----:B------:R-:W-:Y:S01]  /*1120*/  SHF.R.S32.HI R204, RZ, 0x1f, R24 ;  /* 0x0000001fffcc7819 */ /* 0x000fe20000011418 */
[----:B-1----:R-:W-:Y:S01]  /*1130*/  IMAD.U32 R9, RZ, RZ, UR23 ;  /* 0x00000017ff097e24 */ /* 0x002fe2000f8e00ff */
[----:B------:R-:W-:Y:S01]  /*1140*/  SHF.R.S32.HI R0, RZ, 0x1f, R2 ;  /* 0x0000001fff007819 */ /* 0x000fe20000011402 */
[----:B------:R-:W-:Y:S01]  /*1150*/  IMAD.U32 R8, RZ, RZ, UR22 ;  /* 0x00000016ff087e24 */ /* 0x000fe2000f8e00ff */
[----:B------:R-:W-:Y:S01]  /*1160*/  ULDC UR4, c[0x0][0x2c4] ;  /* 0x0000b10000047ab9 */ /* 0x000fe20000000800 */
[----:B------:R-:W-:Y:S01]  /*1170*/  IMAD.U32 R9, RZ, RZ, UR5 ;  /* 0x00000005ff097e24 */ /* 0x000fe2000f8e00ff */
[----:B------:R-:W-:Y:S01]  /*1180*/  UIMAD UR4, UR12, UR4, URZ ;  /* 0x000000040c0472a4 */ /* 0x000fe2000f8e023f */
[C---:B------:R-:W-:Y:S01]  /*1190*/  IMAD R4, R7.reuse, c[0x0][0x1b4], R4 ;  /* 0x00006d0007047a24 */ /* 0x040fe200078e0204 */
[----:B------:R-:W-:Y:S01]  /*11a0*/  LEA.HI R204, R204, R24, RZ, 0x3 ;  /* 0x00000018cccc7211 */ /* 0x000fe200078f18ff */
[----:B------:R-:W-:Y:S01]  /*11b0*/  IMAD.WIDE.U32 R8, R7, c[0x0][0x1b0], R8 ;  /* 0x00006c0007087a25 */ /* 0x000fe200078e0008 */
[----:B------:R-:W-:Y:S01]  /*11c0*/  ISETP.GE.AND P5, PT, R24, c[0x0][0x198], PT ;  /* 0x0000660018007a0c */ /* 0x000fe20003fa6270 */
[----:B------:R-:W-:Y:S01]  /*11d0*/  ULEA UR22, UR7, 0xffffff80, 0x7 ;  /* 0xffffff8007167891 */ /* 0x000fe2000f8e383f */
[----:B------:R-:W-:Y:S01]  /*11e0*/  LOP3.LUT R204, R204, 0xfffffff8, RZ, 0xc0, !PT ;  /* 0xfffffff8cccc7812 */ /* 0x000fe200078ec0ff */
[----:B------:R-:W-:-:S02]  /*11f0*/  IMAD R0, R0, c[0x0][0x1a8], RZ ;  /* 0x00006a0000007a24 */ /* 0x000fc400078e02ff */
[----:B------:R-:W-:Y:S01]  /*1200*/  IMAD.IADD R9, R9, 0x1, R4 ;  /* 0x0000000109097824 */ /* 0x000fe200078e0204 */
[----:B------:R-:W-:Y:S01]  /*1210*/  SHF.R.U32.HI R4, RZ, 0x3, R10 ;  /* 0x00000003ff047819 */ /* 0x000fe2000001160a */
[----:B------:R-:W-:Y:S01]  /*1220*/  IMAD R0, R2, c[0x0][0x1ac], R0 ;  /* 0x00006b0002007a24 */ /* 0x000fe200078e0200 */
[----:B------:R-:W-:Y:S01]  /*1230*/  LOP3.LUT R10, R10, 0x38, R205, 0xf8, !PT ;  /* 0x000000380a0a7812 */ /* 0x000fe200078ef8cd */
[----:B------:R-:W-:Y:S01]  /*1240*/  IMAD.WIDE.U32 R8, R2, c[0x0][0x1a8], R8 ;  /* 0x00006a0002087a25 */ /* 0x000fe200078e0008 */
[----:B------:R-:W-:Y:S01]  /*1250*/  UIADD3 UR22, UR8, -UR22, URZ ;  /* 0x8000001608167290 */ /* 0x000fe2000fffe03f */
[----:B------:R-:W-:Y:S02]  /*1260*/  SHF.R.S32.HI R206, RZ, 0x1f, R204 ;  /* 0x0000001fffce7819 */ /* 0x000fe400000114cc */
[----:B------:R-:W-:Y:S01]  /*1270*/  IMAD.MOV R2, RZ, RZ, -R6 ;  /* 0x000000ffff027224 */ /* 0x000fe200078e0a06 */
[----:B------:R-:W-:Y:S01]  /*1280*/  LEA R6, P0, R8, c[0x0][0x160], 0x1 ;  /* 0x0000580008067a11 */ /* 0x000fe200078008ff */
[----:B------:R-:W-:Y:S01]  /*1290*/  IMAD.IADD R0, R9, 0x1, R0 ;  /* 0x0000000109007824 */ /* 0x000fe200078e0200 */
[----:B------:R-:W-:Y:S01]  /*12a0*/  LOP3.LUT R10, R10, R4, RZ, 0x3c, !PT ;  /* 0x000000040a0a7212 */ /* 0x000fe200078e3cff */
[----:B------:R-:W-:Y:S01]  /*12b0*/  IMAD R236, R2, c[0x0][0x2b8], R236 ;  /* 0x0000ae0002ec7a24 */ /* 0x000fe200078e02ec */
[----:B------:R-:W-:Y:S01]  /*12c0*/  IADD3 R2, R3, UR10, RZ ;  /* 0x0000000a03027c10 */ /* 0x000fe2000fffe0ff */
[----:B------:R-:W-:Y:S01]  /*12d0*/  IMAD.WIDE R38, R205, 0x2, RZ ;  /* 0x00000002cd267825 */ /* 0x000fe200078e02ff */
[----:B------:R-:W-:-:S02]  /*12e0*/  LEA.HI.X R0, R8, c[0x0][0x164], R0, 0x1, P0 ;  /* 0x0000590008007a11 */ /* 0x000fc400000f0c00 */
[----:B------:R-:W-:Y:S01]  /*12f0*/  SHFL.IDX PT, R8, R6, RZ, 0x181f ;  /* 0x00181fff06087589 */ /* 0x000fe200000e0000 */
[----:B------:R-:W-:Y:S02]  /*1300*/  ISETP.GE.AND P0, PT, R2, UR4, PT ;  /* 0x0000000402007c0c */ /* 0x000fe4000bf06270 */
[----:B------:R-:W-:Y:S01]  /*1310*/  LOP3.LUT R237, R10, 0xfffffe00, R237, 0xf8, !PT ;  /* 0xfffffe000aed7812 */ /* 0x000fe200078ef8ed */
[----:B------:R-:W1:Y:S01]  /*1320*/  SHFL.IDX PT, R9, R0, RZ, 0x181f ;  /* 0x00181fff00097589 */ /* 0x000e6200000e0000 */
[----:B------:R-:W-:Y:S01]  /*1330*/  SHF.R.S32.HI R22, RZ, 0x1f, R236 ;  /* 0x0000001fff167819 */ /* 0x000fe200000114ec */
[----:B------:R-:W-:Y:S01]  /*1340*/  IMAD.WIDE.U32 R10, R236, c[0x0][0x1e0], RZ ;  /* 0x00007800ec0a7a25 */ /* 0x000fe200078e00ff */
[----:B------:R-:W-:Y:S02]  /*1350*/  IADD3 R7, R2, 0x20, RZ ;  /* 0x0000002002077810 */ /* 0x000fe40007ffe0ff */
[----:B------:R-:W-:Y:S01]  /*1360*/  SHF.R.S32.HI R4, RZ, 0x4, R12 ;  /* 0x00000004ff047819 */ /* 0x000fe2000001140c */
[----:B------:R-:W-:Y:S01]  /*1370*/  IMAD.SHL.U32 R237, R237, 0x2, RZ ;  /* 0x00000002eded7824 */ /* 0x000fe200078e00ff */
[----:B------:R-:W-:Y:S01]  /*1380*/  ISETP.GE.AND P4, PT, R7, UR4, PT ;  /* 0x0000000407007c0c */ /* 0x000fe2000bf86270 */
[----:B------:R-:W-:Y:S01]  /*1390*/  IMAD R18, R22, c[0x0][0x1e0], RZ ;  /* 0x0000780016127a24 */ /* 0x000fe200078e02ff */
[----:B------:R-:W-:Y:S01]  /*13a0*/  IADD3 R7, R2, 0x40, RZ ;  /* 0x0000004002077810 */ /* 0x000fe20007ffe0ff */
[----:B------:R-:W-:Y:S01]  /*13b0*/  IMAD R22, R22, c[0x0][0x208], RZ ;  /* 0x0000820016167a24 */ /* 0x000fe200078e02ff */
[----:B------:R-:W-:Y:S01]  /*13c0*/  IADD3 R2, R2, 0x60, RZ ;  /* 0x0000006002027810 */ /* 0x000fe20007ffe0ff */
[----:B------:R-:W-:Y:S01]  /*13d0*/  IMAD R18, R236, c[0x0][0x1e4], R18 ;  /* 0x00007900ec127a24 */ /* 0x000fe200078e0212 */
[----:B------:R-:W-:Y:S01]  /*13e0*/  LEA.HI R234, R12, R4, RZ, 0x1 ;  /* 0x000000040cea7211 */ /* 0x000fe200078f08ff */
[----:B------:R-:W-:Y:S01]  /*13f0*/  IMAD R22, R236, c[0x0][0x20c], R22 ;  /* 0x00008300ec167a24 */ /* 0x000fe200078e0216 */
[----:B------:R-:W-:Y:S01]  /*1400*/  ISETP.GE.AND P2, PT, R7, UR4, PT ;  /* 0x0000000407007c0c */ /* 0x000fe2000bf46270 */
[----:B------:R-:W-:Y:S01]  /*1410*/  IMAD.IADD R19, R11, 0x1, R18 ;  /* 0x000000010b137824 */ /* 0x000fe200078e0212 */
[----:B------:R-:W-:Y:S01]  /*1420*/  ISETP.GE.AND P1, PT, R2, UR4, PT ;  /* 0x0000000402007c0c */ /* 0x000fe2000bf26270 */
[----:B------:R-:W-:Y:S01]  /*1430*/  ULDC.64 UR4, c[0x0][0x1e8] ;  /* 0x00007a0000047ab9 */ /* 0x000fe20000000a00 */
[----:B------:R-:W-:Y:S01]  /*1440*/  IMAD.MOV.U32 R18, RZ, RZ, R10 ;  /* 0x000000ffff127224 */ /* 0x000fe200078e000a */
[----:B------:R-:W-:Y:S01]  /*1450*/  LOP3.LUT R234, R234, 0xfffffffe, RZ, 0xc0, !PT ;  /* 0xfffffffeeaea7812 */ /* 0x000fe200078ec0ff */
[----:B------:R-:W-:Y:S01]  /*1460*/  UIMAD.WIDE.U32 UR20, UR9, UR4, URZ ;  /* 0x00000004091472a5 */ /* 0x000fe2000f8e003f */
[----:B------:R-:W-:Y:S01]  /*1470*/  SHFL.IDX PT, R10, R6, 0x2, 0x181f ;  /* 0x00581f00060a7f89 */ /* 0x000fe200000e0000 */
[----:B------:R-:W-:Y:S01]  /*1480*/  UIMAD UR4, UR16, UR4, URZ ;  /* 0x00000004100472a4 */ /* 0x000fe2000f8e023f */
[----:B-1----:R-:W-:Y:S01]  /*1490*/  @!P0 IMAD.WIDE R14, R205, 0x2, R8 ;  /* 0x00000002cd0e8825 */ /* 0x002fe200078e0208 */
[----:B------:R-:W-:Y:S01]  /*14a0*/  LOP3.LUT R12, R12, 0xfffffff0, RZ, 0xc0, !PT ;  /* 0xfffffff00c0c7812 */ /* 0x000fe200078ec0ff */
[----:B------:R-:W1:Y:S01]  /*14b0*/  SHFL.IDX PT, R11, R0, 0x2, 0x181f ;  /* 0x00581f00000b7f89 */ /* 0x000e6200000e0000 */
[----:B------:R-:W-:Y:S01]  /*14c0*/  UIMAD UR4, UR9, UR5, UR4 ;  /* 0x00000005090472a4 */ /* 0x000fe2000f8e0204 */
[----:B------:R-:W-:Y:S01]  /*14d0*/  IMAD.IADD R234, R4, 0x1, -R234 ;  /* 0x0000000104ea7824 */ /* 0x000fe200078e0aea */
[----:B------:R-:W-:Y:S01]  /*14e0*/  IADD3 R36, -R3, UR22, RZ ;  /* 0x0000001603247c10 */ /* 0x000fe2000fffe1ff */
[----:B------:R3:W-:Y:S01]  /*14f0*/  @!P0 LDGSTS.E.BYPASS.LTC128B.128 [R237+0x100], [R14.64], !P6 ;  /* 0x001000000eed8fae */ /* 0x0007e2000f101d4e */
[----:B------:R-:W-:Y:S01]  /*1500*/  @!P0 IMAD.WIDE R8, R204, 0x2, R8 ;  /* 0x00000002cc088825 */ /* 0x000fe200078e0208 */
[----:B------:R-:W-:Y:S01]  /*1510*/  UIADD3 UR17, UR21, UR4, URZ ;  /* 0x0000000415117290 */ /* 0x000fe2000fffe03f */
[----:B------:R-:W-:Y:S01]  /*1520*/  IADD3 R244, R237, 0x100, RZ ;  /* 0x00000100edf47810 */ /* 0x000fe20007ffe0ff */
[----:B------:R-:W-:Y:S01]  /*1530*/  SHFL.IDX PT, R7, R0, 0x3, 0x181f ;  /* 0x00781f0000077f89 */ /* 0x000fe200000e0000 */
[----:B------:R-:W-:Y:S01]  /*1540*/  IMAD.IADD R12, R5, 0x1, -R12 ;  /* 0x00000001050c7824 */ /* 0x000fe200078e0a0c */
[----:B------:R-:W-:Y:S01]  /*1550*/  ULDC.64 UR4, c[0x0][0x210] ;  /* 0x0000840000047ab9 */ /* 0x000fe20000000a00 */
[----:B------:R-:W-:Y:S01]  /*1560*/  IMAD.SHL.U32 R3, R3, 0x8, RZ ;  /* 0x0000000803037824 */ /* 0x000fe200078e00ff */
[----:B------:R4:W-:Y:S01]  /*1570*/  @!P0 LDGSTS.E.BYPASS.LTC128B.128 [R237+0x4100], [R8.64], !P5 ;  /* 0x0410000008ed8fae */ /* 0x0009e2000e901d4e */
[----:B------:R-:W-:Y:S01]  /*1580*/  UIMAD UR16, UR16, UR4, URZ ;  /* 0x00000004101072a4 */ /* 0x000fe2000f8e023f */
[----:B------:R-:W-:Y:S01]  /*1590*/  SHF.R.S32.HI R2, RZ, 0x1f, R12 ;  /* 0x0000001fff027819 */ /* 0x000fe2000001140c */
[----:B------:R-:W-:Y:S01]  /*15a0*/  UIMAD.WIDE.U32 UR24, UR9, UR4, URZ ;  /* 0x00000004091872a5 */ /* 0x000fe2000f8e003f */
[----:B------:R-:W-:Y:S01]  /*15b0*/  IADD3 R243, R237, 0x4100, RZ ;  /* 0x00004100edf37810 */ /* 0x000fe20007ffe0ff */
[----:B------:R-:W-:Y:S01]  /*15c0*/  UIMAD UR16, UR9, UR5, UR16 ;  /* 0x00000005091072a4 */ /* 0x000fe2000f8e0210 */
[----:B------:R-:W-:-:S02]  /*15d0*/  LEA.HI R2, R2, R12, RZ, 0x3 ;  /* 0x0000000c02027211 */ /* 0x000fc400078f18ff */
[C---:B------:R-:W-:Y:S01]  /*15e0*/  IADD3 R242, R237.reuse, 0x1100, RZ ;  /* 0x00001100edf27810 */ /* 0x040fe20007ffe0ff */
[----:B------:R-:W-:Y:S01]  /*15f0*/  UIADD3 UR16, UR25, UR16, URZ ;  /* 0x0000001019107290 */ /* 0x000fe2000fffe03f */
[C---:B------:R-:W-:Y:S01]  /*1600*/  IADD3 R241, R237.reuse, 0x5100, RZ ;  /* 0x00005100edf17810 */ /* 0x040fe20007ffe0ff */
[----:B-1----:R-:W-:Y:S01]  /*1610*/  @!P2 IMAD.WIDE R26, R204, 0x2, R10 ;  /* 0x00000002cc1aa825 */ /* 0x002fe200078e020a */
[C---:B------:R-:W-:Y:S02]  /*1620*/  IADD3 R240, R237.reuse, 0x2100, RZ ;  /* 0x00002100edf07810 */ /* 0x040fe40007ffe0ff */
[----:B------:R-:W-:Y:S01]  /*1630*/  IADD3 R239, R237, 0x6100, RZ ;  /* 0x00006100edef7810 */ /* 0x000fe20007ffe0ff */
[----:B---3--:R-:W-:Y:S04]  /*1640*/  SHFL.IDX PT, R14, R6, 0x1, 0x181f ;  /* 0x00381f00060e7f89 */ /* 0x008fe800000e0000 */
[----:B------:R1:W3:Y:S04]  /*1650*/  SHFL.IDX PT, R15, R0, 0x1, 0x181f ;  /* 0x00381f00000f7f89 */ /* 0x0002e800000e0000 */
[----:B------:R-:W5:Y:S01]  /*1660*/  SHFL.IDX PT, R6, R6, 0x3, 0x181f ;  /* 0x00781f0006067f89 */ /* 0x000f6200000e0000 */
[----:B-1----:R-:W-:Y:S01]  /*1670*/  LOP3.LUT R0, R2, 0xfffffff8, RZ, 0xc0, !PT ;  /* 0xfffffff802007812 */ /* 0x002fe200078ec0ff */
[----:B---3--:R-:W-:-:S04]  /*1680*/  @!P4 IMAD.WIDE R16, R205, 0x2, R14 ;  /* 0x00000002cd10c825 */ /* 0x008fc800078e020e */
[----:B------:R-:W-:Y:S01]  /*1690*/  IMAD.IADD R0, R12, 0x1, -R0 ;  /* 0x000000010c007824 */ /* 0x000fe200078e0a00 */
[----:B------:R1:W-:Y:S01]  /*16a0*/  @!P4 LDGSTS.E.BYPASS.LTC128B.128 [R237+0x1100], [R16.64], !P6 ;  /* 0x0110000010edcfae */ /* 0x0003e2000f101d4e */
[----:B------:R-:W-:Y:S02]  /*16b0*/  IMAD.SHL.U32 R2, R2, 0x40, RZ ;  /* 0x0000004002027824 */ /* 0x000fe400078e00ff */
[----:B-1----:R-:W-:-:S04]  /*16c0*/  @!P2 IMAD.WIDE R16, R205, 0x2, R10 ;  /* 0x00000002cd10a825 */ /* 0x002fc800078e020a */
[----:B-----5:R-:W-:-:S04]  /*16d0*/  @!P1 IMAD.WIDE R10, R205, 0x2, R6 ;  /* 0x00000002cd0a9825 */ /* 0x020fc800078e0206 */
[----:B------:R-:W-:Y:S01]  /*16e0*/  @!P1 IMAD.WIDE R6, R204, 0x2, R6 ;  /* 0x00000002cc069825 */ /* 0x000fe200078e0206 */
[----:B--2---:R-:W-:-:S03]  /*16f0*/  SHF.R.S32.HI R21, RZ, 0x1f, R235 ;  /* 0x0000001fff157819 */ /* 0x004fc600000114eb */
[----:B------:R-:W-:-:S04]  /*1700*/  IMAD.WIDE.U32 R18, R235, c[0x0][0x1f0], R18 ;  /* 0x00007c00eb127a25 */ /* 0x000fc800078e0012 */
[----:B------:R-:W-:Y:S01]  /*1710*/  IMAD R4, R21, c[0x0][0x1f0], RZ ;  /* 0x00007c0015047a24 */ /* 0x000fe200078e02ff */
[----:B----4-:R-:W-:-:S03]  /*1720*/  IADD3 R9, P0, R18, UR20, RZ ;  /* 0x0000001412097c10 */ /* 0x010fc6000ff1e0ff */
[----:B------:R-:W-:-:S05]  /*1730*/  IMAD R4, R235, c[0x0][0x1f4], R4 ;  /* 0x00007d00eb047a24 */ /* 0x000fca00078e0204 */
[----:B------:R-:W-:Y:S01]  /*1740*/  IADD3.X R4, R19, UR17, R4, P0, !PT ;  /* 0x0000001113047c10 */ /* 0x000fe200087fe404 */
[----:B------:R-:W-:Y:S01]  /*1750*/  @!P4 IMAD.WIDE R18, R204, 0x2, R14 ;  /* 0x00000002cc12c825 */ /* 0x000fe200078e020e */
[----:B------:R-:W-:-:S04]  /*1760*/  LEA R8, P0, R9, c[0x0][0x1c8], 0x1 ;  /* 0x0000720009087a11 */ /* 0x000fc800078008ff */
[----:B------:R-:W-:Y:S01]  /*1770*/  LEA.HI.X R4, R9, c[0x0][0x1cc], R4, 0x1, P0 ;  /* 0x0000730009047a11 */ /* 0x000fe200000f0c04 */
[----:B------:R-:W-:Y:S01]  /*1780*/  SHFL.IDX PT, R14, R8, RZ, 0x181f ;  /* 0x00181fff080e7589 */ /* 0x000fe200000e0000 */
[----:B------:R-:W-:-:S03]  /*1790*/  ISETP.GT.AND P0, PT, R36, 0x60, PT ;  /* 0x000000602400780c */ /* 0x000fc60003f04270 */
[----:B------:R-:W1:Y:S04]  /*17a0*/  SHFL.IDX PT, R15, R4, RZ, 0x181f ;  /* 0x00181fff040f7589 */ /* 0x000e6800000e0000 */
[----:B------:R-:W-:Y:S04]  /*17b0*/  SHFL.IDX PT, R12, R8, 0x1, 0x181f ;  /* 0x00381f00080c7f89 */ /* 0x000fe800000e0000 */
[----:B------:R-:W2:Y:S04]  /*17c0*/  SHFL.IDX PT, R13, R4, 0x1, 0x181f ;  /* 0x00381f00040d7f89 */ /* 0x000ea800000e0000 */
[----:B------:R1:W-:Y:S01]  /*17d0*/  @!P4 LDGSTS.E.BYPASS.LTC128B.128 [R237+0x5100], [R18.64], !P5 ;  /* 0x0510000012edcfae */ /* 0x0003e2000e901d4e */
[----:B------:R-:W-:-:S03]  /*17e0*/  ISETP.GE.AND P4, PT, R24, c[0x0][0x1d4], PT ;  /* 0x0000750018007a0c */ /* 0x000fc60003f86270 */
[----:B------:R3:W-:Y:S01]  /*17f0*/  @!P2 LDGSTS.E.BYPASS.LTC128B.128 [R237+0x2100], [R16.64], !P6 ;  /* 0x0210000010edafae */ /* 0x0007e2000f101d4e */
[----:B------:R-:W-:-:S03]  /*1800*/  SEL R209, RZ, 0x10, P4 ;  /* 0x00000010ffd17807 */ /* 0x000fc60002000000 */
[----:B------:R4:W-:Y:S01]  /*1810*/  @!P2 LDGSTS.E.BYPASS.LTC128B.128 [R237+0x6100], [R26.64], !P5 ;  /* 0x061000001aedafae */ /* 0x0009e2000e901d4e */
[----:B------:R-:W-:-:S03]  /*1820*/  ISETP.GE.AND P2, PT, R36, 0x21, PT ;  /* 0x000000212400780c */ /* 0x000fc60003f46270 */
[----:B------:R5:W-:Y:S01]  /*1830*/  @!P1 LDGSTS.E.BYPASS.LTC128B.128 [R237+0x3100], [R10.64], !P6 ;  /* 0x031000000aed9fae */ /* 0x000be2000f101d4e */
[----:B------:R-:W-:-:S03]  /*1840*/  ISETP.GE.AND P6, PT, R36, 0x1, PT ;  /* 0x000000012400780c */ /* 0x000fc60003fc6270 */
[----:B------:R-:W-:Y:S04]  /*1850*/  SHFL.IDX PT, R9, R4, 0x3, 0x181f ;  /* 0x00781f0004097f89 */ /* 0x000fe800000e0000 */
[----:B------:R4:W-:Y:S01]  /*1860*/  @!P1 LDGSTS.E.BYPASS.LTC128B.128 [R237+0x7100], [R6.64], !P5 ;  /* 0x0710000006ed9fae */ /* 0x0009e2000e901d4e */
[----:B------:R-:W-:Y:S02]  /*1870*/  ISETP.GE.AND P5, PT, R205, c[0x0][0x1d4], PT ;  /* 0x00007500cd007a0c */ /* 0x000fe40003fa6270 */
[----:B------:R-:W-:Y:S01]  /*1880*/  ISETP.GE.AND P1, PT, R36, 0x41, PT ;  /* 0x000000412400780c */ /* 0x000fe20003f26270 */
[----:B------:R-:W0:Y:S02]  /*1890*/  LDGDEPBAR ;  /* 0x00000000000079af */ /* 0x000e240000000000 */
[----:B-1----:R-:W-:-:S04]  /*18a0*/  @P6 IMAD.WIDE R18, R204, 0x2, R14 ;  /* 0x00000002cc126825 */ /* 0x002fc800078e020e */
[----:B---3--:R-:W-:-:S04]  /*18b0*/  @P6 IMAD.WIDE R16, R205, 0x2, R14 ;  /* 0x00000002cd106825 */ /* 0x008fc800078e020e */
[--C-:B--2---:R-:W-:Y:S01]  /*18c0*/  @P2 IMAD.WIDE R14, R205, 0x2, R12.reuse ;  /* 0x00000002cd0e2825 */ /* 0x104fe200078e020c */
[----:B------:R1:W-:Y:S03]  /*18d0*/  @P6 LDGSTS.E.BYPASS.LTC128B.128 [R237+0x8100], [R16.64], !P5 ;  /* 0x0810000010ed6fae */ /* 0x0003e6000e901d4e */
[----:B------:R-:W-:Y:S01]  /*18e0*/  @P2 IMAD.WIDE R12, R204, 0x2, R12 ;  /* 0x00000002cc0c2825 */ /* 0x000fe200078e020c */
[----:B-----5:R-:W-:Y:S04]  /*18f0*/  SHFL.IDX PT, R10, R8, 0x2, 0x181f ;  /* 0x00581f00080a7f89 */ /* 0x020fe800000e0000 */
[----:B------:R2:W3:Y:S01]  /*1900*/  SHFL.IDX PT, R11, R4, 0x2, 0x181f ;  /* 0x00581f00040b7f89 */ /* 0x0004e200000e0000 */
[----:B----4-:R-:W-:-:S03]  /*1910*/  IMAD.SHL.U32 R6, R234, 0x8, RZ ;  /* 0x00000008ea067824 */ /* 0x010fc600078e00ff */
[----:B------:R-:W4:Y:S04]  /*1920*/  SHFL.IDX PT, R8, R8, 0x3, 0x181f ;  /* 0x00781f0008087f89 */ /* 0x000f2800000e0000 */
[----:B------:R1:W-:Y:S04]  /*1930*/  @P6 LDGSTS.E.BYPASS.LTC128B.128 [R237+0xc100], [R18.64], !P4 ;  /* 0x0c10000012ed6fae */ /* 0x0003e8000e101d4e */
[----:B------:R5:W-:Y:S04]  /*1940*/  @P2 LDGSTS.E.BYPASS.LTC128B.128 [R237+0x9100], [R14.64], !P5 ;  /* 0x091000000eed2fae */ /* 0x000be8000e901d4e */
[----:B------:R1:W-:Y:S01]  /*1950*/  @P2 LDGSTS.E.BYPASS.LTC128B.128 [R237+0xd100], [R12.64], !P4 ;  /* 0x0d1000000ced2fae */ /* 0x0003e2000e101d4e */
[----:B--2---:R-:W-:-:S05]  /*1960*/  IMAD.SHL.U32 R4, R0, 0x40, RZ ;  /* 0x0000004000047824 */ /* 0x004fca00078e00ff */
[----:B------:R-:W-:-:S04]  /*1970*/  LOP3.LUT R4, R4, 0x1c0, RZ, 0xc0, !PT ;  /* 0x000001c004047812 */ /* 0x000fc800078ec0ff */
[----:B------:R-:W-:Y:S02]  /*1980*/  LOP3.LUT R6, R4, 0x8, R6, 0xf8, !PT ;  /* 0x0000000804067812 */ /* 0x000fe400078ef806 */
[----:B------:R-:W-:-:S04]  /*1990*/  SHF.R.U32.HI R4, RZ, 0x3, R4 ;  /* 0x00000003ff047819 */ /* 0x000fc80000011604 */
[----:B------:R-:W-:Y:S01]  /*19a0*/  LOP3.LUT R4, R6, R4, RZ, 0x3c, !PT ;  /* 0x0000000406047212 */ /* 0x000fe200078e3cff */
[----:B---3--:R-:W-:-:S03]  /*19b0*/  @P1 IMAD.WIDE R6, R205, 0x2, R10 ;  /* 0x00000002cd061825 */ /* 0x008fc600078e020a */
[----:B------:R-:W-:Y:S01]  /*19c0*/  LOP3.LUT R4, R4, 0xfffffe00, R2, 0xf8, !PT ;  /* 0xfffffe0004047812 */ /* 0x000fe200078ef802 */
[----:B-----5:R-:W-:Y:S01]  /*19d0*/  @P1 IMAD.WIDE R14, R204, 0x2, R10 ;  /* 0x00000002cc0e1825 */ /* 0x020fe200078e020a */
[----:B------:R2:W-:Y:S03]  /*19e0*/  @P1 LDGSTS.E.BYPASS.LTC128B.128 [R237+0xa100], [R6.64], !P5 ;  /* 0x0a10000006ed1fae */ /* 0x0005e6000e901d4e */
[--C-:B----4-:R-:W-:Y:S01]  /*19f0*/  @P0 IMAD.WIDE R10, R205, 0x2, R8.reuse ;  /* 0x00000002cd0a0825 */ /* 0x110fe200078e0208 */
[----:B------:R3:W-:Y:S01]  /*1a00*/  @P1 LDGSTS.E.BYPASS.LTC128B.128 [R237+0xe100], [R14.64], !P4 ;  /* 0x0e1000000eed1fae */ /* 0x0007e2000e101d4e */
[----:B------:R-:W-:Y:S02]  /*1a10*/  R2P PR, R0, 0x6 ;  /* 0x0000000600007804 */ /* 0x000fe40000000000 */
[----:B------:R-:W-:Y:S01]  /*1a20*/  @P0 IMAD.WIDE R8, R204, 0x2, R8 ;  /* 0x00000002cc080825 */ /* 0x000fe200078e0208 */
[----:B------:R4:W-:Y:S03]  /*1a30*/  @P0 LDGSTS.E.BYPASS.LTC128B.128 [R237+0xb100], [R10.64], !P5 ;  /* 0x0b1000000aed0fae */ /* 0x0009e6000e901d4e */
[----:B------:R-:W-:Y:S01]  /*1a40*/  IMAD.MOV.U32 R0, RZ, RZ, 0x20 ;  /* 0x00000020ff007424 */ /* 0x000fe200078e00ff */
[----:B------:R5:W-:Y:S01]  /*1a50*/  @P0 LDGSTS.E.BYPASS.LTC128B.128 [R237+0xf100], [R8.64], !P4 ;  /* 0x0f10000008ed0fae */ /* 0x000be2000e101d4e */
[----:B------:R-:W-:-:S03]  /*1a60*/  LOP3.LUT P0, RZ, R20, 0x2, RZ, 0xc0, !PT ;  /* 0x0000000214ff7812 */ /* 0x000fc6000780c0ff */
[----:B------:R-:W0:Y:S01]  /*1a70*/  LDGDEPBAR ;  /* 0x00000000000079af */ /* 0x000e220000000000 */
[----:B--2---:R-:W-:Y:S01]  /*1a80*/  IMAD.SHL.U32 R6, R20, 0x40, RZ ;  /* 0x0000004014067824 */ /* 0x004fe200078e00ff */
[----:B------:R-:W-:-:S04]  /*1a90*/  LEA.HI R7, R112, R5, RZ, 0x5 ;  /* 0x0000000570077211 */ /* 0x000fc800078f28ff */
[----:B-----5:R-:W-:Y:S01]  /*1aa0*/  LOP3.LUT R8, R6, 0x1c0, RZ, 0xc0, !PT ;  /* 0x000001c006087812 */ /* 0x020fe200078ec0ff */
[----:B------:R-:W-:-:S04]  /*1ab0*/  DEPBAR.LE SB0, 0x1 ;  /* 0x000080400000791a */ /* 0x000fc80000000000 */
[----:B------:R-:W-:Y:S02]  /*1ac0*/  SHF.R.S32.HI R6, RZ, 0x5, R7 ;  /* 0x00000005ff067819 */ /* 0x000fe40000011407 */
[----:B------:R-:W-:Y:S01]  /*1ad0*/  LOP3.LUT R2, R8, 0x8, R3, 0xf8, !PT ;  /* 0x0000000808027812 */ /* 0x000fe200078ef803 */
[----:B------:R-:W-:Y:S01]  /*1ae0*/  IMAD.MOV.U32 R3, RZ, RZ, 0x10 ;  /* 0x00000010ff037424 */ /* 0x000fe200078e00ff */
[----:B------:R-:W-:Y:S01]  /*1af0*/  SHF.R.U32.HI R8, RZ, 0x3, R8 ;  /* 0x00000003ff087819 */ /* 0x000fe20000011608 */
[----:B------:R-:W-:-:S03]  /*1b00*/  IMAD R184, R6, 0x400, R4 ;  /* 0x0000040006b87824 */ /* 0x000fc600078e0204 */
[----:B------:R-:W-:Y:S02]  /*1b10*/  LOP3.LUT R2, R2, R8, RZ, 0x3c, !PT ;  /* 0x0000000802027212 */ /* 0x000fe400078e3cff */
        /* <DEDUP_REMOVED lines=8> */
[----:B------:R-:W-:-:S02]  /*1ba0*/  IMAD R196, R2, 0x2, R196 ;  /* 0x0000000202c47824 */ /* 0x000fc400078e02c4 */
[----:B------:R-:W-:Y:S01]  /*1bb0*/  IMAD R200, R2, 0x2, R188 ;  /* 0x0000000202c87824 */ /* 0x000fe200078e02bc */
[----:B------:R-:W-:Y:S01]  /*1bc0*/  SEL R0, R0, 0xffffffe0, !P2 ;  /* 0xffffffe000007807 */ /* 0x000fe20005000000 */
[----:B------:R-:W-:-:S04]  /*1bd0*/  IMAD.SHL.U32 R234, R234, 0x2, RZ ;  /* 0x00000002eaea7824 */ /* 0x000fc800078e00ff */
[----:B------:R-:W-:Y:S01]  /*1be0*/  IMAD R231, R0, 0x2, R234 ;  /* 0x0000000200e77824 */ /* 0x000fe200078e02ea */
[C---:B------:R-:W-:Y:S02]  /*1bf0*/  IADD3 R8, R234.reuse, 0x8100, RZ ;  /* 0x00008100ea087810 */ /* 0x040fe40007ffe0ff */
[----:B------:R-:W-:Y:S02]  /*1c00*/  IADD3 R233, R234, 0x8120, RZ ;  /* 0x00008120eae97810 */ /* 0x000fe40007ffe0ff */
[----:B------:R-:W-:-:S04]  /*1c10*/  @P0 IADD3 R233, R8, -0x20, RZ ;  /* 0xffffffe008e90810 */ /* 0x000fc80007ffe0ff */
[C---:B------:R-:W-:Y:S01]  /*1c20*/  IADD3 R227, R233.reuse, 0x800, RZ ;  /* 0x00000800e9e37810 */ /* 0x040fe20007ffe0ff */
        /* <DEDUP_REMOVED lines=26> */
[----:B------:R-:W2:Y:S04]  /*1dd0*/  LDSM.16.M88.4 R56, [R234+0x8900] ;  /* 0x00890000ea38783b */ /* 0x000ea80000000200 */
[----:B------:R-:W5:Y:S04]  /*1de0*/  LDSM.16.M88.4 R64, [R234+0x8100] ;  /* 0x00810000ea40783b */ /* 0x000f680000000200 */
[----:B-1----:R-:W1:Y:S04]  /*1df0*/  LDSM.16.M88.4 R16, [R233+0x800] ;  /* 0x00080000e910783b */ /* 0x002e680000000200 */
[----:B----4-:R-:W4:Y:S04]  /*1e00*/  LDSM.16.M88.4 R8, [R233] ;  /* 0x00000000e908783b */ /* 0x010f280000000200 */
[----:B------:R-:W1:Y:S04]  /*1e10*/  LDSM.16.M88.4 R40, [R234+0x9900] ;  /* 0x00990000ea28783b */ /* 0x000e680000000200 */
[----:B------:R-:W1:Y:S04]  /*1e20*/  LDSM.16.M88.4 R48, [R234+0x9100] ;  /* 0x00910000ea30783b */ /* 0x000e680000000200 */
[----:B---3--:R-:W-:Y:S04]  /*1e30*/  LDSM.16.M88.4 R12, [R233+0x1000] ;  /* 0x00100000e90c783b */ /* 0x008fe80000000200 */
[----:B------:R-:W-:Y:S04]  /*1e40*/  LDSM.16.M88.4 R28, [R234+0xa100] ;  /* 0x00a10000ea1c783b */ /* 0x000fe80000000200 */
[----:B------:R-:W-:Y:S04]  /*1e50*/  LDSM.16.M88.4 R148, [R234+0xb100] ;  /* 0x00b10000ea94783b */ /* 0x000fe80000000200 */
[----:B------:R-:W-:Y:S01]  /*1e60*/  LDSM.16.M88.4 R80, [R233+0x2800] ;  /* 0x00280000e950783b */ /* 0x000fe20000000200 */
[C---:B--2---:R-:W-:Y:S03]  /*1e70*/  HMMA.16816.F32 R60, R136.reuse, R56, RZ ;  /* 0x00000038883c723c */ /* 0x044fe600000018ff */
[----:B------:R-:W-:Y:S05]  /*1e80*/  LDSM.16.M88.4 R84, [R233+0x3800] ;  /* 0x00380000e954783b */ /* 0x000fea0000000200 */
[C---:B------:R-:W-:Y:S08]  /*1e90*/  HMMA.16816.F32 R56, R136.reuse, R58, RZ ;  /* 0x0000003a8838723c */ /* 0x040ff000000018ff */
[C---:B-----5:R-:W-:Y:S08]  /*1ea0*/  HMMA.16816.F32 R68, R136.reuse, R64, RZ ;  /* 0x000000408844723c */ /* 0x060ff000000018ff */
[----:B------:R-:W-:Y:S08]  /*1eb0*/  HMMA.16816.F32 R64, R136, R66, RZ ;  /* 0x000000428840723c */ /* 0x000ff000000018ff */
[C---:B-1----:R-:W-:Y:S07]  /*1ec0*/  HMMA.16816.F32 R60, R140.reuse, R16, R60 ;  /* 0x000000108c3c723c */ /* 0x042fee000000183c */
[----:B------:R-:W-:Y:S01]  /*1ed0*/  IMAD.WIDE.U32 R16, R236, c[0x0][0x208], RZ ;  /* 0x00008200ec107a25 */ /* 0x000fe200078e00ff */
[----:B------:R-:W-:Y:S03]  /*1ee0*/  HMMA.16816.F32 R56, R140, R18, R56 ;  /* 0x000000128c38723c */ /* 0x000fe60000001838 */
[----:B------:R-:W-:-:S04]  /*1ef0*/  IMAD.IADD R17, R17, 0x1, R22 ;  /* 0x0000000111117824 */ /* 0x000fc800078e0216 */
[----:B------:R-:W-:Y:S01]  /*1f00*/  IMAD R18, R21, c[0x0][0x218], RZ ;  /* 0x0000860015127a24 */ /* 0x000fe200078e02ff */
[C---:B----4-:R-:W-:Y:S01]  /*1f10*/  HMMA.16816.F32 R68, R140.reuse, R8, R68 ;  /* 0x000000088c44723c */ /* 0x050fe20000001844 */
[C---:B------:R-:W-:Y:S01]  /*1f20*/  IMAD.WIDE.U32 R16, R235.reuse, c[0x0][0x218], R16 ;  /* 0x00008600eb107a25 */ /* 0x040fe200078e0010 */
[----:B------:R-:W-:Y:S03]  /*1f30*/  LDSM.16.M88.4 R20, [R234+0xa900] ;  /* 0x00a90000ea14783b */ /* 0x000fe60000000200 */
[----:B------:R-:W-:Y:S01]  /*1f40*/  IMAD R18, R235, c[0x0][0x21c], R18 ;  /* 0x00008700eb127a24 */ /* 0x000fe200078e0212 */
[----:B------:R-:W-:Y:S02]  /*1f50*/  IADD3 R25, P0, R16, UR24, RZ ;  /* 0x0000001810197c10 */ /* 0x000fe4000ff1e0ff */
[----:B------:R-:W-:Y:S01]  /*1f60*/  HMMA.16816.F32 R64, R140, R10, R64 ;  /* 0x0000000a8c40723c */ /* 0x000fe20000001840 */
[----:B------:R-:W-:Y:S01]  /*1f70*/  LDSM.16.M88.4 R8, [R233+0x1800] ;  /* 0x00180000e908783b */ /* 0x000fe20000000200 */
[----:B------:R-:W-:-:S02]  /*1f80*/  IADD3.X R18, R17, UR16, R18, P0, !PT ;  /* 0x0000001011127c10 */ /* 0x000fc400087fe412 */
        /* <DEDUP_REMOVED lines=8> */
[----:B------:R-:W5:Y:S01]  /*2010*/  SHFL.IDX PT, R78, R78, 0x3, 0x181f ;  /* 0x00781f004e4e7f89 */ /* 0x000f6200000e0000 */
[C---:B------:R-:W-:Y:S03]  /*2020*/  HMMA.16816.F32 R48, R136.reuse, R50, RZ ;  /* 0x000000328830723c */ /* 0x040fe600000018ff */
[----:B------:R-:W5:Y:S04]  /*2030*/  SHFL.IDX PT, R17, R25, 0x1, 0x181f ;  /* 0x00381f0019117f89 */ /* 0x000f6800000e0000 */
[----:B------:R-:W5:Y:S01]  /*2040*/  SHFL.IDX PT, R37, R25, 0x2, 0x181f ;  /* 0x00581f0019257f89 */ /* 0x000f6200000e0000 */
[----:B-1----:R-:W-:Y:S01]  /*2050*/  IADD3 R26, P0, R90, R38, RZ ;  /* 0x000000265a1a7210 */ /* 0x002fe20007f1e0ff */
[----:B------:R-:W-:Y:S02]  /*2060*/  HMMA.16816.F32 R40, R136, R42, RZ ;  /* 0x0000002a8828723c */ /* 0x000fe400000018ff */
[----:B------:R-:W1:Y:S01]  /*2070*/  SHFL.IDX PT, R25, R25, 0x3, 0x181f ;  /* 0x00781f0019197f89 */ /* 0x000e6200000e0000 */
[----:B--2---:R-:W-:-:S02]  /*2080*/  IADD3 R18, P6, R38, R16, RZ ;  /* 0x0000001026127210 */ /* 0x004fc40007fde0ff */
[----:B---3--:R-:W-:-:S03]  /*2090*/  IADD3 R88, P1, R38, R76, RZ ;  /* 0x0000004c26587210 */ /* 0x008fc60007f3e0ff */
[----:B------:R-:W-:Y:S01]  /*20a0*/  HMMA.16816.F32 R44, R140, R8, R44 ;  /* 0x000000088c2c723c */ /* 0x000fe2000000182c */
[----:B----4-:R-:W-:Y:S01]  /*20b0*/  IMAD.X R27, R72, 0x1, R39, P0 ;  /* 0x00000001481b7824 */ /* 0x010fe200000e0627 */
[----:B-----5:R-:W-:-:S05]  /*20c0*/  IADD3 R38, P0, R38, R78, RZ ;  /* 0x0000004e26267210 */ /* 0x020fca0007f1e0ff */
[----:B------:R-:W-:Y:S01]  /*20d0*/  IMAD.WIDE R8, R204, 0x2, RZ ;  /* 0x00000002cc087825 */ /* 0x000fe200078e02ff */
[C---:B------:R-:W-:Y:S03]  /*20e0*/  HMMA.16816.F32 R52, R140.reuse, R12, R52 ;  /* 0x0000000c8c34723c */ /* 0x040fe60000001834 */
[C---:B------:R-:W-:Y:S01]  /*20f0*/  IMAD.X R19, R39.reuse, 0x1, R17, P6 ;  /* 0x0000000127137824 */ /* 0x040fe200030e0611 */
[----:B------:R-:W-:Y:S01]  /*2100*/  IADD3 R90, P6, R90, R8, RZ ;  /* 0x000000085a5a7210 */ /* 0x000fe20007fde0ff */
[----:B------:R-:W-:Y:S01]  /*2110*/  IMAD.X R89, R39, 0x1, R37, P1 ;  /* 0x0000000127597824 */ /* 0x000fe200008e0625 */
[----:B------:R-:W-:Y:S02]  /*2120*/  IADD3 R76, P1, R8, R76, RZ ;  /* 0x0000004c084c7210 */ /* 0x000fe40007f3e0ff */
[C---:B------:R-:W-:Y:S01]  /*2130*/  HMMA.16816.F32 R48, R140.reuse, R14, R48 ;  /* 0x0000000e8c30723c */ /* 0x040fe20000001830 */
[----:B------:R-:W-:Y:S01]  /*2140*/  IMAD.X R91, R72, 0x1, R9, P6 ;  /* 0x00000001485b7824 */ /* 0x000fe200030e0609 */
[----:B------:R-:W-:Y:S01]  /*2150*/  ISETP.GE.AND P6, PT, R205, c[0x0][0x1d4], PT ;  /* 0x00007500cd007a0c */ /* 0x000fe20003fc6270 */
[----:B-1----:R-:W-:Y:S01]  /*2160*/  IMAD.X R39, R39, 0x1, R25, P0 ;  /* 0x0000000127277824 */ /* 0x002fe200000e0619 */
[----:B------:R-:W-:Y:S01]  /*2170*/  IADD3 R16, P0, R8, R16, RZ ;  /* 0x0000001008107210 */ /* 0x000fe20007f1e0ff */
[C---:B------:R-:W-:Y:S01]  /*2180*/  IMAD.X R77, R9.reuse, 0x1, R37, P1 ;  /* 0x00000001094d7824 */ /* 0x040fe200008e0625 */
[----:B------:R-:W-:Y:S01]  /*2190*/  ISETP.GE.AND P1, PT, R24, c[0x0][0x1d4], PT ;  /* 0x0000750018007a0c */ /* 0x000fe20003f26270 */
[----:B------:R-:W1:Y:S01]  /*21a0*/  LDSM.16.M88.4 R12, [R233+0x2000] ;  /* 0x00200000e90c783b */ /* 0x000e620000000200 */
[----:B------:R-:W-:Y:S01]  /*21b0*/  HMMA.16816.F32 R40, R140, R10, R40 ;  /* 0x0000000a8c28723c */ /* 0x000fe20000001828 */
[----:B------:R-:W-:Y:S01]  /*21c0*/  IMAD.X R17, R9, 0x1, R17, P0 ;  /* 0x0000000109117824 */ /* 0x000fe200000e0611 */
[----:B------:R-:W-:Y:S01]  /*21d0*/  IADD3 R78, P0, R8, R78, RZ ;  /* 0x0000004e084e7210 */ /* 0x000fe20007f1e0ff */
[----:B------:R-:W-:Y:S01]  /*21e0*/  LDSM.16.M88.4 R72, [R233+0x3000] ;  /* 0x00300000e948783b */ /* 0x000fe20000000200 */
[----:B------:R-:W-:-:S03]  /*21f0*/  ISETP.LT.OR P2, PT, R36, 0x1, P1 ;  /* 0x000000012400780c */ /* 0x000fc60000f41670 */
[----:B------:R-:W-:Y:S01]  /*2200*/  IMAD.X R79, R9, 0x1, R25, P0 ;  /* 0x00000001094f7824 */ /* 0x000fe200000e0619 */
[C---:B------:R-:W-:Y:S01]  /*2210*/  ISETP.LT.OR P0, PT, R36.reuse, 0x1, P6 ;  /* 0x000000012400780c */ /* 0x040fe20003701670 */
[----:B------:R-:W2:Y:S01]  /*2220*/  LDSM.16.M88.4 R8, [R234+0xb900] ;  /* 0x00b90000ea08783b */ /* 0x000ea20000000200 */
[C---:B------:R-:W-:Y:S08]  /*2230*/  HMMA.16816.F32 R32, R136.reuse, R28, RZ ;  /* 0x0000001c8820723c */ /* 0x040ff000000018ff */
[----:B------:R-:W-:Y:S03]  /*2240*/  HMMA.16816.F32 R28, R136, R30, RZ ;  /* 0x0000001e881c723c */ /* 0x000fe600000018ff */
[----:B------:R-:W-:Y:S01]  /*2250*/  @!PT LDS RZ, [RZ] ;  /* 0x00000000fffff984 */ /* 0x000fe20000000800 */
[----:B------:R-:W-:Y:S01]  /*2260*/  @!PT LDS RZ, [RZ] ;  /* 0x00000000fffff984 */ /* 0x000fe20000000800 */
[----:B------:R-:W-:Y:S01]  /*2270*/  @!PT LDS RZ, [RZ] ;  /* 0x00000000fffff984 */ /* 0x000fe20000000800 */
[----:B------:R3:W-:Y:S01]  /*2280*/  LDGSTS.E.BYPASS.LTC128B.128 [R237+0x100], [R26.64], !P0 ;  /* 0x001000001aed7fae */ /* 0x0007e2000c101d4e */
[----:B------:R-:W-:-:S03]  /*2290*/  ISETP.LT.OR P0, PT, R36, 0x21, P6 ;  /* 0x000000212400780c */ /* 0x000fc60003701670 */
[----:B------:R4:W-:Y:S01]  /*22a0*/  LDGSTS.E.BYPASS.LTC128B.128 [R237+0x4100], [R90.64], !P2 ;  /* 0x041000005aed7fae */ /* 0x0009e2000d101d4e */
[----:B------:R-:W-:-:S09]  /*22b0*/  ISETP.LT.OR P2, PT, R36, 0x21, P1 ;  /* 0x000000212400780c */ /* 0x000fd20000f41670 */
[----:B------:R5:W-:Y:S01]  /*22c0*/  LDGSTS.E.BYPASS.LTC128B.128 [R237+0x1100], [R18.64], !P0 ;  /* 0x0110000012ed7fae */ /* 0x000be2000c101d4e */
[C---:B------:R-:W-:Y:S02]  /*22d0*/  ISETP.LT.OR P0, PT, R36.reuse, 0x41, P6 ;  /* 0x000000412400780c */ /* 0x040fe40003701670 */
[C---:B------:R-:W-:Y:S01]  /*22e0*/  ISETP.LT.OR P6, PT, R36.reuse, 0x61, P6 ;  /* 0x000000612400780c */ /* 0x040fe200037c1670 */
[----:B------:R5:W-:Y:S01]  /*22f0*/  LDGSTS.E.BYPASS.LTC128B.128 [R237+0x5100], [R16.64], !P2 ;  /* 0x0510000010ed7fae */ /* 0x000be2000d101d4e */
[C---:B------:R-:W-:Y:S01]  /*2300*/  ISETP.LT.OR P2, PT, R36.reuse, 0x41, P1 ;  /* 0x000000412400780c */ /* 0x040fe20000f41670 */
[----:B-1----:R-:W-:Y:S01]  /*2310*/  HMMA.16816.F32 R32, R140, R12, R32 ;  /* 0x0000000c8c20723c */ /* 0x002fe20000001820 */
[----:B------:R-:W-:-:S07]  /*2320*/  ISETP.LT.OR P1, PT, R36, 0x61, P1 ;  /* 0x000000612400780c */ /* 0x000fce0000f21670 */
[----:B------:R4:W-:Y:S01]  /*2330*/  LDGSTS.E.BYPASS.LTC128B.128 [R237+0x2100], [R88.64], !P0 ;  /* 0x0210000058ed7fae */ /* 0x0009e2000c101d4e */
[----:B------:R-:W-:Y:S01]  /*2340*/  HMMA.16816.F32 R28, R140, R14, R28 ;  /* 0x0000000e8c1c723c */ /* 0x000fe2000000181c */
[----:B------:R-:W-:Y:S02]  /*2350*/  PLOP3.LUT P0, PT, PT, PT, UP0, 0x80, 0x0 ;  /* 0x000000000000781c */ /* 0x000fe40003f0f008 */
[----:B------:R1:W-:Y:S01]  /*2360*/  LDGSTS.E.BYPASS.LTC128B.128 [R237+0x6100], [R76.64], !P2 ;  /* 0x061000004ced7fae */ /* 0x0003e2000d101d4e */
[----:B------:R-:W-:-:S03]  /*2370*/  ISETP.GT.AND P2, PT, R238, 0x7f, PT ;  /* 0x0000007fee00780c */ /* 0x000fc60003f44270 */
[----:B------:R1:W-:Y:S01]  /*2380*/  LDGSTS.E.BYPASS.LTC128B.128 [R237+0x3100], [R38.64], !P6 ;  /* 0x0310000026ed7fae */ /* 0x0003e2000f101d4e */
[C---:B---3--:R-:W-:Y:S03]  /*2390*/  HMMA.16816.F32 R24, R136.reuse, R20, RZ ;  /* 0x000000148818723c */ /* 0x048fe600000018ff */
[----:B------:R3:W-:Y:S04]  /*23a0*/  LDGSTS.E.BYPASS.LTC128B.128 [R237+0x7100], [R78.64], !P1 ;  /* 0x071000004eed7fae */ /* 0x0007e8000c901d4e */
[----:B------:R-:W-:Y:S01]  /*23b0*/  LDSM.16.M88.4 R92, [R220+0x800] ;  /* 0x00080000dc5c783b */ /* 0x000fe20000000200 */
[C---:B-----5:R-:W-:Y:S03]  /*23c0*/  HMMA.16816.F32 R16, R136.reuse, R148, RZ ;  /* 0x000000948810723c */ /* 0x060fe600000018ff */
[----:B------:R-:W-:Y:S04]  /*23d0*/  LDSM.16.M88.4 R96, [R234+0xd100] ;  /* 0x00d10000ea60783b */ /* 0x000fe80000000200 */
[----:B------:R-:W-:Y:S01]  /*23e0*/  LDSM.16.M88.4 R100, [R233+0x5800] ;  /* 0x00580000e964783b */ /* 0x000fe20000000200 */
[C---:B------:R-:W-:Y:S03]  /*23f0*/  HMMA.16816.F32 R148, R136.reuse, R150, RZ ;  /* 0x000000968894723c */ /* 0x040fe600000018ff */
[----:B----4-:R-:W-:Y:S04]  /*2400*/  LDSM.16.M88.4 R88, [R220+0x1000] ;  /* 0x00100000dc58783b */ /* 0x010fe80000000200 */
[----:B------:R-:W-:Y:S01]  /*2410*/  LDSM.16.M88.4 R108, [R231+0xe900] ;  /* 0x00e90000e76c783b */ /* 0x000fe20000000200 */
[C---:B--2---:R-:W-:Y:S03]  /*2420*/  HMMA.16816.F32 R12, R136.reuse, R8, RZ ;  /* 0x00000008880c723c */ /* 0x044fe600000018ff */
[----:B-1----:R-:W1:Y:S04]  /*2430*/  LDSM.16.M88.4 R36, [R231+0x8900] ;  /* 0x00890000e724783b */ /* 0x002e680000000200 */
[----:B---3--:R-:W2:Y:S01]  /*2440*/  LDSM.16.M88.4 R76, [R231+0x8100] ;  /* 0x00810000e74c783b */ /* 0x008ea20000000200 */
[C---:B------:R-:W-:Y:S03]  /*2450*/  HMMA.16816.F32 R20, R136.reuse, R22, RZ ;  /* 0x000000168814723c */ /* 0x040fe600000018ff */
[----:B------:R-:W-:Y:S04]  /*2460*/  LDSM.16.M88.4 R104, [R231+0xf100] ;  /* 0x00f10000e768783b */ /* 0x000fe80000000200 */
[----:B------:R-:W0:Y:S01]  /*2470*/  LDGDEPBAR ;  /* 0x00000000000079af */ /* 0x000e220000000000 */
[----:B------:R-:W-:Y:S08]  /*2480*/  HMMA.16816.F32 R8, R136, R10, RZ ;  /* 0x0000000a8808723c */ /* 0x000ff000000018ff */
[C---:B------:R-:W-:Y:S08]  /*2490*/  HMMA.16816.F32 R16, R140.reuse, R72, R16 ;  /* 0x000000488c10723c */ /* 0x040ff00000001810 */
[C---:B------:R-:W-:Y:S01]  /*24a0*/  HMMA.16816.F32 R148, R140.reuse, R74, R148 ;  /* 0x0000004a8c94723c */ /* 0x040fe20000001894 */
[----:B------:R-:W3:Y:S07]  /*24b0*/  LDSM.16.M88.4 R72, [R231+0x9900] ;  /* 0x00990000e748783b */ /* 0x000eee0000000200 */
[----:B------:R-:W-:Y:S08]  /*24c0*/  HMMA.16816.F32 R24, R140, R80, R24 ;  /* 0x000000508c18723c */ /* 0x000ff00000001818 */
[C---:B-1----:R-:W-:Y:S08]  /*24d0*/  HMMA.16816.F32 R60, R172.reuse, R36, R60 ;  /* 0x00000024ac3c723c */ /* 0x042ff0000000183c */
[----:B------:R-:W-:Y:S01]  /*24e0*/  HMMA.16816.F32 R56, R172, R38, R56 ;  /* 0x00000026ac38723c */ /* 0x000fe20000001838 */
[----:B------:R-:W1:Y:S07]  /*24f0*/  LDSM.16.M88.4 R36, [R231+0xb100] ;  /* 0x00b10000e724783b */ /* 0x000e6e0000000200 */
[C---:B------:R-:W-:Y:S01]  /*2500*/  HMMA.16816.F32 R20, R140.reuse, R82, R20 ;  /* 0x000000528c14723c */ /* 0x040fe20000001814 */
[----:B------:R-:W4:Y:S07]  /*2510*/  LDSM.16.M88.4 R80, [R231+0x9100] ;  /* 0x00910000e750783b */ /* 0x000f2e0000000200 */
[C---:B------:R-:W-:Y:S08]  /*2520*/  HMMA.16816.F32 R12, R140.reuse, R84, R12 ;  /* 0x000000548c0c723c */ /* 0x040ff0000000180c */
[----:B------:R-:W-:Y:S01]  /*2530*/  HMMA.16816.F32 R8, R140, R86, R8 ;  /* 0x000000568c08723c */ /* 0x000fe20000001808 */
[----:B------:R-:W5:Y:S07]  /*2540*/  LDSM.16.M88.4 R84, [R231+0xa100] ;  /* 0x00a10000e754783b */ /* 0x000f6e0000000200 */
[C---:B--2---:R-:W-:Y:S08]  /*2550*/  HMMA.16816.F32 R68, R172.reuse, R76, R68 ;  /* 0x0000004cac44723c */ /* 0x044ff00000001844 */
[C---:B------:R-:W-:Y:S01]  /*2560*/  HMMA.16816.F32 R64, R172.reuse, R78, R64 ;  /* 0x0000004eac40723c */ /* 0x040fe20000001840 */
[----:B------:R-:W2:Y:S07]  /*2570*/  LDSM.16.M88.4 R76, [R231+0xa900] ;  /* 0x00a90000e74c783b */ /* 0x000eae0000000200 */
[C---:B---3--:R-:W-:Y:S08]  /*2580*/  HMMA.16816.F32 R44, R172.reuse, R72, R44 ;  /* 0x00000048ac2c723c */ /* 0x048ff0000000182c */
[C---:B------:R-:W-:Y:S01]  /*2590*/  HMMA.16816.F32 R40, R172.reuse, R74, R40 ;  /* 0x0000004aac28723c */ /* 0x040fe20000001828 */
[----:B------:R-:W3:Y:S07]  /*25a0*/  LDSM.16.M88.4 R72, [R220] ;  /* 0x00000000dc48783b */ /* 0x000eee0000000200 */
[C---:B-1----:R-:W-:Y:S08]  /*25b0*/  HMMA.16816.F32 R16, R172.reuse, R36, R16 ;  /* 0x00000024ac10723c */ /* 0x042ff00000001810 */
[C---:B------:R-:W-:Y:S01]  /*25c0*/  HMMA.16816.F32 R148, R172.reuse, R38, R148 ;  /* 0x00000026ac94723c */ /* 0x040fe20000001894 */
[----:B------:R-:W1:Y:S07]  /*25d0*/  LDSM.16.M88.4 R36, [R220+0x2000] ;  /* 0x00200000dc24783b */ /* 0x000e6e0000000200 */
[C---:B----4-:R-:W-:Y:S08]  /*25e0*/  HMMA.16816.F32 R52, R172.reuse, R80, R52 ;  /* 0x00000050ac34723c */ /* 0x050ff00000001834 */
[C---:B------:R-:W-:Y:S01]  /*25f0*/  HMMA.16816.F32 R48, R172.reuse, R82, R48 ;  /* 0x00000052ac30723c */ /* 0x040fe20000001830 */
[----:B------:R-:W4:Y:S07]  /*2600*/  LDSM.16.M88.4 R80, [R231+0xb900] ;  /* 0x00b90000e750783b */ /* 0x000f2e0000000200 */
[C---:B-----5:R-:W-:Y:S08]  /*2610*/  HMMA.16816.F32 R32, R172.reuse, R84, R32 ;  /* 0x00000054ac20723c */ /* 0x060ff00000001820 */
[C---:B------:R-:W-:Y:S01]  /*2620*/  HMMA.16816.F32 R28, R172.reuse, R86, R28 ;  /* 0x00000056ac1c723c */ /* 0x040fe2000000181c */
[----:B------:R-:W-:Y:S07]  /*2630*/  LDSM.16.M88.4 R84, [R220+0x2800] ;  /* 0x00280000dc54783b */ /* 0x000fee0000000200 */
[C---:B--2---:R-:W-:Y:S08]  /*2640*/  HMMA.16816.F32 R24, R172.reuse, R76, R24 ;  /* 0x0000004cac18723c */ /* 0x044ff00000001818 */
[----:B------:R-:W-:Y:S01]  /*2650*/  HMMA.16816.F32 R20, R172, R78, R20 ;  /* 0x0000004eac14723c */ /* 0x000fe20000001814 */
[----:B------:R-:W2:Y:S07]  /*2660*/  LDSM.16.M88.4 R76, [R220+0x1800] ;  /* 0x00180000dc4c783b */ /* 0x000eae0000000200 */
[C---:B---3--:R-:W-:Y:S08]  /*2670*/  HMMA.16816.F32 R68, R176.reuse, R72, R68 ;  /* 0x00000048b044723c */ /* 0x048ff00000001844 */
[C---:B------:R-:W-:Y:S01]  /*2680*/  HMMA.16816.F32 R64, R176.reuse, R74, R64 ;  /* 0x0000004ab040723c */ /* 0x040fe20000001840 */
[----:B------:R-:W3:Y:S07]  /*2690*/  LDSM.16.M88.4 R72, [R220+0x3800] ;  /* 0x00380000dc48783b */ /* 0x000eee0000000200 */
[C---:B-1----:R-:W-:Y:S08]  /*26a0*/  HMMA.16816.F32 R32, R176.reuse, R36, R32 ;  /* 0x00000024b020723c */ /* 0x042ff00000001820 */
[----:B------:R-:W-:Y:S01]  /*26b0*/  HMMA.16816.F32 R28, R176, R38, R28 ;  /* 0x00000026b01c723c */ /* 0x000fe2000000181c */
[----:B------:R-:W1:Y:S07]  /*26c0*/  LDSM.16.M88.4 R36, [R234+0xc100] ;  /* 0x00c10000ea24783b */ /* 0x000e6e0000000200 */
[C---:B----4-:R-:W-:Y:S08]  /*26d0*/  HMMA.16816.F32 R12, R172.reuse, R80, R12 ;  /* 0x00000050ac0c723c */ /* 0x050ff0000000180c */
[----:B------:R-:W-:Y:S01]  /*26e0*/  HMMA.16816.F32 R8, R172, R82, R8 ;  /* 0x00000052ac08723c */ /* 0x000fe20000001808 */
[----:B------:R-:W4:Y:S07]  /*26f0*/  LDSM.16.M88.4 R80, [R220+0x3000] ;  /* 0x00300000dc50783b */ /* 0x000f2e0000000200 */
[C---:B--2---:R-:W-:Y:S08]  /*2700*/  HMMA.16816.F32 R44, R176.reuse, R76, R44 ;  /* 0x0000004cb02c723c */ /* 0x044ff0000000182c */
[C---:B------:R-:W-:Y:S01]  /*2710*/  HMMA.16816.F32 R40, R176.reuse, R78, R40 ;  /* 0x0000004eb028723c */ /* 0x040fe20000001828 */
[----:B------:R-:W2:Y:S07]  /*2720*/  LDSM.16.M88.4 R76, [R234+0xc900] ;  /* 0x00c90000ea4c783b */ /* 0x000eae0000000200 */
[C---:B---3--:R-:W-:Y:S08]  /*2730*/  HMMA.16816.F32 R12, R176.reuse, R72, R12 ;  /* 0x00000048b00c723c */ /* 0x048ff0000000180c */
[----:B------:R-:W-:Y:S01]  /*2740*/  HMMA.16816.F32 R8, R176, R74, R8 ;  /* 0x0000004ab008723c */ /* 0x000fe20000001808 */
[----:B------:R-:W3:Y:S07]  /*2750*/  LDSM.16.M88.4 R72, [R234+0xf100] ;  /* 0x00f10000ea48783b */ /* 0x000eee0000000200 */
[C---:B-1----:R-:W-:Y:S08]  /*2760*/  HMMA.16816.F32 R68, R184.reuse, R36, R68 ;  /* 0x00000024b844723c */ /* 0x042ff00000001844 */
[----:B------:R-:W-:Y:S01]  /*2770*/  HMMA.16816.F32 R64, R184, R38, R64 ;  /* 0x00000026b840723c */ /* 0x000fe20000001840 */
[----:B------:R-:W1:Y:S07]  /*2780*/  LDSM.16.M88.4 R36, [R234+0xf900] ;  /* 0x00f90000ea24783b */ /* 0x000e6e0000000200 */
[C---:B------:R-:W-:Y:S08]  /*2790*/  HMMA.16816.F32 R60, R176.reuse, R92, R60 ;  /* 0x0000005cb03c723c */ /* 0x040ff0000000183c */
[C---:B------:R-:W-:Y:S01]  /*27a0*/  HMMA.16816.F32 R56, R176.reuse, R94, R56 ;  /* 0x0000005eb038723c */ /* 0x040fe20000001838 */
[----:B------:R-:W-:Y:S07]  /*27b0*/  LDSM.16.M88.4 R92, [R234+0xd900] ;  /* 0x00d90000ea5c783b */ /* 0x000fee0000000200 */
[C---:B------:R-:W-:Y:S08]  /*27c0*/  HMMA.16816.F32 R24, R176.reuse, R84, R24 ;  /* 0x00000054b018723c */ /* 0x040ff00000001818 */
[C---:B------:R-:W-:Y:S01]  /*27d0*/  HMMA.16816.F32 R20, R176.reuse, R86, R20 ;  /* 0x00000056b014723c */ /* 0x040fe20000001814 */
[----:B------:R-:W5:Y:S07]  /*27e0*/  LDSM.16.M88.4 R84, [R234+0xe900] ;  /* 0x00e90000ea54783b */ /* 0x000f6e0000000200 */
[C---:B----4-:R-:W-:Y:S08]  /*27f0*/  HMMA.16816.F32 R16, R176.reuse, R80, R16 ;  /* 0x00000050b010723c */ /* 0x050ff00000001810 */
[C---:B------:R-:W-:Y:S01]  /*2800*/  HMMA.16816.F32 R148, R176.reuse, R82, R148 ;  /* 0x00000052b094723c */ /* 0x040fe20000001894 */
[----:B------:R-:W-:Y:S07]  /*2810*/  LDSM.16.M88.4 R80, [R233+0x4000] ;  /* 0x00400000e950783b */ /* 0x000fee0000000200 */
[C---:B------:R-:W-:Y:S08]  /*2820*/  HMMA.16816.F32 R52, R176.reuse, R88, R52 ;  /* 0x00000058b034723c */ /* 0x040ff00000001834 */
[----:B------:R-:W-:Y:S01]  /*2830*/  HMMA.16816.F32 R48, R176, R90, R48 ;  /* 0x0000005ab030723c */ /* 0x000fe20000001830 */
[----:B------:R-:W4:Y:S07]  /*2840*/  LDSM.16.M88.4 R88, [R234+0xe100] ;  /* 0x00e10000ea58783b */ /* 0x000f2e0000000200 */
[C---:B--2---:R-:W-:Y:S08]  /*2850*/  HMMA.16816.F32 R60, R184.reuse, R76, R60 ;  /* 0x0000004cb83c723c */ /* 0x044ff0000000183c */
[C---:B------:R-:W-:Y:S01]  /*2860*/  HMMA.16816.F32 R56, R184.reuse, R78, R56 ;  /* 0x0000004eb838723c */ /* 0x040fe20000001838 */
[----:B------:R-:W2:Y:S07]  /*2870*/  LDSM.16.M88.4 R76, [R233+0x4800] ;  /* 0x00480000e94c783b */ /* 0x000eae0000000200 */
[C---:B---3--:R-:W-:Y:S08]  /*2880*/  HMMA.16816.F32 R16, R184.reuse, R72, R16 ;  /* 0x00000048b810723c */ /* 0x048ff00000001810 */
        /* <DEDUP_REMOVED lines=14> */
[C---:B----4-:R-:W-:Y:S08]  /*2970*/  HMMA.16816.F32 R32, R184.reuse, R88, R32 ;  /* 0x00000058b820723c */ /* 0x050ff00000001820 */
[----:B------:R-:W-:Y:S01]  /*2980*/  HMMA.16816.F32 R28, R184, R90, R28 ;  /* 0x0000005ab81c723c */ /* 0x000fe2000000181c */
[----:B------:R-:W4:Y:S07]  /*2990*/  LDSM.16.M88.4 R88, [R233+0x7800] ;  /* 0x00780000e958783b */ /* 0x000f2e0000000200 */
[C---:B------:R-:W-:Y:S08]  /*29a0*/  HMMA.16816.F32 R68, R188.reuse, R80, R68 ;  /* 0x00000050bc44723c */ /* 0x040ff00000001844 */
[C---:B------:R-:W-:Y:S01]  /*29b0*/  HMMA.16816.F32 R64, R188.reuse, R82, R64 ;  /* 0x00000052bc40723c */ /* 0x040fe20000001840 */
        /* <DEDUP_REMOVED lines=18> */
[----:B------:R-:W5:Y:S07]  /*2ae0*/  LDSM.16.M88.4 R92, [R220+0x4800] ;  /* 0x00480000dc5c783b */ /* 0x000f6e0000000200 */
        /* <DEDUP_REMOVED lines=16> */
[----:B------:R-:W-:Y:S01]  /*2bf0*/  HMMA.16816.F32 R28, R196, R38, R28 ;  /* 0x00000026c41c723c */ /* 0x000fe2000000181c */
[----:B------:R-:W1:Y:S01]  /*2c00*/  LDSM.16.M88.4 R36, [R220+0x7800] ;  /* 0x00780000dc24783b */ /* 0x000e620000000200 */
        /* <DEDUP_REMOVED lines=9> */
[C---:B-----5:R-:W-:Y:S08]  /*2ca0*/  HMMA.16816.F32 R60, R200.reuse, R92, R60 ;  /* 0x0000005cc83c723c */ /* 0x060ff0000000183c */
[C---:B------:R-:W-:Y:S08]  /*2cb0*/  HMMA.16816.F32 R56, R200.reuse, R94, R56 ;  /* 0x0000005ec838723c */ /* 0x040ff00000001838 */
[C---:B----4-:R-:W-:Y:S08]  /*2cc0*/  HMMA.16816.F32 R52, R200.reuse, R88, R52 ;  /* 0x00000058c834723c */ /* 0x050ff00000001834 */
[C---:B------:R-:W-:Y:S08]  /*2cd0*/  HMMA.16816.F32 R48, R200.reuse, R90, R48 ;  /* 0x0000005ac830723c */ /* 0x040ff00000001830 */
[C---:B------:R-:W-:Y:S08]  /*2ce0*/  HMMA.16816.F32 R44, R200.reuse, R84, R44 ;  /* 0x00000054c82c723c */ /* 0x040ff0000000182c */
[C---:B------:R-:W-:Y:S08]  /*2cf0*/  HMMA.16816.F32 R40, R200.reuse, R86, R40 ;  /* 0x00000056c828723c */ /* 0x040ff00000001828 */
[C---:B------:R-:W-:Y:S08]  /*2d00*/  HMMA.16816.F32 R32, R200.reuse, R80, R32 ;  /* 0x00000050c820723c */ /* 0x040ff00000001820 */
[C---:B------:R-:W-:Y:S08]  /*2d10*/  HMMA.16816.F32 R28, R200.reuse, R82, R28 ;  /* 0x00000052c81c723c */ /* 0x040ff0000000181c */
[C---:B--2---:R-:W-:Y:S08]  /*2d20*/  HMMA.16816.F32 R24, R200.reuse, R76, R24 ;  /* 0x0000004cc818723c */ /* 0x044ff00000001818 */
[C---:B------:R-:W-:Y:S08]  /*2d30*/  HMMA.16816.F32 R20, R200.reuse, R78, R20 ;  /* 0x0000004ec814723c */ /* 0x040ff00000001814 */
[C---:B---3--:R-:W-:Y:S08]  /*2d40*/  HMMA.16816.F32 R16, R200.reuse, R72, R16 ;  /* 0x00000048c810723c */ /* 0x048ff00000001810 */
[C---:B------:R-:W-:Y:S08]  /*2d50*/  HMMA.16816.F32 R148, R200.reuse, R74, R148 ;  /* 0x0000004ac894723c */ /* 0x040ff00000001894 */
[C---:B-1----:R-:W-:Y:S07]  /*2d60*/  HMMA.16816.F32 R12, R200.reuse, R36, R12 ;  /* 0x00000024c80c723c */ /* 0x042fee000000180c */
[----:B------:R-:W-:Y:S01]  /*2d70*/  SHF.R.S32.HI R36, RZ, 0x1f, R205 ;  /* 0x0000001fff247819 */ /* 0x000fe200000114cd */
[----:B------:R-:W-:Y:S01]  /*2d80*/  HMMA.16816.F32 R8, R200, R38, R8 ;  /* 0x00000026c808723c */ /* 0x000fe20000001808 */
[----:B------:R-:W-:Y:S06]  /*2d90*/  BAR.SYNC.DEFER_BLOCKING 0x0 ;  /* 0x0000000000007b1d */ /* 0x000fec0000010000 */
[----:B------:R-:W-:Y:S05]  /*2da0*/  @!P0 BRA `(.L_x_556) ;  /* 0x0000046000008947 */ /* 0x000fea0003800000 */
        /* <DEDUP_REMOVED lines=13> */
[----:B------:R-:W-:Y:S02]  /*2e80*/  SHF.L.U64.HI R72, R205, 0x1, R36 ;  /* 0x00000001cd487819 */ /* 0x000fe40000010224 */
[----:B------:R-:W-:Y:S01]  /*2e90*/  SHF.L.U64.HI R37, R204, 0x1, R206 ;  /* 0x00000001cc257819 */ /* 0x000fe200000102ce */
[----:B------:R-:W-:Y:S01]  /*2ea0*/  IMAD R236, R0, c[0x0][0x2b8], R236 ;  /* 0x0000ae0000ec7a24 */ /* 0x000fe200078e02ec */
[----:B------:R-:W-:-:S04]  /*2eb0*/  IADD3 R73, -R209, 0x10, RZ ;  /* 0x00000010d1497810 */ /* 0x000fc80007ffe1ff */
        /* <DEDUP_REMOVED lines=15> */
[----:B------:R-:W-:Y:S02]  /*2fb0*/  LEA R75, P0, R76, c[0x0][0x1c8], 0x1 ;  /* 0x000072004c4b7a11 */ /* 0x000fe400078008ff */
[----:B------:R-:W-:Y:S02]  /*2fc0*/  LOP3.LUT R74, R74, 0xf, RZ, 0xc0, !PT ;  /* 0x0000000f4a4a7812 */ /* 0x000fe400078ec0ff */
[----:B------:R-:W-:Y:S01]  /*2fd0*/  LEA.HI.X R76, R76, c[0x0][0x1cc], R0, 0x1, P0 ;  /* 0x000073004c4c7a11 */ /* 0x000fe200000f0c00 */
[----:B------:R-:W1:Y:S01]  /*2fe0*/  SHFL.IDX PT, R84, R75, RZ, 0x181f ;  /* 0x00181fff4b547589 */ /* 0x000e6200000e0000 */
[----:B------:R-:W-:-:S03]  /*2ff0*/  IMAD.SHL.U32 R0, R204, 0x2, RZ ;  /* 0x00000002cc007824 */ /* 0x000fc600078e00ff */
[----:B------:R-:W2:Y:S04]  /*3000*/  SHFL.IDX PT, R81, R76, RZ, 0x181f ;  /* 0x00181fff4c517589 */ /* 0x000ea800000e0000 */
[----:B------:R-:W3:Y:S04]  /*3010*/  SHFL.IDX PT, R79, R75, 0x1, 0x181f ;  /* 0x00381f004b4f7f89 */ /* 0x000ee800000e0000 */
[----:B------:R-:W4:Y:S04]  /*3020*/  SHFL.IDX PT, R77, R75, 0x2, 0x181f ;  /* 0x00581f004b4d7f89 */ /* 0x000f2800000e0000 */
[----:B------:R-:W5:Y:S04]  /*3030*/  SHFL.IDX PT, R80, R76, 0x1, 0x181f ;  /* 0x00381f004c507f89 */ /* 0x000f6800000e0000 */
[----:B------:R-:W5:Y:S04]  /*3040*/  SHFL.IDX PT, R75, R75, 0x3, 0x181f ;  /* 0x00781f004b4b7f89 */ /* 0x000f6800000e0000 */
[----:B------:R-:W5:Y:S01]  /*3050*/  SHFL.IDX PT, R78, R76, 0x2, 0x181f ;  /* 0x00581f004c4e7f89 */ /* 0x000f6200000e0000 */
[----:B-1----:R-:W-:-:S02]  /*3060*/  IADD3 R86, P0, R84, R39, RZ ;  /* 0x0000002754567210 */ /* 0x002fc40007f1e0ff */
[-C--:B------:R-:W-:Y:S01]  /*3070*/  IADD3 R84, P6, R84, R0.reuse, RZ ;  /* 0x0000000054547210 */ /* 0x080fe20007fde0ff */
[----:B------:R-:W1:Y:S02]  /*3080*/  SHFL.IDX PT, R76, R76, 0x3, 0x181f ;  /* 0x00781f004c4c7f89 */ /* 0x000e6400000e0000 */
[----:B--2---:R-:W-:Y:S01]  /*3090*/  IMAD.X R87, R81, 0x1, R72, P0 ;  /* 0x0000000151577824 */ /* 0x004fe200000e0648 */
[-C--:B---3--:R-:W-:Y:S01]  /*30a0*/  IADD3 R82, P1, R79, R39.reuse, RZ ;  /* 0x000000274f527210 */ /* 0x088fe20007f3e0ff */
[----:B------:R-:W-:Y:S01]  /*30b0*/  IMAD.X R85, R81, 0x1, R37, P6 ;  /* 0x0000000151557824 */ /* 0x000fe200030e0625 */
[----:B------:R-:W-:Y:S02]  /*30c0*/  IADD3 R88, P0, R79, R0, RZ ;  /* 0x000000004f587210 */ /* 0x000fe40007f1e0ff */
[----:B------:R2:W-:Y:S01]  /*30d0*/  LDGSTS.E.BYPASS.LTC128B.128 [R237+0x8100], [R86.64], !P5 ;  /* 0x0810000056ed7fae */ /* 0x0005e2000e901d4e */
[----:B----4-:R-:W-:-:S03]  /*30e0*/  IADD3 R90, P6, R77, R39, RZ ;  /* 0x000000274d5a7210 */ /* 0x010fc60007fde0ff */
[----:B------:R2:W-:Y:S01]  /*30f0*/  LDGSTS.E.BYPASS.LTC128B.128 [R237+0xc100], [R84.64], !P4 ;  /* 0x0c10000054ed7fae */ /* 0x0005e2000e101d4e */
[C-C-:B-----5:R-:W-:Y:S02]  /*3100*/  IMAD.X R83, R80.reuse, 0x1, R72.reuse, P1 ;  /* 0x0000000150537824 */ /* 0x160fe400008e0648 */
[----:B------:R-:W-:Y:S01]  /*3110*/  IMAD.X R89, R80, 0x1, R37, P0 ;  /* 0x0000000150597824 */ /* 0x000fe200000e0625 */
[----:B------:R-:W-:Y:S02]  /*3120*/  IADD3 R80, P1, P0, R74, R75, R39 ;  /* 0x0000004b4a507210 */ /* 0x000fe4000783e027 */
[----:B------:R2:W-:Y:S01]  /*3130*/  LDGSTS.E.BYPASS.LTC128B.128 [R237+0x9100], [R82.64], !P5 ;  /* 0x0910000052ed7fae */ /* 0x0005e2000e901d4e */
[--C-:B------:R-:W-:Y:S01]  /*3140*/  IMAD.X R91, R78, 0x1, R72.reuse, P6 ;  /* 0x000000014e5b7824 */ /* 0x100fe200030e0648 */
[----:B------:R-:W-:Y:S02]  /*3150*/  IADD3 R74, P6, R77, R0, RZ ;  /* 0x000000004d4a7210 */ /* 0x000fe40007fde0ff */
[----:B------:R2:W-:Y:S01]  /*3160*/  LDGSTS.E.BYPASS.LTC128B.128 [R237+0xd100], [R88.64], !P4 ;  /* 0x0d10000058ed7fae */ /* 0x0005e2000e101d4e */
[----:B-1----:R-:W-:-:S02]  /*3170*/  IADD3.X R81, RZ, R76, R72, P1, P0 ;  /* 0x0000004cff517210 */ /* 0x002fc40000fe0448 */
[----:B------:R-:W-:Y:S01]  /*3180*/  IADD3 R72, P1, P0, R73, R75, R0 ;  /* 0x0000004b49487210 */ /* 0x000fe2000783e000 */
[--C-:B------:R-:W-:Y:S01]  /*3190*/  IMAD.X R75, R78, 0x1, R37.reuse, P6 ;  /* 0x000000014e4b7824 */ /* 0x100fe200030e0625 */
[----:B------:R-:W-:Y:S01]  /*31a0*/  ISETP.NE.U32.AND P6, PT, R38, RZ, PT ;  /* 0x000000ff2600720c */ /* 0x000fe20003fc5070 */
[----:B------:R2:W-:Y:S01]  /*31b0*/  LDGSTS.E.BYPASS.LTC128B.128 [R237+0xa100], [R90.64], !P5 ;  /* 0x0a1000005aed7fae */ /* 0x0005e2000e901d4e */
[----:B------:R-:W-:Y:S02]  /*31c0*/  IADD3.X R73, RZ, R76, R37, P1, P0 ;  /* 0x0000004cff497210 */ /* 0x000fe40000fe0425 */
[----:B------:R-:W-:Y:S01]  /*31d0*/  ISETP.NE.U32.AND P0, PT, R209, RZ, PT ;  /* 0x000000ffd100720c */ /* 0x000fe20003f05070 */
[----:B------:R2:W-:Y:S08]  /*31e0*/  LDGSTS.E.BYPASS.LTC128B.128 [R237+0xe100], [R74.64], !P4 ;  /* 0x0e1000004aed7fae */ /* 0x0005f0000e101d4e */
[----:B------:R2:W-:Y:S04]  /*31f0*/  LDGSTS.E.BYPASS.LTC128B.128.ZFILL [R237+0xb100], [R80.64], P6 ;  /* 0x0b10000050ed7fae */ /* 0x0005e8000b141d4e */
[----:B------:R2:W-:Y:S02]  /*3200*/  LDGSTS.E.BYPASS.LTC128B.128.ZFILL [R237+0xf100], [R72.64], P0 ;  /* 0x0f10000048ed7fae */ /* 0x0005e40008141d4e */
.L_x_556:
[----:B------:R-:W-:Y:S01]  /*3210*/  LOP3.LUT R0, R7, 0xffffffe0, RZ, 0xc0, !PT ;  /* 0xffffffe007007812 */ /* 0x000fe200078ec0ff */
[----:B------:R-:W-:Y:S01]  /*3220*/  UMOV UR4, 0xffffff80 ;  /* 0xffffff8000047882 */ /* 0x000fe20000000000 */
[----:B------:R-:W-:Y:S01]  /*3230*/  LEA.HI R37, R112, R5, RZ, 0x2 ;  /* 0x0000000570257211 */ /* 0x000fe200078f10ff */
[----:B------:R-:W-:Y:S01]  /*3240*/  UIMAD UR4, UR7, UR4, 0x81 ;  /* 0x00000081070474a4 */ /* 0x000fe2000f8e0204 */
[----:B------:R-:W-:Y:S01]  /*3250*/  SHF.R.S32.HI R38, RZ, 0x1f, R6 ;  /* 0x0000001fff267819 */ /* 0x000fe20000011406 */
[----:B------:R-:W-:Y:S01]  /*3260*/  IMAD.IADD R0, R5, 0x1, -R0 ;  /* 0x0000000105007824 */ /* 0x000fe200078e0a00 */
[----:B------:R-:W-:Y:S01]  /*3270*/  LOP3.LUT R37, R37, 0xfffffffc, RZ, 0xc0, !PT ;  /* 0xfffffffc25257812 */ /* 0x000fe200078ec0ff */
[----:B------:R-:W-:Y:S01]  /*3280*/  IMAD.SHL.U32 R232, R4, 0x2, RZ ;  /* 0x0000000204e87824 */ /* 0x000fe200078e00ff */
[----:B------:R-:W-:Y:S01]  /*3290*/  LEA.HI R38, R38, R6, RZ, 0x3 ;  /* 0x0000000626267211 */ /* 0x000fe200078f18ff */
[----:B------:R-:W0:Y:S01]  /*32a0*/  LDGDEPBAR ;  /* 0x00000000000079af */ /* 0x000e220000000000 */
[----:B------:R-:W-:Y:S01]  /*32b0*/  SHF.R.S32.HI R7, RZ, 0x1f, R0 ;  /* 0x0000001fff077819 */ /* 0x000fe20000011400 */
[----:B------:R-:W-:Y:S01]  /*32c0*/  IMAD.IADD R37, R5, 0x1, -R37 ;  /* 0x0000000105257824 */ /* 0x000fe200078e0a25 */
[----:B------:R-:W-:Y:S01]  /*32d0*/  LOP3.LUT R38, R38, 0xffffff8, RZ, 0xc0, !PT ;  /* 0x0ffffff826267812 */ /* 0x000fe200078ec0ff */
[--C-:B------:R-:W-:Y:S01]  /*32e0*/  IMAD R230, R3, 0x2, R232.reuse ;  /* 0x0000000203e67824 */ /* 0x100fe200078e02e8 */
[----:B------:R-:W-:Y:S01]  /*32f0*/  LEA.HI R5, R7, R0, RZ, 0x2 ;  /* 0x0000000007057211 */ /* 0x000fe200078f10ff */
[----:B------:R-:W-:Y:S01]  /*3300*/  IMAD R229, R2, 0x2, R232 ;  /* 0x0000000202e57824 */ /* 0x000fe200078e02e8 */
[----:B------:R-:W-:Y:S01]  /*3310*/  LEA.HI R7, R37, R37, RZ, 0x1 ;  /* 0x0000002525077211 */ /* 0x000fe200078f08ff */
[----:B------:R-:W-:Y:S01]  /*3320*/  IMAD.IADD R38, R6, 0x1, -R38 ;  /* 0x0000000106267824 */ /* 0x000fe200078e0a26 */
[----:B------:R-:W-:Y:S01]  /*3330*/  PLOP3.LUT P1, PT, PT, PT, UP1, 0x80, 0x0 ;  /* 0x000000000000781c */ /* 0x000fe20003f2f018 */
[----:B------:R-:W-:Y:S01]  /*3340*/  IMAD R228, R2, 0x2, R230 ;  /* 0x0000000202e47824 */ /* 0x000fe200078e02e6 */
[----:B------:R-:W-:Y:S01]  /*3350*/  LEA.HI.SX32 R6, R5, UR10, 0x1e ;  /* 0x0000000a05067c11 */ /* 0x000fe2000f8ff2ff */
[----:B------:R-:W-:Y:S01]  /*3360*/  LDSM.16.MT88.4 R124, [R232+0x100] ;  /* 0x00010000e87c783b */ /* 0x000fe20000004200 */
[----:B------:R-:W-:-:S02]  /*3370*/  LOP3.LUT R7, R7, 0x1ffffffe, RZ, 0xc0, !PT ;  /* 0x1ffffffe07077812 */ /* 0x000fc400078ec0ff */
[----:B------:R-:W-:Y:S01]  /*3380*/  PLOP3.LUT P0, PT, PT, PT, UP1, 0x80, 0x0 ;  /* 0x000000000000781c */ /* 0x000fe20003f0f018 */
[----:B------:R-:W-:Y:S01]  /*3390*/  IMAD R6, R38, 0x10, R6 ;  /* 0x0000001026067824 */ /* 0x000fe200078e0206 */
[----:B------:R-:W-:Y:S01]  /*33a0*/  LOP3.LUT R208, R5, 0x7ffffffc, RZ, 0xc0, !PT ;  /* 0x7ffffffc05d07812 */ /* 0x000fe200078ec0ff */
[----:B------:R-:W-:Y:S01]  /*33b0*/  IMAD.IADD R7, R37, 0x1, -R7 ;  /* 0x0000000125077824 */ /* 0x000fe200078e0a07 */
[----:B--2---:R-:W-:Y:S03]  /*33c0*/  LDSM.16.MT88.4 R88, [R228+0x100] ;  /* 0x00010000e458783b */ /* 0x004fe60000004200 */
[----:B------:R-:W-:Y:S01]  /*33d0*/  IMAD R207, R7, 0x8, R6 ;  /* 0x0000000807cf7824 */ /* 0x000fe200078e0206 */
[----:B------:R-:W-:Y:S01]  /*33e0*/  LDSM.16.MT88.4 R80, [R229+0x100] ;  /* 0x00010000e550783b */ /* 0x000fe20000004200 */
[----:B------:R-:W-:Y:S02]  /*33f0*/  IMAD.IADD R208, R0, 0x1, -R208 ;  /* 0x0000000100d07824 */ /* 0x000fe400078e0ad0 */
[----:B------:R-:W-:Y:S01]  /*3400*/  @P1 IMAD.HI.U32 R7, R207, c[0x0][0x2c8], RZ ;  /* 0x0000b200cf071a27 */ /* 0x000fe200078e00ff */
[----:B------:R-:W-:Y:S03]  /*3410*/  LDSM.16.MT88.4 R96, [R232+0x4100] ;  /* 0x00410000e860783b */ /* 0x000fe60000004200 */
[----:B------:R-:W-:Y:S01]  /*3420*/  IMAD.MOV.U32 R6, RZ, RZ, R207 ;  /* 0x000000ffff067224 */ /* 0x000fe200078e00cf */
[----:B------:R-:W-:Y:S01]  /*3430*/  @P0 SHF.R.U32.HI R6, RZ, c[0x0][0x2cc], R7 ;  /* 0x0000b300ff060a19 */ /* 0x000fe20000011607 */
[----:B------:R-:W-:Y:S01]  /*3440*/  IMAD.U32 R0, RZ, RZ, UR4 ;  /* 0x00000004ff007e24 */ /* 0x000fe2000f8e00ff */
[----:B------:R-:W-:Y:S01]  /*3450*/  LDSM.16.MT88.4 R100, [R230+0x4100] ;  /* 0x00410000e664783b */ /* 0x000fe20000004200 */
[----:B------:R-:W-:Y:S01]  /*3460*/  IMAD.SHL.U32 R208, R208, 0x2, RZ ;  /* 0x00000002d0d07824 */ /* 0x000fe200078e00ff */
[----:B------:R-:W-:-:S02]  /*3470*/  ULDC.64 UR4, c[0x0][0x2c8] ;  /* 0x0000b20000047ab9 */ /* 0x000fc40000000a00 */
[----:B------:R-:W1:Y:S02]  /*3480*/  SHFL.IDX PT, R76, R6, RZ, 0x1c1f ;  /* 0x001c1fff064c7589 */ /* 0x000e6400000e0000 */
[----:B------:R-:W-:Y:S02]  /*3490*/  IADD3 R0, -R208, UR8, R0 ;  /* 0x00000008d0007c10 */ /* 0x000fe4000fffe100 */
[----:B------:R-:W2:Y:S02]  /*34a0*/  SHFL.IDX PT, R6, R6, 0x1, 0x1c1f ;  /* 0x003c1f0006067f89 */ /* 0x000ea400000e0000 */
[----:B------:R-:W-:Y:S02]  /*34b0*/  IADD3 R5, R0, -UR12, RZ ;  /* 0x8000000c00057c10 */ /* 0x000fe4000fffe0ff */
[----:B------:R-:W-:Y:S01]  /*34c0*/  IADD3 R0, -R208, UR22, RZ ;  /* 0x00000016d0007c10 */ /* 0x000fe2000fffe1ff */
[----:B------:R-:W-:Y:S01]  /*34d0*/  LDSM.16.MT88.4 R108, [R229+0x4100] ;  /* 0x00410000e56c783b */ /* 0x000fe20000004200 */
[----:B------:R-:W3:Y:S01]  /*34e0*/  @UP1 S2UR UR22, SR_CTAID.X ;  /* 0x00000000001619c3 */ /* 0x000ee20000002500 */
[----:B-1----:R-:W-:-:S02]  /*34f0*/  IMAD.IADD R76, R5, 0x1, R76 ;  /* 0x00000001054c7824 */ /* 0x002fc400078e024c */
[----:B--2---:R-:W-:-:S03]  /*3500*/  IMAD.IADD R5, R5, 0x1, R6 ;  /* 0x0000000105057824 */ /* 0x004fc600078e0206 */
[----:B------:R-:W-:-:S04]  /*3510*/  IMNMX R76, R0, R76, PT ;  /* 0x0000004c004c7217 */ /* 0x000fc80003800200 */
[----:B------:R-:W-:Y:S01]  /*3520*/  ISETP.GT.AND P0, PT, R76, RZ, PT ;  /* 0x000000ff4c00720c */ /* 0x000fe20003f04270 */
[----:B---3--:R-:W-:Y:S01]  /*3530*/  @UP1 USHF.L.U32 UR22, UR22, 0x7, URZ ;  /* 0x0000000716161899 */ /* 0x008fe2000800063f */
[----:B------:R-:W-:Y:S02]  /*3540*/  IMNMX R0, R0, R5, PT ;  /* 0x0000000500007217 */ /* 0x000fe40003800200 */
[----:B------:R-:W-:Y:S01]  /*3550*/  FSEL R73, R68, -INF , P0 ;  /* 0xff80000044497808 */ /* 0x000fe20000000000 */
[----:B------:R-:W-:Y:S01]  /*3560*/  UIMAD.WIDE.U32 UR22, UR22, UR4, URZ ;  /* 0x00000004161672a5 */ /* 0x000fe2000f8e003f */
[----:B------:R-:W-:Y:S02]  /*3570*/  ISETP.GT.AND P0, PT, R0, 0x1, PT ;  /* 0x000000010000780c */ /* 0x000fe40003f04270 */
[----:B------:R-:W-:Y:S01]  /*3580*/  ISETP.GT.AND P6, PT, R76, 0x1, PT ;  /* 0x000000014c00780c */ /* 0x000fe20003fc4270 */
[----:B------:R-:W-:Y:S01]  /*3590*/  @UP1 USHF.R.U32.HI UR10, URZ, UR5, UR23 ;  /* 0x000000053f0a1299 */ /* 0x000fe20008011617 */
[----:B------:R-:W-:-:S02]  /*35a0*/  FSEL R71, R71, -INF , P0 ;  /* 0xff80000047477808 */ /* 0x000fc40000000000 */
[----:B------:R-:W-:Y:S01]  /*35b0*/  ISETP.GT.AND P0, PT, R0, 0x8, PT ;  /* 0x000000080000780c */ /* 0x000fe20003f04270 */
[----:B------:R-:W-:Y:S01]  /*35c0*/  UIADD3 UR10, UR10, UR8, -UR12 ;  /* 0x000000080a0a7290 */ /* 0x000fe2000fffe80c */
[----:B------:R-:W-:Y:S02]  /*35d0*/  FSEL R72, R69, -INF , P6 ;  /* 0xff80000045487808 */ /* 0x000fe40003000000 */
[----:B------:R-:W-:Y:S01]  /*35e0*/  FSEL R69, R66, -INF , P0 ;  /* 0xff80000042457808 */ /* 0x000fe20000000000 */
[----:B------:R-:W-:Y:S01]  /*35f0*/  USHF.R.S32.HI UR4, URZ, 0x1f, UR10 ;  /* 0x0000001f3f047899 */ /* 0x000fe2000801140a */
[----:B------:R-:W-:Y:S02]  /*3600*/  ISETP.GT.AND P0, PT, R76, 0x11, PT ;  /* 0x000000114c00780c */ /* 0x000fe40003f04270 */
[----:B------:R-:W-:Y:S01]  /*3610*/  ISETP.GT.AND P1, PT, R0, RZ, PT ;  /* 0x000000ff0000720c */ /* 0x000fe20003f24270 */
[----:B------:R-:W-:Y:S01]  /*3620*/  ULEA.HI UR4, UR4, UR10, URZ, 0x7 ;  /* 0x0000000a04047291 */ /* 0x000fe2000f8f383f */
[----:B------:R-:W-:Y:S01]  /*3630*/  FSEL R5, R61, -INF , P0 ;  /* 0xff8000003d057808 */ /* 0x000fe20000000000 */
[----:B------:R-:W-:Y:S01]  /*3640*/  UIADD3 UR10, UR7, -0x2, URZ ;  /* 0xfffffffe070a7890 */ /* 0x000fe2000fffe03f */
[----:B------:R-:W-:Y:S01]  /*3650*/  ISETP.GT.AND P6, PT, R76, 0x8, PT ;  /* 0x000000084c00780c */ /* 0x000fe20003fc4270 */
[----:B------:R-:W-:Y:S01]  /*3660*/  USHF.R.S32.HI UR5, URZ, 0x7, UR4 ;  /* 0x000000073f057899 */ /* 0x000fe20008011404 */
[----:B------:R-:W-:-:S02]  /*3670*/  ISETP.GT.AND P0, PT, R0, 0x11, PT ;  /* 0x000000110000780c */ /* 0x000fc40003f04270 */
[----:B------:R-:W-:Y:S01]  /*3680*/  FSEL R70, R70, -INF , P1 ;  /* 0xff80000046467808 */ /* 0x000fe20000800000 */
[----:B------:R-:W-:Y:S01]  /*3690*/  UISETP.LT.AND UP0, UPT, URZ, UR5, UPT ;  /* 0x000000053f00728c */ /* 0x000fe2000bf01270 */
[----:B------:R-:W-:Y:S02]  /*36a0*/  ISETP.GT.AND P1, PT, R76, 0x9, PT ;  /* 0x000000094c00780c */ /* 0x000fe40003f24270 */
[----:B------:R-:W-:Y:S01]  /*36b0*/  FSEL R75, R64, -INF , P6 ;  /* 0xff800000404b7808 */ /* 0x000fe20003000000 */
[----:B------:R-:W-:Y:S01]  /*36c0*/  USEL UR5, URZ, UR5, !UP0 ;  /* 0x000000053f057287 */ /* 0x000fe2000c000000 */
[----:B------:R-:W-:Y:S02]  /*36d0*/  FSEL R92, R63, -INF , P0 ;  /* 0xff8000003f5c7808 */ /* 0x000fe40000000000 */
[----:B------:R-:W-:Y:S01]  /*36e0*/  ISETP.GT.AND P6, PT, R76, 0x10, PT ;  /* 0x000000104c00780c */ /* 0x000fe20003fc4270 */
[----:B------:R-:W-:Y:S01]  /*36f0*/  UISETP.GE.AND UP0, UPT, UR10, UR5, UPT ;  /* 0x000000050a00728c */ /* 0x000fe2000bf06270 */
[----:B------:R-:W-:-:S02]  /*3700*/  ISETP.GT.AND P0, PT, R0, 0x18, PT ;  /* 0x000000180000780c */ /* 0x000fc40003f04270 */
[----:B------:R-:W-:Y:S02]  /*3710*/  FSEL R74, R65, -INF , P1 ;  /* 0xff800000414a7808 */ /* 0x000fe40000800000 */
[----:B------:R-:W-:Y:S02]  /*3720*/  ISETP.GT.AND P1, PT, R0, 0x9, PT ;  /* 0x000000090000780c */ /* 0x000fe40003f24270 */
[----:B------:R-:W-:Y:S02]  /*3730*/  FSEL R7, R60, -INF , P6 ;  /* 0xff8000003c077808 */ /* 0x000fe40003000000 */
[----:B------:R-:W-:Y:S02]  /*3740*/  FSEL R105, R58, -INF , P0 ;  /* 0xff8000003a697808 */ /* 0x000fe40000000000 */
[C---:B------:R-:W-:Y:S02]  /*3750*/  ISETP.GT.AND P6, PT, R76.reuse, 0x18, PT ;  /* 0x000000184c00780c */ /* 0x040fe40003fc4270 */
[----:B------:R-:W-:-:S02]  /*3760*/  ISETP.GT.AND P0, PT, R76, 0x21, PT ;  /* 0x000000214c00780c */ /* 0x000fc40003f04270 */
[----:B------:R-:W-:Y:S02]  /*3770*/  FSEL R68, R67, -INF , P1 ;  /* 0xff80000043447808 */ /* 0x000fe40000800000 */
[----:B------:R-:W-:Y:S02]  /*3780*/  ISETP.GT.AND P1, PT, R0, 0x10, PT ;  /* 0x000000100000780c */ /* 0x000fe40003f24270 */
[----:B------:R-:W-:Y:S02]  /*3790*/  FSEL R6, R56, -INF , P6 ;  /* 0xff80000038067808 */ /* 0x000fe40003000000 */
[----:B------:R-:W-:Y:S02]  /*37a0*/  FSEL R39, R53, -INF , P0 ;  /* 0xff80000035277808 */ /* 0x000fe40000000000 */
[----:B------:R-:W-:Y:S02]  /*37b0*/  ISETP.GT.AND P6, PT, R76, 0x20, PT ;  /* 0x000000204c00780c */ /* 0x000fe40003fc4270 */
        /* <DEDUP_REMOVED lines=18> */
[----:B------:R-:W-:-:S02]  /*38e0*/  FMNMX.FTZ R44, R73, R72, !PT ;  /* 0x00000048492c7209 */ /* 0x000fc40007810000 */
[----:B------:R-:W-:Y:S02]  /*38f0*/  FSEL R195, R54, -INF , P1 ;  /* 0xff80000036c37808 */ /* 0x000fe40000800000 */
[C---:B------:R-:W-:Y:S02]  /*3900*/  ISETP.GT.AND P1, PT, R76.reuse, 0x29, PT ;  /* 0x000000294c00780c */ /* 0x040fe40003f24270 */
[C---:B------:R-:W-:Y:S02]  /*3910*/  ISETP.GT.AND P6, PT, R76.reuse, 0x38, PT ;  /* 0x000000384c00780c */ /* 0x040fe40003fc4270 */
[----:B------:R-:W-:Y:S02]  /*3920*/  FSEL R192, R47, -INF , P0 ;  /* 0xff8000002fc07808 */ /* 0x000fe40000000000 */
[----:B------:R-:W-:Y:S02]  /*3930*/  FMNMX.FTZ R44, R75, R44, !PT ;  /* 0x0000002c4b2c7209 */ /* 0x000fe40007810000 */
[----:B------:R-:W-:-:S02]  /*3940*/  ISETP.GT.AND P0, PT, R76, 0x39, PT ;  /* 0x000000394c00780c */ /* 0x000fc40003f04270 */
[----:B------:R-:W-:Y:S02]  /*3950*/  FSEL R38, R49, -INF , P1 ;  /* 0xff80000031267808 */ /* 0x000fe40000800000 */
[----:B------:R-:W-:Y:S02]  /*3960*/  ISETP.GT.AND P1, PT, R0, 0x29, PT ;  /* 0x000000290000780c */ /* 0x000fe40003f24270 */
[----:B------:R-:W-:Y:S02]  /*3970*/  FSEL R145, R40, -INF , P6 ;  /* 0xff80000028917808 */ /* 0x000fe40003000000 */
[----:B------:R-:W-:Y:S02]  /*3980*/  FMNMX.FTZ R40, R74, R44, !PT ;  /* 0x0000002c4a287209 */ /* 0x000fe40007810000 */
[----:B------:R-:W-:Y:S02]  /*3990*/  FSEL R144, R41, -INF , P0 ;  /* 0xff80000029907808 */ /* 0x000fe40000000000 */
[----:B------:R-:W-:-:S02]  /*39a0*/  ISETP.GT.AND P0, PT, R0, 0x39, PT ;  /* 0x000000390000780c */ /* 0x000fc40003f04270 */
[----:B------:R-:W-:Y:S02]  /*39b0*/  FSEL R193, R51, -INF , P1 ;  /* 0xff80000033c17808 */ /* 0x000fe40000800000 */
[----:B------:R-:W-:Y:S02]  /*39c0*/  ISETP.GT.AND P1, PT, R0, 0x30, PT ;  /* 0x000000300000780c */ /* 0x000fe40003f24270 */
[----:B------:R-:W-:Y:S02]  /*39d0*/  FMNMX.FTZ R40, R7, R40, !PT ;  /* 0x0000002807287209 */ /* 0x000fe40007810000 */
[----:B------:R-:W-:Y:S02]  /*39e0*/  FSEL R182, R43, -INF , P0 ;  /* 0xff8000002bb67808 */ /* 0x000fe40000000000 */
[----:B------:R-:W-:Y:S02]  /*39f0*/  ISETP.GT.AND P0, PT, R76, 0x41, PT ;  /* 0x000000414c00780c */ /* 0x000fe40003f04270 */
[----:B------:R-:W-:-:S02]  /*3a00*/  FSEL R147, R46, -INF , P1 ;  /* 0xff8000002e937808 */ /* 0x000fc40000800000 */
[----:B------:R-:W-:Y:S02]  /*3a10*/  FMNMX.FTZ R40, R5, R40, !PT ;  /* 0x0000002805287209 */ /* 0x000fe40007810000 */
[----:B------:R-:W-:Y:S02]  /*3a20*/  ISETP.GT.AND P1, PT, R0, 0x38, PT ;  /* 0x000000380000780c */ /* 0x000fe40003f24270 */
[----:B------:R-:W-:Y:S02]  /*3a30*/  FSEL R159, R33, -INF , P0 ;  /* 0xff800000219f7808 */ /* 0x000fe40000000000 */
[----:B------:R-:W-:Y:S02]  /*3a40*/  ISETP.GT.AND P6, PT, R76, 0x40, PT ;  /* 0x000000404c00780c */ /* 0x000fe40003fc4270 */
[----:B------:R-:W-:Y:S02]  /*3a50*/  FMNMX.FTZ R33, R6, R40, !PT ;  /* 0x0000002806217209 */ /* 0x000fe40007810000 */
[----:B------:R-:W-:-:S02]  /*3a60*/  FSEL R183, R42, -INF , P1 ;  /* 0xff8000002ab77808 */ /* 0x000fc40000800000 */
[----:B------:R-:W-:Y:S02]  /*3a70*/  ISETP.GT.AND P1, PT, R0, 0x40, PT ;  /* 0x000000400000780c */ /* 0x000fe40003f24270 */
[----:B------:R-:W-:Y:S02]  /*3a80*/  FSEL R158, R32, -INF , P6 ;  /* 0xff800000209e7808 */ /* 0x000fe40003000000 */
[----:B------:R-:W-:Y:S02]  /*3a90*/  FMNMX.FTZ R33, R84, R33, !PT ;  /* 0x0000002154217209 */ /* 0x000fe40007810000 */
[----:B------:R-:W-:Y:S02]  /*3aa0*/  FMNMX.FTZ R32, R70, R71, !PT ;  /* 0x0000004746207209 */ /* 0x000fe40007810000 */
[----:B------:R-:W-:Y:S02]  /*3ab0*/  FSEL R162, R34, -INF , P1 ;  /* 0xff80000022a27808 */ /* 0x000fe40000800000 */
[----:B------:R-:W-:-:S02]  /*3ac0*/  ISETP.GT.AND P0, PT, R0, 0x41, PT ;  /* 0x000000410000780c */ /* 0x000fc40003f04270 */
[----:B------:R-:W-:Y:S02]  /*3ad0*/  ISETP.GT.AND P1, PT, R76, 0x48, PT ;  /* 0x000000484c00780c */ /* 0x000fe40003f24270 */
[----:B------:R-:W-:Y:S02]  /*3ae0*/  FMNMX.FTZ R33, R211, R33, !PT ;  /* 0x00000021d3217209 */ /* 0x000fe40007810000 */
[----:B------:R-:W-:Y:S02]  /*3af0*/  FMNMX.FTZ R32, R69, R32, !PT ;  /* 0x0000002045207209 */ /* 0x000fe40007810000 */
[----:B------:R-:W-:Y:S02]  /*3b00*/  FSEL R163, R35, -INF , P0 ;  /* 0xff80000023a37808 */ /* 0x000fe40000000000 */
[----:B------:R-:W-:Y:S02]  /*3b10*/  FSEL R161, R28, -INF , P1 ;  /* 0xff8000001ca17808 */ /* 0x000fe40000800000 */
[----:B------:R-:W-:-:S02]  /*3b20*/  ISETP.GT.AND P0, PT, R76, 0x49, PT ;  /* 0x000000494c00780c */ /* 0x000fc40003f04270 */
[----:B------:R-:W-:Y:S02]  /*3b30*/  FMNMX.FTZ R28, R39, R33, !PT ;  /* 0x00000021271c7209 */ /* 0x000fe40007810000 */
[----:B------:R-:W-:Y:S02]  /*3b40*/  FMNMX.FTZ R32, R68, R32, !PT ;  /* 0x0000002044207209 */ /* 0x000fe40007810000 */
[----:B------:R-:W-:Y:S02]  /*3b50*/  FSEL R160, R29, -INF , P0 ;  /* 0xff8000001da07808 */ /* 0x000fe40000000000 */
[----:B------:R-:W-:Y:S02]  /*3b60*/  FMNMX.FTZ R28, R210, R28, !PT ;  /* 0x0000001cd21c7209 */ /* 0x000fe40007810000 */
[----:B------:R-:W-:Y:S02]  /*3b70*/  FMNMX.FTZ R29, R93, R32, !PT ;  /* 0x000000205d1d7209 */ /* 0x000fe40007810000 */
[----:B------:R-:W-:Y:S01]  /*3b80*/  ISETP.GT.AND P1, PT, R0, 0x48, PT ;  /* 0x000000480000780c */ /* 0x000fe20003f24270 */
[----:B------:R-:W-:Y:S01]  /*3b90*/  LDSM.16.MT88.4 R32, [R230+0x4900] ;  /* 0x00490000e620783b */ /* 0x000fe20000004200 */
[----:B------:R-:W-:-:S02]  /*3ba0*/  FMNMX.FTZ R28, R38, R28, !PT ;  /* 0x0000001c261c7209 */ /* 0x000fc40007810000 */
[----:B------:R-:W-:Y:S02]  /*3bb0*/  FMNMX.FTZ R29, R92, R29, !PT ;  /* 0x0000001d5c1d7209 */ /* 0x000fe40007810000 */
[----:B------:R-:W-:Y:S02]  /*3bc0*/  ISETP.GT.AND P0, PT, R0, 0x49, PT ;  /* 0x000000490000780c */ /* 0x000fe40003f04270 */
        /* <DEDUP_REMOVED lines=11> */
[----:B------:R-:W-:Y:S01]  /*3c80*/  FMNMX.FTZ R24, R195, R24, !PT ;  /* 0x00000018c3187209 */ /* 0x000fe20007810000 */
[----:B------:R-:W-:Y:S01]  /*3c90*/  LDSM.16.MT88.4 R28, [R229+0x4900] ;  /* 0x00490000e51c783b */ /* 0x000fe20000004200 */
[----:B------:R-:W-:Y:S02]  /*3ca0*/  ISETP.GT.AND P1, PT, R0, 0x50, PT ;  /* 0x000000500000780c */ /* 0x000fe40003f24270 */
[----:B------:R-:W-:Y:S02]  /*3cb0*/  FMNMX.FTZ R25, R144, R25, !PT ;  /* 0x0000001990197209 */ /* 0x000fe40007810000 */
[----:B------:R-:W-:Y:S02]  /*3cc0*/  FMNMX.FTZ R24, R37, R24, !PT ;  /* 0x0000001825187209 */ /* 0x000fe40007810000 */
[----:B------:R-:W-:-:S02]  /*3cd0*/  FSEL R169, R26, -INF , P1 ;  /* 0xff8000001aa97808 */ /* 0x000fc40000800000 */
[----:B------:R-:W-:Y:S02]  /*3ce0*/  ISETP.GT.AND P0, PT, R0, 0x51, PT ;  /* 0x000000510000780c */ /* 0x000fe40003f04270 */
[----:B------:R-:W-:Y:S02]  /*3cf0*/  ISETP.GT.AND P1, PT, R76, 0x58, PT ;  /* 0x000000584c00780c */ /* 0x000fe40003f24270 */
[----:B------:R-:W-:Y:S02]  /*3d00*/  FMNMX.FTZ R25, R158, R25, !PT ;  /* 0x000000199e197209 */ /* 0x000fe40007810000 */
[----:B------:R-:W-:Y:S02]  /*3d10*/  FMNMX.FTZ R24, R194, R24, !PT ;  /* 0x00000018c2187209 */ /* 0x000fe40007810000 */
[----:B------:R-:W-:Y:S02]  /*3d20*/  FSEL R168, R27, -INF , P0 ;  /* 0xff8000001ba87808 */ /* 0x000fe40000000000 */
[----:B------:R-:W-:-:S02]  /*3d30*/  FSEL R171, R20, -INF , P1 ;  /* 0xff80000014ab7808 */ /* 0x000fc40000800000 */
[----:B------:R-:W-:Y:S02]  /*3d40*/  ISETP.GT.AND P0, PT, R76, 0x59, PT ;  /* 0x000000594c00780c */ /* 0x000fe40003f04270 */
[----:B------:R-:W-:Y:S02]  /*3d50*/  FMNMX.FTZ R20, R159, R25, !PT ;  /* 0x000000199f147209 */ /* 0x000fe40007810000 */
[----:B------:R-:W-:Y:S02]  /*3d60*/  FMNMX.FTZ R24, R193, R24, !PT ;  /* 0x00000018c1187209 */ /* 0x000fe40007810000 */
[----:B------:R-:W-:Y:S02]  /*3d70*/  FSEL R170, R21, -INF , P0 ;  /* 0xff80000015aa7808 */ /* 0x000fe40000000000 */
[----:B------:R-:W-:Y:S02]  /*3d80*/  FMNMX.FTZ R20, R161, R20, !PT ;  /* 0x00000014a1147209 */ /* 0x000fe40007810000 */
[----:B------:R-:W-:-:S02]  /*3d90*/  FMNMX.FTZ R21, R147, R24, !PT ;  /* 0x0000001893157209 */ /* 0x000fc40007810000 */
[----:B------:R-:W-:Y:S01]  /*3da0*/  ISETP.GT.AND P1, PT, R0, 0x58, PT ;  /* 0x000000580000780c */ /* 0x000fe20003f24270 */
[----:B------:R-:W-:Y:S01]  /*3db0*/  LDSM.16.MT88.4 R24, [R232+0x900] ;  /* 0x00090000e818783b */ /* 0x000fe20000004200 */
[----:B------:R-:W-:Y:S02]  /*3dc0*/  FMNMX.FTZ R20, R160, R20, !PT ;  /* 0x00000014a0147209 */ /* 0x000fe40007810000 */
[----:B------:R-:W-:Y:S02]  /*3dd0*/  FMNMX.FTZ R21, R192, R21, !PT ;  /* 0x00000015c0157209 */ /* 0x000fe40007810000 */
[----:B------:R-:W-:Y:S02]  /*3de0*/  ISETP.GT.AND P0, PT, R0, 0x59, PT ;  /* 0x000000590000780c */ /* 0x000fe40003f04270 */
        /* <DEDUP_REMOVED lines=10> */
[----:B------:R-:W-:Y:S02]  /*3e90*/  FMNMX.FTZ R17, R171, R20, !PT ;  /* 0x00000014ab117209 */ /* 0x000fe40007810000 */
[----:B------:R-:W-:Y:S01]  /*3ea0*/  FMNMX.FTZ R16, R162, R16, !PT ;  /* 0x00000010a2107209 */ /* 0x000fe20007810000 */
[----:B------:R-:W-:Y:S01]  /*3eb0*/  LDSM.16.MT88.4 R20, [R230+0x900] ;  /* 0x00090000e614783b */ /* 0x000fe20000004200 */
[----:B------:R-:W-:Y:S02]  /*3ec0*/  ISETP.GT.AND P1, PT, R76, 0x68, PT ;  /* 0x000000684c00780c */ /* 0x000fe40003f24270 */
[----:B------:R-:W-:-:S02]  /*3ed0*/  FMNMX.FTZ R17, R170, R17, !PT ;  /* 0x00000011aa117209 */ /* 0x000fc40007810000 */
[----:B------:R-:W-:Y:S02]  /*3ee0*/  FMNMX.FTZ R16, R163, R16, !PT ;  /* 0x00000010a3107209 */ /* 0x000fe40007810000 */
[----:B------:R-:W-:Y:S02]  /*3ef0*/  FSEL R155, R148, -INF , P1 ;  /* 0xff800000949b7808 */ /* 0x000fe40000800000 */
[C---:B------:R-:W-:Y:S02]  /*3f00*/  ISETP.GT.AND P0, PT, R76.reuse, 0x69, PT ;  /* 0x000000694c00780c */ /* 0x040fe40003f04270 */
[----:B------:R-:W-:Y:S02]  /*3f10*/  ISETP.GT.AND P1, PT, R76, 0x70, PT ;  /* 0x000000704c00780c */ /* 0x000fe40003f24270 */
[----:B------:R-:W-:Y:S02]  /*3f20*/  FMNMX.FTZ R17, R157, R17, !PT ;  /* 0x000000119d117209 */ /* 0x000fe40007810000 */
[----:B------:R-:W-:-:S02]  /*3f30*/  FMNMX.FTZ R16, R165, R16, !PT ;  /* 0x00000010a5107209 */ /* 0x000fc40007810000 */
[----:B------:R-:W-:Y:S02]  /*3f40*/  FSEL R154, R149, -INF , P0 ;  /* 0xff800000959a7808 */ /* 0x000fe40000000000 */
[----:B------:R-:W-:Y:S02]  /*3f50*/  FSEL R133, R12, -INF , P1 ;  /* 0xff8000000c857808 */ /* 0x000fe40000800000 */
[----:B------:R-:W-:Y:S02]  /*3f60*/  ISETP.GT.AND P0, PT, R76, 0x71, PT ;  /* 0x000000714c00780c */ /* 0x000fe40003f04270 */
[----:B------:R-:W-:Y:S02]  /*3f70*/  FMNMX.FTZ R12, R156, R17, !PT ;  /* 0x000000119c0c7209 */ /* 0x000fe40007810000 */
[----:B------:R-:W-:Y:S02]  /*3f80*/  FMNMX.FTZ R16, R166, R16, !PT ;  /* 0x00000010a6107209 */ /* 0x000fe40007810000 */
[----:B------:R-:W-:-:S02]  /*3f90*/  FSEL R67, R13, -INF , P0 ;  /* 0xff8000000d437808 */ /* 0x000fc40000000000 */
[----:B------:R-:W-:Y:S02]  /*3fa0*/  FMNMX.FTZ R12, R155, R12, !PT ;  /* 0x0000000c9b0c7209 */ /* 0x000fe40007810000 */
[----:B------:R-:W-:Y:S02]  /*3fb0*/  FMNMX.FTZ R13, R169, R16, !PT ;  /* 0x00000010a90d7209 */ /* 0x000fe40007810000 */
[----:B------:R-:W-:Y:S02]  /*3fc0*/  FMNMX.FTZ R12, R154, R12, !PT ;  /* 0x0000000c9a0c7209 */ /* 0x000fe40007810000 */
[----:B------:R-:W-:Y:S02]  /*3fd0*/  FMNMX.FTZ R13, R168, R13, !PT ;  /* 0x0000000da80d7209 */ /* 0x000fe40007810000 */
[----:B------:R-:W-:Y:S02]  /*3fe0*/  ISETP.GT.AND P6, PT, R76, 0x78, PT ;  /* 0x000000784c00780c */ /* 0x000fe40003fc4270 */
[----:B------:R-:W-:-:S02]  /*3ff0*/  ISETP.GT.AND P1, PT, R0, 0x60, PT ;  /* 0x000000600000780c */ /* 0x000fc40003f24270 */
[----:B------:R-:W-:Y:S02]  /*4000*/  FMNMX.FTZ R12, R133, R12, !PT ;  /* 0x0000000c850c7209 */ /* 0x000fe40007810000 */
[----:B------:R-:W-:Y:S02]  /*4010*/  FMNMX.FTZ R13, R167, R13, !PT ;  /* 0x0000000da70d7209 */ /* 0x000fe40007810000 */
[----:B------:R-:W-:Y:S02]  /*4020*/  FSEL R153, R18, -INF , P1 ;  /* 0xff80000012997808 */ /* 0x000fe40000800000 */
[----:B------:R-:W-:Y:S02]  /*4030*/  FSEL R66, R8, -INF , P6 ;  /* 0xff80000008427808 */ /* 0x000fe40003000000 */
[----:B------:R-:W-:Y:S02]  /*4040*/  ISETP.GT.AND P0, PT, R0, 0x61, PT ;  /* 0x000000610000780c */ /* 0x000fe40003f04270 */
[----:B------:R-:W-:-:S02]  /*4050*/  ISETP.GT.AND P1, PT, R76, 0x79, PT ;  /* 0x000000794c00780c */ /* 0x000fc40003f24270 */
[----:B------:R-:W-:Y:S02]  /*4060*/  FMNMX.FTZ R8, R67, R12, !PT ;  /* 0x0000000c43087209 */ /* 0x000fe40007810000 */
[----:B------:R-:W-:Y:S02]  /*4070*/  FMNMX.FTZ R13, R164, R13, !PT ;  /* 0x0000000da40d7209 */ /* 0x000fe40007810000 */
[----:B------:R-:W-:Y:S02]  /*4080*/  FSEL R152, R19, -INF , P0 ;  /* 0xff80000013987808 */ /* 0x000fe40000000000 */
[----:B------:R-:W-:Y:S01]  /*4090*/  FSEL R64, R9, -INF , P1 ;  /* 0xff80000009407808 */ /* 0x000fe20000800000 */
[----:B------:R-:W-:Y:S01]  /*40a0*/  LDSM.16.MT88.4 R16, [R229+0x900] ;  /* 0x00090000e510783b */ /* 0x000fe20000004200 */
[----:B------:R-:W-:Y:S02]  /*40b0*/  FMNMX.FTZ R8, R66, R8, !PT ;  /* 0x0000000842087209 */ /* 0x000fe40007810000 */
[----:B------:R-:W-:-:S02]  /*40c0*/  ISETP.GT.AND P0, PT, R0, 0x68, PT ;  /* 0x000000680000780c */ /* 0x000fc40003f04270 */
[----:B------:R-:W-:Y:S02]  /*40d0*/  FMNMX.FTZ R12, R153, R13, !PT ;  /* 0x0000000d990c7209 */ /* 0x000fe40007810000 */
[----:B------:R-:W-:Y:S02]  /*40e0*/  ISETP.GT.AND P1, PT, R0, 0x69, PT ;  /* 0x000000690000780c */ /* 0x000fe40003f24270 */
[----:B------:R-:W-:Y:S02]  /*40f0*/  FMNMX.FTZ R8, R64, R8, !PT ;  /* 0x0000000840087209 */ /* 0x000fe40007810000 */
[----:B------:R-:W-:Y:S02]  /*4100*/  FSEL R150, R150, -INF , P0 ;  /* 0xff80000096967808 */ /* 0x000fe40000000000 */
[----:B------:R-:W-:Y:S01]  /*4110*/  FMNMX.FTZ R12, R152, R12, !PT ;  /* 0x0000000c980c7209 */ /* 0x000fe20007810000 */
[----:B------:R-:W1:Y:S01]  /*4120*/  SHFL.BFLY PT, R9, R8, 0x2, 0x1f ;  /* 0x0c401f0008097f89 */ /* 0x000e6200000e0000 */
        /* <DEDUP_REMOVED lines=13> */
[----:B------:R-:W-:Y:S02]  /*4200*/  FMNMX.FTZ R0, R61, R12, !PT ;  /* 0x0000000c3d007209 */ /* 0x000fe40007810000 */
[----:B-1----:R-:W-:Y:S01]  /*4210*/  FMNMX.FTZ R10, R9, R8, !PT ;  /* 0x00000008090a7209 */ /* 0x002fe20007810000 */
[----:B------:R-:W-:Y:S01]  /*4220*/  LDSM.16.MT88.4 R12, [R232+0x4900] ;  /* 0x00490000e80c783b */ /* 0x000fe20000004200 */
[----:B------:R-:W-:-:S03]  /*4230*/  FMNMX.FTZ R0, R60, R0, !PT ;  /* 0x000000003c007209 */ /* 0x000fc60007810000 */
[----:B------:R-:W-:Y:S04]  /*4240*/  SHFL.BFLY PT, R9, R10, 0x1, 0x1f ;  /* 0x0c201f000a097f89 */ /* 0x000fe800000e0000 */
[----:B------:R-:W1:Y:S02]  /*4250*/  SHFL.BFLY PT, R8, R0, 0x2, 0x1f ;  /* 0x0c401f0000087f89 */ /* 0x000e6400000e0000 */
[----:B-1----:R-:W-:Y:S02]  /*4260*/  FMNMX.FTZ R8, R0, R8, !PT ;  /* 0x0000000800087209 */ /* 0x002fe40007810000 */
[----:B------:R-:W-:-:S03]  /*4270*/  FMNMX.FTZ R0, R10, R9, !PT ;  /* 0x000000090a007209 */ /* 0x000fc60007810000 */
        /* <DEDUP_REMOVED lines=9> */
[----:B------:R-:W2:Y:S01]  /*4310*/  LDSM.16.MT88.4 R72, [R230+0x100] ;  /* 0x00010000e648783b */ /* 0x000ea20000004200 */
[--C-:B------:R-:W-:Y:S02]  /*4320*/  FFMA.FTZ R51, R7, c[0x0][0x2d0], -R65.reuse ;  /* 0x0000b40007337a23 */ /* 0x100fe40000010841 */
[--C-:B------:R-:W-:Y:S01]  /*4330*/  FFMA.FTZ R50, R5, c[0x0][0x2d0], -R65.reuse ;  /* 0x0000b40005327a23 */ /* 0x100fe20000010841 */
[----:B-1----:R-:W-:Y:S01]  /*4340*/  FMNMX.FTZ R132, R132, R8, !PT ;  /* 0x0000000884847209 */ /* 0x002fe20007810000 */
[--C-:B------:R-:W-:Y:S01]  /*4350*/  FFMA.FTZ R47, R6, c[0x0][0x2d0], -R65.reuse ;  /* 0x0000b400062f7a23 */ /* 0x100fe20000010841 */
[----:B------:R-:W-:Y:S01]  /*4360*/  LDSM.16.MT88.4 R8, [R228+0x900] ;  /* 0x00090000e408783b */ /* 0x000fe20000004200 */
[----:B------:R-:W1:Y:S01]  /*4370*/  MUFU.EX2 R55, R55 ;  /* 0x0000003700377308 */ /* 0x000e620000000800 */
[C---:B------:R-:W-:Y:S01]  /*4380*/  FSETP.NEU.FTZ.AND P0, PT, R132.reuse, -INF , PT ;  /* 0xff8000008400780b */ /* 0x040fe20003f1d000 */
[----:B------:R-:W-:Y:S01]  /*4390*/  FMUL.FTZ R59, R132, c[0x0][0x2d0] ;  /* 0x0000b400843b7a20 */ /* 0x000fe20000410000 */
[----:B------:R-:W3:Y:S01]  /*43a0*/  LDSM.16.MT88.4 R4, [R228+0x4100] ;  /* 0x00410000e404783b */ /* 0x000ee20000004200 */
[----:B------:R-:W-:-:S02]  /*43b0*/  FFMA.FTZ R46, R84, c[0x0][0x2d0], -R65 ;  /* 0x0000b400542e7a23 */ /* 0x000fc40000010841 */
[--C-:B------:R-:W-:Y:S01]  /*43c0*/  FFMA.FTZ R42, R39, c[0x0][0x2d0], -R65.reuse ;  /* 0x0000b400272a7a23 */ /* 0x100fe20000010841 */
[----:B------:R-:W-:Y:S01]  /*43d0*/  FSEL R59, R59, RZ, P0 ;  /* 0x000000ff3b3b7208 */ /* 0x000fe20000000000 */
[----:B------:R-:W-:Y:S01]  /*43e0*/  MUFU.EX2 R53, R53 ;  /* 0x0000003500357308 */ /* 0x000fe20000000800 */
[--C-:B------:R-:W-:Y:S01]  /*43f0*/  FFMA.FTZ R43, R211, c[0x0][0x2d0], -R65.reuse ;  /* 0x0000b400d32b7a23 */ /* 0x100fe20000010841 */
[----:B------:R-:W-:Y:S01]  /*4400*/  PLOP3.LUT P0, PT, PT, PT, UP0, 0x80, 0x0 ;  /* 0x000000000000781c */ /* 0x000fe20003f0f008 */
[----:B------:R-:W-:Y:S02]  /*4410*/  FFMA.FTZ R39, R210, c[0x0][0x2d0], -R65 ;  /* 0x0000b400d2277a23 */ /* 0x000fe40000010841 */
[--C-:B------:R-:W-:Y:S02]  /*4420*/  FFMA.FTZ R58, R70, c[0x0][0x2d0], -R59.reuse ;  /* 0x0000b400463a7a23 */ /* 0x100fe4000001083b */
[--C-:B------:R-:W-:Y:S01]  /*4430*/  FFMA.FTZ R57, R71, c[0x0][0x2d0], -R59.reuse ;  /* 0x0000b40047397a23 */ /* 0x100fe2000001083b */
[----:B------:R-:W4:Y:S01]  /*4440*/  MUFU.EX2 R52, R52 ;  /* 0x0000003400347308 */ /* 0x000f220000000800 */
[--C-:B------:R-:W-:Y:S01]  /*4450*/  FFMA.FTZ R54, R69, c[0x0][0x2d0], -R59.reuse ;  /* 0x0000b40045367a23 */ /* 0x100fe2000001083b */
[----:B-1----:R-:W-:Y:S01]  /*4460*/  F2FP.PACK_AB R112, R55, R56 ;  /* 0x000000383770723e */ /* 0x002fe200000000ff */
[----:B------:R-:W-:-:S02]  /*4470*/  FFMA.FTZ R48, R68, c[0x0][0x2d0], -R59 ;  /* 0x0000b40044307a23 */ /* 0x000fc4000001083b */
[--C-:B------:R-:W-:Y:S02]  /*4480*/  FFMA.FTZ R49, R93, c[0x0][0x2d0], -R59.reuse ;  /* 0x0000b4005d317a23 */ /* 0x100fe4000001083b */
[--C-:B------:R-:W-:Y:S01]  /*4490*/  FFMA.FTZ R45, R92, c[0x0][0x2d0], -R59.reuse ;  /* 0x0000b4005c2d7a23 */ /* 0x100fe2000001083b */
[----:B------:R-:W-:Y:S01]  /*44a0*/  MUFU.EX2 R58, R58 ;  /* 0x0000003a003a7308 */ /* 0x000fe20000000800 */
[--C-:B------:R-:W-:Y:S02]  /*44b0*/  FFMA.FTZ R44, R105, c[0x0][0x2d0], -R59.reuse ;  /* 0x0000b400692c7a23 */ /* 0x100fe4000001083b */
[----:B------:R-:W-:Y:S02]  /*44c0*/  FFMA.FTZ R41, R104, c[0x0][0x2d0], -R59 ;  /* 0x0000b40068297a23 */ /* 0x000fe4000001083b */
[----:B------:R-:W-:Y:S02]  /*44d0*/  FFMA.FTZ R38, R38, c[0x0][0x2d0], -R65 ;  /* 0x0000b40026267a23 */ /* 0x000fe40000010841 */
[--C-:B------:R-:W-:Y:S01]  /*44e0*/  FFMA.FTZ R40, R195, c[0x0][0x2d0], -R59.reuse ;  /* 0x0000b400c3287a23 */ /* 0x100fe2000001083b */
[----:B------:R-:W1:Y:S01]  /*44f0*/  MUFU.EX2 R57, R57 ;  /* 0x0000003900397308 */ /* 0x000e620000000800 */
[----:B----4-:R-:W-:Y:S01]  /*4500*/  F2FP.PACK_AB R114, R52, R53 ;  /* 0x000000353472723e */ /* 0x010fe200000000ff */
[----:B------:R-:W-:-:S02]  /*4510*/  FFMA.FTZ R37, R37, c[0x0][0x2d0], -R59 ;  /* 0x0000b40025257a23 */ /* 0x000fc4000001083b */
[--C-:B------:R-:W-:Y:S02]  /*4520*/  FFMA.FTZ R3, R194, c[0x0][0x2d0], -R59.reuse ;  /* 0x0000b400c2037a23 */ /* 0x100fe4000001083b */
[----:B------:R-:W-:Y:S02]  /*4530*/  FFMA.FTZ R2, R193, c[0x0][0x2d0], -R59 ;  /* 0x0000b400c1027a23 */ /* 0x000fe4000001083b */
[----:B------:R-:W-:Y:S01]  /*4540*/  MUFU.EX2 R54, R54 ;  /* 0x0000003600367308 */ /* 0x000fe20000000800 */
[--C-:B------:R-:W-:Y:S02]  /*4550*/  FFMA.FTZ R134, R134, c[0x0][0x2d0], -R65.reuse ;  /* 0x0000b40086867a23 */ /* 0x100fe40000010841 */
[--C-:B------:R-:W-:Y:S02]  /*4560*/  FFMA.FTZ R135, R135, c[0x0][0x2d0], -R65.reuse ;  /* 0x0000b40087877a23 */ /* 0x100fe40000010841 */
[--C-:B------:R-:W-:Y:S02]  /*4570*/  FFMA.FTZ R145, R145, c[0x0][0x2d0], -R65.reuse ;  /* 0x0000b40091917a23 */ /* 0x100fe40000010841 */
[----:B------:R-:W-:Y:S01]  /*4580*/  FFMA.FTZ R144, R144, c[0x0][0x2d0], -R65 ;  /* 0x0000b40090907a23 */ /* 0x000fe20000010841 */
[----:B------:R-:W4:Y:S01]  /*4590*/  MUFU.EX2 R48, R48 ;  /* 0x0000003000307308 */ /* 0x000f220000000800 */
[----:B-1----:R-:W-:Y:S01]  /*45a0*/  F2FP.PACK_AB R113, R57, R58 ;  /* 0x0000003a3971723e */ /* 0x002fe200000000ff */
[----:B------:R-:W-:-:S02]  /*45b0*/  FFMA.FTZ R147, R147, c[0x0][0x2d0], -R59 ;  /* 0x0000b40093937a23 */ /* 0x000fc4000001083b */
[--C-:B------:R-:W-:Y:S02]  /*45c0*/  FFMA.FTZ R148, R192, c[0x0][0x2d0], -R59.reuse ;  /* 0x0000b400c0947a23 */ /* 0x100fe4000001083b */
[--C-:B------:R-:W-:Y:S02]  /*45d0*/  FFMA.FTZ R151, R183, c[0x0][0x2d0], -R59.reuse ;  /* 0x0000b400b7977a23 */ /* 0x100fe4000001083b */
[----:B------:R-:W1:Y:S01]  /*45e0*/  MUFU.EX2 R51, R51 ;  /* 0x0000003300337308 */ /* 0x000e620000000800 */
[----:B------:R-:W-:Y:S02]  /*45f0*/  FFMA.FTZ R149, R182, c[0x0][0x2d0], -R59 ;  /* 0x0000b400b6957a23 */ /* 0x000fe4000001083b */
[--C-:B------:R-:W-:Y:S02]  /*4600*/  FFMA.FTZ R158, R158, c[0x0][0x2d0], -R65.reuse ;  /* 0x0000b4009e9e7a23 */ /* 0x100fe40000010841 */
[--C-:B------:R-:W-:Y:S02]  /*4610*/  FFMA.FTZ R159, R159, c[0x0][0x2d0], -R65.reuse ;  /* 0x0000b4009f9f7a23 */ /* 0x100fe40000010841 */
[--C-:B------:R-:W-:Y:S01]  /*4620*/  FFMA.FTZ R161, R161, c[0x0][0x2d0], -R65.reuse ;  /* 0x0000b400a1a17a23 */ /* 0x100fe20000010841 */
[----:B----4-:R-:W-:Y:S01]  /*4630*/  F2FP.PACK_AB R115, R48, R54 ;  /* 0x000000363073723e */ /* 0x010fe200000000ff */
        /* <DEDUP_REMOVED lines=22> */
[----:B--2---:R-:W-:Y:S01]  /*47a0*/  HMMA.16816.F32 R68, R112, R72, RZ ;  /* 0x000000487044723c */ /* 0x004fe200000018ff */
[--C-:B------:R-:W-:Y:S01]  /*47b0*/  FFMA.FTZ R155, R155, c[0x0][0x2d0], -R65.reuse ;  /* 0x0000b4009b9b7a23 */ /* 0x100fe20000010841 */
[----:B------:R-:W2:Y:S01]  /*47c0*/  MUFU.EX2 R45, R45 ;  /* 0x0000002d002d7308 */ /* 0x000ea20000000800 */
        /* <DEDUP_REMOVED lines=9> */
[----:B------:R-:W-:Y:S01]  /*4860*/  HMMA.16816.F32 R92, R112, R96, RZ ;  /* 0x00000060705c723c */ /* 0x000fe200000018ff */
[----:B------:R-:W-:Y:S01]  /*4870*/  FADD.FTZ R57, R54, R57 ;  /* 0x0000003936397221 */ /* 0x000fe20000010000 */
[----:B------:R-:W5:Y:S01]  /*4880*/  MUFU.EX2 R41, R41 ;  /* 0x0000002900297308 */ /* 0x000f620000000800 */
[----:B------:R-:W-:-:S02]  /*4890*/  FFMA.FTZ R66, R66, c[0x0][0x2d0], -R65 ;  /* 0x0000b40042427a23 */ /* 0x000fc40000010841 */
[----:B------:R-:W-:Y:S02]  /*48a0*/  FFMA.FTZ R245, R64, c[0x0][0x2d0], -R65 ;  /* 0x0000b40040f57a23 */ /* 0x000fe40000010841 */
[--C-:B------:R-:W-:Y:S01]  /*48b0*/  FFMA.FTZ R63, R63, c[0x0][0x2d0], -R59.reuse ;  /* 0x0000b4003f3f7a23 */ /* 0x100fe2000001083b */
[C---:B------:R-:W-:Y:S01]  /*48c0*/  HMMA.16816.F32 R120, R112.reuse, R100, RZ ;  /* 0x000000647078723c */ /* 0x040fe200000018ff */
[--C-:B------:R-:W-:Y:S01]  /*48d0*/  FFMA.FTZ R62, R62, c[0x0][0x2d0], -R59.reuse ;  /* 0x0000b4003e3e7a23 */ /* 0x100fe2000001083b */
[----:B------:R-:W2:Y:S01]  /*48e0*/  MUFU.EX2 R43, R43 ;  /* 0x0000002b002b7308 */ /* 0x000ea20000000800 */
[--C-:B------:R-:W-:Y:S02]  /*48f0*/  FFMA.FTZ R246, R60, c[0x0][0x2d0], -R59.reuse ;  /* 0x0000b4003cf67a23 */ /* 0x100fe4000001083b */
[----:B------:R-:W-:Y:S02]  /*4900*/  FFMA.FTZ R61, R61, c[0x0][0x2d0], -R59 ;  /* 0x0000b4003d3d7a23 */ /* 0x000fe4000001083b */
[----:B------:R-:W-:Y:S01]  /*4910*/  FADD.FTZ R52, R52, R55 ;  /* 0x0000003734347221 */ /* 0x000fe20000010000 */
[----:B------:R-:W-:Y:S01]  /*4920*/  HMMA.16816.F32 R104, R112, R108, RZ ;  /* 0x0000006c7068723c */ /* 0x000fe200000018ff */
[----:B------:R-:W-:Y:S01]  /*4930*/  FADD.FTZ R57, R48, R57 ;  /* 0x0000003930397221 */ /* 0x000fe20000010000 */
[----:B------:R-:W2:Y:S01]  /*4940*/  MUFU.EX2 R42, R42 ;  /* 0x0000002a002a7308 */ /* 0x000ea20000000800 */
[----:B-1----:R-:W-:-:S05]  /*4950*/  FADD.FTZ R52, R51, R52 ;  /* 0x0000003433347221 */ /* 0x002fca0000010000 */
        /* <DEDUP_REMOVED lines=12> */
[C---:B---3--:R-:W-:Y:S02]  /*4a20*/  HMMA.16816.F32 R116, R112.reuse, R4, RZ ;  /* 0x000000047074723c */ /* 0x048fe400000018ff */
[----:B------:R-:W3:Y:S05]  /*4a30*/  MUFU.EX2 R134, R134 ;  /* 0x0000008600867308 */ /* 0x000eea0000000800 */
[----:B----4-:R-:W-:Y:S01]  /*4a40*/  F2FP.PACK_AB R4, R50, R51 ;  /* 0x000000333204723e */ /* 0x010fe200000000ff */
[----:B------:R-:W-:Y:S01]  /*4a50*/  HMMA.16816.F32 R112, R112, R6, RZ ;  /* 0x000000067070723c */ /* 0x000fe200000018ff */
[----:B--2---:R-:W-:Y:S01]  /*4a60*/  F2FP.PACK_AB R5, R45, R49 ;  /* 0x000000312d05723e */ /* 0x004fe200000000ff */
[----:B------:R-:W2:Y:S01]  /*4a70*/  MUFU.EX2 R135, R135 ;  /* 0x0000008700877308 */ /* 0x000ea20000000800 */
[----:B------:R-:W-:-:S02]  /*4a80*/  FADD.FTZ R49, R49, R57 ;  /* 0x0000003931317221 */ /* 0x000fc40000010000 */
[----:B------:R-:W-:Y:S02]  /*4a90*/  FADD.FTZ R50, R50, R52 ;  /* 0x0000003432327221 */ /* 0x000fe40000010000 */
[----:B------:R-:W-:Y:S01]  /*4aa0*/  F2FP.PACK_AB R6, R46, R47 ;  /* 0x0000002f2e06723e */ /* 0x000fe200000000ff */
[----:B------:R-:W-:Y:S01]  /*4ab0*/  FADD.FTZ R49, R45, R49 ;  /* 0x000000312d317221 */ /* 0x000fe20000010000 */
[----:B-----5:R-:W-:Y:S01]  /*4ac0*/  F2FP.PACK_AB R7, R41, R44 ;  /* 0x0000002c2907723e */ /* 0x020fe200000000ff */
[----:B------:R-:W-:Y:S01]  /*4ad0*/  MUFU.EX2 R145, R145 ;  /* 0x0000009100917308 */ /* 0x000fe20000000800 */
[----:B------:R-:W-:Y:S02]  /*4ae0*/  FADD.FTZ R50, R47, R50 ;  /* 0x000000322f327221 */ /* 0x000fe40000010000 */
[----:B------:R-:W-:Y:S02]  /*4af0*/  FADD.FTZ R44, R44, R49 ;  /* 0x000000312c2c7221 */ /* 0x000fe40000010000 */
[----:B------:R-:W-:Y:S01]  /*4b00*/  FADD.FTZ R46, R46, R50 ;  /* 0x000000322e2e7221 */ /* 0x000fe20000010000 */
[----:B------:R-:W-:Y:S01]  /*4b10*/  HMMA.16816.F32 R84, R4, R8, R84 ;  /* 0x000000080454723c */ /* 0x000fe20000001854 */
[----:B------:R-:W-:Y:S01]  /*4b20*/  FADD.FTZ R44, R41, R44 ;  /* 0x0000002c292c7221 */ /* 0x000fe20000010000 */
[----:B------:R-:W-:Y:S01]  /*4b30*/  MUFU.EX2 R144, R144 ;  /* 0x0000009000907308 */ /* 0x000fe20000000800 */
[----:B------:R-:W-:-:S05]  /*4b40*/  FADD.FTZ R46, R43, R46 ;  /* 0x0000002e2b2e7221 */ /* 0x000fca0000010000 */
[C---:B------:R-:W-:Y:S01]  /*4b50*/  HMMA.16816.F32 R88, R4.reuse, R10, R88 ;  /* 0x0000000a0458723c */ /* 0x040fe20000001858 */
[----:B------:R-:W4:Y:S01]  /*4b60*/  LDSM.16.MT88.4 R8, [R228+0x4900] ;  /* 0x00490000e408783b */ /* 0x000f220000004200 */
[----:B------:R-:W-:Y:S06]  /*4b70*/  MUFU.EX2 R147, R147 ;  /* 0x0000009300937308 */ /* 0x000fec0000000800 */
[C---:B------:R-:W-:Y:S02]  /*4b80*/  HMMA.16816.F32 R92, R4.reuse, R12, R92 ;  /* 0x0000000c045c723c */ /* 0x040fe4000000185c */
        /* <DEDUP_REMOVED lines=8> */
[----:B------:R-:W1:Y:S06]  /*4c10*/  MUFU.EX2 R158, R158 ;  /* 0x0000009e009e7308 */ /* 0x000e6c0000000800 */
[C---:B------:R-:W-:Y:S02]  /*4c20*/  HMMA.16816.F32 R68, R4.reuse, R20, R68 ;  /* 0x000000140444723c */ /* 0x040fe40000001844 */
[----:B------:R-:W1:Y:S06]  /*4c30*/  MUFU.EX2 R159, R159 ;  /* 0x0000009f009f7308 */ /* 0x000e6c0000000800 */
[C---:B----4-:R-:W-:Y:S02]  /*4c40*/  HMMA.16816.F32 R116, R4.reuse, R8, R116 ;  /* 0x000000080474723c */ /* 0x050fe40000001874 */
[----:B------:R-:W-:Y:S06]  /*4c50*/  MUFU.EX2 R161, R161 ;  /* 0x000000a100a17308 */ /* 0x000fec0000000800 */
[C---:B------:R-:W-:Y:S01]  /*4c60*/  HMMA.16816.F32 R112, R4.reuse, R10, R112 ;  /* 0x0000000a0470723c */ /* 0x040fe20000001870 */
[----:B------:R-:W4:Y:S01]  /*4c70*/  LDSM.16.MT88.4 R8, [R232+0x5100] ;  /* 0x00510000e808783b */ /* 0x000f220000004200 */
[----:B------:R-:W-:Y:S06]  /*4c80*/  MUFU.EX2 R160, R160 ;  /* 0x000000a000a07308 */ /* 0x000fec0000000800 */
[C---:B------:R-:W-:Y:S01]  /*4c90*/  HMMA.16816.F32 R72, R4.reuse, R22, R72 ;  /* 0x000000160448723c */ /* 0x040fe20000001848 */
[----:B------:R-:W1:Y:S01]  /*4ca0*/  LDSM.16.MT88.4 R20, [R230+0x1100] ;  /* 0x00110000e614783b */ /* 0x000e620000004200 */
        /* <DEDUP_REMOVED lines=9> */
[----:B------:R-:W2:Y:S01]  /*4d40*/  LDSM.16.MT88.4 R32, [R230+0x5100] ;  /* 0x00510000e620783b */ /* 0x000ea20000004200 */
[----:B------:R-:W1:Y:S06]  /*4d50*/  MUFU.EX2 R181, R181 ;  /* 0x000000b500b57308 */ /* 0x000e6c0000000800 */
[C---:B------:R-:W-:Y:S02]  /*4d60*/  HMMA.16816.F32 R104, R4.reuse, R28, R104 ;  /* 0x0000001c0468723c */ /* 0x040fe40000001868 */
[----:B------:R-:W2:Y:S06]  /*4d70*/  MUFU.EX2 R180, R180 ;  /* 0x000000b400b47308 */ /* 0x000eac0000000800 */
[----:B------:R-:W-:Y:S01]  /*4d80*/  HMMA.16816.F32 R108, R4, R30, R108 ;  /* 0x0000001e046c723c */ /* 0x000fe2000000186c */
[----:B------:R-:W2:Y:S01]  /*4d90*/  LDSM.16.MT88.4 R28, [R229+0x5100] ;  /* 0x00510000e51c783b */ /* 0x000ea20000004200 */
[----:B------:R-:W-:Y:S05]  /*4da0*/  MUFU.EX2 R171, R171 ;  /* 0x000000ab00ab7308 */ /* 0x000fea0000000800 */
[C---:B------:R-:W-:Y:S01]  /*4db0*/  F2FP.PACK_AB R4, R42.reuse, R43 ;  /* 0x0000002b2a04723e */ /* 0x040fe200000000ff */
[----:B------:R-:W-:Y:S01]  /*4dc0*/  FADD.FTZ R42, R42, R46 ;  /* 0x0000002e2a2a7221 */ /* 0x000fe20000010000 */
[----:B-1----:R-:W-:Y:S01]  /*4dd0*/  F2FP.PACK_AB R5, R37, R40 ;  /* 0x000000282505723e */ /* 0x002fe200000000ff */
[----:B------:R-:W-:Y:S01]  /*4de0*/  MUFU.EX2 R170, R170 ;  /* 0x000000aa00aa7308 */ /* 0x000fe20000000800 */
[----:B------:R-:W-:Y:S01]  /*4df0*/  F2FP.PACK_AB R6, R38, R39 ;  /* 0x000000272606723e */ /* 0x000fe200000000ff */
[----:B------:R-:W-:Y:S01]  /*4e00*/  FADD.FTZ R40, R40, R44 ;  /* 0x0000002c28287221 */ /* 0x000fe20000010000 */
[----:B------:R-:W-:Y:S01]  /*4e10*/  F2FP.PACK_AB R7, R2, R3 ;  /* 0x000000030207723e */ /* 0x000fe200000000ff */
[----:B------:R-:W-:-:S02]  /*4e20*/  FADD.FTZ R42, R39, R42 ;  /* 0x0000002a272a7221 */ /* 0x000fc40000010000 */
[----:B------:R-:W-:Y:S02]  /*4e30*/  FADD.FTZ R40, R37, R40 ;  /* 0x0000002825287221 */ /* 0x000fe40000010000 */
[----:B------:R-:W1:Y:S01]  /*4e40*/  MUFU.EX2 R169, R169 ;  /* 0x000000a900a97308 */ /* 0x000e620000000800 */
[----:B------:R-:W-:Y:S01]  /*4e50*/  FADD.FTZ R38, R38, R42 ;  /* 0x0000002a26267221 */ /* 0x000fe20000010000 */
[C---:B------:R-:W-:Y:S01]  /*4e60*/  HMMA.16816.F32 R84, R4.reuse, R12, R84 ;  /* 0x0000000c0454723c */ /* 0x040fe20000001854 */
[----:B------:R-:W-:Y:S02]  /*4e70*/  FADD.FTZ R3, R3, R40 ;  /* 0x0000002803037221 */ /* 0x000fe40000010000 */
[----:B---3--:R-:W-:Y:S02]  /*4e80*/  FADD.FTZ R38, R134, R38 ;  /* 0x0000002686267221 */ /* 0x008fe40000010000 */
[----:B------:R-:W-:Y:S01]  /*4e90*/  FADD.FTZ R3, R2, R3 ;  /* 0x0000000302037221 */ /* 0x000fe20000010000 */
[----:B------:R-:W3:Y:S02]  /*4ea0*/  MUFU.EX2 R168, R168 ;  /* 0x000000a800a87308 */ /* 0x000ee40000000800 */
[C---:B------:R-:W-:Y:S01]  /*4eb0*/  HMMA.16816.F32 R88, R4.reuse, R14, R88 ;  /* 0x0000000e0458723c */ /* 0x040fe20000001858 */
[----:B------:R-:W1:Y:S05]  /*4ec0*/  LDSM.16.MT88.4 R12, [R228+0x5100] ;  /* 0x00510000e40c783b */ /* 0x000e6a0000004200 */
[----:B------:R-:W-:Y:S02]  /*4ed0*/  MUFU.EX2 R167, R167 ;  /* 0x000000a700a77308 */ /* 0x000fe40000000800 */
[C---:B----4-:R-:W-:Y:S06]  /*4ee0*/  HMMA.16816.F32 R92, R4.reuse, R8, R92 ;  /* 0x00000008045c723c */ /* 0x050fec000000185c */
[----:B------:R-:W4:Y:S02]  /*4ef0*/  MUFU.EX2 R164, R164 ;  /* 0x000000a400a47308 */ /* 0x000f240000000800 */
[C---:B------:R-:W-:Y:S01]  /*4f00*/  HMMA.16816.F32 R96, R4.reuse, R10, R96 ;  /* 0x0000000a0460723c */ /* 0x040fe20000001860 */
[----:B------:R-:W1:Y:S05]  /*4f10*/  LDSM.16.MT88.4 R8, [R228+0x1900] ;  /* 0x00190000e408783b */ /* 0x000e6a0000004200 */
[----:B------:R-:W-:Y:S02]  /*4f20*/  MUFU.EX2 R157, R157 ;  /* 0x0000009d009d7308 */ /* 0x000fe40000000800 */
[C---:B------:R-:W-:Y:S06]  /*4f30*/  HMMA.16816.F32 R128, R4.reuse, R24, R128 ;  /* 0x000000180480723c */ /* 0x040fec0000001880 */
[----:B------:R-:W1:Y:S02]  /*4f40*/  MUFU.EX2 R156, R156 ;  /* 0x0000009c009c7308 */ /* 0x000e640000000800 */
[C---:B------:R-:W-:Y:S01]  /*4f50*/  HMMA.16816.F32 R124, R4.reuse, R26, R124 ;  /* 0x0000001a047c723c */ /* 0x040fe2000000187c */
[----:B------:R-:W1:Y:S05]  /*4f60*/  LDSM.16.MT88.4 R24, [R232+0x1900] ;  /* 0x00190000e818783b */ /* 0x000e6a0000004200 */
[----:B------:R-:W-:Y:S02]  /*4f70*/  MUFU.EX2 R155, R155 ;  /* 0x0000009b009b7308 */ /* 0x000fe40000000800 */
[C---:B------:R-:W-:Y:S06]  /*4f80*/  HMMA.16816.F32 R68, R4.reuse, R20, R68 ;  /* 0x000000140444723c */ /* 0x040fec0000001844 */
[----:B------:R-:W-:Y:S02]  /*4f90*/  MUFU.EX2 R154, R154 ;  /* 0x0000009a009a7308 */ /* 0x000fe40000000800 */
[C---:B------:R-:W-:Y:S01]  /*4fa0*/  HMMA.16816.F32 R72, R4.reuse, R22, R72 ;  /* 0x000000160448723c */ /* 0x040fe20000001848 */
[----:B------:R-:W-:Y:S05]  /*4fb0*/  LDSM.16.MT88.4 R20, [R230+0x1900] ;  /* 0x00190000e614783b */ /* 0x000fea0000004200 */
[----:B------:R-:W-:Y:S02]  /*4fc0*/  MUFU.EX2 R153, R153 ;  /* 0x0000009900997308 */ /* 0x000fe40000000800 */
[C---:B------:R-:W-:Y:S06]  /*4fd0*/  HMMA.16816.F32 R76, R4.reuse, R16, R76 ;  /* 0x00000010044c723c */ /* 0x040fec000000184c */
[----:B------:R-:W1:Y:S02]  /*4fe0*/  MUFU.EX2 R152, R152 ;  /* 0x0000009800987308 */ /* 0x000e640000000800 */
[C---:B------:R-:W-:Y:S01]  /*4ff0*/  HMMA.16816.F32 R80, R4.reuse, R18, R80 ;  /* 0x000000120450723c */ /* 0x040fe20000001850 */
[----:B------:R-:W-:Y:S05]  /*5000*/  LDSM.16.MT88.4 R16, [R229+0x1900] ;  /* 0x00190000e510783b */ /* 0x000fea0000004200 */
[----:B------:R-:W-:Y:S02]  /*5010*/  MUFU.EX2 R66, R66 ;  /* 0x0000004200427308 */ /* 0x000fe40000000800 */
[C---:B--2---:R-:W-:Y:S06]  /*5020*/  HMMA.16816.F32 R120, R4.reuse, R32, R120 ;  /* 0x000000200478723c */ /* 0x044fec0000001878 */
[----:B------:R-:W-:Y:S02]  /*5030*/  MUFU.EX2 R245, R245 ;  /* 0x000000f500f57308 */ /* 0x000fe40000000800 */
[C---:B------:R-:W-:Y:S01]  /*5040*/  HMMA.16816.F32 R100, R4.reuse, R34, R100 ;  /* 0x000000220464723c */ /* 0x040fe20000001864 */
[----:B------:R-:W-:Y:S05]  /*5050*/  LDSM.16.MT88.4 R32, [R230+0x5900] ;  /* 0x00590000e620783b */ /* 0x000fea0000004200 */
[----:B------:R-:W-:Y:S02]  /*5060*/  MUFU.EX2 R63, R63 ;  /* 0x0000003f003f7308 */ /* 0x000fe40000000800 */
[C---:B------:R-:W-:Y:S06]  /*5070*/  HMMA.16816.F32 R104, R4.reuse, R28, R104 ;  /* 0x0000001c0468723c */ /* 0x040fec0000001868 */
[----:B------:R-:W-:Y:S02]  /*5080*/  MUFU.EX2 R62, R62 ;  /* 0x0000003e003e7308 */ /* 0x000fe40000000800 */
[C---:B------:R-:W-:Y:S01]  /*5090*/  HMMA.16816.F32 R108, R4.reuse, R30, R108 ;  /* 0x0000001e046c723c */ /* 0x040fe2000000186c */
[----:B------:R-:W-:Y:S05]  /*50a0*/  LDSM.16.MT88.4 R28, [R229+0x5900] ;  /* 0x00590000e51c783b */ /* 0x000fea0000004200 */
[----:B------:R-:W-:Y:S02]  /*50b0*/  MUFU.EX2 R246, R246 ;  /* 0x000000f600f67308 */ /* 0x000fe40000000800 */
[C---:B-1----:R-:W-:Y:S08]  /*50c0*/  HMMA.16816.F32 R116, R4.reuse, R12, R116 ;  /* 0x0000000c0474723c */ /* 0x042ff00000001874 */
[----:B------:R-:W-:Y:S01]  /*50d0*/  HMMA.16816.F32 R112, R4, R14, R112 ;  /* 0x0000000e0470723c */ /* 0x000fe20000001870 */
[----:B------:R-:W1:Y:S06]  /*50e0*/  LDSM.16.MT88.4 R12, [R232+0x5900] ;  /* 0x00590000e80c783b */ /* 0x000e6c0000004200 */
[C---:B------:R-:W-:Y:S01]  /*50f0*/  F2FP.PACK_AB R4, R135.reuse, R134 ;  /* 0x000000868704723e */ /* 0x040fe200000000ff */
[----:B------:R-:W-:Y:S01]  /*5100*/  FADD.FTZ R135, R135, R38 ;  /* 0x0000002687877221 */ /* 0x000fe20000010000 */
[----:B-----5:R-:W-:Y:S01]  /*5110*/  F2FP.PACK_AB R5, R148, R147 ;  /* 0x000000939405723e */ /* 0x020fe200000000ff */
[----:B------:R-:W-:Y:S01]  /*5120*/  FADD.FTZ R147, R147, R3 ;  /* 0x0000000393937221 */ /* 0x000fe20000010000 */
[----:B------:R-:W-:Y:S01]  /*5130*/  F2FP.PACK_AB R6, R144, R145 ;  /* 0x000000919006723e */ /* 0x000fe200000000ff */
[----:B------:R-:W-:Y:S01]  /*5140*/  FADD.FTZ R135, R145, R135 ;  /* 0x0000008791877221 */ /* 0x000fe20000010000 */
[----:B------:R-:W-:Y:S01]  /*5150*/  F2FP.PACK_AB R7, R149, R151 ;  /* 0x000000979507723e */ /* 0x000fe200000000ff */
[----:B------:R-:W-:-:S02]  /*5160*/  FADD.FTZ R147, R148, R147 ;  /* 0x0000009394937221 */ /* 0x000fc40000010000 */
[----:B------:R-:W-:Y:S02]  /*5170*/  FADD.FTZ R144, R144, R135 ;  /* 0x0000008790907221 */ /* 0x000fe40000010000 */
[----:B------:R-:W-:Y:S02]  /*5180*/  FADD.FTZ R151, R151, R147 ;  /* 0x0000009397977221 */ /* 0x000fe40000010000 */
[----:B------:R-:W-:Y:S01]  /*5190*/  HMMA.16816.F32 R84, R4, R8, R84 ;  /* 0x000000080454723c */ /* 0x000fe20000001854 */
[----:B------:R-:W-:Y:S02]  /*51a0*/  FADD.FTZ R144, R158, R144 ;  /* 0x000000909e907221 */ /* 0x000fe40000010000 */
[----:B------:R-:W-:-:S05]  /*51b0*/  FADD.FTZ R151, R149, R151 ;  /* 0x0000009795977221 */ /* 0x000fca0000010000 */
[C---:B------:R-:W-:Y:S01]  /*51c0*/  HMMA.16816.F32 R88, R4.reuse, R10, R88 ;  /* 0x0000000a0458723c */ /* 0x040fe20000001858 */
[----:B------:R-:W2:Y:S07]  /*51d0*/  LDSM.16.MT88.4 R8, [R228+0x5900] ;  /* 0x00590000e408783b */ /* 0x000eae0000004200 */
[C---:B------:R-:W-:Y:S08]  /*51e0*/  HMMA.16816.F32 R128, R4.reuse, R24, R128 ;  /* 0x000000180480723c */ /* 0x040ff00000001880 */
[C---:B-1----:R-:W-:Y:S08]  /*51f0*/  HMMA.16816.F32 R92, R4.reuse, R12, R92 ;  /* 0x0000000c045c723c */ /* 0x042ff0000000185c */
[C---:B------:R-:W-:Y:S01]  /*5200*/  HMMA.16816.F32 R96, R4.reuse, R14, R96 ;  /* 0x0000000e0460723c */ /* 0x040fe20000001860 */
[----:B------:R-:W1:Y:S07]  /*5210*/  LDSM.16.MT88.4 R12, [R228+0x2100] ;  /* 0x00210000e40c783b */ /* 0x000e6e0000004200 */
[C---:B------:R-:W-:Y:S01]  /*5220*/  HMMA.16816.F32 R124, R4.reuse, R26, R124 ;  /* 0x0000001a047c723c */ /* 0x040fe2000000187c */
[----:B------:R-:W-:Y:S07]  /*5230*/  LDSM.16.MT88.4 R24, [R232+0x2100] ;  /* 0x00210000e818783b */ /* 0x000fee0000004200 */
[C---:B------:R-:W-:Y:S08]  /*5240*/  HMMA.16816.F32 R68, R4.reuse, R20, R68 ;  /* 0x000000140444723c */ /* 0x040ff00000001844 */
[C---:B--2---:R-:W-:Y:S08]  /*5250*/  HMMA.16816.F32 R116, R4.reuse, R8, R116 ;  /* 0x000000080474723c */ /* 0x044ff00000001874 */
[C---:B------:R-:W-:Y:S01]  /*5260*/  HMMA.16816.F32 R112, R4.reuse, R10, R112 ;  /* 0x0000000a0470723c */ /* 0x040fe20000001870 */
[----:B------:R-:W2:Y:S07]  /*5270*/  LDSM.16.MT88.4 R8, [R232+0x6100] ;  /* 0x00610000e808783b */ /* 0x000eae0000004200 */
[C---:B------:R-:W-:Y:S01]  /*5280*/  HMMA.16816.F32 R72, R4.reuse, R22, R72 ;  /* 0x000000160448723c */ /* 0x040fe20000001848 */
[----:B------:R-:W5:Y:S07]  /*5290*/  LDSM.16.MT88.4 R20, [R230+0x2100] ;  /* 0x00210000e614783b */ /* 0x000f6e0000004200 */
        /* <DEDUP_REMOVED lines=8> */
[----:B------:R-:W4:Y:S06]  /*5320*/  LDSM.16.MT88.4 R28, [R229+0x6100] ;  /* 0x00610000e51c783b */ /* 0x000f2c0000004200 */
[C---:B------:R-:W-:Y:S01]  /*5330*/  F2FP.PACK_AB R4, R159.reuse, R158 ;  /* 0x0000009e9f04723e */ /* 0x040fe200000000ff */
[----:B------:R-:W-:Y:S01]  /*5340*/  FADD.FTZ R159, R159, R144 ;  /* 0x000000909f9f7221 */ /* 0x000fe20000010000 */
[----:B------:R-:W-:Y:S01]  /*5350*/  F2FP.PACK_AB R5, R163, R162 ;  /* 0x000000a2a305723e */ /* 0x000fe200000000ff */
[----:B------:R-:W-:Y:S01]  /*5360*/  FADD.FTZ R162, R162, R151 ;  /* 0x00000097a2a27221 */ /* 0x000fe20000010000 */
[----:B------:R-:W-:Y:S01]  /*5370*/  F2FP.PACK_AB R6, R160, R161 ;  /* 0x000000a1a006723e */ /* 0x000fe200000000ff */
[----:B------:R-:W-:Y:S01]  /*5380*/  FADD.FTZ R159, R161, R159 ;  /* 0x0000009fa19f7221 */ /* 0x000fe20000010000 */
[----:B------:R-:W-:Y:S01]  /*5390*/  F2FP.PACK_AB R7, R166, R165 ;  /* 0x000000a5a607723e */ /* 0x000fe200000000ff */
[----:B------:R-:W-:-:S02]  /*53a0*/  FADD.FTZ R162, R163, R162 ;  /* 0x000000a2a3a27221 */ /* 0x000fc40000010000 */
[----:B------:R-:W-:Y:S02]  /*53b0*/  FADD.FTZ R160, R160, R159 ;  /* 0x0000009fa0a07221 */ /* 0x000fe40000010000 */
[----:B------:R-:W-:Y:S02]  /*53c0*/  FADD.FTZ R165, R165, R162 ;  /* 0x000000a2a5a57221 */ /* 0x000fe40000010000 */
[C---:B-1----:R-:W-:Y:S01]  /*53d0*/  HMMA.16816.F32 R84, R4.reuse, R12, R84 ;  /* 0x0000000c0454723c */ /* 0x042fe20000001854 */
[----:B------:R-:W-:Y:S02]  /*53e0*/  FADD.FTZ R160, R181, R160 ;  /* 0x000000a0b5a07221 */ /* 0x000fe40000010000 */
[----:B------:R-:W-:Y:S02]  /*53f0*/  FADD.FTZ R165, R166, R165 ;  /* 0x000000a5a6a57221 */ /* 0x000fe40000010000 */
[----:B------:R-:W-:Y:S02]  /*5400*/  FADD.FTZ R160, R180, R160 ;  /* 0x000000a0b4a07221 */ /* 0x000fe40000010000 */
[----:B------:R-:W-:Y:S01]  /*5410*/  FADD.FTZ R165, R169, R165 ;  /* 0x000000a5a9a57221 */ /* 0x000fe20000010000 */
[----:B------:R-:W-:Y:S01]  /*5420*/  HMMA.16816.F32 R88, R4, R14, R88 ;  /* 0x0000000e0458723c */ /* 0x000fe20000001858 */
[----:B------:R-:W1:Y:S02]  /*5430*/  LDSM.16.MT88.4 R12, [R228+0x6100] ;  /* 0x00610000e40c783b */ /* 0x000e640000004200 */
[----:B---3--:R-:W-:-:S05]  /*5440*/  FADD.FTZ R165, R168, R165 ;  /* 0x000000a5a8a57221 */ /* 0x008fca0000010000 */
[C---:B--2---:R-:W-:Y:S08]  /*5450*/  HMMA.16816.F32 R92, R4.reuse, R8, R92 ;  /* 0x00000008045c723c */ /* 0x044ff0000000185c */
[C---:B------:R-:W-:Y:S01]  /*5460*/  HMMA.16816.F32 R96, R4.reuse, R10, R96 ;  /* 0x0000000a0460723c */ /* 0x040fe20000001860 */
[----:B------:R-:W2:Y:S07]  /*5470*/  LDSM.16.MT88.4 R8, [R228+0x2900] ;  /* 0x00290000e408783b */ /* 0x000eae0000004200 */
[C---:B------:R-:W-:Y:S08]  /*5480*/  HMMA.16816.F32 R128, R4.reuse, R24, R128 ;  /* 0x000000180480723c */ /* 0x040ff00000001880 */
[C---:B------:R-:W-:Y:S01]  /*5490*/  HMMA.16816.F32 R124, R4.reuse, R26, R124 ;  /* 0x0000001a047c723c */ /* 0x040fe2000000187c */
[----:B------:R-:W3:Y:S07]  /*54a0*/  LDSM.16.MT88.4 R24, [R232+0x2900] ;  /* 0x00290000e818783b */ /* 0x000eee0000004200 */
[C---:B-----5:R-:W-:Y:S08]  /*54b0*/  HMMA.16816.F32 R68, R4.reuse, R20, R68 ;  /* 0x000000140444723c */ /* 0x060ff00000001844 */
[C---:B------:R-:W-:Y:S01]  /*54c0*/  HMMA.16816.F32 R72, R4.reuse, R22, R72 ;  /* 0x000000160448723c */ /* 0x040fe20000001848 */
[----:B------:R-:W-:Y:S07]  /*54d0*/  LDSM.16.MT88.4 R20, [R230+0x2900] ;  /* 0x00290000e614783b */ /* 0x000fee0000004200 */
[C---:B------:R-:W-:Y:S08]  /*54e0*/  HMMA.16816.F32 R76, R4.reuse, R16, R76 ;  /* 0x00000010044c723c */ /* 0x040ff0000000184c */
[C---:B------:R-:W-:Y:S01]  /*54f0*/  HMMA.16816.F32 R80, R4.reuse, R18, R80 ;  /* 0x000000120450723c */ /* 0x040fe20000001850 */
[----:B------:R-:W-:Y:S07]  /*5500*/  LDSM.16.MT88.4 R16, [R229+0x2900] ;  /* 0x00290000e510783b */ /* 0x000fee0000004200 */
[C---:B------:R-:W-:Y:S08]  /*5510*/  HMMA.16816.F32 R120, R4.reuse, R32, R120 ;  /* 0x000000200478723c */ /* 0x040ff00000001878 */
[C---:B------:R-:W-:Y:S01]  /*5520*/  HMMA.16816.F32 R100, R4.reuse, R34, R100 ;  /* 0x000000220464723c */ /* 0x040fe20000001864 */
[----:B------:R-:W-:Y:S07]  /*5530*/  LDSM.16.MT88.4 R32, [R230+0x6900] ;  /* 0x00690000e620783b */ /* 0x000fee0000004200 */
[C---:B----4-:R-:W-:Y:S08]  /*5540*/  HMMA.16816.F32 R104, R4.reuse, R28, R104 ;  /* 0x0000001c0468723c */ /* 0x050ff00000001868 */
[C---:B------:R-:W-:Y:S01]  /*5550*/  HMMA.16816.F32 R108, R4.reuse, R30, R108 ;  /* 0x0000001e046c723c */ /* 0x040fe2000000186c */
[----:B------:R-:W-:Y:S07]  /*5560*/  LDSM.16.MT88.4 R28, [R229+0x6900] ;  /* 0x00690000e51c783b */ /* 0x000fee0000004200 */
[C---:B-1----:R-:W-:Y:S08]  /*5570*/  HMMA.16816.F32 R116, R4.reuse, R12, R116 ;  /* 0x0000000c0474723c */ /* 0x042ff00000001874 */
[----:B------:R-:W-:Y:S01]  /*5580*/  HMMA.16816.F32 R112, R4, R14, R112 ;  /* 0x0000000e0470723c */ /* 0x000fe20000001870 */
[----:B------:R-:W1:Y:S06]  /*5590*/  LDSM.16.MT88.4 R12, [R232+0x6900] ;  /* 0x00690000e80c783b */ /* 0x000e6c0000004200 */
[----:B------:R-:W-:-:S02]  /*55a0*/  F2FP.PACK_AB R4, R180, R181 ;  /* 0x000000b5b404723e */ /* 0x000fc400000000ff */
[----:B------:R-:W-:Y:S02]  /*55b0*/  F2FP.PACK_AB R5, R168, R169 ;  /* 0x000000a9a805723e */ /* 0x000fe400000000ff */
[----:B------:R-:W-:Y:S01]  /*55c0*/  F2FP.PACK_AB R6, R170, R171 ;  /* 0x000000abaa06723e */ /* 0x000fe200000000ff */
[----:B------:R-:W-:Y:S01]  /*55d0*/  FADD.FTZ R171, R171, R160 ;  /* 0x000000a0abab7221 */ /* 0x000fe20000010000 */
[----:B------:R-:W-:Y:S01]  /*55e0*/  F2FP.PACK_AB R7, R164, R167 ;  /* 0x000000a7a407723e */ /* 0x000fe200000000ff */
[----:B------:R-:W-:Y:S02]  /*55f0*/  FADD.FTZ R167, R167, R165 ;  /* 0x000000a5a7a77221 */ /* 0x000fe40000010000 */
[----:B------:R-:W-:Y:S02]  /*5600*/  FADD.FTZ R171, R170, R171 ;  /* 0x000000abaaab7221 */ /* 0x000fe40000010000 */
[----:B------:R-:W-:Y:S02]  /*5610*/  FADD.FTZ R167, R164, R167 ;  /* 0x000000a7a4a77221 */ /* 0x000fe40000010000 */
        /* <DEDUP_REMOVED lines=9> */
[C---:B------:R-:W-:Y:S01]  /*56b0*/  HMMA.16816.F32 R120, R4.reuse, R32, R120 ;  /* 0x000000200478723c */ /* 0x040fe20000001878 */
[----:B------:R-:W-:Y:S06]  /*56c0*/  MUFU.EX2 R32, R150 ;  /* 0x0000009600207308 */ /* 0x000fec0000000800 */
[----:B------:R-:W-:Y:S01]  /*56d0*/  FFMA.FTZ R33, R146, c[0x0][0x2d0], -R59 ;  /* 0x0000b40092217a23 */ /* 0x000fe2000001083b */
[C---:B--2---:R-:W-:Y:S05]  /*56e0*/  HMMA.16816.F32 R116, R4.reuse, R8, R116 ;  /* 0x000000080474723c */ /* 0x044fea0000001874 */
[----:B------:R-:W2:Y:S03]  /*56f0*/  MUFU.EX2 R33, R33 ;  /* 0x0000002100217308 */ /* 0x000ea60000000800 */
[C---:B------:R-:W-:Y:S01]  /*5700*/  HMMA.16816.F32 R112, R4.reuse, R10, R112 ;  /* 0x0000000a0470723c */ /* 0x040fe20000001870 */
[----:B------:R-:W4:Y:S07]  /*5710*/  LDSM.16.MT88.4 R8, [R232+0x7100] ;  /* 0x00710000e808783b */ /* 0x000f2e0000004200 */
[C---:B------:R-:W-:Y:S08]  /*5720*/  HMMA.16816.F32 R68, R4.reuse, R20, R68 ;  /* 0x000000140444723c */ /* 0x040ff00000001844 */
        /* <DEDUP_REMOVED lines=8> */
[----:B------:R-:W-:Y:S07]  /*57b0*/  HMMA.16816.F32 R100, R4, R34, R100 ;  /* 0x000000220464723c */ /* 0x000fee0000001864 */
[----:B------:R-:W-:Y:S01]  /*57c0*/  F2FP.PACK_AB R4, R156, R157 ;  /* 0x0000009d9c04723e */ /* 0x000fe200000000ff */
[--C-:B------:R-:W-:Y:S01]  /*57d0*/  FFMA.FTZ R34, R133, c[0x0][0x2d0], -R65.reuse ;  /* 0x0000b40085227a23 */ /* 0x100fe20000010841 */
[----:B------:R-:W-:Y:S01]  /*57e0*/  F2FP.PACK_AB R5, R152, R153 ;  /* 0x000000999805723e */ /* 0x000fe200000000ff */
[----:B------:R-:W-:Y:S01]  /*57f0*/  FFMA.FTZ R35, R67, c[0x0][0x2d0], -R65 ;  /* 0x0000b40043237a23 */ /* 0x000fe20000010841 */
[----:B------:R-:W-:Y:S01]  /*5800*/  F2FP.PACK_AB R6, R154, R155 ;  /* 0x0000009b9a06723e */ /* 0x000fe200000000ff */
[----:B------:R-:W-:Y:S01]  /*5810*/  FADD.FTZ R157, R157, R171 ;  /* 0x000000ab9d9d7221 */ /* 0x000fe20000010000 */
[----:B--2---:R-:W-:Y:S01]  /*5820*/  F2FP.PACK_AB R7, R33, R32 ;  /* 0x000000202107723e */ /* 0x004fe200000000ff */
[----:B------:R-:W2:Y:S01]  /*5830*/  MUFU.EX2 R34, R34 ;  /* 0x0000002200227308 */ /* 0x000ea20000000800 */
[----:B------:R-:W-:-:S02]  /*5840*/  FADD.FTZ R153, R153, R167 ;  /* 0x000000a799997221 */ /* 0x000fc40000010000 */
[----:B------:R-:W-:Y:S02]  /*5850*/  FADD.FTZ R157, R156, R157 ;  /* 0x0000009d9c9d7221 */ /* 0x000fe40000010000 */
[----:B------:R-:W-:Y:S01]  /*5860*/  FADD.FTZ R153, R152, R153 ;  /* 0x0000009998997221 */ /* 0x000fe20000010000 */
[C---:B---3--:R-:W-:Y:S01]  /*5870*/  HMMA.16816.F32 R128, R4.reuse, R24, R128 ;  /* 0x000000180480723c */ /* 0x048fe20000001880 */
[----:B------:R-:W-:Y:S01]  /*5880*/  FADD.FTZ R155, R155, R157 ;  /* 0x0000009d9b9b7221 */ /* 0x000fe20000010000 */
[----:B------:R-:W3:Y:S01]  /*5890*/  MUFU.EX2 R35, R35 ;  /* 0x0000002300237308 */ /* 0x000ee20000000800 */
[----:B------:R-:W-:Y:S02]  /*58a0*/  FADD.FTZ R32, R32, R153 ;  /* 0x0000009920207221 */ /* 0x000fe40000010000 */
[----:B------:R-:W-:Y:S02]  /*58b0*/  FADD.FTZ R155, R154, R155 ;  /* 0x0000009b9a9b7221 */ /* 0x000fe40000010000 */
[----:B------:R-:W-:Y:S01]  /*58c0*/  FADD.FTZ R32, R33, R32 ;  /* 0x0000002021207221 */ /* 0x000fe20000010000 */
[----:B------:R-:W-:Y:S01]  /*58d0*/  HMMA.16816.F32 R124, R4, R26, R124 ;  /* 0x0000001a047c723c */ /* 0x000fe2000000187c */
[----:B------:R-:W5:Y:S01]  /*58e0*/  LDSM.16.MT88.4 R24, [R229+0x7100] ;  /* 0x00710000e518783b */ /* 0x000f620000004200 */
[----:B--2---:R-:W-:-:S02]  /*58f0*/  FADD.FTZ R155, R34, R155 ;  /* 0x0000009b229b7221 */ /* 0x004fc40000010000 */
[----:B------:R-:W-:-:S04]  /*5900*/  FADD.FTZ R32, R63, R32 ;  /* 0x000000203f207221 */ /* 0x000fc80000010000 */
[----:B-1----:R-:W-:Y:S01]  /*5910*/  HMMA.16816.F32 R84, R4, R12, R84 ;  /* 0x0000000c0454723c */ /* 0x002fe20000001854 */
[----:B------:R-:W-:Y:S02]  /*5920*/  FADD.FTZ R32, R62, R32 ;  /* 0x000000203e207221 */ /* 0x000fe40000010000 */
[----:B---3--:R-:W-:-:S04]  /*5930*/  FADD.FTZ R155, R35, R155 ;  /* 0x0000009b239b7221 */ /* 0x008fc80000010000 */
[----:B------:R-:W-:Y:S01]  /*5940*/  FADD.FTZ R155, R66, R155 ;  /* 0x0000009b429b7221 */ /* 0x000fe20000010000 */
[C---:B------:R-:W-:Y:S01]  /*5950*/  HMMA.16816.F32 R88, R4.reuse, R14, R88 ;  /* 0x0000000e0458723c */ /* 0x040fe20000001858 */
[----:B------:R-:W1:Y:S07]  /*5960*/  LDSM.16.MT88.4 R12, [R228+0x7100] ;  /* 0x00710000e40c783b */ /* 0x000e6e0000004200 */
[C---:B----4-:R-:W-:Y:S08]  /*5970*/  HMMA.16816.F32 R92, R4.reuse, R8, R92 ;  /* 0x00000008045c723c */ /* 0x050ff0000000185c */
[C---:B------:R-:W-:Y:S01]  /*5980*/  HMMA.16816.F32 R96, R4.reuse, R10, R96 ;  /* 0x0000000a0460723c */ /* 0x040fe20000001860 */
[----:B------:R-:W2:Y:S07]  /*5990*/  LDSM.16.MT88.4 R8, [R230+0x3900] ;  /* 0x00390000e608783b */ /* 0x000eae0000004200 */
[C---:B-----5:R-:W-:Y:S08]  /*59a0*/  HMMA.16816.F32 R68, R4.reuse, R20, R68 ;  /* 0x000000140444723c */ /* 0x060ff00000001844 */
[C---:B------:R-:W-:Y:S01]  /*59b0*/  HMMA.16816.F32 R72, R4.reuse, R22, R72 ;  /* 0x000000160448723c */ /* 0x040fe20000001848 */
[----:B------:R-:W-:Y:S07]  /*59c0*/  LDSM.16.MT88.4 R20, [R232+0x3900] ;  /* 0x00390000e814783b */ /* 0x000fee0000004200 */
[C---:B------:R-:W-:Y:S01]  /*59d0*/  HMMA.16816.F32 R120, R4.reuse, R28, R120 ;  /* 0x0000001c0478723c */ /* 0x040fe20000001878 */
[----:B------:R-:W3:Y:S07]  /*59e0*/  MUFU.EX2 R28, R61 ;  /* 0x0000003d001c7308 */ /* 0x000eee0000000800 */
[C---:B------:R-:W-:Y:S08]  /*59f0*/  HMMA.16816.F32 R76, R4.reuse, R16, R76 ;  /* 0x00000010044c723c */ /* 0x040ff0000000184c */
[----:B------:R-:W-:Y:S01]  /*5a00*/  HMMA.16816.F32 R80, R4, R18, R80 ;  /* 0x000000120450723c */ /* 0x000fe20000001850 */
[----:B------:R-:W4:Y:S01]  /*5a10*/  LDSM.16.MT88.4 R16, [R229+0x3900] ;  /* 0x00390000e510783b */ /* 0x000f220000004200 */
[----:B---3--:R-:W-:-:S06]  /*5a20*/  FADD.FTZ R32, R28, R32 ;  /* 0x000000201c207221 */ /* 0x008fcc0000010000 */
[C---:B------:R-:W-:Y:S08]  /*5a30*/  HMMA.16816.F32 R100, R4.reuse, R30, R100 ;  /* 0x0000001e0464723c */ /* 0x040ff00000001864 */
[C---:B------:R-:W-:Y:S08]  /*5a40*/  HMMA.16816.F32 R104, R4.reuse, R24, R104 ;  /* 0x000000180468723c */ /* 0x040ff00000001868 */
[C---:B------:R-:W-:Y:S08]  /*5a50*/  HMMA.16816.F32 R108, R4.reuse, R26, R108 ;  /* 0x0000001a046c723c */ /* 0x040ff0000000186c */
[C---:B-1----:R-:W-:Y:S08]  /*5a60*/  HMMA.16816.F32 R116, R4.reuse, R12, R116 ;  /* 0x0000000c0474723c */ /* 0x042ff00000001874 */
[----:B------:R-:W-:Y:S01]  /*5a70*/  HMMA.16816.F32 R112, R4, R14, R112 ;  /* 0x0000000e0470723c */ /* 0x000fe20000001870 */
[----:B------:R-:W1:Y:S06]  /*5a80*/  LDSM.16.MT88.4 R12, [R228+0x3900] ;  /* 0x00390000e40c783b */ /* 0x000e6c0000004200 */
[----:B------:R-:W-:-:S02]  /*5a90*/  F2FP.PACK_AB R4, R35, R34 ;  /* 0x000000222304723e */ /* 0x000fc400000000ff */
[----:B------:R-:W-:Y:S02]  /*5aa0*/  F2FP.PACK_AB R5, R62, R63 ;  /* 0x0000003f3e05723e */ /* 0x000fe400000000ff */
[C---:B------:R-:W-:Y:S01]  /*5ab0*/  F2FP.PACK_AB R6, R245.reuse, R66 ;  /* 0x00000042f506723e */ /* 0x040fe200000000ff */
[----:B------:R-:W-:Y:S01]  /*5ac0*/  FADD.FTZ R245, R245, R155 ;  /* 0x0000009bf5f57221 */ /* 0x000fe20000010000 */
[C---:B------:R-:W-:Y:S01]  /*5ad0*/  F2FP.PACK_AB R7, R246.reuse, R28 ;  /* 0x0000001cf607723e */ /* 0x040fe200000000ff */
[----:B------:R-:W-:-:S06]  /*5ae0*/  FADD.FTZ R246, R246, R32 ;  /* 0x00000020f6f67221 */ /* 0x000fcc0000010000 */
[C---:B--2---:R-:W-:Y:S08]  /*5af0*/  HMMA.16816.F32 R68, R4.reuse, R8, R68 ;  /* 0x000000080444723c */ /* 0x044ff00000001844 */
[C---:B------:R-:W-:Y:S01]  /*5b00*/  HMMA.16816.F32 R72, R4.reuse, R10, R72 ;  /* 0x0000000a0448723c */ /* 0x040fe20000001848 */
[----:B------:R-:W2:Y:S07]  /*5b10*/  LDSM.16.MT88.4 R8, [R232+0x7900] ;  /* 0x00790000e808783b */ /* 0x000eae0000004200 */
[C---:B----4-:R-:W-:Y:S08]  /*5b20*/  HMMA.16816.F32 R76, R4.reuse, R16, R76 ;  /* 0x00000010044c723c */ /* 0x050ff0000000184c */
[C---:B------:R-:W-:Y:S01]  /*5b30*/  HMMA.16816.F32 R80, R4.reuse, R18, R80 ;  /* 0x000000120450723c */ /* 0x040fe20000001850 */
[----:B------:R-:W3:Y:S07]  /*5b40*/  LDSM.16.MT88.4 R16, [R230+0x7900] ;  /* 0x00790000e610783b */ /* 0x000eee0000004200 */
[C---:B-1----:R-:W-:Y:S08]  /*5b50*/  HMMA.16816.F32 R84, R4.reuse, R12, R84 ;  /* 0x0000000c0454723c */ /* 0x042ff00000001854 */
[C---:B------:R-:W-:Y:S01]  /*5b60*/  HMMA.16816.F32 R88, R4.reuse, R14, R88 ;  /* 0x0000000e0458723c */ /* 0x040fe20000001858 */
[----:B------:R-:W1:Y:S07]  /*5b70*/  LDSM.16.MT88.4 R12, [R229+0x7900] ;  /* 0x00790000e50c783b */ /* 0x000e6e0000004200 */
[C---:B------:R-:W-:Y:S08]  /*5b80*/  HMMA.16816.F32 R128, R4.reuse, R20, R128 ;  /* 0x000000140480723c */ /* 0x040ff00000001880 */
[C---:B--2---:R-:W-:Y:S08]  /*5b90*/  HMMA.16816.F32 R92, R4.reuse, R8, R92 ;  /* 0x00000008045c723c */ /* 0x044ff0000000185c */
[C---:B------:R-:W-:Y:S01]  /*5ba0*/  HMMA.16816.F32 R96, R4.reuse, R10, R96 ;  /* 0x0000000a0460723c */ /* 0x040fe20000001860 */
[----:B------:R-:W2:Y:S07]  /*5bb0*/  LDSM.16.MT88.4 R8, [R228+0x7900] ;  /* 0x00790000e408783b */ /* 0x000eae0000004200 */
[C---:B------:R-:W-:Y:S08]  /*5bc0*/  HMMA.16816.F32 R124, R4.reuse, R22, R124 ;  /* 0x00000016047c723c */ /* 0x040ff0000000187c */
[C---:B---3--:R-:W-:Y:S08]  /*5bd0*/  HMMA.16816.F32 R120, R4.reuse, R16, R120 ;  /* 0x000000100478723c */ /* 0x048ff00000001878 */
[C---:B------:R-:W-:Y:S08]  /*5be0*/  HMMA.16816.F32 R100, R4.reuse, R18, R100 ;  /* 0x000000120464723c */ /* 0x040ff00000001864 */
[C---:B-1----:R-:W-:Y:S08]  /*5bf0*/  HMMA.16816.F32 R104, R4.reuse, R12, R104 ;  /* 0x0000000c0468723c */ /* 0x042ff00000001868 */
[C---:B------:R-:W-:Y:S08]  /*5c00*/  HMMA.16816.F32 R108, R4.reuse, R14, R108 ;  /* 0x0000000e046c723c */ /* 0x040ff0000000186c */
[C---:B--2---:R-:W-:Y:S08]  /*5c10*/  HMMA.16816.F32 R116, R4.reuse, R8, R116 ;  /* 0x000000080474723c */ /* 0x044ff00000001874 */
[----:B------:R-:W-:Y:S01]  /*5c20*/  HMMA.16816.F32 R112, R4, R10, R112 ;  /* 0x0000000a0470723c */ /* 0x000fe20000001870 */
[----:B------:R-:W-:Y:S07]  /*5c30*/  @!P0 BRA `(.L_x_557) ;  /* 0x0000475000008947 */ /* 0x000fee0003800000 */
[----:B------:R-:W-:Y:S01]  /*5c40*/  PLOP3.LUT P1, PT, PT, PT, UP1, 0x80, 0x0 ;  /* 0x000000000000781c */ /* 0x000fe20003f2f018 */
[----:B------:R-:W-:Y:S01]  /*5c50*/  IMAD.MOV.U32 R2, RZ, RZ, R132 ;  /* 0x000000ffff027224 */ /* 0x000fe200078e0084 */
[----:B------:R-:W-:Y:S01]  /*5c60*/  PLOP3.LUT P0, PT, PT, PT, UP1, 0x80, 0x0 ;  /* 0x000000000000781c */ /* 0x000fe20003f0f018 */
[----:B------:R-:W-:Y:S01]  /*5c70*/  IMAD.MOV.U32 R3, RZ, RZ, R0 ;  /* 0x000000ffff037224 */ /* 0x000fe200078e0000 */
[C---:B------:R-:W-:Y:S01]  /*5c80*/  SHF.L.U64.HI R249, R205.reuse, 0x1, R36 ;  /* 0x00000001cdf97819 */ /* 0x040fe20000010224 */
[----:B------:R-:W-:Y:S01]  /*5c90*/  IMAD.SHL.U32 R248, R205, 0x2, RZ ;  /* 0x00000002cdf87824 */ /* 0x000fe200078e00ff */
[C---:B------:R-:W-:Y:S01]  /*5ca0*/  SHF.L.U64.HI R247, R204.reuse, 0x1, R206 ;  /* 0x00000001ccf77819 */ /* 0x040fe200000102ce */
[----:B------:R-:W-:Y:S01]  /*5cb0*/  IMAD.SHL.U32 R211, R204, 0x2, RZ ;  /* 0x00000002ccd37824 */ /* 0x000fe200078e00ff */
[----:B------:R-:W-:-:S05]  /*5cc0*/  UMOV UR4, 0xffffff80 ;  /* 0xffffff8000047882 */ /* 0x000fca0000000000 */
[----:B------:R-:W-:-:S05]  /*5cd0*/  @P1 IMAD.HI.U32 R210, R207, c[0x0][0x2c8], RZ ;  /* 0x0000b200cfd21a27 */ /* 0x000fca00078e00ff */
[----:B------:R-:W-:Y:S02]  /*5ce0*/  @P0 SHF.R.U32.HI R210, RZ, c[0x0][0x2cc], R210 ;  /* 0x0000b300ffd20a19 */ /* 0x000fe400000116d2 */
.L_x_560:
[----:B------:R-:W-:Y:S04]  /*5cf0*/  DEPBAR.LE SB0, 0x0 ;  /* 0x000080000000791a */ /* 0x000fe80000000000 */
[----:B------:R-:W-:Y:S01]  /*5d00*/  BAR.SYNC.DEFER_BLOCKING 0x0 ;  /* 0x0000000000007b1d */ /* 0x000fe20000010000 */
[----:B------:R-:W-:Y:S05]  /*5d10*/  ISETP.LE.AND P0, PT, RZ, UR10, PT ;  /* 0x0000000aff007c0c */ /* 0x000fea000bf03270 */
[----:B------:R1:W2:Y:S04]  /*5d20*/  LDSM.16.M88.4 R8, [R234+0x8100] ;  /* 0x00810000ea08783b */ /* 0x0002a80000000200 */
[----:B------:R1:W3:Y:S04]  /*5d30*/  LDSM.16.M88.4 R16, [R234+0x8900] ;  /* 0x00890000ea10783b */ /* 0x0002e80000000200 */
[----:B------:R1:W4:Y:S04]  /*5d40*/  LDSM.16.M88.4 R24, [R234+0x9100] ;  /* 0x00910000ea18783b */ /* 0x0003280000000200 */
[----:B------:R1:W1:Y:S04]  /*5d50*/  LDSM.16.M88.4 R32, [R234+0x9900] ;  /* 0x00990000ea20783b */ /* 0x0002680000000200 */
[----:B------:R1:W1:Y:S04]  /*5d60*/  LDSM.16.M88.4 R40, [R234+0xa100] ;  /* 0x00a10000ea28783b */ /* 0x0002680000000200 */
        /* <DEDUP_REMOVED lines=8> */
[----:B------:R1:W1:Y:S04]  /*5df0*/  LDSM.16.M88.4 R160, [R223] ;  /* 0x00000000dfa0783b */ /* 0x0002680000000200 */
[----:B------:R1:W1:Y:S04]  /*5e00*/  LDSM.16.M88.4 R164, [R222] ;  /* 0x00000000dea4783b */ /* 0x0002680000000200 */
[----:B------:R1:W1:Y:S01]  /*5e10*/  LDSM.16.M88.4 R168, [R221] ;  /* 0x00000000dda8783b */ /* 0x0002620000000200 */
[----:B------:R-:W-:-:S05]  /*5e20*/  @!P0 BRA `(.L_x_558) ;  /* 0x0000030000008947 */ /* 0x000fca0003800000 */
[----:B--234-:R-:W-:Y:S01]  /*5e30*/  SHF.R.S32.HI R4, RZ, 0x1f, R236 ;  /* 0x0000001fff047819 */ /* 0x01cfe200000114ec */
        /* <DEDUP_REMOVED lines=14> */
[----:B------:R-:W-:Y:S01]  /*5f20*/  SHFL.IDX PT, R14, R5, RZ, 0x181f ;  /* 0x00181fff050e7589 */ /* 0x000fe200000e0000 */
[----:B------:R-:W-:Y:S03]  /*5f30*/  LOP3.LUT R0, R0, 0xf, RZ, 0xc0, !PT ;  /* 0x0000000f00007812 */ /* 0x000fe600078ec0ff */
[----:B------:R-:W3:Y:S04]  /*5f40*/  SHFL.IDX PT, R12, R4, 0x1, 0x181f ;  /* 0x00381f00040c7f89 */ /* 0x000ee800000e0000 */
[----:B------:R-:W4:Y:S04]  /*5f50*/  SHFL.IDX PT, R13, R5, 0x1, 0x181f ;  /* 0x00381f00050d7f89 */ /* 0x000f2800000e0000 */
[----:B------:R-:W5:Y:S04]  /*5f60*/  SHFL.IDX PT, R6, R4, 0x2, 0x181f ;  /* 0x00581f0004067f89 */ /* 0x000f6800000e0000 */
[----:B------:R-:W1:Y:S04]  /*5f70*/  SHFL.IDX PT, R7, R5, 0x2, 0x181f ;  /* 0x00581f0005077f89 */ /* 0x000e6800000e0000 */
[----:B------:R-:W1:Y:S04]  /*5f80*/  SHFL.IDX PT, R4, R4, 0x3, 0x181f ;  /* 0x00781f0004047f89 */ /* 0x000e6800000e0000 */
[----:B------:R-:W1:Y:S01]  /*5f90*/  SHFL.IDX PT, R5, R5, 0x3, 0x181f ;  /* 0x00781f0005057f89 */ /* 0x000e6200000e0000 */
[CC--:B--2---:R-:W-:Y:S02]  /*5fa0*/  IADD3 R28, P1, R22.reuse, R248.reuse, RZ ;  /* 0x000000f8161c7210 */ /* 0x0c4fe40007f3e0ff */
[-C--:B------:R-:W-:Y:S02]  /*5fb0*/  IADD3 R22, P0, R22, R211.reuse, RZ ;  /* 0x000000d316167210 */ /* 0x080fe40007f1e0ff */
[-C--:B---3--:R-:W-:Y:S01]  /*5fc0*/  IADD3 R20, P6, R12, R248.reuse, RZ ;  /* 0x000000f80c147210 */ /* 0x088fe20007fde0ff */
[----:B------:R-:W-:Y:S01]  /*5fd0*/  IMAD.X R29, R14, 0x1, R249, P1 ;  /* 0x000000010e1d7824 */ /* 0x000fe200008e06f9 */
[-C--:B------:R-:W-:Y:S01]  /*5fe0*/  IADD3 R12, P1, R12, R211.reuse, RZ ;  /* 0x000000d30c0c7210 */ /* 0x080fe20007f3e0ff */
[----:B------:R-:W-:Y:S02]  /*5ff0*/  IMAD.X R23, R14, 0x1, R247, P0 ;  /* 0x000000010e177824 */ /* 0x000fe400000e06f7 */
[C---:B----4-:R-:W-:Y:S01]  /*6000*/  IMAD.X R21, R13.reuse, 0x1, R249, P6 ;  /* 0x000000010d157824 */ /* 0x050fe200030e06f9 */
[----:B------:R2:W-:Y:S01]  /*6010*/  LDGSTS.E.BYPASS.LTC128B.128 [R244], [R28.64], !P5 ;  /* 0x000000001cf47fae */ /* 0x0005e2000e901d4e */
[CC--:B-----5:R-:W-:Y:S01]  /*6020*/  IADD3 R14, P0, R6.reuse, R248.reuse, RZ ;  /* 0x000000f8060e7210 */ /* 0x0e0fe20007f1e0ff */
[----:B------:R-:W-:Y:S01]  /*6030*/  IMAD.X R13, R13, 0x1, R247, P1 ;  /* 0x000000010d0d7824 */ /* 0x000fe200008e06f7 */
[----:B------:R-:W-:Y:S01]  /*6040*/  IADD3 R6, P6, R6, R211, RZ ;  /* 0x000000d306067210 */ /* 0x000fe20007fde0ff */
[----:B------:R2:W-:Y:S02]  /*6050*/  LDGSTS.E.BYPASS.LTC128B.128 [R243], [R22.64], !P4 ;  /* 0x0000000016f37fae */ /* 0x0005e4000e101d4e */
[C---:B-1----:R-:W-:Y:S02]  /*6060*/  IMAD.X R15, R7.reuse, 0x1, R249, P0 ;  /* 0x00000001070f7824 */ /* 0x042fe400000e06f9 */
[----:B------:R2:W-:Y:S01]  /*6070*/  LDGSTS.E.BYPASS.LTC128B.128 [R242], [R20.64], !P5 ;  /* 0x0000000014f27fae */ /* 0x0005e2000e901d4e */
[----:B------:R-:W-:Y:S01]  /*6080*/  IMAD.X R7, R7, 0x1, R247, P6 ;  /* 0x0000000107077824 */ /* 0x000fe200030e06f7 */
[----:B------:R-:W-:Y:S02]  /*6090*/  IADD3 R36, P6, R4, R248, RZ ;  /* 0x000000f804247210 */ /* 0x000fe40007fde0ff */
[----:B------:R2:W-:Y:S01]  /*60a0*/  LDGSTS.E.BYPASS.LTC128B.128 [R241], [R12.64], !P4 ;  /* 0x000000000cf17fae */ /* 0x0005e2000e101d4e */
[----:B------:R-:W-:Y:S02]  /*60b0*/  IADD3 R30, P1, P0, R0, R4, R211 ;  /* 0x00000004001e7210 */ /* 0x000fe4000783e0d3 */
[----:B------:R-:W-:Y:S01]  /*60c0*/  IMAD.X R37, R5, 0x1, R249, P6 ;  /* 0x0000000105257824 */ /* 0x000fe200030e06f9 */
[----:B------:R2:W-:Y:S01]  /*60d0*/  LDGSTS.E.BYPASS.LTC128B.128 [R240], [R14.64], !P5 ;  /* 0x000000000ef07fae */ /* 0x0005e2000e901d4e */
[----:B------:R-:W-:Y:S02]  /*60e0*/  ISETP.NE.U32.AND P6, PT, R209, RZ, PT ;  /* 0x000000ffd100720c */ /* 0x000fe40003fc5070 */
[----:B------:R-:W-:Y:S01]  /*60f0*/  IADD3.X R31, RZ, R5, R247, P1, P0 ;  /* 0x00000005ff1f7210 */ /* 0x000fe20000fe04f7 */
[----:B------:R2:W-:Y:S04]  /*6100*/  LDGSTS.E.BYPASS.LTC128B.128 [R239], [R6.64], !P4 ;  /* 0x0000000006ef7fae */ /* 0x0005e8000e101d4e */
[----:B------:R2:W-:Y:S06]  /*6110*/  LDGSTS.E.BYPASS.LTC128B.128 [R244+0x3000], [R36.64], !P5 ;  /* 0x0300000024f47fae */ /* 0x0005ec000e901d4e */
[----:B------:R2:W-:Y:S02]  /*6120*/  LDGSTS.E.BYPASS.LTC128B.128.ZFILL [R244+0x7000], [R30.64], P6 ;  /* 0x070000001ef47fae */ /* 0x0005e4000b141d4e */
.L_x_558:
[C---:B--234-:R-:W-:Y:S01]  /*6130*/  HMMA.16816.F32 R4, R136.reuse, R8, RZ ;  /* 0x000000088804723c */ /* 0x05cfe200000018ff */
[----:B------:R-:W-:Y:S01]  /*6140*/  LDSM.16.M88.4 R180, [R220+0x3800] ;  /* 0x00380000dcb4783b */ /* 0x000fe20000000200 */
[----:B------:R-:W-:Y:S06]  /*6150*/  UISETP.GE.AND UP0, UPT, UR10, 0x1, UPT ;  /* 0x000000010a00788c */ /* 0x000fec000bf06270 */
[C---:B------:R-:W-:Y:S01]  /*6160*/  HMMA.16816.F32 R8, R136.reuse, R10, RZ ;  /* 0x0000000a8808723c */ /* 0x040fe200000018ff */
[----:B------:R-:W0:Y:S01]  /*6170*/  LDGDEPBAR ;  /* 0x00000000000079af */ /* 0x000e220000000000 */
[----:B------:R-:W-:Y:S06]  /*6180*/  PLOP3.LUT P0, PT, PT, PT, UP0, 0x80, 0x0 ;  /* 0x000000000000781c */ /* 0x000fec0003f0f008 */
[C---:B------:R-:W-:Y:S01]  /*6190*/  HMMA.16816.F32 R12, R136.reuse, R16, RZ ;  /* 0x00000010880c723c */ /* 0x040fe200000018ff */
[----:B------:R-:W-:Y:S07]  /*61a0*/  LDSM.16.M88.4 R192, [R219] ;  /* 0x00000000dbc0783b */ /* 0x000fee0000000200 */
[C---:B------:R-:W-:Y:S08]  /*61b0*/  HMMA.16816.F32 R16, R136.reuse, R18, RZ ;  /* 0x000000128810723c */ /* 0x040ff000000018ff */
[C---:B------:R-:W-:Y:S08]  /*61c0*/  HMMA.16816.F32 R20, R136.reuse, R24, RZ ;  /* 0x000000188814723c */ /* 0x040ff000000018ff */
[C---:B------:R-:W-:Y:S08]  /*61d0*/  HMMA.16816.F32 R24, R136.reuse, R26, RZ ;  /* 0x0000001a8818723c */ /* 0x040ff000000018ff */
[C---:B-1----:R-:W-:Y:S08]  /*61e0*/  HMMA.16816.F32 R28, R136.reuse, R32, RZ ;  /* 0x00000020881c723c */ /* 0x042ff000000018ff */
        /* <DEDUP_REMOVED lines=26> */
[----:B------:R-:W-:Y:S07]  /*6390*/  LDSM.16.M88.4 R160, [R220+0x800] ;  /* 0x00080000dca0783b */ /* 0x000fee0000000200 */
[C---:B------:R-:W-:Y:S08]  /*63a0*/  HMMA.16816.F32 R52, R140.reuse, R164, R52 ;  /* 0x000000a48c34723c */ /* 0x040ff00000001834 */
[C---:B------:R-:W-:Y:S01]  /*63b0*/  HMMA.16816.F32 R56, R140.reuse, R166, R56 ;  /* 0x000000a68c38723c */ /* 0x040fe20000001838 */
[----:B------:R-:W-:Y:S07]  /*63c0*/  LDSM.16.M88.4 R164, [R220+0x1000] ;  /* 0x00100000dca4783b */ /* 0x000fee0000000200 */
        /* <DEDUP_REMOVED lines=14> */
[----:B------:R-:W4:Y:S07]  /*64b0*/  LDSM.16.M88.4 R152, [R220] ;  /* 0x00000000dc98783b */ /* 0x000f2e0000000200 */
[C---:B-----5:R-:W-:Y:S08]  /*64c0*/  HMMA.16816.F32 R36, R172.reuse, R156, R36 ;  /* 0x0000009cac24723c */ /* 0x060ff00000001824 */
[C---:B------:R-:W-:Y:S01]  /*64d0*/  HMMA.16816.F32 R40, R172.reuse, R158, R40 ;  /* 0x0000009eac28723c */ /* 0x040fe20000001828 */
        /* <DEDUP_REMOVED lines=42> */
[----:B------:R-:W-:Y:S07]  /*6780*/  LDSM.16.M88.4 R156, [R213] ;  /* 0x00000000d59c783b */ /* 0x000fee0000000200 */
[C---:B------:R-:W-:Y:S08]  /*6790*/  HMMA.16816.F32 R28, R184.reuse, R160, R28 ;  /* 0x000000a0b81c723c */ /* 0x040ff0000000181c */
[C---:B------:R-:W-:Y:S01]  /*67a0*/  HMMA.16816.F32 R32, R184.reuse, R162, R32 ;  /* 0x000000a2b820723c */ /* 0x040fe20000001820 */
[----:B------:R-:W-:Y:S07]  /*67b0*/  LDSM.16.M88.4 R160, [R212] ;  /* 0x00000000d4a0783b */ /* 0x000fee0000000200 */
[C---:B------:R-:W-:Y:S08]  /*67c0*/  HMMA.16816.F32 R36, R184.reuse, R164, R36 ;  /* 0x000000a4b824723c */ /* 0x040ff00000001824 */
[C---:B------:R-:W-:Y:S01]  /*67d0*/  HMMA.16816.F32 R40, R184.reuse, R166, R40 ;  /* 0x000000a6b828723c */ /* 0x040fe20000001828 */
[----:B------:R-:W-:Y:S07]  /*67e0*/  LDSM.16.M88.4 R164, [R231+0xc100] ;  /* 0x00c10000e7a4783b */ /* 0x000fee0000000200 */
[C---:B------:R-:W-:Y:S08]  /*67f0*/  HMMA.16816.F32 R44, R184.reuse, R168, R44 ;  /* 0x000000a8b82c723c */ /* 0x040ff0000000182c */
[C---:B------:R-:W-:Y:S01]  /*6800*/  HMMA.16816.F32 R48, R184.reuse, R170, R48 ;  /* 0x000000aab830723c */ /* 0x040fe20000001830 */
[----:B------:R-:W-:Y:S07]  /*6810*/  LDSM.16.M88.4 R168, [R231+0xc900] ;  /* 0x00c90000e7a8783b */ /* 0x000fee0000000200 */
[C---:B-1----:R-:W-:Y:S08]  /*6820*/  HMMA.16816.F32 R52, R184.reuse, R132, R52 ;  /* 0x00000084b834723c */ /* 0x042ff00000001834 */
[C---:B------:R-:W-:Y:S01]  /*6830*/  HMMA.16816.F32 R56, R184.reuse, R134, R56 ;  /* 0x00000086b838723c */ /* 0x040fe20000001838 */
[----:B------:R-:W1:Y:S07]  /*6840*/  LDSM.16.M88.4 R132, [R215] ;  /* 0x00000000d784783b */ /* 0x000e6e0000000200 */
[C---:B--2---:R-:W-:Y:S08]  /*6850*/  HMMA.16816.F32 R60, R184.reuse, R144, R60 ;  /* 0x00000090b83c723c */ /* 0x044ff0000000183c */
[----:B------:R-:W-:Y:S01]  /*6860*/  HMMA.16816.F32 R64, R184, R146, R64 ;  /* 0x00000092b840723c */ /* 0x000fe20000001840 */
[----:B------:R-:W2:Y:S07]  /*6870*/  LDSM.16.M88.4 R144, [R214] ;  /* 0x00000000d690783b */ /* 0x000eae0000000200 */
[C---:B------:R-:W-:Y:S08]  /*6880*/  HMMA.16816.F32 R4, R188.reuse, R192, R4 ;  /* 0x000000c0bc04723c */ /* 0x040ff00000001804 */
[C---:B------:R-:W-:Y:S01]  /*6890*/  HMMA.16816.F32 R8, R188.reuse, R194, R8 ;  /* 0x000000c2bc08723c */ /* 0x040fe20000001808 */
[----:B------:R-:W5:Y:S07]  /*68a0*/  LDSM.16.M88.4 R192, [R231+0xd100] ;  /* 0x00d10000e7c0783b */ /* 0x000f6e0000000200 */
[C---:B------:R-:W-:Y:S08]  /*68b0*/  HMMA.16816.F32 R12, R188.reuse, R180, R12 ;  /* 0x000000b4bc0c723c */ /* 0x040ff0000000180c */
        /* <DEDUP_REMOVED lines=16> */
[----:B------:R-:W1:Y:S07]  /*69c0*/  LDSM.16.M88.4 R156, [R220+0x4000] ;  /* 0x00400000dc9c783b */ /* 0x000e6e0000000200 */
[C---:B------:R-:W-:Y:S08]  /*69d0*/  HMMA.16816.F32 R60, R188.reuse, R160, R60 ;  /* 0x000000a0bc3c723c */ /* 0x040ff0000000183c */
[----:B------:R-:W-:Y:S01]  /*69e0*/  HMMA.16816.F32 R64, R188, R162, R64 ;  /* 0x000000a2bc40723c */ /* 0x000fe20000001840 */
        /* <DEDUP_REMOVED lines=18> */
[----:B------:R-:W4:Y:S01]  /*6b10*/  LDSM.16.M88.4 R152, [R220+0x7800] ;  /* 0x00780000dc98783b */ /* 0x000f220000000200 */
[----:B------:R-:W-:Y:S06]  /*6b20*/  DEPBAR.LE SB0, 0x0 ;  /* 0x000080000000791a */ /* 0x000fec0000000000 */
[C---:B-1----:R-:W-:Y:S01]  /*6b30*/  HMMA.16816.F32 R52, R196.reuse, R132, R52 ;  /* 0x00000084c434723c */ /* 0x042fe20000001834 */
[----:B------:R-:W-:Y:S07]  /*6b40*/  BAR.SYNC.DEFER_BLOCKING 0x0 ;  /* 0x0000000000007b1d */ /* 0x000fee0000010000 */
[C---:B------:R-:W-:Y:S08]  /*6b50*/  HMMA.16816.F32 R56, R196.reuse, R134, R56 ;  /* 0x00000086c438723c */ /* 0x040ff00000001838 */
[C---:B--2---:R-:W-:Y:S08]  /*6b60*/  HMMA.16816.F32 R60, R196.reuse, R144, R60 ;  /* 0x00000090c43c723c */ /* 0x044ff0000000183c */
        /* <DEDUP_REMOVED lines=16> */
[----:B------:R-:W-:Y:S01]  /*6c70*/  HMMA.16816.F32 R64, R200, R154, R64 ;  /* 0x0000009ac840723c */ /* 0x000fe20000001840 */
[----:B------:R-:W-:-:S07]  /*6c80*/  @!P0 BRA `(.L_x_559) ;  /* 0x000003e000008947 */ /* 0x000fce0003800000 */
        /* <DEDUP_REMOVED lines=34> */
[----:B------:R-:W5:Y:S04]  /*6eb0*/  SHFL.IDX PT, R135, R133, 0x2, 0x181f ;  /* 0x00581f0085877f89 */ /* 0x000f6800000e0000 */
[----:B------:R-:W5:Y:S01]  /*6ec0*/  SHFL.IDX PT, R132, R132, 0x3, 0x181f ;  /* 0x00781f0084847f89 */ /* 0x000f6200000e0000 */
[CC--:B-1----:R-:W-:Y:S02]  /*6ed0*/  IADD3 R152, P1, R150.reuse, R248.reuse, RZ ;  /* 0x000000f896987210 */ /* 0x0c2fe40007f3e0ff */
[-C--:B------:R-:W-:Y:S01]  /*6ee0*/  IADD3 R150, P0, R150, R211.reuse, RZ ;  /* 0x000000d396967210 */ /* 0x080fe20007f1e0ff */
[----:B------:R-:W1:Y:S02]  /*6ef0*/  SHFL.IDX PT, R133, R133, 0x3, 0x181f ;  /* 0x00781f0085857f89 */ /* 0x000e6400000e0000 */
[----:B--2---:R-:W-:Y:S01]  /*6f00*/  IMAD.X R153, R146, 0x1, R249, P1 ;  /* 0x0000000192997824 */ /* 0x004fe200008e06f9 */
[-C--:B---3--:R-:W-:Y:S01]  /*6f10*/  IADD3 R148, P6, R144, R248.reuse, RZ ;  /* 0x000000f890947210 */ /* 0x088fe20007fde0ff */
[----:B------:R-:W-:Y:S01]  /*6f20*/  IMAD.X R151, R146, 0x1, R247, P0 ;  /* 0x0000000192977824 */ /* 0x000fe200000e06f7 */
[-C--:B------:R-:W-:Y:S02]  /*6f30*/  IADD3 R144, P1, R144, R211.reuse, RZ ;  /* 0x000000d390907210 */ /* 0x080fe40007f3e0ff */
[----:B------:R2:W-:Y:S01]  /*6f40*/  LDGSTS.E.BYPASS.LTC128B.128 [R237+0x8100], [R152.64], !P5 ;  /* 0x0810000098ed7fae */ /* 0x0005e2000e901d4e */
[C---:B----4-:R-:W-:Y:S03]  /*6f50*/  IMAD.X R149, R145.reuse, 0x1, R249, P6 ;  /* 0x0000000191957824 */ /* 0x050fe600030e06f9 */
[----:B------:R2:W-:Y:S01]  /*6f60*/  LDGSTS.E.BYPASS.LTC128B.128 [R237+0xc100], [R150.64], !P4 ;  /* 0x0c10000096ed7fae */ /* 0x0005e2000e101d4e */
[CC--:B-----5:R-:W-:Y:S01]  /*6f70*/  IADD3 R146, P0, R134.reuse, R248.reuse, RZ ;  /* 0x000000f886927210 */ /* 0x0e0fe20007f1e0ff */
[----:B------:R-:W-:Y:S01]  /*6f80*/  IMAD.X R145, R145, 0x1, R247, P1 ;  /* 0x0000000191917824 */ /* 0x000fe200008e06f7 */
[----:B------:R-:W-:Y:S01]  /*6f90*/  IADD3 R134, P6, R134, R211, RZ ;  /* 0x000000d386867210 */ /* 0x000fe20007fde0ff */
[----:B------:R2:W-:Y:S02]  /*6fa0*/  LDGSTS.E.BYPASS.LTC128B.128 [R237+0x9100], [R148.64], !P5 ;  /* 0x0910000094ed7fae */ /* 0x0005e4000e901d4e */
[C---:B------:R-:W-:Y:S02]  /*6fb0*/  IMAD.X R147, R135.reuse, 0x1, R249, P0 ;  /* 0x0000000187937824 */ /* 0x040fe400000e06f9 */
[----:B------:R2:W-:Y:S01]  /*6fc0*/  LDGSTS.E.BYPASS.LTC128B.128 [R237+0xd100], [R144.64], !P4 ;  /* 0x0d10000090ed7fae */ /* 0x0005e2000e101d4e */
[----:B------:R-:W-:Y:S01]  /*6fd0*/  IMAD.X R135, R135, 0x1, R247, P6 ;  /* 0x0000000187877824 */ /* 0x000fe200030e06f7 */
[----:B------:R-:W-:Y:S02]  /*6fe0*/  IADD3 R156, P6, R132, R248, RZ ;  /* 0x000000f8849c7210 */ /* 0x000fe40007fde0ff */
[----:B------:R2:W-:Y:S01]  /*6ff0*/  LDGSTS.E.BYPASS.LTC128B.128 [R237+0xa100], [R146.64], !P5 ;  /* 0x0a10000092ed7fae */ /* 0x0005e2000e901d4e */
[----:B------:R-:W-:Y:S02]  /*7000*/  IADD3 R154, P1, P0, R0, R132, R211 ;  /* 0x00000084009a7210 */ /* 0x000fe4000783e0d3 */
[----:B-1----:R-:W-:Y:S01]  /*7010*/  IMAD.X R157, R133, 0x1, R249, P6 ;  /* 0x00000001859d7824 */ /* 0x002fe200030e06f9 */
[----:B------:R2:W-:Y:S01]  /*7020*/  LDGSTS.E.BYPASS.LTC128B.128 [R237+0xe100], [R134.64], !P4 ;  /* 0x0e10000086ed7fae */ /* 0x0005e2000e101d4e */
[----:B------:R-:W-:Y:S02]  /*7030*/  ISETP.NE.U32.AND P6, PT, R209, RZ, PT ;  /* 0x000000ffd100720c */ /* 0x000fe40003fc5070 */
[----:B------:R-:W-:Y:S01]  /*7040*/  IADD3.X R155, RZ, R133, R247, P1, P0 ;  /* 0x00000085ff9b7210 */ /* 0x000fe20000fe04f7 */
[----:B------:R2:W-:Y:S10]  /*7050*/  LDGSTS.E.BYPASS.LTC128B.128 [R237+0xb100], [R156.64], !P5 ;  /* 0x0b1000009ced7fae */ /* 0x0005f4000e901d4e */
[----:B------:R2:W-:Y:S02]  /*7060*/  LDGSTS.E.BYPASS.LTC128B.128.ZFILL [R237+0xf100], [R154.64], P6 ;  /* 0x0f1000009aed7fae */ /* 0x0005e4000b141d4e */
.L_x_559:
[----:B------:R-:W-:Y:S01]  /*7070*/  PLOP3.LUT P0, PT, PT, PT, UP1, 0x80, 0x0 ;  /* 0x000000000000781c */ /* 0x000fe20003f0f018 */
[----:B------:R-:W-:Y:S01]  /*7080*/  IMAD.MOV.U32 R132, RZ, RZ, R207 ;  /* 0x000000ffff847224 */ /* 0x000fe200078e00cf */
[----:B------:R-:W-:Y:S01]  /*7090*/  UIMAD UR7, UR10, UR4, 0x1 ;  /* 0x000000010a0774a4 */ /* 0x000fe2000f8e0204 */
[----:B------:R-:W0:Y:S01]  /*70a0*/  LDGDEPBAR ;  /* 0x00000000000079af */ /* 0x000e220000000000 */
[----:B------:R-:W-:Y:S02]  /*70b0*/  UISETP.GT.AND UP0, UPT, UR10, UR5, UPT ;  /* 0x000000050a00728c */ /* 0x000fe4000bf04270 */
[----:B------:R-:W-:Y:S07]  /*70c0*/  UIADD3 UR10, UR10, -0x1, URZ ;  /* 0xffffffff0a0a7890 */ /* 0x000fee000fffe03f */
[----:B------:R-:W-:Y:S05]  /*70d0*/  @P0 IMAD.MOV.U32 R132, RZ, RZ, R210 ;  /* 0x000000ffff840224 */ /* 0x000fea00078e00d2 */
[----:B------:R-:W-:Y:S08]  /*70e0*/  SHFL.IDX PT, R133, R132, RZ, 0x1c1f ;  /* 0x001c1fff84857589 */ /* 0x000ff000000e0000 */
[----:B------:R1:W3:Y:S02]  /*70f0*/  SHFL.IDX PT, R0, R132, 0x1, 0x1c1f ;  /* 0x003c1f0084007f89 */ /* 0x0002e400000e0000 */
[----:B-1----:R-:W-:Y:S04]  /*7100*/  MOV R132, UR8 ;  /* 0x0000000800847c02 */ /* 0x002fe80008000f00 */
[----:B------:R-:W-:Y:S04]  /*7110*/  IADD3 R132, R132, UR7, -R208 ;  /* 0x0000000784847c10 */ /* 0x000fe8000fffe8d0 */
[----:B------:R-:W-:Y:S05]  /*7120*/  IADD3 R132, R132, -UR12, RZ ;  /* 0x8000000c84847c10 */ /* 0x000fea000fffe0ff */
[C---:B---3--:R-:W-:Y:S02]  /*7130*/  IMAD.IADD R0, R132.reuse, 0x1, R0 ;  /* 0x0000000184007824 */ /* 0x048fe400078e0200 */
[----:B------:R-:W-:Y:S03]  /*7140*/  IMAD.IADD R132, R132, 0x1, R133 ;  /* 0x0000000184847824 */ /* 0x000fe600078e0285 */
[C---:B------:R-:W-:Y:S02]  /*7150*/  ISETP.GT.AND P0, PT, R0.reuse, RZ, PT ;  /* 0x000000ff0000720c */ /* 0x040fe40003f04270 */
[----:B------:R-:W-:Y:S02]  /*7160*/  ISETP.GT.AND P1, PT, R0, 0x1, PT ;  /* 0x000000010000780c */ /* 0x000fe40003f24270 */
[----:B--2---:R-:W-:Y:S02]  /*7170*/  FSEL R134, R6, -INF , P0 ;  /* 0xff80000006867808 */ /* 0x004fe40000000000 */
[----:B------:R-:W-:Y:S02]  /*7180*/  ISETP.GT.AND P0, PT, R132, 0x1, PT ;  /* 0x000000018400780c */ /* 0x000fe40003f04270 */
[----:B------:R-:W-:Y:S02]  /*7190*/  FSEL R7, R7, -INF , P1 ;  /* 0xff80000007077808 */ /* 0x000fe40000800000 */
[----:B------:R-:W-:Y:S02]  /*71a0*/  ISETP.GT.AND P1, PT, R0, 0x8, PT ;  /* 0x000000080000780c */ /* 0x000fe40003f24270 */
[----:B------:R-:W-:Y:S02]  /*71b0*/  FSEL R5, R5, -INF , P0 ;  /* 0xff80000005057808 */ /* 0x000fe40000000000 */
[----:B------:R-:W-:Y:S02]  /*71c0*/  FSEL R10, R10, -INF , P1 ;  /* 0xff8000000a0a7808 */ /* 0x000fe40000800000 */
[----:B------:R-:W-:Y:S02]  /*71d0*/  ISETP.GT.AND P1, PT, R132, 0x9, PT ;  /* 0x000000098400780c */ /* 0x000fe40003f24270 */
[----:B------:R-:W-:Y:S02]  /*71e0*/  ISETP.GT.AND P0, PT, R0, 0x9, PT ;  /* 0x000000090000780c */ /* 0x000fe40003f04270 */
[----:B------:R-:W-:Y:S02]  /*71f0*/  ISETP.GT.AND P6, PT, R132, RZ, PT ;  /* 0x000000ff8400720c */ /* 0x000fe40003fc4270 */
[----:B------:R-:W-:Y:S02]  /*7200*/  FSEL R11, R11, -INF , P0 ;  /* 0xff8000000b0b7808 */ /* 0x000fe40000000000 */
[----:B------:R-:W-:Y:S02]  /*7210*/  FSEL R9, R9, -INF , P1 ;  /* 0xff80000009097808 */ /* 0x000fe40000800000 */
[C---:B------:R-:W-:Y:S02]  /*7220*/  ISETP.GT.AND P1, PT, R0.reuse, 0x11, PT ;  /* 0x000000110000780c */ /* 0x040fe40003f24270 */
[----:B------:R-:W-:Y:S02]  /*7230*/  ISETP.GT.AND P0, PT, R0, 0x10, PT ;  /* 0x000000100000780c */ /* 0x000fe40003f04270 */
[----:B------:R-:W-:Y:S02]  /*7240*/  FSEL R163, R15, -INF , P1 ;  /* 0xff8000000fa37808 */ /* 0x000fe40000800000 */
[----:B------:R-:W-:Y:S02]  /*7250*/  FSEL R6, R4, -INF , P6 ;  /* 0xff80000004067808 */ /* 0x000fe40003000000 */
[----:B------:R-:W-:Y:S02]  /*7260*/  ISETP.GT.AND P6, PT, R132, 0x8, PT ;  /* 0x000000088400780c */ /* 0x000fe40003fc4270 */
[----:B------:R-:W-:Y:S02]  /*7270*/  FSEL R161, R14, -INF , P0 ;  /* 0xff8000000ea17808 */ /* 0x000fe40000000000 */
[----:B------:R-:W-:Y:S02]  /*7280*/  ISETP.GT.AND P0, PT, R132, 0x11, PT ;  /* 0x000000118400780c */ /* 0x000fe40003f04270 */
[----:B------:R-:W-:Y:S02]  /*7290*/  ISETP.GT.AND P1, PT, R0, 0x18, PT ;  /* 0x000000180000780c */ /* 0x000fe40003f24270 */
[----:B------:R-:W-:Y:S02]  /*72a0*/  FSEL R8, R8, -INF , P6 ;  /* 0xff80000008087808 */ /* 0x000fe40003000000 */
[----:B------:R-:W-:Y:S02]  /*72b0*/  ISETP.GT.AND P6, PT, R132, 0x10, PT ;  /* 0x000000108400780c */ /* 0x000fe40003fc4270 */
[----:B------:R-:W-:Y:S02]  /*72c0*/  FSEL R18, R18, -INF , P1 ;  /* 0xff80000012127808 */ /* 0x000fe40000800000 */
[----:B------:R-:W-:Y:S02]  /*72d0*/  ISETP.GT.AND P1, PT, R132, 0x19, PT ;  /* 0x000000198400780c */ /* 0x000fe40003f24270 */
[----:B------:R-:W-:Y:S02]  /*72e0*/  FSEL R158, R13, -INF , P0 ;  /* 0xff8000000d9e7808 */ /* 0x000fe40000000000 */
[----:B------:R-:W-:Y:S02]  /*72f0*/  ISETP.GT.AND P0, PT, R0, 0x19, PT ;  /* 0x000000190000780c */ /* 0x000fe40003f04270 */
[----:B------:R-:W-:Y:S02]  /*7300*/  FMNMX.FTZ R4, R134, R2, !PT ;  /* 0x0000000286047209 */ /* 0x000fe40007810000 */
        /* <DEDUP_REMOVED lines=8> */
[----:B------:R-:W-:Y:S02]  /*7390*/  FSEL R22, R22, -INF , P0 ;  /* 0xff80000016167808 */ /* 0x000fe40000000000 */
[----:B------:R-:W-:Y:S02]  /*73a0*/  FSEL R16, R16, -INF , P6 ;  /* 0xff80000010107808 */ /* 0x000fe40003000000 */
[C---:B------:R-:W-:Y:S02]  /*73b0*/  ISETP.GT.AND P6, PT, R132.reuse, 0x20, PT ;  /* 0x000000208400780c */ /* 0x040fe40003fc4270 */
[----:B------:R-:W-:Y:S02]  /*73c0*/  ISETP.GT.AND P0, PT, R132, 0x21, PT ;  /* 0x000000218400780c */ /* 0x000fe40003f04270 */
[----:B------:R-:W-:Y:S02]  /*73d0*/  FMNMX.FTZ R4, R10, R4, !PT ;  /* 0x000000040a047209 */ /* 0x000fe40007810000 */
[----:B------:R-:W-:Y:S02]  /*73e0*/  ISETP.GT.AND P1, PT, R0, 0x28, PT ;  /* 0x000000280000780c */ /* 0x000fe40003f24270 */
[----:B------:R-:W-:Y:S02]  /*73f0*/  FSEL R20, R20, -INF , P6 ;  /* 0xff80000014147808 */ /* 0x000fe40003000000 */
[----:B------:R-:W-:Y:S02]  /*7400*/  FSEL R135, R21, -INF , P0 ;  /* 0xff80000015877808 */ /* 0x000fe40000000000 */
[----:B------:R-:W-:Y:S02]  /*7410*/  ISETP.GT.AND P0, PT, R0, 0x29, PT ;  /* 0x000000290000780c */ /* 0x000fe40003f04270 */
[----:B------:R-:W-:Y:S02]  /*7420*/  ISETP.GT.AND P6, PT, R132, 0x28, PT ;  /* 0x000000288400780c */ /* 0x000fe40003fc4270 */
[----:B------:R-:W-:Y:S02]  /*7430*/  FSEL R144, R26, -INF , P1 ;  /* 0xff8000001a907808 */ /* 0x000fe40000800000 */
[----:B------:R-:W-:Y:S02]  /*7440*/  ISETP.GT.AND P1, PT, R132, 0x29, PT ;  /* 0x000000298400780c */ /* 0x000fe40003f24270 */
[----:B------:R-:W-:Y:S02]  /*7450*/  FMNMX.FTZ R4, R11, R4, !PT ;  /* 0x000000040b047209 */ /* 0x000fe40007810000 */
[----:B------:R-:W-:Y:S02]  /*7460*/  FSEL R21, R27, -INF , P0 ;  /* 0xff8000001b157808 */ /* 0x000fe40000000000 */
[----:B------:R-:W-:Y:S01]  /*7470*/  FSEL R12, R24, -INF , P6 ;  /* 0xff800000180c7808 */ /* 0x000fe20003000000 */
[----:B------:R-:W-:Y:S01]  /*7480*/  IMAD.MOV.U32 R24, RZ, RZ, R17 ;  /* 0x000000ffff187224 */ /* 0x000fe200078e0011 */
[----:B------:R-:W-:Y:S01]  /*7490*/  FSEL R14, R25, -INF , P1 ;  /* 0xff800000190e7808 */ /* 0x000fe20000800000 */
[----:B------:R-:W-:Y:S01]  /*74a0*/  IMAD.MOV.U32 R25, RZ, RZ, R19 ;  /* 0x000000ffff197224 */ /* 0x000fe200078e0013 */
[C---:B------:R-:W-:Y:S02]  /*74b0*/  ISETP.GT.AND P1, PT, R0.reuse, 0x31, PT ;  /* 0x000000310000780c */ /* 0x040fe40003f24270 */
[----:B------:R-:W-:Y:S02]  /*74c0*/  ISETP.GT.AND P0, PT, R0, 0x30, PT ;  /* 0x000000300000780c */ /* 0x000fe40003f04270 */
[----:B------:R-:W-:Y:S02]  /*74d0*/  FMNMX.FTZ R4, R161, R4, !PT ;  /* 0x00000004a1047209 */ /* 0x000fe40007810000 */
[----:B------:R-:W-:Y:S02]  /*74e0*/  FSEL R133, R30, -INF , P0 ;  /* 0xff8000001e857808 */ /* 0x000fe40000000000 */
[----:B------:R-:W-:Y:S02]  /*74f0*/  MOV R30, R22 ;  /* 0x00000016001e7202 */ /* 0x000fe40000000f00 */
[----:B------:R-:W-:Y:S02]  /*7500*/  FSEL R22, R31, -INF , P1 ;  /* 0xff8000001f167808 */ /* 0x000fe40000800000 */
[----:B------:R-:W-:Y:S02]  /*7510*/  MOV R31, R12 ;  /* 0x0000000c001f7202 */ /* 0x000fe40000000f00 */
[----:B------:R-:W-:Y:S02]  /*7520*/  FMNMX.FTZ R12, R163, R4, !PT ;  /* 0x00000004a30c7209 */ /* 0x000fe40007810000 */
[----:B------:R-:W-:Y:S02]  /*7530*/  FMNMX.FTZ R4, R6, R3, !PT ;  /* 0x0000000306047209 */ /* 0x000fe40007810000 */
[----:B------:R-:W-:Y:S02]  /*7540*/  FMNMX.FTZ R12, R18, R12, !PT ;  /* 0x0000000c120c7209 */ /* 0x000fe40007810000 */
[----:B------:R-:W-:Y:S02]  /*7550*/  ISETP.GT.AND P0, PT, R132, 0x31, PT ;  /* 0x000000318400780c */ /* 0x000fe40003f04270 */
[----:B------:R-:W-:Y:S02]  /*7560*/  FMNMX.FTZ R12, R25, R12, !PT ;  /* 0x0000000c190c7209 */ /* 0x000fe40007810000 */
[----:B------:R-:W-:Y:S02]  /*7570*/  FMNMX.FTZ R4, R5, R4, !PT ;  /* 0x0000000405047209 */ /* 0x000fe40007810000 */
[----:B------:R-:W-:Y:S02]  /*7580*/  FSEL R27, R29, -INF , P0 ;  /* 0xff8000001d1b7808 */ /* 0x000fe40000000000 */
[----:B------:R-:W-:Y:S02]  /*7590*/  ISETP.GT.AND P0, PT, R0, 0x39, PT ;  /* 0x000000390000780c */ /* 0x000fe40003f04270 */
[----:B------:R-:W-:Y:S02]  /*75a0*/  FMNMX.FTZ R12, R30, R12, !PT ;  /* 0x0000000c1e0c7209 */ /* 0x000fe40007810000 */
[----:B------:R-:W-:Y:S02]  /*75b0*/  FMNMX.FTZ R4, R8, R4, !PT ;  /* 0x0000000408047209 */ /* 0x000fe40007810000 */
[----:B------:R-:W-:Y:S01]  /*75c0*/  FSEL R19, R35, -INF , P0 ;  /* 0xff80000023137808 */ /* 0x000fe20000000000 */
[----:B------:R-:W-:Y:S01]  /*75d0*/  IMAD.MOV.U32 R35, RZ, RZ, R144 ;  /* 0x000000ffff237224 */ /* 0x000fe200078e0090 */
[----:B------:R-:W-:Y:S02]  /*75e0*/  FMNMX.FTZ R12, R23, R12, !PT ;  /* 0x0000000c170c7209 */ /* 0x000fe40007810000 */
[----:B------:R-:W-:Y:S02]  /*75f0*/  FMNMX.FTZ R4, R9, R4, !PT ;  /* 0x0000000409047209 */ /* 0x000fe40007810000 */
[----:B------:R-:W-:Y:S02]  /*7600*/  FMNMX.FTZ R12, R35, R12, !PT ;  /* 0x0000000c230c7209 */ /* 0x000fe40007810000 */
[----:B------:R-:W-:Y:S02]  /*7610*/  FMNMX.FTZ R4, R154, R4, !PT ;  /* 0x000000049a047209 */ /* 0x000fe40007810000 */
[----:B------:R-:W-:Y:S02]  /*7620*/  FMNMX.FTZ R12, R21, R12, !PT ;  /* 0x0000000c150c7209 */ /* 0x000fe40007810000 */
[----:B------:R-:W-:Y:S02]  /*7630*/  MOV R26, R16 ;  /* 0x00000010001a7202 */ /* 0x000fe40000000f00 */
[----:B------:R-:W-:Y:S02]  /*7640*/  FMNMX.FTZ R4, R158, R4, !PT ;  /* 0x000000049e047209 */ /* 0x000fe40007810000 */
[----:B------:R-:W-:Y:S02]  /*7650*/  FMNMX.FTZ R12, R133, R12, !PT ;  /* 0x0000000c850c7209 */ /* 0x000fe40007810000 */
[----:B------:R-:W-:Y:S02]  /*7660*/  ISETP.GT.AND P1, PT, R0, 0x38, PT ;  /* 0x000000380000780c */ /* 0x000fe40003f24270 */
[----:B------:R-:W-:Y:S02]  /*7670*/  FMNMX.FTZ R4, R26, R4, !PT ;  /* 0x000000041a047209 */ /* 0x000fe40007810000 */
[----:B------:R-:W-:Y:S02]  /*7680*/  ISETP.GT.AND P6, PT, R132, 0x30, PT ;  /* 0x000000308400780c */ /* 0x000fe40003fc4270 */
[----:B------:R-:W-:Y:S02]  /*7690*/  FMNMX.FTZ R12, R22, R12, !PT ;  /* 0x0000000c160c7209 */ /* 0x000fe40007810000 */
[----:B------:R-:W-:Y:S02]  /*76a0*/  FSEL R34, R34, -INF , P1 ;  /* 0xff80000022227808 */ /* 0x000fe40000800000 */
[----:B------:R-:W-:Y:S02]  /*76b0*/  FMNMX.FTZ R4, R24, R4, !PT ;  /* 0x0000000418047209 */ /* 0x000fe40007810000 */
[----:B------:R-:W-:Y:S02]  /*76c0*/  ISETP.GT.AND P1, PT, R132, 0x39, PT ;  /* 0x000000398400780c */ /* 0x000fe40003f24270 */
[----:B------:R-:W-:Y:S01]  /*76d0*/  FSEL R16, R28, -INF , P6 ;  /* 0xff8000001c107808 */ /* 0x000fe20003000000 */
[----:B------:R-:W-:Y:S01]  /*76e0*/  IMAD.MOV.U32 R28, RZ, RZ, R135 ;  /* 0x000000ffff1c7224 */ /* 0x000fe200078e0087 */
[----:B------:R-:W-:Y:S02]  /*76f0*/  ISETP.GT.AND P6, PT, R132, 0x38, PT ;  /* 0x000000388400780c */ /* 0x000fe40003fc4270 */
[----:B------:R-:W-:Y:S02]  /*7700*/  FMNMX.FTZ R4, R20, R4, !PT ;  /* 0x0000000414047209 */ /* 0x000fe40007810000 */
[----:B------:R-:W-:Y:S02]  /*7710*/  FSEL R33, R33, -INF , P1 ;  /* 0xff80000021217808 */ /* 0x000fe40000800000 */
[----:B------:R-:W-:Y:S02]  /*7720*/  ISETP.GT.AND P1, PT, R0, 0x40, PT ;  /* 0x000000400000780c */ /* 0x000fe40003f24270 */
[----:B------:R-:W-:Y:S02]  /*7730*/  FMNMX.FTZ R12, R34, R12, !PT ;  /* 0x0000000c220c7209 */ /* 0x000fe40007810000 */
[----:B------:R-:W-:Y:S01]  /*7740*/  FSEL R13, R32, -INF , P6 ;  /* 0xff800000200d7808 */ /* 0x000fe20003000000 */
[----:B------:R-:W-:Y:S01]  /*7750*/  IMAD.MOV.U32 R32, RZ, RZ, R14 ;  /* 0x000000ffff207224 */ /* 0x000fe200078e000e */
[----:B------:R-:W-:Y:S02]  /*7760*/  ISETP.GT.AND P6, PT, R132, 0x40, PT ;  /* 0x000000408400780c */ /* 0x000fe40003fc4270 */
[----:B------:R-:W-:Y:S02]  /*7770*/  FSEL R38, R38, -INF , P1 ;  /* 0xff80000026267808 */ /* 0x000fe40000800000 */
[----:B------:R-:W-:Y:S02]  /*7780*/  FMNMX.FTZ R4, R28, R4, !PT ;  /* 0x000000041c047209 */ /* 0x000fe40007810000 */
[----:B------:R-:W-:Y:S02]  /*7790*/  ISETP.GT.AND P0, PT, R0, 0x41, PT ;  /* 0x000000410000780c */ /* 0x000fe40003f04270 */
[----:B------:R-:W-:Y:S02]  /*77a0*/  ISETP.GT.AND P1, PT, R132, 0x41, PT ;  /* 0x000000418400780c */ /* 0x000fe40003f24270 */
[----:B------:R-:W-:Y:S02]  /*77b0*/  FMNMX.FTZ R12, R19, R12, !PT ;  /* 0x0000000c130c7209 */ /* 0x000fe40007810000 */
[----:B------:R-:W-:Y:S02]  /*77c0*/  FSEL R36, R36, -INF , P6 ;  /* 0xff80000024247808 */ /* 0x000fe40003000000 */
[----:B------:R-:W-:Y:S02]  /*77d0*/  ISETP.GT.AND P6, PT, R132, 0x48, PT ;  /* 0x000000488400780c */ /* 0x000fe40003fc4270 */
[----:B------:R-:W-:Y:S02]  /*77e0*/  FSEL R17, R39, -INF , P0 ;  /* 0xff80000027117808 */ /* 0x000fe40000000000 */
[----:B------:R-:W-:Y:S02]  /*77f0*/  FSEL R37, R37, -INF , P1 ;  /* 0xff80000025257808 */ /* 0x000fe40000800000 */
[----:B------:R-:W-:Y:S02]  /*7800*/  FMNMX.FTZ R4, R31, R4, !PT ;  /* 0x000000041f047209 */ /* 0x000fe40007810000 */
[----:B------:R-:W-:Y:S02]  /*7810*/  FMNMX.FTZ R12, R38, R12, !PT ;  /* 0x0000000c260c7209 */ /* 0x000fe40007810000 */
[----:B------:R-:W-:Y:S02]  /*7820*/  ISETP.GT.AND P1, PT, R0, 0x48, PT ;  /* 0x000000480000780c */ /* 0x000fe40003f24270 */
[----:B------:R-:W-:Y:S02]  /*7830*/  FSEL R14, R40, -INF , P6 ;  /* 0xff800000280e7808 */ /* 0x000fe40003000000 */
[----:B------:R-:W-:Y:S02]  /*7840*/  ISETP.GT.AND P6, PT, R132, 0x50, PT ;  /* 0x000000508400780c */ /* 0x000fe40003fc4270 */
[----:B------:R-:W-:Y:S02]  /*7850*/  FSEL R15, R42, -INF , P1 ;  /* 0xff8000002a0f7808 */ /* 0x000fe40000800000 */
[----:B------:R-:W-:Y:S02]  /*7860*/  ISETP.GT.AND P0, PT, R0, 0x49, PT ;  /* 0x000000490000780c */ /* 0x000fe40003f04270 */
[----:B------:R-:W-:Y:S02]  /*7870*/  FMNMX.FTZ R12, R17, R12, !PT ;  /* 0x0000000c110c7209 */ /* 0x000fe40007810000 */
[----:B------:R-:W-:Y:S02]  /*7880*/  ISETP.GT.AND P1, PT, R132, 0x49, PT ;  /* 0x000000498400780c */ /* 0x000fe40003f24270 */
[----:B------:R-:W-:Y:S02]  /*7890*/  FMNMX.FTZ R4, R32, R4, !PT ;  /* 0x0000000420047209 */ /* 0x000fe40007810000 */
[----:B------:R-:W-:Y:S02]  /*78a0*/  FSEL R252, R44, -INF , P6 ;  /* 0xff8000002cfc7808 */ /* 0x000fe40003000000 */
[----:B------:R-:W-:Y:S02]  /*78b0*/  ISETP.GT.AND P6, PT, R132, 0x58, PT ;  /* 0x000000588400780c */ /* 0x000fe40003fc4270 */
[----:B------:R-:W-:Y:S02]  /*78c0*/  FSEL R29, R43, -INF , P0 ;  /* 0xff8000002b1d7808 */ /* 0x000fe40000000000 */
[----:B------:R-:W-:Y:S02]  /*78d0*/  FMNMX.FTZ R12, R15, R12, !PT ;  /* 0x0000000c0f0c7209 */ /* 0x000fe40007810000 */
[----:B------:R-:W-:Y:S02]  /*78e0*/  FSEL R41, R41, -INF , P1 ;  /* 0xff80000029297808 */ /* 0x000fe40000800000 */
[----:B------:R-:W-:Y:S02]  /*78f0*/  ISETP.GT.AND P1, PT, R0, 0x50, PT ;  /* 0x000000500000780c */ /* 0x000fe40003f24270 */
[----:B------:R-:W-:Y:S02]  /*7900*/  FMNMX.FTZ R4, R16, R4, !PT ;  /* 0x0000000410047209 */ /* 0x000fe40007810000 */
[----:B------:R-:W-:Y:S01]  /*7910*/  FSEL R195, R48, -INF , P6 ;  /* 0xff80000030c37808 */ /* 0x000fe20003000000 */
[----:B------:R-:W-:Y:S01]  /*7920*/  IMAD.MOV.U32 R48, RZ, RZ, R13 ;  /* 0x000000ffff307224 */ /* 0x000fe200078e000d */
[----:B------:R-:W-:Y:S02]  /*7930*/  FSEL R250, R46, -INF , P1 ;  /* 0xff8000002efa7808 */ /* 0x000fe40000800000 */
[----:B------:R-:W-:Y:S02]  /*7940*/  FMNMX.FTZ R12, R29, R12, !PT ;  /* 0x0000000c1d0c7209 */ /* 0x000fe40007810000 */
[----:B------:R-:W-:Y:S02]  /*7950*/  ISETP.GT.AND P0, PT, R0, 0x51, PT ;  /* 0x000000510000780c */ /* 0x000fe40003f04270 */
[----:B------:R-:W-:Y:S02]  /*7960*/  ISETP.GT.AND P1, PT, R132, 0x51, PT ;  /* 0x000000518400780c */ /* 0x000fe40003f24270 */
[----:B------:R-:W-:Y:S02]  /*7970*/  FMNMX.FTZ R4, R27, R4, !PT ;  /* 0x000000041b047209 */ /* 0x000fe40007810000 */
[----:B------:R-:W-:Y:S02]  /*7980*/  FSEL R194, R47, -INF , P0 ;  /* 0xff8000002fc27808 */ /* 0x000fe40000000000 */
[----:B------:R-:W-:Y:S02]  /*7990*/  FSEL R251, R45, -INF , P1 ;  /* 0xff8000002dfb7808 */ /* 0x000fe40000800000 */
[----:B------:R-:W-:Y:S01]  /*79a0*/  FMNMX.FTZ R13, R250, R12, !PT ;  /* 0x0000000cfa0d7209 */ /* 0x000fe20007810000 */
[----:B------:R-:W-:Y:S01]  /*79b0*/  LDSM.16.MT88.4 R44, [R232+0x4100] ;  /* 0x00410000e82c783b */ /* 0x000fe20000004200 */
[----:B------:R-:W-:Y:S02]  /*79c0*/  FMNMX.FTZ R4, R48, R4, !PT ;  /* 0x0000000430047209 */ /* 0x000fe40007810000 */
[----:B------:R-:W-:Y:S02]  /*79d0*/  ISETP.GT.AND P1, PT, R0, 0x58, PT ;  /* 0x000000580000780c */ /* 0x000fe40003f24270 */
[----:B------:R-:W-:Y:S02]  /*79e0*/  FMNMX.FTZ R12, R33, R4, !PT ;  /* 0x00000004210c7209 */ /* 0x000fe40007810000 */
[----:B------:R-:W-:Y:S02]  /*79f0*/  FMNMX.FTZ R4, R194, R13, !PT ;  /* 0x0000000dc2047209 */ /* 0x000fe40007810000 */
[----:B------:R-:W-:Y:S02]  /*7a00*/  ISETP.GT.AND P0, PT, R0, 0x59, PT ;  /* 0x000000590000780c */ /* 0x000fe40003f04270 */
[----:B------:R-:W-:Y:S01]  /*7a10*/  FSEL R192, R50, -INF , P1 ;  /* 0xff80000032c07808 */ /* 0x000fe20000800000 */
[----:B------:R-:W-:Y:S01]  /*7a20*/  IMAD.MOV.U32 R50, RZ, RZ, R133 ;  /* 0x000000ffff327224 */ /* 0x000fe200078e0085 */
[----:B------:R-:W-:Y:S02]  /*7a30*/  FMNMX.FTZ R12, R36, R12, !PT ;  /* 0x0000000c240c7209 */ /* 0x000fe40007810000 */
[----:B------:R-:W-:Y:S01]  /*7a40*/  FSEL R183, R51, -INF , P0 ;  /* 0xff80000033b77808 */ /* 0x000fe20000000000 */
[----:B------:R-:W-:Y:S01]  /*7a50*/  IMAD.MOV.U32 R51, RZ, RZ, R22 ;  /* 0x000000ffff337224 */ /* 0x000fe200078e0016 */
[----:B------:R-:W-:Y:S02]  /*7a60*/  ISETP.GT.AND P0, PT, R0, 0x60, PT ;  /* 0x000000600000780c */ /* 0x000fe40003f04270 */
[----:B------:R-:W-:Y:S02]  /*7a70*/  FMNMX.FTZ R4, R192, R4, !PT ;  /* 0x00000004c0047209 */ /* 0x000fe40007810000 */
[----:B------:R-:W-:Y:S02]  /*7a80*/  FSEL R180, R54, -INF , P0 ;  /* 0xff80000036b47808 */ /* 0x000fe40000000000 */
[----:B------:R-:W-:Y:S02]  /*7a90*/  FMNMX.FTZ R12, R37, R12, !PT ;  /* 0x0000000c250c7209 */ /* 0x000fe40007810000 */
[----:B------:R-:W-:Y:S02]  /*7aa0*/  ISETP.GT.AND P6, PT, R0, 0x61, PT ;  /* 0x000000610000780c */ /* 0x000fe40003fc4270 */
[----:B------:R-:W-:Y:S02]  /*7ab0*/  ISETP.GT.AND P1, PT, R132, 0x59, PT ;  /* 0x000000598400780c */ /* 0x000fe40003f24270 */
[----:B------:R-:W-:Y:S02]  /*7ac0*/  ISETP.GT.AND P0, PT, R0, 0x69, PT ;  /* 0x000000690000780c */ /* 0x000fe40003f04270 */
[----:B------:R-:W-:Y:S02]  /*7ad0*/  FMNMX.FTZ R4, R183, R4, !PT ;  /* 0x00000004b7047209 */ /* 0x000fe40007810000 */
[----:B------:R-:W-:Y:S02]  /*7ae0*/  FSEL R170, R55, -INF , P6 ;  /* 0xff80000037aa7808 */ /* 0x000fe40003000000 */
[----:B------:R-:W-:Y:S02]  /*7af0*/  FMNMX.FTZ R12, R14, R12, !PT ;  /* 0x0000000c0e0c7209 */ /* 0x000fe40007810000 */
[----:B------:R-:W-:Y:S02]  /*7b00*/  FSEL R193, R49, -INF , P1 ;  /* 0xff80000031c17808 */ /* 0x000fe40000800000 */
[----:B------:R-:W-:Y:S02]  /*7b10*/  ISETP.GT.AND P1, PT, R0, 0x68, PT ;  /* 0x000000680000780c */ /* 0x000fe40003f24270 */
[----:B------:R-:W-:Y:S02]  /*7b20*/  FSEL R167, R59, -INF , P0 ;  /* 0xff8000003ba77808 */ /* 0x000fe40000000000 */
[----:B------:R-:W-:Y:S02]  /*7b30*/  MOV R59, R41 ;  /* 0x00000029003b7202 */ /* 0x000fe40000000f00 */
[----:B------:R-:W-:Y:S02]  /*7b40*/  FMNMX.FTZ R4, R180, R4, !PT ;  /* 0x00000004b4047209 */ /* 0x000fe40007810000 */
[----:B------:R-:W-:Y:S01]  /*7b50*/  FSEL R168, R58, -INF , P1 ;  /* 0xff8000003aa87808 */ /* 0x000fe20000800000 */
[----:B------:R-:W-:Y:S01]  /*7b60*/  IMAD.MOV.U32 R58, RZ, RZ, R19 ;  /* 0x000000ffff3a7224 */ /* 0x000fe200078e0013 */
[----:B------:R-:W-:Y:S02]  /*7b70*/  FMNMX.FTZ R12, R59, R12, !PT ;  /* 0x0000000c3b0c7209 */ /* 0x000fe40007810000 */
[----:B------:R-:W-:Y:S02]  /*7b80*/  FMNMX.FTZ R4, R170, R4, !PT ;  /* 0x00000004aa047209 */ /* 0x000fe40007810000 */
[----:B------:R-:W-:Y:S02]  /*7b90*/  ISETP.GT.AND P6, PT, R0, 0x70, PT ;  /* 0x000000700000780c */ /* 0x000fe40003fc4270 */
[----:B------:R-:W-:Y:S02]  /*7ba0*/  FMNMX.FTZ R12, R252, R12, !PT ;  /* 0x0000000cfc0c7209 */ /* 0x000fe40007810000 */
[----:B------:R-:W-:Y:S02]  /*7bb0*/  FMNMX.FTZ R4, R168, R4, !PT ;  /* 0x00000004a8047209 */ /* 0x000fe40007810000 */
[----:B------:R-:W-:Y:S02]  /*7bc0*/  FSEL R164, R62, -INF , P6 ;  /* 0xff8000003ea47808 */ /* 0x000fe40003000000 */
[----:B------:R-:W-:Y:S02]  /*7bd0*/  ISETP.GT.AND P1, PT, R0, 0x71, PT ;  /* 0x000000710000780c */ /* 0x000fe40003f24270 */
[----:B------:R-:W-:Y:S02]  /*7be0*/  ISETP.GT.AND P0, PT, R132, 0x60, PT ;  /* 0x000000608400780c */ /* 0x000fe40003f04270 */
[----:B------:R-:W-:Y:S02]  /*7bf0*/  FMNMX.FTZ R12, R251, R12, !PT ;  /* 0x0000000cfb0c7209 */ /* 0x000fe40007810000 */
[----:B------:R-:W-:Y:S02]  /*7c00*/  FMNMX.FTZ R4, R167, R4, !PT ;  /* 0x00000004a7047209 */ /* 0x000fe40007810000 */
[----:B------:R-:W-:Y:S02]  /*7c10*/  FSEL R160, R63, -INF , P1 ;  /* 0xff8000003fa07808 */ /* 0x000fe40000800000 */
[----:B------:R-:W-:Y:S02]  /*7c20*/  FSEL R182, R52, -INF , P0 ;  /* 0xff80000034b67808 */ /* 0x000fe40000000000 */
[C---:B------:R-:W-:Y:S02]  /*7c30*/  ISETP.GT.AND P1, PT, R0.reuse, 0x78, PT ;  /* 0x000000780000780c */ /* 0x040fe40003f24270 */
[----:B------:R-:W-:Y:S02]  /*7c40*/  ISETP.GT.AND P0, PT, R0, 0x79, PT ;  /* 0x000000790000780c */ /* 0x000fe40003f04270 */
[----:B------:R-:W-:Y:S02]  /*7c50*/  FMNMX.FTZ R0, R195, R12, !PT ;  /* 0x0000000cc3007209 */ /* 0x000fe40007810000 */
[----:B------:R-:W-:Y:S02]  /*7c60*/  FMNMX.FTZ R4, R164, R4, !PT ;  /* 0x00000004a4047209 */ /* 0x000fe40007810000 */
        /* <DEDUP_REMOVED lines=8> */
[----:B------:R-:W-:Y:S01]  /*7cf0*/  ISETP.GT.AND P1, PT, R132, 0x68, PT ;  /* 0x000000688400780c */ /* 0x000fe20003f24270 */
[----:B------:R-:W-:Y:S01]  /*7d00*/  LDSM.16.MT88.4 R52, [R230+0x4100] ;  /* 0x00410000e634783b */ /* 0x000fe20000004200 */
[----:B------:R-:W-:Y:S02]  /*7d10*/  FMNMX.FTZ R4, R133, R0, !PT ;  /* 0x0000000085047209 */ /* 0x000fe40007810000 */
[----:B------:R-:W-:Y:S01]  /*7d20*/  FSEL R171, R56, -INF , P1 ;  /* 0xff80000038ab7808 */ /* 0x000fe20000800000 */
[----:B------:R-:W-:Y:S01]  /*7d30*/  IMAD.MOV.U32 R56, RZ, RZ, R15 ;  /* 0x000000ffff387224 */ /* 0x000fe200078e000f */
[C---:B------:R-:W-:Y:S02]  /*7d40*/  ISETP.GT.AND P0, PT, R132.reuse, 0x69, PT ;  /* 0x000000698400780c */ /* 0x040fe40003f04270 */
[----:B------:R-:W-:Y:S01]  /*7d50*/  FMNMX.FTZ R12, R181, R12, !PT ;  /* 0x0000000cb50c7209 */ /* 0x000fe20007810000 */
[----:B------:R-:W1:Y:S01]  /*7d60*/  SHFL.BFLY PT, R0, R4, 0x2, 0x1f ;  /* 0x0c401f0004007f89 */ /* 0x000e6200000e0000 */
[----:B------:R-:W-:Y:S01]  /*7d70*/  FSEL R169, R57, -INF , P0 ;  /* 0xff80000039a97808 */ /* 0x000fe20000000000 */
[----:B------:R-:W-:Y:S01]  /*7d80*/  IMAD.MOV.U32 R57, RZ, RZ, R14 ;  /* 0x000000ffff397224 */ /* 0x000fe200078e000e */
[----:B------:R-:W-:Y:S02]  /*7d90*/  ISETP.GT.AND P1, PT, R132, 0x70, PT ;  /* 0x000000708400780c */ /* 0x000fe40003f24270 */
[----:B------:R-:W-:Y:S02]  /*7da0*/  FMNMX.FTZ R12, R171, R12, !PT ;  /* 0x0000000cab0c7209 */ /* 0x000fe40007810000 */
[----:B------:R-:W-:Y:S02]  /*7db0*/  FSEL R165, R60, -INF , P1 ;  /* 0xff8000003ca57808 */ /* 0x000fe40000800000 */
[C---:B------:R-:W-:Y:S02]  /*7dc0*/  ISETP.GT.AND P0, PT, R132.reuse, 0x71, PT ;  /* 0x000000718400780c */ /* 0x040fe40003f04270 */
[----:B------:R-:W-:Y:S02]  /*7dd0*/  FMNMX.FTZ R12, R169, R12, !PT ;  /* 0x0000000ca90c7209 */ /* 0x000fe40007810000 */
[----:B------:R-:W-:Y:S02]  /*7de0*/  FSEL R166, R61, -INF , P0 ;  /* 0xff8000003da67808 */ /* 0x000fe40000000000 */
[----:B------:R-:W-:Y:S01]  /*7df0*/  ISETP.GT.AND P1, PT, R132, 0x78, PT ;  /* 0x000000788400780c */ /* 0x000fe20003f24270 */
[----:B------:R-:W-:Y:S01]  /*7e00*/  LDSM.16.MT88.4 R60, [R229+0x4100] ;  /* 0x00410000e53c783b */ /* 0x000fe20000004200 */
[----:B------:R-:W-:Y:S02]  /*7e10*/  FMNMX.FTZ R12, R165, R12, !PT ;  /* 0x0000000ca50c7209 */ /* 0x000fe40007810000 */
[----:B------:R-:W-:Y:S02]  /*7e20*/  FSEL R162, R64, -INF , P1 ;  /* 0xff80000040a27808 */ /* 0x000fe40000800000 */
[----:B------:R-:W-:Y:S02]  /*7e30*/  ISETP.GT.AND P0, PT, R132, 0x79, PT ;  /* 0x000000798400780c */ /* 0x000fe40003f04270 */
[----:B------:R-:W-:Y:S02]  /*7e40*/  FMNMX.FTZ R12, R166, R12, !PT ;  /* 0x0000000ca60c7209 */ /* 0x000fe40007810000 */
[----:B------:R-:W-:Y:S01]  /*7e50*/  FSEL R157, R65, -INF , P0 ;  /* 0xff800000419d7808 */ /* 0x000fe20000000000 */
[----:B------:R-:W-:Y:S01]  /*7e60*/  IMAD.MOV.U32 R65, RZ, RZ, R20 ;  /* 0x000000ffff417224 */ /* 0x000fe200078e0014 */
[----:B------:R-:W-:Y:S02]  /*7e70*/  FMNMX.FTZ R12, R162, R12, !PT ;  /* 0x0000000ca20c7209 */ /* 0x000fe40007810000 */
[----:B-1----:R-:W-:Y:S02]  /*7e80*/  FMNMX.FTZ R4, R4, R0, !PT ;  /* 0x0000000004047209 */ /* 0x002fe40007810000 */
[----:B------:R-:W-:Y:S02]  /*7e90*/  FMNMX.FTZ R12, R157, R12, !PT ;  /* 0x0000000c9d0c7209 */ /* 0x000fe40007810000 */
[----:B------:R-:W-:Y:S01]  /*7ea0*/  MOV R49, R21 ;  /* 0x0000001500317202 */ /* 0x000fe20000000f00 */
[----:B------:R-:W1:Y:S01]  /*7eb0*/  SHFL.BFLY PT, R0, R4, 0x1, 0x1f ;  /* 0x0c201f0004007f89 */ /* 0x000e6200000e0000 */
[----:B------:R-:W-:Y:S02]  /*7ec0*/  MOV R64, R23 ;  /* 0x0000001700407202 */ /* 0x000fe40000000f00 */
[----:B------:R-:W-:Y:S02]  /*7ed0*/  MOV R66, R17 ;  /* 0x0000001100427202 */ /* 0x000fe40000000f00 */
[----:B------:R-:W-:Y:S03]  /*7ee0*/  MOV R67, R27 ;  /* 0x0000001b00437202 */ /* 0x000fe60000000f00 */
[----:B------:R-:W2:Y:S08]  /*7ef0*/  SHFL.BFLY PT, R13, R12, 0x2, 0x1f ;  /* 0x0c401f000c0d7f89 */ /* 0x000eb000000e0000 */
[----:B------:R-:W-:Y:S01]  /*7f00*/  LDSM.16.MT88.4 R20, [R230+0x100] ;  /* 0x00010000e614783b */ /* 0x000fe20000004200 */
[----:B-1----:R-:W-:Y:S04]  /*7f10*/  FMNMX.FTZ R132, R0, R4, !PT ;  /* 0x0000000400847209 */ /* 0x002fe80007810000 */
[C---:B------:R-:W-:Y:S01]  /*7f20*/  FSETP.NEU.FTZ.AND P1, PT, R132.reuse, -INF , PT ;  /* 0xff8000008400780b */ /* 0x040fe20003f3d000 */
[----:B------:R-:W-:Y:S01]  /*7f30*/  FMUL.FTZ R155, R132, c[0x0][0x2d0] ;  /* 0x0000b400849b7a20 */ /* 0x000fe20000410000 */
[----:B--2---:R-:W-:Y:S04]  /*7f40*/  FMNMX.FTZ R12, R13, R12, !PT ;  /* 0x0000000c0d0c7209 */ /* 0x004fe80007810000 */
[----:B------:R-:W-:Y:S01]  /*7f50*/  FSEL R155, R155, RZ, P1 ;  /* 0x000000ff9b9b7208 */ /* 0x000fe20000800000 */
[----:B------:R-:W1:Y:S04]  /*7f60*/  SHFL.BFLY PT, R0, R12, 0x1, 0x1f ;  /* 0x0c201f000c007f89 */ /* 0x000e6800000e0000 */
        /* <DEDUP_REMOVED lines=14> */
[--C-:B------:R-:W-:Y:S01]  /*8050*/  FFMA.FTZ R170, R170, c[0x0][0x2d0], -R155.reuse ;  /* 0x0000b400aaaa7a23 */ /* 0x100fe2000001089b */
[----:B------:R-:W1:Y:S01]  /*8060*/  LDSM.16.MT88.4 R12, [R232+0x100] ;  /* 0x00010000e80c783b */ /* 0x000e620000004200 */
        /* <DEDUP_REMOVED lines=9> */
[----:B------:R-:W-:Y:S01]  /*8100*/  PLOP3.LUT P0, PT, PT, PT, UP0, 0x80, 0x0 ;  /* 0x000000000000781c */ /* 0x000fe20003f0f008 */
[----:B------:R-:W-:Y:S01]  /*8110*/  FADD.FTZ R3, -R4, R3 ;  /* 0x0000000304037221 */ /* 0x000fe20000010100 */
[----:B------:R-:W-:Y:S01]  /*8120*/  FSEL R4, R132, RZ, P1 ;  /* 0x000000ff84047208 */ /* 0x000fe20000800000 */
[--C-:B------:R-:W-:Y:S01]  /*8130*/  FFMA.FTZ R152, R6, c[0x0][0x2d0], -R159.reuse ;  /* 0x0000b40006987a23 */ /* 0x100fe2000001089f */
[----:B------:R-:W3:Y:S01]  /*8140*/  MUFU.EX2 R134, R134 ;  /* 0x0000008600867308 */ /* 0x000ee20000000800 */
[--C-:B------:R-:W-:Y:S02]  /*8150*/  FFMA.FTZ R151, R5, c[0x0][0x2d0], -R159.reuse ;  /* 0x0000b40005977a23 */ /* 0x100fe4000001089f */
[----:B------:R-:W-:Y:S01]  /*8160*/  FADD.FTZ R2, -R4, R2 ;  /* 0x0000000204027221 */ /* 0x000fe20000010100 */
[----:B--2---:R-:W-:Y:S01]  /*8170*/  F2FP.PACK_AB R145, R148, R153 ;  /* 0x000000999491723e */ /* 0x004fe200000000ff */
[--C-:B------:R-:W-:Y:S02]  /*8180*/  FFMA.FTZ R150, R8, c[0x0][0x2d0], -R159.reuse ;  /* 0x0000b40008967a23 */ /* 0x100fe4000001089f */
[--C-:B------:R-:W-:Y:S02]  /*8190*/  FFMA.FTZ R149, R9, c[0x0][0x2d0], -R159.reuse ;  /* 0x0000b40009957a23 */ /* 0x100fe4000001089f */
[----:B------:R-:W-:Y:S01]  /*81a0*/  FMUL.FTZ R3, R3, c[0x0][0x2d0] ;  /* 0x0000b40003037a20 */ /* 0x000fe20000410000 */
[----:B------:R-:W-:Y:S01]  /*81b0*/  MUFU.EX2 R152, R152 ;  /* 0x0000009800987308 */ /* 0x000fe20000000800 */
[----:B------:R-:W-:Y:S02]  /*81c0*/  FMUL.FTZ R2, R2, c[0x0][0x2d0] ;  /* 0x0000b40002027a20 */ /* 0x000fe40000410000 */
[--C-:B------:R-:W-:Y:S02]  /*81d0*/  FFMA.FTZ R154, R154, c[0x0][0x2d0], -R159.reuse ;  /* 0x0000b4009a9a7a23 */ /* 0x100fe4000001089f */
[--C-:B------:R-:W-:Y:S02]  /*81e0*/  FFMA.FTZ R158, R158, c[0x0][0x2d0], -R159.reuse ;  /* 0x0000b4009e9e7a23 */ /* 0x100fe4000001089f */
[--C-:B------:R-:W-:Y:S02]  /*81f0*/  FFMA.FTZ R252, R252, c[0x0][0x2d0], -R159.reuse ;  /* 0x0000b400fcfc7a23 */ /* 0x100fe4000001089f */
[--C-:B------:R-:W-:Y:S01]  /*8200*/  FFMA.FTZ R251, R251, c[0x0][0x2d0], -R159.reuse ;  /* 0x0000b400fbfb7a23 */ /* 0x100fe2000001089f */
[----:B------:R-:W2:Y:S01]  /*8210*/  MUFU.EX2 R3, R3 ;  /* 0x0000000300037308 */ /* 0x000ea20000000800 */
[--C-:B------:R-:W-:Y:S02]  /*8220*/  FFMA.FTZ R195, R195, c[0x0][0x2d0], -R159.reuse ;  /* 0x0000b400c3c37a23 */ /* 0x100fe4000001089f */
[--C-:B------:R-:W-:Y:S01]  /*8230*/  FFMA.FTZ R193, R193, c[0x0][0x2d0], -R159.reuse ;  /* 0x0000b400c1c17a23 */ /* 0x100fe2000001089f */
[----:B---3--:R-:W-:Y:S01]  /*8240*/  F2FP.PACK_AB R147, R134, R135 ;  /* 0x000000878693723e */ /* 0x008fe200000000ff */
[--C-:B------:R-:W-:Y:S02]  /*8250*/  FFMA.FTZ R182, R182, c[0x0][0x2d0], -R159.reuse ;  /* 0x0000b400b6b67a23 */ /* 0x100fe4000001089f */
[--C-:B------:R-:W-:Y:S02]  /*8260*/  FFMA.FTZ R181, R181, c[0x0][0x2d0], -R159.reuse ;  /* 0x0000b400b5b57a23 */ /* 0x100fe4000001089f */
[--C-:B------:R-:W-:Y:S01]  /*8270*/  FFMA.FTZ R171, R171, c[0x0][0x2d0], -R159.reuse ;  /* 0x0000b400abab7a23 */ /* 0x100fe2000001089f */
[----:B------:R-:W3:Y:S01]  /*8280*/  MUFU.EX2 R151, R151 ;  /* 0x0000009700977308 */ /* 0x000ee20000000800 */
[--C-:B------:R-:W-:Y:S02]  /*8290*/  FFMA.FTZ R169, R169, c[0x0][0x2d0], -R159.reuse ;  /* 0x0000b400a9a97a23 */ /* 0x100fe4000001089f */
[--C-:B------:R-:W-:Y:S02]  /*82a0*/  FFMA.FTZ R165, R165, c[0x0][0x2d0], -R159.reuse ;  /* 0x0000b400a5a57a23 */ /* 0x100fe4000001089f */
[--C-:B------:R-:W-:Y:S02]  /*82b0*/  FFMA.FTZ R166, R166, c[0x0][0x2d0], -R159.reuse ;  /* 0x0000b400a6a67a23 */ /* 0x100fe4000001089f */
[----:B------:R-:W-:Y:S02]  /*82c0*/  FFMA.FTZ R162, R162, c[0x0][0x2d0], -R159 ;  /* 0x0000b400a2a27a23 */ /* 0x000fe4000001089f */
[----:B------:R-:W-:Y:S01]  /*82d0*/  FFMA.FTZ R156, R156, c[0x0][0x2d0], -R155 ;  /* 0x0000b4009c9c7a23 */ /* 0x000fe2000001089b */
[----:B------:R-:W4:Y:S01]  /*82e0*/  MUFU.EX2 R150, R150 ;  /* 0x0000009600967308 */ /* 0x000f220000000800 */
[C---:B--2---:R-:W-:Y:S02]  /*82f0*/  FMUL.FTZ R4, R3.reuse, R128 ;  /* 0x0000008003047220 */ /* 0x044fe40000410000 */
[C---:B------:R-:W-:Y:S01]  /*8300*/  FMUL.FTZ R5, R3.reuse, R129 ;  /* 0x0000008103057220 */ /* 0x040fe20000410000 */
[----:B------:R-:W-:Y:S01]  /*8310*/  MOV R129, R28 ;  /* 0x0000001c00817202 */ /* 0x000fe20000000f00 */
[C---:B------:R-:W-:Y:S01]  /*8320*/  FMUL.FTZ R8, R3.reuse, R124 ;  /* 0x0000007c03087220 */ /* 0x040fe20000410000 */
[----:B------:R-:W-:Y:S04]  /*8330*/  MOV R124, R32 ;  /* 0x00000020007c7202 */ /* 0x000fe80000000f00 */
[----:B------:R-:W2:Y:S01]  /*8340*/  MUFU.EX2 R149, R149 ;  /* 0x0000009500957308 */ /* 0x000ea20000000800 */
[----:B------:R-:W-:Y:S01]  /*8350*/  FMUL.FTZ R9, R3, R125 ;  /* 0x0000007d03097220 */ /* 0x000fe20000410000 */
[----:B------:R-:W-:Y:S01]  /*8360*/  MOV R125, R38 ;  /* 0x00000026007d7202 */ /* 0x000fe20000000f00 */
[----:B------:R-:W-:Y:S01]  /*8370*/  IMAD.MOV.U32 R128, RZ, RZ, R29 ;  /* 0x000000ffff807224 */ /* 0x000fe200078e001d */
[----:B---3--:R-:W-:Y:S01]  /*8380*/  F2FP.PACK_AB R144, R151, R152 ;  /* 0x000000989790723e */ /* 0x008fe200000000ff */
[C---:B------:R-:W-:Y:S02]  /*8390*/  FMUL.FTZ R17, R3.reuse, R73 ;  /* 0x0000004903117220 */ /* 0x040fe40000410000 */
[----:B------:R-:W-:Y:S02]  /*83a0*/  IMAD.MOV.U32 R73, RZ, RZ, R18 ;  /* 0x000000ffff497224 */ /* 0x000fe400078e0012 */
[C---:B------:R-:W-:Y:S01]  /*83b0*/  FMUL.FTZ R32, R3.reuse, R88 ;  /* 0x0000005803207220 */ /* 0x040fe20000410000 */
[----:B------:R-:W3:Y:S01]  /*83c0*/  MUFU.EX2 R2, R2 ;  /* 0x0000000200027308 */ /* 0x000ee20000000800 */
[C---:B------:R-:W-:Y:S02]  /*83d0*/  FMUL.FTZ R40, R3.reuse, R96 ;  /* 0x0000006003287220 */ /* 0x040fe40000410000 */
[C---:B------:R-:W-:Y:S02]  /*83e0*/  FMUL.FTZ R41, R3.reuse, R97 ;  /* 0x0000006103297220 */ /* 0x040fe40000410000 */
[----:B------:R-:W-:Y:S04]  /*83f0*/  FFMA.FTZ R152, R3, R245, R152 ;  /* 0x000000f503987223 */ /* 0x000fe80000010098 */
[----:B------:R-:W-:Y:S01]  /*8400*/  FADD.FTZ R152, R151, R152 ;  /* 0x0000009897987221 */ /* 0x000fe20000010000 */
[----:B------:R-:W-:Y:S03]  /*8410*/  MUFU.EX2 R154, R154 ;  /* 0x0000009a009a7308 */ /* 0x000fe60000000800 */
[----:B----4-:R-:W-:Y:S01]  /*8420*/  FADD.FTZ R152, R150, R152 ;  /* 0x0000009896987221 */ /* 0x010fe20000010000 */
[C---:B--2---:R-:W-:Y:S03]  /*8430*/  F2FP.PACK_AB R146, R149.reuse, R150 ;  /* 0x000000969592723e */ /* 0x044fe600000000ff */
[----:B------:R-:W-:Y:S03]  /*8440*/  FADD.FTZ R149, R149, R152 ;  /* 0x0000009895957221 */ /* 0x000fe60000010000 */
[----:B------:R-:W2:Y:S01]  /*8450*/  MUFU.EX2 R158, R158 ;  /* 0x0000009e009e7308 */ /* 0x000ea20000000800 */
[C---:B---3--:R-:W-:Y:S02]  /*8460*/  FMUL.FTZ R6, R2.reuse, R130 ;  /* 0x0000008202067220 */ /* 0x048fe40000410000 */
[C---:B------:R-:W-:Y:S02]  /*8470*/  FMUL.FTZ R7, R2.reuse, R131 ;  /* 0x0000008302077220 */ /* 0x040fe40000410000 */
[----:B------:R-:W-:Y:S02]  /*8480*/  IMAD.MOV.U32 R130, RZ, RZ, R31 ;  /* 0x000000ffff827224 */ /* 0x000fe400078e001f */
[----:B------:R-:W-:Y:S03]  /*8490*/  IMAD.MOV.U32 R131, RZ, RZ, R30 ;  /* 0x000000ffff837224 */ /* 0x000fe600078e001e */
[----:B------:R-:W-:Y:S01]  /*84a0*/  MUFU.EX2 R161, R161 ;  /* 0x000000a100a17308 */ /* 0x000fe20000000800 */
[----:B------:R-:W3:Y:S01]  /*84b0*/  LDSM.16.MT88.4 R28, [R229+0x100] ;  /* 0x00010000e51c783b */ /* 0x000ee20000004200 */
[C---:B-1----:R-:W-:Y:S05]  /*84c0*/  HMMA.16816.F32 R4, R144.reuse, R12, R4 ;  /* 0x0000000c9004723c */ /* 0x042fea0000001804 */
[C---:B------:R-:W-:Y:S02]  /*84d0*/  FMUL.FTZ R10, R2.reuse, R126 ;  /* 0x0000007e020a7220 */ /* 0x040fe40000410000 */
[C---:B------:R-:W-:Y:S01]  /*84e0*/  FMUL.FTZ R11, R2.reuse, R127 ;  /* 0x0000007f020b7220 */ /* 0x040fe20000410000 */
[----:B------:R-:W1:Y:S01]  /*84f0*/  MUFU.EX2 R163, R163 ;  /* 0x000000a300a37308 */ /* 0x000e620000000800 */
[----:B------:R-:W-:Y:S03]  /*8500*/  IMAD.MOV.U32 R127, RZ, RZ, R36 ;  /* 0x000000ffff7f7224 */ /* 0x000fe600078e0024 */
[----:B------:R-:W-:Y:S02]  /*8510*/  IMAD.MOV.U32 R126, RZ, RZ, R37 ;  /* 0x000000ffff7e7224 */ /* 0x000fe400078e0025 */
[C---:B------:R-:W-:Y:S01]  /*8520*/  HMMA.16816.F32 R8, R144.reuse, R14, R8 ;  /* 0x0000000e9008723c */ /* 0x040fe20000001808 */
[----:B------:R-:W4:Y:S02]  /*8530*/  LDSM.16.MT88.4 R36, [R228+0x100] ;  /* 0x00010000e424783b */ /* 0x000f240000004200 */
[C---:B------:R-:W-:Y:S01]  /*8540*/  FMUL.FTZ R12, R3.reuse, R68 ;  /* 0x00000044030c7220 */ /* 0x040fe20000410000 */
[----:B------:R-:W-:Y:S01]  /*8550*/  MUFU.EX2 R252, R252 ;  /* 0x000000fc00fc7308 */ /* 0x000fe20000000800 */
[C---:B------:R-:W-:Y:S01]  /*8560*/  FMUL.FTZ R13, R3.reuse, R69 ;  /* 0x00000045030d7220 */ /* 0x040fe20000410000 */
[----:B------:R-:W-:Y:S01]  /*8570*/  MOV R69, R35 ;  /* 0x0000002300457202 */ /* 0x000fe20000000f00 */
[C---:B------:R-:W-:Y:S02]  /*8580*/  FMUL.FTZ R14, R2.reuse, R70 ;  /* 0x00000046020e7220 */ /* 0x040fe40000410000 */
[C---:B------:R-:W-:Y:S03]  /*8590*/  FMUL.FTZ R15, R2.reuse, R71 ;  /* 0x00000047020f7220 */ /* 0x040fe60000410000 */
[----:B------:R-:W-:Y:S02]  /*85a0*/  IMAD.MOV.U32 R71, RZ, RZ, R16 ;  /* 0x000000ffff477224 */ /* 0x000fe400078e0010 */
[----:B------:R-:W-:Y:S01]  /*85b0*/  IMAD.MOV.U32 R68, RZ, RZ, R33 ;  /* 0x000000ffff447224 */ /* 0x000fe200078e0021 */
[----:B------:R-:W-:Y:S01]  /*85c0*/  MUFU.EX2 R251, R251 ;  /* 0x000000fb00fb7308 */ /* 0x000fe20000000800 */
[C---:B------:R-:W-:Y:S03]  /*85d0*/  HMMA.16816.F32 R12, R144.reuse, R20, R12 ;  /* 0x00000014900c723c */ /* 0x040fe6000000180c */
[C---:B------:R-:W-:Y:S02]  /*85e0*/  FMUL.FTZ R16, R3.reuse, R72 ;  /* 0x0000004803107220 */ /* 0x040fe40000410000 */
[C---:B------:R-:W-:Y:S02]  /*85f0*/  FMUL.FTZ R18, R2.reuse, R74 ;  /* 0x0000004a02127220 */ /* 0x040fe40000410000 */
[C---:B------:R-:W-:Y:S02]  /*8600*/  FMUL.FTZ R19, R2.reuse, R75 ;  /* 0x0000004b02137220 */ /* 0x040fe40000410000 */
[----:B------:R-:W-:Y:S01]  /*8610*/  IMAD.MOV.U32 R70, RZ, RZ, R34 ;  /* 0x000000ffff467224 */ /* 0x000fe200078e0022 */
[----:B------:R-:W-:Y:S02]  /*8620*/  MUFU.EX2 R250, R250 ;  /* 0x000000fa00fa7308 */ /* 0x000fe40000000800 */
[C---:B------:R-:W-:Y:S01]  /*8630*/  FMUL.FTZ R20, R3.reuse, R76 ;  /* 0x0000004c03147220 */ /* 0x040fe20000410000 */
[----:B------:R-:W-:Y:S01]  /*8640*/  MOV R76, R68 ;  /* 0x00000044004c7202 */ /* 0x000fe20000000f00 */
[C---:B------:R-:W-:Y:S03]  /*8650*/  HMMA.16816.F32 R16, R144.reuse, R22, R16 ;  /* 0x000000169010723c */ /* 0x040fe60000001810 */
[C---:B------:R-:W-:Y:S02]  /*8660*/  FMUL.FTZ R21, R3.reuse, R77 ;  /* 0x0000004d03157220 */ /* 0x040fe40000410000 */
[----:B------:R-:W-:Y:S01]  /*8670*/  IMAD.MOV.U32 R72, RZ, RZ, R25 ;  /* 0x000000ffff487224 */ /* 0x000fe200078e0019 */
[----:B------:R-:W-:Y:S01]  /*8680*/  MUFU.EX2 R194, R194 ;  /* 0x000000c200c27308 */ /* 0x000fe20000000800 */
[C---:B------:R-:W-:Y:S02]  /*8690*/  FMUL.FTZ R22, R2.reuse, R78 ;  /* 0x0000004e02167220 */ /* 0x040fe40000410000 */
[C---:B------:R-:W-:Y:S03]  /*86a0*/  FMUL.FTZ R23, R2.reuse, R79 ;  /* 0x0000004f02177220 */ /* 0x040fe60000410000 */
[----:B------:R-:W-:Y:S01]  /*86b0*/  MOV R79, R71 ;  /* 0x00000047004f7202 */ /* 0x000fe20000000f00 */
[----:B------:R-:W-:Y:S02]  /*86c0*/  IMAD.MOV.U32 R78, RZ, RZ, R70 ;  /* 0x000000ffff4e7224 */ /* 0x000fe400078e0046 */
[----:B------:R-:W-:Y:S01]  /*86d0*/  IMAD.MOV.U32 R77, RZ, RZ, R69 ;  /* 0x000000ffff4d7224 */ /* 0x000fe200078e0045 */
[C---:B---3--:R-:W-:Y:S01]  /*86e0*/  HMMA.16816.F32 R20, R144.reuse, R28, R20 ;  /* 0x0000001c9014723c */ /* 0x048fe20000001814 */
[----:B------:R-:W3:Y:S01]  /*86f0*/  LDSM.16.MT88.4 R68, [R228+0x4100] ;  /* 0x00410000e444783b */ /* 0x000ee20000004200 */
[----:B------:R-:W-:Y:S01]  /*8700*/  MUFU.EX2 R195, R195 ;  /* 0x000000c300c37308 */ /* 0x000fe20000000800 */
[----:B------:R-:W-:Y:S02]  /*8710*/  IMAD.MOV.U32 R74, RZ, RZ, R24 ;  /* 0x000000ffff4a7224 */ /* 0x000fe400078e0018 */
[----:B------:R-:W-:Y:S02]  /*8720*/  IMAD.MOV.U32 R75, RZ, RZ, R26 ;  /* 0x000000ffff4b7224 */ /* 0x000fe400078e001a */
[C---:B------:R-:W-:Y:S02]  /*8730*/  FMUL.FTZ R24, R3.reuse, R80 ;  /* 0x0000005003187220 */ /* 0x040fe40000410000 */
[C---:B------:R-:W-:Y:S03]  /*8740*/  FMUL.FTZ R25, R3.reuse, R81 ;  /* 0x0000005103197220 */ /* 0x040fe60000410000 */
[C---:B------:R-:W-:Y:S01]  /*8750*/  FMUL.FTZ R27, R2.reuse, R83 ;  /* 0x00000053021b7220 */ /* 0x040fe20000410000 */
[----:B------:R-:W-:Y:S01]  /*8760*/  MUFU.EX2 R193, R193 ;  /* 0x000000c100c17308 */ /* 0x000fe20000000800 */
[C---:B------:R-:W-:Y:S01]  /*8770*/  FMUL.FTZ R26, R2.reuse, R82 ;  /* 0x00000052021a7220 */ /* 0x040fe20000410000 */
[----:B------:R-:W-:Y:S01]  /*8780*/  MOV R82, R74 ;  /* 0x0000004a00527202 */ /* 0x000fe20000000f00 */
[----:B------:R-:W-:Y:S01]  /*8790*/  IMAD.MOV.U32 R74, RZ, RZ, R131 ;  /* 0x000000ffff4a7224 */ /* 0x000fe200078e0083 */
[----:B------:R-:W-:Y:S01]  /*87a0*/  MOV R131, R64 ;  /* 0x0000004000837202 */ /* 0x000fe20000000f00 */
[C---:B------:R-:W-:Y:S02]  /*87b0*/  FMUL.FTZ R28, R3.reuse, R84 ;  /* 0x00000054031c7220 */ /* 0x040fe40000410000 */
[----:B------:R-:W-:Y:S01]  /*87c0*/  IMAD.MOV.U32 R84, RZ, RZ, R76 ;  /* 0x000000ffff547224 */ /* 0x000fe200078e004c */
[C---:B------:R-:W-:Y:S02]  /*87d0*/  HMMA.16816.F32 R24, R144.reuse, R30, R24 ;  /* 0x0000001e9018723c */ /* 0x040fe40000001818 */
[----:B------:R-:W-:Y:S01]  /*87e0*/  MUFU.EX2 R192, R192 ;  /* 0x000000c000c07308 */ /* 0x000fe20000000800 */
[C---:B------:R-:W-:Y:S02]  /*87f0*/  FMUL.FTZ R29, R3.reuse, R85 ;  /* 0x00000055031d7220 */ /* 0x040fe40000410000 */
[C---:B------:R-:W-:Y:S02]  /*8800*/  FMUL.FTZ R33, R3.reuse, R89 ;  /* 0x0000005903217220 */ /* 0x040fe40000410000 */
[C---:B------:R-:W-:Y:S01]  /*8810*/  FMUL.FTZ R30, R2.reuse, R86 ;  /* 0x00000056021e7220 */ /* 0x040fe20000410000 */
[----:B------:R-:W-:Y:S01]  /*8820*/  MOV R86, R78 ;  /* 0x0000004e00567202 */ /* 0x000fe20000000f00 */
[C---:B------:R-:W-:Y:S03]  /*8830*/  FMUL.FTZ R31, R2.reuse, R87 ;  /* 0x00000057021f7220 */ /* 0x040fe60000410000 */
[----:B------:R-:W-:Y:S01]  /*8840*/  IMAD.MOV.U32 R87, RZ, RZ, R79 ;  /* 0x000000ffff577224 */ /* 0x000fe200078e004f */
[----:B------:R-:W-:Y:S01]  /*8850*/  MOV R97, R86 ;  /* 0x0000005600617202 */ /* 0x000fe20000000f00 */
[----:B------:R-:W-:Y:S01]  /*8860*/  IMAD.MOV.U32 R85, RZ, RZ, R77 ;  /* 0x000000ffff557224 */ /* 0x000fe200078e004d */
[----:B------:R-:W-:Y:S01]  /*8870*/  MUFU.EX2 R183, R183 ;  /* 0x000000b700b77308 */ /* 0x000fe20000000800 */
[C---:B----4-:R-:W-:Y:S03]  /*8880*/  HMMA.16816.F32 R28, R144.reuse, R36, R28 ;  /* 0x00000024901c723c */ /* 0x050fe6000000181c */
[C---:B------:R-:W-:Y:S02]  /*8890*/  FMUL.FTZ R34, R2.reuse, R90 ;  /* 0x0000005a02227220 */ /* 0x040fe40000410000 */
[C---:B------:R-:W-:Y:S02]  /*88a0*/  FMUL.FTZ R35, R2.reuse, R91 ;  /* 0x0000005b02237220 */ /* 0x040fe40000410000 */
[----:B------:R-:W-:Y:S02]  /*88b0*/  IMAD.MOV.U32 R78, RZ, RZ, R131 ;  /* 0x000000ffff4e7224 */ /* 0x000fe400078e0083 */
[----:B------:R-:W-:Y:S01]  /*88c0*/  IMAD.MOV.U32 R96, RZ, RZ, R87 ;  /* 0x000000ffff607224 */ /* 0x000fe200078e0057 */
[----:B------:R-:W-:Y:S02]  /*88d0*/  MUFU.EX2 R182, R182 ;  /* 0x000000b600b67308 */ /* 0x000fe40000000800 */
[C---:B------:R-:W-:Y:S03]  /*88e0*/  HMMA.16816.F32 R32, R144.reuse, R38, R32 ;  /* 0x000000269020723c */ /* 0x040fe60000001820 */
[C---:B------:R-:W-:Y:S02]  /*88f0*/  FMUL.FTZ R36, R3.reuse, R92 ;  /* 0x0000005c03247220 */ /* 0x040fe40000410000 */
[C---:B------:R-:W-:Y:S02]  /*8900*/  FMUL.FTZ R37, R3.reuse, R93 ;  /* 0x0000005d03257220 */ /* 0x040fe40000410000 */
[C---:B------:R-:W-:Y:S01]  /*8910*/  FMUL.FTZ R38, R2.reuse, R94 ;  /* 0x0000005e02267220 */ /* 0x040fe20000410000 */
[----:B------:R-:W-:Y:S01]  /*8920*/  MUFU.EX2 R181, R181 ;  /* 0x000000b500b57308 */ /* 0x000fe20000000800 */
[C---:B------:R-:W-:Y:S03]  /*8930*/  FMUL.FTZ R39, R2.reuse, R95 ;  /* 0x0000005f02277220 */ /* 0x040fe60000410000 */
[----:B------:R-:W-:Y:S02]  /*8940*/  IMAD.MOV.U32 R95, RZ, RZ, R78 ;  /* 0x000000ffff5f7224 */ /* 0x000fe400078e004e */
[C---:B------:R-:W-:Y:S02]  /*8950*/  FMUL.FTZ R42, R2.reuse, R98 ;  /* 0x00000062022a7220 */ /* 0x040fe40000410000 */
[C---:B------:R-:W-:Y:S02]  /*8960*/  HMMA.16816.F32 R36, R144.reuse, R44, R36 ;  /* 0x0000002c9024723c */ /* 0x040fe40000001824 */
[----:B------:R-:W-:Y:S01]  /*8970*/  MUFU.EX2 R180, R180 ;  /* 0x000000b400b47308 */ /* 0x000fe20000000800 */
[C---:B------:R-:W-:Y:S02]  /*8980*/  FMUL.FTZ R43, R2.reuse, R99 ;  /* 0x00000063022b7220 */ /* 0x040fe40000410000 */
[----:B------:R-:W-:Y:S02]  /*8990*/  IMAD.MOV.U32 R99, RZ, RZ, R85 ;  /* 0x000000ffff637224 */ /* 0x000fe400078e0055 */
[----:B------:R-:W-:Y:S02]  /*89a0*/  IMAD.MOV.U32 R98, RZ, RZ, R84 ;  /* 0x000000ffff627224 */ /* 0x000fe400078e0054 */
[----:B------:R-:W-:Y:S01]  /*89b0*/  LDSM.16.MT88.4 R84, [R228+0x900] ;  /* 0x00090000e454783b */ /* 0x000fe20000004200 */
[C---:B------:R-:W-:Y:S02]  /*89c0*/  HMMA.16816.F32 R40, R144.reuse, R46, R40 ;  /* 0x0000002e9028723c */ /* 0x040fe40000001828 */
[----:B------:R-:W-:Y:S01]  /*89d0*/  MUFU.EX2 R170, R170 ;  /* 0x000000aa00aa7308 */ /* 0x000fe20000000800 */
[C---:B------:R-:W-:Y:S02]  /*89e0*/  FMUL.FTZ R44, R3.reuse, R120 ;  /* 0x00000078032c7220 */ /* 0x040fe40000410000 */
[----:B------:R-:W-:Y:S02]  /*89f0*/  FMUL.FTZ R45, R3, R121 ;  /* 0x00000079032d7220 */ /* 0x000fe40000410000 */
[C---:B------:R-:W-:Y:S02]  /*8a00*/  FMUL.FTZ R46, R2.reuse, R122 ;  /* 0x0000007a022e7220 */ /* 0x040fe40000410000 */
[C---:B------:R-:W-:Y:S03]  /*8a10*/  FMUL.FTZ R47, R2.reuse, R123 ;  /* 0x0000007b022f7220 */ /* 0x040fe60000410000 */
[----:B------:R-:W-:Y:S01]  /*8a20*/  FFMA.FTZ R120, R75, c[0x0][0x2d0], -R159 ;  /* 0x0000b4004b787a23 */ /* 0x000fe2000001089f */
[----:B------:R-:W-:Y:S01]  /*8a30*/  MUFU.EX2 R171, R171 ;  /* 0x000000ab00ab7308 */ /* 0x000fe20000000800 */
[----:B------:R-:W-:Y:S02]  /*8a40*/  IMAD.MOV.U32 R75, RZ, RZ, R124 ;  /* 0x000000ffff4b7224 */ /* 0x000fe400078e007c */
[C---:B------:R-:W-:Y:S03]  /*8a50*/  HMMA.16816.F32 R44, R144.reuse, R52, R44 ;  /* 0x00000034902c723c */ /* 0x040fe6000000182c */
[----:B------:R-:W-:Y:S01]  /*8a60*/  IMAD.MOV.U32 R81, RZ, RZ, R73 ;  /* 0x000000ffff517224 */ /* 0x000fe200078e0049 */
[----:B------:R-:W-:Y:S01]  /*8a70*/  MOV R73, R130 ;  /* 0x0000008200497202 */ /* 0x000fe20000000f00 */
[----:B------:R-:W-:Y:S01]  /*8a80*/  IMAD.MOV.U32 R80, RZ, RZ, R72 ;  /* 0x000000ffff507224 */ /* 0x000fe200078e0048 */
[----:B------:R-:W-:Y:S01]  /*8a90*/  MOV R83, R75 ;  /* 0x0000004b00537202 */ /* 0x000fe20000000f00 */
[----:B------:R-:W-:Y:S01]  /*8aa0*/  IMAD.MOV.U32 R72, RZ, RZ, R129 ;  /* 0x000000ffff487224 */ /* 0x000fe200078e0081 */
[----:B------:R-:W-:Y:S01]  /*8ab0*/  MUFU.EX2 R120, R120 ;  /* 0x0000007800787308 */ /* 0x000fe20000000800 */
[----:B------:R-:W-:Y:S03]  /*8ac0*/  IMAD.MOV.U32 R124, RZ, RZ, R65 ;  /* 0x000000ffff7c7224 */ /* 0x000fe600078e0041 */
[----:B------:R-:W-:Y:S01]  /*8ad0*/  IMAD.MOV.U32 R129, RZ, RZ, R56 ;  /* 0x000000ffff817224 */ /* 0x000fe200078e0038 */
[----:B------:R-:W-:Y:S01]  /*8ae0*/  MOV R65, R49 ;  /* 0x0000003100417202 */ /* 0x000fe20000000f00 */
[----:B------:R-:W-:Y:S01]  /*8af0*/  IMAD.MOV.U32 R64, RZ, RZ, R48 ;  /* 0x000000ffff407224 */ /* 0x000fe200078e0030 */
[----:B------:R-:W-:Y:S01]  /*8b00*/  MOV R56, R50 ;  /* 0x0000003200387202 */ /* 0x000fe20000000f00 */
[C---:B------:R-:W-:Y:S01]  /*8b10*/  FMUL.FTZ R48, R3.reuse, R100 ;  /* 0x0000006403307220 */ /* 0x040fe20000410000 */
[----:B------:R-:W-:Y:S01]  /*8b20*/  MOV R121, R83 ;  /* 0x0000005300797202 */ /* 0x000fe20000000f00 */
[C---:B------:R-:W-:Y:S01]  /*8b30*/  FMUL.FTZ R49, R3.reuse, R101 ;  /* 0x0000006503317220 */ /* 0x040fe20000410000 */
[----:B------:R-:W-:Y:S01]  /*8b40*/  MUFU.EX2 R169, R169 ;  /* 0x000000a900a97308 */ /* 0x000fe20000000800 */
[----:B------:R-:W-:Y:S02]  /*8b50*/  IMAD.MOV.U32 R130, RZ, RZ, R57 ;  /* 0x000000ffff827224 */ /* 0x000fe400078e0039 */
[----:B------:R-:W-:Y:S02]  /*8b60*/  IMAD.MOV.U32 R57, RZ, RZ, R51 ;  /* 0x000000ffff397224 */ /* 0x000fe400078e0033 */
[C---:B------:R-:W-:Y:S01]  /*8b70*/  FMUL.FTZ R51, R2.reuse, R103 ;  /* 0x0000006702337220 */ /* 0x040fe20000410000 */
[----:B------:R-:W-:Y:S01]  /*8b80*/  MOV R131, R130 ;  /* 0x0000008200837202 */ /* 0x000fe20000000f00 */
[C---:B------:R-:W-:Y:S02]  /*8b90*/  FMUL.FTZ R50, R2.reuse, R102 ;  /* 0x0000006602327220 */ /* 0x040fe40000410000 */
[----:B------:R-:W-:Y:S01]  /*8ba0*/  IMAD.MOV.U32 R79, RZ, RZ, R124 ;  /* 0x000000ffff4f7224 */ /* 0x000fe200078e007c */
[----:B------:R-:W-:Y:S01]  /*8bb0*/  MOV R124, R57 ;  /* 0x00000039007c7202 */ /* 0x000fe20000000f00 */
[----:B------:R-:W-:Y:S01]  /*8bc0*/  IMAD.MOV.U32 R77, RZ, RZ, R65 ;  /* 0x000000ffff4d7224 */ /* 0x000fe200078e0041 */
[----:B------:R-:W-:Y:S01]  /*8bd0*/  MUFU.EX2 R168, R168 ;  /* 0x000000a800a87308 */ /* 0x000fe20000000800 */
[----:B------:R-:W-:Y:S01]  /*8be0*/  IMAD.MOV.U32 R76, RZ, RZ, R64 ;  /* 0x000000ffff4c7224 */ /* 0x000fe200078e0040 */
[C---:B------:R-:W-:Y:S03]  /*8bf0*/  HMMA.16816.F32 R48, R144.reuse, R54, R48 ;  /* 0x000000369030723c */ /* 0x040fe60000001830 */
[C---:B------:R-:W-:Y:S01]  /*8c00*/  FMUL.FTZ R52, R3.reuse, R104 ;  /* 0x0000006803347220 */ /* 0x040fe20000410000 */
[----:B------:R-:W-:Y:S01]  /*8c10*/  MOV R64, R59 ;  /* 0x0000003b00407202 */ /* 0x000fe20000000f00 */
[C---:B------:R-:W-:Y:S01]  /*8c20*/  FMUL.FTZ R53, R3.reuse, R105 ;  /* 0x0000006903357220 */ /* 0x040fe20000410000 */
[----:B------:R-:W-:Y:S01]  /*8c30*/  MOV R94, R77 ;  /* 0x0000004d005e7202 */ /* 0x000fe20000000f00 */
[C---:B------:R-:W-:Y:S01]  /*8c40*/  FMUL.FTZ R55, R2.reuse, R107 ;  /* 0x0000006b02377220 */ /* 0x040fe20000410000 */
[----:B------:R-:W-:Y:S01]  /*8c50*/  MUFU.EX2 R167, R167 ;  /* 0x000000a700a77308 */ /* 0x000fe20000000800 */
[C---:B------:R-:W-:Y:S03]  /*8c60*/  FMUL.FTZ R54, R2.reuse, R106 ;  /* 0x0000006a02367220 */ /* 0x040fe60000410000 */
[----:B------:R-:W-:Y:S02]  /*8c70*/  IMAD.MOV.U32 R103, RZ, RZ, R79 ;  /* 0x000000ffff677224 */ /* 0x000fe400078e004f */
[----:B------:R-:W-:Y:S02]  /*8c80*/  IMAD.MOV.U32 R92, RZ, RZ, R76 ;  /* 0x000000ffff5c7224 */ /* 0x000fe400078e004c */
[C---:B------:R-:W-:Y:S01]  /*8c90*/  HMMA.16816.F32 R52, R144.reuse, R60, R52 ;  /* 0x0000003c9034723c */ /* 0x040fe20000001834 */
[----:B------:R-:W-:Y:S01]  /*8ca0*/  LDSM.16.MT88.4 R76, [R230+0x900] ;  /* 0x00090000e64c783b */ /* 0x000fe20000004200 */
[----:B------:R-:W-:Y:S01]  /*8cb0*/  MUFU.EX2 R165, R165 ;  /* 0x000000a500a57308 */ /* 0x000fe20000000800 */
[----:B------:R-:W-:Y:S02]  /*8cc0*/  IMAD.MOV.U32 R130, RZ, RZ, R56 ;  /* 0x000000ffff827224 */ /* 0x000fe400078e0038 */
[----:B------:R-:W-:Y:S02]  /*8cd0*/  IMAD.MOV.U32 R65, RZ, RZ, R67 ;  /* 0x000000ffff417224 */ /* 0x000fe400078e0043 */
[----:B------:R-:W-:Y:S01]  /*8ce0*/  IMAD.MOV.U32 R67, RZ, RZ, R58 ;  /* 0x000000ffff437224 */ /* 0x000fe200078e003a */
[----:B------:R-:W-:Y:S01]  /*8cf0*/  MOV R91, R130 ;  /* 0x00000082005b7202 */ /* 0x000fe20000000f00 */
[C---:B------:R-:W-:Y:S03]  /*8d00*/  FMUL.FTZ R56, R3.reuse, R108 ;  /* 0x0000006c03387220 */ /* 0x040fe60000410000 */
[----:B------:R-:W-:Y:S01]  /*8d10*/  FMUL.FTZ R57, R3, R109 ;  /* 0x0000006d03397220 */ /* 0x000fe20000410000 */
[----:B------:R-:W-:Y:S01]  /*8d20*/  MOV R89, R67 ;  /* 0x0000004300597202 */ /* 0x000fe20000000f00 */
[C---:B------:R-:W-:Y:S01]  /*8d30*/  FMUL.FTZ R59, R2.reuse, R111 ;  /* 0x0000006f023b7220 */ /* 0x040fe20000410000 */
[----:B------:R-:W-:Y:S01]  /*8d40*/  MUFU.EX2 R166, R166 ;  /* 0x000000a600a67308 */ /* 0x000fe20000000800 */
[----:B------:R-:W-:Y:S02]  /*8d50*/  FMUL.FTZ R58, R2, R110 ;  /* 0x0000006e023a7220 */ /* 0x000fe40000410000 */
[----:B------:R-:W-:Y:S02]  /*8d60*/  FFMA.FTZ R100, R82, c[0x0][0x2d0], -R159 ;  /* 0x0000b40052647a23 */ /* 0x000fe4000001089f */
[----:B------:R-:W-:Y:S02]  /*8d70*/  IMAD.MOV.U32 R82, RZ, RZ, R74 ;  /* 0x000000ffff527224 */ /* 0x000fe400078e004a */
[----:B------:R-:W-:Y:S01]  /*8d80*/  FFMA.FTZ R101, R81, c[0x0][0x2d0], -R155 ;  /* 0x0000b40051657a23 */ /* 0x000fe2000001089b */
[C---:B------:R-:W-:Y:S02]  /*8d90*/  HMMA.16816.F32 R56, R144.reuse, R62, R56 ;  /* 0x0000003e9038723c */ /* 0x040fe40000001838 */
[----:B------:R-:W4:Y:S01]  /*8da0*/  MUFU.EX2 R100, R100 ;  /* 0x0000006400647308 */ /* 0x000f220000000800 */
[----:B------:R-:W-:Y:S02]  /*8db0*/  IMAD.MOV.U32 R81, RZ, RZ, R73 ;  /* 0x000000ffff517224 */ /* 0x000fe400078e0049 */
[----:B------:R-:W-:Y:S01]  /*8dc0*/  IMAD.MOV.U32 R88, RZ, RZ, R80 ;  /* 0x000000ffff587224 */ /* 0x000fe200078e0050 */
[----:B------:R-:W-:Y:S01]  /*8dd0*/  MOV R80, R72 ;  /* 0x0000004800507202 */ /* 0x000fe20000000f00 */
[C---:B------:R-:W-:Y:S01]  /*8de0*/  FMUL.FTZ R60, R3.reuse, R116 ;  /* 0x00000074033c7220 */ /* 0x040fe20000410000 */
[----:B------:R-:W5:Y:S01]  /*8df0*/  LDSM.16.MT88.4 R72, [R232+0x900] ;  /* 0x00090000e848783b */ /* 0x000f620000004200 */
[----:B------:R-:W-:Y:S03]  /*8e00*/  FFMA.FTZ R102, R88, c[0x0][0x2d0], -R155 ;  /* 0x0000b40058667a23 */ /* 0x000fe6000001089b */
[----:B------:R-:W-:Y:S01]  /*8e10*/  MUFU.EX2 R101, R101 ;  /* 0x0000006500657308 */ /* 0x000fe20000000800 */
[C---:B------:R-:W-:Y:S01]  /*8e20*/  FMUL.FTZ R61, R3.reuse, R117 ;  /* 0x00000075033d7220 */ /* 0x040fe20000410000 */
[----:B------:R-:W-:Y:S01]  /*8e30*/  MOV R123, R80 ;  /* 0x00000050007b7202 */ /* 0x000fe20000000f00 */
[C---:B------:R-:W-:Y:S02]  /*8e40*/  FMUL.FTZ R62, R2.reuse, R118 ;  /* 0x00000076023e7220 */ /* 0x040fe40000410000 */
[----:B------:R-:W-:Y:S02]  /*8e50*/  FMUL.FTZ R63, R2, R119 ;  /* 0x00000077023f7220 */ /* 0x000fe40000410000 */
[----:B------:R-:W-:Y:S02]  /*8e60*/  IMAD.MOV.U32 R93, RZ, RZ, R124 ;  /* 0x000000ffff5d7224 */ /* 0x000fe400078e007c */
[----:B------:R-:W-:Y:S01]  /*8e70*/  IMAD.MOV.U32 R90, RZ, RZ, R65 ;  /* 0x000000ffff5a7224 */ /* 0x000fe200078e0041 */
[----:B------:R-:W4:Y:S01]  /*8e80*/  MUFU.EX2 R102, R102 ;  /* 0x0000006600667308 */ /* 0x000f220000000800 */
[----:B------:R-:W-:Y:S01]  /*8e90*/  IMAD.MOV.U32 R124, RZ, RZ, R66 ;  /* 0x000000ffff7c7224 */ /* 0x000fe200078e0042 */
[C---:B---3--:R-:W-:Y:S03]  /*8ea0*/  HMMA.16816.F32 R60, R144.reuse, R68, R60 ;  /* 0x00000044903c723c */ /* 0x048fe6000000183c */
[----:B------:R-:W-:Y:S02]  /*8eb0*/  IMAD.MOV.U32 R130, RZ, RZ, R64 ;  /* 0x000000ffff827224 */ /* 0x000fe400078e0040 */
[C---:B------:R-:W-:Y:S02]  /*8ec0*/  FMUL.FTZ R64, R3.reuse, R112 ;  /* 0x0000007003407220 */ /* 0x040fe40000410000 */
[----:B------:R-:W-:Y:S01]  /*8ed0*/  FMUL.FTZ R65, R3, R113 ;  /* 0x0000007103417220 */ /* 0x000fe20000410000 */
[----:B--2---:R-:W-:Y:S01]  /*8ee0*/  F2FP.PACK_AB R68, R158, R154 ;  /* 0x0000009a9e44723e */ /* 0x004fe200000000ff */
[C---:B------:R-:W-:Y:S01]  /*8ef0*/  FMUL.FTZ R66, R2.reuse, R114 ;  /* 0x0000007202427220 */ /* 0x040fe20000410000 */
[----:B------:R-:W-:Y:S02]  /*8f00*/  MUFU.EX2 R164, R164 ;  /* 0x000000a400a47308 */ /* 0x000fe40000000800 */
[----:B------:R-:W-:Y:S01]  /*8f10*/  FMUL.FTZ R67, R2, R115 ;  /* 0x0000007302437220 */ /* 0x000fe20000410000 */
[----:B-1----:R-:W-:Y:S01]  /*8f20*/  F2FP.PACK_AB R69, R163, R161 ;  /* 0x000000a1a345723e */ /* 0x002fe200000000ff */
[----:B------:R-:W-:Y:S02]  /*8f30*/  IMAD.MOV.U32 R122, RZ, RZ, R82 ;  /* 0x000000ffff7a7224 */ /* 0x000fe400078e0052 */
[----:B------:R-:W-:Y:S02]  /*8f40*/  IMAD.MOV.U32 R88, RZ, RZ, R81 ;  /* 0x000000ffff587224 */ /* 0x000fe400078e0051 */
[----:B------:R-:W1:Y:S01]  /*8f50*/  LDSM.16.MT88.4 R80, [R229+0x900] ;  /* 0x00090000e550783b */ /* 0x000e620000004200 */
[----:B------:R-:W-:Y:S01]  /*8f60*/  HMMA.16816.F32 R64, R144, R70, R64 ;  /* 0x000000469040723c */ /* 0x000fe20000001840 */
[----:B------:R-:W-:Y:S02]  /*8f70*/  MUFU.EX2 R160, R160 ;  /* 0x000000a000a07308 */ /* 0x000fe40000000800 */
[----:B------:R-:W-:Y:S02]  /*8f80*/  FFMA.FTZ R107, R88, c[0x0][0x2d0], -R159 ;  /* 0x0000b400586b7a23 */ /* 0x000fe4000001089f */
[----:B------:R-:W-:Y:S02]  /*8f90*/  FFMA.FTZ R118, R93, c[0x0][0x2d0], -R155 ;  /* 0x0000b4005d767a23 */ /* 0x000fe4000001089b */
[----:B----4-:R-:W-:Y:S01]  /*8fa0*/  F2FP.PACK_AB R70, R100, R120 ;  /* 0x000000786446723e */ /* 0x010fe200000000ff */
[--C-:B------:R-:W-:Y:S01]  /*8fb0*/  FFMA.FTZ R119, R92, c[0x0][0x2d0], -R159.reuse ;  /* 0x0000b4005c777a23 */ /* 0x100fe2000001089f */
[----:B------:R-:W-:Y:S02]  /*8fc0*/  F2FP.PACK_AB R71, R102, R101 ;  /* 0x000000656647723e */ /* 0x000fe400000000ff */
[----:B------:R-:W-:Y:S01]  /*8fd0*/  MUFU.EX2 R107, R107 ;  /* 0x0000006b006b7308 */ /* 0x000fe20000000800 */
[--C-:B------:R-:W-:Y:S02]  /*8fe0*/  FFMA.FTZ R144, R127, c[0x0][0x2d0], -R159.reuse ;  /* 0x0000b4007f907a23 */ /* 0x100fe4000001089f */
[----:B------:R-:W-:Y:S02]  /*8ff0*/  FFMA.FTZ R145, R126, c[0x0][0x2d0], -R159 ;  /* 0x0000b4007e917a23 */ /* 0x000fe4000001089f */
[C---:B-----5:R-:W-:Y:S05]  /*9000*/  HMMA.16816.F32 R4, R68.reuse, R72, R4 ;  /* 0x000000484404723c */ /* 0x060fea0000001804 */
[--C-:B------:R-:W-:Y:S01]  /*9010*/  FFMA.FTZ R147, R125, c[0x0][0x2d0], -R155.reuse ;  /* 0x0000b4007d937a23 */ /* 0x100fe2000001089b */
[----:B------:R-:W-:Y:S01]  /*9020*/  MUFU.EX2 R118, R118 ;  /* 0x0000007600767308 */ /* 0x000fe20000000800 */
[--C-:B------:R-:W-:Y:S01]  /*9030*/  FFMA.FTZ R146, R124, c[0x0][0x2d0], -R155.reuse ;  /* 0x0000b4007c927a23 */ /* 0x100fe2000001089b */
[C---:B------:R-:W-:Y:S01]  /*9040*/  HMMA.16816.F32 R8, R68.reuse, R74, R8 ;  /* 0x0000004a4408723c */ /* 0x040fe20000001808 */
[----:B------:R-:W2:Y:S03]  /*9050*/  LDSM.16.MT88.4 R72, [R232+0x4900] ;  /* 0x00490000e848783b */ /* 0x000ea60000004200 */
[----:B------:R-:W-:Y:S02]  /*9060*/  FFMA.FTZ R106, R95, c[0x0][0x2d0], -R155 ;  /* 0x0000b4005f6a7a23 */ /* 0x000fe4000001089b */
[----:B------:R-:W-:Y:S02]  /*9070*/  IMAD.MOV.U32 R95, RZ, RZ, R89 ;  /* 0x000000ffff5f7224 */ /* 0x000fe400078e0059 */
[C---:B------:R-:W-:Y:S01]  /*9080*/  HMMA.16816.F32 R12, R68.reuse, R76, R12 ;  /* 0x0000004c440c723c */ /* 0x040fe2000000180c */
[----:B------:R-:W-:Y:S01]  /*9090*/  LDSM.16.MT88.4 R124, [R232+0x3900] ;  /* 0x00390000e87c783b */ /* 0x000fe20000004200 */
[----:B------:R-:W-:Y:S02]  /*90a0*/  MUFU.EX2 R106, R106 ;  /* 0x0000006a006a7308 */ /* 0x000fe40000000800 */
[----:B------:R-:W-:Y:S02]  /*90b0*/  FFMA.FTZ R104, R103, c[0x0][0x2d0], -R159 ;  /* 0x0000b40067687a23 */ /* 0x000fe4000001089f */
[----:B------:R-:W-:Y:S01]  /*90c0*/  FFMA.FTZ R103, R122, c[0x0][0x2d0], -R155 ;  /* 0x0000b4007a677a23 */ /* 0x000fe2000001089b */
[----:B------:R-:W-:Y:S01]  /*90d0*/  MOV R122, R99 ;  /* 0x00000063007a7202 */ /* 0x000fe20000000f00 */
[C---:B------:R-:W-:Y:S01]  /*90e0*/  HMMA.16816.F32 R16, R68.reuse, R78, R16 ;  /* 0x0000004e4410723c */ /* 0x040fe20000001810 */
[----:B------:R-:W3:Y:S03]  /*90f0*/  LDSM.16.MT88.4 R76, [R230+0x4900] ;  /* 0x00490000e64c783b */ /* 0x000ee60000004200 */
[----:B------:R-:W-:Y:S01]  /*9100*/  IMAD.MOV.U32 R99, RZ, RZ, R96 ;  /* 0x000000ffff637224 */ /* 0x000fe200078e0060 */
[----:B------:R-:W-:Y:S01]  /*9110*/  MUFU.EX2 R103, R103 ;  /* 0x0000006700677308 */ /* 0x000fe20000000800 */
[----:B------:R-:W-:Y:S02]  /*9120*/  IMAD.MOV.U32 R96, RZ, RZ, R90 ;  /* 0x000000ffff607224 */ /* 0x000fe400078e005a */
[C---:B-1----:R-:W-:Y:S04]  /*9130*/  HMMA.16816.F32 R20, R68.reuse, R80, R20 ;  /* 0x000000504414723c */ /* 0x042fe80000001814 */
[----:B------:R-:W-:Y:S02]  /*9140*/  FFMA.FTZ R116, R99, c[0x0][0x2d0], -R159 ;  /* 0x0000b40063747a23 */ /* 0x000fe4000001089f */
[--C-:B------:R-:W-:Y:S01]  /*9150*/  FFMA.FTZ R109, R122, c[0x0][0x2d0], -R155.reuse ;  /* 0x0000b4007a6d7a23 */ /* 0x100fe2000001089b */
[----:B------:R-:W1:Y:S01]  /*9160*/  MUFU.EX2 R104, R104 ;  /* 0x0000006800687308 */ /* 0x000e620000000800 */
[C---:B------:R-:W-:Y:S01]  /*9170*/  HMMA.16816.F32 R24, R68.reuse, R82, R24 ;  /* 0x000000524418723c */ /* 0x040fe20000001818 */
[----:B------:R-:W4:Y:S03]  /*9180*/  LDSM.16.MT88.4 R80, [R229+0x4900] ;  /* 0x00490000e550783b */ /* 0x000f260000004200 */
[----:B------:R-:W-:Y:S02]  /*9190*/  FFMA.FTZ R122, R97, c[0x0][0x2d0], -R155 ;  /* 0x0000b400617a7a23 */ /* 0x000fe4000001089b */
[--C-:B------:R-:W-:Y:S01]  /*91a0*/  FFMA.FTZ R117, R96, c[0x0][0x2d0], -R159.reuse ;  /* 0x0000b40060757a23 */ /* 0x100fe2000001089f */
[----:B------:R-:W-:Y:S01]  /*91b0*/  MOV R96, R95 ;  /* 0x0000005f00607202 */ /* 0x000fe20000000f00 */
[C---:B------:R-:W-:Y:S01]  /*91c0*/  HMMA.16816.F32 R28, R68.reuse, R84, R28 ;  /* 0x00000054441c723c */ /* 0x040fe2000000181c */
[----:B------:R-:W-:Y:S03]  /*91d0*/  MUFU.EX2 R109, R109 ;  /* 0x0000006d006d7308 */ /* 0x000fe60000000800 */
[----:B------:R-:W-:Y:S02]  /*91e0*/  FFMA.FTZ R105, R123, c[0x0][0x2d0], -R159 ;  /* 0x0000b4007b697a23 */ /* 0x000fe4000001089f */
[----:B------:R-:W-:Y:S02]  /*91f0*/  IMAD.MOV.U32 R123, RZ, RZ, R121 ;  /* 0x000000ffff7b7224 */ /* 0x000fe400078e0079 */
[C---:B------:R-:W-:Y:S01]  /*9200*/  HMMA.16816.F32 R32, R68.reuse, R86, R32 ;  /* 0x000000564420723c */ /* 0x040fe20000001820 */
[----:B------:R-:W-:Y:S02]  /*9210*/  LDSM.16.MT88.4 R84, [R232+0x1100] ;  /* 0x00110000e854783b */ /* 0x000fe40000004200 */
[----:B------:R-:W-:Y:S01]  /*9220*/  MUFU.EX2 R105, R105 ;  /* 0x0000006900697308 */ /* 0x000fe20000000800 */
[----:B------:R-:W-:Y:S01]  /*9230*/  IMAD.MOV.U32 R121, RZ, RZ, R94 ;  /* 0x000000ffff797224 */ /* 0x000fe200078e005e */
[----:B------:R-:W-:Y:S01]  /*9240*/  MOV R94, R91 ;  /* 0x0000005b005e7202 */ /* 0x000fe20000000f00 */
[----:B------:R-:W-:Y:S02]  /*9250*/  FFMA.FTZ R108, R123, c[0x0][0x2d0], -R159 ;  /* 0x0000b4007b6c7a23 */ /* 0x000fe4000001089f */
[C---:B--2---:R-:W-:Y:S01]  /*9260*/  HMMA.16816.F32 R36, R68.reuse, R72, R36 ;  /* 0x000000484424723c */ /* 0x044fe20000001824 */
[----:B------:R-:W2:Y:S03]  /*9270*/  LDSM.16.MT88.4 R88, [R228+0x4900] ;  /* 0x00490000e458783b */ /* 0x000ea60000004200 */
[--C-:B------:R-:W-:Y:S01]  /*9280*/  FFMA.FTZ R111, R94, c[0x0][0x2d0], -R155.reuse ;  /* 0x0000b4005e6f7a23 */ /* 0x100fe2000001089b */
[----:B------:R-:W5:Y:S01]  /*9290*/  MUFU.EX2 R108, R108 ;  /* 0x0000006c006c7308 */ /* 0x000f620000000800 */
[--C-:B------:R-:W-:Y:S02]  /*92a0*/  FFMA.FTZ R123, R96, c[0x0][0x2d0], -R155.reuse ;  /* 0x0000b400607b7a23 */ /* 0x100fe4000001089b */
[C---:B------:R-:W-:Y:S01]  /*92b0*/  HMMA.16816.F32 R40, R68.reuse, R74, R40 ;  /* 0x0000004a4428723c */ /* 0x040fe20000001828 */
[----:B------:R-:W1:Y:S03]  /*92c0*/  LDSM.16.MT88.4 R72, [R230+0x1100] ;  /* 0x00110000e648783b */ /* 0x000e660000004200 */
[----:B------:R-:W-:Y:S02]  /*92d0*/  FFMA.FTZ R110, R121, c[0x0][0x2d0], -R155 ;  /* 0x0000b400796e7a23 */ /* 0x000fe4000001089b */
[----:B------:R-:W-:Y:S01]  /*92e0*/  FFMA.FTZ R121, R98, c[0x0][0x2d0], -R159 ;  /* 0x0000b40062797a23 */ /* 0x000fe2000001089f */
[----:B------:R-:W-:Y:S01]  /*92f0*/  MUFU.EX2 R111, R111 ;  /* 0x0000006f006f7308 */ /* 0x000fe20000000800 */
[C---:B---3--:R-:W-:Y:S01]  /*9300*/  HMMA.16816.F32 R44, R68.reuse, R76, R44 ;  /* 0x0000004c442c723c */ /* 0x048fe2000000182c */
[----:B------:R-:W-:Y:S03]  /*9310*/  LDSM.16.MT88.4 R92, [R228+0x5100] ;  /* 0x00510000e45c783b */ /* 0x000fe60000004200 */
[----:B------:R-:W-:Y:S02]  /*9320*/  FFMA.FTZ R153, R2, R246, R153 ;  /* 0x000000f602997223 */ /* 0x000fe40000010099 */
[----:B------:R-:W-:Y:S02]  /*9330*/  FADD.FTZ R149, R154, R149 ;  /* 0x000000959a957221 */ /* 0x000fe40000010000 */
[C---:B------:R-:W-:Y:S01]  /*9340*/  HMMA.16816.F32 R48, R68.reuse, R78, R48 ;  /* 0x0000004e4430723c */ /* 0x040fe20000001830 */
[----:B------:R-:W3:Y:S01]  /*9350*/  LDSM.16.MT88.4 R76, [R229+0x1100] ;  /* 0x00110000e54c783b */ /* 0x000ee20000004200 */
[----:B------:R-:W1:Y:S02]  /*9360*/  MUFU.EX2 R110, R110 ;  /* 0x0000006e006e7308 */ /* 0x000e640000000800 */
[----:B------:R-:W-:Y:S02]  /*9370*/  FADD.FTZ R158, R158, R149 ;  /* 0x000000959e9e7221 */ /* 0x000fe40000010000 */
[----:B------:R-:W-:Y:S02]  /*9380*/  FADD.FTZ R153, R148, R153 ;  /* 0x0000009994997221 */ /* 0x000fe40000010000 */
[C---:B----4-:R-:W-:Y:S01]  /*9390*/  HMMA.16816.F32 R52, R68.reuse, R80, R52 ;  /* 0x000000504434723c */ /* 0x050fe20000001834 */
[----:B------:R-:W-:Y:S03]  /*93a0*/  LDSM.16.MT88.4 R96, [R228+0x7100] ;  /* 0x00710000e460783b */ /* 0x000fe60000004200 */
[----:B------:R-:W-:Y:S01]  /*93b0*/  FADD.FTZ R2, R120, R158 ;  /* 0x0000009e78027221 */ /* 0x000fe20000010000 */
[----:B------:R-:W4:Y:S01]  /*93c0*/  MUFU.EX2 R116, R116 ;  /* 0x0000007400747308 */ /* 0x000f220000000800 */
[----:B------:R-:W-:Y:S02]  /*93d0*/  FADD.FTZ R135, R135, R153 ;  /* 0x0000009987877221 */ /* 0x000fe40000010000 */
[C---:B------:R-:W-:Y:S01]  /*93e0*/  HMMA.16816.F32 R56, R68.reuse, R82, R56 ;  /* 0x000000524438723c */ /* 0x040fe20000001838 */
[----:B------:R-:W3:Y:S03]  /*93f0*/  LDSM.16.MT88.4 R80, [R228+0x1100] ;  /* 0x00110000e450783b */ /* 0x000ee60000004200 */
[----:B------:R-:W-:Y:S02]  /*9400*/  FADD.FTZ R2, R100, R2 ;  /* 0x0000000264027221 */ /* 0x000fe40000010000 */
[----:B------:R-:W-:Y:S01]  /*9410*/  FADD.FTZ R135, R134, R135 ;  /* 0x0000008786877221 */ /* 0x000fe20000010000 */
[----:B------:R-:W3:Y:S01]  /*9420*/  MUFU.EX2 R117, R117 ;  /* 0x0000007500757308 */ /* 0x000ee20000000800 */
[C---:B--2---:R-:W-:Y:S04]  /*9430*/  HMMA.16816.F32 R60, R68.reuse, R88, R60 ;  /* 0x00000058443c723c */ /* 0x044fe8000000183c */
[----:B------:R-:W-:Y:S02]  /*9440*/  FADD.FTZ R161, R161, R135 ;  /* 0x00000087a1a17221 */ /* 0x000fe40000010000 */
[----:B-1----:R-:W-:Y:S02]  /*9450*/  FADD.FTZ R2, R104, R2 ;  /* 0x0000000268027221 */ /* 0x002fe40000010000 */
[----:B------:R-:W-:Y:S01]  /*9460*/  HMMA.16816.F32 R64, R68, R90, R64 ;  /* 0x0000005a4440723c */ /* 0x000fe20000001840 */
[----:B------:R-:W-:Y:S01]  /*9470*/  LDSM.16.MT88.4 R88, [R229+0x5100] ;  /* 0x00510000e558783b */ /* 0x000fe20000004200 */
[----:B------:R-:W-:Y:S02]  /*9480*/  MUFU.EX2 R119, R119 ;  /* 0x0000007700777308 */ /* 0x000fe40000000800 */
[----:B------:R-:W-:Y:S03]  /*9490*/  FADD.FTZ R161, R163, R161 ;  /* 0x000000a1a3a17221 */ /* 0x000fe60000010000 */
[----:B------:R-:W-:Y:S01]  /*94a0*/  F2FP.PACK_AB R69, R106, R103 ;  /* 0x000000676a45723e */ /* 0x000fe200000000ff */
[----:B------:R-:W-:Y:S01]  /*94b0*/  FADD.FTZ R101, R101, R161 ;  /* 0x000000a165657221 */ /* 0x000fe20000010000 */
[----:B-----5:R-:W-:Y:S03]  /*94c0*/  F2FP.PACK_AB R70, R108, R107 ;  /* 0x0000006b6c46723e */ /* 0x020fe600000000ff */
[----:B------:R-:W-:Y:S01]  /*94d0*/  F2FP.PACK_AB R71, R110, R109 ;  /* 0x0000006d6e47723e */ /* 0x000fe200000000ff */
[----:B------:R-:W-:Y:S01]  /*94e0*/  FADD.FTZ R3, R102, R101 ;  /* 0x0000006566037221 */ /* 0x000fe20000010000 */
[C---:B------:R-:W-:Y:S01]  /*94f0*/  F2FP.PACK_AB R68, R105.reuse, R104 ;  /* 0x000000686944723e */ /* 0x040fe200000000ff */
[----:B------:R-:W1:Y:S01]  /*9500*/  MUFU.EX2 R121, R121 ;  /* 0x0000007900797308 */ /* 0x000e620000000800 */
[----:B------:R-:W-:Y:S02]  /*9510*/  FADD.FTZ R105, R105, R2 ;  /* 0x0000000269697221 */ /* 0x000fe40000010000 */
[----:B------:R-:W-:Y:S02]  /*9520*/  FADD.FTZ R3, R103, R3 ;  /* 0x0000000367037221 */ /* 0x000fe40000010000 */
[----:B------:R-:W-:Y:S01]  /*9530*/  LDSM.16.MT88.4 R100, [R230+0x7900] ;  /* 0x00790000e664783b */ /* 0x000fe20000004200 */
[C---:B------:R-:W-:Y:S03]  /*9540*/  HMMA.16816.F32 R4, R68.reuse, R84, R4 ;  /* 0x000000544404723c */ /* 0x040fe60000001804 */
[----:B------:R-:W-:Y:S01]  /*9550*/  FADD.FTZ R3, R106, R3 ;  /* 0x000000036a037221 */ /* 0x000fe20000010000 */
[----:B------:R-:W-:Y:S01]  /*9560*/  MUFU.EX2 R122, R122 ;  /* 0x0000007a007a7308 */ /* 0x000fe20000000800 */
[----:B------:R-:W-:Y:S02]  /*9570*/  FADD.FTZ R2, R107, R105 ;  /* 0x000000696b027221 */ /* 0x000fe40000010000 */
[----:B------:R-:W-:Y:S01]  /*9580*/  FADD.FTZ R109, R109, R3 ;  /* 0x000000036d6d7221 */ /* 0x000fe20000010000 */
[C---:B------:R-:W-:Y:S01]  /*9590*/  HMMA.16816.F32 R8, R68.reuse, R86, R8 ;  /* 0x000000564408723c */ /* 0x040fe20000001808 */
[----:B------:R-:W2:Y:S03]  /*95a0*/  LDSM.16.MT88.4 R84, [R232+0x5100] ;  /* 0x00510000e854783b */ /* 0x000ea60000004200 */
[----:B------:R-:W-:Y:S02]  /*95b0*/  FADD.FTZ R3, R110, R109 ;  /* 0x0000006d6e037221 */ /* 0x000fe40000010000 */
[----:B------:R-:W-:Y:S01]  /*95c0*/  FADD.FTZ R2, R108, R2 ;  /* 0x000000026c027221 */ /* 0x000fe20000010000 */
[----:B------:R-:W5:Y:S01]  /*95d0*/  MUFU.EX2 R123, R123 ;  /* 0x0000007b007b7308 */ /* 0x000f620000000800 */
[C---:B------:R-:W-:Y:S04]  /*95e0*/  HMMA.16816.F32 R12, R68.reuse, R72, R12 ;  /* 0x00000048440c723c */ /* 0x040fe8000000180c */
[----:B------:R-:W-:Y:S02]  /*95f0*/  FADD.FTZ R3, R111, R3 ;  /* 0x000000036f037221 */ /* 0x000fe40000010000 */
[----:B----4-:R-:W-:Y:S02]  /*9600*/  FADD.FTZ R2, R116, R2 ;  /* 0x0000000274027221 */ /* 0x010fe40000010000 */
[C---:B------:R-:W-:Y:S01]  /*9610*/  HMMA.16816.F32 R16, R68.reuse, R74, R16 ;  /* 0x0000004a4410723c */ /* 0x040fe20000001810 */
[----:B------:R-:W4:Y:S01]  /*9620*/  LDSM.16.MT88.4 R72, [R230+0x5100] ;  /* 0x00510000e648783b */ /* 0x000f220000004200 */
[----:B------:R-:W1:Y:S02]  /*9630*/  MUFU.EX2 R144, R144 ;  /* 0x0000009000907308 */ /* 0x000e640000000800 */
[----:B------:R-:W-:Y:S04]  /*9640*/  FADD.FTZ R3, R118, R3 ;  /* 0x0000000376037221 */ /* 0x000fe80000010000 */
[C---:B---3--:R-:W-:Y:S04]  /*9650*/  HMMA.16816.F32 R20, R68.reuse, R76, R20 ;  /* 0x0000004c4414723c */ /* 0x048fe80000001814 */
[----:B------:R-:W-:Y:S04]  /*9660*/  MUFU.EX2 R145, R145 ;  /* 0x0000009100917308 */ /* 0x000fe80000000800 */
[C---:B------:R-:W-:Y:S01]  /*9670*/  HMMA.16816.F32 R24, R68.reuse, R78, R24 ;  /* 0x0000004e4418723c */ /* 0x040fe20000001818 */
[----:B------:R-:W3:Y:S05]  /*9680*/  LDSM.16.MT88.4 R76, [R232+0x1900] ;  /* 0x00190000e84c783b */ /* 0x000eea0000004200 */
[----:B------:R-:W-:Y:S02]  /*9690*/  MUFU.EX2 R147, R147 ;  /* 0x0000009300937308 */ /* 0x000fe40000000800 */
[C---:B------:R-:W-:Y:S08]  /*96a0*/  HMMA.16816.F32 R28, R68.reuse, R80, R28 ;  /* 0x00000050441c723c */ /* 0x040ff0000000181c */
[C---:B------:R-:W-:Y:S01]  /*96b0*/  HMMA.16816.F32 R32, R68.reuse, R82, R32 ;  /* 0x000000524420723c */ /* 0x040fe20000001820 */
[----:B------:R-:W1:Y:S01]  /*96c0*/  LDSM.16.MT88.4 R80, [R230+0x1900] ;  /* 0x00190000e650783b */ /* 0x000e620000004200 */
[----:B------:R-:W-:Y:S06]  /*96d0*/  MUFU.EX2 R146, R146 ;  /* 0x0000009200927308 */ /* 0x000fec0000000800 */
[C---:B--2---:R-:W-:Y:S04]  /*96e0*/  HMMA.16816.F32 R36, R68.reuse, R84, R36 ;  /* 0x000000544424723c */ /* 0x044fe80000001824 */
[----:B------:R-:W-:Y:S04]  /*96f0*/  MUFU.EX2 R162, R162 ;  /* 0x000000a200a27308 */ /* 0x000fe80000000800 */
[C---:B------:R-:W-:Y:S01]  /*9700*/  HMMA.16816.F32 R40, R68.reuse, R86, R40 ;  /* 0x000000564428723c */ /* 0x040fe20000001828 */
[----:B------:R-:W-:Y:S05]  /*9710*/  LDSM.16.MT88.4 R84, [R228+0x1900] ;  /* 0x00190000e454783b */ /* 0x000fea0000004200 */
[----:B------:R-:W-:Y:S02]  /*9720*/  MUFU.EX2 R156, R156 ;  /* 0x0000009c009c7308 */ /* 0x000fe40000000800 */
[C---:B----4-:R-:W-:Y:S08]  /*9730*/  HMMA.16816.F32 R44, R68.reuse, R72, R44 ;  /* 0x00000048442c723c */ /* 0x050ff0000000182c */
[C---:B------:R-:W-:Y:S01]  /*9740*/  HMMA.16816.F32 R48, R68.reuse, R74, R48 ;  /* 0x0000004a4430723c */ /* 0x040fe20000001830 */
[----:B------:R-:W2:Y:S07]  /*9750*/  LDSM.16.MT88.4 R72, [R229+0x1900] ;  /* 0x00190000e548783b */ /* 0x000eae0000004200 */
[C---:B------:R-:W-:Y:S08]  /*9760*/  HMMA.16816.F32 R52, R68.reuse, R88, R52 ;  /* 0x000000584434723c */ /* 0x040ff00000001834 */
[C---:B------:R-:W-:Y:S01]  /*9770*/  HMMA.16816.F32 R56, R68.reuse, R90, R56 ;  /* 0x0000005a4438723c */ /* 0x040fe20000001838 */
[----:B------:R-:W-:Y:S07]  /*9780*/  LDSM.16.MT88.4 R88, [R229+0x5900] ;  /* 0x00590000e558783b */ /* 0x000fee0000004200 */
[C---:B------:R-:W-:Y:S07]  /*9790*/  HMMA.16816.F32 R60, R68.reuse, R92, R60 ;  /* 0x0000005c443c723c */ /* 0x040fee000000183c */
[----:B------:R-:W-:Y:S01]  /*97a0*/  FFMA.FTZ R92, R130, c[0x0][0x2d0], -R159 ;  /* 0x0000b400825c7a23 */ /* 0x000fe2000001089f */
[----:B------:R-:W-:Y:S03]  /*97b0*/  HMMA.16816.F32 R64, R68, R94, R64 ;  /* 0x0000005e4440723c */ /* 0x000fe60000001840 */
[----:B------:R4:W2:Y:S04]  /*97c0*/  MUFU.EX2 R115, R92 ;  /* 0x0000005c00737308 */ /* 0x0008a80000000800 */
[----:B------:R-:W-:Y:S02]  /*97d0*/  F2FP.PACK_AB R69, R118, R111 ;  /* 0x0000006f7645723e */ /* 0x000fe400000000ff */
[----:B------:R-:W-:Y:S01]  /*97e0*/  F2FP.PACK_AB R68, R117, R116 ;  /* 0x000000747544723e */ /* 0x000fe200000000ff */
[----:B------:R-:W-:Y:S02]  /*97f0*/  LDSM.16.MT88.4 R108, [R229+0x7900] ;  /* 0x00790000e56c783b */ /* 0x000fe40000004200 */
[----:B-1----:R-:W-:Y:S01]  /*9800*/  F2FP.PACK_AB R70, R121, R119 ;  /* 0x000000777946723e */ /* 0x002fe200000000ff */
[----:B------:R-:W-:Y:S01]  /*9810*/  FADD.FTZ R117, R117, R2 ;  /* 0x0000000275757221 */ /* 0x000fe20000010000 */
[----:B-----5:R-:W-:Y:S01]  /*9820*/  F2FP.PACK_AB R71, R123, R122 ;  /* 0x0000007a7b47723e */ /* 0x020fe200000000ff */
[----:B------:R-:W-:Y:S02]  /*9830*/  FADD.FTZ R122, R122, R3 ;  /* 0x000000037a7a7221 */ /* 0x000fe40000010000 */
[----:B------:R-:W-:Y:S02]  /*9840*/  FADD.FTZ R117, R119, R117 ;  /* 0x0000007577757221 */ /* 0x000fe40000010000 */
[----:B------:R-:W-:Y:S02]  /*9850*/  FADD.FTZ R122, R123, R122 ;  /* 0x0000007a7b7a7221 */ /* 0x000fe40000010000 */
[C---:B---3--:R-:W-:Y:S03]  /*9860*/  HMMA.16816.F32 R4, R68.reuse, R76, R4 ;  /* 0x0000004c4404723c */ /* 0x048fe60000001804 */
[----:B------:R-:W-:Y:S02]  /*9870*/  FADD.FTZ R121, R121, R117 ;  /* 0x0000007579797221 */ /* 0x000fe40000010000 */
[----:B----4-:R-:W-:Y:S03]  /*9880*/  FFMA.FTZ R92, R128, c[0x0][0x2d0], -R155 ;  /* 0x0000b400805c7a23 */ /* 0x010fe6000001089b */
[C---:B------:R-:W-:Y:S01]  /*9890*/  HMMA.16816.F32 R8, R68.reuse, R78, R8 ;  /* 0x0000004e4408723c */ /* 0x040fe20000001808 */
[----:B------:R-:W1:Y:S01]  /*98a0*/  LDSM.16.MT88.4 R76, [R232+0x5900] ;  /* 0x00590000e84c783b */ /* 0x000e620000004200 */
[----:B------:R3:W4:Y:S02]  /*98b0*/  MUFU.EX2 R114, R92 ;  /* 0x0000005c00727308 */ /* 0x0007240000000800 */
[----:B------:R-:W-:Y:S04]  /*98c0*/  FADD.FTZ R121, R144, R121 ;  /* 0x0000007990797221 */ /* 0x000fe80000010000 */
[C---:B------:R-:W-:Y:S08]  /*98d0*/  HMMA.16816.F32 R12, R68.reuse, R80, R12 ;  /* 0x00000050440c723c */ /* 0x040ff0000000180c */
[C---:B------:R-:W-:Y:S01]  /*98e0*/  HMMA.16816.F32 R16, R68.reuse, R82, R16 ;  /* 0x000000524410723c */ /* 0x040fe20000001810 */
[----:B------:R-:W5:Y:S07]  /*98f0*/  LDSM.16.MT88.4 R80, [R230+0x5900] ;  /* 0x00590000e650783b */ /* 0x000f6e0000004200 */
[C---:B--2---:R-:W-:Y:S01]  /*9900*/  HMMA.16816.F32 R20, R68.reuse, R72, R20 ;  /* 0x000000484414723c */ /* 0x044fe20000001814 */
[----:B---3--:R-:W-:Y:S06]  /*9910*/  LDSM.16.MT88.4 R92, [R228+0x6100] ;  /* 0x00610000e45c783b */ /* 0x008fec0000004200 */
[--C-:B------:R-:W-:Y:S01]  /*9920*/  FFMA.FTZ R72, R131, c[0x0][0x2d0], -R159.reuse ;  /* 0x0000b40083487a23 */ /* 0x100fe2000001089f */
[C---:B------:R-:W-:Y:S03]  /*9930*/  HMMA.16816.F32 R24, R68.reuse, R74, R24 ;  /* 0x0000004a4418723c */ /* 0x040fe60000001818 */
[----:B------:R2:W3:Y:S01]  /*9940*/  MUFU.EX2 R113, R72 ;  /* 0x0000004800717308 */ /* 0x0004e20000000800 */
[----:B------:R-:W-:Y:S02]  /*9950*/  FFMA.FTZ R159, R157, c[0x0][0x2d0], -R159 ;  /* 0x0000b4009d9f7a23 */ /* 0x000fe4000001089f */
[----:B------:R-:W-:Y:S02]  /*9960*/  IMAD.MOV.U32 R157, RZ, RZ, R115 ;  /* 0x000000ffff9d7224 */ /* 0x000fe400078e0073 */
[C---:B------:R-:W-:Y:S05]  /*9970*/  HMMA.16816.F32 R28, R68.reuse, R84, R28 ;  /* 0x00000054441c723c */ /* 0x040fea000000181c */
[----:B------:R-:W-:Y:S02]  /*9980*/  MUFU.EX2 R159, R159 ;  /* 0x0000009f009f7308 */ /* 0x000fe40000000800 */
[--C-:B------:R-:W-:Y:S01]  /*9990*/  FFMA.FTZ R84, R129, c[0x0][0x2d0], -R155.reuse ;  /* 0x0000b40081547a23 */ /* 0x100fe2000001089b */
[C---:B------:R-:W-:Y:S04]  /*99a0*/  HMMA.16816.F32 R32, R68.reuse, R86, R32 ;  /* 0x000000564420723c */ /* 0x040fe80000001820 */
[----:B------:R-:W-:Y:S02]  /*99b0*/  FFMA.FTZ R155, R133, c[0x0][0x2d0], -R155 ;  /* 0x0000b400859b7a23 */ /* 0x000fe4000001089b */
[----:B----4-:R-:W-:Y:S01]  /*99c0*/  IMAD.MOV.U32 R133, RZ, RZ, R114 ;  /* 0x000000ffff857224 */ /* 0x010fe200078e0072 */
[----:B------:R4:W3:Y:S01]  /*99d0*/  MUFU.EX2 R112, R84 ;  /* 0x0000005400707308 */ /* 0x0008e20000000800 */
[C---:B-1----:R-:W-:Y:S01]  /*99e0*/  HMMA.16816.F32 R36, R68.reuse, R76, R36 ;  /* 0x0000004c4424723c */ /* 0x042fe20000001824 */
[----:B--2---:R-:W1:Y:S07]  /*99f0*/  LDSM.16.MT88.4 R72, [R228+0x5900] ;  /* 0x00590000e448783b */ /* 0x004e6e0000004200 */
[C---:B------:R-:W-:Y:S01]  /*9a00*/  HMMA.16816.F32 R40, R68.reuse, R78, R40 ;  /* 0x0000004e4428723c */ /* 0x040fe20000001828 */
[----:B------:R-:W2:Y:S01]  /*9a10*/  MUFU.EX2 R155, R155 ;  /* 0x0000009b009b7308 */ /* 0x000ea20000000800 */
[----:B------:R-:W-:Y:S06]  /*9a20*/  LDSM.16.MT88.4 R76, [R230+0x2100] ;  /* 0x00210000e64c783b */ /* 0x000fec0000004200 */
[C---:B-----5:R-:W-:Y:S02]  /*9a30*/  HMMA.16816.F32 R44, R68.reuse, R80, R44 ;  /* 0x00000050442c723c */ /* 0x060fe4000000182c */
[----:B----4-:R-:W4:Y:S06]  /*9a40*/  LDSM.16.MT88.4 R84, [R232+0x2100] ;  /* 0x00210000e854783b */ /* 0x010f2c0000004200 */
[C---:B------:R-:W-:Y:S02]  /*9a50*/  HMMA.16816.F32 R48, R68.reuse, R82, R48 ;  /* 0x000000524430723c */ /* 0x040fe40000001830 */
[----:B------:R-:W-:Y:S06]  /*9a60*/  LDSM.16.MT88.4 R80, [R228+0x2100] ;  /* 0x00210000e450783b */ /* 0x000fec0000004200 */
        /* <DEDUP_REMOVED lines=9> */
[----:B---3--:R-:W-:Y:S01]  /*9b00*/  F2FP.PACK_AB R70, R115, R113 ;  /* 0x000000717346723e */ /* 0x008fe200000000ff */
[----:B------:R-:W-:Y:S01]  /*9b10*/  FADD.FTZ R147, R147, R122 ;  /* 0x0000007a93937221 */ /* 0x000fe20000010000 */
[----:B------:R-:W-:Y:S02]  /*9b20*/  F2FP.PACK_AB R71, R114, R112 ;  /* 0x000000707247723e */ /* 0x000fe400000000ff */
[----:B------:R-:W-:Y:S01]  /*9b30*/  F2FP.PACK_AB R114, R159, R162 ;  /* 0x000000a29f72723e */ /* 0x000fe200000000ff */
[----:B------:R-:W-:Y:S01]  /*9b40*/  FADD.FTZ R2, R146, R147 ;  /* 0x0000009392027221 */ /* 0x000fe20000010000 */
[----:B--2---:R-:W-:Y:S03]  /*9b50*/  F2FP.PACK_AB R115, R155, R156 ;  /* 0x0000009c9b73723e */ /* 0x004fe600000000ff */
[C---:B----4-:R-:W-:Y:S08]  /*9b60*/  HMMA.16816.F32 R4, R68.reuse, R84, R4 ;  /* 0x000000544404723c */ /* 0x050ff00000001804 */
[C---:B------:R-:W-:Y:S01]  /*9b70*/  HMMA.16816.F32 R8, R68.reuse, R86, R8 ;  /* 0x000000564408723c */ /* 0x040fe20000001808 */
[----:B------:R-:W2:Y:S07]  /*9b80*/  LDSM.16.MT88.4 R84, [R232+0x6100] ;  /* 0x00610000e854783b */ /* 0x000eae0000004200 */
[C---:B------:R-:W-:Y:S08]  /*9b90*/  HMMA.16816.F32 R12, R68.reuse, R76, R12 ;  /* 0x0000004c440c723c */ /* 0x040ff0000000180c */
        /* <DEDUP_REMOVED lines=16> */
[----:B------:R-:W5:Y:S07]  /*9ca0*/  LDSM.16.MT88.4 R88, [R232+0x6900] ;  /* 0x00690000e858783b */ /* 0x000f6e0000004200 */
[C---:B------:R-:W-:Y:S08]  /*9cb0*/  HMMA.16816.F32 R60, R68.reuse, R92, R60 ;  /* 0x0000005c443c723c */ /* 0x040ff0000000183c */
[----:B------:R-:W-:Y:S01]  /*9cc0*/  HMMA.16816.F32 R64, R68, R94, R64 ;  /* 0x0000005e4440723c */ /* 0x000fe20000001840 */
[----:B------:R-:W-:Y:S06]  /*9cd0*/  LDSM.16.MT88.4 R92, [R229+0x7100] ;  /* 0x00710000e55c783b */ /* 0x000fec0000004200 */
[----:B------:R-:W-:Y:S02]  /*9ce0*/  F2FP.PACK_AB R68, R251, R252 ;  /* 0x000000fcfb44723e */ /* 0x000fe400000000ff */
[----:B------:R-:W-:Y:S03]  /*9cf0*/  F2FP.PACK_AB R69, R194, R250 ;  /* 0x000000fac245723e */ /* 0x000fe600000000ff */
[----:B------:R-:W-:Y:S02]  /*9d00*/  F2FP.PACK_AB R70, R193, R195 ;  /* 0x000000c3c146723e */ /* 0x000fe400000000ff */
[----:B------:R-:W-:Y:S07]  /*9d10*/  F2FP.PACK_AB R71, R183, R192 ;  /* 0x000000c0b747723e */ /* 0x000fee00000000ff */
[C---:B-1----:R-:W-:Y:S08]  /*9d20*/  HMMA.16816.F32 R4, R68.reuse, R72, R4 ;  /* 0x000000484404723c */ /* 0x042ff00000001804 */
[C---:B------:R-:W-:Y:S01]  /*9d30*/  HMMA.16816.F32 R8, R68.reuse, R74, R8 ;  /* 0x0000004a4408723c */ /* 0x040fe20000001808 */
[----:B------:R-:W1:Y:S07]  /*9d40*/  LDSM.16.MT88.4 R72, [R230+0x6900] ;  /* 0x00690000e648783b */ /* 0x000e6e0000004200 */
[C---:B----4-:R-:W-:Y:S08]  /*9d50*/  HMMA.16816.F32 R12, R68.reuse, R80, R12 ;  /* 0x00000050440c723c */ /* 0x050ff0000000180c */
[C---:B------:R-:W-:Y:S01]  /*9d60*/  HMMA.16816.F32 R16, R68.reuse, R82, R16 ;  /* 0x000000524410723c */ /* 0x040fe20000001810 */
[----:B------:R-:W4:Y:S07]  /*9d70*/  LDSM.16.MT88.4 R80, [R229+0x6900] ;  /* 0x00690000e550783b */ /* 0x000f2e0000004200 */
[C---:B--2---:R-:W-:Y:S08]  /*9d80*/  HMMA.16816.F32 R20, R68.reuse, R84, R20 ;  /* 0x000000544414723c */ /* 0x044ff00000001814 */
[C---:B------:R-:W-:Y:S01]  /*9d90*/  HMMA.16816.F32 R24, R68.reuse, R86, R24 ;  /* 0x000000564418723c */ /* 0x040fe20000001818 */
[----:B------:R-:W-:Y:S07]  /*9da0*/  LDSM.16.MT88.4 R84, [R228+0x3100] ;  /* 0x00310000e454783b */ /* 0x000fee0000004200 */
[C---:B---3--:R-:W-:Y:S08]  /*9db0*/  HMMA.16816.F32 R28, R68.reuse, R76, R28 ;  /* 0x0000004c441c723c */ /* 0x048ff0000000181c */
[C---:B------:R-:W-:Y:S01]  /*9dc0*/  HMMA.16816.F32 R32, R68.reuse, R78, R32 ;  /* 0x0000004e4420723c */ /* 0x040fe20000001820 */
[----:B------:R-:W2:Y:S07]  /*9dd0*/  LDSM.16.MT88.4 R76, [R228+0x6900] ;  /* 0x00690000e44c783b */ /* 0x000eae0000004200 */
[C---:B-----5:R-:W-:Y:S08]  /*9de0*/  HMMA.16816.F32 R36, R68.reuse, R88, R36 ;  /* 0x000000584424723c */ /* 0x060ff00000001824 */
[C---:B------:R-:W-:Y:S01]  /*9df0*/  HMMA.16816.F32 R40, R68.reuse, R90, R40 ;  /* 0x0000005a4428723c */ /* 0x040fe20000001828 */
[----:B------:R-:W-:Y:S07]  /*9e00*/  LDSM.16.MT88.4 R88, [R230+0x7100] ;  /* 0x00710000e658783b */ /* 0x000fee0000004200 */
[C---:B-1----:R-:W-:Y:S08]  /*9e10*/  HMMA.16816.F32 R44, R68.reuse, R72, R44 ;  /* 0x00000048442c723c */ /* 0x042ff0000000182c */
[C---:B------:R-:W-:Y:S01]  /*9e20*/  HMMA.16816.F32 R48, R68.reuse, R74, R48 ;  /* 0x0000004a4430723c */ /* 0x040fe20000001830 */
[----:B------:R-:W1:Y:S07]  /*9e30*/  LDSM.16.MT88.4 R72, [R232+0x3100] ;  /* 0x00310000e848783b */ /* 0x000e6e0000004200 */
[C---:B----4-:R-:W-:Y:S08]  /*9e40*/  HMMA.16816.F32 R52, R68.reuse, R80, R52 ;  /* 0x000000504434723c */ /* 0x050ff00000001834 */
[C---:B------:R-:W-:Y:S01]  /*9e50*/  HMMA.16816.F32 R56, R68.reuse, R82, R56 ;  /* 0x000000524438723c */ /* 0x040fe20000001838 */
[----:B------:R-:W3:Y:S07]  /*9e60*/  LDSM.16.MT88.4 R80, [R230+0x3100] ;  /* 0x00310000e650783b */ /* 0x000eee0000004200 */
[C---:B--2---:R-:W-:Y:S08]  /*9e70*/  HMMA.16816.F32 R60, R68.reuse, R76, R60 ;  /* 0x0000004c443c723c */ /* 0x044ff0000000183c */
[----:B------:R-:W-:Y:S01]  /*9e80*/  HMMA.16816.F32 R64, R68, R78, R64 ;  /* 0x0000004e4440723c */ /* 0x000fe20000001840 */
[----:B------:R-:W2:Y:S06]  /*9e90*/  LDSM.16.MT88.4 R76, [R229+0x3100] ;  /* 0x00310000e54c783b */ /* 0x000eac0000004200 */
[----:B------:R-:W-:Y:S02]  /*9ea0*/  F2FP.PACK_AB R68, R181, R182 ;  /* 0x000000b6b544723e */ /* 0x000fe400000000ff */
[----:B------:R-:W-:Y:S03]  /*9eb0*/  F2FP.PACK_AB R69, R170, R180 ;  /* 0x000000b4aa45723e */ /* 0x000fe600000000ff */
[----:B------:R-:W-:Y:S02]  /*9ec0*/  F2FP.PACK_AB R70, R169, R171 ;  /* 0x000000aba946723e */ /* 0x000fe400000000ff */
[----:B------:R-:W-:Y:S07]  /*9ed0*/  F2FP.PACK_AB R71, R167, R168 ;  /* 0x000000a8a747723e */ /* 0x000fee00000000ff */
[C---:B-1----:R-:W-:Y:S08]  /*9ee0*/  HMMA.16816.F32 R4, R68.reuse, R72, R4 ;  /* 0x000000484404723c */ /* 0x042ff00000001804 */
[C---:B------:R-:W-:Y:S01]  /*9ef0*/  HMMA.16816.F32 R8, R68.reuse, R74, R8 ;  /* 0x0000004a4408723c */ /* 0x040fe20000001808 */
[----:B------:R-:W1:Y:S07]  /*9f00*/  LDSM.16.MT88.4 R72, [R232+0x7100] ;  /* 0x00710000e848783b */ /* 0x000e6e0000004200 */
[C---:B---3--:R-:W-:Y:S08]  /*9f10*/  HMMA.16816.F32 R12, R68.reuse, R80, R12 ;  /* 0x00000050440c723c */ /* 0x048ff0000000180c */
[C---:B------:R-:W-:Y:S01]  /*9f20*/  HMMA.16816.F32 R16, R68.reuse, R82, R16 ;  /* 0x000000524410723c */ /* 0x040fe20000001810 */
[----:B------:R-:W-:Y:S07]  /*9f30*/  LDSM.16.MT88.4 R80, [R229+0x3900] ;  /* 0x00390000e550783b */ /* 0x000fee0000004200 */
[C---:B--2---:R-:W-:Y:S08]  /*9f40*/  HMMA.16816.F32 R20, R68.reuse, R76, R20 ;  /* 0x0000004c4414723c */ /* 0x044ff00000001814 */
[C---:B------:R-:W-:Y:S01]  /*9f50*/  HMMA.16816.F32 R24, R68.reuse, R78, R24 ;  /* 0x0000004e4418723c */ /* 0x040fe20000001818 */
[----:B------:R-:W2:Y:S07]  /*9f60*/  LDSM.16.MT88.4 R76, [R230+0x3900] ;  /* 0x00390000e64c783b */ /* 0x000eae0000004200 */
[C---:B------:R-:W-:Y:S07]  /*9f70*/  HMMA.16816.F32 R28, R68.reuse, R84, R28 ;  /* 0x00000054441c723c */ /* 0x040fee000000181c */
[----:B------:R-:W-:Y:S01]  /*9f80*/  IMAD.MOV.U32 R85, RZ, RZ, R112 ;  /* 0x000000ffff557224 */ /* 0x000fe200078e0070 */
[C---:B------:R-:W-:Y:S04]  /*9f90*/  HMMA.16816.F32 R32, R68.reuse, R86, R32 ;  /* 0x000000564420723c */ /* 0x040fe80000001820 */
[----:B------:R-:W-:Y:S02]  /*9fa0*/  F2FP.PACK_AB R112, R166, R165 ;  /* 0x000000a5a670723e */ /* 0x000fe400000000ff */
[----:B------:R-:W-:Y:S02]  /*9fb0*/  MOV R84, R113 ;  /* 0x0000007100547202 */ /* 0x000fe40000000f00 */
[C---:B-1----:R-:W-:Y:S04]  /*9fc0*/  HMMA.16816.F32 R36, R68.reuse, R72, R36 ;  /* 0x000000484424723c */ /* 0x042fe80000001824 */
[----:B------:R-:W-:Y:S01]  /*9fd0*/  F2FP.PACK_AB R113, R160, R164 ;  /* 0x000000a4a071723e */ /* 0x000fe200000000ff */
[----:B------:R-:W-:Y:S03]  /*9fe0*/  IMAD.MOV.U32 R246, RZ, RZ, R84 ;  /* 0x000000fffff67224 */ /* 0x000fe600078e0054 */
[C---:B------:R-:W-:Y:S04]  /*9ff0*/  HMMA.16816.F32 R40, R68.reuse, R74, R40 ;  /* 0x0000004a4428723c */ /* 0x040fe80000001828 */
[----:B------:R-:W-:Y:S04]  /*a000*/  FADD.FTZ R145, R246, R145 ;  /* 0x00000091f6917221 */ /* 0x000fe80000010000 */
[C---:B------:R-:W-:Y:S08]  /*a010*/  HMMA.16816.F32 R44, R68.reuse, R88, R44 ;  /* 0x00000058442c723c */ /* 0x040ff0000000182c */
[C---:B------:R-:W-:Y:S01]  /*a020*/  HMMA.16816.F32 R48, R68.reuse, R90, R48 ;  /* 0x0000005a4430723c */ /* 0x040fe20000001830 */
[----:B------:R-:W1:Y:S07]  /*a030*/  LDSM.16.MT88.4 R88, [R228+0x3900] ;  /* 0x00390000e458783b */ /* 0x000e6e0000004200 */
[C---:B------:R-:W-:Y:S08]  /*a040*/  HMMA.16816.F32 R52, R68.reuse, R92, R52 ;  /* 0x0000005c4434723c */ /* 0x040ff00000001834 */
[C---:B------:R-:W-:Y:S08]  /*a050*/  HMMA.16816.F32 R56, R68.reuse, R94, R56 ;  /* 0x0000005e4438723c */ /* 0x040ff00000001838 */
[C---:B------:R-:W-:Y:S08]  /*a060*/  HMMA.16816.F32 R60, R68.reuse, R96, R60 ;  /* 0x00000060443c723c */ /* 0x040ff0000000183c */
[----:B------:R-:W-:Y:S01]  /*a070*/  HMMA.16816.F32 R64, R68, R98, R64 ;  /* 0x000000624440723c */ /* 0x000fe20000001840 */
[----:B------:R-:W3:Y:S07]  /*a080*/  LDSM.16.MT88.4 R96, [R232+0x7900] ;  /* 0x00790000e860783b */ /* 0x000eee0000004200 */
[C---:B------:R-:W-:Y:S01]  /*a090*/  HMMA.16816.F32 R128, R112.reuse, R124, R4 ;  /* 0x0000007c7080723c */ /* 0x040fe20000001804 */
[----:B------:R-:W4:Y:S07]  /*a0a0*/  LDSM.16.MT88.4 R4, [R228+0x7900] ;  /* 0x00790000e404783b */ /* 0x000f2e0000004200 */
[C---:B------:R-:W-:Y:S07]  /*a0b0*/  HMMA.16816.F32 R124, R112.reuse, R126, R8 ;  /* 0x0000007e707c723c */ /* 0x040fee0000001808 */
[----:B------:R-:W-:Y:S01]  /*a0c0*/  MOV R11, R85 ;  /* 0x00000055000b7202 */ /* 0x000fe20000000f00 */
[C---:B--2---:R-:W-:Y:S04]  /*a0d0*/  HMMA.16816.F32 R68, R112.reuse, R76, R12 ;  /* 0x0000004c7044723c */ /* 0x044fe8000000180c */
[----:B------:R-:W-:Y:S04]  /*a0e0*/  FADD.FTZ R2, R11, R2 ;  /* 0x000000020b027221 */ /* 0x000fe80000010000 */
[C---:B------:R-:W-:Y:S04]  /*a0f0*/  HMMA.16816.F32 R72, R112.reuse, R78, R16 ;  /* 0x0000004e7048723c */ /* 0x040fe80000001810 */
[----:B------:R-:W-:Y:S02]  /*a100*/  FADD.FTZ R3, R133, R2 ;  /* 0x0000000285037221 */ /* 0x000fe40000010000 */
[----:B------:R-:W-:Y:S02]  /*a110*/  FADD.FTZ R2, R157, R145 ;  /* 0x000000919d027221 */ /* 0x000fe40000010000 */
[C---:B------:R-:W-:Y:S04]  /*a120*/  HMMA.16816.F32 R76, R112.reuse, R80, R20 ;  /* 0x00000050704c723c */ /* 0x040fe80000001814 */
[----:B------:R-:W-:Y:S01]  /*a130*/  FADD.FTZ R250, R250, R3 ;  /* 0x00000003fafa7221 */ /* 0x000fe20000010000 */
[----:B------:R-:W-:Y:S01]  /*a140*/  MOV R3, R0 ;  /* 0x0000000000037202 */ /* 0x000fe20000000f00 */
[----:B------:R-:W-:Y:S02]  /*a150*/  FADD.FTZ R2, R252, R2 ;  /* 0x00000002fc027221 */ /* 0x000fe40000010000 */
[C---:B------:R-:W-:Y:S04]  /*a160*/  HMMA.16816.F32 R80, R112.reuse, R82, R24 ;  /* 0x000000527050723c */ /* 0x040fe80000001818 */
[----:B------:R-:W-:Y:S02]  /*a170*/  FADD.FTZ R250, R194, R250 ;  /* 0x000000fac2fa7221 */ /* 0x000fe40000010000 */
[----:B------:R-:W-:Y:S02]  /*a180*/  FADD.FTZ R251, R251, R2 ;  /* 0x00000002fbfb7221 */ /* 0x000fe40000010000 */
[C---:B-1----:R-:W-:Y:S04]  /*a190*/  HMMA.16816.F32 R84, R112.reuse, R88, R28 ;  /* 0x000000587054723c */ /* 0x042fe8000000181c */
        /* <DEDUP_REMOVED lines=23> */
[C---:B----4-:R-:W-:Y:S04]  /*a310*/  HMMA.16816.F32 R116, R112.reuse, R4, R60 ;  /* 0x000000047074723c */ /* 0x050fe8000000183c */
[----:B------:R-:W-:Y:S02]  /*a320*/  FADD.FTZ R164, R156, R164 ;  /* 0x000000a49ca47221 */ /* 0x000fe40000010000 */
[----:B------:R-:W-:Y:S02]  /*a330*/  FADD.FTZ R169, R162, R169 ;  /* 0x000000a9a2a97221 */ /* 0x000fe40000010000 */
[----:B------:R-:W-:Y:S04]  /*a340*/  HMMA.16816.F32 R112, R112, R6, R64 ;  /* 0x000000067070723c */ /* 0x000fe80000001840 */
[----:B------:R-:W-:Y:S02]  /*a350*/  FADD.FTZ R246, R155, R164 ;  /* 0x000000a49bf67221 */ /* 0x000fe40000010000 */
[----:B------:R-:W-:Y:S02]  /*a360*/  FADD.FTZ R245, R159, R169 ;  /* 0x000000a99ff57221 */ /* 0x000fe40000010000 */
[----:B------:R-:W-:Y:S01]  /*a370*/  IMAD.MOV.U32 R2, RZ, RZ, R132 ;  /* 0x000000ffff027224 */ /* 0x000fe200078e0084 */
[----:B------:R-:W-:-:S05]  /*a380*/  @P0 BRA `(.L_x_560) ;  /* 0xffffb96000000947 */ /* 0x000fca000383ffff */
.L_x_557:
[----:B------:R-:W-:-:S13]  /*a390*/  ISETP.LE.AND P0, PT, RZ, UR10, PT ;  /* 0x0000000aff007c0c */ /* 0x000fda000bf03270 */
[----:B------:R-:W-:Y:S05]  /*a3a0*/  @!P0 BRA `(.L_x_561) ;  /* 0x0000372000008947 */ /* 0x000fea0003800000 */
[----:B------:R-:W-:Y:S01]  /*a3b0*/  SHF.R.S32.HI R247, RZ, 0x1f, R205 ;  /* 0x0000001ffff77819 */ /* 0x000fe200000114cd */
[----:B------:R-:W-:Y:S01]  /*a3c0*/  IMAD.MOV.U32 R2, RZ, RZ, R132 ;  /* 0x000000ffff027224 */ /* 0x000fe200078e0084 */
[C---:B------:R-:W-:Y:S01]  /*a3d0*/  SHF.L.U32 R248, R205.reuse, 0x1, RZ ;  /* 0x00000001cdf87819 */ /* 0x040fe200000006ff */
[----:B------:R-:W-:Y:S01]  /*a3e0*/  IMAD.MOV.U32 R3, RZ, RZ, R0 ;  /* 0x000000ffff037224 */ /* 0x000fe200078e0000 */
[----:B------:R-:W-:Y:S01]  /*a3f0*/  SHF.L.U64.HI R247, R205, 0x1, R247 ;  /* 0x00000001cdf77819 */ /* 0x000fe200000102f7 */
[C---:B------:R-:W-:Y:S01]  /*a400*/  IMAD.SHL.U32 R250, R204.reuse, 0x2, RZ ;  /* 0x00000002ccfa7824 */ /* 0x040fe200078e00ff */
[----:B------:R-:W-:Y:S01]  /*a410*/  SHF.L.U64.HI R249, R204, 0x1, R206 ;  /* 0x00000001ccf97819 */ /* 0x000fe200000102ce */
[----:B------:R-:W-:Y:S05]  /*a420*/  BRA `(.L_x_562) ;  /* 0x000003c000007947 */ /* 0x000fea0003800000 */
.L_x_564:
        /* <DEDUP_REMOVED lines=60> */
.L_x_562:
[----:B------:R-:W-:Y:S04]  /*a7f0*/  DEPBAR.LE SB0, 0x0 ;  /* 0x000080000000791a */ /* 0x000fe80000000000 */
[----:B------:R-:W-:Y:S01]  /*a800*/  BAR.SYNC.DEFER_BLOCKING 0x0 ;  /* 0x0000000000007b1d */ /* 0x000fe20000010000 */
[----:B------:R-:W-:Y:S01]  /*a810*/  IMAD.WIDE.U32 R156, R236, c[0x0][0x208], RZ ;  /* 0x00008200ec9c7a25 */ /* 0x000fe200078e00ff */
[----:B------:R-:W-:Y:S01]  /*a820*/  SHF.R.S32.HI R0, RZ, 0x1f, R236 ;  /* 0x0000001fff007819 */ /* 0x000fe200000114ec */
[----:B------:R-:W-:Y:S04]  /*a830*/  UISETP.GE.AND UP0, UPT, UR10, 0x1, UPT ;  /* 0x000000010a00788c */ /* 0x000fe8000bf06270 */
[----:B------:R-:W-:Y:S04]  /*a840*/  IMAD R0, R0, c[0x0][0x208], RZ ;  /* 0x0000820000007a24 */ /* 0x000fe800078e02ff */
[----:B------:R-:W-:Y:S04]  /*a850*/  IMAD R0, R236, c[0x0][0x20c], R0 ;  /* 0x00008300ec007a24 */ /* 0x000fe800078e0200 */
[----:B------:R-:W-:Y:S01]  /*a860*/  IMAD.IADD R157, R157, 0x1, R0 ;  /* 0x000000019d9d7824 */ /* 0x000fe200078e0200 */
[----:B------:R-:W-:Y:S03]  /*a870*/  SHF.R.S32.HI R0, RZ, 0x1f, R235 ;  /* 0x0000001fff007819 */ /* 0x000fe600000114eb */
[C---:B------:R-:W-:Y:S04]  /*a880*/  IMAD.WIDE.U32 R156, R235.reuse, c[0x0][0x218], R156 ;  /* 0x00008600eb9c7a25 */ /* 0x040fe800078e009c */
[----:B------:R-:W-:Y:S01]  /*a890*/  IMAD R0, R0, c[0x0][0x218], RZ ;  /* 0x0000860000007a24 */ /* 0x000fe200078e02ff */
[----:B------:R-:W1:Y:S03]  /*a8a0*/  LDSM.16.M88.4 R8, [R234+0x8100] ;  /* 0x00810000ea08783b */ /* 0x000e660000000200 */
[----:B------:R-:W-:Y:S02]  /*a8b0*/  IMAD R0, R235, c[0x0][0x21c], R0 ;  /* 0x00008700eb007a24 */ /* 0x000fe400078e0200 */
[----:B------:R-:W2:Y:S05]  /*a8c0*/  LDSM.16.M88.4 R16, [R234+0x8900] ;  /* 0x00890000ea10783b */ /* 0x000eaa0000000200 */
[----:B------:R-:W3:Y:S05]  /*a8d0*/  LDSM.16.M88.4 R24, [R234+0x9100] ;  /* 0x00910000ea18783b */ /* 0x000eea0000000200 */
[----:B------:R-:W4:Y:S05]  /*a8e0*/  LDSM.16.M88.4 R32, [R234+0x9900] ;  /* 0x00990000ea20783b */ /* 0x000f2a0000000200 */
[----:B------:R-:W5:Y:S05]  /*a8f0*/  LDSM.16.M88.4 R40, [R234+0xa100] ;  /* 0x00a10000ea28783b */ /* 0x000f6a0000000200 */
[----:B------:R-:W3:Y:S05]  /*a900*/  LDSM.16.M88.4 R48, [R234+0xa900] ;  /* 0x00a90000ea30783b */ /* 0x000eea0000000200 */
[----:B------:R-:W3:Y:S05]  /*a910*/  LDSM.16.M88.4 R56, [R234+0xb100] ;  /* 0x00b10000ea38783b */ /* 0x000eea0000000200 */
[----:B------:R-:W4:Y:S01]  /*a920*/  LDSM.16.M88.4 R64, [R234+0xb900] ;  /* 0x00b90000ea40783b */ /* 0x000f220000000200 */
[C---:B-1----:R-:W-:Y:S04]  /*a930*/  HMMA.16816.F32 R4, R136.reuse, R8, RZ ;  /* 0x000000088804723c */ /* 0x042fe800000018ff */
[----:B------:R-:W1:Y:S05]  /*a940*/  LDSM.16.M88.4 R132, [R233] ;  /* 0x00000000e984783b */ /* 0x000e6a0000000200 */
[----:B------:R-:W1:Y:S01]  /*a950*/  LDSM.16.M88.4 R144, [R227] ;  /* 0x00000000e390783b */ /* 0x000e620000000200 */
[C---:B------:R-:W-:Y:S04]  /*a960*/  HMMA.16816.F32 R8, R136.reuse, R10, RZ ;  /* 0x0000000a8808723c */ /* 0x040fe800000018ff */
[----:B------:R-:W1:Y:S04]  /*a970*/  LDSM.16.M88.4 R148, [R226] ;  /* 0x00000000e294783b */ /* 0x000e680000000200 */
[C---:B--2---:R-:W-:Y:S01]  /*a980*/  HMMA.16816.F32 R12, R136.reuse, R16, RZ ;  /* 0x00000010880c723c */ /* 0x044fe200000018ff */
[----:B------:R-:W-:Y:S07]  /*a990*/  LDSM.16.M88.4 R152, [R225] ;  /* 0x00000000e198783b */ /* 0x000fee0000000200 */
[C---:B------:R-:W-:Y:S08]  /*a9a0*/  HMMA.16816.F32 R16, R136.reuse, R18, RZ ;  /* 0x000000128810723c */ /* 0x040ff000000018ff */
[C---:B---3--:R-:W-:Y:S08]  /*a9b0*/  HMMA.16816.F32 R20, R136.reuse, R24, RZ ;  /* 0x000000188814723c */ /* 0x048ff000000018ff */
[C---:B------:R-:W-:Y:S08]  /*a9c0*/  HMMA.16816.F32 R24, R136.reuse, R26, RZ ;  /* 0x0000001a8818723c */ /* 0x040ff000000018ff */
[C---:B----4-:R-:W-:Y:S08]  /*a9d0*/  HMMA.16816.F32 R28, R136.reuse, R32, RZ ;  /* 0x00000020881c723c */ /* 0x050ff000000018ff */
[C---:B------:R-:W-:Y:S08]  /*a9e0*/  HMMA.16816.F32 R32, R136.reuse, R34, RZ ;  /* 0x000000228820723c */ /* 0x040ff000000018ff */
[C---:B-----5:R-:W-:Y:S08]  /*a9f0*/  HMMA.16816.F32 R36, R136.reuse, R40, RZ ;  /* 0x000000288824723c */ /* 0x060ff000000018ff */
[C---:B------:R-:W-:Y:S08]  /*aa00*/  HMMA.16816.F32 R40, R136.reuse, R42, RZ ;  /* 0x0000002a8828723c */ /* 0x040ff000000018ff */
[C---:B------:R-:W-:Y:S08]  /*aa10*/  HMMA.16816.F32 R44, R136.reuse, R48, RZ ;  /* 0x00000030882c723c */ /* 0x040ff000000018ff */
[C---:B------:R-:W-:Y:S08]  /*aa20*/  HMMA.16816.F32 R48, R136.reuse, R50, RZ ;  /* 0x000000328830723c */ /* 0x040ff000000018ff */
[C---:B------:R-:W-:Y:S08]  /*aa30*/  HMMA.16816.F32 R52, R136.reuse, R56, RZ ;  /* 0x000000388834723c */ /* 0x040ff000000018ff */
[C---:B------:R-:W-:Y:S08]  /*aa40*/  HMMA.16816.F32 R56, R136.reuse, R58, RZ ;  /* 0x0000003a8838723c */ /* 0x040ff000000018ff */
[C---:B------:R-:W-:Y:S08]  /*aa50*/  HMMA.16816.F32 R60, R136.reuse, R64, RZ ;  /* 0x00000040883c723c */ /* 0x040ff000000018ff */
[----:B------:R-:W-:Y:S08]  /*aa60*/  HMMA.16816.F32 R64, R136, R66, RZ ;  /* 0x000000428840723c */ /* 0x000ff000000018ff */
[C---:B-1----:R-:W-:Y:S07]  /*aa70*/  HMMA.16816.F32 R4, R140.reuse, R132, R4 ;  /* 0x000000848c04723c */ /* 0x042fee0000001804 */
[----:B------:R-:W-:Y:S01]  /*aa80*/  IADD3 R132, P0, R156, UR24, RZ ;  /* 0x000000189c847c10 */ /* 0x000fe2000ff1e0ff */
[C---:B------:R-:W-:Y:S04]  /*aa90*/  HMMA.16816.F32 R8, R140.reuse, R134, R8 ;  /* 0x000000868c08723c */ /* 0x040fe80000001808 */
[----:B------:R-:W-:Y:S02]  /*aaa0*/  IADD3.X R0, R157, UR16, R0, P0, !PT ;  /* 0x000000109d007c10 */ /* 0x000fe400087fe400 */
[C---:B------:R-:W-:Y:S02]  /*aab0*/  LEA R157, P0, R132.reuse, c[0x0][0x1f8], 0x1 ;  /* 0x00007e00849d7a11 */ /* 0x040fe400078008ff */
[C---:B------:R-:W-:Y:S03]  /*aac0*/  HMMA.16816.F32 R12, R140.reuse, R144, R12 ;  /* 0x000000908c0c723c */ /* 0x040fe6000000180c */
[----:B------:R-:W1:Y:S01]  /*aad0*/  SHFL.IDX PT, R156, R157, RZ, 0x181f ;  /* 0x00181fff9d9c7589 */ /* 0x000e6200000e0000 */
[----:B------:R-:W-:Y:S04]  /*aae0*/  LEA.HI.X R0, R132, c[0x0][0x1fc], R0, 0x1, P0 ;  /* 0x00007f0084007a11 */ /* 0x000fe800000f0c00 */
[C---:B------:R-:W-:Y:S01]  /*aaf0*/  HMMA.16816.F32 R16, R140.reuse, R146, R16 ;  /* 0x000000928c10723c */ /* 0x040fe20000001810 */
[----:B------:R-:W2:Y:S05]  /*ab00*/  SHFL.IDX PT, R161, R0, RZ, 0x181f ;  /* 0x00181fff00a17589 */ /* 0x000eaa00000e0000 */
[----:B------:R-:W3:Y:S02]  /*ab10*/  SHFL.IDX PT, R160, R157, 0x1, 0x181f ;  /* 0x00381f009da07f89 */ /* 0x000ee400000e0000 */
[C---:B------:R-:W-:Y:S03]  /*ab20*/  HMMA.16816.F32 R20, R140.reuse, R148, R20 ;  /* 0x000000948c14723c */ /* 0x040fe60000001814 */
[----:B------:R-:W4:Y:S05]  /*ab30*/  SHFL.IDX PT, R162, R0, 0x1, 0x181f ;  /* 0x00381f0000a27f89 */ /* 0x000f2a00000e0000 */
[C---:B------:R-:W-:Y:S01]  /*ab40*/  HMMA.16816.F32 R24, R140.reuse, R150, R24 ;  /* 0x000000968c18723c */ /* 0x040fe20000001818 */
[----:B------:R-:W5:Y:S03]  /*ab50*/  LDSM.16.M88.4 R132, [R224] ;  /* 0x00000000e084783b */ /* 0x000f660000000200 */
[C---:B-1----:R-:W-:Y:S02]  /*ab60*/  IADD3 R166, P1, R156.reuse, R248, RZ ;  /* 0x000000f89ca67210 */ /* 0x042fe40007f3e0ff */
[----:B------:R-:W-:Y:S01]  /*ab70*/  IADD3 R168, P0, R156, R250, RZ ;  /* 0x000000fa9ca87210 */ /* 0x000fe20007f1e0ff */
[----:B------:R-:W-:Y:S01]  /*ab80*/  LDSM.16.M88.4 R144, [R223] ;  /* 0x00000000df90783b */ /* 0x000fe20000000200 */
[C---:B------:R-:W-:Y:S04]  /*ab90*/  HMMA.16816.F32 R28, R140.reuse, R152, R28 ;  /* 0x000000988c1c723c */ /* 0x040fe8000000181c */
[----:B------:R-:W-:Y:S01]  /*aba0*/  LDSM.16.M88.4 R148, [R222] ;  /* 0x00000000de94783b */ /* 0x000fe20000000200 */
[C---:B--2---:R-:W-:Y:S01]  /*abb0*/  IMAD.X R167, R161.reuse, 0x1, R247, P1 ;  /* 0x00000001a1a77824 */ /* 0x044fe200008e06f7 */
[C---:B---3--:R-:W-:Y:S01]  /*abc0*/  IADD3 R164, P1, R160.reuse, R248, RZ ;  /* 0x000000f8a0a47210 */ /* 0x048fe20007f3e0ff */
[----:B------:R-:W-:Y:S01]  /*abd0*/  IMAD.X R169, R161, 0x1, R249, P0 ;  /* 0x00000001a1a97824 */ /* 0x000fe200000e06f9 */
[C---:B------:R-:W-:Y:S01]  /*abe0*/  HMMA.16816.F32 R32, R140.reuse, R154, R32 ;  /* 0x0000009a8c20723c */ /* 0x040fe20000001820 */
[----:B------:R-:W1:Y:S03]  /*abf0*/  SHFL.IDX PT, R163, R157, 0x2, 0x181f ;  /* 0x00581f009da37f89 */ /* 0x000e6600000e0000 */
[----:B------:R-:W-:Y:S01]  /*ac00*/  IADD3 R160, P0, R160, R250, RZ ;  /* 0x000000faa0a07210 */ /* 0x000fe20007f1e0ff */
[C---:B----4-:R-:W-:Y:S01]  /*ac10*/  IMAD.X R165, R162.reuse, 0x1, R247, P1 ;  /* 0x00000001a2a57824 */ /* 0x050fe200008e06f7 */
[----:B------:R-:W2:Y:S03]  /*ac20*/  SHFL.IDX PT, R153, R157, 0x3, 0x181f ;  /* 0x00781f009d997f89 */ /* 0x000ea600000e0000 */
[----:B------:R-:W-:Y:S02]  /*ac30*/  IMAD.X R161, R162, 0x1, R249, P0 ;  /* 0x00000001a2a17824 */ /* 0x000fe400000e06f9 */
[----:B------:R-:W-:Y:S05]  /*ac40*/  LDSM.16.M88.4 R156, [R221] ;  /* 0x00000000dd9c783b */ /* 0x000fea0000000200 */
[----:B------:R-:W-:Y:S01]  /*ac50*/  @!PT LDS RZ, [RZ] ;  /* 0x00000000fffff984 */ /* 0x000fe20000000800 */
[----:B------:R-:W-:Y:S01]  /*ac60*/  @!PT LDS RZ, [RZ] ;  /* 0x00000000fffff984 */ /* 0x000fe20000000800 */
[----:B------:R-:W-:Y:S01]  /*ac70*/  @!PT LDS RZ, [RZ] ;  /* 0x00000000fffff984 */ /* 0x000fe20000000800 */
[----:B------:R3:W-:Y:S05]  /*ac80*/  LDGSTS.E.BYPASS.LTC128B.128 [R244], [R166.64], !P5 ;  /* 0x00000000a6f47fae */ /* 0x0007ea000e901d4e */
[----:B------:R4:W-:Y:S01]  /*ac90*/  LDGSTS.E.BYPASS.LTC128B.128 [R243], [R168.64], !P4 ;  /* 0x00000000a8f37fae */ /* 0x0009e2000e101d4e */
[C---:B-----5:R-:W-:Y:S04]  /*aca0*/  HMMA.16816.F32 R36, R140.reuse, R132, R36 ;  /* 0x000000848c24723c */ /* 0x060fe80000001824 */
[----:B------:R3:W-:Y:S01]  /*acb0*/  LDGSTS.E.BYPASS.LTC128B.128 [R242], [R164.64], !P5 ;  /* 0x00000000a4f27fae */ /* 0x0007e2000e901d4e */
[-C--:B-1----:R-:W-:Y:S04]  /*acc0*/  IADD3 R154, P0, R163, R248.reuse, RZ ;  /* 0x000000f8a39a7210 */ /* 0x082fe80007f1e0ff */
[----:B------:R1:W-:Y:S03]  /*acd0*/  LDGSTS.E.BYPASS.LTC128B.128 [R241], [R160.64], !P4 ;  /* 0x00000000a0f17fae */ /* 0x0003e6000e101d4e */
[----:B--2---:R-:W-:Y:S01]  /*ace0*/  IADD3 R132, P1, R153, R248, RZ ;  /* 0x000000f899847210 */ /* 0x004fe20007f3e0ff */
[C---:B------:R-:W-:Y:S01]  /*acf0*/  HMMA.16816.F32 R40, R140.reuse, R134, R40 ;  /* 0x000000868c28723c */ /* 0x040fe20000001828 */
[----:B------:R-:W2:Y:S07]  /*ad00*/  SHFL.IDX PT, R152, R0, 0x2, 0x181f ;  /* 0x00581f0000987f89 */ /* 0x000eae00000e0000 */
[C---:B------:R-:W-:Y:S01]  /*ad10*/  HMMA.16816.F32 R44, R140.reuse, R144, R44 ;  /* 0x000000908c2c723c */ /* 0x040fe2000000182c */
[----:B------:R-:W5:Y:S07]  /*ad20*/  SHFL.IDX PT, R0, R0, 0x3, 0x181f ;  /* 0x00781f0000007f89 */ /* 0x000f6e00000e0000 */
[C---:B------:R-:W-:Y:S08]  /*ad30*/  HMMA.16816.F32 R48, R140.reuse, R146, R48 ;  /* 0x000000928c30723c */ /* 0x040ff00000001830 */
[C---:B------:R-:W-:Y:S04]  /*ad40*/  HMMA.16816.F32 R52, R140.reuse, R148, R52 ;  /* 0x000000948c34723c */ /* 0x040fe80000001834 */
[-C--:B-1----:R-:W-:Y:S01]  /*ad50*/  IADD3 R160, P6, R163, R250.reuse, RZ ;  /* 0x000000faa3a07210 */ /* 0x082fe20007fde0ff */
[C---:B--2---:R-:W-:Y:S01]  /*ad60*/  IMAD.X R155, R152.reuse, 0x1, R247, P0 ;  /* 0x00000001989b7824 */ /* 0x044fe200000e06f7 */
[----:B------:R-:W-:Y:S02]  /*ad70*/  IADD3 R162, P0, R153, R250, RZ ;  /* 0x000000fa99a27210 */ /* 0x000fe40007f1e0ff */
[C---:B------:R-:W-:Y:S02]  /*ad80*/  HMMA.16816.F32 R56, R140.reuse, R150, R56 ;  /* 0x000000968c38723c */ /* 0x040fe40000001838 */
[----:B------:R1:W-:Y:S02]  /*ad90*/  LDGSTS.E.BYPASS.LTC128B.128 [R240], [R154.64], !P5 ;  /* 0x000000009af07fae */ /* 0x0003e4000e901d4e */
[----:B------:R-:W-:Y:S02]  /*ada0*/  IMAD.X R161, R152, 0x1, R249, P6 ;  /* 0x0000000198a17824 */ /* 0x000fe400030e06f9 */
[C---:B-----5:R-:W-:Y:S02]  /*adb0*/  IMAD.X R133, R0.reuse, 0x1, R247, P1 ;  /* 0x0000000100857824 */ /* 0x060fe400008e06f7 */
[C---:B------:R-:W-:Y:S01]  /*adc0*/  HMMA.16816.F32 R60, R140.reuse, R156, R60 ;  /* 0x0000009c8c3c723c */ /* 0x040fe2000000183c */
[----:B------:R2:W-:Y:S03]  /*add0*/  LDGSTS.E.BYPASS.LTC128B.128 [R239], [R160.64], !P4 ;  /* 0x00000000a0ef7fae */ /* 0x0005e6000e101d4e */
[----:B------:R-:W-:Y:S01]  /*ade0*/  IMAD.X R163, R0, 0x1, R249, P0 ;  /* 0x0000000100a37824 */ /* 0x000fe200000e06f9 */
[----:B------:R-:W-:Y:S01]  /*adf0*/  PLOP3.LUT P0, PT, PT, PT, UP0, 0x80, 0x0 ;  /* 0x000000000000781c */ /* 0x000fe20003f0f008 */
[----:B------:R5:W-:Y:S02]  /*ae00*/  LDGSTS.E.BYPASS.LTC128B.128 [R244+0x3000], [R132.64], !P5 ;  /* 0x0300000084f47fae */ /* 0x000be4000e901d4e */
[----:B------:R-:W-:Y:S03]  /*ae10*/  HMMA.16816.F32 R64, R140, R158, R64 ;  /* 0x0000009e8c40723c */ /* 0x000fe60000001840 */
[----:B------:R2:W-:Y:S05]  /*ae20*/  LDGSTS.E.BYPASS.LTC128B.128 [R244+0x7000], [R162.64], !P4 ;  /* 0x07000000a2f47fae */ /* 0x0005ea000e101d4e */
[----:B---3--:R-:W-:Y:S05]  /*ae30*/  LDSM.16.M88.4 R164, [R231+0x9900] ;  /* 0x00990000e7a4783b */ /* 0x008fea0000000200 */
[----:B-1----:R-:W-:Y:S05]  /*ae40*/  LDSM.16.M88.4 R152, [R231+0x8900] ;  /* 0x00890000e798783b */ /* 0x002fea0000000200 */
[----:B------:R-:W0:Y:S05]  /*ae50*/  LDGDEPBAR ;  /* 0x00000000000079af */ /* 0x000e2a0000000000 */
[----:B------:R-:W-:Y:S05]  /*ae60*/  LDSM.16.M88.4 R144, [R231+0xa100] ;  /* 0x00a10000e790783b */ /* 0x000fea0000000200 */
[----:B-----5:R-:W1:Y:S05]  /*ae70*/  LDSM.16.M88.4 R132, [R231+0x8100] ;  /* 0x00810000e784783b */ /* 0x020e6a0000000200 */
[----:B--2---:R-:W2:Y:S05]  /*ae80*/  LDSM.16.M88.4 R160, [R231+0x9100] ;  /* 0x00910000e7a0783b */ /* 0x004eaa0000000200 */
[----:B------:R-:W3:Y:S05]  /*ae90*/  LDSM.16.M88.4 R148, [R231+0xa900] ;  /* 0x00a90000e794783b */ /* 0x000eea0000000200 */
[----:B----4-:R-:W4:Y:S05]  /*aea0*/  LDSM.16.M88.4 R168, [R231+0xb100] ;  /* 0x00b10000e7a8783b */ /* 0x010f2a0000000200 */
[----:B------:R-:W5:Y:S05]  /*aeb0*/  LDSM.16.M88.4 R180, [R231+0xb900] ;  /* 0x00b90000e7b4783b */ /* 0x000f6a0000000200 */
[----:B------:R-:W2:Y:S05]  /*aec0*/  LDSM.16.M88.4 R192, [R220] ;  /* 0x00000000dcc0783b */ /* 0x000eaa0000000200 */
[----:B------:R-:W-:Y:S05]  /*aed0*/  LDSM.16.M88.4 R156, [R220+0x1800] ;  /* 0x00180000dc9c783b */ /* 0x000fea0000000200 */
[----:B------:R-:W-:Y:S01]  /*aee0*/  LDSM.16.M88.4 R204, [R231+0xc100] ;  /* 0x00c10000e7cc783b */ /* 0x000fe20000000200 */
[C---:B-1----:R-:W-:Y:S04]  /*aef0*/  HMMA.16816.F32 R4, R172.reuse, R132, R4 ;  /* 0x00000084ac04723c */ /* 0x042fe80000001804 */
[----:B------:R-:W-:Y:S04]  /*af00*/  LDSM.16.M88.4 R208, [R220+0x7000] ;  /* 0x00700000dcd0783b */ /* 0x000fe80000000200 */
        /* <DEDUP_REMOVED lines=40> */
[----:B------:R-:W-:Y:S07]  /*b190*/  LDSM.16.M88.4 R164, [R218] ;  /* 0x00000000daa4783b */ /* 0x000fee0000000200 */
[C---:B------:R-:W-:Y:S08]  /*b1a0*/  HMMA.16816.F32 R52, R176.reuse, R144, R52 ;  /* 0x00000090b034723c */ /* 0x040ff00000001834 */
[C---:B------:R-:W-:Y:S01]  /*b1b0*/  HMMA.16816.F32 R56, R176.reuse, R146, R56 ;  /* 0x00000092b038723c */ /* 0x040fe20000001838 */
[----:B------:R-:W1:Y:S07]  /*b1c0*/  LDSM.16.M88.4 R144, [R234+0xf900] ;  /* 0x00f90000ea90783b */ /* 0x000e6e0000000200 */
[C---:B---3--:R-:W-:Y:S08]  /*b1d0*/  HMMA.16816.F32 R60, R176.reuse, R148, R60 ;  /* 0x00000094b03c723c */ /* 0x048ff0000000183c */
[----:B------:R-:W-:Y:S01]  /*b1e0*/  HMMA.16816.F32 R64, R176, R150, R64 ;  /* 0x00000096b040723c */ /* 0x000fe20000001840 */
[----:B------:R-:W3:Y:S07]  /*b1f0*/  LDSM.16.M88.4 R148, [R219] ;  /* 0x00000000db94783b */ /* 0x000eee0000000200 */
[C---:B----4-:R-:W-:Y:S08]  /*b200*/  HMMA.16816.F32 R4, R184.reuse, R168, R4 ;  /* 0x000000a8b804723c */ /* 0x050ff00000001804 */
[C---:B------:R-:W-:Y:S01]  /*b210*/  HMMA.16816.F32 R8, R184.reuse, R170, R8 ;  /* 0x000000aab808723c */ /* 0x040fe20000001808 */
[----:B------:R-:W4:Y:S07]  /*b220*/  LDSM.16.M88.4 R168, [R217] ;  /* 0x00000000d9a8783b */ /* 0x000f2e0000000200 */
[C---:B-----5:R-:W-:Y:S08]  /*b230*/  HMMA.16816.F32 R12, R184.reuse, R180, R12 ;  /* 0x000000b4b80c723c */ /* 0x060ff0000000180c */
[C---:B------:R-:W-:Y:S01]  /*b240*/  HMMA.16816.F32 R16, R184.reuse, R182, R16 ;  /* 0x000000b6b810723c */ /* 0x040fe20000001810 */
[----:B------:R-:W5:Y:S07]  /*b250*/  LDSM.16.M88.4 R180, [R216] ;  /* 0x00000000d8b4783b */ /* 0x000f6e0000000200 */
        /* <DEDUP_REMOVED lines=13> */
[C---:B------:R-:W-:Y:S01]  /*b330*/  HMMA.16816.F32 R56, R184.reuse, R162, R56 ;  /* 0x000000a2b838723c */ /* 0x040fe20000001838 */
[----:B------:R-:W2:Y:S07]  /*b340*/  LDSM.16.M88.4 R160, [R231+0xc900] ;  /* 0x00c90000e7a0783b */ /* 0x000eae0000000200 */
        /* <DEDUP_REMOVED lines=8> */
[----:B------:R-:W-:Y:S07]  /*b3d0*/  LDSM.16.M88.4 R164, [R231+0xf900] ;  /* 0x00f90000e7a4783b */ /* 0x000fee0000000200 */
[C---:B----4-:R-:W-:Y:S08]  /*b3e0*/  HMMA.16816.F32 R20, R188.reuse, R168, R20 ;  /* 0x000000a8bc14723c */ /* 0x050ff00000001814 */
[C---:B------:R-:W-:Y:S01]  /*b3f0*/  HMMA.16816.F32 R24, R188.reuse, R170, R24 ;  /* 0x000000aabc18723c */ /* 0x040fe20000001818 */
[----:B------:R-:W-:Y:S07]  /*b400*/  LDSM.16.M88.4 R168, [R220+0x5000] ;  /* 0x00500000dca8783b */ /* 0x000fee0000000200 */
[C---:B-----5:R-:W-:Y:S08]  /*b410*/  HMMA.16816.F32 R28, R188.reuse, R180, R28 ;  /* 0x000000b4bc1c723c */ /* 0x060ff0000000181c */
[C---:B------:R-:W-:Y:S01]  /*b420*/  HMMA.16816.F32 R32, R188.reuse, R182, R32 ;  /* 0x000000b6bc20723c */ /* 0x040fe20000001820 */
[----:B------:R-:W-:Y:S07]  /*b430*/  LDSM.16.M88.4 R180, [R220+0x5800] ;  /* 0x00580000dcb4783b */ /* 0x000fee0000000200 */
[C---:B-1----:R-:W-:Y:S08]  /*b440*/  HMMA.16816.F32 R36, R188.reuse, R132, R36 ;  /* 0x00000084bc24723c */ /* 0x042ff00000001824 */
[C---:B------:R-:W-:Y:S01]  /*b450*/  HMMA.16816.F32 R40, R188.reuse, R134, R40 ;  /* 0x00000086bc28723c */ /* 0x040fe20000001828 */
[----:B------:R-:W1:Y:S07]  /*b460*/  LDSM.16.M88.4 R132, [R231+0xe100] ;  /* 0x00e10000e784783b */ /* 0x000e6e0000000200 */
        /* <DEDUP_REMOVED lines=17> */
[----:B------:R-:W2:Y:S07]  /*b580*/  LDSM.16.M88.4 R144, [R220+0x4800] ;  /* 0x00480000dc90783b */ /* 0x000eae0000000200 */
[C---:B---3--:R-:W-:Y:S08]  /*b590*/  HMMA.16816.F32 R28, R196.reuse, R148, R28 ;  /* 0x00000094c41c723c */ /* 0x048ff0000000181c */
[C---:B------:R-:W-:Y:S01]  /*b5a0*/  HMMA.16816.F32 R32, R196.reuse, R150, R32 ;  /* 0x00000096c420723c */ /* 0x040fe20000001820 */
[----:B------:R-:W3:Y:S01]  /*b5b0*/  LDSM.16.M88.4 R148, [R220+0x7800] ;  /* 0x00780000dc94783b */ /* 0x000ee20000000200 */
[----:B------:R-:W-:Y:S04]  /*b5c0*/  DEPBAR.LE SB0, 0x0 ;  /* 0x000080000000791a */ /* 0x000fe80000000000 */
[----:B------:R-:W-:Y:S02]  /*b5d0*/  BAR.SYNC.DEFER_BLOCKING 0x0 ;  /* 0x0000000000007b1d */ /* 0x000fe40000010000 */
[C---:B-1----:R-:W-:Y:S08]  /*b5e0*/  HMMA.16816.F32 R36, R196.reuse, R132, R36 ;  /* 0x00000084c424723c */ /* 0x042ff00000001824 */
[C---:B------:R-:W-:Y:S08]  /*b5f0*/  HMMA.16816.F32 R40, R196.reuse, R134, R40 ;  /* 0x00000086c428723c */ /* 0x040ff00000001828 */
[C---:B----4-:R-:W-:Y:S08]  /*b600*/  HMMA.16816.F32 R44, R196.reuse, R152, R44 ;  /* 0x00000098c42c723c */ /* 0x050ff0000000182c */
[C---:B------:R-:W-:Y:S08]  /*b610*/  HMMA.16816.F32 R48, R196.reuse, R154, R48 ;  /* 0x0000009ac430723c */ /* 0x040ff00000001830 */
[C---:B-----5:R-:W-:Y:S08]  /*b620*/  HMMA.16816.F32 R52, R196.reuse, R156, R52 ;  /* 0x0000009cc434723c */ /* 0x060ff00000001834 */
[C---:B------:R-:W-:Y:S08]  /*b630*/  HMMA.16816.F32 R56, R196.reuse, R158, R56 ;  /* 0x0000009ec438723c */ /* 0x040ff00000001838 */
[C---:B------:R-:W-:Y:S08]  /*b640*/  HMMA.16816.F32 R60, R196.reuse, R164, R60 ;  /* 0x000000a4c43c723c */ /* 0x040ff0000000183c */
[----:B------:R-:W-:Y:S08]  /*b650*/  HMMA.16816.F32 R64, R196, R166, R64 ;  /* 0x000000a6c440723c */ /* 0x000ff00000001840 */
        /* <DEDUP_REMOVED lines=17> */
.L_x_563:
        /* <DEDUP_REMOVED lines=81> */
[----:B------:R-:W-:Y:S02]  /*bc80*/  FFMA.FTZ R160, R11, c[0x0][0x2d0], -R161 ;  /* 0x0000b4000ba07a23 */ /* 0x000fe400000108a1 */
        /* <DEDUP_REMOVED lines=43> */
[----:B------:R-:W-:Y:S02]  /*bf40*/  FMUL.FTZ R71, R2, R71 ;  /* 0x0000004702477220 */ /* 0x000fe40000410000 */
[----:B------:R-:W-:Y:S01]  /*bf50*/  MUFU.EX2 R157, R157 ;  /* 0x0000009d009d7308 */ /* 0x000fe20000000800 */
        /* <DEDUP_REMOVED lines=28> */
[C---:B------:R-:W-:Y:S01]  /*c120*/  FMUL.FTZ R88, R3.reuse, R88 ;  /* 0x0000005803587220 */ /* 0x040fe20000410000 */
[----:B--2---:R-:W-:Y:S01]  /*c130*/  F2FP.PACK_AB R131, R160, R159 ;  /* 0x0000009fa083723e */ /* 0x004fe200000000ff */
[C---:B------:R-:W-:Y:S02]  /*c140*/  FMUL.FTZ R89, R3.reuse, R89 ;  /* 0x0000005903597220 */ /* 0x040fe40000410000 */
[C---:B------:R-:W-:Y:S02]  /*c150*/  FMUL.FTZ R90, R2.reuse, R90 ;  /* 0x0000005a025a7220 */ /* 0x040fe40000410000 */
[C---:B------:R-:W-:Y:S02]  /*c160*/  FMUL.FTZ R91, R2.reuse, R91 ;  /* 0x0000005b025b7220 */ /* 0x040fe40000410000 */
[----:B------:R-:W-:Y:S01]  /*c170*/  MUFU.EX2 R169, R169 ;  /* 0x000000a900a97308 */ /* 0x000fe20000000800 */
[C---:B------:R-:W-:Y:S05]  /*c180*/  HMMA.16816.F32 R4, R128.reuse, R144, R4 ;  /* 0x000000908004723c */ /* 0x040fea0000001804 */
        /* <DEDUP_REMOVED lines=14> */
[----:B------:R-:W-:Y:S01]  /*c270*/  FMUL.FTZ R99, R2, R99 ;  /* 0x0000006302637220 */ /* 0x000fe20000410000 */
[----:B------:R-:W-:Y:S01]  /*c280*/  MUFU.EX2 R180, R180 ;  /* 0x000000b400b47308 */ /* 0x000fe20000000800 */
[C---:B------:R-:W-:Y:S04]  /*c290*/  HMMA.16816.F32 R76, R128.reuse, R152, R76 ;  /* 0x00000098804c723c */ /* 0x040fe8000000184c */
[C---:B------:R-:W-:Y:S02]  /*c2a0*/  FMUL.FTZ R100, R3.reuse, R100 ;  /* 0x0000006403647220 */ /* 0x040fe40000410000 */
[C---:B------:R-:W-:Y:S02]  /*c2b0*/  FMUL.FTZ R101, R3.reuse, R101 ;  /* 0x0000006503657220 */ /* 0x040fe40000410000 */
[C---:B------:R-:W-:Y:S01]  /*c2c0*/  HMMA.16816.F32 R80, R128.reuse, R154, R80 ;  /* 0x0000009a8050723c */ /* 0x040fe20000001850 */
[----:B------:R-:W-:Y:S03]  /*c2d0*/  MUFU.EX2 R181, R181 ;  /* 0x000000b500b57308 */ /* 0x000fe60000000800 */
[--C-:B------:R-:W-:Y:S02]  /*c2e0*/  FFMA.FTZ R152, R12, c[0x0][0x2d0], -R162.reuse ;  /* 0x0000b4000c987a23 */ /* 0x100fe400000108a2 */
[----:B------:R-:W-:Y:S02]  /*c2f0*/  FMUL.FTZ R12, R3, R120 ;  /* 0x00000078030c7220 */ /* 0x000fe40000410000 */
        /* <DEDUP_REMOVED lines=16> */
[C---:B------:R-:W-:Y:S02]  /*c400*/  FMUL.FTZ R103, R2.reuse, R103 ;  /* 0x0000006702677220 */ /* 0x040fe40000410000 */
        /* <DEDUP_REMOVED lines=17> */
[C---:B------:R-:W-:Y:S03]  /*c520*/  FMUL.FTZ R109, R3.reuse, R109 ;  /* 0x0000006d036d7220 */ /* 0x040fe60000410000 */
[----:B------:R-:W3:Y:S01]  /*c530*/  MUFU.EX2 R164, R164 ;  /* 0x000000a400a47308 */ /* 0x000ee20000000800 */
[C---:B------:R-:W-:Y:S02]  /*c540*/  FMUL.FTZ R110, R2.reuse, R110 ;  /* 0x0000006e026e7220 */ /* 0x040fe40000410000 */
[C---:B------:R-:W-:Y:S02]  /*c550*/  FMUL.FTZ R111, R2.reuse, R111 ;  /* 0x0000006f026f7220 */ /* 0x040fe40000410000 */
[----:B------:R-:W-:Y:S01]  /*c560*/  FMUL.FTZ R16, R3, R116 ;  /* 0x0000007403107220 */ /* 0x000fe20000410000 */
[----:B----4-:R-:W-:Y:S01]  /*c570*/  F2FP.PACK_AB R116, R153, R152 ;  /* 0x000000989974723e */ /* 0x010fe200000000ff */
[----:B------:R-:W-:Y:S01]  /*c580*/  FMUL.FTZ R17, R3, R117 ;  /* 0x0000007503117220 */ /* 0x000fe20000410000 */
[----:B-----5:R-:W-:Y:S01]  /*c590*/  F2FP.PACK_AB R117, R155, R154 ;  /* 0x0000009a9b75723e */ /* 0x020fe200000000ff */
[C---:B------:R-:W-:Y:S01]  /*c5a0*/  FMUL.FTZ R18, R2.reuse, R118 ;  /* 0x0000007602127220 */ /* 0x040fe20000410000 */
[C---:B------:R-:W-:Y:S01]  /*c5b0*/  HMMA.16816.F32 R108, R128.reuse, R126, R108 ;  /* 0x0000007e806c723c */ /* 0x040fe2000000186c */
[----:B------:R-:W-:Y:S01]  /*c5c0*/  MUFU.EX2 R165, R165 ;  /* 0x000000a500a57308 */ /* 0x000fe20000000800 */
[----:B------:R-:W4:Y:S01]  /*c5d0*/  LDSM.16.MT88.4 R124, [R230+0x900] ;  /* 0x00090000e67c783b */ /* 0x000f220000004200 */
[C---:B------:R-:W-:Y:S02]  /*c5e0*/  FMUL.FTZ R19, R2.reuse, R119 ;  /* 0x0000007702137220 */ /* 0x040fe40000410000 */
        /* <DEDUP_REMOVED lines=334> */
.L_x_561:
        /* <DEDUP_REMOVED lines=91> */
.L_x_555:
[----:B------:R-:W-:Y:S01]  /*e080*/  USHF.R.S32.HI UR8, URZ, 0x1f, UR9 ;  /* 0x0000001f3f087899 */ /* 0x000fe20008011409 */
        /* <DEDUP_REMOVED lines=112> */
[----:B---3--:R-:W2:Y:S03]  /*e790*/  @P1 LDG.E R3, [R14.64] ;  /* 0x0000000e0e031981 */ /* 0x008ea6000c1e1900 */
[----:B------:R-:W-:Y:S01]  /*e7a0*/  UISETP.NE.AND.EX UP0, UPT, URZ, UR5, UPT, UP0 ;  /* 0x000000053f00728c */ /* 0x000fe2000bf05300 */
[----:B------:R-:W-:-:S02]  /*e7b0*/  IMAD.MOV.U32 R4, RZ, RZ, c[0x0][0x388] ;  /* 0x0000e200ff047624 */ /* 0x000fc400078e00ff */
        /* <DEDUP_REMOVED lines=17> */
.L_x_566:
[----:B-1----:R-:W-:Y:S01]  /*e8d0*/  LOP3.LUT R3, R8, 0xffffffe0, RZ, 0xc0, !PT ;  /* 0xffffffe008037812 */ /* 0x002fe200078ec0ff */
[----:B------:R-:W1:Y:S01]  /*e8e0*/  S2R R39, SR_CTAID.X ;  /* 0x0000000000277919 */ /* 0x000e620000002500 */
[----:B------:R-:W-:Y:S01]  /*e8f0*/  SHF.R.S32.HI R12, RZ, 0x1f, R10 ;  /* 0x0000001fff0c7819 */ /* 0x000fe2000001140a */
[----:B------:R-:W-:Y:S01]  /*e900*/  ULDC.64 UR4, c[0x0][0x490] ;  /* 0x0001240000047ab9 */ /* 0x000fe20000000a00 */
[C---:B------:R-:W-:Y:S01]  /*e910*/  LEA.HI R8, R5.reuse, R5, RZ, 0x1 ;  /* 0x0000000505087211 */ /* 0x040fe200078f08ff */
        /* <DEDUP_REMOVED lines=16> */
[----:B------:R-:W-:Y:S01]  /*ea20*/  LEA.HI R3, R2, R0, RZ, 0x3 ;  /* 0x0000000002037211 */ /* 0x000fe200078f18ff */
[----:B------:R-:W-:Y:S01]  /*ea30*/  UIMAD UR11, UR9, UR5, UR11 ;  /* 0x00000005090b72a4 */ /* 0x000fe2000f8e020b */
[----:B------:R-:W-:Y:S01]  /*ea40*/  IMAD R12, R12, 0x10, R9 ;  /* 0x000000100c0c7824 */ /* 0x000fe200078e0209 */
[----:B------:R-:W-:Y:S01]  /*ea50*/  ISETP.NE.AND P1, PT, R10, 0x1, PT ;  /* 0x000000010a00780c */ /* 0x000fe20003f25270 */
[----:B------:R-:W-:Y:S01]  /*ea60*/  USEL UR10, UR10, URZ, !UP1 ;  /* 0x0000003f0a0a7287 */ /* 0x000fe2000c800000 */
[----:B------:R-:W-:Y:S01]  /*ea70*/  LOP3.LUT R11, R3, 0xfffffff8, RZ, 0xc0, !PT ;  /* 0xfffffff8030b7812 */ /* 0x000fe200078ec0ff */
[--C-:B------:R-:W-:Y:S01]  /*ea80*/  IMAD R5, R8, 0x8, R12.reuse ;  /* 0x0000000808057824 */ /* 0x100fe200078e020c */
[----:B------:R-:W-:Y:S01]  /*ea90*/  ULDC.64 UR6, c[0x0][0x498] ;  /* 0x0001260000067ab9 */ /* 0x000fe20000000a00 */
[----:B------:R-:W-:Y:S01]  /*eaa0*/  SHF.R.S32.HI R3, RZ, 0x3, R3 ;  /* 0x00000003ff037819 */ /* 0x000fe20000011403 */
[----:B------:R-:W-:Y:S01]  /*eab0*/  UIADD3 UR21, UR21, UR11, URZ ;  /* 0x0000000b15157290 */ /* 0x000fe2000fffe03f */
[C---:B-1----:R-:W-:Y:S01]  /*eac0*/  IMAD R5, R39.reuse, 0x80, R5 ;  /* 0x0000008027057824 */ /* 0x042fe200078e0205 */
[----:B------:R-:W-:Y:S01]  /*ead0*/  USEL UR13, UR13, URZ, !UP1 ;  /* 0x0000003f0d0d7287 */ /* 0x000fe2000c800000 */
[----:B------:R-:W-:Y:S01]  /*eae0*/  IMAD R12, R39, 0x80, R12 ;  /* 0x00000080270c7824 */ /* 0x000fe200078e020c */
[----:B------:R-:W-:Y:S01]  /*eaf0*/  UIMAD UR11, UR10, UR6, URZ ;  /* 0x000000060a0b72a4 */ /* 0x000fe2000f8e023f */
[----:B------:R-:W-:Y:S01]  /*eb00*/  BSSY B0, `(.L_x_567) ;  /* 0x0000067000007945 */ /* 0x000fe20003800000 */
[----:B------:R-:W-:Y:S01]  /*eb10*/  MOV R10, R5 ;  /* 0x00000005000a7202 */ /* 0x000fe20000000f00 */
[----:B------:R-:W-:Y:S01]  /*eb20*/  @P1 IMAD.HI.U32 R8, R5, c[0x0][0x4ec], RZ ;  /* 0x00013b0005081a27 */ /* 0x000fe200078e00ff */
[----:B------:R-:W-:-:S02]  /*eb30*/  UIMAD UR7, UR13, UR7, UR11 ;  /* 0x000000070d0772a4 */ /* 0x000fc4000f8e020b */
[----:B------:R-:W-:Y:S02]  /*eb40*/  UIMAD.WIDE.U32 UR20, UR13, UR6, UR20 ;  /* 0x000000060d1472a5 */ /* 0x000fe4000f8e0014 */
[----:B------:R-:W-:Y:S01]  /*eb50*/  @P1 SHF.R.U32.HI R10, RZ, c[0x0][0x4f0], R8 ;  /* 0x00013c00ff0a1a19 */ /* 0x000fe20000011608 */
[----:B------:R-:W-:Y:S02]  /*eb60*/  ULDC.64 UR4, c[0x0][0x3a0] ;  /* 0x0000e80000047ab9 */ /* 0x000fe40000000a00 */
[----:B------:R-:W-:Y:S01]  /*eb70*/  UIMAD.WIDE.U32 UR18, UR16, UR4, URZ ;  /* 0x00000004101272a5 */ /* 0x000fe2000f8e003f */
[--C-:B------:R-:W-:Y:S01]  /*eb80*/  SHF.R.S32.HI R8, RZ, 0x1f, R10.reuse ;  /* 0x0000001fff087819 */ /* 0x100fe2000001140a */
[----:B------:R-:W-:Y:S01]  /*eb90*/  IMAD.MOV R9, RZ, RZ, -R10 ;  /* 0x000000ffff097224 */ /* 0x000fe200078e0a0a */
[----:B------:R-:W-:Y:S01]  /*eba0*/  IADD3 R10, P0, R10, UR20, RZ ;  /* 0x000000140a0a7c10 */ /* 0x000fe2000ff1e0ff */
[----:B------:R-:W-:Y:S02]  /*ebb0*/  UIMAD UR4, UR17, UR4, URZ ;  /* 0x00000004110472a4 */ /* 0x000fe4000f8e023f */
[----:B------:R-:W-:Y:S01]  /*ebc0*/  IMAD R9, R9, c[0x0][0x4e8], R5 ;  /* 0x00013a0009097a24 */ /* 0x000fe200078e0205 */
[----:B------:R-:W-:Y:S01]  /*ebd0*/  LEA.HI R5, R2, R0, RZ, 0x6 ;  /* 0x0000000002057211 */ /* 0x000fe200078f30ff */
[----:B------:R-:W-:Y:S01]  /*ebe0*/  IMAD.U32 R2, RZ, RZ, UR7 ;  /* 0x00000007ff027e24 */ /* 0x000fe2000f8e00ff */
[----:B------:R-:W-:Y:S01]  /*ebf0*/  UIMAD UR16, UR16, UR5, UR4 ;  /* 0x00000005101072a4 */ /* 0x000fe2000f8e0204 */
[----:B------:R-:W-:Y:S01]  /*ec00*/  IMAD.IADD R0, R0, 0x1, -R11 ;  /* 0x0000000100007824 */ /* 0x000fe200078e0a0b */
[----:B------:R-:W-:Y:S01]  /*ec10*/  SHF.R.S32.HI R13, RZ, 0x1f, R9 ;  /* 0x0000001fff0d7819 */ /* 0x000fe20000011409 */
[----:B------:R-:W-:Y:S01]  /*ec20*/  ULDC.64 UR4, c[0x0][0x3e8] ;  /* 0x0000fa0000047ab9 */ /* 0x000fe20000000a00 */
[----:B------:R-:W-:Y:S01]  /*ec30*/  IADD3.X R11, R8, UR21, R2, P0, !PT ;  /* 0x00000015080b7c10 */ /* 0x000fe200087fe402 */
[C---:B------:R-:W-:Y:S01]  /*ec40*/  IMAD R15, R0.reuse, 0x20, R3 ;  /* 0x00000020000f7824 */ /* 0x040fe200078e0203 */
[----:B------:R-:W-:Y:S01]  /*ec50*/  UIADD3 UR17, UR19, UR16, URZ ;  /* 0x0000001013117290 */ /* 0x000fe2000fffe03f */
[----:B------:R-:W-:Y:S01]  /*ec60*/  IMAD R2, R13, c[0x0][0x488], RZ ;  /* 0x000122000d027a24 */ /* 0x000fe200078e02ff */
[----:B------:R-:W-:Y:S01]  /*ec70*/  UIMAD UR8, UR8, UR4, URZ ;  /* 0x00000004080872a4 */ /* 0x000fe2000f8e023f */
[----:B------:R-:W-:Y:S01]  /*ec80*/  IMAD.WIDE.U32 R10, R9, c[0x0][0x488], R10 ;  /* 0x00012200090a7a25 */ /* 0x000fe200078e000a */
[----:B------:R-:W-:Y:S01]  /*ec90*/  UMOV UR16, UR18 ;  /* 0x0000001200107c82 */ /* 0x000fe20008000000 */
[----:B------:R-:W-:Y:S01]  /*eca0*/  SHF.L.U32 R0, R0, 0x3, RZ ;  /* 0x0000000300007819 */ /* 0x000fe200000006ff */
[----:B------:R-:W-:Y:S01]  /*ecb0*/  UIMAD UR8, UR9, UR5, UR8 ;  /* 0x00000005090872a4 */ /* 0x000fe2000f8e0208 */
[----:B------:R-:W-:Y:S01]  /*ecc0*/  IMAD.SHL.U32 R13, R3, 0x40, RZ ;  /* 0x00000040030d7824 */ /* 0x000fe200078e00ff */
[C---:B------:R-:W-:Y:S01]  /*ecd0*/  LEA R8, P0, R10.reuse, c[0x0][0x450], 0x2 ;  /* 0x000114000a087a11 */ /* 0x040fe200078010ff */
[----:B------:R-:W-:Y:S01]  /*ece0*/  IMAD R9, R9, c[0x0][0x48c], R2 ;  /* 0x0001230009097a24 */ /* 0x000fe200078e0202 */
[----:B------:R-:W-:Y:S01]  /*ecf0*/  UIMAD.WIDE.U32 UR16, UR9, UR4, UR16 ;  /* 0x00000004091072a5 */ /* 0x000fe2000f8e0010 */
[----:B------:R-:W-:Y:S01]  /*ed00*/  IMAD R15, R39, 0x80, R15 ;  /* 0x00000080270f7824 */ /* 0x000fe200078e020f */
[----:B------:R-:W-:Y:S01]  /*ed10*/  LOP3.LUT R13, R13, 0x1c0, RZ, 0xc0, !PT ;  /* 0x000001c00d0d7812 */ /* 0x000fe200078ec0ff */
[----:B------:R-:W-:Y:S01]  /*ed20*/  IMAD.IADD R9, R11, 0x1, R9 ;  /* 0x000000010b097824 */ /* 0x000fe200078e0209 */
[----:B------:R-:W-:Y:S01]  /*ed30*/  ULDC.64 UR4, c[0x0][0x3f0] ;  /* 0x0000fc0000047ab9 */ /* 0x000fe20000000a00 */
[----:B------:R-:W-:Y:S01]  /*ed40*/  @P1 IMAD.HI.U32 R16, R15, c[0x0][0x4ec], RZ ;  /* 0x00013b000f101a27 */ /* 0x000fe200078e00ff */
[----:B------:R-:W-:Y:S01]  /*ed50*/  LOP3.LUT R2, R13, 0x38, R0, 0xf8, !PT ;  /* 0x000000380d027812 */ /* 0x000fe200078ef800 */
[----:B------:R-:W-:Y:S01]  /*ed60*/  UIADD3 UR9, UR17, UR8, URZ ;  /* 0x0000000811097290 */ /* 0x000fe2000fffe03f */
[----:B------:R-:W-:Y:S01]  /*ed70*/  SHF.R.U32.HI R13, RZ, 0x3, R13 ;  /* 0x00000003ff0d7819 */ /* 0x000fe2000001160d */
[----:B------:R-:W-:Y:S01]  /*ed80*/  IMAD.MOV.U32 R14, RZ, RZ, R15 ;  /* 0x000000ffff0e7224 */ /* 0x000fe200078e000f */
[----:B------:R-:W-:Y:S01]  /*ed90*/  @P1 SHF.R.U32.HI R14, RZ, c[0x0][0x4f0], R16 ;  /* 0x00013c00ff0e1a19 */ /* 0x000fe20000011610 */
[----:B------:R-:W-:Y:S01]  /*eda0*/  UIMAD UR10, UR10, UR4, URZ ;  /* 0x000000040a0a72a4 */ /* 0x000fe2000f8e023f */
[----:B------:R-:W-:Y:S01]  /*edb0*/  LEA.HI.X R9, R10, c[0x0][0x454], R9, 0x2, P0 ;  /* 0x000115000a097a11 */ /* 0x000fe200000f1409 */
[----:B------:R-:W-:Y:S01]  /*edc0*/  UMOV UR8, UR16 ;  /* 0x0000001000087c82 */ /* 0x000fe20008000000 */
[----:B------:R-:W-:Y:S01]  /*edd0*/  LOP3.LUT R13, R2, R13, RZ, 0x3c, !PT ;  /* 0x0000000d020d7212 */ /* 0x000fe200078e3cff */
[--C-:B------:R-:W-:Y:S01]  /*ede0*/  IMAD.MOV R18, RZ, RZ, -R14.reuse ;  /* 0x000000ffff127224 */ /* 0x100fe200078e0a0e */
[----:B------:R-:W-:Y:S01]  /*edf0*/  SHF.R.S32.HI R2, RZ, 0x1f, R14 ;  /* 0x0000001fff027819 */ /* 0x000fe2000001140e */
[----:B------:R-:W-:Y:S01]  /*ee00*/  SHFL.IDX PT, R10, R8, RZ, 0x1c1f ;  /* 0x001c1fff080a7589 */ /* 0x000fe200000e0000 */
[----:B------:R-:W-:Y:S01]  /*ee10*/  UIMAD UR5, UR13, UR5, UR10 ;  /* 0x000000050d0572a4 */ /* 0x000fe2000f8e020a */
[----:B------:R-:W-:Y:S01]  /*ee20*/  IMAD R18, R18, c[0x0][0x4e8], R15 ;  /* 0x00013a0012127a24 */ /* 0x000fe200078e020f */
[----:B------:R-:W-:Y:S01]  /*ee30*/  UIMAD.WIDE.U32 UR8, UR13, UR4, UR8 ;  /* 0x000000040d0872a5 */ /* 0x000fe2000f8e0008 */
[----:B------:R-:W1:Y:S01]  /*ee40*/  SHFL.IDX PT, R11, R9, RZ, 0x1c1f ;  /* 0x001c1fff090b7589 */ /* 0x000e6200000e0000 */
[----:B------:R-:W-:Y:S01]  /*ee50*/  IMAD R15, R2, c[0x0][0x3e0], RZ ;  /* 0x0000f800020f7a24 */ /* 0x000fe200078e02ff */
[----:B------:R-:W-:Y:S01]  /*ee60*/  IADD3 R36, R0, 0x40, RZ ;  /* 0x0000004000247810 */ /* 0x000fe20007ffe0ff */
[----:B------:R-:W-:Y:S01]  /*ee70*/  UIADD3 UR5, UR9, UR5, URZ ;  /* 0x0000000509057290 */ /* 0x000fe2000fffe03f */
[----:B------:R-:W-:Y:S01]  /*ee80*/  SHFL.IDX PT, R8, R8, 0x1, 0x1c1f ;  /* 0x003c1f0008087f89 */ /* 0x000fe200000e0000 */
[----:B-----5:R-:W-:Y:S01]  /*ee90*/  IMAD R2, R4, c[0x0][0x4e8], RZ ;  /* 0x00013a0004027a24 */ /* 0x020fe200078e02ff */
[C---:B------:R-:W-:Y:S01]  /*eea0*/  IADD3 R4, R12.reuse, 0x8, RZ ;  /* 0x000000080c047810 */ /* 0x040fe20007ffe0ff */
[----:B------:R-:W-:Y:S01]  /*eeb0*/  IMAD.U32 R16, RZ, RZ, UR8 ;  /* 0x00000008ff107e24 */ /* 0x000fe2000f8e00ff */
[----:B------:R-:W2:Y:S01]  /*eec0*/  SHFL.IDX PT, R9, R9, 0x1, 0x1c1f ;  /* 0x003c1f0009097f89 */ /* 0x000ea200000e0000 */
[----:B------:R-:W-:Y:S01]  /*eed0*/  MOV R17, UR9 ;  /* 0x0000000900117c02 */ /* 0x000fe20008000f00 */
[----:B------:R-:W-:Y:S01]  /*eee0*/  IMAD.U32 R17, RZ, RZ, UR5 ;  /* 0x00000005ff117e24 */ /* 0x000fe2000f8e00ff */
[-C--:B------:R-:W-:Y:S01]  /*eef0*/  ISETP.GE.OR P0, PT, R12, R2.reuse, P2 ;  /* 0x000000020c00720c */ /* 0x080fe20001706670 */
[----:B------:R-:W-:Y:S01]  /*ef00*/  IMAD.SHL.U32 R5, R5, 0x8, RZ ;  /* 0x0000000805057824 */ /* 0x000fe200078e00ff */
[----:B------:R-:W-:Y:S01]  /*ef10*/  ISETP.GE.OR P2, PT, R4, R2, P2 ;  /* 0x000000020400720c */ /* 0x000fe20001746670 */
[----:B------:R-:W-:Y:S01]  /*ef20*/  IMAD.WIDE.U32 R16, R14, c[0x0][0x3e0], R16 ;  /* 0x0000f8000e107a25 */ /* 0x000fe200078e0010 */
[----:B------:R-:W-:-:S02]  /*ef30*/  SHF.R.S32.HI R12, RZ, 0x1f, R18 ;  /* 0x0000001fff0c7819 */ /* 0x000fc40000011412 */
[----:B------:R-:W-:Y:S01]  /*ef40*/  LOP3.LUT R5, R13, 0x7ffffe00, R5, 0xf8, !PT ;  /* 0x7ffffe000d057812 */ /* 0x000fe200078ef805 */
[----:B------:R-:W-:Y:S01]  /*ef50*/  IMAD R15, R14, c[0x0][0x3e4], R15 ;  /* 0x0000f9000e0f7a24 */ /* 0x000fe200078e020f */
[----:B------:R-:W-:Y:S01]  /*ef60*/  MOV R14, R16 ;  /* 0x00000010000e7202 */ /* 0x000fe20000000f00 */
[----:B------:R-:W-:Y:S02]  /*ef70*/  IMAD R12, R12, c[0x0][0x3d8], RZ ;  /* 0x0000f6000c0c7a24 */ /* 0x000fe400078e02ff */
[----:B------:R-:W-:Y:S02]  /*ef80*/  IMAD.IADD R15, R17, 0x1, R15 ;  /* 0x00000001110f7824 */ /* 0x000fe400078e020f */
[----:B------:R-:W-:Y:S01]  /*ef90*/  IMAD.SHL.U32 R16, R5, 0x2, RZ ;  /* 0x0000000205107824 */ /* 0x000fe200078e00ff */
[----:B-1----:R1:W-:Y:S01]  /*efa0*/  @!P0 ST.E [R10.64], R6 ;  /* 0x000000060a008985 */ /* 0x0023e2000c10190e */
[C---:B------:R-:W-:Y:S02]  /*efb0*/  IMAD R17, R18.reuse, c[0x0][0x3dc], R12 ;  /* 0x0000f70012117a24 */ /* 0x040fe400078e020c */
[----:B------:R-:W-:Y:S01]  /*efc0*/  IMAD.WIDE.U32 R18, R18, c[0x0][0x3d8], R14 ;  /* 0x0000f60012127a25 */ /* 0x000fe200078e000e */
[----:B--2---:R1:W-:Y:S03]  /*efd0*/  @!P2 ST.E [R8.64], R7 ;  /* 0x000000070800a985 */ /* 0x0043e6000c10190e */
[----:B------:R-:W-:Y:S01]  /*efe0*/  IMAD.IADD R17, R19, 0x1, R17 ;  /* 0x0000000113117824 */ /* 0x000fe200078e0211 */
[C---:B------:R-:W-:Y:S01]  /*eff0*/  LEA R38, P0, R18.reuse, c[0x0][0x380], 0x1 ;  /* 0x0000e00012267a11 */ /* 0x040fe200078008ff */
        /* <DEDUP_REMOVED lines=23> */
.L_x_568:
[----:B------:R-:W-:Y:S05]  /*f170*/  BSYNC B0 ;  /* 0x0000000000007941 */ /* 0x000fea0003800000 */
.L_x_567:
        /* <DEDUP_REMOVED lines=15> */
.L_x_570:
[----:B------:R-:W-:Y:S05]  /*f270*/  BSYNC B0 ;  /* 0x0000000000007941 */ /* 0x000fea0003800000 */
.L_x_569:
        /* <DEDUP_REMOVED lines=15> */
.L_x_572:
[----:B------:R-:W-:Y:S05]  /*f370*/  BSYNC B0 ;  /* 0x0000000000007941 */ /* 0x000fea0003800000 */
.L_x_571:
        /* <DEDUP_REMOVED lines=16> */
.L_x_565:
        /* <DEDUP_REMOVED lines=31> */
.L_x_573:
[----:B-1----:R-:W1:Y:S01]  /*f670*/  S2R R0, SR_TID.X ;  /* 0x0000000000007919 */ /* 0x002e620000002100 */
[----:B------:R-:W-:Y:S01]  /*f680*/  USHF.R.S32.HI UR6, URZ, 0x1f, UR13 ;  /* 0x0000001f3f067899 */ /* 0x000fe2000801140d */
[----:B------:R-:W-:Y:S01]  /*f690*/  BSSY B0, `(.L_x_574) ;  /* 0x0000029000007945 */ /* 0x000fe20003800000 */
[----:B------:R-:W-:-:S02]  /*f6a0*/  USEL UR13, UR13, URZ, !UP1 ;  /* 0x0000003f0d0d7287 */ /* 0x000fc4000c800000 */
[----:B------:R-:W-:Y:S01]  /*f6b0*/  USEL UR6, UR6, URZ, !UP1 ;  /* 0x0000003f06067287 */ /* 0x000fe2000c800000 */
[----:B-1----:R-:W-:-:S13]  /*f6c0*/  ISETP.GT.AND P0, PT, R0, 0x7f, PT ;  /* 0x0000007f0000780c */ /* 0x002fda0003f04270 */
        /* <DEDUP_REMOVED lines=37> */
.L_x_575:
[----:B------:R-:W-:Y:S05]  /*f920*/  BSYNC B0 ;  /* 0x0000000000007941 */ /* 0x000fea0003800000 */
.L_x_574:
        /* <DEDUP_REMOVED lines=63> */
.L_x_577:
[----:B------:R-:W-:Y:S05]  /*fd20*/  BSYNC B0 ;  /* 0x0000000000007941 */ /* 0x000fea0003800000 */
.L_x_576:
        /* <DEDUP_REMOVED lines=15> */
.L_x_579:
[----:B------:R-:W-:Y:S05]  /*fe20*/  BSYNC B0 ;  /* 0x0000000000007941 */ /* 0x000fea0003800000 */
.L_x_578:
        /* <DEDUP_REMOVED lines=15> */
.L_x_581:
[----:B------:R-:W-:Y:S05]  /*ff20*/  BSYNC B0 ;  /* 0x0000000000007941 */ /* 0x000fea0003800000 */
.L_x_580:
        /* <DEDUP_REMOVED lines=16> */
.L_x_582:
        /* <DEDUP_REMOVED lines=13> */
.L_x_2032:


//--------------------- .text._ZN7cutlass13device_kernelIN5flash19enable_sm80_to_sm89INS1_16FlashAttnFwdSm80INS1_25CollectiveMainloopFwdSm80ILi8ELi1ELb1EN4cute5tupleIJNS5_1CILi128EEES8_S8_EEELi128ENS_6half_tEfNS_4arch4Sm80ELb1ELb0ELb0ELb1ELb1ELb1ELb1ELb0EEENS1_21CollectiveEpilogueFwdIS9_NS6_IJNS7_ILi1EEESF_SF_EEESA_SC_Li256ELb1ELb1ELb0ELb0EEENS1_19SingleTileSchedulerILb1ELb0ELb1ELi128EEEEEEEEEvNT_6ParamsE --------------------------
	.section	.text._ZN7cutlass13device_kernelIN5flash19enable_sm80_to_sm89INS1_16FlashAttnFwdSm80INS1_25CollectiveMainloopFwdSm80ILi8ELi1ELb1EN4cute5tupleIJNS5_1CILi128EEES8_S8_EEELi128ENS_6half_tEfNS_4arch4Sm80ELb1ELb0ELb0ELb1ELb1ELb1ELb1ELb0EEENS1_21CollectiveEpilogueFwdIS9_NS6_IJNS7_ILi1EEESF_SF_EEESA_SC_Li256ELb1ELb1ELb0ELb0EEENS1_19SingleTileSchedulerILb1ELb0ELb1ELi128EEEEEEEEEvNT_6ParamsE,"ax",@progbits
	.sectioninfo	@"SHI_REGISTERS=255"
	.align	128
.text._ZN7cutlass13device_kernelIN5flash19enable_sm80_to_sm89INS1_16FlashAttnFwdSm80INS1_25CollectiveMainloopFwdSm80ILi8ELi1ELb1EN4cute5tupleIJNS5_1CILi128EEES8_S8_EEELi128ENS_6half_tEfNS_4arch4Sm80ELb1ELb0ELb0ELb1ELb1ELb1ELb1ELb0EEENS1_21CollectiveEpilogueFwdIS9_NS6_IJNS7_ILi1EEESF_SF_EEESA_SC_Li256ELb1ELb1ELb0ELb0EEENS1_19SingleTileSchedulerILb1ELb0ELb1ELi128EEEEEEEEEvNT_6ParamsE:
        .type           _ZN7cutlass13device_kernelIN5flash19enable_sm80_to_sm89INS1_16FlashAttnFwdSm80INS1_25CollectiveMainloopFwdSm80ILi8ELi1ELb1EN4cute5tupleIJNS5_1CILi128EEES8_S8_EEELi128ENS_6half_tEfNS_4arch4Sm80ELb1ELb0ELb0ELb1ELb1ELb1ELb1ELb0EEENS1_21CollectiveEpilogueFwdIS9_NS6_IJNS7_ILi1EEESF_SF_EEESA_SC_Li256ELb1ELb1ELb0ELb0EEENS1_19SingleTileSchedulerILb1ELb0ELb1ELi128EEEEEEEEEvNT_6ParamsE,@function
        .size           _ZN7cutlass13device_kernelIN5flash19enable_sm80_to_sm89INS1_16FlashAttnFwdSm80INS1_25CollectiveMainloopFwdSm80ILi8ELi1ELb1EN4cute5tupleIJNS5_1CILi128EEES8_S8_EEELi128ENS_6half_tEfNS_4arch4Sm80ELb1ELb0ELb0ELb1ELb1ELb1ELb1ELb0EEENS1_21CollectiveEpilogueFwdIS9_NS6_IJNS7_ILi1EEESF_SF_EEESA_SC_Li256ELb1ELb1ELb0ELb0EEENS1_19SingleTileSchedulerILb1ELb0ELb1ELi128EEEEEEEEEvNT_6ParamsE,(.L_x_2033 - _ZN7cutlass13device_kernelIN5flash19enable_sm80_to_sm89INS1_16FlashAttnFwdSm80INS1_25CollectiveMainloopFwdSm80ILi8ELi1ELb1EN4cute5tupleIJNS5_1CILi128EEES8_S8_EEELi128ENS_6half_tEfNS_4arch4Sm80ELb1ELb0ELb0ELb1ELb1ELb1ELb1ELb0EEENS1_21CollectiveEpilogueFwdIS9_NS6_IJNS7_ILi1EEESF_SF_EEESA_SC_Li256ELb1ELb1ELb0ELb0EEENS1_19SingleTileSchedulerILb1ELb0ELb1ELi128EEEEEEEEEvNT_6ParamsE)
        .other          _ZN7cutlass13device_kernelIN5flash19enable_sm80_to_sm89INS1_16FlashAttnFwdSm80INS1_25CollectiveMainloopFwdSm80ILi8ELi1ELb1EN4cute5tupleIJNS5_1CILi128EEES8_S8_EEELi128ENS_6half_tEfNS_4arch4Sm80ELb1ELb0ELb0ELb1ELb1ELb1ELb1ELb0EEENS1_21CollectiveEpilogueFwdIS9_NS6_IJNS7_ILi1EEESF_SF_EEESA_SC_Li256ELb1ELb1ELb0ELb0EEENS1_19SingleTileSchedulerILb1ELb0ELb1ELi128EEEEEEEEEvNT_6ParamsE,@"STO_CUDA_ENTRY STV_DEFAULT"
_ZN7cutlass13device_kernelIN5flash19enable_sm80_to_sm89INS1_16FlashAttnFwdSm80INS1_25CollectiveMainloopFwdSm80ILi8ELi1ELb1EN4cute5tupleIJNS5_1CILi128EEES8_S8_EEELi128ENS_6half_tEfNS_4arch4Sm80ELb1ELb0ELb0ELb1ELb1ELb1ELb1ELb0EEENS1_21CollectiveEpilogueFwdIS9_NS6_IJNS7_ILi1EEESF_SF_EEESA_SC_Li256ELb1ELb1ELb0ELb0EEENS1_19SingleTileSchedulerILb1ELb0ELb1ELi128EEEEEEEEEvNT_6ParamsE:
[----:B------:R-:W-:Y:S02]  /*0000*/  MOV R1, c[0x0][0x28] ;  /* 0x00000a0000017a02 */ /* 0x000fe40000000f00 */
[----:B------:R-:W1:Y:S01]  /*0010*/  S2R R73, SR_TID.X ;  /* 0x0000000000497919 */ /* 0x000e620000002100 */
[----:B------:R-:W2:Y:S01]  /*0020*/  S2UR UR21, SR_CTAID.Z ;  /* 0x00000000001579c3 */ /* 0x000ea20000002700 */
[----:B------:R-:W-:Y:S01]  /*0030*/  UMOV UR7, 0x4 ;  /* 0x0000000400077882 */ /* 0x000fe20000000000 */
[----:B------:R-:W-:Y:S01]  /*0040*/  IADD3 R1, R1, -0x8, RZ ;  /* 0xfffffff801017810 */ /* 0x000fe20007ffe0ff */
        /* <DEDUP_REMOVED lines=16> */
.L_x_584:
        /* <DEDUP_REMOVED lines=13> */
.L_x_586:
[----:B------:R-:W-:Y:S02]  /*0220*/  ULDC UR5, c[0x0][0x54c] ;  /* 0x0001530000057ab9 */ /* 0x000fe40000000800 */
.L_x_585:
[----:B------:R-:W-:Y:S02]  /*0230*/  ULDC UR4, c[0x0][0x548] ;  /* 0x0001520000047ab9 */ /* 0x000fe40000000800 */
[----:B------:R-:W-:-:S02]  /*0240*/  USHF.L.U32 UR14, UR14, 0x7, URZ ;  /* 0x000000070e0e7899 */ /* 0x000fc4000800063f */
[----:B------:R-:W-:-:S04]  /*0250*/  UIMAD UR4, UR5, UR4, URZ ;  /* 0x00000004050472a4 */ /* 0x000fc8000f8e023f */
[----:B------:R-:W-:-:S04]  /*0260*/  UISETP.GE.AND UP0, UPT, UR14, UR4, UPT ;  /* 0x000000040e00728c */ /* 0x000fc8000bf06270 */
[----:B------:R-:W-:Y:S01]  /*0270*/  USEL UR21, UR21, 0xffffffff, !UP0 ;  /* 0xffffffff15157887 */ /* 0x000fe2000c000000 */
[----:B------:R-:W-:Y:S05]  /*0280*/  BRA `(.L_x_587) ;  /* 0x000001b000007947 */ /* 0x000fea0003800000 */
.L_x_583:
        /* <DEDUP_REMOVED lines=8> */
.L_x_588:
        /* <DEDUP_REMOVED lines=13> */
.L_x_590:
[----:B------:R-:W-:Y:S02]  /*03e0*/  ULDC UR5, c[0x0][0x54c] ;  /* 0x0001530000057ab9 */ /* 0x000fe40000000800 */
.L_x_589:
[----:B------:R-:W-:Y:S02]  /*03f0*/  ULDC UR4, c[0x0][0x548] ;  /* 0x0001520000047ab9 */ /* 0x000fe40000000800 */
[----:B------:R-:W-:-:S02]  /*0400*/  USHF.L.U32 UR14, UR14, 0x7, URZ ;  /* 0x000000070e0e7899 */ /* 0x000fc4000800063f */
[----:B------:R-:W-:-:S04]  /*0410*/  UIMAD UR4, UR5, UR4, URZ ;  /* 0x00000004050472a4 */ /* 0x000fc8000f8e023f */
[----:B------:R-:W-:-:S04]  /*0420*/  UISETP.GE.AND UP0, UPT, UR14, UR4, UPT ;  /* 0x000000040e00728c */ /* 0x000fc8000bf06270 */
[----:B------:R-:W-:-:S06]  /*0430*/  USEL UR21, UR21, 0xffffffff, !UP0 ;  /* 0xffffffff15157887 */ /* 0x000fcc000c000000 */
.L_x_587:
        /* <DEDUP_REMOVED lines=36> */
[----:B------:R-:W-:Y:S01]  /*0680*/  MOV R86, RZ ;  /* 0x000000ff00567202 */ /* 0x000fe20000000f00 */
[----:B------:R-:W-:Y:S02]  /*0690*/  IMAD.MOV.U32 R0, RZ, RZ, RZ ;  /* 0x000000ffff007224 */ /* 0x000fe400078e00ff */
[----:B------:R-:W-:Y:S01]  /*06a0*/  IMAD.U32 R8, RZ, RZ, UR8 ;  /* 0x00000008ff087e24 */ /* 0x000fe2000f8e00ff */
[----:B------:R-:W-:Y:S01]  /*06b0*/  MOV R9, UR9 ;  /* 0x0000000900097c02 */ /* 0x000fe20008000f00 */
[----:B------:R-:W-:Y:S01]  /*06c0*/  IMAD.U32 R6, RZ, RZ, UR4 ;  /* 0x00000004ff067e24 */ /* 0x000fe2000f8e00ff */
[----:B------:R-:W-:-:S03]  /*06d0*/  MOV R7, UR5 ;  /* 0x0000000500077c02 */ /* 0x000fc60008000f00 */
[----:B------:R4:W5:Y:S04]  /*06e0*/  @P4 LDG.E R86, [R8.64] ;  /* 0x0000001608564981 */ /* 0x000968000c1e1900 */
[----:B------:R4:W5:Y:S04]  /*06f0*/  @P1 LDG.E R0, [R6.64] ;  /* 0x0000001606001981 */ /* 0x000968000c1e1900 */
        /* <DEDUP_REMOVED lines=8> */
[----:B------:R-:W-:-:S02]  /*0780*/  ULDC UR18, c[0x0][0x228] ;  /* 0x00008a0000127ab9 */ /* 0x000fc40000000800 */
        /* <DEDUP_REMOVED lines=11> */
.L_x_591:
        /* <DEDUP_REMOVED lines=10> */
.L_x_592:
[----:B------:R-:W-:Y:S05]  /*08e0*/  @!P4 BRA `(.L_x_593) ;  /* 0x000000500000c947 */ /* 0x000fea0003800000 */
[----:B-1----:R1:W2:Y:S04]  /*08f0*/  LDG.E R2, [R8.64] ;  /* 0x0000001608027981 */ /* 0x0022a8000c1e1900 */
[----:B-1--4-:R-:W4:Y:S01]  /*0900*/  LDG.E R8, [R8.64+0x4] ;  /* 0x0000041608087981 */ /* 0x012f22000c1e1900 */
[----:B--2---:R-:W1:Y:S08]  /*0910*/  R2UR UR19, R2 ;  /* 0x00000000021373c2 */ /* 0x004e7000000e0000 */
[----:B----4-:R-:W1:Y:S02]  /*0920*/  R2UR UR4, R8 ;  /* 0x00000000080473c2 */ /* 0x010e6400000e0000 */
[----:B-1----:R-:W-:-:S06]  /*0930*/  UIADD3 UR19, -UR19, UR4, URZ ;  /* 0x0000000413137290 */ /* 0x002fcc000fffe13f */
.L_x_593:
        /* <DEDUP_REMOVED lines=11> */
[----:B------:R-:W-:Y:S02]  /*09f0*/  ULDC UR6, c[0x0][0x2c4] ;  /* 0x0000b10000067ab9 */ /* 0x000fe40000000800 */
[----:B------:R-:W-:Y:S02]  /*0a00*/  UISETP.NE.AND UP2, UPT, UR6, 0x1, UPT ;  /* 0x000000010600788c */ /* 0x000fe4000bf45270 */
[----:B------:R-:W-:Y:S02]  /*0a10*/  UIADD3 UR6, -UR16, UR19, URZ ;  /* 0x0000001310067290 */ /* 0x000fe4000fffe13f */
[----:B------:R-:W-:-:S07]  /*0a20*/  UMOV UR15, UR19 ;  /* 0x00000013000f7c82 */ /* 0x000fce0008000000 */
[----:B------:R-:W-:Y:S01]  /*0a30*/  @UP2 UIADD3 UR24, UR14, 0x7f, URZ ;  /* 0x0000007f0e182890 */ /* 0x000fe2000fffe03f */
[----:B--2---:R-:W1:Y:S08]  /*0a40*/  @P1 R2UR UR4, R2 ;  /* 0x00000000020413c2 */ /* 0x004e7000000e0000 */
[----:B----4-:R-:W1:Y:S02]  /*0a50*/  @P1 R2UR UR5, R6 ;  /* 0x00000000060513c2 */ /* 0x010e6400000e0000 */
[----:B-1----:R-:W-:-:S03]  /*0a60*/  @UP3 UIADD3 UR18, -UR4, UR5, URZ ;  /* 0x0000000504123290 */ /* 0x002fc6000fffe13f */
[----:B------:R-:W-:Y:S02]  /*0a70*/  ULDC.64 UR4, c[0x0][0x2c8] ;  /* 0x0000b20000047ab9 */ /* 0x000fe40000000a00 */
[----:B------:R-:W-:Y:S01]  /*0a80*/  UIMAD.WIDE.U32 UR24, UR24, UR4, URZ ;  /* 0x00000004181872a5 */ /* 0x000fe2000f8e003f */
[----:B---3--:R1:W2:Y:S01]  /*0a90*/  @P0 R2UR UR15, R4 ;  /* 0x00000000040f03c2 */ /* 0x0082a200000e0000 */
[----:B------:R-:W-:Y:S02]  /*0aa0*/  UIADD3 UR11, UR6, UR18, URZ ;  /* 0x00000012060b7290 */ /* 0x000fe4000fffe03f */
[----:B------:R-:W-:Y:S02]  /*0ab0*/  UIADD3 UR4, UR14, 0x7f, URZ ;  /* 0x0000007f0e047890 */ /* 0x000fe4000fffe03f */
[----:B------:R-:W-:Y:S02]  /*0ac0*/  UIADD3 UR9, UR11, 0x80, -UR20 ;  /* 0x000000800b097890 */ /* 0x000fe4000fffe814 */
[----:B------:R-:W-:-:S02]  /*0ad0*/  @UP2 USHF.R.U32.HI UR4, URZ, UR5, UR25 ;  /* 0x000000053f042299 */ /* 0x000fc40008011619 */
[----:B------:R-:W-:Y:S02]  /*0ae0*/  UIADD3 UR10, UR11, 0x7f, URZ ;  /* 0x0000007f0b0a7890 */ /* 0x000fe4000fffe03f */
[----:B------:R-:W-:Y:S02]  /*0af0*/  UIADD3 UR5, UR9, UR4, URZ ;  /* 0x0000000409057290 */ /* 0x000fe4000fffe03f */
[----:B------:R-:W-:Y:S02]  /*0b00*/  USHF.R.S32.HI UR8, URZ, 0x1f, UR10 ;  /* 0x0000001f3f087899 */ /* 0x000fe4000801140a */
[----:B------:R-:W-:Y:S02]  /*0b10*/  USHF.R.S32.HI UR4, URZ, 0x1f, UR5 ;  /* 0x0000001f3f047899 */ /* 0x000fe40008011405 */
[----:B------:R-:W-:Y:S02]  /*0b20*/  ULEA.HI UR10, UR8, UR10, URZ, 0x7 ;  /* 0x0000000a080a7291 */ /* 0x000fe4000f8f383f */
[----:B------:R-:W-:-:S02]  /*0b30*/  ULEA.HI UR4, UR4, UR5, URZ, 0x7 ;  /* 0x0000000504047291 */ /* 0x000fc4000f8f383f */
[----:B------:R-:W-:Y:S02]  /*0b40*/  USHF.R.S32.HI UR10, URZ, 0x7, UR10 ;  /* 0x000000073f0a7899 */ /* 0x000fe4000801140a */
[----:B------:R-:W-:-:S04]  /*0b50*/  USHF.R.S32.HI UR4, URZ, 0x7, UR4 ;  /* 0x000000073f047899 */ /* 0x000fc80008011404 */
[----:B------:R-:W-:-:S04]  /*0b60*/  UISETP.LT.AND UP0, UPT, UR10, UR4, UPT ;  /* 0x000000040a00728c */ /* 0x000fc8000bf01270 */
[----:B------:R-:W-:Y:S02]  /*0b70*/  USEL UR5, UR10, UR4, UP0 ;  /* 0x000000040a057287 */ /* 0x000fe40008000000 */
[----:B------:R-:W-:Y:S02]  /*0b80*/  UIADD3 UR4, -UR6, URZ, URZ ;  /* 0x0000003f06047290 */ /* 0x000fe4000fffe13f */
[----:B------:R-:W-:Y:S02]  /*0b90*/  ULEA UR6, UR5, -UR6, 0x7 ;  /* 0x8000000605067291 */ /* 0x000fe4000f8e383f */
[----:B------:R-:W-:Y:S02]  /*0ba0*/  UISETP.LT.AND UP1, UPT, URZ, UR4, UPT ;  /* 0x000000043f00728c */ /* 0x000fe4000bf21270 */
[----:B------:R-:W-:Y:S02]  /*0bb0*/  UISETP.LT.AND UP0, UPT, UR6, UR18, UPT ;  /* 0x000000120600728c */ /* 0x000fe4000bf01270 */
[----:B------:R-:W-:-:S02]  /*0bc0*/  USEL UR4, URZ, UR4, !UP1 ;  /* 0x000000043f047287 */ /* 0x000fc4000c800000 */
[----:B------:R-:W-:Y:S02]  /*0bd0*/  USEL UR5, UR6, UR18, UP0 ;  /* 0x0000001206057287 */ /* 0x000fe40008000000 */
[----:B------:R-:W-:Y:S02]  /*0be0*/  USHF.R.U32.HI UR8, URZ, 0x7, UR4 ;  /* 0x000000073f087899 */ /* 0x000fe40008011604 */
[----:B------:R-:W-:-:S05]  /*0bf0*/  UISETP.GT.AND UP0, UPT, UR5, UR4, UPT ;  /* 0x000000040500728c */ /* 0x000fca000bf04270 */
[----:B------:R-:W-:-:S06]  /*0c00*/  UMOV UR6, UR8 ;  /* 0x0000000800067c82 */ /* 0x000fcc0008000000 */
        /* <DEDUP_REMOVED lines=17> */
[----:B------:R-:W-:Y:S01]  /*0d20*/  LEA.HI R131, R135, R73, RZ, 0x3 ;  /* 0x0000004987837211 */ /* 0x000fe200078f18ff */
[----:B------:R1:W2:Y:S01]  /*0d30*/  @P4 LDG.E R3, [R2.64] ;  /* 0x0000001602034981 */ /* 0x0002a2000c1e1900 */
[----:B------:R-:W-:Y:S01]  /*0d40*/  UIMAD UR4, UR12, UR4, URZ ;  /* 0x000000040c0472a4 */ /* 0x000fe2000f8e023f */
[----:B------:R-:W-:Y:S01]  /*0d50*/  IMAD.MOV.U32 R96, RZ, RZ, c[0x0][0x238] ;  /* 0x00008e00ff607624 */ /* 0x000fe200078e00ff */
[----:B------:R-:W-:Y:S01]  /*0d60*/  SHF.R.S32.HI R138, RZ, 0x3, R131 ;  /* 0x00000003ff8a7819 */ /* 0x000fe20000011483 */
[----:B------:R-:W-:Y:S01]  /*0d70*/  USHF.R.S32.HI UR24, URZ, 0x1f, UR21 ;  /* 0x0000001f3f187899 */ /* 0x000fe20008011415 */
[----:B------:R-:W-:Y:S01]  /*0d80*/  LOP3.LUT R131, R131, 0xfffffff8, RZ, 0xc0, !PT ;  /* 0xfffffff883837812 */ /* 0x000fe200078ec0ff */
[----:B------:R-:W-:Y:S01]  /*0d90*/  UIADD3 UR25, UR6, -0x1, URZ ;  /* 0xffffffff06197890 */ /* 0x000fe2000fffe03f */
[----:B------:R-:W-:Y:S01]  /*0da0*/  SHF.R.S32.HI R5, RZ, 0x1f, R138 ;  /* 0x0000001fff057819 */ /* 0x000fe2000001148a */
[----:B------:R-:W-:Y:S01]  /*0db0*/  UIMAD UR7, UR13, UR5, UR4 ;  /* 0x000000050d0772a4 */ /* 0x000fe2000f8e0204 */
[C---:B-----5:R-:W-:Y:S01]  /*0dc0*/  IADD3 R154, P0, R138.reuse, R0, RZ ;  /* 0x000000008a9a7210 */ /* 0x060fe20007f1e0ff */
[----:B------:R-:W-:Y:S01]  /*0dd0*/  IMAD.IADD R131, R73, 0x1, -R131 ;  /* 0x0000000149837824 */ /* 0x000fe200078e0a83 */
[----:B------:R-:W-:Y:S01]  /*0de0*/  USEL UR27, UR21, URZ, !UP3 ;  /* 0x0000003f151b7287 */ /* 0x000fe2000d800000 */
[----:B------:R-:W-:Y:S01]  /*0df0*/  IADD3 R83, -R138, UR18, RZ ;  /* 0x000000128a537c10 */ /* 0x000fe2000fffe1ff */
[----:B------:R-:W-:Y:S01]  /*0e00*/  USEL UR26, UR24, URZ, !UP3 ;  /* 0x0000003f181a7287 */ /* 0x000fe2000d800000 */
[----:B------:R-:W-:Y:S01]  /*0e10*/  IMAD.SHL.U32 R10, R131, 0x8, RZ ;  /* 0x00000008830a7824 */ /* 0x000fe200078e00ff */
[----:B------:R-:W-:Y:S01]  /*0e20*/  LEA.HI.X.SX32 R155, R0, R5, 0x1, P0 ;  /* 0x00000005009b7211 */ /* 0x000fe200000f0eff */
[----:B------:R-:W-:Y:S01]  /*0e30*/  ULDC.64 UR4, c[0x0][0x248] ;  /* 0x0000920000047ab9 */ /* 0x000fe20000000a00 */
[----:B------:R-:W-:Y:S01]  /*0e40*/  IMAD.MOV.U32 R102, RZ, RZ, 0x7 ;  /* 0x00000007ff667424 */ /* 0x000fe200078e00ff */
[----:B------:R-:W-:Y:S01]  /*0e50*/  UIMAD UR4, UR26, UR4, URZ ;  /* 0x000000041a0472a4 */ /* 0x000fe2000f8e023f */
[----:B------:R-:W-:Y:S01]  /*0e60*/  SHF.R.S32.HI R11, RZ, 0x1f, R10 ;  /* 0x0000001fff0b7819 */ /* 0x000fe2000001140a */
[----:B------:R-:W-:Y:S01]  /*0e70*/  IMAD R0, R155, c[0x0][0x238], RZ ;  /* 0x00008e009b007a24 */ /* 0x000fe200078e02ff */
[----:B------:R-:W-:Y:S01]  /*0e80*/  LEA.HI R135, R135, R73, RZ, 0x6 ;  /* 0x0000004987877211 */ /* 0x000fe200078f30ff */
[----:B------:R-:W-:Y:S01]  /*0e90*/  IMAD.U32 R146, RZ, RZ, UR27 ;  /* 0x0000001bff927e24 */ /* 0x000fe2000f8e00ff */
[----:B------:R-:W-:Y:S01]  /*0ea0*/  UIMAD UR4, UR27, UR5, UR4 ;  /* 0x000000051b0472a4 */ /* 0x000fe2000f8e0204 */
[----:B------:R-:W-:Y:S01]  /*0eb0*/  IMAD R0, R154, c[0x0][0x23c], R0 ;  /* 0x00008f009a007a24 */ /* 0x000fe200078e0200 */
[----:B------:R-:W-:Y:S01]  /*0ec0*/  SHF.L.U64.HI R88, R96, R102, c[0x0][0x23c] ;  /* 0x00008f0060587619 */ /* 0x000fe20000010266 */
[----:B------:R-:W-:Y:S01]  /*0ed0*/  IMAD.WIDE.U32 R6, R154, c[0x0][0x238], R10 ;  /* 0x00008e009a067a25 */ /* 0x000fe200078e000a */
[----:B------:R-:W-:Y:S01]  /*0ee0*/  USHF.R.S32.HI UR5, URZ, 0x1f, UR25 ;  /* 0x0000001f3f057899 */ /* 0x000fe20008011419 */
[C---:B------:R-:W-:Y:S01]  /*0ef0*/  IADD3 R137, R10.reuse, 0x40, RZ ;  /* 0x000000400a897810 */ /* 0x040fe20007ffe0ff */
[----:B------:R-:W-:Y:S01]  /*0f00*/  USHF.R.S32.HI UR28, URZ, 0x1f, UR15 ;  /* 0x0000001f3f1c7899 */ /* 0x000fe2000801140f */
[----:B------:R-:W-:Y:S01]  /*0f10*/  IMAD.IADD R7, R7, 0x1, R0 ;  /* 0x0000000107077824 */ /* 0x000fe200078e0200 */
[----:B------:R-:W-:Y:S01]  /*0f20*/  ISETP.GE.AND P6, PT, R10, c[0x0][0x1d4], PT ;  /* 0x000075000a007a0c */ /* 0x000fe20003fc6270 */
[----:B------:R-:W-:Y:S01]  /*0f30*/  IMAD.U32 R0, RZ, RZ, UR13 ;  /* 0x0000000dff007e24 */ /* 0x000fe2000f8e00ff */
[----:B------:R-:W-:Y:S01]  /*0f40*/  ISETP.GE.AND P5, PT, R137, c[0x0][0x1d4], PT ;  /* 0x0000750089007a0c */ /* 0x000fe20003fa6270 */
[----:B-1----:R-:W-:Y:S01]  /*0f50*/  IMAD.U32 R2, RZ, RZ, UR25 ;  /* 0x00000019ff027e24 */ /* 0x002fe2000f8e00ff */
[----:B------:R-:W-:Y:S01]  /*0f60*/  IADD3 R127, R138, 0x20, RZ ;  /* 0x000000208a7f7810 */ /* 0x000fe20007ffe0ff */
[----:B------:R-:W-:Y:S01]  /*0f70*/  IMAD.WIDE.U32 R6, R0, c[0x0][0x240], R6 ;  /* 0x0000900000067a25 */ /* 0x000fe200078e0006 */
[----:B------:R-:W-:-:S02]  /*0f80*/  IADD3 R123, R138, 0x40, RZ ;  /* 0x000000408a7b7810 */ /* 0x000fc40007ffe0ff */
[----:B------:R-:W-:Y:S01]  /*0f90*/  IADD3 R119, R138, 0x60, RZ ;  /* 0x000000608a777810 */ /* 0x000fe20007ffe0ff */
[----:B------:R-:W-:Y:S01]  /*0fa0*/  IMAD.MOV.U32 R148, RZ, RZ, R6 ;  /* 0x000000ffff947224 */ /* 0x000fe200078e0006 */
[----:B------:R-:W-:Y:S01]  /*0fb0*/  IADD3 R149, R7, UR7, RZ ;  /* 0x0000000707957c10 */ /* 0x000fe2000fffe0ff */
[----:B------:R-:W-:Y:S01]  /*0fc0*/  IMAD R2, R2, -0x80, R83 ;  /* 0xffffff8002027824 */ /* 0x000fe200078e0253 */
[----:B------:R-:W-:Y:S01]  /*0fd0*/  ULDC.64 UR6, c[0x0][0x280] ;  /* 0x0000a00000067ab9 */ /* 0x000fe20000000a00 */
[----:B------:R-:W-:Y:S01]  /*0fe0*/  IMAD.SHL.U32 R136, R138, 0x40, RZ ;  /* 0x000000408a887824 */ /* 0x000fe200078e00ff */
[----:B------:R-:W-:Y:S01]  /*0ff0*/  UIMAD UR6, UR28, UR6, URZ ;  /* 0x000000061c0672a4 */ /* 0x000fe2000f8e023f */
[----:B------:R-:W-:Y:S01]  /*1000*/  IMAD.WIDE.U32 R148, R146, c[0x0][0x248], R148 ;  /* 0x0000920092947a25 */ /* 0x000fe200078e0094 */
[----:B------:R-:W-:Y:S02]  /*1010*/  ISETP.GE.AND P0, PT, R2, 0x1, PT ;  /* 0x000000010200780c */ /* 0x000fe40003f06270 */
[----:B------:R-:W-:Y:S01]  /*1020*/  LOP3.LUT R136, R136, 0x1c0, RZ, 0xc0, !PT ;  /* 0x000001c088887812 */ /* 0x000fe200078ec0ff */
[----:B------:R-:W-:Y:S01]  /*1030*/  IMAD.SHL.U32 R135, R135, 0x8, RZ ;  /* 0x0000000887877824 */ /* 0x000fe200078e00ff */
[----:B------:R-:W-:Y:S01]  /*1040*/  IADD3 R161, R149, UR4, RZ ;  /* 0x0000000495a17c10 */ /* 0x000fe2000fffe0ff */
[----:B------:R-:W-:Y:S01]  /*1050*/  IMAD.SHL.U32 R89, R96, 0x80, RZ ;  /* 0x0000008060597824 */ /* 0x000fe200078e00ff */
[----:B------:R-:W-:Y:S01]  /*1060*/  LOP3.LUT R133, R136, 0x38, R10, 0xf8, !PT ;  /* 0x0000003888857812 */ /* 0x000fe200078ef80a */
[----:B------:R-:W-:Y:S01]  /*1070*/  IMAD R0, R88, UR25, RZ ;  /* 0x0000001958007c24 */ /* 0x000fe2000f8e02ff */
[----:B------:R-:W-:Y:S01]  /*1080*/  LOP3.LUT R135, R135, 0xfffffe00, RZ, 0xc0, !PT ;  /* 0xfffffe0087877812 */ /* 0x000fe200078ec0ff */
[----:B------:R-:W-:Y:S01]  /*1090*/  IMAD.MOV.U32 R160, RZ, RZ, R148 ;  /* 0x000000ffffa07224 */ /* 0x000fe200078e0094 */
[----:B------:R-:W-:Y:S01]  /*10a0*/  SHF.R.U32.HI R134, RZ, 0x3, R136 ;  /* 0x00000003ff867819 */ /* 0x000fe20000011688 */
[C---:B------:R-:W-:Y:S01]  /*10b0*/  IMAD R0, R89.reuse, UR5, R0 ;  /* 0x0000000559007c24 */ /* 0x040fe2000f8e0200 */
[----:B------:R-:W-:Y:S01]  /*10c0*/  ISETP.GE.AND P2, PT, R2, 0x21, PT ;  /* 0x000000210200780c */ /* 0x000fe20003f46270 */
[----:B------:R-:W-:Y:S01]  /*10d0*/  IMAD.WIDE.U32 R6, R89, UR25, R160 ;  /* 0x0000001959067c25 */ /* 0x000fe2000f8e00a0 */
[----:B------:R-:W-:Y:S01]  /*10e0*/  LOP3.LUT R133, R135, R133, R134, 0xf6, !PT ;  /* 0x0000008587857212 */ /* 0x000fe200078ef686 */
[----:B------:R-:W-:Y:S01]  /*10f0*/  ULDC.64 UR4, c[0x0][0x260] ;  /* 0x0000980000047ab9 */ /* 0x000fe20000000a00 */
[----:B------:R-:W-:Y:S01]  /*1100*/  SHF.R.S32.HI R125, RZ, 0x1f, R127 ;  /* 0x0000001fff7d7819 */ /* 0x000fe2000001147f */
[----:B------:R-:W-:Y:S01]  /*1110*/  IMAD.IADD R7, R7, 0x1, R0 ;  /* 0x0000000107077824 */ /* 0x000fe200078e0200 */
[C---:B------:R-:W-:Y:S01]  /*1120*/  @P0 LEA R8, P1, R6.reuse, c[0x0][0x220], 0x1 ;  /* 0x0000880006080a11 */ /* 0x040fe200078208ff */
[----:B------:R-:W-:Y:S01]  /*1130*/  IMAD.U32 R4, RZ, RZ, UR13 ;  /* 0x0000000dff047e24 */ /* 0x000fe2000f8e00ff */
[----:B------:R-:W-:Y:S01]  /*1140*/  UIMAD UR4, UR12, UR4, URZ ;  /* 0x000000040c0472a4 */ /* 0x000fe2000f8e023f */
[----:B------:R-:W-:Y:S01]  /*1150*/  IMAD.SHL.U32 R133, R133, 0x2, RZ ;  /* 0x0000000285857824 */ /* 0x000fe200078e00ff */
[----:B------:R-:W-:Y:S01]  /*1160*/  @P0 LEA.HI.X R9, R6, c[0x0][0x224], R7, 0x1, P1 ;  /* 0x0000890006090a11 */ /* 0x000fe200008f0c07 */
[----:B------:R-:W-:Y:S01]  /*1170*/  IMAD.MOV.U32 R0, RZ, RZ, c[0x0][0x23c] ;  /* 0x00008f00ff007624 */ /* 0x000fe200078e00ff */
[----:B------:R-:W-:Y:S01]  /*1180*/  ISETP.GE.AND P1, PT, R2, 0x41, PT ;  /* 0x000000410200780c */ /* 0x000fe20003f26270 */
[----:B------:R-:W-:Y:S01]  /*1190*/  IMAD.WIDE.U32 R22, R4, c[0x0][0x260], R10 ;  /* 0x0000980004167a25 */ /* 0x000fe200078e000a */
[----:B------:R-:W-:Y:S01]  /*11a0*/  @P2 LEA R4, P3, R96, R6, 0x5 ;  /* 0x0000000660042211 */ /* 0x000fe200078628ff */
[----:B------:R-:W-:Y:S01]  /*11b0*/  @!PT LDS RZ, [RZ] ;  /* 0x00000000fffff984 */ /* 0x000fe20000000800 */
[----:B------:R-:W-:Y:S01]  /*11c0*/  @!PT LDS RZ, [RZ] ;  /* 0x00000000fffff984 */ /* 0x000fe20000000800 */
[----:B------:R-:W-:Y:S01]  /*11d0*/  @!PT LDS RZ, [RZ] ;  /* 0x00000000fffff984 */ /* 0x000fe20000000800 */
[----:B------:R1:W-:Y:S01]  /*11e0*/  @P0 LDGSTS.E.BYPASS.LTC128B.128 [R133+0x8100], [R8.64], !P6 ;  /* 0x0810000008850fae */ /* 0x0003e2000f101d56 */
[----:B------:R-:W-:Y:S01]  /*11f0*/  UIMAD UR4, UR13, UR5, UR4 ;  /* 0x000000050d0472a4 */ /* 0x000fe2000f8e0204 */
[----:B------:R-:W-:Y:S01]  /*1200*/  IMAD.SHL.U32 R12, R131, 0x4, RZ ;  /* 0x00000004830c7824 */ /* 0x000fe200078e00ff */
[----:B------:R-:W-:Y:S01]  /*1210*/  SHF.R.S32.HI R121, RZ, 0x1f, R123 ;  /* 0x0000001fff797819 */ /* 0x000fe2000001147b */
[----:B------:R1:W-:Y:S01]  /*1220*/  @P0 LDGSTS.E.BYPASS.LTC128B.128 [R133+0xc100], [R8.64+0x80], !P5 ;  /* 0x0c10008008850fae */ /* 0x0003e2000e901d56 */
[----:B------:R-:W-:Y:S01]  /*1230*/  ISETP.GT.AND P0, PT, R2, 0x60, PT ;  /* 0x000000600200780c */ /* 0x000fe20003f04270 */
[----:B------:R-:W-:Y:S01]  /*1240*/  IMAD R16, R5, c[0x0][0x280], RZ ;  /* 0x0000a00005107a24 */ /* 0x000fe200078e02ff */
[----:B------:R-:W-:Y:S01]  /*1250*/  @P2 LEA.HI.X R2, R96, R7, R0, 0x5, P3 ;  /* 0x0000000760022211 */ /* 0x000fe200018f2c00 */
[----:B------:R-:W-:Y:S01]  /*1260*/  IMAD.SHL.U32 R98, R0, 0x40, RZ ;  /* 0x0000004000627824 */ /* 0x000fe200078e00ff */
[----:B------:R-:W-:Y:S01]  /*1270*/  @P2 LEA R14, P3, R4, c[0x0][0x220], 0x1 ;  /* 0x00008800040e2a11 */ /* 0x000fe200078608ff */
[----:B------:R-:W-:Y:S01]  /*1280*/  IMAD.WIDE.U32 R24, R138, c[0x0][0x290], R10 ;  /* 0x0000a4008a187a25 */ /* 0x000fe200078e000a */
[----:B------:R-:W-:-:S02]  /*1290*/  SHF.R.S32.HI R13, RZ, 0x1f, R12 ;  /* 0x0000001fff0d7819 */ /* 0x000fc4000001140c */
[----:B------:R-:W-:Y:S01]  /*12a0*/  @P2 LEA.HI.X R15, R4, c[0x0][0x224], R2, 0x1, P3 ;  /* 0x00008900040f2a11 */ /* 0x000fe200018f0c02 */
[----:B------:R-:W-:Y:S01]  /*12b0*/  IMAD.U32 R142, RZ, RZ, UR15 ;  /* 0x0000000fff8e7e24 */ /* 0x000fe2000f8e00ff */
[----:B------:R-:W-:Y:S01]  /*12c0*/  ISETP.GE.AND P3, PT, R10, c[0x0][0x27c], PT ;  /* 0x00009f000a007a0c */ /* 0x000fe20003f66270 */
[----:B------:R-:W-:Y:S01]  /*12d0*/  IMAD.WIDE.U32 R18, R138, c[0x0][0x290], R12 ;  /* 0x0000a4008a127a25 */ /* 0x000fe200078e000c */
[----:B------:R-:W-:Y:S01]  /*12e0*/  IADD3 R23, R23, UR4, RZ ;  /* 0x0000000417177c10 */ /* 0x000fe2000fffe0ff */
[----:B------:R3:W-:Y:S01]  /*12f0*/  @P2 LDGSTS.E.BYPASS.LTC128B.128 [R133+0x9100], [R14.64], !P6 ;  /* 0x091000000e852fae */ /* 0x0007e2000f101d56 */
[----:B------:R-:W-:Y:S01]  /*1300*/  SEL R4, RZ, c[0x0][0x27c], !P3 ;  /* 0x00009f00ff047a07 */ /* 0x000fe20005800000 */
[----:B------:R-:W-:Y:S01]  /*1310*/  ULDC.64 UR4, c[0x0][0x290] ;  /* 0x0000a40000047ab9 */ /* 0x000fe20000000a00 */
[----:B------:R-:W-:Y:S01]  /*1320*/  P2R R139, PR, RZ, 0x8 ;  /* 0x00000008ff8b7803 */ /* 0x000fe20000000000 */
[----:B------:R3:W-:Y:S01]  /*1330*/  @P2 LDGSTS.E.BYPASS.LTC128B.128 [R133+0xd100], [R14.64+0x80], !P5 ;  /* 0x0d1000800e852fae */ /* 0x0007e2000e901d56 */
[----:B------:R-:W-:Y:S01]  /*1340*/  @P0 IMAD R0, R0, 0x60, RZ ;  /* 0x0000006000000824 */ /* 0x000fe200078e02ff */
[----:B------:R-:W-:Y:S01]  /*1350*/  UIMAD UR4, UR28, UR4, URZ ;  /* 0x000000041c0472a4 */ /* 0x000fe2000f8e023f */
[----:B------:R-:W-:Y:S01]  /*1360*/  IMAD.IADD R4, R10, 0x1, R4 ;  /* 0x000000010a047824 */ /* 0x000fe200078e0204 */
[----:B------:R-:W-:Y:S01]  /*1370*/  SHF.R.S32.HI R117, RZ, 0x1f, R119 ;  /* 0x0000001fff757819 */ /* 0x000fe20000011477 */
[----:B------:R-:W-:Y:S01]  /*1380*/  IMAD.SHL.U32 R126, R127, 0x40, RZ ;  /* 0x000000407f7e7824 */ /* 0x000fe200078e00ff */
[----:B------:R-:W-:Y:S01]  /*1390*/  UIMAD UR29, UR15, UR5, UR4 ;  /* 0x000000050f1d72a4 */ /* 0x000fe2000f8e0204 */
[----:B------:R-:W-:Y:S01]  /*13a0*/  IMAD.SHL.U32 R122, R123, 0x40, RZ ;  /* 0x000000407b7a7824 */ /* 0x000fe200078e00ff */
[----:B------:R-:W-:Y:S01]  /*13b0*/  SHF.R.S32.HI R2, RZ, 0x1f, R4 ;  /* 0x0000001fff027819 */ /* 0x000fe20000011404 */
[----:B-1----:R-:W-:Y:S01]  /*13c0*/  IMAD R8, R5, c[0x0][0x290], RZ ;  /* 0x0000a40005087a24 */ /* 0x002fe200078e02ff */
[----:B------:R-:W-:Y:S01]  /*13d0*/  ULDC.64 UR4, c[0x0][0x1e8] ;  /* 0x00007a0000047ab9 */ /* 0x000fe20000000a00 */
[----:B------:R-:W-:Y:S01]  /*13e0*/  IMAD.SHL.U32 R118, R119, 0x40, RZ ;  /* 0x0000004077767824 */ /* 0x000fe200078e00ff */
[-C--:B------:R-:W-:Y:S01]  /*13f0*/  LEA.HI R128, R2, R4.reuse, RZ, 0x3 ;  /* 0x0000000402807211 */ /* 0x080fe200078f18ff */
[----:B------:R-:W-:Y:S01]  /*1400*/  IMAD R8, R138, c[0x0][0x294], R8 ;  /* 0x0000a5008a087a24 */ /* 0x000fe200078e0208 */
[----:B------:R-:W-:Y:S01]  /*1410*/  LEA.HI R2, R2, R4, RZ, 0x6 ;  /* 0x0000000402027211 */ /* 0x000fe200078f30ff */
[----:B------:R-:W-:Y:S01]  /*1420*/  IMAD.WIDE.U32 R4, R96, 0x40, RZ ;  /* 0x0000004060047825 */ /* 0x000fe200078e00ff */
[----:B------:R-:W-:Y:S01]  /*1430*/  UIMAD UR31, UR12, UR4, URZ ;  /* 0x000000040c1f72a4 */ /* 0x000fe2000f8e023f */
[----:B------:R-:W-:Y:S01]  /*1440*/  LEA.HI R125, R125, R127, RZ, 0x3 ;  /* 0x0000007f7d7d7211 */ /* 0x000fe200078f18ff */
[----:B------:R-:W-:Y:S01]  /*1450*/  UIMAD.WIDE.U32 UR32, UR13, UR4, URZ ;  /* 0x000000040d2072a5 */ /* 0x000fe2000f8e003f */
[----:B------:R-:W-:Y:S01]  /*1460*/  IMAD.IADD R98, R5, 0x1, R98 ;  /* 0x0000000105627824 */ /* 0x000fe200078e0262 */
[----:B------:R-:W-:Y:S01]  /*1470*/  @P1 IADD3 R5, P2, R6, R4, RZ ;  /* 0x0000000406051210 */ /* 0x000fe20007f5e0ff */
[----:B------:R-:W-:Y:S01]  /*1480*/  IMAD.IADD R19, R19, 0x1, R8 ;  /* 0x0000000113137824 */ /* 0x000fe200078e0208 */
[----:B------:R-:W-:Y:S01]  /*1490*/  IADD3 R99, P3, R4, 0x80, RZ ;  /* 0x0000008004637810 */ /* 0x000fe20007f7e0ff */
[----:B------:R-:W-:Y:S01]  /*14a0*/  IMAD.IADD R9, R8, 0x1, R25 ;  /* 0x0000000108097824 */ /* 0x000fe200078e0219 */
[----:B------:R-:W-:Y:S01]  /*14b0*/  UIMAD UR31, UR13, UR5, UR31 ;  /* 0x000000050d1f72a4 */ /* 0x000fe2000f8e021f */
[----:B------:R-:W-:Y:S01]  /*14c0*/  IMAD.MOV.U32 R8, RZ, RZ, R24 ;  /* 0x000000ffff087224 */ /* 0x000fe200078e0018 */
[----:B------:R-:W-:Y:S01]  /*14d0*/  UIMAD UR28, UR15, UR7, UR6 ;  /* 0x000000070f1c72a4 */ /* 0x000fe2000f8e0206 */
[----:B------:R-:W-:Y:S01]  /*14e0*/  LEA.HI R121, R121, R123, RZ, 0x3 ;  /* 0x0000007b79797211 */ /* 0x000fe200078f18ff */
[----:B------:R-:W-:Y:S01]  /*14f0*/  ULDC.64 UR4, c[0x0][0x210] ;  /* 0x0000840000047ab9 */ /* 0x000fe20000000a00 */
[----:B------:R-:W-:Y:S01]  /*1500*/  IMAD.WIDE.U32 R142, R142, c[0x0][0x290], R8 ;  /* 0x0000a4008e8e7a25 */ /* 0x000fe200078e0008 */
[----:B------:R-:W-:Y:S01]  /*1510*/  ULDC.64 UR6, c[0x0][0x268] ;  /* 0x00009a0000067ab9 */ /* 0x000fe20000000a00 */
[----:B------:R-:W-:Y:S01]  /*1520*/  LEA.HI R117, R117, R119, RZ, 0x3 ;  /* 0x0000007775757211 */ /* 0x000fe200078f18ff */
[----:B------:R-:W-:Y:S01]  /*1530*/  UIMAD UR34, UR12, UR4, URZ ;  /* 0x000000040c2272a4 */ /* 0x000fe2000f8e023f */
[----:B------:R-:W-:Y:S01]  /*1540*/  LOP3.LUT R126, R126, 0x1c0, RZ, 0xc0, !PT ;  /* 0x000001c07e7e7812 */ /* 0x000fe200078ec0ff */
[----:B------:R-:W-:Y:S01]  /*1550*/  UIMAD UR6, UR26, UR6, URZ ;  /* 0x000000061a0672a4 */ /* 0x000fe2000f8e023f */
[----:B------:R-:W-:Y:S01]  /*1560*/  LOP3.LUT R122, R122, 0x1c0, RZ, 0xc0, !PT ;  /* 0x000001c07a7a7812 */ /* 0x000fe200078ec0ff */
[----:B------:R-:W-:Y:S01]  /*1570*/  UIMAD.WIDE.U32 UR36, UR13, UR4, URZ ;  /* 0x000000040d2472a5 */ /* 0x000fe2000f8e003f */
[----:B------:R-:W-:Y:S01]  /*1580*/  LOP3.LUT R118, R118, 0x1c0, RZ, 0xc0, !PT ;  /* 0x000001c076767812 */ /* 0x000fe200078ec0ff */
[----:B------:R-:W-:Y:S01]  /*1590*/  UIMAD UR34, UR13, UR5, UR34 ;  /* 0x000000050d2272a4 */ /* 0x000fe2000f8e0222 */
[C---:B------:R-:W-:Y:S01]  /*15a0*/  IMAD R16, R138.reuse, c[0x0][0x284], R16 ;  /* 0x0000a1008a107a24 */ /* 0x040fe200078e0210 */
[----:B------:R-:W-:Y:S01]  /*15b0*/  UIMAD UR6, UR27, UR7, UR6 ;  /* 0x000000071b0672a4 */ /* 0x000fe2000f8e0206 */
[C---:B------:R-:W-:Y:S01]  /*15c0*/  IMAD.WIDE.U32 R20, R138.reuse, c[0x0][0x280], R12 ;  /* 0x0000a0008a147a25 */ /* 0x040fe200078e000c */
[----:B------:R-:W-:Y:S01]  /*15d0*/  ULDC.64 UR4, c[0x0][0x2b0] ;  /* 0x0000ac0000047ab9 */ /* 0x000fe20000000a00 */
[----:B------:R-:W-:Y:S01]  /*15e0*/  SHF.R.U32.HI R124, RZ, 0x3, R126 ;  /* 0x00000003ff7c7819 */ /* 0x000fe2000001167e */
[----:B------:R-:W-:Y:S01]  /*15f0*/  UIADD3 UR31, UR33, UR31, URZ ;  /* 0x0000001f211f7290 */ /* 0x000fe2000fffe03f */
[----:B------:R-:W-:Y:S01]  /*1600*/  IMAD.WIDE.U32 R26, R138, c[0x0][0x280], R10 ;  /* 0x0000a0008a1a7a25 */ /* 0x000fe200078e000a */
[----:B------:R-:W-:Y:S01]  /*1610*/  SHF.R.U32.HI R120, RZ, 0x3, R122 ;  /* 0x00000003ff787819 */ /* 0x000fe2000001167a */
[----:B------:R-:W-:Y:S01]  /*1620*/  UIADD3 UR34, UR37, UR34, URZ ;  /* 0x0000002225227290 */ /* 0x000fe2000fffe03f */
[----:B------:R-:W-:Y:S01]  /*1630*/  SHF.R.U32.HI R116, RZ, 0x3, R118 ;  /* 0x00000003ff747819 */ /* 0x000fe20000011676 */
[----:B------:R-:W-:Y:S01]  /*1640*/  IMAD.SHL.U32 R125, R125, 0x40, RZ ;  /* 0x000000407d7d7824 */ /* 0x000fe200078e00ff */
[--C-:B------:R-:W-:Y:S01]  /*1650*/  LOP3.LUT R113, R136, 0x38, R128.reuse, 0xf8, !PT ;  /* 0x0000003888717812 */ /* 0x100fe200078ef880 */
[----:B------:R-:W-:Y:S01]  /*1660*/  IMAD.SHL.U32 R121, R121, 0x40, RZ ;  /* 0x0000004079797824 */ /* 0x000fe200078e00ff */
[--C-:B------:R-:W-:Y:S01]  /*1670*/  LOP3.LUT R112, R126, 0x38, R128.reuse, 0xf8, !PT ;  /* 0x000000387e707812 */ /* 0x100fe200078ef880 */
[----:B------:R-:W-:Y:S01]  /*1680*/  IMAD.SHL.U32 R117, R117, 0x40, RZ ;  /* 0x0000004075757824 */ /* 0x000fe200078e00ff */
[--C-:B------:R-:W-:Y:S01]  /*1690*/  LOP3.LUT R111, R122, 0x38, R128.reuse, 0xf8, !PT ;  /* 0x000000387a6f7812 */ /* 0x100fe200078ef880 */
[----:B------:R-:W-:Y:S01]  /*16a0*/  IMAD.SHL.U32 R2, R2, 0x80, RZ ;  /* 0x0000008002027824 */ /* 0x000fe200078e00ff */
[----:B------:R-:W-:Y:S01]  /*16b0*/  LOP3.LUT R110, R118, 0x38, R128, 0xf8, !PT ;  /* 0x00000038766e7812 */ /* 0x000fe200078ef880 */
[----:B------:R-:W-:Y:S01]  /*16c0*/  IMAD.MOV.U32 R92, RZ, RZ, 0x6 ;  /* 0x00000006ff5c7424 */ /* 0x000fe200078e00ff */
[----:B------:R-:W-:Y:S01]  /*16d0*/  SHF.R.S32.HI R130, RZ, 0x1f, R137 ;  /* 0x0000001fff827819 */ /* 0x000fe20000011489 */
[----:B------:R-:W-:Y:S01]  /*16e0*/  IMAD.MOV.U32 R158, RZ, RZ, c[0x0][0x280] ;  /* 0x0000a000ff9e7624 */ /* 0x000fe200078e00ff */
[----:B------:R-:W-:Y:S01]  /*16f0*/  LOP3.LUT R125, R125, 0xfffffe00, RZ, 0xc0, !PT ;  /* 0xfffffe007d7d7812 */ /* 0x000fe200078ec0ff */
[----:B------:R-:W-:Y:S01]  /*1700*/  IMAD.MOV.U32 R106, RZ, RZ, 0x5 ;  /* 0x00000005ff6a7424 */ /* 0x000fe200078e00ff */
[----:B------:R-:W-:Y:S01]  /*1710*/  LOP3.LUT R121, R121, 0xfffffe00, RZ, 0xc0, !PT ;  /* 0xfffffe0079797812 */ /* 0x000fe200078ec0ff */
[----:B------:R-:W-:Y:S01]  /*1720*/  IMAD.MOV.U32 R156, RZ, RZ, c[0x0][0x290] ;  /* 0x0000a400ff9c7624 */ /* 0x000fe200078e00ff */
[----:B------:R-:W-:Y:S01]  /*1730*/  LOP3.LUT R117, R117, 0xfffffe00, RZ, 0xc0, !PT ;  /* 0xfffffe0075757812 */ /* 0x000fe200078ec0ff */
[----:B------:R-:W-:Y:S01]  /*1740*/  IMAD.IADD R21, R21, 0x1, R16 ;  /* 0x0000000115157824 */ /* 0x000fe200078e0210 */
[----:B------:R-:W-:Y:S01]  /*1750*/  LOP3.LUT R2, R2, 0xffffe000, RZ, 0xc0, !PT ;  /* 0xffffe00002027812 */ /* 0x000fe200078ec0ff */
[----:B------:R-:W-:Y:S01]  /*1760*/  IMAD.IADD R17, R16, 0x1, R27 ;  /* 0x0000000110117824 */ /* 0x000fe200078e021b */
[----:B------:R-:W-:Y:S01]  /*1770*/  LOP3.LUT R113, R113, R134, RZ, 0x3c, !PT ;  /* 0x0000008671717212 */ /* 0x000fe200078e3cff */
[----:B------:R-:W-:Y:S01]  /*1780*/  IMAD.MOV.U32 R16, RZ, RZ, R26 ;  /* 0x000000ffff107224 */ /* 0x000fe200078e001a */
[----:B------:R-:W-:Y:S01]  /*1790*/  LOP3.LUT R112, R112, R124, RZ, 0x3c, !PT ;  /* 0x0000007c70707212 */ /* 0x000fe200078e3cff */
[----:B------:R-:W-:Y:S01]  /*17a0*/  IMAD.U32 R152, RZ, RZ, UR15 ;  /* 0x0000000fff987e24 */ /* 0x000fe2000f8e00ff */
[----:B------:R-:W-:Y:S01]  /*17b0*/  LOP3.LUT R111, R111, R120, RZ, 0x3c, !PT ;  /* 0x000000786f6f7212 */ /* 0x000fe200078e3cff */
[----:B------:R-:W-:Y:S01]  /*17c0*/  IMAD.U32 R150, RZ, RZ, UR15 ;  /* 0x0000000fff967e24 */ /* 0x000fe2000f8e00ff */
[----:B------:R-:W-:Y:S01]  /*17d0*/  LOP3.LUT R110, R110, R116, RZ, 0x3c, !PT ;  /* 0x000000746e6e7212 */ /* 0x000fe200078e3cff */
[----:B------:R-:W-:Y:S01]  /*17e0*/  IMAD.U32 R144, RZ, RZ, UR15 ;  /* 0x0000000fff907e24 */ /* 0x000fe2000f8e00ff */
[----:B------:R-:W-:Y:S01]  /*17f0*/  IADD3 R86, R86, UR19, RZ ;  /* 0x0000001356567c10 */ /* 0x000fe2000fffe0ff */
[----:B------:R-:W-:Y:S01]  /*1800*/  ULDC UR19, c[0x0][0x294] ;  /* 0x0000a50000137ab9 */ /* 0x000fe20000000800 */
[----:B------:R-:W-:Y:S01]  /*1810*/  IMAD.SHL.U32 R97, R96, 0x40, RZ ;  /* 0x0000004060617824 */ /* 0x000fe200078e00ff */
[----:B------:R-:W-:Y:S01]  /*1820*/  LEA.HI R130, R130, R137, RZ, 0x3 ;  /* 0x0000008982827211 */ /* 0x000fe200078f18ff */
[----:B------:R-:W-:Y:S01]  /*1830*/  IMAD.SHL.U32 R93, R156, 0x40, RZ ;  /* 0x000000409c5d7824 */ /* 0x000fe200078e00ff */
[----:B------:R-:W-:Y:S01]  /*1840*/  SHF.L.U64.HI R90, R158, R92, c[0x0][0x284] ;  /* 0x0000a1009e5a7619 */ /* 0x000fe2000001025c */
[----:B------:R-:W-:Y:S01]  /*1850*/  IMAD.SHL.U32 R103, R156, 0x80, RZ ;  /* 0x000000809c677824 */ /* 0x000fe200078e00ff */
[----:B------:R-:W-:Y:S01]  /*1860*/  SHF.L.U64.HI R100, R158, R102, c[0x0][0x284] ;  /* 0x0000a1009e647619 */ /* 0x000fe20000010266 */
[----:B------:R-:W-:Y:S01]  /*1870*/  IMAD.SHL.U32 R107, R156, 0x20, RZ ;  /* 0x000000209c6b7824 */ /* 0x000fe200078e00ff */
[----:B------:R-:W-:Y:S01]  /*1880*/  SHF.L.U64.HI R104, R158, R106, c[0x0][0x284] ;  /* 0x0000a1009e687619 */ /* 0x000fe2000001026a */
[----:B------:R-:W-:Y:S01]  /*1890*/  IMAD.WIDE.U32 R146, R146, c[0x0][0x268], R22 ;  /* 0x00009a0092927a25 */ /* 0x000fe200078e0016 */
[----:B------:R-:W-:-:S02]  /*18a0*/  SHF.L.U64.HI R102, R156, R102, c[0x0][0x294] ;  /* 0x0000a5009c667619 */ /* 0x000fc40000010266 */
[----:B------:R-:W-:Y:S01]  /*18b0*/  SHF.L.U64.HI R106, R156, R106, c[0x0][0x294] ;  /* 0x0000a5009c6a7619 */ /* 0x000fe2000001026a */
[----:B------:R-:W-:Y:S01]  /*18c0*/  IMAD.WIDE.U32 R152, R152, c[0x0][0x280], R20 ;  /* 0x0000a00098987a25 */ /* 0x000fe200078e0014 */
[-C--:B------:R-:W-:Y:S02]  /*18d0*/  IADD3 R113, R113, R2.reuse, R135 ;  /* 0x0000000271717210 */ /* 0x080fe40007ffe087 */
[-C--:B------:R-:W-:Y:S01]  /*18e0*/  IADD3 R112, R112, R2.reuse, R125 ;  /* 0x0000000270707210 */ /* 0x080fe20007ffe07d */
[----:B------:R-:W-:Y:S01]  /*18f0*/  IMAD.WIDE.U32 R150, R150, c[0x0][0x290], R18 ;  /* 0x0000a40096967a25 */ /* 0x000fe200078e0012 */
[-C--:B------:R-:W-:Y:S02]  /*1900*/  IADD3 R111, R111, R2.reuse, R121 ;  /* 0x000000026f6f7210 */ /* 0x080fe40007ffe079 */
[----:B------:R-:W-:Y:S01]  /*1910*/  IADD3 R110, R110, R2, R117 ;  /* 0x000000026e6e7210 */ /* 0x000fe20007ffe075 */
[----:B------:R-:W-:Y:S01]  /*1920*/  IMAD.WIDE.U32 R144, R144, c[0x0][0x280], R16 ;  /* 0x0000a00090907a25 */ /* 0x000fe200078e0010 */
[----:B------:R-:W-:-:S02]  /*1930*/  SHF.R.S32.HI R129, RZ, 0x3, R128 ;  /* 0x00000003ff817819 */ /* 0x000fc40000011480 */
[----:B------:R-:W-:Y:S01]  /*1940*/  LOP3.LUT R130, R130, 0xfffffff8, RZ, 0xc0, !PT ;  /* 0xfffffff882827812 */ /* 0x000fe200078ec0ff */
[----:B------:R-:W-:Y:S01]  /*1950*/  IMAD.MOV.U32 R87, RZ, RZ, c[0x0][0x2b8] ;  /* 0x0000ae00ff577624 */ /* 0x000fe200078e00ff */
[----:B------:R-:W-:Y:S01]  /*1960*/  LOP3.LUT R128, R128, 0xfffffff8, RZ, 0xc0, !PT ;  /* 0xfffffff880807812 */ /* 0x000fe200078ec0ff */
[----:B------:R-:W-:Y:S01]  /*1970*/  IMAD.MOV.U32 R74, RZ, RZ, c[0x0][0x27c] ;  /* 0x00009f00ff4a7624 */ /* 0x000fe200078e00ff */
[----:B------:R-:W-:Y:S01]  /*1980*/  P2R R140, PR, RZ, 0x20 ;  /* 0x00000020ff8c7803 */ /* 0x000fe20000000000 */
[----:B------:R-:W-:Y:S01]  /*1990*/  IMAD.MOV.U32 R114, RZ, RZ, c[0x0][0x27c] ;  /* 0x00009f00ff727624 */ /* 0x000fe200078e00ff */
[----:B------:R-:W-:Y:S01]  /*19a0*/  P2R R141, PR, RZ, 0x40 ;  /* 0x00000040ff8d7803 */ /* 0x000fe20000000000 */
[C---:B------:R-:W-:Y:S01]  /*19b0*/  IMAD.SHL.U32 R91, R158.reuse, 0x40, RZ ;  /* 0x000000409e5b7824 */ /* 0x040fe200078e00ff */
[----:B------:R-:W-:Y:S01]  /*19c0*/  SHF.R.S32.HI R109, RZ, 0x1f, R130 ;  /* 0x0000001fff6d7819 */ /* 0x000fe20000011482 */
[C---:B------:R-:W-:Y:S01]  /*19d0*/  IMAD.SHL.U32 R101, R158.reuse, 0x80, RZ ;  /* 0x000000809e657824 */ /* 0x040fe200078e00ff */
[----:B------:R-:W-:Y:S01]  /*19e0*/  IADD3 R82, R147, UR6, RZ ;  /* 0x0000000693527c10 */ /* 0x000fe2000fffe0ff */
[C---:B------:R-:W-:Y:S01]  /*19f0*/  IMAD.SHL.U32 R105, R158.reuse, 0x20, RZ ;  /* 0x000000209e697824 */ /* 0x040fe200078e00ff */
[----:B------:R-:W-:Y:S01]  /*1a00*/  IADD3 R85, R153, UR28, RZ ;  /* 0x0000001c99557c10 */ /* 0x000fe2000fffe0ff */
[----:B------:R-:W-:Y:S01]  /*1a10*/  IMAD.WIDE.U32 R158, R158, 0x60, RZ ;  /* 0x000000609e9e7825 */ /* 0x000fe200078e00ff */
[----:B------:R-:W-:-:S02]  /*1a20*/  IADD3 R81, R145, UR28, RZ ;  /* 0x0000001c91517c10 */ /* 0x000fc4000fffe0ff */
[----:B------:R-:W-:Y:S01]  /*1a30*/  IADD3 R84, R151, UR29, RZ ;  /* 0x0000001d97547c10 */ /* 0x000fe2000fffe0ff */
[----:B------:R-:W-:Y:S01]  /*1a40*/  IMAD.SHL.U32 R114, R114, 0x2, RZ ;  /* 0x0000000272727824 */ /* 0x000fe200078e00ff */
[----:B------:R-:W-:Y:S01]  /*1a50*/  IADD3 R80, R143, UR29, RZ ;  /* 0x0000001d8f507c10 */ /* 0x000fe2000fffe0ff */
[----:B------:R-:W-:Y:S01]  /*1a60*/  IMAD.U32 R132, RZ, RZ, UR25 ;  /* 0x00000019ff847e24 */ /* 0x000fe2000f8e00ff */
[----:B------:R-:W-:Y:S01]  /*1a70*/  SHF.R.S32.HI R108, RZ, 0x1f, R128 ;  /* 0x0000001fff6c7819 */ /* 0x000fe20000011480 */
[----:B------:R-:W-:Y:S02]  /*1a80*/  IMAD R131, R131, 0x20, R138 ;  /* 0x0000002083837824 */ /* 0x000fe400078e028a */
[----:B------:R-:W-:Y:S02]  /*1a90*/  IMAD.SHL.U32 R113, R113, 0x2, RZ ;  /* 0x0000000271717824 */ /* 0x000fe400078e00ff */
[----:B------:R-:W-:Y:S02]  /*1aa0*/  IMAD.SHL.U32 R112, R112, 0x2, RZ ;  /* 0x0000000270707824 */ /* 0x000fe400078e00ff */
[----:B------:R-:W-:-:S02]  /*1ab0*/  IMAD.SHL.U32 R111, R111, 0x2, RZ ;  /* 0x000000026f6f7824 */ /* 0x000fc400078e00ff */
[----:B------:R-:W-:Y:S01]  /*1ac0*/  IMAD.SHL.U32 R110, R110, 0x2, RZ ;  /* 0x000000026e6e7824 */ /* 0x000fe200078e00ff */
[----:B--2---:R1:W2:Y:S02]  /*1ad0*/  @P4 R2UR UR30, R3 ;  /* 0x00000000031e43c2 */ /* 0x0042a400000e0000 */
[--C-:B-1----:R-:W-:Y:S01]  /*1ae0*/  @P1 IMAD.X R3, R98, 0x1, R7.reuse, P2 ;  /* 0x0000000162031824 */ /* 0x102fe200010e0607 */
[C---:B------:R-:W-:Y:S01]  /*1af0*/  @P1 LEA R4, P2, R5.reuse, c[0x0][0x220], 0x1 ;  /* 0x0000880005041a11 */ /* 0x040fe200078408ff */
[C---:B------:R-:W-:Y:S01]  /*1b00*/  @P0 IMAD.WIDE.U32 R6, R96.reuse, 0x60, R6 ;  /* 0x0000006060060825 */ /* 0x040fe200078e0006 */
[----:B--2---:R-:W-:Y:S01]  /*1b10*/  @UP0 USHF.R.S32.HI UR39, URZ, 0x1f, UR30 ;  /* 0x0000001f3f270899 */ /* 0x004fe2000801141e */
[-C--:B------:R-:W-:Y:S01]  /*1b20*/  SHF.L.U64.HI R96, R96, R92.reuse, c[0x0][0x23c] ;  /* 0x00008f0060607619 */ /* 0x080fe2000001025c */
[----:B------:R-:W-:Y:S01]  /*1b30*/  @UP0 UMOV UR38, UR30 ;  /* 0x0000001e00260c82 */ /* 0x000fe20008000000 */
[----:B------:R-:W-:Y:S01]  /*1b40*/  @P1 LEA.HI.X R5, R5, c[0x0][0x224], R3, 0x1, P2 ;  /* 0x0000890005051a11 */ /* 0x000fe200010f0c03 */
[----:B------:R-:W-:Y:S01]  /*1b50*/  @P0 IMAD.IADD R0, R7, 0x1, R0 ;  /* 0x0000000107000824 */ /* 0x000fe200078e0200 */
[----:B------:R-:W-:Y:S01]  /*1b60*/  @P0 LEA R8, P2, R6, c[0x0][0x220], 0x1 ;  /* 0x0000880006080a11 */ /* 0x000fe200078408ff */
[----:B------:R-:W-:Y:S01]  /*1b70*/  @!UP0 UMOV UR38, UR21 ;  /* 0x0000001500268c82 */ /* 0x000fe20008000000 */
[----:B------:R-:W-:Y:S01]  /*1b80*/  SHF.L.U64.HI R92, R156, R92, c[0x0][0x294] ;  /* 0x0000a5009c5c7619 */ /* 0x000fe2000001025c */
[----:B------:R3:W-:Y:S01]  /*1b90*/  @P1 LDGSTS.E.BYPASS.LTC128B.128 [R133+0xa100], [R4.64], !P6 ;  /* 0x0a10000004851fae */ /* 0x0007e2000f101d56 */
[----:B------:R-:W-:Y:S01]  /*1ba0*/  @P0 LEA.HI.X R9, R6, c[0x0][0x224], R0, 0x1, P2 ;  /* 0x0000890006090a11 */ /* 0x000fe200010f0c00 */
[----:B------:R-:W-:Y:S01]  /*1bb0*/  @!UP0 UMOV UR39, UR24 ;  /* 0x0000001800278c82 */ /* 0x000fe20008000000 */
[----:B------:R-:W-:Y:S01]  /*1bc0*/  IMAD.WIDE.U32 R156, R156, 0x60, RZ ;  /* 0x000000609c9c7825 */ /* 0x000fe200078e00ff */
[----:B------:R3:W-:Y:S01]  /*1bd0*/  @P1 LDGSTS.E.BYPASS.LTC128B.128 [R133+0xe100], [R4.64+0x80], !P5 ;  /* 0x0e10008004851fae */ /* 0x0007e2000e901d56 */
[----:B------:R-:W-:Y:S01]  /*1be0*/  UIMAD UR7, UR39, UR4, URZ ;  /* 0x00000004270772a4 */ /* 0x000fe2000f8e023f */
[----:B------:R-:W-:Y:S01]  /*1bf0*/  ISETP.NE.AND P1, PT, R87, 0x1, PT ;  /* 0x000000015700780c */ /* 0x000fe20003f25270 */
[----:B------:R-:W-:Y:S01]  /*1c00*/  UIMAD.WIDE.U32 UR26, UR38, UR4, URZ ;  /* 0x00000004261a72a5 */ /* 0x000fe2000f8e003f */
[----:B------:R1:W-:Y:S01]  /*1c10*/  @P0 LDGSTS.E.BYPASS.LTC128B.128 [R133+0xb100], [R8.64], !P6 ;  /* 0x0b10000008850fae */ /* 0x0003e2000f101d56 */
[----:B------:R-:W-:Y:S01]  /*1c20*/  UIMAD UR7, UR38, UR5, UR7 ;  /* 0x00000005260772a4 */ /* 0x000fe2000f8e0207 */
[----:B------:R-:W-:Y:S01]  /*1c30*/  IMAD.X R98, RZ, RZ, R98, P3 ;  /* 0x000000ffff627224 */ /* 0x000fe200018e0662 */
[----:B------:R-:W-:Y:S01]  /*1c40*/  ULDC UR4, c[0x0][0x284] ;  /* 0x0000a10000047ab9 */ /* 0x000fe20000000800 */
[----:B------:R1:W-:Y:S01]  /*1c50*/  @P0 LDGSTS.E.BYPASS.LTC128B.128 [R133+0xf100], [R8.64+0x80], !P5 ;  /* 0x0f10008008850fae */ /* 0x0003e2000e901d56 */
[----:B------:R-:W-:Y:S01]  /*1c60*/  UMOV UR5, 0x60 ;  /* 0x0000006000057882 */ /* 0x000fe20000000000 */
[----:B------:R-:W-:Y:S01]  /*1c70*/  ISETP.GE.AND P5, PT, R10, c[0x0][0x1d4], PT ;  /* 0x000075000a007a0c */ /* 0x000fe20003fa6270 */
[----:B------:R-:W-:Y:S01]  /*1c80*/  UIMAD UR19, UR5, UR19, URZ ;  /* 0x00000013051372a4 */ /* 0x000fe2000f8e023f */
[----:B------:R-:W0:Y:S01]  /*1c90*/  LDGDEPBAR ;  /* 0x00000000000079af */ /* 0x000e220000000000 */
[----:B------:R-:W-:-:S03]  /*1ca0*/  UIMAD UR4, UR5, UR4, URZ ;  /* 0x00000004050472a4 */ /* 0x000fc6000f8e023f */
[----:B------:R-:W-:Y:S01]  /*1cb0*/  BAR.SYNC.DEFER_BLOCKING 0x0 ;  /* 0x0000000000007b1d */ /* 0x000fe20000010000 */
[----:B------:R-:W-:Y:S01]  /*1cc0*/  IADD3 R95, R157, UR19, RZ ;  /* 0x000000139d5f7c10 */ /* 0x000fe2000fffe0ff */
[----:B------:R-:W-:Y:S01]  /*1cd0*/  UIADD3 UR7, UR27, UR7, URZ ;  /* 0x000000071b077290 */ /* 0x000fe2000fffe03f */
[----:B------:R-:W-:Y:S02]  /*1ce0*/  ISETP.GE.AND P0, PT, R74, 0x1, PT ;  /* 0x000000014a00780c */ /* 0x000fe40003f06270 */
[----:B------:R-:W-:Y:S01]  /*1cf0*/  IADD3 R94, R159, UR4, RZ ;  /* 0x000000049f5e7c10 */ /* 0x000fe2000fffe0ff */
[----:B------:R-:W-:Y:S01]  /*1d00*/  ULDC.U8 UR4, c[0x0][0x298] ;  /* 0x0000a60000047ab9 */ /* 0x000fe20000000000 */
[----:B-1-3--:R-:W-:Y:S02]  /*1d10*/  IADD3 R9, R12, 0x20, RZ ;  /* 0x000000200c097810 */ /* 0x00afe40007ffe0ff */
.L_x_641:
        /* <DEDUP_REMOVED lines=39> */
[-C--:B------:R-:W-:Y:S01]  /*1f90*/  IMAD.WIDE.U32 R68, R101, R132.reuse, RZ ;  /* 0x0000008465447225 */ /* 0x080fe200078e00ff */
        /* <DEDUP_REMOVED lines=36> */
.L_x_599:
[----:B------:R-:W-:Y:S05]  /*21e0*/  BSYNC B0 ;  /* 0x0000000000007941 */ /* 0x000fea0003800000 */
.L_x_598:
        /* <DEDUP_REMOVED lines=39> */
.L_x_601:
[----:B------:R-:W-:Y:S05]  /*2460*/  BSYNC B0 ;  /* 0x0000000000007941 */ /* 0x000fea0003800000 */
.L_x_600:
        /* <DEDUP_REMOVED lines=40> */
.L_x_603:
[----:B------:R-:W-:Y:S05]  /*26f0*/  BSYNC B0 ;  /* 0x0000000000007941 */ /* 0x000fea0003800000 */
.L_x_602:
        /* <DEDUP_REMOVED lines=38> */
.L_x_605:
[----:B------:R-:W-:Y:S05]  /*2960*/  BSYNC B0 ;  /* 0x0000000000007941 */ /* 0x000fea0003800000 */
.L_x_604:
        /* <DEDUP_REMOVED lines=72> */
.L_x_609:
[----:B------:R-:W-:Y:S05]  /*2df0*/  BSYNC B0 ;  /* 0x0000000000007941 */ /* 0x000fea0003800000 */
.L_x_608:
        /* <DEDUP_REMOVED lines=57> */
.L_x_607:
[----:B------:R-:W-:Y:S05]  /*3190*/  BSYNC B1 ;  /* 0x0000000000017941 */ /* 0x000fea0003800000 */
.L_x_606:
        /* <DEDUP_REMOVED lines=60> */
.L_x_613:
[----:B------:R-:W-:Y:S05]  /*3560*/  BSYNC B0 ;  /* 0x0000000000007941 */ /* 0x000fea0003800000 */
.L_x_612:
        /* <DEDUP_REMOVED lines=57> */
.L_x_611:
[----:B------:R-:W-:Y:S05]  /*3900*/  BSYNC B1 ;  /* 0x0000000000017941 */ /* 0x000fea0003800000 */
.L_x_610:
        /* <DEDUP_REMOVED lines=60> */
.L_x_617:
[----:B------:R-:W-:Y:S05]  /*3cd0*/  BSYNC B0 ;  /* 0x0000000000007941 */ /* 0x000fea0003800000 */
.L_x_616:
        /* <DEDUP_REMOVED lines=57> */
.L_x_615:
[----:B------:R-:W-:Y:S05]  /*4070*/  BSYNC B1 ;  /* 0x0000000000017941 */ /* 0x000fea0003800000 */
.L_x_614:
        /* <DEDUP_REMOVED lines=59> */
.L_x_620:
[----:B------:R-:W-:Y:S05]  /*4430*/  BSYNC B0 ;  /* 0x0000000000007941 */ /* 0x000fea0003800000 */
.L_x_619:
        /* <DEDUP_REMOVED lines=58> */
.L_x_597:
[----:B------:R-:W-:Y:S01]  /*47e0*/  ISETP.GE.AND P0, PT, R127, R75, PT ;  /* 0x0000004b7f00720c */ /* 0x000fe20003f06270 */
[----:B------:R-:W-:Y:S01]  /*47f0*/  CS2R R66, SRZ ;  /* 0x0000000000427805 */ /* 0x000fe2000001ff00 */
[----:B------:R-:W-:Y:S01]  /*4800*/  ISETP.NE.AND P6, PT, R139, RZ, PT ;  /* 0x000000ff8b00720c */ /* 0x000fe20003fc5270 */
[----:B------:R-:W-:Y:S01]  /*4810*/  CS2R R64, SRZ ;  /* 0x0000000000407805 */ /* 0x000fe2000001ff00 */
[----:B------:R-:W-:Y:S01]  /*4820*/  ISETP.GE.OR P4, PT, R10, c[0x0][0x27c], P0 ;  /* 0x00009f000a007a0c */ /* 0x000fe20000786670 */
[----:B------:R-:W-:Y:S01]  /*4830*/  CS2R R34, SRZ ;  /* 0x0000000000227805 */ /* 0x000fe2000001ff00 */
[----:B------:R-:W-:Y:S01]  /*4840*/  IADD3 R164, -R114, c[0x0][0x1d4], RZ ;  /* 0x0000750072a47a10 */ /* 0x000fe20007ffe1ff */
        /* <DEDUP_REMOVED lines=8> */
[----:B------:R-:W-:Y:S02]  /*48d0*/  BSSY B0, `(.L_x_621) ;  /* 0x00000dc000007945 */ /* 0x000fe40003800000 */
[----:B------:R-:W-:Y:S04]  /*48e0*/  @!P4 IADD3 R2, P1, P0, R144, R68, R105 ;  /* 0x000000449002c210 */ /* 0x000fe8000783e069 */
[----:B------:R-:W-:Y:S01]  /*48f0*/  @!P4 IADD3.X R0, R81, R39, R104, P1, P0 ;  /* 0x000000275100c210 */ /* 0x000fe20000fe0468 */
[----:B------:R1:W3:Y:S01]  /*4900*/  SHFL.IDX PT, R170, R163, RZ, 0x181f ;  /* 0x00181fffa3aa7589 */ /* 0x0002e200000e0000 */
        /* <DEDUP_REMOVED lines=99> */
[----:B------:R-:W-:Y:S01]  /*4f40*/  LEA.HI R0, R0, R2, RZ, 0x4 ;  /* 0x0000000200007211 */ /* 0x000fe200078f20ff */
[----:B------:R-:W-:Y:S01]  /*4f50*/  @!P1 HADD2.F32 R44, -RZ, R44.H0_H0 ;  /* 0x2000002cff2c9230 */ /* 0x000fe20000004100 */
[----:B------:R-:W-:Y:S02]  /*4f60*/  @!P1 SHF.R.U64 R42, R36, 0x10, R37 ;  /* 0x00000010242a9819 */ /* 0x000fe40000001225 */
[----:B------:R-:W-:Y:S02]  /*4f70*/  LEA.HI.SX32 R0, R0, R129, 0x1c ;  /* 0x0000008100007211 */ /* 0x000fe400078fe2ff */
[----:B------:R-:W-:Y:S01]  /*4f80*/  MOV R45, R37 ;  /* 0x00000025002d7202 */ /* 0x000fe20000000f00 */
[----:B------:R-:W-:Y:S01]  /*4f90*/  @!P1 HADD2.F32 R42, -RZ, R42.H0_H0 ;  /* 0x2000002aff2a9230 */ /* 0x000fe20000004100 */
[----:B------:R-:W-:Y:S02]  /*4fa0*/  SHF.R.S32.HI R2, RZ, 0x1f, R0 ;  /* 0x0000001fff027819 */ /* 0x000fe40000011400 */
[----:B------:R-:W-:Y:S02]  /*4fb0*/  SHF.L.U32 R41, R0, 0x3, RZ ;  /* 0x0000000300297819 */ /* 0x000fe400000006ff */
[----:B------:R-:W-:Y:S02]  /*4fc0*/  LEA.HI R2, R2, R0, RZ, 0x3 ;  /* 0x0000000002027211 */ /* 0x000fe400078f18ff */
[C---:B------:R-:W-:Y:S02]  /*4fd0*/  ISETP.GE.AND P0, PT, R41.reuse, c[0x0][0x1d4], PT ;  /* 0x0000750029007a0c */ /* 0x040fe40003f06270 */
[----:B------:R-:W-:Y:S01]  /*4fe0*/  LOP3.LUT R0, R136, 0x38, R41, 0xf8, !PT ;  /* 0x0000003888007812 */ /* 0x000fe200078ef829 */
[----:B------:R-:W-:Y:S01]  /*4ff0*/  IMAD.SHL.U32 R2, R2, 0x400, RZ ;  /* 0x0000040002027824 */ /* 0x000fe200078e00ff */
[----:B------:R-:W-:Y:S02]  /*5000*/  @!P1 SHF.R.U32.HI R43, RZ, 0x10, R37 ;  /* 0x00000010ff2b9819 */ /* 0x000fe40000011625 */
[----:B------:R-:W-:Y:S02]  /*5010*/  LOP3.LUT R0, R0, R134, RZ, 0x3c, !PT ;  /* 0x0000008600007212 */ /* 0x000fe400078e3cff */
[----:B------:R-:W-:Y:S02]  /*5020*/  LOP3.LUT R2, R2, 0x7fffe000, RZ, 0xc0, !PT ;  /* 0x7fffe00002027812 */ /* 0x000fe400078ec0ff */
[----:B------:R-:W-:Y:S02]  /*5030*/  @!P1 SHF.R.U64 R46, R38, 0x10, R39 ;  /* 0x00000010262e9819 */ /* 0x000fe40000001227 */
[----:B------:R-:W-:Y:S01]  /*5040*/  IADD3 R0, R0, R2, R135 ;  /* 0x0000000200007210 */ /* 0x000fe20007ffe087 */
[----:B------:R-:W-:Y:S01]  /*5050*/  @!P0 IMAD.WIDE R170, R41, 0x2, R170 ;  /* 0x0000000229aa8825 */ /* 0x000fe200078e02aa */
[----:B------:R-:W-:Y:S01]  /*5060*/  MOV R48, R39 ;  /* 0x0000002700307202 */ /* 0x000fe20000000f00 */
[----:B------:R-:W-:Y:S01]  /*5070*/  @!P1 HADD2.F32 R46, -RZ, R46.H0_H0 ;  /* 0x2000002eff2e9230 */ /* 0x000fe20000004100 */
[----:B------:R-:W-:Y:S01]  /*5080*/  SHF.L.U32 R68, R0, 0x1, RZ ;  /* 0x0000000100447819 */ /* 0x000fe200000006ff */
[----:B------:R-:W-:Y:S01]  /*5090*/  IMAD.MOV.U32 R0, RZ, RZ, R4 ;  /* 0x000000ffff007224 */ /* 0x000fe200078e0004 */
[----:B------:R-:W-:Y:S01]  /*50a0*/  @!P1 SHF.R.U32.HI R50, RZ, 0x10, R39 ;  /* 0x00000010ff329819 */ /* 0x000fe20000011627 */
[----:B-1----:R-:W-:Y:S01]  /*50b0*/  @!P1 IMAD.MOV.U32 R37, RZ, RZ, R28 ;  /* 0x000000ffff259224 */ /* 0x002fe200078e001c */
[--C-:B------:R-:W-:Y:S01]  /*50c0*/  @!P1 SHF.R.U64 R2, R4, 0x10, R5.reuse ;  /* 0x0000001004029819 */ /* 0x100fe20000001205 */
[----:B------:R-:W-:Y:S01]  /*50d0*/  @!P1 HADD2.F32 R48, -RZ, R48.H0_H0 ;  /* 0x20000030ff309230 */ /* 0x000fe20000004100 */
[----:B------:R-:W1:Y:S01]  /*50e0*/  LDS.128 R68, [R68+0x8100] ;  /* 0x0081000044447984 */ /* 0x000e620000000c00 */
[----:B------:R-:W-:Y:S01]  /*50f0*/  @!P1 HADD2.F32 R36, -RZ, R0.H0_H0 ;  /* 0x20000000ff249230 */ /* 0x000fe20000004100 */
[----:B------:R-:W-:Y:S01]  /*5100*/  @!P1 SHF.R.U32.HI R4, RZ, 0x10, R5 ;  /* 0x00000010ff049819 */ /* 0x000fe20000011605 */
[--C-:B------:R-:W-:Y:S01]  /*5110*/  @!P1 HADD2.F32 R38, -RZ, R37.reuse.H0_H0 ;  /* 0x20000025ff269230 */ /* 0x100fe20000004100 */
[----:B------:R-:W-:Y:S01]  /*5120*/  MOV R3, R5 ;  /* 0x0000000500037202 */ /* 0x000fe20000000f00 */
[----:B------:R-:W-:Y:S01]  /*5130*/  IMAD.MOV.U32 R5, RZ, RZ, R6 ;  /* 0x000000ffff057224 */ /* 0x000fe200078e0006 */
[----:B------:R-:W-:Y:S01]  /*5140*/  @!P1 HADD2.F32 R37, -RZ, R37.H1_H1 ;  /* 0x30000025ff259230 */ /* 0x000fe20000004100 */
[--C-:B------:R-:W-:Y:S01]  /*5150*/  @!P1 SHF.R.U64 R6, R6, 0x10, R7.reuse ;  /* 0x0000001006069819 */ /* 0x100fe20000001207 */
[C---:B------:R-:W-:Y:S01]  /*5160*/  @!P1 FMUL.FTZ R0, R38.reuse, R36 ;  /* 0x0000002426009220 */ /* 0x040fe20000410000 */
[----:B------:R-:W-:Y:S01]  /*5170*/  @!P1 HADD2.F32 R2, -RZ, R2.H0_H0 ;  /* 0x20000002ff029230 */ /* 0x000fe20000004100 */
[----:B------:R-:W-:Y:S01]  /*5180*/  MOV R8, R7 ;  /* 0x0000000700087202 */ /* 0x000fe20000000f00 */
[----:B------:R-:W-:Y:S01]  /*5190*/  @!P1 HADD2.F32 R4, -RZ, R4.H0_H0 ;  /* 0x20000004ff049230 */ /* 0x000fe20000004100 */
[----:B------:R-:W-:Y:S01]  /*51a0*/  @!P1 SHF.R.U32.HI R7, RZ, 0x10, R7 ;  /* 0x00000010ff079819 */ /* 0x000fe20000011607 */
[----:B------:R-:W-:Y:S02]  /*51b0*/  @!P1 HADD2.F32 R6, -RZ, R6.H0_H0 ;  /* 0x20000006ff069230 */ /* 0x000fe40000004100 */
[----:B------:R-:W-:Y:S02]  /*51c0*/  @!P1 HADD2.F32 R50, -RZ, R50.H0_H0 ;  /* 0x20000032ff329230 */ /* 0x000fe40000004100 */
[----:B------:R-:W-:Y:S02]  /*51d0*/  @!P1 HADD2.F32 R3, -RZ, R3.H0_H0 ;  /* 0x20000003ff039230 */ /* 0x000fe40000004100 */
[----:B------:R-:W-:Y:S01]  /*51e0*/  @!P1 HADD2.F32 R5, -RZ, R5.H0_H0 ;  /* 0x20000005ff059230 */ /* 0x000fe20000004100 */
[----:B-1----:R-:W-:Y:S05]  /*51f0*/  @!P1 MOV R41, R68 ;  /* 0x0000004400299202 */ /* 0x002fea0000000f00 */
[--C-:B------:R-:W-:Y:S02]  /*5200*/  @!P1 HADD2.F32 R39, -RZ, R41.reuse.H0_H0 ;  /* 0x20000029ff279230 */ /* 0x100fe40000004100 */
[----:B------:R-:W-:Y:S03]  /*5210*/  @!P1 HADD2.F32 R41, -RZ, R41.H1_H1 ;  /* 0x30000029ff299230 */ /* 0x000fe60000004100 */
[----:B------:R-:W-:Y:S01]  /*5220*/  @!P1 FMUL.FTZ R165, R39, R36 ;  /* 0x0000002427a59220 */ /* 0x000fe20000410000 */
[----:B------:R-:W-:Y:S01]  /*5230*/  @!P1 MOV R36, R29 ;  /* 0x0000001d00249202 */ /* 0x000fe20000000f00 */
[----:B------:R-:W-:Y:S02]  /*5240*/  @!P1 FMUL.FTZ R166, R41, R2 ;  /* 0x0000000229a69220 */ /* 0x000fe40000410000 */
[----:B------:R-:W-:Y:S02]  /*5250*/  @!P1 FFMA.FTZ R165, R38, R40, -R165 ;  /* 0x0000002826a59223 */ /* 0x000fe400000108a5 */
[----:B------:R-:W-:Y:S02]  /*5260*/  @!P1 IMAD.MOV.U32 R38, RZ, RZ, R69 ;  /* 0x000000ffff269224 */ /* 0x000fe400078e0045 */
[----:B------:R-:W-:Y:S02]  /*5270*/  @!P1 FMUL.FTZ R2, R37, R2 ;  /* 0x0000000225029220 */ /* 0x000fe40000410000 */
[----:B------:R-:W-:Y:S01]  /*5280*/  @!P1 FFMA.FTZ R0, R39, R40, R0 ;  /* 0x0000002827009223 */ /* 0x000fe20000010000 */
[--C-:B------:R-:W-:Y:S01]  /*5290*/  @!P1 HADD2.F32 R39, -RZ, R38.reuse.H0_H0 ;  /* 0x20000026ff279230 */ /* 0x100fe20000004100 */
[-C--:B------:R-:W-:Y:S01]  /*52a0*/  @!P1 FFMA.FTZ R2, R41, R42.reuse, R2 ;  /* 0x0000002a29029223 */ /* 0x080fe20000010002 */
[----:B------:R-:W-:Y:S01]  /*52b0*/  @!P1 HADD2.F32 R41, -RZ, R38.H1_H1 ;  /* 0x30000026ff299230 */ /* 0x000fe20000004100 */
[----:B------:R-:W-:Y:S01]  /*52c0*/  @!P1 FFMA.FTZ R166, R37, R42, -R166 ;  /* 0x0000002a25a69223 */ /* 0x000fe200000108a6 */
[--C-:B------:R-:W-:Y:S01]  /*52d0*/  @!P1 HADD2.F32 R37, -RZ, R36.reuse.H0_H0 ;  /* 0x20000024ff259230 */ /* 0x100fe20000004100 */
[----:B------:R-:W-:Y:S01]  /*52e0*/  @!P1 IMAD.MOV.U32 R38, RZ, RZ, R70 ;  /* 0x000000ffff269224 */ /* 0x000fe200078e0046 */
[----:B------:R-:W-:Y:S01]  /*52f0*/  @!P1 HADD2.F32 R36, -RZ, R36.H1_H1 ;  /* 0x30000024ff249230 */ /* 0x000fe20000004100 */
[-C--:B------:R-:W-:Y:S01]  /*5300*/  @!P1 FMUL.FTZ R172, R41, R4.reuse ;  /* 0x0000000429ac9220 */ /* 0x080fe20000410000 */
[----:B------:R-:W-:Y:S01]  /*5310*/  @!P1 HADD2.F32 R42, -RZ, R43.H0_H0 ;  /* 0x2000002bff2a9230 */ /* 0x000fe20000004100 */
[----:B------:R-:W-:Y:S01]  /*5320*/  @!P1 FMUL.FTZ R167, R39, R3 ;  /* 0x0000000327a79220 */ /* 0x000fe20000410000 */
[----:B------:R-:W-:Y:S01]  /*5330*/  @!P1 F2FP.PACK_AB R165, R166, R165 ;  /* 0x000000a5a6a5923e */ /* 0x000fe200000000ff */
[----:B------:R-:W-:Y:S01]  /*5340*/  @!P1 FMUL.FTZ R4, R36, R4 ;  /* 0x0000000424049220 */ /* 0x000fe20000410000 */
[----:B------:R-:W-:Y:S01]  /*5350*/  @!P1 F2FP.PACK_AB R0, R2, R0 ;  /* 0x000000000200923e */ /* 0x000fe200000000ff */
[----:B------:R-:W-:Y:S01]  /*5360*/  @!P1 FFMA.FTZ R172, R36, R42, -R172 ;  /* 0x0000002a24ac9223 */ /* 0x000fe200000108ac */
[----:B------:R-:W-:Y:S01]  /*5370*/  @!P1 MOV R36, R30 ;  /* 0x0000001e00249202 */ /* 0x000fe20000000f00 */
[C---:B------:R-:W-:Y:S01]  /*5380*/  @!P1 FMUL.FTZ R3, R37.reuse, R3 ;  /* 0x0000000325039220 */ /* 0x040fe20000410000 */
[----:B------:R-:W-:Y:S01]  /*5390*/  @!P1 HADD2.F32 R40, -RZ, R45.H0_H0 ;  /* 0x2000002dff289230 */ /* 0x000fe20000004100 */
[----:B------:R-:W-:Y:S01]  /*53a0*/  @!P1 MOV R28, R165 ;  /* 0x000000a5001c9202 */ /* 0x000fe20000000f00 */
[--C-:B------:R-:W-:Y:S01]  /*53b0*/  @!P1 HADD2.F32 R45, -RZ, R38.reuse.H1_H1 ;  /* 0x30000026ff2d9230 */ /* 0x100fe20000004100 */
[----:B------:R-:W-:Y:S01]  /*53c0*/  @!P1 MOV R68, R0 ;  /* 0x0000000000449202 */ /* 0x000fe20000000f00 */
[----:B------:R-:W-:Y:S01]  /*53d0*/  @!P1 HADD2.F32 R43, -RZ, R38.H0_H0 ;  /* 0x20000026ff2b9230 */ /* 0x000fe20000004100 */
[----:B------:R-:W-:Y:S01]  /*53e0*/  @!P1 FFMA.FTZ R167, R37, R40, -R167 ;  /* 0x0000002825a79223 */ /* 0x000fe200000108a7 */
[--C-:B------:R-:W-:Y:S01]  /*53f0*/  @!P1 HADD2.F32 R37, -RZ, R36.reuse.H0_H0 ;  /* 0x20000024ff259230 */ /* 0x100fe20000004100 */
[-C--:B------:R-:W-:Y:S01]  /*5400*/  @!P1 FMUL.FTZ R174, R45, R6.reuse ;  /* 0x000000062dae9220 */ /* 0x080fe20000410000 */
[----:B------:R-:W-:Y:S01]  /*5410*/  @!P1 HADD2.F32 R36, -RZ, R36.H1_H1 ;  /* 0x30000024ff249230 */ /* 0x000fe20000004100 */
[----:B------:R-:W-:Y:S01]  /*5420*/  @!P1 FMUL.FTZ R173, R43, R5 ;  /* 0x000000052bad9220 */ /* 0x000fe20000410000 */
[----:B------:R-:W-:Y:S01]  /*5430*/  @!P1 MOV R38, R71 ;  /* 0x0000004700269202 */ /* 0x000fe20000000f00 */
[C---:B------:R-:W-:Y:S01]  /*5440*/  @!P1 FMUL.FTZ R5, R37.reuse, R5 ;  /* 0x0000000525059220 */ /* 0x040fe20000410000 */
[----:B------:R-:W-:Y:S01]  /*5450*/  @!P1 F2FP.PACK_AB R167, R172, R167 ;  /* 0x000000a7aca7923e */ /* 0x000fe200000000ff */
[C---:B------:R-:W-:Y:S02]  /*5460*/  @!P1 FMUL.FTZ R6, R36.reuse, R6 ;  /* 0x0000000624069220 */ /* 0x040fe40000410000 */
[----:B------:R-:W-:Y:S01]  /*5470*/  @!P1 FFMA.FTZ R174, R36, R46, -R174 ;  /* 0x0000002e24ae9223 */ /* 0x000fe200000108ae */
[----:B------:R-:W-:Y:S01]  /*5480*/  @!P1 MOV R29, R167 ;  /* 0x000000a7001d9202 */ /* 0x000fe20000000f00 */
        /* <DEDUP_REMOVED lines=11> */
[----:B------:R-:W-:Y:S01]  /*5540*/  @!P1 HADD2.F32 R36, -RZ, R36.H1_H1 ;  /* 0x30000024ff249230 */ /* 0x000fe20000004100 */
[----:B------:R-:W-:Y:S01]  /*5550*/  @!P1 FMUL.FTZ R175, R49, R8 ;  /* 0x0000000831af9220 */ /* 0x000fe20000410000 */
[----:B------:R-:W-:Y:S01]  /*5560*/  @!P1 F2FP.PACK_AB R173, R174, R173 ;  /* 0x000000adaead923e */ /* 0x000fe200000000ff */
[----:B------:R-:W-:Y:S01]  /*5570*/  @!P1 FFMA.FTZ R176, R38, R48, -R176 ;  /* 0x0000003026b09223 */ /* 0x000fe200000108b0 */
[----:B------:R-:W-:Y:S01]  /*5580*/  @!P1 F2FP.PACK_AB R3, R4, R3 ;  /* 0x000000030403923e */ /* 0x000fe200000000ff */
[----:B------:R-:W-:Y:S02]  /*5590*/  @!P1 FFMA.FTZ R175, R36, R50, -R175 ;  /* 0x0000003224af9223 */ /* 0x000fe400000108af */
[----:B------:R-:W-:Y:S02]  /*55a0*/  @!P1 FMUL.FTZ R7, R38, R37 ;  /* 0x0000002526079220 */ /* 0x000fe40000410000 */
[----:B------:R-:W-:Y:S01]  /*55b0*/  @!P1 FFMA.FTZ R6, R45, R46, R6 ;  /* 0x0000002e2d069223 */ /* 0x000fe20000010006 */
[----:B------:R-:W-:Y:S01]  /*55c0*/  @!P1 F2FP.PACK_AB R175, R175, R176 ;  /* 0x000000b0afaf923e */ /* 0x000fe200000000ff */
[----:B------:R-:W-:Y:S02]  /*55d0*/  @!P1 FMUL.FTZ R8, R36, R8 ;  /* 0x0000000824089220 */ /* 0x000fe40000410000 */
[----:B------:R-:W-:Y:S01]  /*55e0*/  @!P1 FFMA.FTZ R7, R47, R48, R7 ;  /* 0x000000302f079223 */ /* 0x000fe20000010007 */
[----:B------:R-:W-:Y:S01]  /*55f0*/  @!P1 MOV R31, R175 ;  /* 0x000000af001f9202 */ /* 0x000fe20000000f00 */
        /* <DEDUP_REMOVED lines=9> */
.L_x_622:
[----:B------:R-:W-:Y:S05]  /*5690*/  BSYNC B0 ;  /* 0x0000000000007941 */ /* 0x000fea0003800000 */
.L_x_621:
        /* <DEDUP_REMOVED lines=8> */
[----:B------:R-:W-:Y:S01]  /*5720*/  @!P1 HADD2.F32 R42, -RZ, R63.H1_H1 ;  /* 0x3000003fff2a9230 */ /* 0x000fe20000004100 */
[----:B------:R-:W-:Y:S02]  /*5730*/  SHF.R.S32.HI R0, RZ, 0x1f, R2 ;  /* 0x0000001fff007819 */ /* 0x000fe40000011402 */
[----:B---3--:R-:W-:Y:S02]  /*5740*/  LEA.HI.X R49, R128, R39, R108, 0x1, P0 ;  /* 0x0000002780317211 */ /* 0x008fe400000f0c6c */
[----:B------:R-:W-:Y:S02]  /*5750*/  LEA.HI R0, R0, R2, RZ, 0x4 ;  /* 0x0000000200007211 */ /* 0x000fe400078f20ff */
[--C-:B------:R-:W-:Y:S02]  /*5760*/  @!P1 SHF.R.U64 R37, R64, 0x10, R65.reuse ;  /* 0x0000001040259819 */ /* 0x100fe40000001241 */
[----:B------:R-:W-:Y:S02]  /*5770*/  LEA.HI.SX32 R3, R0, R129, 0x1c ;  /* 0x0000008100037211 */ /* 0x000fe400078fe2ff */
[----:B------:R-:W-:Y:S02]  /*5780*/  @!P1 SHF.R.U32.HI R36, RZ, 0x10, R65 ;  /* 0x00000010ff249819 */ /* 0x000fe40000011641 */
[----:B------:R-:W-:Y:S02]  /*5790*/  SHF.R.S32.HI R0, RZ, 0x1f, R3 ;  /* 0x0000001fff007819 */ /* 0x000fe40000011403 */
[----:B------:R-:W-:Y:S01]  /*57a0*/  SHF.L.U32 R2, R3, 0x3, RZ ;  /* 0x0000000303027819 */ /* 0x000fe200000006ff */
[----:B------:R-:W-:Y:S01]  /*57b0*/  @!P1 HADD2.F32 R36, -RZ, R36.H0_H0 ;  /* 0x20000024ff249230 */ /* 0x000fe20000004100 */
[----:B------:R-:W-:Y:S02]  /*57c0*/  LEA.HI R0, R0, R3, RZ, 0x3 ;  /* 0x0000000300007211 */ /* 0x000fe400078f18ff */
[----:B------:R-:W-:Y:S02]  /*57d0*/  ISETP.GE.AND P0, PT, R2, c[0x0][0x1d4], PT ;  /* 0x0000750002007a0c */ /* 0x000fe40003f06270 */
[--C-:B------:R-:W-:Y:S01]  /*57e0*/  @!P1 SHF.R.U64 R5, R34, 0x10, R35.reuse ;  /* 0x0000001022059819 */ /* 0x100fe20000001223 */
[----:B------:R-:W-:Y:S01]  /*57f0*/  IMAD.SHL.U32 R0, R0, 0x400, RZ ;  /* 0x0000040000007824 */ /* 0x000fe200078e00ff */
[----:B------:R-:W-:Y:S02]  /*5800*/  LOP3.LUT R3, R126, 0x38, R2, 0xf8, !PT ;  /* 0x000000387e037812 */ /* 0x000fe400078ef802 */
[----:B------:R-:W-:Y:S01]  /*5810*/  @!P1 SHF.R.U32.HI R6, RZ, 0x10, R35 ;  /* 0x00000010ff069819 */ /* 0x000fe20000011623 */
[----:B------:R-:W-:Y:S01]  /*5820*/  @!P1 HADD2.F32 R35, -RZ, R37.H0_H0 ;  /* 0x20000025ff239230 */ /* 0x000fe20000004100 */
[----:B------:R-:W-:Y:S02]  /*5830*/  LOP3.LUT R3, R3, R124, RZ, 0x3c, !PT ;  /* 0x0000007c03037212 */ /* 0x000fe400078e3cff */
[----:B------:R-:W-:Y:S02]  /*5840*/  LOP3.LUT R0, R0, 0x7fffe000, RZ, 0xc0, !PT ;  /* 0x7fffe00000007812 */ /* 0x000fe400078ec0ff */
[----:B------:R-:W-:Y:S01]  /*5850*/  @!P1 SHF.R.U32.HI R44, RZ, 0x10, R67 ;  /* 0x00000010ff2c9819 */ /* 0x000fe20000011643 */
[----:B------:R-:W-:Y:S01]  /*5860*/  @!P0 IMAD.WIDE R64, R2, 0x2, R38 ;  /* 0x0000000202408825 */ /* 0x000fe200078e0226 */
[----:B------:R-:W-:Y:S01]  /*5870*/  IADD3 R0, R3, R0, R125 ;  /* 0x0000000003007210 */ /* 0x000fe20007ffe07d */
[----:B------:R-:W-:Y:S01]  /*5880*/  @!P1 HADD2.F32 R2, -RZ, R27.H1_H1 ;  /* 0x3000001bff029230 */ /* 0x000fe20000004100 */
[--C-:B------:R-:W-:Y:S01]  /*5890*/  @!P1 SHF.R.U32.HI R3, RZ, 0x10, R33.reuse ;  /* 0x00000010ff039819 */ /* 0x100fe20000011621 */
[----:B------:R-:W-:Y:S01]  /*58a0*/  @!P1 HADD2.F32 R44, -RZ, R44.H0_H0 ;  /* 0x2000002cff2c9230 */ /* 0x000fe20000004100 */
[----:B------:R-:W-:Y:S01]  /*58b0*/  SHF.L.U32 R68, R0, 0x1, RZ ;  /* 0x0000000100447819 */ /* 0x000fe200000006ff */
[----:B-1----:R-:W-:Y:S01]  /*58c0*/  @!P1 IMAD.MOV.U32 R7, RZ, RZ, R28 ;  /* 0x000000ffff079224 */ /* 0x002fe200078e001c */
[----:B------:R-:W-:Y:S01]  /*58d0*/  @!P1 SHF.R.U64 R0, R32, 0x10, R33 ;  /* 0x0000001020009819 */ /* 0x000fe20000001221 */
[----:B------:R-:W-:Y:S01]  /*58e0*/  @!P1 HADD2.F32 R33, -RZ, R72.H1_H1 ;  /* 0x30000048ff219230 */ /* 0x000fe20000004100 */
[----:B------:R-:W-:Y:S01]  /*58f0*/  @!P1 SHF.R.U64 R40, R66, 0x10, R67 ;  /* 0x0000001042289819 */ /* 0x000fe20000001243 */
[----:B------:R-:W-:Y:S01]  /*5900*/  @!P1 HADD2.F32 R38, -RZ, R63.H0_H0 ;  /* 0x2000003fff269230 */ /* 0x000fe20000004100 */
[----:B------:R-:W1:Y:S01]  /*5910*/  LDS.128 R68, [R68+0x8100] ;  /* 0x0081000044447984 */ /* 0x000e620000000c00 */
[--C-:B------:R-:W-:Y:S02]  /*5920*/  @!P1 HADD2.F32 R4, -RZ, R7.reuse.H0_H0 ;  /* 0x20000007ff049230 */ /* 0x100fe40000004100 */
[----:B------:R-:W-:Y:S02]  /*5930*/  @!P1 HADD2.F32 R8, -RZ, R0.H0_H0 ;  /* 0x20000000ff089230 */ /* 0x000fe40000004100 */
[----:B------:R-:W-:Y:S01]  /*5940*/  @!P1 HADD2.F32 R7, -RZ, R7.H1_H1 ;  /* 0x30000007ff079230 */ /* 0x000fe20000004100 */
[----:B------:R-:W-:Y:S01]  /*5950*/  @!P1 FMUL.FTZ R0, R4, R2 ;  /* 0x0000000204009220 */ /* 0x000fe20000410000 */
[----:B------:R-:W-:Y:S01]  /*5960*/  @!P1 HADD2.F32 R40, -RZ, R40.H0_H0 ;  /* 0x20000028ff289230 */ /* 0x000fe20000004100 */
[----:B-1----:R-:W-:Y:S01]  /*5970*/  @!P1 IMAD.MOV.U32 R37, RZ, RZ, R71 ;  /* 0x000000ffff259224 */ /* 0x002fe200078e0047 */
[----:B------:R-:W-:Y:S04]  /*5980*/  @!P1 MOV R34, R68 ;  /* 0x0000004400229202 */ /* 0x000fe80000000f00 */
[--C-:B------:R-:W-:Y:S02]  /*5990*/  @!P1 HADD2.F32 R41, -RZ, R37.reuse.H0_H0 ;  /* 0x20000025ff299230 */ /* 0x100fe40000004100 */
[--C-:B------:R-:W-:Y:S02]  /*59a0*/  @!P1 HADD2.F32 R32, -RZ, R34.reuse.H0_H0 ;  /* 0x20000022ff209230 */ /* 0x100fe40000004100 */
[----:B------:R-:W-:Y:S02]  /*59b0*/  @!P1 HADD2.F32 R34, -RZ, R34.H1_H1 ;  /* 0x30000022ff229230 */ /* 0x000fe40000004100 */
[----:B------:R-:W-:Y:S01]  /*59c0*/  @!P1 HADD2.F32 R43, -RZ, R37.H1_H1 ;  /* 0x30000025ff2b9230 */ /* 0x000fe20000004100 */
[----:B------:R-:W-:Y:S02]  /*59d0*/  @!P1 FMUL.FTZ R45, R32, R2 ;  /* 0x00000002202d9220 */ /* 0x000fe40000410000 */
[-C--:B------:R-:W-:Y:S02]  /*59e0*/  @!P1 FMUL.FTZ R46, R34, R8.reuse ;  /* 0x00000008222e9220 */ /* 0x080fe40000410000 */
[----:B------:R-:W-:Y:S02]  /*59f0*/  @!P1 FFMA.FTZ R0, R32, R33, R0 ;  /* 0x0000002120009223 */ /* 0x000fe40000010000 */
[----:B------:R-:W-:Y:S02]  /*5a00*/  @!P1 IMAD.MOV.U32 R32, RZ, RZ, R69 ;  /* 0x000000ffff209224 */ /* 0x000fe400078e0045 */
[C---:B------:R-:W-:Y:S01]  /*5a10*/  @!P1 FMUL.FTZ R2, R7.reuse, R8 ;  /* 0x0000000807029220 */ /* 0x040fe20000410000 */
[----:B------:R-:W-:Y:S01]  /*5a20*/  @!P1 HADD2.F32 R8, -RZ, R27.H0_H0 ;  /* 0x2000001bff089230 */ /* 0x000fe20000004100 */
[----:B------:R-:W-:Y:S01]  /*5a30*/  @!P1 FFMA.FTZ R46, R7, R35, -R46 ;  /* 0x00000023072e9223 */ /* 0x000fe2000001082e */
[----:B------:R-:W-:Y:S01]  /*5a40*/  @!P1 MOV R7, R29 ;  /* 0x0000001d00079202 */ /* 0x000fe20000000f00 */
[----:B------:R-:W-:Y:S01]  /*5a50*/  @!P1 FFMA.FTZ R45, R4, R33, -R45 ;  /* 0x00000021042d9223 */ /* 0x000fe2000001082d */
[--C-:B------:R-:W-:Y:S01]  /*5a60*/  @!P1 HADD2.F32 R33, -RZ, R32.reuse.H0_H0 ;  /* 0x20000020ff219230 */ /* 0x100fe20000004100 */
[----:B------:R-:W-:Y:S01]  /*5a70*/  @!P1 FFMA.FTZ R2, R34, R35, R2 ;  /* 0x0000002322029223 */ /* 0x000fe20000010002 */
[----:B------:R-:W-:Y:S01]  /*5a80*/  @!P1 HADD2.F32 R35, -RZ, R32.H1_H1 ;  /* 0x30000020ff239230 */ /* 0x000fe20000004100 */
[----:B------:R-:W-:Y:S01]  /*5a90*/  @!P1 MOV R32, R31 ;  /* 0x0000001f00209202 */ /* 0x000fe20000000f00 */
        /* <DEDUP_REMOVED lines=58> */
.L_x_624:
[----:B------:R-:W-:Y:S05]  /*5e40*/  BSYNC B0 ;  /* 0x0000000000007941 */ /* 0x000fea0003800000 */
.L_x_623:
[----:B-1----:R1:W2:Y:S01]  /*5e50*/  SHFL.IDX PT, R49, R162, 0x2, 0x181f ;  /* 0x00581f00a2317f89 */ /* 0x0022a200000e0000 */
[----:B------:R-:W-:Y:S01]  /*5e60*/  ISETP.GE.OR P0, PT, R123, R75, P5 ;  /* 0x0000004b7b00720c */ /* 0x000fe20002f06670 */
[----:B------:R-:W-:Y:S02]  /*5e70*/  BSSY B0, `(.L_x_625) ;  /* 0x0000078000007945 */ /* 0x000fe40003800000 */
[----:B------:R1:W4:Y:S10]  /*5e80*/  SHFL.IDX PT, R48, R163, 0x2, 0x181f ;  /* 0x00581f00a3307f89 */ /* 0x00033400000e0000 */
[----:B------:R-:W-:-:S05]  /*5e90*/  @P0 BRA `(.L_x_626) ;  /* 0x0000075000000947 */ /* 0x000fca0003800000 */
[----:B------:R-:W-:Y:S01]  /*5ea0*/  SEL R2, R114, R164, !P6 ;  /* 0x000000a472027207 */ /* 0x000fe20007000000 */
[----:B------:R-:W5:Y:S01]  /*5eb0*/  LDS.128 R28, [R111+0x8100] ;  /* 0x008100006f1c7984 */ /* 0x000f620000000c00 */
[C---:B----4-:R-:W-:Y:S01]  /*5ec0*/  LEA R44, P0, R128.reuse, R48, 0x1 ;  /* 0x00000030802c7211 */ /* 0x050fe200078008ff */
[--C-:B------:R-:W-:Y:S01]  /*5ed0*/  @!P1 HADD2.F32 R36, -RZ, R61.reuse.H1_H1 ;  /* 0x3000003dff249230 */ /* 0x100fe20000004100 */
[----:B------:R-:W-:Y:S01]  /*5ee0*/  SHF.R.S32.HI R0, RZ, 0x1f, R2 ;  /* 0x0000001fff007819 */ /* 0x000fe20000011402 */
[----:B------:R-:W-:Y:S01]  /*5ef0*/  @!P1 HADD2.F32 R32, -RZ, R61.H0_H0 ;  /* 0x2000003dff209230 */ /* 0x000fe20000004100 */
        /* <DEDUP_REMOVED lines=8> */
[----:B------:R-:W-:Y:S02]  /*5f80*/  ISETP.GE.AND P0, PT, R2, c[0x0][0x1d4], PT ;  /* 0x0000750002007a0c */ /* 0x000fe40003f06270 */
[----:B------:R-:W-:Y:S01]  /*5f90*/  LOP3.LUT R3, R122, 0x38, R2, 0xf8, !PT ;  /* 0x000000387a037812 */ /* 0x000fe200078ef802 */
[----:B------:R-:W-:Y:S01]  /*5fa0*/  IMAD.SHL.U32 R0, R0, 0x400, RZ ;  /* 0x0000040000007824 */ /* 0x000fe200078e00ff */
[----:B------:R-:W-:Y:S01]  /*5fb0*/  @!P1 SHF.R.U32.HI R6, RZ, 0x10, R23 ;  /* 0x00000010ff069819 */ /* 0x000fe20000011617 */
[----:B------:R-:W-:Y:S01]  /*5fc0*/  @!P1 HADD2.F32 R23, -RZ, R26.H0_H0 ;  /* 0x2000001aff179230 */ /* 0x000fe20000004100 */
[----:B------:R-:W-:Y:S02]  /*5fd0*/  LOP3.LUT R3, R3, R120, RZ, 0x3c, !PT ;  /* 0x0000007803037212 */ /* 0x000fe400078e3cff */
[----:B------:R-:W-:Y:S02]  /*5fe0*/  LOP3.LUT R0, R0, 0x7fffe000, RZ, 0xc0, !PT ;  /* 0x7fffe00000007812 */ /* 0x000fe400078ec0ff */
[----:B------:R-:W-:Y:S02]  /*5ff0*/  @!P1 SHF.R.U32.HI R27, RZ, 0x10, R57 ;  /* 0x00000010ff1b9819 */ /* 0x000fe40000011639 */
[----:B------:R-:W-:Y:S01]  /*6000*/  IADD3 R0, R3, R0, R121 ;  /* 0x0000000003007210 */ /* 0x000fe20007ffe079 */
[----:B------:R-:W-:Y:S01]  /*6010*/  @!P0 IMAD.WIDE R48, R2, 0x2, R48 ;  /* 0x0000000202308825 */ /* 0x000fe200078e0230 */
[--C-:B------:R-:W-:Y:S01]  /*6020*/  @!P1 SHF.R.U32.HI R3, RZ, 0x10, R21.reuse ;  /* 0x00000010ff039819 */ /* 0x100fe20000011615 */
[----:B------:R-:W-:Y:S01]  /*6030*/  @!P1 HADD2.F32 R2, -RZ, R25.H1_H1 ;  /* 0x30000019ff029230 */ /* 0x000fe20000004100 */
[----:B------:R-:W-:Y:S01]  /*6040*/  SHF.L.U32 R40, R0, 0x1, RZ ;  /* 0x0000000100287819 */ /* 0x000fe200000006ff */
[----:B------:R-:W-:Y:S01]  /*6050*/  @!P1 HADD2.F32 R27, -RZ, R27.H0_H0 ;  /* 0x2000001bff1b9230 */ /* 0x000fe20000004100 */
[----:B------:R-:W-:Y:S01]  /*6060*/  @!P1 SHF.R.U64 R0, R20, 0x10, R21 ;  /* 0x0000001014009819 */ /* 0x000fe20000001215 */
[----:B-----5:R-:W-:Y:S01]  /*6070*/  @!P1 IMAD.MOV.U32 R7, RZ, RZ, R28 ;  /* 0x000000ffff079224 */ /* 0x020fe200078e001c */
[----:B------:R-:W-:Y:S01]  /*6080*/  @!P1 HADD2.F32 R21, -RZ, R62.H1_H1 ;  /* 0x3000003eff159230 */ /* 0x000fe20000004100 */
[--C-:B------:R-:W-:Y:S01]  /*6090*/  @!P1 SHF.R.U32.HI R38, RZ, 0x10, R59.reuse ;  /* 0x00000010ff269819 */ /* 0x100fe2000001163b */
[----:B------:R-:W2:Y:S01]  /*60a0*/  LDS.128 R40, [R40+0x8100] ;  /* 0x0081000028287984 */ /* 0x000ea20000000c00 */
[----:B------:R-:W-:Y:S01]  /*60b0*/  @!P1 HADD2.F32 R8, -RZ, R0.H0_H0 ;  /* 0x20000000ff089230 */ /* 0x000fe20000004100 */
[----:B------:R-:W-:Y:S01]  /*60c0*/  @!P1 SHF.R.U64 R34, R58, 0x10, R59 ;  /* 0x000000103a229819 */ /* 0x000fe2000000123b */
[--C-:B------:R-:W-:Y:S02]  /*60d0*/  @!P1 HADD2.F32 R4, -RZ, R7.reuse.H0_H0 ;  /* 0x20000007ff049230 */ /* 0x100fe40000004100 */
[----:B------:R-:W-:Y:S02]  /*60e0*/  @!P1 HADD2.F32 R7, -RZ, R7.H1_H1 ;  /* 0x30000007ff079230 */ /* 0x000fe40000004100 */
[----:B------:R-:W-:Y:S01]  /*60f0*/  @!P1 HADD2.F32 R38, -RZ, R38.H0_H0 ;  /* 0x20000026ff269230 */ /* 0x000fe20000004100 */
[----:B------:R-:W-:Y:S01]  /*6100*/  @!P1 FMUL.FTZ R0, R4, R2 ;  /* 0x0000000204009220 */ /* 0x000fe20000410000 */
[----:B------:R-:W-:Y:S01]  /*6110*/  @!P1 HADD2.F32 R34, -RZ, R34.H0_H0 ;  /* 0x20000022ff229230 */ /* 0x000fe20000004100 */
[----:B--2---:R-:W-:Y:S05]  /*6120*/  @!P1 MOV R22, R40 ;  /* 0x0000002800169202 */ /* 0x004fea0000000f00 */
[--C-:B------:R-:W-:Y:S02]  /*6130*/  @!P1 HADD2.F32 R20, -RZ, R22.reuse.H0_H0 ;  /* 0x20000016ff149230 */ /* 0x100fe40000004100 */
[----:B------:R-:W-:Y:S03]  /*6140*/  @!P1 HADD2.F32 R22, -RZ, R22.H1_H1 ;  /* 0x30000016ff169230 */ /* 0x000fe60000004100 */
[----:B---3--:R-:W-:Y:S02]  /*6150*/  @!P1 FMUL.FTZ R39, R20, R2 ;  /* 0x0000000214279220 */ /* 0x008fe40000410000 */
[-C--:B------:R-:W-:Y:S02]  /*6160*/  @!P1 FMUL.FTZ R46, R22, R8.reuse ;  /* 0x00000008162e9220 */ /* 0x080fe40000410000 */
        /* <DEDUP_REMOVED lines=72> */
.L_x_626:
[----:B------:R-:W-:Y:S05]  /*65f0*/  BSYNC B0 ;  /* 0x0000000000007941 */ /* 0x000fea0003800000 */
.L_x_625:
[----:B--2---:R2:W1:Y:S01]  /*6600*/  SHFL.IDX PT, R45, R162, 0x3, 0x181f ;  /* 0x00781f00a22d7f89 */ /* 0x00446200000e0000 */
[----:B------:R-:W-:Y:S03]  /*6610*/  ISETP.GE.OR P0, PT, R119, R75, P5 ;  /* 0x0000004b7700720c */ /* 0x000fe60002f06670 */
[----:B------:R2:W4:Y:S10]  /*6620*/  SHFL.IDX PT, R44, R163, 0x3, 0x181f ;  /* 0x00781f00a32c7f89 */ /* 0x00053400000e0000 */
[----:B------:R-:W-:-:S05]  /*6630*/  @P0 BRA `(.L_x_618) ;  /* 0x00000ba000000947 */ /* 0x000fca0003800000 */
[----:B------:R-:W-:Y:S01]  /*6640*/  SEL R164, R114, R164, !P6 ;  /* 0x000000a472a47207 */ /* 0x000fe20007000000 */
[----:B------:R-:W5:Y:S01]  /*6650*/  LDS.128 R20, [R110+0x8100] ;  /* 0x008100006e147984 */ /* 0x000f620000000c00 */
[--C-:B------:R-:W-:Y:S01]  /*6660*/  @!P1 HADD2.F32 R3, -RZ, R15.reuse.H1_H1 ;  /* 0x3000000fff039230 */ /* 0x100fe20000004100 */
[C---:B----4-:R-:W-:Y:S01]  /*6670*/  LEA R48, P0, R128.reuse, R44, 0x1 ;  /* 0x0000002c80307211 */ /* 0x050fe200078008ff */
[--C-:B------:R-:W-:Y:S01]  /*6680*/  @!P1 HADD2.F32 R27, -RZ, R60.reuse.H1_H1 ;  /* 0x3000003cff1b9230 */ /* 0x100fe20000004100 */
[----:B------:R-:W-:Y:S01]  /*6690*/  SHF.R.S32.HI R0, RZ, 0x1f, R164 ;  /* 0x0000001fff007819 */ /* 0x000fe200000114a4 */
[----:B------:R-:W-:Y:S01]  /*66a0*/  @!P1 HADD2.F32 R8, -RZ, R15.H0_H0 ;  /* 0x2000000fff089230 */ /* 0x000fe20000004100 */
[----:B-1----:R-:W-:Y:S01]  /*66b0*/  LEA.HI.X R49, R128, R45, R108, 0x1, P0 ;  /* 0x0000002d80317211 */ /* 0x002fe200000f0c6c */
[--C-:B------:R-:W-:Y:S01]  /*66c0*/  @!P1 HADD2.F32 R35, -RZ, R51.reuse.H1_H1 ;  /* 0x30000033ff239230 */ /* 0x100fe20000004100 */
[----:B------:R-:W-:Y:S01]  /*66d0*/  LEA.HI R0, R0, R164, RZ, 0x4 ;  /* 0x000000a400007211 */ /* 0x000fe200078f20ff */
[----:B------:R-:W-:Y:S01]  /*66e0*/  @!P1 HADD2.F32 R31, -RZ, R51.H0_H0 ;  /* 0x20000033ff1f9230 */ /* 0x000fe20000004100 */
[--C-:B------:R-:W-:Y:S02]  /*66f0*/  @!P1 SHF.R.U32.HI R5, RZ, 0x10, R19.reuse ;  /* 0x00000010ff059819 */ /* 0x100fe40000011613 */
[----:B------:R-:W-:Y:S02]  /*6700*/  LEA.HI.SX32 R2, R0, R129, 0x1c ;  /* 0x0000008100027211 */ /* 0x000fe400078fe2ff */
[----:B------:R-:W-:Y:S01]  /*6710*/  @!P1 SHF.R.U64 R6, R18, 0x10, R19 ;  /* 0x0000001012069819 */ /* 0x000fe20000001213 */
[----:B------:R-:W-:Y:S01]  /*6720*/  @!P1 HADD2.F32 R19, -RZ, R60.H0_H0 ;  /* 0x2000003cff139230 */ /* 0x000fe20000004100 */
[----:B------:R-:W-:Y:S02]  /*6730*/  SHF.R.S32.HI R0, RZ, 0x1f, R2 ;  /* 0x0000001fff007819 */ /* 0x000fe40000011402 */
[----:B---3--:R-:W-:Y:S01]  /*6740*/  SHF.L.U32 R39, R2, 0x3, RZ ;  /* 0x0000000302277819 */ /* 0x008fe200000006ff */
[----:B------:R-:W-:Y:S01]  /*6750*/  @!P1 HADD2.F32 R6, -RZ, R6.H0_H0 ;  /* 0x20000006ff069230 */ /* 0x000fe20000004100 */
[----:B------:R-:W-:Y:S02]  /*6760*/  LEA.HI R0, R0, R2, RZ, 0x3 ;  /* 0x0000000200007211 */ /* 0x000fe400078f18ff */
[----:B------:R-:W-:Y:S02]  /*6770*/  LOP3.LUT R2, R118, 0x38, R39, 0xf8, !PT ;  /* 0x0000003876027812 */ /* 0x000fe400078ef827 */
[--C-:B------:R-:W-:Y:S01]  /*6780*/  @!P1 SHF.R.U32.HI R29, RZ, 0x10, R53.reuse ;  /* 0x00000010ff1d9819 */ /* 0x100fe20000011635 */
[----:B------:R-:W-:Y:S01]  /*6790*/  IMAD.SHL.U32 R0, R0, 0x400, RZ ;  /* 0x0000040000007824 */ /* 0x000fe200078e00ff */
[----:B------:R-:W-:Y:S02]  /*67a0*/  LOP3.LUT R2, R2, R116, RZ, 0x3c, !PT ;  /* 0x0000007402027212 */ /* 0x000fe400078e3cff */
[----:B------:R-:W-:Y:S01]  /*67b0*/  @!P1 SHF.R.U64 R25, R52, 0x10, R53 ;  /* 0x0000001034199819 */ /* 0x000fe20000001235 */
[----:B------:R-:W-:Y:S01]  /*67c0*/  @!P1 HADD2.F32 R29, -RZ, R29.H0_H0 ;  /* 0x2000001dff1d9230 */ /* 0x000fe20000004100 */
[----:B------:R-:W-:Y:S02]  /*67d0*/  LOP3.LUT R0, R0, 0x7fffe000, RZ, 0xc0, !PT ;  /* 0x7fffe00000007812 */ /* 0x000fe400078ec0ff */
[----:B------:R-:W-:Y:S01]  /*67e0*/  @!P1 SHF.R.U64 R33, R54, 0x10, R55 ;  /* 0x0000001036219819 */ /* 0x000fe20000001237 */
[----:B------:R-:W-:Y:S01]  /*67f0*/  @!P1 HADD2.F32 R25, -RZ, R25.H0_H0 ;  /* 0x20000019ff199230 */ /* 0x000fe20000004100 */
[----:B------:R-:W-:Y:S02]  /*6800*/  IADD3 R0, R2, R0, R117 ;  /* 0x0000000002007210 */ /* 0x000fe40007ffe075 */
[--C-:B------:R-:W-:Y:S01]  /*6810*/  @!P1 SHF.R.U64 R2, R16, 0x10, R17.reuse ;  /* 0x0000001010029819 */ /* 0x100fe20000001211 */
[----:B------:R-:W-:Y:S01]  /*6820*/  @!P1 HADD2.F32 R33, -RZ, R33.H0_H0 ;  /* 0x20000021ff219230 */ /* 0x000fe20000004100 */
[----:B------:R-:W-:Y:S02]  /*6830*/  SHF.L.U32 R40, R0, 0x1, RZ ;  /* 0x0000000100287819 */ /* 0x000fe400000006ff */
[----:B-----5:R-:W-:Y:S01]  /*6840*/  @!P1 MOV R4, R21 ;  /* 0x0000001500049202 */ /* 0x020fe20000000f00 */
[----:B------:R-:W-:Y:S01]  /*6850*/  @!P1 HADD2.F32 R2, -RZ, R2.H0_H0 ;  /* 0x20000002ff029230 */ /* 0x000fe20000004100 */
[----:B------:R-:W-:Y:S02]  /*6860*/  @!P1 SHF.R.U32.HI R0, RZ, 0x10, R17 ;  /* 0x00000010ff009819 */ /* 0x000fe40000011611 */
[----:B------:R-:W1:Y:S01]  /*6870*/  LDS.128 R40, [R40+0x8100] ;  /* 0x0081000028287984 */ /* 0x000e620000000c00 */
[----:B------:R-:W-:Y:S01]  /*6880*/  @!P1 HADD2.F32 R7, -RZ, R4.H0_H0 ;  /* 0x20000004ff079230 */ /* 0x000fe20000004100 */
[----:B------:R-:W-:Y:S01]  /*6890*/  @!P1 SHF.R.U32.HI R37, RZ, 0x10, R55 ;  /* 0x00000010ff259819 */ /* 0x000fe20000011637 */
[----:B------:R-:W-:Y:S01]  /*68a0*/  @!P1 HADD2.F32 R0, -RZ, R0.H0_H0 ;  /* 0x20000000ff009230 */ /* 0x000fe20000004100 */
[----:B------:R-:W-:Y:S03]  /*68b0*/  ISETP.GE.AND P0, PT, R39, c[0x0][0x1d4], PT ;  /* 0x0000750027007a0c */ /* 0x000fe60003f06270 */
[----:B------:R-:W-:Y:S01]  /*68c0*/  @!P1 HADD2.F32 R37, -RZ, R37.H0_H0 ;  /* 0x20000025ff259230 */ /* 0x000fe20000004100 */
[----:B-1----:R-:W-:Y:S01]  /*68d0*/  @!P1 IMAD.MOV.U32 R16, RZ, RZ, R41 ;  /* 0x000000ffff109224 */ /* 0x002fe200078e0029 */
[----:B------:R-:W-:Y:S01]  /*68e0*/  @!P1 MOV R38, R42 ;  /* 0x0000002a00269202 */ /* 0x000fe20000000f00 */
[----:B------:R-:W-:Y:S02]  /*68f0*/  @!P1 IMAD.MOV.U32 R17, RZ, RZ, R40 ;  /* 0x000000ffff119224 */ /* 0x000fe400078e0028 */
[----:B------:R-:W-:Y:S01]  /*6900*/  @!P1 IMAD.MOV.U32 R32, RZ, RZ, R43 ;  /* 0x000000ffff209224 */ /* 0x000fe200078e002b */
        /* <DEDUP_REMOVED lines=8> */
[----:B------:R-:W-:Y:S01]  /*6990*/  @!P1 MOV R7, R20 ;  /* 0x0000001400079202 */ /* 0x000fe20000000f00 */
[----:B------:R-:W-:Y:S01]  /*69a0*/  @!P1 FMUL.FTZ R50, R18, R8 ;  /* 0x0000000812329220 */ /* 0x000fe20000410000 */
[----:B------:R-:W-:Y:S01]  /*69b0*/  @!P1 HADD2.F32 R34, -RZ, R32.H0_H0 ;  /* 0x20000020ff229230 */ /* 0x000fe20000004100 */
[-C--:B------:R-:W-:Y:S01]  /*69c0*/  @!P1 FMUL.FTZ R47, R28, R0.reuse ;  /* 0x000000001c2f9220 */ /* 0x080fe20000410000 */
[----:B------:R-:W-:Y:S01]  /*69d0*/  @!P1 HADD2.F32 R30, -RZ, R38.H0_H0 ;  /* 0x20000026ff1e9230 */ /* 0x000fe20000004100 */
[C---:B------:R-:W-:Y:S01]  /*69e0*/  @!P1 FMUL.FTZ R4, R16.reuse, R0 ;  /* 0x0000000010049220 */ /* 0x040fe20000410000 */
[--C-:B------:R-:W-:Y:S01]  /*69f0*/  @!P1 HADD2.F32 R15, -RZ, R7.reuse.H0_H0 ;  /* 0x20000007ff0f9230 */ /* 0x100fe20000004100 */
[----:B------:R-:W-:Y:S01]  /*6a00*/  @!P1 FFMA.FTZ R47, R16, R29, -R47 ;  /* 0x0000001d102f9223 */ /* 0x000fe2000001082f */
[----:B------:R-:W-:Y:S01]  /*6a10*/  @!P1 HADD2.F32 R7, -RZ, R7.H1_H1 ;  /* 0x30000007ff079230 */ /* 0x000fe20000004100 */
[----:B------:R-:W-:Y:S01]  /*6a20*/  @!P1 FMUL.FTZ R52, R24, R2 ;  /* 0x0000000218349220 */ /* 0x000fe20000410000 */
[----:B------:R-:W-:Y:S01]  /*6a30*/  @!P1 HADD2.F32 R36, -RZ, R32.H1_H1 ;  /* 0x30000020ff249230 */ /* 0x000fe20000004100 */
[----:B------:R-:W-:Y:S01]  /*6a40*/  @!P1 FMUL.FTZ R0, R15, R8 ;  /* 0x000000080f009220 */ /* 0x000fe20000410000 */
[----:B------:R-:W-:Y:S01]  /*6a50*/  @!P1 F2FP.PACK_AB R46, R47, R46 ;  /* 0x0000002e2f2e923e */ /* 0x000fe200000000ff */
[----:B------:R-:W-:Y:S01]  /*6a60*/  @!P1 FFMA.FTZ R50, R15, R19, -R50 ;  /* 0x000000130f329223 */ /* 0x000fe20000010832 */
[----:B------:R-:W-:Y:S01]  /*6a70*/  @!P1 MOV R15, R23 ;  /* 0x00000017000f9202 */ /* 0x000fe20000000f00 */
[C---:B------:R-:W-:Y:S01]  /*6a80*/  @!P1 FMUL.FTZ R2, R7.reuse, R2 ;  /* 0x0000000207029220 */ /* 0x040fe20000410000 */
[--C-:B------:R-:W-:Y:S01]  /*6a90*/  @!P1 HADD2.F32 R8, -RZ, R14.reuse.H1_H1 ;  /* 0x3000000eff089230 */ /* 0x100fe20000004100 */
[----:B------:R-:W-:Y:S01]  /*6aa0*/  @!P1 FFMA.FTZ R52, R7, R25, -R52 ;  /* 0x0000001907349223 */ /* 0x000fe20000010834 */
[----:B------:R-:W-:Y:S01]  /*6ab0*/  @!P1 MOV R21, R46 ;  /* 0x0000002e00159202 */ /* 0x000fe20000000f00 */
[----:B------:R-:W-:Y:S01]  /*6ac0*/  @!P1 FFMA.FTZ R0, R18, R19, R0 ;  /* 0x0000001312009223 */ /* 0x000fe20000010000 */
[--C-:B------:R-:W-:Y:S01]  /*6ad0*/  @!P1 HADD2.F32 R16, -RZ, R15.reuse.H0_H0 ;  /* 0x2000000fff109230 */ /* 0x100fe20000004100 */
[----:B------:R-:W-:Y:S01]  /*6ae0*/  @!P1 FMUL.FTZ R53, R34, R8 ;  /* 0x0000000822359220 */ /* 0x000fe20000410000 */
[----:B------:R-:W-:Y:S01]  /*6af0*/  @!P1 F2FP.PACK_AB R50, R52, R50 ;  /* 0x000000323432923e */ /* 0x000fe200000000ff */
[----:B------:R-:W-:Y:S01]  /*6b00*/  @!P1 FFMA.FTZ R2, R24, R25, R2 ;  /* 0x0000001918029223 */ /* 0x000fe20000010002 */
[----:B------:R-:W-:Y:S01]  /*6b10*/  @!P1 HADD2.F32 R15, -RZ, R15.H1_H1 ;  /* 0x3000000fff0f9230 */ /* 0x000fe20000004100 */
[C---:B------:R-:W-:Y:S01]  /*6b20*/  @!P1 FMUL.FTZ R7, R16.reuse, R8 ;  /* 0x0000000810079220 */ /* 0x040fe20000410000 */
[----:B------:R-:W-:Y:S01]  /*6b30*/  @!P1 HADD2.F32 R8, -RZ, R5.H0_H0 ;  /* 0x20000005ff089230 */ /* 0x000fe20000004100 */
[----:B------:R-:W-:Y:S01]  /*6b40*/  @!P1 IMAD.MOV.U32 R5, RZ, RZ, R22 ;  /* 0x000000ffff059224 */ /* 0x000fe200078e0016 */
[----:B------:R-:W-:Y:S01]  /*6b50*/  @!P1 HADD2.F32 R14, -RZ, R14.H0_H0 ;  /* 0x2000000eff0e9230 */ /* 0x000fe20000004100 */
[----:B------:R-:W-:Y:S01]  /*6b60*/  @!P1 FFMA.FTZ R53, R16, R35, -R53 ;  /* 0x0000002310359223 */ /* 0x000fe20000010835 */
[----:B------:R-:W-:Y:S01]  /*6b70*/  @!P1 HADD2.F32 R32, -RZ, R38.H1_H1 ;  /* 0x30000026ff209230 */ /* 0x000fe20000004100 */
[----:B------:R-:W-:Y:S01]  /*6b80*/  @!P1 IMAD.MOV.U32 R20, RZ, RZ, R50 ;  /* 0x000000ffff149224 */ /* 0x000fe200078e0032 */
[--C-:B------:R-:W-:Y:S01]  /*6b90*/  @!P1 HADD2.F32 R17, -RZ, R5.reuse.H0_H0 ;  /* 0x20000005ff119230 */ /* 0x100fe20000004100 */
[----:B------:R-:W-:Y:S01]  /*6ba0*/  @!P1 FMUL.FTZ R51, R30, R14 ;  /* 0x0000000e1e339220 */ /* 0x000fe20000410000 */
[----:B------:R-:W-:Y:S01]  /*6bb0*/  @!P1 HADD2.F32 R16, -RZ, R5.H1_H1 ;  /* 0x30000005ff109230 */ /* 0x000fe20000004100 */
[----:B------:R-:W-:Y:S01]  /*6bc0*/  @!P1 FMUL.FTZ R38, R32, R6 ;  /* 0x0000000620269220 */ /* 0x000fe20000410000 */
[----:B------:R-:W-:Y:S01]  /*6bd0*/  @!P1 F2FP.PACK_AB R0, R2, R0 ;  /* 0x000000000200923e */ /* 0x000fe200000000ff */
[C---:B------:R-:W-:Y:S02]  /*6be0*/  @!P1 FMUL.FTZ R5, R17.reuse, R14 ;  /* 0x0000000e11059220 */ /* 0x040fe40000410000 */
[----:B------:R-:W-:Y:S01]  /*6bf0*/  @!P1 FMUL.FTZ R14, R36, R8 ;  /* 0x00000008240e9220 */ /* 0x000fe20000410000 */
[----:B------:R-:W-:Y:S01]  /*6c00*/  @!P1 MOV R40, R0 ;  /* 0x0000000000289202 */ /* 0x000fe20000000f00 */
[----:B------:R-:W-:Y:S02]  /*6c10*/  @!P1 FFMA.FTZ R17, R17, R31, -R51 ;  /* 0x0000001f11119223 */ /* 0x000fe40000010833 */
[----:B------:R-:W-:Y:S02]  /*6c20*/  @!P1 FFMA.FTZ R38, R16, R33, -R38 ;  /* 0x0000002110269223 */ /* 0x000fe40000010826 */
[C---:B------:R-:W-:Y:S02]  /*6c30*/  @!P1 FFMA.FTZ R14, R15.reuse, R37, -R14 ;  /* 0x000000250f0e9223 */ /* 0x040fe4000001080e */
[----:B------:R-:W-:Y:S01]  /*6c40*/  @!P1 FFMA.FTZ R3, R26, R27, R3 ;  /* 0x0000001b1a039223 */ /* 0x000fe20000010003 */
[----:B------:R-:W-:Y:S01]  /*6c50*/  @!P1 F2FP.PACK_AB R17, R38, R17 ;  /* 0x000000112611923e */ /* 0x000fe200000000ff */
[----:B------:R-:W-:Y:S01]  /*6c60*/  @!P1 FMUL.FTZ R6, R16, R6 ;  /* 0x0000000610069220 */ /* 0x000fe20000410000 */
[----:B------:R-:W-:Y:S01]  /*6c70*/  @!P1 F2FP.PACK_AB R14, R14, R53 ;  /* 0x000000350e0e923e */ /* 0x000fe200000000ff */
[----:B------:R-:W-:Y:S02]  /*6c80*/  @!P1 FFMA.FTZ R4, R28, R29, R4 ;  /* 0x0000001d1c049223 */ /* 0x000fe40000010004 */
[----:B------:R-:W-:Y:S01]  /*6c90*/  @!P1 IMAD.MOV.U32 R22, RZ, RZ, R17 ;  /* 0x000000ffff169224 */ /* 0x000fe200078e0011 */
[----:B------:R-:W-:Y:S01]  /*6ca0*/  @!P1 MOV R23, R14 ;  /* 0x0000000e00179202 */ /* 0x000fe20000000f00 */
[----:B------:R-:W-:Y:S01]  /*6cb0*/  @!P1 FFMA.FTZ R5, R30, R31, R5 ;  /* 0x0000001f1e059223 */ /* 0x000fe20000010005 */
[----:B------:R-:W-:Y:S01]  /*6cc0*/  @!P1 F2FP.PACK_AB R3, R4, R3 ;  /* 0x000000030403923e */ /* 0x000fe200000000ff */
[----:B------:R-:W-:Y:S02]  /*6cd0*/  @!P1 FMUL.FTZ R8, R15, R8 ;  /* 0x000000080f089220 */ /* 0x000fe40000410000 */
[----:B------:R1:W-:Y:S01]  /*6ce0*/  ST.E.128 [R48.64], R20 ;  /* 0x0000001430007985 */ /* 0x0003e2000c101d16 */
[----:B------:R-:W-:Y:S02]  /*6cf0*/  @!P1 FFMA.FTZ R6, R32, R33, R6 ;  /* 0x0000002120069223 */ /* 0x000fe40000010006 */
[----:B------:R-:W-:Y:S02]  /*6d00*/  @!P1 FFMA.FTZ R7, R34, R35, R7 ;  /* 0x0000002322079223 */ /* 0x000fe40000010007 */
[----:B------:R-:W-:Y:S01]  /*6d10*/  @!P1 FFMA.FTZ R8, R36, R37, R8 ;  /* 0x0000002524089223 */ /* 0x000fe20000010008 */
[----:B------:R-:W-:Y:S01]  /*6d20*/  @!P1 F2FP.PACK_AB R5, R6, R5 ;  /* 0x000000050605923e */ /* 0x000fe200000000ff */
[----:B------:R-:W-:Y:S03]  /*6d30*/  @!P1 IMAD.MOV.U32 R41, RZ, RZ, R3 ;  /* 0x000000ffff299224 */ /* 0x000fe600078e0003 */
[----:B------:R-:W-:Y:S02]  /*6d40*/  @!P1 F2FP.PACK_AB R7, R8, R7 ;  /* 0x000000070807923e */ /* 0x000fe400000000ff */
[----:B------:R-:W-:Y:S02]  /*6d50*/  @!P1 MOV R42, R5 ;  /* 0x00000005002a9202 */ /* 0x000fe40000000f00 */
[----:B------:R-:W-:Y:S01]  /*6d60*/  @!P1 MOV R43, R7 ;  /* 0x00000007002b9202 */ /* 0x000fe20000000f00 */
[----:B------:R-:W-:-:S05]  /*6d70*/  @P0 BRA `(.L_x_618) ;  /* 0x0000046000000947 */ /* 0x000fca0003800000 */
[C---:B------:R-:W-:Y:S04]  /*6d80*/  LEA R2, P0, R39.reuse, R44, 0x1 ;  /* 0x0000002c27027211 */ /* 0x040fe800078008ff */
[----:B------:R-:W-:Y:S05]  /*6d90*/  LEA.HI.X.SX32 R3, R39, R45, 0x1, P0 ;  /* 0x0000002d27037211 */ /* 0x000fea00000f0eff */
[----:B------:R3:W-:Y:S01]  /*6da0*/  ST.E.128 [R2.64], R40 ;  /* 0x0000002802007985 */ /* 0x0007e2000c101d16 */
[----:B------:R-:W-:-:S05]  /*6db0*/  BRA `(.L_x_618) ;  /* 0x0000042000007947 */ /* 0x000fca0003800000 */
.L_x_596:
        /* <DEDUP_REMOVED lines=19> */
.L_x_628:
[----:B-123--:R-:W-:Y:S05]  /*6ef0*/  BSYNC B0 ;  /* 0x0000000000007941 */ /* 0x00efea0003800000 */
.L_x_627:
        /* <DEDUP_REMOVED lines=15> */
.L_x_630:
[----:B------:R-:W-:Y:S05]  /*6ff0*/  BSYNC B0 ;  /* 0x0000000000007941 */ /* 0x000fea0003800000 */
.L_x_629:
        /* <DEDUP_REMOVED lines=15> */
.L_x_632:
[----:B------:R-:W-:Y:S05]  /*70f0*/  BSYNC B0 ;  /* 0x0000000000007941 */ /* 0x000fea0003800000 */
.L_x_631:
[----:B-12---:R-:W1:Y:S01]  /*7100*/  SHFL.IDX PT, R162, R162, 0x3, 0x181f ;  /* 0x00781f00a2a27f89 */ /* 0x006e6200000e0000 */
[----:B------:R-:W-:Y:S03]  /*7110*/  ISETP.GE.AND P0, PT, R0, 0x61, PT ;  /* 0x000000610000780c */ /* 0x000fe60003f06270 */
[----:B------:R-:W2:Y:S10]  /*7120*/  SHFL.IDX PT, R163, R163, 0x3, 0x181f ;  /* 0x00781f00a3a37f89 */ /* 0x000eb400000e0000 */
[----:B------:R-:W-:-:S05]  /*7130*/  @!P0 BRA `(.L_x_618) ;  /* 0x000000a000008947 */ /* 0x000fca0003800000 */
[----:B---3--:R-:W3:Y:S01]  /*7140*/  @!P5 LDS.128 R4, [R133+0xb100] ;  /* 0x00b100008504d984 */ /* 0x008ee20000000c00 */
[CC--:B--2---:R-:W-:Y:S04]  /*7150*/  @!P5 LEA R14, P0, R10.reuse, R163.reuse, 0x1 ;  /* 0x000000a30a0ed211 */ /* 0x0c4fe800078008ff */
[-C--:B-1----:R-:W-:Y:S02]  /*7160*/  @!P5 LEA.HI.X R15, R10, R162.reuse, R11, 0x1, P0 ;  /* 0x000000a20a0fd211 */ /* 0x082fe400000f0c0b */
[----:B------:R-:W-:Y:S11]  /*7170*/  ISETP.GE.AND P0, PT, R137, c[0x0][0x1d4], PT ;  /* 0x0000750089007a0c */ /* 0x000ff60003f06270 */
[----:B------:R-:W-:Y:S02]  /*7180*/  @!UPT UIADD3 URZ, URZ, URZ, URZ ;  /* 0x0000003f3f3ff290 */ /* 0x000fe4000fffe03f */
[C---:B------:R-:W-:Y:S04]  /*7190*/  @!P0 LEA R2, P1, R130.reuse, R163, 0x1 ;  /* 0x000000a382028211 */ /* 0x040fe800078208ff */
[----:B----4-:R-:W-:Y:S01]  /*71a0*/  @!P0 LEA.HI.X R3, R130, R162, R109, 0x1, P1 ;  /* 0x000000a282038211 */ /* 0x010fe200008f0c6d */
[----:B---3--:R-:W-:Y:S04]  /*71b0*/  @!P5 ST.E.128 [R14.64], R4 ;  /* 0x000000040e00d985 */ /* 0x008fe8000c101d16 */
[----:B------:R-:W1:Y:S04]  /*71c0*/  @!P0 LDS.128 R4, [R133+0xf100] ;  /* 0x00f1000085048984 */ /* 0x000e680000000c00 */
[----:B-1----:R1:W-:Y:S02]  /*71d0*/  @!P0 ST.E.128 [R2.64], R4 ;  /* 0x0000000402008985 */ /* 0x0023e4000c101d16 */
.L_x_618:
[----:B------:R-:W-:Y:S05]  /*71e0*/  BSYNC B2 ;  /* 0x0000000000027941 */ /* 0x000fea0003800000 */
.L_x_595:
[----:B------:R-:W-:Y:S01]  /*71f0*/  IMAD.IADD R79, R83, 0x1, -R79 ;  /* 0x00000001534f7824 */ /* 0x000fe200078e0a4f */
[----:B------:R-:W-:Y:S01]  /*7200*/  LEA R14, P0, R132, R154, 0x7 ;  /* 0x0000009a840e7211 */ /* 0x000fe200078038ff */
[----:B------:R-:W-:Y:S01]  /*7210*/  BSSY B0, `(.L_x_633) ;  /* 0x0000057000007945 */ /* 0x000fe20003800000 */
[----:B------:R-:W-:Y:S02]  /*7220*/  ISETP.NE.AND P6, PT, R140, RZ, PT ;  /* 0x000000ff8c00720c */ /* 0x000fe40003fc5270 */
[C---:B------:R-:W-:Y:S02]  /*7230*/  ISETP.GE.AND P2, PT, R79.reuse, 0x21, PT ;  /* 0x000000214f00780c */ /* 0x040fe40003f46270 */
[C---:B------:R-:W-:Y:S02]  /*7240*/  ISETP.GE.AND P1, PT, R79.reuse, 0x41, PT ;  /* 0x000000414f00780c */ /* 0x040fe40003f26270 */
        /* <DEDUP_REMOVED lines=61> */
[C---:B----4-:R-:W-:Y:S01]  /*7620*/  IMAD.WIDE.U32 R4, R115.reuse, c[0x0][0x218], R2 ;  /* 0x0000860073047a25 */ /* 0x050fe200078e0002 */
        /* <DEDUP_REMOVED lines=21> */
.L_x_634:
[----:B------:R-:W-:Y:S05]  /*7780*/  BSYNC B0 ;  /* 0x0000000000007941 */ /* 0x000fea0003800000 */
.L_x_633:
        /* <DEDUP_REMOVED lines=15> */
.L_x_636:
[----:B------:R-:W-:Y:S05]  /*7880*/  BSYNC B0 ;  /* 0x0000000000007941 */ /* 0x000fea0003800000 */
.L_x_635:
        /* <DEDUP_REMOVED lines=15> */
.L_x_638:
[----:B------:R-:W-:Y:S05]  /*7980*/  BSYNC B0 ;  /* 0x0000000000007941 */ /* 0x000fea0003800000 */
.L_x_637:
        /* <DEDUP_REMOVED lines=15> */
.L_x_640:
[----:B------:R-:W-:Y:S05]  /*7a80*/  BSYNC B0 ;  /* 0x0000000000007941 */ /* 0x000fea0003800000 */
.L_x_639:
        /* <DEDUP_REMOVED lines=37> */
.L_x_594:
[----:B-12---:R-:W-:Y:S01]  /*7ce0*/  UIADD3 UR6, UR14, 0x7f, URZ ;  /* 0x0000007f0e067890 */ /* 0x006fe2000fffe03f */
[----:B------:R-:W-:Y:S01]  /*7cf0*/  PLOP3.LUT P2, PT, PT, PT, PT, 0x80, 0x0 ;  /* 0x000000000000781c */ /* 0x000fe20003f4f070 */
[----:B------:R-:W-:Y:S01]  /*7d00*/  ULDC.64 UR4, c[0x0][0x2c8] ;  /* 0x0000b20000047ab9 */ /* 0x000fe20000000a00 */
[----:B------:R-:W-:Y:S01]  /*7d10*/  IMAD.MOV.U32 R3, RZ, RZ, RZ ;  /* 0x000000ffff037224 */ /* 0x000fe200078e00ff */
[----:B------:R-:W-:Y:S01]  /*7d20*/  UIMAD.WIDE.U32 UR18, UR6, UR4, URZ ;  /* 0x00000004061272a5 */ /* 0x000fe2000f8e003f */
[----:B------:R-:W-:Y:S01]  /*7d30*/  IMAD.MOV.U32 R114, RZ, RZ, RZ ;  /* 0x000000ffff727224 */ /* 0x000fe200078e00ff */
[----:B------:R-:W-:Y:S01]  /*7d40*/  MOV R4, RZ ;  /* 0x000000ff00047202 */ /* 0x000fe20000000f00 */
[----:B------:R-:W-:Y:S01]  /*7d50*/  IMAD.MOV.U32 R112, RZ, RZ, RZ ;  /* 0x000000ffff707224 */ /* 0x000fe200078e00ff */
[----:B------:R-:W-:Y:S01]  /*7d60*/  @UP2 USHF.R.U32.HI UR6, URZ, UR5, UR19 ;  /* 0x000000053f062299 */ /* 0x000fe20008011613 */
[----:B------:R-:W-:Y:S01]  /*7d70*/  CS2R R118, SRZ ;  /* 0x0000000000767805 */ /* 0x000fe2000001ff00 */
[----:B------:R-:W-:Y:S01]  /*7d80*/  CS2R R116, SRZ ;  /* 0x0000000000747805 */ /* 0x000fe2000001ff00 */
[----:B------:R-:W-:Y:S01]  /*7d90*/  CS2R R110, SRZ ;  /* 0x00000000006e7805 */ /* 0x000fe2000001ff00 */
[----:B------:R-:W-:Y:S01]  /*7da0*/  UIADD3 UR6, UR9, UR6, URZ ;  /* 0x0000000609067290 */ /* 0x000fe2000fffe03f */
[----:B------:R-:W-:Y:S01]  /*7db0*/  CS2R R108, SRZ ;  /* 0x00000000006c7805 */ /* 0x000fe2000001ff00 */
[----:B------:R-:W-:Y:S01]  /*7dc0*/  CS2R R106, SRZ ;  /* 0x00000000006a7805 */ /* 0x000fe2000001ff00 */
[----:B------:R-:W-:Y:S01]  /*7dd0*/  CS2R R104, SRZ ;  /* 0x0000000000687805 */ /* 0x000fe2000001ff00 */
        /* <DEDUP_REMOVED lines=8> */
[----:B------:R-:W-:Y:S01]  /*7e60*/  USHF.R.S32.HI UR4, URZ, 0x7, UR4 ;  /* 0x000000073f047899 */ /* 0x000fe20008011404 */
[----:B------:R-:W-:Y:S01]  /*7e70*/  CS2R R94, SRZ ;  /* 0x00000000005e7805 */ /* 0x000fe2000001ff00 */
[----:B------:R-:W-:Y:S01]  /*7e80*/  CS2R R92, SRZ ;  /* 0x00000000005c7805 */ /* 0x000fe2000001ff00 */
[----:B------:R-:W-:Y:S01]  /*7e90*/  CS2R R90, SRZ ;  /* 0x00000000005a7805 */ /* 0x000fe2000001ff00 */
[----:B------:R-:W-:Y:S01]  /*7ea0*/  UISETP.LT.AND UP0, UPT, UR10, UR4, UPT ;  /* 0x000000040a00728c */ /* 0x000fe2000bf01270 */
[----:B------:R-:W-:Y:S01]  /*7eb0*/  CS2R R88, SRZ ;  /* 0x0000000000587805 */ /* 0x000fe2000001ff00 */
[----:B-----5:R-:W-:Y:S01]  /*7ec0*/  CS2R R86, SRZ ;  /* 0x0000000000567805 */ /* 0x020fe2000001ff00 */
        /* <DEDUP_REMOVED lines=9> */
[----:B------:R-:W-:Y:S01]  /*7f60*/  MOV R72, RZ ;  /* 0x000000ff00487202 */ /* 0x000fe20000000f00 */
[----:B------:R-:W-:Y:S01]  /*7f70*/  CS2R R70, SRZ ;  /* 0x0000000000467805 */ /* 0x000fe2000001ff00 */
[----:B------:R-:W-:Y:S01]  /*7f80*/  PLOP3.LUT P0, PT, PT, PT, UP0, 0x80, 0x0 ;  /* 0x000000000000781c */ /* 0x000fe20003f0f008 */
[----:B------:R-:W-:Y:S01]  /*7f90*/  CS2R R68, SRZ ;  /* 0x0000000000447805 */ /* 0x000fe2000001ff00 */
[----:B------:R-:W-:Y:S01]  /*7fa0*/  CS2R R126, SRZ ;  /* 0x00000000007e7805 */ /* 0x000fe2000001ff00 */
[----:B------:R-:W-:Y:S01]  /*7fb0*/  CS2R R124, SRZ ;  /* 0x00000000007c7805 */ /* 0x000fe2000001ff00 */
[----:B------:R-:W-:Y:S01]  /*7fc0*/  CS2R R130, SRZ ;  /* 0x0000000000827805 */ /* 0x000fe2000001ff00 */
[----:B------:R-:W-:Y:S01]  /*7fd0*/  CS2R R128, SRZ ;  /* 0x0000000000807805 */ /* 0x000fe2000001ff00 */
[----:B------:R-:W-:-:S07]  /*7fe0*/  IMAD.MOV.U32 R8, RZ, RZ, RZ ;  /* 0x000000ffff087224 */ /* 0x000fce00078e00ff */
[----:B------:R-:W-:Y:S05]  /*7ff0*/  @!P0 BRA `(.L_x_642) ;  /* 0x0001203000008947 */ /* 0x000fea0003800000 */
[----:B------:R-:W-:Y:S02]  /*8000*/  ULDC.64 UR4, c[0x0][0x340] ;  /* 0x0000d00000047ab9 */ /* 0x000fe40000000a00 */
[----:B------:R-:W-:Y:S02]  /*8010*/  UISETP.NE.U32.AND UP0, UPT, URZ, UR4, UPT ;  /* 0x000000043f00728c */ /* 0x000fe4000bf05070 */
        /* <DEDUP_REMOVED lines=9> */
[----:B------:R-:W-:Y:S02]  /*80b0*/  ULDC.64 UR4, c[0x0][0x2b0] ;  /* 0x0000ac0000047ab9 */ /* 0x000fe40000000a00 */
[----:B------:R-:W-:Y:S01]  /*80c0*/  LEA.HI R6, R5, R73, RZ, 0x3 ;  /* 0x0000004905067211 */ /* 0x000fe200078f18ff */
[----:B------:R1:W2:Y:S04]  /*80d0*/  @P0 LDG.E R0, [R2.64] ;  /* 0x0000001602000981 */ /* 0x0002a8000c1e1900 */
[----:B------:R-:W-:Y:S01]  /*80e0*/  BAR.SYNC.DEFER_BLOCKING 0x0 ;  /* 0x0000000000007b1d */ /* 0x000fe20000010000 */
[----:B------:R-:W-:Y:S01]  /*80f0*/  ISETP.NE.AND P1, PT, R235, 0x1, PT ;  /* 0x00000001eb00780c */ /* 0x000fe20003f25270 */
[----:B------:R-:W-:-:S02]  /*8100*/  IMAD.MOV.U32 R237, RZ, RZ, RZ ;  /* 0x000000ffffed7224 */ /* 0x000fc400078e00ff */
[----:B-1----:R-:W-:Y:S02]  /*8110*/  IMAD.U32 R2, RZ, RZ, UR10 ;  /* 0x0000000aff027e24 */ /* 0x002fe4000f8e00ff */
[----:B--2---:R1:W2:Y:S02]  /*8120*/  @P0 R2UR UR7, R0 ;  /* 0x00000000000703c2 */ /* 0x0042a400000e0000 */
[----:B--2---:R-:W-:Y:S02]  /*8130*/  @!UP0 UMOV UR7, UR21 ;  /* 0x0000001500078c82 */ /* 0x004fe40008000000 */
[----:B------:R-:W-:Y:S02]  /*8140*/  USHF.R.S32.HI UR6, URZ, 0x1f, UR7 ;  /* 0x0000001f3f067899 */ /* 0x000fe40008011407 */
[----:B------:R-:W-:Y:S02]  /*8150*/  UIMAD.WIDE.U32 UR18, UR7, UR4, URZ ;  /* 0x00000004071272a5 */ /* 0x000fe4000f8e003f */
[----:B------:R-:W-:-:S04]  /*8160*/  UIMAD UR6, UR6, UR4, URZ ;  /* 0x00000004060672a4 */ /* 0x000fc8000f8e023f */
[----:B------:R-:W-:-:S04]  /*8170*/  UIMAD UR5, UR7, UR5, UR6 ;  /* 0x00000005070572a4 */ /* 0x000fc8000f8e0206 */
[----:B------:R-:W-:Y:S01]  /*8180*/  UIADD3 UR8, UR19, UR5, URZ ;  /* 0x0000000513087290 */ /* 0x000fe2000fffe03f */
[----:B-1----:R-:W-:Y:S01]  /*8190*/  LOP3.LUT R0, R6, 0xfffffff8, RZ, 0xc0, !PT ;  /* 0xfffffff806007812 */ /* 0x002fe200078ec0ff */
[----:B------:R-:W-:Y:S01]  /*81a0*/  USHF.R.S32.HI UR6, URZ, 0x1f, UR17 ;  /* 0x0000001f3f067899 */ /* 0x000fe20008011411 */
[----:B------:R-:W-:Y:S01]  /*81b0*/  SHF.R.S32.HI R6, RZ, 0x3, R6 ;  /* 0x00000003ff067819 */ /* 0x000fe20000011406 */
[----:B------:R-:W-:Y:S02]  /*81c0*/  ULDC.64 UR4, c[0x0][0x178] ;  /* 0x00005e0000047ab9 */ /* 0x000fe40000000a00 */
[----:B------:R-:W-:-:S04]  /*81d0*/  IMAD.IADD R0, R73, 0x1, -R0 ;  /* 0x0000000149007824 */ /* 0x000fc800078e0a00 */
[----:B------:R-:W-:-:S04]  /*81e0*/  IMAD R236, R0, 0x20, R6 ;  /* 0x0000002000ec7824 */ /* 0x000fc800078e0206 */
[----:B------:R-:W-:-:S05]  /*81f0*/  IMAD R2, R2, 0x80, R236 ;  /* 0x0000008002027824 */ /* 0x000fca00078e02ec */
        /* <DEDUP_REMOVED lines=18> */
[C---:B------:R-:W-:Y:S01]  /*8320*/  IMAD.SHL.U32 R14, R6.reuse, 0x40, RZ ;  /* 0x00000040060e7824 */ /* 0x040fe200078e00ff */
[----:B------:R-:W-:Y:S01]  /*8330*/  ULDC.64 UR6, c[0x0][0x348] ;  /* 0x0000d20000067ab9 */ /* 0x000fe20000000a00 */
[----:B------:R-:W-:Y:S01]  /*8340*/  IADD3 R16, R6, UR14, RZ ;  /* 0x0000000e06107c10 */ /* 0x000fe2000fffe0ff */
[----:B------:R-:W-:Y:S01]  /*8350*/  UISETP.NE.U32.AND UP0, UPT, URZ, UR6, UPT ;  /* 0x000000063f00728c */ /* 0x000fe2000bf05070 */
[----:B------:R-:W-:Y:S01]  /*8360*/  IMAD.SHL.U32 R244, R0, 0x8, RZ ;  /* 0x0000000800f47824 */ /* 0x000fe200078e00ff */
[----:B------:R-:W-:Y:S01]  /*8370*/  ULDC.64 UR4, c[0x0][0x1b8] ;  /* 0x00006e0000047ab9 */ /* 0x000fe20000000a00 */
[----:B------:R-:W-:Y:S01]  /*8380*/  LEA.HI R12, R5, R73, RZ, 0x6 ;  /* 0x00000049050c7211 */ /* 0x000fe200078f30ff */
[----:B------:R-:W-:Y:S01]  /*8390*/  UISETP.NE.AND.EX UP0, UPT, URZ, UR7, UPT, UP0 ;  /* 0x000000073f00728c */ /* 0x000fe2000bf05300 */
[----:B------:R-:W-:Y:S01]  /*83a0*/  @P1 IMAD.HI.U32 R4, R3, c[0x0][0x2c8], RZ ;  /* 0x0000b20003041a27 */ /* 0x000fe200078e00ff */
[----:B------:R-:W-:Y:S01]  /*83b0*/  UIADD3 UR25, UR25, UR17, URZ ;  /* 0x0000001119197290 */ /* 0x000fe2000fffe03f */
[----:B------:R-:W-:Y:S01]  /*83c0*/  LOP3.LUT R14, R14, 0x1c0, RZ, 0xc0, !PT ;  /* 0x000001c00e0e7812 */ /* 0x000fe200078ec0ff */
[----:B------:R-:W-:Y:S01]  /*83d0*/  UIMAD UR6, UR12, UR4, URZ ;  /* 0x000000040c0672a4 */ /* 0x000fe2000f8e023f */
[----:B------:R-:W-:Y:S01]  /*83e0*/  IMAD.MOV R2, RZ, RZ, -R2 ;  /* 0x000000ffff027224 */ /* 0x000fe200078e0a02 */
[----:B------:R-:W-:Y:S01]  /*83f0*/  USHF.R.S32.HI UR7, URZ, 0x1f, UR21 ;  /* 0x0000001f3f077899 */ /* 0x000fe20008011415 */
[----:B------:R-:W-:Y:S01]  /*8400*/  IMAD.SHL.U32 R12, R12, 0x8, RZ ;  /* 0x000000080c0c7824 */ /* 0x000fe200078e00ff */
[----:B------:R-:W-:Y:S01]  /*8410*/  UIMAD UR6, UR13, UR5, UR6 ;  /* 0x000000050d0672a4 */ /* 0x000fe2000f8e0206 */
[----:B------:R-:W-:Y:S01]  /*8420*/  IMAD R238, R2, c[0x0][0x2b8], R238 ;  /* 0x0000ae0002ee7a24 */ /* 0x000fe200078e02ee */
[----:B------:R-:W-:Y:S01]  /*8430*/  UIMAD.WIDE.U32 UR24, UR13, UR4, UR24 ;  /* 0x000000040d1872a5 */ /* 0x000fe2000f8e0018 */
[--C-:B-1----:R-:W-:Y:S01]  /*8440*/  IMAD.MOV.U32 R8, RZ, RZ, R3.reuse ;  /* 0x000000ffff087224 */ /* 0x102fe200078e0003 */
[----:B------:R-:W-:Y:S01]  /*8450*/  USEL UR7, UR7, URZ, !UP0 ;  /* 0x0000003f07077287 */ /* 0x000fe2000c000000 */
[----:B------:R-:W-:Y:S01]  /*8460*/  @P0 SHF.R.U32.HI R8, RZ, c[0x0][0x2cc], R4 ;  /* 0x0000b300ff080a19 */ /* 0x000fe20000011604 */
[----:B------:R-:W-:Y:S01]  /*8470*/  ULDC.64 UR4, c[0x0][0x1c0] ;  /* 0x0000700000047ab9 */ /* 0x000fe20000000a00 */
[----:B------:R-:W-:Y:S01]  /*8480*/  SHF.R.U32.HI R13, RZ, 0x3, R14 ;  /* 0x00000003ff0d7819 */ /* 0x000fe2000001160e */
[----:B------:R-:W-:Y:S01]  /*8490*/  USEL UR9, UR21, URZ, !UP0 ;  /* 0x0000003f15097287 */ /* 0x000fe2000c000000 */
[--C-:B------:R-:W-:Y:S01]  /*84a0*/  SHF.R.S32.HI R7, RZ, 0x1f, R8.reuse ;  /* 0x0000001fff077819 */ /* 0x100fe20000011408 */
[----:B------:R-:W-:Y:S01]  /*84b0*/  UIMAD UR7, UR7, UR4, URZ ;  /* 0x00000004070772a4 */ /* 0x000fe2000f8e023f */
[----:B------:R-:W-:Y:S01]  /*84c0*/  IMAD.MOV R4, RZ, RZ, -R8 ;  /* 0x000000ffff047224 */ /* 0x000fe200078e0a08 */
[----:B------:R-:W-:Y:S01]  /*84d0*/  UIADD3 UR25, UR25, UR6, URZ ;  /* 0x0000000619197290 */ /* 0x000fe2000fffe03f */
[----:B------:R-:W-:Y:S01]  /*84e0*/  LOP3.LUT R12, R12, 0xfffffe00, RZ, 0xc0, !PT ;  /* 0xfffffe000c0c7812 */ /* 0x000fe200078ec0ff */
[----:B------:R-:W-:Y:S01]  /*84f0*/  UIMAD UR5, UR9, UR5, UR7 ;  /* 0x00000005090572a4 */ /* 0x000fe2000f8e0207 */
[----:B------:R-:W-:Y:S01]  /*8500*/  IMAD R7, R7, c[0x0][0x1b0], RZ ;  /* 0x00006c0007077a24 */ /* 0x000fe200078e02ff */
[----:B------:R-:W-:Y:S01]  /*8510*/  UIMAD.WIDE.U32 UR24, UR9, UR4, UR24 ;  /* 0x00000004091872a5 */ /* 0x000fe2000f8e0018 */
[----:B------:R-:W-:Y:S01]  /*8520*/  IMAD R4, R4, c[0x0][0x2c4], R3 ;  /* 0x0000b10004047a24 */ /* 0x000fe200078e0203 */
[----:B------:R-:W-:Y:S01]  /*8530*/  ULDC UR17, c[0x0][0x2c4] ;  /* 0x0000b10000117ab9 */ /* 0x000fe20000000800 */
[----:B------:R-:W-:Y:S01]  /*8540*/  IMAD R7, R8, c[0x0][0x1b4], R7 ;  /* 0x00006d0008077a24 */ /* 0x000fe200078e0207 */
[----:B------:R-:W-:Y:S01]  /*8550*/  UIADD3 UR5, UR25, UR5, URZ ;  /* 0x0000000519057290 */ /* 0x000fe2000fffe03f */
[----:B------:R-:W-:Y:S01]  /*8560*/  IADD3 R3, R16, 0x60, RZ ;  /* 0x0000006010037810 */ /* 0x000fe20007ffe0ff */
[----:B------:R-:W-:Y:S01]  /*8570*/  IMAD.U32 R11, RZ, RZ, UR25 ;  /* 0x00000019ff0b7e24 */ /* 0x000fe2000f8e00ff */
[----:B------:R-:W-:Y:S01]  /*8580*/  UIMAD UR17, UR20, UR17, URZ ;  /* 0x00000011141172a4 */ /* 0x000fe2000f8e023f */
[----:B------:R-:W-:Y:S01]  /*8590*/  IMAD.U32 R10, RZ, RZ, UR24 ;  /* 0x00000018ff0a7e24 */ /* 0x000fe2000f8e00ff */
[----:B------:R-:W-:Y:S01]  /*85a0*/  ULEA UR24, UR10, 0xffffff80, 0x7 ;  /* 0xffffff800a187891 */ /* 0x000fe2000f8e383f */
[----:B------:R-:W-:Y:S01]  /*85b0*/  IMAD.U32 R11, RZ, RZ, UR5 ;  /* 0x00000005ff0b7e24 */ /* 0x000fe2000f8e00ff */
[----:B------:R-:W-:Y:S01]  /*85c0*/  ULDC.64 UR4, c[0x0][0x1e8] ;  /* 0x00007a0000047ab9 */ /* 0x000fe20000000a00 */
[----:B------:R-:W-:Y:S01]  /*85d0*/  IMAD.WIDE.U32 R30, R238, c[0x0][0x1e0], RZ ;  /* 0x00007800ee1e7a25 */ /* 0x000fe200078e00ff */
[----:B------:R-:W-:Y:S01]  /*85e0*/  ISETP.GE.AND P3, PT, R16, UR17, PT ;  /* 0x0000001110007c0c */ /* 0x000fe2000bf66270 */
[----:B------:R-:W-:Y:S01]  /*85f0*/  UIMAD.WIDE.U32 UR26, UR13, UR4, URZ ;  /* 0x000000040d1a72a5 */ /* 0x000fe2000f8e003f */
[----:B------:R-:W-:Y:S01]  /*8600*/  ISETP.GE.AND P5, PT, R3, UR17, PT ;  /* 0x0000001103007c0c */ /* 0x000fe2000bfa6270 */
[----:B------:R-:W-:Y:S01]  /*8610*/  IMAD.WIDE.U32 R8, R8, c[0x0][0x1b0], R10 ;  /* 0x00006c0008087a25 */ /* 0x000fe200078e000a */
[----:B------:R-:W-:Y:S01]  /*8620*/  SHF.R.S32.HI R10, RZ, 0x1f, R4 ;  /* 0x0000001fff0a7819 */ /* 0x000fe20000011404 */
[----:B------:R-:W-:Y:S01]  /*8630*/  UIMAD UR4, UR12, UR4, URZ ;  /* 0x000000040c0472a4 */ /* 0x000fe2000f8e023f */
[----:B------:R-:W-:Y:S01]  /*8640*/  SHF.R.S32.HI R11, RZ, 0x1f, R238 ;  /* 0x0000001fff0b7819 */ /* 0x000fe200000114ee */
[----:B------:R-:W-:Y:S01]  /*8650*/  IMAD.IADD R9, R9, 0x1, R7 ;  /* 0x0000000109097824 */ /* 0x000fe200078e0207 */
[----:B------:R-:W-:Y:S01]  /*8660*/  IADD3 R7, R16, 0x20, RZ ;  /* 0x0000002010077810 */ /* 0x000fe20007ffe0ff */
[----:B------:R-:W-:Y:S01]  /*8670*/  IMAD R10, R10, c[0x0][0x1a8], RZ ;  /* 0x00006a000a0a7a24 */ /* 0x000fe200078e02ff */
[----:B------:R-:W-:Y:S01]  /*8680*/  UIMAD UR4, UR13, UR5, UR4 ;  /* 0x000000050d0472a4 */ /* 0x000fe2000f8e0204 */
[C---:B------:R-:W-:Y:S01]  /*8690*/  IMAD.WIDE.U32 R8, R4.reuse, c[0x0][0x1a8], R8 ;  /* 0x00006a0004087a25 */ /* 0x040fe200078e0008 */
[----:B------:R-:W-:Y:S01]  /*86a0*/  ISETP.GE.AND P4, PT, R7, UR17, PT ;  /* 0x0000001107007c0c */ /* 0x000fe2000bf86270 */
[----:B------:R-:W-:Y:S01]  /*86b0*/  UIADD3 UR24, UR11, -UR24, URZ ;  /* 0x800000180b187290 */ /* 0x000fe2000fffe03f */
[----:B------:R-:W-:Y:S01]  /*86c0*/  P2R R15, PR, RZ, 0x20 ;  /* 0x00000020ff0f7803 */ /* 0x000fe20000000000 */
[----:B------:R-:W-:Y:S01]  /*86d0*/  IMAD R10, R4, c[0x0][0x1ac], R10 ;  /* 0x00006b00040a7a24 */ /* 0x000fe200078e020a */
[----:B------:R-:W-:Y:S01]  /*86e0*/  LEA R19, P0, R8, c[0x0][0x160], 0x1 ;  /* 0x0000580008137a11 */ /* 0x000fe200078008ff */
[----:B------:R-:W-:Y:S01]  /*86f0*/  IMAD R3, R11, c[0x0][0x1e0], RZ ;  /* 0x000078000b037a24 */ /* 0x000fe200078e02ff */
[----:B------:R-:W-:Y:S01]  /*8700*/  IADD3 R4, R16, 0x40, RZ ;  /* 0x0000004010047810 */ /* 0x000fe20007ffe0ff */
[----:B------:R-:W-:Y:S01]  /*8710*/  IMAD.IADD R10, R9, 0x1, R10 ;  /* 0x00000001090a7824 */ /* 0x000fe200078e020a */
[----:B------:R-:W-:Y:S01]  /*8720*/  LOP3.LUT R9, R14, 0x38, R244, 0xf8, !PT ;  /* 0x000000380e097812 */ /* 0x000fe200078ef8f4 */
[----:B------:R-:W-:Y:S01]  /*8730*/  SHFL.IDX PT, R28, R19, RZ, 0x181f ;  /* 0x00181fff131c7589 */ /* 0x000fe200000e0000 */
[----:B------:R-:W-:Y:S01]  /*8740*/  ISETP.GE.AND P6, PT, R4, UR17, PT ;  /* 0x0000001104007c0c */ /* 0x000fe2000bfc6270 */
[----:B------:R-:W-:Y:S01]  /*8750*/  IMAD R3, R238, c[0x0][0x1e4], R3 ;  /* 0x00007900ee037a24 */ /* 0x000fe200078e0203 */
[----:B------:R-:W-:Y:S01]  /*8760*/  LEA.HI.X R10, R8, c[0x0][0x164], R10, 0x1, P0 ;  /* 0x00005900080a7a11 */ /* 0x000fe200000f0c0a */
[----:B------:R-:W-:Y:S01]  /*8770*/  SHFL.IDX PT, R24, R19, 0x1, 0x181f ;  /* 0x00381f0013187f89 */ /* 0x000fe200000e0000 */
[C---:B------:R-:W-:Y:S01]  /*8780*/  IADD3 R8, R244.reuse, 0x40, RZ ;  /* 0x00000040f4087810 */ /* 0x040fe20007ffe0ff */
[----:B------:R-:W-:Y:S01]  /*8790*/  IMAD.IADD R3, R31, 0x1, R3 ;  /* 0x000000011f037824 */ /* 0x000fe200078e0203 */
[----:B------:R-:W-:Y:S01]  /*87a0*/  LOP3.LUT R9, R9, R13, RZ, 0x3c, !PT ;  /* 0x0000000d09097212 */ /* 0x000fe200078e3cff */
[----:B------:R-:W1:Y:S01]  /*87b0*/  SHFL.IDX PT, R29, R10, RZ, 0x181f ;  /* 0x00181fff0a1d7589 */ /* 0x000e6200000e0000 */
[--C-:B------:R-:W-:Y:S01]  /*87c0*/  @!P3 SHF.R.S32.HI R2, RZ, 0x1f, R8.reuse ;  /* 0x0000001fff02b819 */ /* 0x100fe20000011408 */
[----:B------:R-:W-:Y:S01]  /*87d0*/  UIADD3 UR9, UR27, UR4, URZ ;  /* 0x000000041b097290 */ /* 0x000fe2000fffe03f */
[----:B------:R-:W-:Y:S01]  /*87e0*/  ISETP.GE.AND P0, PT, R244, c[0x0][0x198], PT ;  /* 0x00006600f4007a0c */ /* 0x000fe20003f06270 */
[----:B------:R-:W-:Y:S01]  /*87f0*/  SHFL.IDX PT, R25, R10, 0x1, 0x181f ;  /* 0x00381f000a197f89 */ /* 0x000fe200000e0000 */
[-C--:B------:R-:W-:Y:S01]  /*8800*/  @!P3 LEA.HI R2, R2, R8.reuse, RZ, 0x3 ;  /* 0x000000080202b211 */ /* 0x080fe200078f18ff */
[----:B------:R-:W-:Y:S01]  /*8810*/  IMAD.IADD R9, R12, 0x1, R9 ;  /* 0x000000010c097824 */ /* 0x000fe200078e0209 */
[----:B------:R-:W-:Y:S01]  /*8820*/  ISETP.GE.AND P1, PT, R8, c[0x0][0x198], PT ;  /* 0x0000660008007a0c */ /* 0x000fe20003f26270 */
[----:B------:R-:W-:Y:S01]  /*8830*/  SHFL.IDX PT, R22, R19, 0x2, 0x181f ;  /* 0x00581f0013167f89 */ /* 0x000fe200000e0000 */
[----:B------:R-:W-:Y:S01]  /*8840*/  @!P3 LOP3.LUT R2, R2, 0xfffffff8, RZ, 0xc0, !PT ;  /* 0xfffffff80202b812 */ /* 0x000fe200078ec0ff */
[----:B------:R-:W-:Y:S01]  /*8850*/  @!P3 IMAD.SHL.U32 R20, R9, 0x2, RZ ;  /* 0x000000020914b824 */ /* 0x000fe200078e00ff */
[--C-:B------:R-:W-:Y:S01]  /*8860*/  @!P4 SHF.R.S32.HI R7, RZ, 0x1f, R8.reuse ;  /* 0x0000001fff07c819 */ /* 0x100fe20000011408 */
[----:B------:R-:W3:Y:S01]  /*8870*/  SHFL.IDX PT, R23, R10, 0x2, 0x181f ;  /* 0x00581f000a177f89 */ /* 0x000ee200000e0000 */
[----:B------:R-:W-:Y:S01]  /*8880*/  @!P6 SHF.R.S32.HI R4, RZ, 0x1f, R8 ;  /* 0x0000001fff04e819 */ /* 0x000fe20000011408 */
[----:B------:R-:W-:Y:S01]  /*8890*/  ULDC.64 UR4, c[0x0][0x210] ;  /* 0x0000840000047ab9 */ /* 0x000fe20000000a00 */
[-C--:B------:R-:W-:Y:S01]  /*88a0*/  @!P4 LEA.HI R7, R7, R8.reuse, RZ, 0x3 ;  /* 0x000000080707c211 */ /* 0x080fe200078f18ff */
[----:B------:R4:W-:Y:S01]  /*88b0*/  SHFL.IDX PT, R21, R10, 0x3, 0x181f ;  /* 0x00781f000a157f89 */ /* 0x0009e200000e0000 */
[----:B------:R-:W-:Y:S01]  /*88c0*/  @!P6 LEA.HI R4, R4, R8, RZ, 0x3 ;  /* 0x000000080404e211 */ /* 0x000fe200078f18ff */
[----:B------:R-:W-:Y:S01]  /*88d0*/  UIMAD UR12, UR12, UR4, URZ ;  /* 0x000000040c0c72a4 */ /* 0x000fe2000f8e023f */
[----:B------:R-:W-:Y:S01]  /*88e0*/  @!P4 LOP3.LUT R7, R7, 0xfffffff8, RZ, 0xc0, !PT ;  /* 0xfffffff80707c812 */ /* 0x000fe200078ec0ff */
[----:B------:R-:W-:Y:S01]  /*88f0*/  UIMAD.WIDE.U32 UR28, UR13, UR4, URZ ;  /* 0x000000040d1c72a5 */ /* 0x000fe2000f8e003f */
[----:B------:R-:W-:Y:S01]  /*8900*/  @!P6 LOP3.LUT R4, R4, 0xfffffff8, RZ, 0xc0, !PT ;  /* 0xfffffff80404e812 */ /* 0x000fe200078ec0ff */
[----:B------:R-:W-:Y:S01]  /*8910*/  UIMAD UR12, UR13, UR5, UR12 ;  /* 0x000000050d0c72a4 */ /* 0x000fe2000f8e020c */
[----:B------:R-:W-:Y:S01]  /*8920*/  IADD3 R68, -R6, UR24, RZ ;  /* 0x0000001806447c10 */ /* 0x000fe2000fffe1ff */
[----:B-1----:R-:W-:Y:S01]  /*8930*/  @!P3 IMAD.WIDE R26, R244, 0x2, R28 ;  /* 0x00000002f41ab825 */ /* 0x002fe200078e021c */
[----:B------:R-:W-:Y:S01]  /*8940*/  P2R R17, PR, RZ, 0x40 ;  /* 0x00000040ff117803 */ /* 0x000fe20000000000 */
[----:B------:R-:W-:-:S02]  /*8950*/  UIADD3 UR12, UR29, UR12, URZ ;  /* 0x0000000c1d0c7290 */ /* 0x000fc4000fffe03f */
[----:B------:R-:W-:Y:S01]  /*8960*/  @!P3 IMAD.WIDE R28, R2, 0x2, R28 ;  /* 0x00000002021cb825 */ /* 0x000fe200078e021c */
[----:B------:R3:W-:Y:S03]  /*8970*/  @!P3 LDGSTS.E.BYPASS.LTC128B.128 [R20+0x100], [R26.64], !P0 ;  /* 0x001000001a14bfae */ /* 0x0007e6000c101d56 */
[----:B------:R-:W-:Y:S01]  /*8980*/  IMAD.MOV.U32 R2, RZ, RZ, R30 ;  /* 0x000000ffff027224 */ /* 0x000fe200078e001e */
[----:B------:R1:W-:Y:S01]  /*8990*/  @!P3 LDGSTS.E.BYPASS.LTC128B.128 [R20+0x4100], [R28.64], !P1 ;  /* 0x041000001c14bfae */ /* 0x0003e2000c901d56 */
[----:B----4-:R-:W-:Y:S02]  /*89a0*/  @!P4 IMAD.SHL.U32 R10, R9, 0x2, RZ ;  /* 0x00000002090ac824 */ /* 0x010fe400078e00ff */
[----:B---3--:R-:W-:Y:S01]  /*89b0*/  @!P6 IMAD.WIDE R26, R4, 0x2, R22 ;  /* 0x00000002041ae825 */ /* 0x008fe200078e0216 */
[----:B-1----:R-:W1:Y:S03]  /*89c0*/  SHFL.IDX PT, R20, R19, 0x3, 0x181f ;  /* 0x00781f0013147f89 */ /* 0x002e6600000e0000 */
[----:B------:R-:W-:-:S04]  /*89d0*/  @!P4 IMAD.WIDE R28, R7, 0x2, R24 ;  /* 0x00000002071cc825 */ /* 0x000fc800078e0218 */
[----:B------:R-:W-:-:S04]  /*89e0*/  @!P4 IMAD.WIDE R24, R244, 0x2, R24 ;  /* 0x00000002f418c825 */ /* 0x000fc800078e0218 */
[----:B------:R-:W-:Y:S01]  /*89f0*/  @!P6 IMAD.SHL.U32 R7, R9, 0x2, RZ ;  /* 0x000000020907e824 */ /* 0x000fe200078e00ff */
[----:B------:R3:W-:Y:S01]  /*8a00*/  @!P4 LDGSTS.E.BYPASS.LTC128B.128 [R10+0x1100], [R24.64], !P0 ;  /* 0x01100000180acfae */ /* 0x0007e2000c101d56 */
[----:B------:R-:W-:-:S03]  /*8a10*/  @!P6 IMAD.WIDE R22, R244, 0x2, R22 ;  /* 0x00000002f416e825 */ /* 0x000fc600078e0216 */
[----:B------:R4:W-:Y:S01]  /*8a20*/  @!P4 LDGSTS.E.BYPASS.LTC128B.128 [R10+0x5100], [R28.64], !P1 ;  /* 0x051000001c0acfae */ /* 0x0009e2000c901d56 */
[----:B------:R-:W-:-:S03]  /*8a30*/  @!P5 IMAD.SHL.U32 R4, R9, 0x2, RZ ;  /* 0x000000020904d824 */ /* 0x000fc600078e00ff */
[----:B------:R5:W-:Y:S04]  /*8a40*/  @!P6 LDGSTS.E.BYPASS.LTC128B.128 [R7+0x2100], [R22.64], !P0 ;  /* 0x021000001607efae */ /* 0x000be8000c101d56 */
[----:B------:R1:W-:Y:S01]  /*8a50*/  @!P6 LDGSTS.E.BYPASS.LTC128B.128 [R7+0x6100], [R26.64], !P1 ;  /* 0x061000001a07efae */ /* 0x0003e2000c901d56 */
[----:B---3--:R-:W-:-:S04]  /*8a60*/  @!P5 SHF.R.S32.HI R24, RZ, 0x1f, R8 ;  /* 0x0000001fff18d819 */ /* 0x008fc80000011408 */
[----:B------:R-:W-:Y:S02]  /*8a70*/  @!P5 LEA.HI R24, R24, R8, RZ, 0x3 ;  /* 0x000000081818d211 */ /* 0x000fe400078f18ff */
[----:B-----5:R-:W-:Y:S02]  /*8a80*/  LEA.HI R23, R5, R73, RZ, 0x4 ;  /* 0x0000004905177211 */ /* 0x020fe400078f20ff */
[----:B------:R-:W-:Y:S02]  /*8a90*/  @!P5 LOP3.LUT R24, R24, 0xfffffff8, RZ, 0xc0, !PT ;  /* 0xfffffff81818d812 */ /* 0x000fe400078ec0ff */
[----:B----4-:R-:W-:Y:S01]  /*8aa0*/  LOP3.LUT R10, R23, 0xfffffff0, RZ, 0xc0, !PT ;  /* 0xfffffff0170a7812 */ /* 0x010fe200078ec0ff */
[----:B-1----:R-:W-:-:S04]  /*8ab0*/  @!P5 IMAD.WIDE R26, R244, 0x2, R20 ;  /* 0x00000002f41ad825 */ /* 0x002fc800078e0214 */
[----:B------:R-:W-:Y:S01]  /*8ac0*/  IMAD.IADD R10, R73, 0x1, -R10 ;  /* 0x00000001490a7824 */ /* 0x000fe200078e0a0a */
[----:B------:R1:W-:Y:S01]  /*8ad0*/  @!P5 LDGSTS.E.BYPASS.LTC128B.128 [R4+0x3100], [R26.64], !P0 ;  /* 0x031000001a04dfae */ /* 0x0003e2000c101d56 */
[----:B------:R-:W-:-:S03]  /*8ae0*/  @!P5 IMAD.WIDE R24, R24, 0x2, R20 ;  /* 0x000000021818d825 */ /* 0x000fc600078e0214 */
[----:B------:R-:W-:Y:S02]  /*8af0*/  SHF.R.S32.HI R19, RZ, 0x1f, R10 ;  /* 0x0000001fff137819 */ /* 0x000fe4000001140a */
[----:B------:R1:W-:Y:S02]  /*8b00*/  @!P5 LDGSTS.E.BYPASS.LTC128B.128 [R4+0x7100], [R24.64], !P1 ;  /* 0x071000001804dfae */ /* 0x0003e4000c901d56 */
[----:B------:R-:W-:Y:S02]  /*8b10*/  LEA.HI R19, R19, R10, RZ, 0x3 ;  /* 0x0000000a13137211 */ /* 0x000fe400078f18ff */
[----:B------:R-:W0:Y:S01]  /*8b20*/  LDGDEPBAR ;  /* 0x00000000000079af */ /* 0x000e220000000000 */
[----:B--2---:R-:W-:Y:S01]  /*8b30*/  SHF.R.S32.HI R7, RZ, 0x1f, R237 ;  /* 0x0000001fff077819 */ /* 0x004fe200000114ed */
[----:B------:R-:W-:-:S04]  /*8b40*/  IMAD.WIDE.U32 R2, R237, c[0x0][0x1f0], R2 ;  /* 0x00007c00ed027a25 */ /* 0x000fc800078e0002 */
[----:B------:R-:W-:Y:S01]  /*8b50*/  IMAD R21, R7, c[0x0][0x1f0], RZ ;  /* 0x00007c0007157a24 */ /* 0x000fe200078e02ff */
[----:B------:R-:W-:-:S03]  /*8b60*/  IADD3 R2, P0, R2, UR26, RZ ;  /* 0x0000001a02027c10 */ /* 0x000fc6000ff1e0ff */
[----:B------:R-:W-:-:S05]  /*8b70*/  IMAD R21, R237, c[0x0][0x1f4], R21 ;  /* 0x00007d00ed157a24 */ /* 0x000fca00078e0215 */
[----:B------:R-:W-:Y:S02]  /*8b80*/  IADD3.X R21, R3, UR9, R21, P0, !PT ;  /* 0x0000000903157c10 */ /* 0x000fe400087fe415 */
[C---:B------:R-:W-:Y:S01]  /*8b90*/  LOP3.LUT R3, R19.reuse, 0xfffffff8, RZ, 0xc0, !PT ;  /* 0xfffffff813037812 */ /* 0x040fe200078ec0ff */
[----:B------:R-:W-:Y:S01]  /*8ba0*/  IMAD.SHL.U32 R19, R19, 0x40, RZ ;  /* 0x0000004013137824 */ /* 0x000fe200078e00ff */
[----:B------:R-:W-:-:S03]  /*8bb0*/  LEA R22, P0, R2, c[0x0][0x1c8], 0x1 ;  /* 0x0000720002167a11 */ /* 0x000fc600078008ff */
[----:B-1----:R-:W-:Y:S01]  /*8bc0*/  IMAD.IADD R4, R10, 0x1, -R3 ;  /* 0x000000010a047824 */ /* 0x002fe200078e0a03 */
[----:B------:R-:W-:Y:S01]  /*8bd0*/  LEA.HI.X R21, R2, c[0x0][0x1cc], R21, 0x1, P0 ;  /* 0x0000730002157a11 */ /* 0x000fe200000f0c15 */
[----:B------:R-:W-:Y:S01]  /*8be0*/  SHFL.IDX PT, R24, R22, RZ, 0x181f ;  /* 0x00181fff16187589 */ /* 0x000fe200000e0000 */
[----:B------:R-:W-:Y:S02]  /*8bf0*/  IMAD.MOV.U32 R3, RZ, RZ, 0x10 ;  /* 0x00000010ff037424 */ /* 0x000fe400078e00ff */
[----:B------:R-:W-:Y:S01]  /*8c00*/  R2P PR, R4, 0x6 ;  /* 0x0000000604007804 */ /* 0x000fe20000000000 */
[----:B------:R-:W1:Y:S01]  /*8c10*/  SHFL.IDX PT, R25, R21, RZ, 0x181f ;  /* 0x00181fff15197589 */ /* 0x000e6200000e0000 */
[----:B------:R-:W-:Y:S01]  /*8c20*/  ISETP.GE.AND P0, PT, R68, 0x1, PT ;  /* 0x000000014400780c */ /* 0x000fe20003f06270 */
[----:B------:R-:W-:Y:S01]  /*8c30*/  IMAD.SHL.U32 R4, R4, 0x40, RZ ;  /* 0x0000004004047824 */ /* 0x000fe200078e00ff */
[----:B------:R-:W-:Y:S01]  /*8c40*/  ISETP.GE.AND P6, PT, R244, c[0x0][0x1d4], PT ;  /* 0x00007500f4007a0c */ /* 0x000fe20003fc6270 */
[----:B------:R-:W-:Y:S01]  /*8c50*/  IMAD.MOV.U32 R2, RZ, RZ, 0x20 ;  /* 0x00000020ff027424 */ /* 0x000fe200078e00ff */
[----:B------:R-:W-:-:S02]  /*8c60*/  ISETP.GE.AND P5, PT, R8, c[0x0][0x1d4], PT ;  /* 0x0000750008007a0c */ /* 0x000fc40003fa6270 */
[----:B------:R-:W-:Y:S02]  /*8c70*/  LOP3.LUT R4, R4, 0x1c0, RZ, 0xc0, !PT ;  /* 0x000001c004047812 */ /* 0x000fe400078ec0ff */
[----:B------:R-:W-:Y:S02]  /*8c80*/  SEL R3, R3, 0xfffffff0, !P1 ;  /* 0xfffffff003037807 */ /* 0x000fe40004800000 */
[----:B------:R-:W-:Y:S02]  /*8c90*/  SEL R2, R2, 0xffffffe0, !P2 ;  /* 0xffffffe002027807 */ /* 0x000fe40005000000 */
[----:B------:R-:W-:Y:S01]  /*8ca0*/  SEL R72, RZ, 0x10, P5 ;  /* 0x00000010ff487807 */ /* 0x000fe20002800000 */
[----:B------:R-:W-:Y:S01]  /*8cb0*/  @P0 IMAD.SHL.U32 R20, R9, 0x2, RZ ;  /* 0x0000000209140824 */ /* 0x000fe200078e00ff */
[----:B------:R-:W-:Y:S02]  /*8cc0*/  @P0 SHF.R.S32.HI R10, RZ, 0x1f, R8 ;  /* 0x0000001fff0a0819 */ /* 0x000fe40000011408 */
[----:B------:R-:W-:-:S02]  /*8cd0*/  ISETP.GT.AND P1, PT, R236, 0x7f, PT ;  /* 0x0000007fec00780c */ /* 0x000fc40003f24270 */
[----:B------:R-:W-:-:S04]  /*8ce0*/  @P0 LEA.HI R10, R10, R8, RZ, 0x3 ;  /* 0x000000080a0a0211 */ /* 0x000fc800078f18ff */
[----:B------:R-:W-:Y:S01]  /*8cf0*/  @P0 LOP3.LUT R10, R10, 0xfffffff8, RZ, 0xc0, !PT ;  /* 0xfffffff80a0a0812 */ /* 0x000fe200078ec0ff */
[----:B-1----:R-:W-:-:S04]  /*8d00*/  @P0 IMAD.WIDE R26, R244, 0x2, R24 ;  /* 0x00000002f41a0825 */ /* 0x002fc800078e0218 */
[----:B------:R-:W-:Y:S01]  /*8d10*/  @P0 IMAD.WIDE R24, R10, 0x2, R24 ;  /* 0x000000020a180825 */ /* 0x000fe200078e0218 */
[----:B------:R1:W-:Y:S04]  /*8d20*/  @P0 LDGSTS.E.BYPASS.LTC128B.128 [R20+0x8100], [R26.64], !P6 ;  /* 0x081000001a140fae */ /* 0x0003e8000f101d56 */
[----:B------:R2:W-:Y:S01]  /*8d30*/  @P0 LDGSTS.E.BYPASS.LTC128B.128 [R20+0xc100], [R24.64], !P5 ;  /* 0x0c10000018140fae */ /* 0x0005e2000e901d56 */
[----:B------:R-:W-:-:S13]  /*8d40*/  ISETP.GE.AND P0, PT, R68, 0x21, PT ;  /* 0x000000214400780c */ /* 0x000fda0003f06270 */
[----:B------:R-:W-:-:S04]  /*8d50*/  @P0 SHF.R.S32.HI R10, RZ, 0x1f, R8 ;  /* 0x0000001fff0a0819 */ /* 0x000fc80000011408 */
[----:B------:R-:W-:-:S04]  /*8d60*/  @P0 LEA.HI R10, R10, R8, RZ, 0x3 ;  /* 0x000000080a0a0211 */ /* 0x000fc800078f18ff */
[----:B------:R-:W-:Y:S01]  /*8d70*/  @P0 LOP3.LUT R10, R10, 0xfffffff8, RZ, 0xc0, !PT ;  /* 0xfffffff80a0a0812 */ /* 0x000fe200078ec0ff */
[----:B--2---:R-:W-:Y:S01]  /*8d80*/  SHFL.IDX PT, R24, R22, 0x1, 0x181f ;  /* 0x00381f0016187f89 */ /* 0x004fe200000e0000 */
[----:B-1----:R-:W-:-:S03]  /*8d90*/  @P0 IMAD.SHL.U32 R20, R9, 0x2, RZ ;  /* 0x0000000209140824 */ /* 0x002fc600078e00ff */
[----:B------:R-:W1:Y:S02]  /*8da0*/  SHFL.IDX PT, R25, R21, 0x1, 0x181f ;  /* 0x00381f0015197f89 */ /* 0x000e6400000e0000 */
        /* <DEDUP_REMOVED lines=24> */
[----:B------:R-:W-:Y:S01]  /*8f30*/  SHF.R.S32.HI R10, RZ, 0x4, R23 ;  /* 0x00000004ff0a7819 */ /* 0x000fe20000011417 */
[----:B------:R1:W-:Y:S04]  /*8f40*/  @P0 LDGSTS.E.BYPASS.LTC128B.128 [R20+0xb100], [R26.64], !P6 ;  /* 0x0b1000001a140fae */ /* 0x0003e8000f101d56 */
[----:B------:R1:W-:Y:S01]  /*8f50*/  @P0 LDGSTS.E.BYPASS.LTC128B.128 [R20+0xf100], [R24.64], !P5 ;  /* 0x0f10000018140fae */ /* 0x0003e2000e901d56 */
[----:B------:R-:W-:-:S03]  /*8f60*/  ISETP.LT.AND P0, PT, RZ, c[0x0][0x27c], PT ;  /* 0x00009f00ff007a0c */ /* 0x000fc60003f01270 */
[----:B------:R-:W0:Y:S01]  /*8f70*/  LDGDEPBAR ;  /* 0x00000000000079af */ /* 0x000e220000000000 */
[----:B-1----:R-:W-:-:S04]  /*8f80*/  LEA.HI R20, R23, R10, RZ, 0x1 ;  /* 0x0000000a17147211 */ /* 0x002fc800078f08ff */
[----:B------:R-:W-:-:S05]  /*8f90*/  LOP3.LUT R20, R20, 0xfffffffe, RZ, 0xc0, !PT ;  /* 0xfffffffe14147812 */ /* 0x000fca00078ec0ff */
[----:B------:R-:W-:-:S04]  /*8fa0*/  IMAD.IADD R10, R10, 0x1, -R20 ;  /* 0x000000010a0a7824 */ /* 0x000fc800078e0a14 */
        /* <DEDUP_REMOVED lines=8> */
.L_x_643:
[----:B------:R-:W-:Y:S01]  /*9030*/  USHF.R.S32.HI UR25, URZ, 0x1f, UR15 ;  /* 0x0000001f3f197899 */ /* 0x000fe2000801140f */
[----:B------:R-:W-:Y:S01]  /*9040*/  BSSY B2, `(.L_x_644) ;  /* 0x00004a1000027945 */ /* 0x000fe20003800000 */
[----:B------:R-:W-:Y:S01]  /*9050*/  ULDC.64 UR6, c[0x0][0x280] ;  /* 0x0000a00000067ab9 */ /* 0x000fe20000000a00 */
[----:B------:R-:W-:Y:S01]  /*9060*/  IMAD R16, R0, 0x20, R16 ;  /* 0x0000002000107824 */ /* 0x000fe200078e0210 */
[----:B------:R-:W-:Y:S01]  /*9070*/  ULDC.64 UR4, c[0x0][0x290] ;  /* 0x0000a40000047ab9 */ /* 0x000fe20000000a00 */
[----:B------:R-:W-:Y:S01]  /*9080*/  SHF.L.U32 R64, R9, 0x1, RZ ;  /* 0x0000000109407819 */ /* 0x000fe200000006ff */
[----:B------:R-:W-:Y:S02]  /*9090*/  UIMAD.WIDE.U32 UR30, UR15, UR6, URZ ;  /* 0x000000060f1e72a5 */ /* 0x000fe4000f8e003f */
[----:B------:R-:W-:Y:S02]  /*90a0*/  UIMAD UR6, UR25, UR6, URZ ;  /* 0x00000006190672a4 */ /* 0x000fe4000f8e023f */
[----:B------:R-:W-:-:S02]  /*90b0*/  UIMAD UR25, UR25, UR4, URZ ;  /* 0x00000004191972a4 */ /* 0x000fc4000f8e023f */
[----:B------:R-:W-:Y:S02]  /*90c0*/  UIMAD.WIDE.U32 UR32, UR15, UR4, URZ ;  /* 0x000000040f2072a5 */ /* 0x000fe4000f8e003f */
[----:B------:R-:W-:Y:S02]  /*90d0*/  UIMAD UR6, UR15, UR7, UR6 ;  /* 0x000000070f0672a4 */ /* 0x000fe4000f8e0206 */
[----:B------:R-:W-:Y:S02]  /*90e0*/  ULDC.U8 UR4, c[0x0][0x298] ;  /* 0x0000a60000047ab9 */ /* 0x000fe40000000000 */
[----:B------:R-:W-:Y:S01]  /*90f0*/  ISETP.NE.AND P0, PT, RZ, UR4, PT ;  /* 0x00000004ff007c0c */ /* 0x000fe2000bf05270 */
[----:B------:R-:W-:Y:S02]  /*9100*/  UIMAD UR5, UR15, UR5, UR25 ;  /* 0x000000050f0572a4 */ /* 0x000fe4000f8e0219 */
[----:B------:R-:W-:Y:S02]  /*9110*/  UIADD3 UR6, UR6, UR31, URZ ;  /* 0x0000001f06067290 */ /* 0x000fe4000fffe03f */
[----:B------:R-:W-:-:S08]  /*9120*/  UIADD3 UR5, UR5, UR33, URZ ;  /* 0x0000002105057290 */ /* 0x000fd0000fffe03f */
[----:B------:R-:W-:Y:S05]  /*9130*/  @!P0 BRA `(.L_x_645) ;  /* 0x0000244000008947 */ /* 0x000fea0003800000 */
[----:B------:R-:W-:Y:S01]  /*9140*/  PLOP3.LUT P0, PT, PT, PT, UP2, 0x80, 0x0 ;  /* 0x000000000000781c */ /* 0x000fe20003f0f028 */
[----:B------:R-:W-:Y:S01]  /*9150*/  IMAD.U32 R21, RZ, RZ, UR6 ;  /* 0x00000006ff157e24 */ /* 0x000fe2000f8e00ff */
[----:B------:R-:W-:Y:S01]  /*9160*/  MOV R18, UR30 ;  /* 0x0000001e00127c02 */ /* 0x000fe20008000f00 */
[----:B------:R-:W-:Y:S01]  /*9170*/  IMAD.U32 R19, RZ, RZ, UR31 ;  /* 0x0000001fff137e24 */ /* 0x000fe2000f8e00ff */
[----:B------:R-:W-:Y:S01]  /*9180*/  BSSY B0, `(.L_x_646) ;  /* 0x0000033000007945 */ /* 0x000fe20003800000 */
[----:B------:R-:W-:Y:S01]  /*9190*/  IMAD.SHL.U32 R22, R0, 0x4, RZ ;  /* 0x0000000400167824 */ /* 0x000fe200078e00ff */
[----:B------:R-:W-:Y:S01]  /*91a0*/  MOV R20, R18 ;  /* 0x0000001200147202 */ /* 0x000fe20000000f00 */
[----:B------:R-:W-:Y:S01]  /*91b0*/  CS2R R48, SRZ ;  /* 0x0000000000307805 */ /* 0x000fe2000001ff00 */
[----:B------:R-:W-:Y:S01]  /*91c0*/  CS2R R70, SRZ ;  /* 0x0000000000467805 */ /* 0x000fe2000001ff00 */
[----:B------:R-:W-:Y:S01]  /*91d0*/  CS2R R58, SRZ ;  /* 0x00000000003a7805 */ /* 0x000fe2000001ff00 */
[----:B------:R-:W-:Y:S01]  /*91e0*/  CS2R R66, SRZ ;  /* 0x0000000000427805 */ /* 0x000fe2000001ff00 */
[----:B------:R-:W-:-:S02]  /*91f0*/  CS2R R60, SRZ ;  /* 0x00000000003c7805 */ /* 0x000fc4000001ff00 */
[----:B------:R-:W-:Y:S01]  /*9200*/  @P0 IMAD.HI.U32 R12, R16, c[0x0][0x2c8], RZ ;  /* 0x0000b200100c0a27 */ /* 0x000fe200078e00ff */
[----:B------:R-:W-:-:S13]  /*9210*/  PLOP3.LUT P0, PT, PT, PT, UP2, 0x80, 0x0 ;  /* 0x000000000000781c */ /* 0x000fda0003f0f028 */
[----:B------:R-:W-:-:S04]  /*9220*/  @P0 SHF.R.U32.HI R16, RZ, c[0x0][0x2cc], R12 ;  /* 0x0000b300ff100a19 */ /* 0x000fc8000001160c */
[----:B------:R-:W-:Y:S01]  /*9230*/  SHF.R.S32.HI R12, RZ, 0x1f, R16 ;  /* 0x0000001fff0c7819 */ /* 0x000fe20000011410 */
[----:B------:R-:W-:Y:S01]  /*9240*/  IMAD.WIDE.U32 R18, R16, c[0x0][0x280], R20 ;  /* 0x0000a00010127a25 */ /* 0x000fe200078e0014 */
[----:B------:R-:W-:-:S03]  /*9250*/  MOV R21, UR5 ;  /* 0x0000000500157c02 */ /* 0x000fc60008000f00 */
[C---:B------:R-:W-:Y:S02]  /*9260*/  IMAD R13, R12.reuse, c[0x0][0x280], RZ ;  /* 0x0000a0000c0d7a24 */ /* 0x040fe400078e02ff */
[----:B------:R-:W-:Y:S02]  /*9270*/  IMAD R12, R12, c[0x0][0x290], RZ ;  /* 0x0000a4000c0c7a24 */ /* 0x000fe400078e02ff */
[----:B------:R-:W-:-:S04]  /*9280*/  IMAD R13, R16, c[0x0][0x284], R13 ;  /* 0x0000a100100d7a24 */ /* 0x000fc800078e020d */
[----:B------:R-:W-:Y:S01]  /*9290*/  IMAD.IADD R62, R19, 0x1, R13 ;  /* 0x00000001133e7824 */ /* 0x000fe200078e020d */
[C---:B------:R-:W-:Y:S02]  /*92a0*/  LEA R13, P0, R18.reuse, c[0x0][0x270], 0x1 ;  /* 0x00009c00120d7a11 */ /* 0x040fe400078008ff */
[----:B------:R-:W-:Y:S02]  /*92b0*/  MOV R19, UR33 ;  /* 0x0000002100137c02 */ /* 0x000fe40008000f00 */
[----:B------:R-:W-:Y:S01]  /*92c0*/  LEA.HI.X R62, R18, c[0x0][0x274], R62, 0x1, P0 ;  /* 0x00009d00123e7a11 */ /* 0x000fe200000f0c3e */
[----:B------:R-:W-:Y:S01]  /*92d0*/  IMAD.U32 R18, RZ, RZ, UR32 ;  /* 0x00000020ff127e24 */ /* 0x000fe2000f8e00ff */
[----:B------:R1:W2:Y:S03]  /*92e0*/  SHFL.IDX PT, R24, R13, RZ, 0x181f ;  /* 0x00181fff0d187589 */ /* 0x0002a600000e0000 */
[----:B------:R-:W-:Y:S01]  /*92f0*/  IMAD.MOV.U32 R20, RZ, RZ, R18 ;  /* 0x000000ffff147224 */ /* 0x000fe200078e0012 */
[----:B------:R1:W3:Y:S03]  /*9300*/  SHFL.IDX PT, R25, R62, RZ, 0x181f ;  /* 0x00181fff3e197589 */ /* 0x0002e600000e0000 */
[----:B------:R-:W-:-:S04]  /*9310*/  IMAD.WIDE.U32 R20, R16, c[0x0][0x290], R20 ;  /* 0x0000a40010147a25 */ /* 0x000fc800078e0014 */
[----:B------:R-:W-:Y:S01]  /*9320*/  IMAD R16, R16, c[0x0][0x294], R12 ;  /* 0x0000a50010107a24 */ /* 0x000fe200078e020c */
[----:B------:R-:W-:-:S04]  /*9330*/  LEA R12, P0, R20, c[0x0][0x288], 0x1 ;  /* 0x0000a200140c7a11 */ /* 0x000fc800078008ff */
[----:B------:R-:W-:-:S04]  /*9340*/  IADD3 R16, R21, R16, RZ ;  /* 0x0000001015107210 */ /* 0x000fc80007ffe0ff */
[----:B------:R-:W-:Y:S02]  /*9350*/  LEA.HI.X R16, R20, c[0x0][0x28c], R16, 0x1, P0 ;  /* 0x0000a30014107a11 */ /* 0x000fe400000f0c10 */
[----:B------:R1:W4:Y:S04]  /*9360*/  SHFL.IDX PT, R20, R12, RZ, 0x181f ;  /* 0x00181fff0c147589 */ /* 0x00032800000e0000 */
[----:B------:R1:W1:Y:S01]  /*9370*/  SHFL.IDX PT, R21, R16, RZ, 0x181f ;  /* 0x00181fff10157589 */ /* 0x00026200000e0000 */
[----:B------:R-:W-:Y:S05]  /*9380*/  @P3 BRA `(.L_x_647) ;  /* 0x0000012000003947 */ /* 0x000fea0003800000 */
[C---:B--2---:R-:W-:Y:S01]  /*9390*/  ISETP.GE.AND P0, PT, R22.reuse, c[0x0][0x27c], PT ;  /* 0x00009f0016007a0c */ /* 0x044fe20003f06270 */
[----:B------:R-:W-:Y:S01]  /*93a0*/  CS2R R58, SRZ ;  /* 0x00000000003a7805 */ /* 0x000fe2000001ff00 */
[----:B------:R-:W-:Y:S01]  /*93b0*/  CS2R R60, SRZ ;  /* 0x00000000003c7805 */ /* 0x000fe2000001ff00 */
[----:B------:R-:W-:-:S10]  /*93c0*/  IADD3 R14, R22, 0x20, RZ ;  /* 0x00000020160e7810 */ /* 0x000fd40007ffe0ff */
[----:B---3--:R-:W-:-:S04]  /*93d0*/  @!P0 IMAD.WIDE R26, R22, 0x2, R24 ;  /* 0x00000002161a8825 */ /* 0x008fc800078e0218 */
        /* <DEDUP_REMOVED lines=13> */
.L_x_647:
[----:B--2---:R-:W-:Y:S05]  /*94b0*/  BSYNC B0 ;  /* 0x0000000000007941 */ /* 0x004fea0003800000 */
.L_x_646:
[----:B-----5:R-:W-:Y:S01]  /*94c0*/  IMAD.MOV.U32 R23, RZ, RZ, R70 ;  /* 0x000000ffff177224 */ /* 0x020fe200078e0046 */
[----:B------:R-:W-:Y:S01]  /*94d0*/  MOV R18, R58 ;  /* 0x0000003a00127202 */ /* 0x000fe20000000f00 */
[----:B------:R-:W-:Y:S01]  /*94e0*/  IMAD.MOV.U32 R19, RZ, RZ, R71 ;  /* 0x000000ffff137224 */ /* 0x000fe200078e0047 */
[----:B-1-3--:R1:W2:Y:S01]  /*94f0*/  SHFL.IDX PT, R25, R62, 0x1, 0x181f ;  /* 0x00381f003e197f89 */ /* 0x00a2a200000e0000 */
        /* <DEDUP_REMOVED lines=8> */
[----:B------:R1:W3:Y:S01]  /*9580*/  SHFL.IDX PT, R24, R13, 0x1, 0x181f ;  /* 0x00381f000d187f89 */ /* 0x0002e200000e0000 */
        /* <DEDUP_REMOVED lines=8> */
[C---:B------:R-:W-:Y:S01]  /*9610*/  ISETP.GE.AND P0, PT, R22.reuse, c[0x0][0x27c], PT ;  /* 0x00009f0016007a0c */ /* 0x040fe20003f06270 */
[----:B------:R-:W-:Y:S01]  /*9620*/  CS2R R54, SRZ ;  /* 0x0000000000367805 */ /* 0x000fe2000001ff00 */
[----:B------:R-:W-:Y:S01]  /*9630*/  CS2R R52, SRZ ;  /* 0x0000000000347805 */ /* 0x000fe2000001ff00 */
[----:B------:R-:W-:-:S10]  /*9640*/  IADD3 R18, R22, 0x20, RZ ;  /* 0x0000002016127810 */ /* 0x000fd40007ffe0ff */
[----:B--23--:R-:W-:-:S04]  /*9650*/  @!P0 IMAD.WIDE R28, R22, 0x2, R24 ;  /* 0x00000002161c8825 */ /* 0x00cfc800078e0218 */
[----:B----4-:R-:W-:Y:S01]  /*9660*/  @!P0 IMAD.WIDE R26, R22, 0x2, R20 ;  /* 0x00000002161a8825 */ /* 0x010fe200078e0214 */
[----:B------:R2:W5:Y:S04]  /*9670*/  @!P0 LD.E.64 R54, [R28.64] ;  /* 0x000000161c368980 */ /* 0x000568000c101b00 */
[----:B------:R2:W5:Y:S01]  /*9680*/  @!P0 LD.E.64 R52, [R26.64] ;  /* 0x000000161a348980 */ /* 0x000562000c101b00 */
[----:B------:R-:W-:Y:S01]  /*9690*/  ISETP.GE.AND P0, PT, R18, c[0x0][0x27c], PT ;  /* 0x00009f0012007a0c */ /* 0x000fe20003f06270 */
[----:B------:R-:W-:Y:S01]  /*96a0*/  CS2R R48, SRZ ;  /* 0x0000000000307805 */ /* 0x000fe2000001ff00 */
[----:B------:R-:W-:-:S11]  /*96b0*/  CS2R R46, SRZ ;  /* 0x00000000002e7805 */ /* 0x000fd6000001ff00 */
[----:B------:R-:W-:-:S04]  /*96c0*/  @!P0 SHF.R.S32.HI R14, RZ, 0x1f, R18 ;  /* 0x0000001fff0e8819 */ /* 0x000fc80000011412 */
[----:B------:R-:W-:-:S04]  /*96d0*/  @!P0 LEA.HI R14, R14, R18, RZ, 0x2 ;  /* 0x000000120e0e8211 */ /* 0x000fc800078f10ff */
[----:B------:R-:W-:-:S05]  /*96e0*/  @!P0 LOP3.LUT R14, R14, 0xfffffffc, RZ, 0xc0, !PT ;  /* 0xfffffffc0e0e8812 */ /* 0x000fca00078ec0ff */
[----:B------:R-:W-:-:S04]  /*96f0*/  @!P0 IMAD.WIDE R24, R14, 0x2, R24 ;  /* 0x000000020e188825 */ /* 0x000fc800078e0218 */
[----:B------:R-:W-:Y:S01]  /*9700*/  @!P0 IMAD.WIDE R20, R14, 0x2, R20 ;  /* 0x000000020e148825 */ /* 0x000fe200078e0214 */
[----:B------:R2:W5:Y:S04]  /*9710*/  @!P0 LD.E.64 R48, [R24.64] ;  /* 0x0000001618308980 */ /* 0x000568000c101b00 */
[----:B------:R2:W5:Y:S02]  /*9720*/  @!P0 LD.E.64 R46, [R20.64] ;  /* 0x00000016142e8980 */ /* 0x000564000c101b00 */
.L_x_649:
[----:B------:R-:W-:Y:S05]  /*9730*/  BSYNC B0 ;  /* 0x0000000000007941 */ /* 0x000fea0003800000 */
.L_x_648:
[----:B------:R-:W-:Y:S01]  /*9740*/  ISETP.NE.AND P0, PT, R17, RZ, PT ;  /* 0x000000ff1100720c */ /* 0x000fe20003f05270 */
[----:B--2--5:R-:W-:Y:S01]  /*9750*/  IMAD.MOV.U32 R21, RZ, RZ, R48 ;  /* 0x000000ffff157224 */ /* 0x024fe200078e0030 */
[----:B------:R-:W-:Y:S01]  /*9760*/  MOV R17, R54 ;  /* 0x0000003600117202 */ /* 0x000fe20000000f00 */
[----:B----4-:R-:W-:Y:S01]  /*9770*/  IMAD.MOV.U32 R20, RZ, RZ, R49 ;  /* 0x000000ffff147224 */ /* 0x010fe200078e0031 */
[----:B------:R2:W4:Y:S01]  /*9780*/  SHFL.IDX PT, R25, R62, 0x2, 0x181f ;  /* 0x00581f003e197f89 */ /* 0x00052200000e0000 */
        /* <DEDUP_REMOVED lines=8> */
[----:B---3--:R2:W3:Y:S01]  /*9810*/  SHFL.IDX PT, R24, R13, 0x2, 0x181f ;  /* 0x00581f000d187f89 */ /* 0x0084e200000e0000 */
[----:B------:R-:W-:Y:S01]  /*9820*/  MOV R14, R53 ;  /* 0x00000035000e7202 */ /* 0x000fe20000000f00 */
[----:B------:R-:W-:Y:S01]  /*9830*/  CS2R R42, SRZ ;  /* 0x00000000002a7805 */ /* 0x000fe2000001ff00 */
[----:B------:R-:W-:Y:S01]  /*9840*/  PRMT R37, R20, 0x5410, R21 ;  /* 0x0000541014257816 */ /* 0x000fe20000000015 */
[----:B------:R2:W1:Y:S01]  /*9850*/  SHFL.IDX PT, R19, R16, 0x2, 0x181f ;  /* 0x00581f0010137f89 */ /* 0x00046200000e0000 */
[----:B------:R-:W-:Y:S01]  /*9860*/  PRMT R41, R14, 0x5410, R17 ;  /* 0x000054100e297816 */ /* 0x000fe20000000011 */
[----:B------:R-:W-:Y:S01]  /*9870*/  CS2R R20, SRZ ;  /* 0x0000000000147805 */ /* 0x000fe2000001ff00 */
[----:B------:R-:W-:Y:S01]  /*9880*/  CS2R R32, SRZ ;  /* 0x0000000000207805 */ /* 0x000fe2000001ff00 */
[----:B------:R2:W1:Y:S01]  /*9890*/  SHFL.IDX PT, R18, R12, 0x2, 0x181f ;  /* 0x00581f000c127f89 */ /* 0x00046200000e0000 */
[----:B------:R-:W-:Y:S01]  /*98a0*/  CS2R R38, SRZ ;  /* 0x0000000000267805 */ /* 0x000fe2000001ff00 */
[----:B------:R-:W-:Y:S05]  /*98b0*/  @P0 BRA `(.L_x_651) ;  /* 0x0000012000000947 */ /* 0x000fea0003800000 */
[C---:B------:R-:W-:Y:S01]  /*98c0*/  IADD3 R17, R22.reuse, 0x20, RZ ;  /* 0x0000002016117810 */ /* 0x040fe20007ffe0ff */
[----:B------:R-:W-:Y:S01]  /*98d0*/  CS2R R42, SRZ ;  /* 0x00000000002a7805 */ /* 0x000fe2000001ff00 */
[----:B------:R-:W-:Y:S01]  /*98e0*/  ISETP.GE.AND P1, PT, R22, c[0x0][0x27c], PT ;  /* 0x00009f0016007a0c */ /* 0x000fe20003f26270 */
[----:B------:R-:W-:Y:S01]  /*98f0*/  CS2R R38, SRZ ;  /* 0x0000000000267805 */ /* 0x000fe2000001ff00 */
[----:B------:R-:W-:Y:S01]  /*9900*/  ISETP.GE.AND P0, PT, R17, c[0x0][0x27c], PT ;  /* 0x00009f0011007a0c */ /* 0x000fe20003f06270 */
[----:B------:R-:W-:Y:S01]  /*9910*/  CS2R R34, SRZ ;  /* 0x0000000000227805 */ /* 0x000fe2000001ff00 */
[----:B------:R-:W-:-:S09]  /*9920*/  CS2R R32, SRZ ;  /* 0x0000000000207805 */ /* 0x000fd2000001ff00 */
[----:B---34-:R-:W-:Y:S02]  /*9930*/  @!P1 IMAD.WIDE R26, R22, 0x2, R24 ;  /* 0x00000002161a9825 */ /* 0x018fe400078e0218 */
[----:B------:R-:W-:-:S03]  /*9940*/  @!P0 SHF.R.S32.HI R14, RZ, 0x1f, R17 ;  /* 0x0000001fff0e8819 */ /* 0x000fc60000011411 */
[----:B------:R3:W5:Y:S01]  /*9950*/  @!P1 LD.E.64 R42, [R26.64] ;  /* 0x000000161a2a9980 */ /* 0x000762000c101b00 */
[----:B------:R-:W-:-:S04]  /*9960*/  @!P0 LEA.HI R14, R14, R17, RZ, 0x2 ;  /* 0x000000110e0e8211 */ /* 0x000fc800078f10ff */
[----:B------:R-:W-:-:S05]  /*9970*/  @!P0 LOP3.LUT R14, R14, 0xfffffffc, RZ, 0xc0, !PT ;  /* 0xfffffffc0e0e8812 */ /* 0x000fca00078ec0ff */
[----:B-1----:R-:W-:-:S04]  /*9980*/  @!P0 IMAD.WIDE R28, R14, 0x2, R18 ;  /* 0x000000020e1c8825 */ /* 0x002fc800078e0212 */
[----:B------:R-:W-:Y:S01]  /*9990*/  @!P0 IMAD.WIDE R24, R14, 0x2, R24 ;  /* 0x000000020e188825 */ /* 0x000fe200078e0218 */
[----:B------:R3:W5:Y:S03]  /*99a0*/  @!P0 LD.E.64 R32, [R28.64] ;  /* 0x000000161c208980 */ /* 0x000766000c101b00 */
[----:B------:R-:W-:Y:S01]  /*99b0*/  @!P1 IMAD.WIDE R18, R22, 0x2, R18 ;  /* 0x0000000216129825 */ /* 0x000fe200078e0212 */
[----:B------:R3:W5:Y:S04]  /*99c0*/  @!P0 LD.E.64 R34, [R24.64] ;  /* 0x0000001618228980 */ /* 0x000768000c101b00 */
[----:B------:R3:W5:Y:S02]  /*99d0*/  @!P1 LD.E.64 R38, [R18.64] ;  /* 0x0000001612269980 */ /* 0x000764000c101b00 */
.L_x_651:
[----:B------:R-:W-:Y:S05]  /*99e0*/  BSYNC B0 ;  /* 0x0000000000007941 */ /* 0x000fea0003800000 */
.L_x_650:
[----:B------:R-:W-:Y:S01]  /*99f0*/  ISETP.NE.AND P0, PT, R15, RZ, PT ;  /* 0x000000ff0f00720c */ /* 0x000fe20003f05270 */
[----:B------:R-:W2:Y:S01]  /*9a00*/  SHFL.IDX PT, R17, R16, 0x3, 0x181f ;  /* 0x00781f0010117f89 */ /* 0x000ea200000e0000 */
[----:B-----5:R-:W-:Y:S01]  /*9a10*/  IMAD.MOV.U32 R15, RZ, RZ, R34 ;  /* 0x000000ffff0f7224 */ /* 0x020fe200078e0022 */
[----:B------:R-:W-:Y:S01]  /*9a20*/  BSSY B0, `(.L_x_652) ;  /* 0x0000025000007945 */ /* 0x000fe20003800000 */
[----:B------:R-:W-:Y:S01]  /*9a30*/  IMAD.MOV.U32 R14, RZ, RZ, R35 ;  /* 0x000000ffff0e7224 */ /* 0x000fe200078e0023 */
[----:B------:R-:W4:Y:S01]  /*9a40*/  SHFL.IDX PT, R63, R62, 0x3, 0x181f ;  /* 0x00781f003e3f7f89 */ /* 0x000f2200000e0000 */
[----:B---3--:R-:W-:Y:S01]  /*9a50*/  CS2R R28, SRZ ;  /* 0x00000000001c7805 */ /* 0x008fe2000001ff00 */
[----:B-1----:R-:W-:Y:S01]  /*9a60*/  CS2R R18, SRZ ;  /* 0x0000000000127805 */ /* 0x002fe2000001ff00 */
[----:B------:R-:W-:Y:S01]  /*9a70*/  CS2R R26, SRZ ;  /* 0x00000000001a7805 */ /* 0x000fe2000001ff00 */
[----:B--2---:R1:W2:Y:S01]  /*9a80*/  SHFL.IDX PT, R16, R12, 0x3, 0x181f ;  /* 0x00781f000c107f89 */ /* 0x0042a200000e0000 */
[----:B------:R-:W-:Y:S01]  /*9a90*/  PRMT R30, R14, 0x5410, R15 ;  /* 0x000054100e1e7816 */ /* 0x000fe2000000000f */
[----:B------:R-:W-:Y:S01]  /*9aa0*/  IMAD.MOV.U32 R15, RZ, RZ, R32 ;  /* 0x000000ffff0f7224 */ /* 0x000fe200078e0020 */
[----:B------:R-:W-:Y:S01]  /*9ab0*/  MOV R14, R33 ;  /* 0x00000021000e7202 */ /* 0x000fe20000000f00 */
[----:B------:R3:W2:Y:S03]  /*9ac0*/  SHFL.IDX PT, R62, R13, 0x3, 0x181f ;  /* 0x00781f000d3e7f89 */ /* 0x0006a600000e0000 */
[----:B----4-:R-:W-:Y:S01]  /*9ad0*/  PRMT R25, R14, 0x5410, R15 ;  /* 0x000054100e197816 */ /* 0x010fe2000000000f */
[----:B-1----:R-:W-:Y:S01]  /*9ae0*/  IMAD.MOV.U32 R12, RZ, RZ, R43 ;  /* 0x000000ffff0c7224 */ /* 0x002fe200078e002b */
[----:B---3--:R-:W-:-:S04]  /*9af0*/  MOV R13, R42 ;  /* 0x0000002a000d7202 */ /* 0x008fc80000000f00 */
[----:B------:R-:W-:Y:S01]  /*9b00*/  PRMT R36, R12, 0x5410, R13 ;  /* 0x000054100c247816 */ /* 0x000fe2000000000d */
[----:B------:R-:W-:Y:S01]  /*9b10*/  IMAD.MOV.U32 R13, RZ, RZ, R38 ;  /* 0x000000ffff0d7224 */ /* 0x000fe200078e0026 */
[----:B------:R-:W-:-:S04]  /*9b20*/  MOV R12, R39 ;  /* 0x00000027000c7202 */ /* 0x000fc80000000f00 */
[----:B------:R-:W-:Y:S01]  /*9b30*/  PRMT R31, R12, 0x5410, R13 ;  /* 0x000054100c1f7816 */ /* 0x000fe2000000000d */
[----:B------:R-:W-:Y:S05]  /*9b40*/  @P0 BRA `(.L_x_653) ;  /* 0x0000012000000947 */ /* 0x000fea0003800000 */
[C---:B--2---:R-:W-:Y:S01]  /*9b50*/  IADD3 R13, R22.reuse, 0x20, RZ ;  /* 0x00000020160d7810 */ /* 0x044fe20007ffe0ff */
[----:B------:R-:W-:Y:S01]  /*9b60*/  CS2R R28, SRZ ;  /* 0x00000000001c7805 */ /* 0x000fe2000001ff00 */
[----:B------:R-:W-:Y:S01]  /*9b70*/  ISETP.GE.AND P1, PT, R22, c[0x0][0x27c], PT ;  /* 0x00009f0016007a0c */ /* 0x000fe20003f26270 */
[----:B------:R-:W-:Y:S01]  /*9b80*/  CS2R R26, SRZ ;  /* 0x00000000001a7805 */ /* 0x000fe2000001ff00 */
[----:B------:R-:W-:Y:S01]  /*9b90*/  ISETP.GE.AND P0, PT, R13, c[0x0][0x27c], PT ;  /* 0x00009f000d007a0c */ /* 0x000fe20003f06270 */
[----:B------:R-:W-:Y:S01]  /*9ba0*/  CS2R R20, SRZ ;  /* 0x0000000000147805 */ /* 0x000fe2000001ff00 */
[----:B------:R-:W-:-:S09]  /*9bb0*/  CS2R R18, SRZ ;  /* 0x0000000000127805 */ /* 0x000fd2000001ff00 */
[----:B------:R-:W-:Y:S02]  /*9bc0*/  @!P1 IMAD.WIDE R14, R22, 0x2, R62 ;  /* 0x00000002160e9825 */ /* 0x000fe400078e023e */
[----:B------:R-:W-:-:S03]  /*9bd0*/  @!P0 SHF.R.S32.HI R12, RZ, 0x1f, R13 ;  /* 0x0000001fff0c8819 */ /* 0x000fc6000001140d */
[----:B------:R1:W5:Y:S01]  /*9be0*/  @!P1 LD.E.64 R28, [R14.64] ;  /* 0x000000160e1c9980 */ /* 0x000362000c101b00 */
[----:B------:R-:W-:-:S04]  /*9bf0*/  @!P0 LEA.HI R12, R12, R13, RZ, 0x2 ;  /* 0x0000000d0c0c8211 */ /* 0x000fc800078f10ff */
[----:B------:R-:W-:-:S05]  /*9c00*/  @!P0 LOP3.LUT R12, R12, 0xfffffffc, RZ, 0xc0, !PT ;  /* 0xfffffffc0c0c8812 */ /* 0x000fca00078ec0ff */
[----:B------:R-:W-:-:S04]  /*9c10*/  @!P0 IMAD.WIDE R62, R12, 0x2, R62 ;  /* 0x000000020c3e8825 */ /* 0x000fc800078e023e */
[--C-:B------:R-:W-:Y:S01]  /*9c20*/  @!P0 IMAD.WIDE R12, R12, 0x2, R16.reuse ;  /* 0x000000020c0c8825 */ /* 0x100fe200078e0210 */
[----:B------:R1:W5:Y:S03]  /*9c30*/  @!P0 LD.E.64 R20, [R62.64] ;  /* 0x000000163e148980 */ /* 0x000366000c101b00 */
[----:B------:R-:W-:Y:S01]  /*9c40*/  @!P1 IMAD.WIDE R16, R22, 0x2, R16 ;  /* 0x0000000216109825 */ /* 0x000fe200078e0210 */
[----:B------:R1:W5:Y:S04]  /*9c50*/  @!P0 LD.E.64 R18, [R12.64] ;  /* 0x000000160c128980 */ /* 0x000368000c101b00 */
[----:B------:R1:W5:Y:S02]  /*9c60*/  @!P1 LD.E.64 R26, [R16.64] ;  /* 0x00000016101a9980 */ /* 0x000364000c101b00 */
.L_x_653:
[----:B--2---:R-:W-:Y:S05]  /*9c70*/  BSYNC B0 ;  /* 0x0000000000007941 */ /* 0x004fea0003800000 */
.L_x_652:
[----:B------:R-:W-:Y:S01]  /*9c80*/  UIADD3 UR4, -UR14, UR17, URZ ;  /* 0x000000110e047290 */ /* 0x000fe2000fffe13f */
[----:B-1---5:R-:W-:Y:S01]  /*9c90*/  IMAD.MOV.U32 R12, RZ, RZ, R20 ;  /* 0x000000ffff0c7224 */ /* 0x022fe200078e0014 */
[----:B------:R-:W-:-:S04]  /*9ca0*/  DEPBAR.LE SB0, 0x1 ;  /* 0x000080400000791a */ /* 0x000fc80000000000 */
[----:B------:R-:W-:Y:S01]  /*9cb0*/  UISETP.LT.AND UP0, UPT, UR4, 0x80, UPT ;  /* 0x000000800400788c */ /* 0x000fe2000bf01270 */
[----:B------:R-:W-:Y:S01]  /*9cc0*/  PRMT R17, R17, 0x5410, R12 ;  /* 0x0000541011117816 */ /* 0x000fe2000000000c */
[----:B------:R-:W-:Y:S01]  /*9cd0*/  IMAD.MOV.U32 R14, RZ, RZ, R21 ;  /* 0x000000ffff0e7224 */ /* 0x000fe200078e0015 */
[----:B------:R-:W-:Y:S01]  /*9ce0*/  MOV R15, R18 ;  /* 0x00000012000f7202 */ /* 0x000fe20000000f00 */
[----:B------:R-:W-:Y:S01]  /*9cf0*/  USEL UR4, UR4, 0x80, UP0 ;  /* 0x0000008004047887 */ /* 0x000fe20008000000 */
[----:B------:R-:W-:Y:S01]  /*9d00*/  IMAD.MOV.U32 R13, RZ, RZ, R28 ;  /* 0x000000ffff0d7224 */ /* 0x000fe200078e001c */
[----:B------:R-:W-:Y:S01]  /*9d10*/  BSSY B1, `(.L_x_654) ;  /* 0x0000067000017945 */ /* 0x000fe20003800000 */
[----:B------:R-:W-:Y:S01]  /*9d20*/  IMAD.MOV.U32 R12, RZ, RZ, R29 ;  /* 0x000000ffff0c7224 */ /* 0x000fe200078e001d */
[----:B------:R-:W-:Y:S01]  /*9d30*/  PRMT R17, R14, 0x7610, R17 ;  /* 0x000076100e117816 */ /* 0x000fe20000000011 */
[----:B------:R-:W-:Y:S01]  /*9d40*/  IMAD.MOV.U32 R14, RZ, RZ, R19 ;  /* 0x000000ffff0e7224 */ /* 0x000fe200078e0013 */
[----:B------:R-:W-:Y:S01]  /*9d50*/  BAR.SYNC.DEFER_BLOCKING 0x0 ;  /* 0x0000000000007b1d */ /* 0x000fe20000010000 */
[----:B------:R-:W-:-:S02]  /*9d60*/  ISETP.GE.AND P0, PT, R6, UR4, PT ;  /* 0x0000000406007c0c */ /* 0x000fc4000bf06270 */
[----:B------:R-:W-:Y:S01]  /*9d70*/  PRMT R24, R12, 0x5410, R13 ;  /* 0x000054100c187816 */ /* 0x000fe2000000000d */
[----:B------:R-:W-:Y:S01]  /*9d80*/  IMAD.MOV.U32 R13, RZ, RZ, R26 ;  /* 0x000000ffff0d7224 */ /* 0x000fe200078e001a */
[----:B------:R-:W-:Y:S02]  /*9d90*/  MOV R12, R27 ;  /* 0x0000001b000c7202 */ /* 0x000fe40000000f00 */
[----:B------:R-:W-:Y:S02]  /*9da0*/  PRMT R16, R14, 0x5410, R15 ;  /* 0x000054100e107816 */ /* 0x000fe4000000000f */
[----:B------:R-:W-:-:S05]  /*9db0*/  PRMT R23, R12, 0x5410, R13 ;  /* 0x000054100c177816 */ /* 0x000fca000000000d */
        /* <DEDUP_REMOVED lines=46> */
.L_x_657:
[----:B------:R-:W-:Y:S05]  /*a0a0*/  BSYNC B0 ;  /* 0x0000000000007941 */ /* 0x000fea0003800000 */
.L_x_656:
        /* <DEDUP_REMOVED lines=36> */
[----:B------:R-:W-:Y:S01]  /*a2f0*/  FFMA.FTZ R51, R12, R50, -R51 ;  /* 0x000000320c337223 */ /* 0x000fe20000010833 */
        /* <DEDUP_REMOVED lines=8> */
.L_x_655:
[----:B------:R-:W-:Y:S05]  /*a380*/  BSYNC B1 ;  /* 0x0000000000017941 */ /* 0x000fea0003800000 */
.L_x_654:
        /* <DEDUP_REMOVED lines=49> */
.L_x_661:
[----:B------:R-:W-:Y:S05]  /*a6a0*/  BSYNC B0 ;  /* 0x0000000000007941 */ /* 0x000fea0003800000 */
.L_x_660:
        /* <DEDUP_REMOVED lines=45> */
.L_x_659:
[----:B------:R-:W-:Y:S05]  /*a980*/  BSYNC B1 ;  /* 0x0000000000017941 */ /* 0x000fea0003800000 */
.L_x_658:
        /* <DEDUP_REMOVED lines=23> */
[CC--:B------:R-:W-:Y:S01]  /*ab00*/  FMUL.FTZ R42, R15.reuse, R39.reuse ;  /* 0x000000270f2a7220 */ /* 0x0c0fe20000410000 */
        /* <DEDUP_REMOVED lines=25> */
.L_x_665:
[----:B------:R-:W-:Y:S05]  /*aca0*/  BSYNC B0 ;  /* 0x0000000000007941 */ /* 0x000fea0003800000 */
.L_x_664:
        /* <DEDUP_REMOVED lines=45> */
.L_x_663:
[----:B------:R-:W-:Y:S05]  /*af80*/  BSYNC B1 ;  /* 0x0000000000017941 */ /* 0x000fea0003800000 */
.L_x_662:
[----:B-1----:R-:W-:-:S04]  /*af90*/  IADD3 R12, R6, 0x60, RZ ;  /* 0x00000060060c7810 */ /* 0x002fc80007ffe0ff */
        /* <DEDUP_REMOVED lines=47> */
.L_x_668:
[----:B------:R-:W-:Y:S05]  /*b290*/  BSYNC B0 ;  /* 0x0000000000007941 */ /* 0x000fea0003800000 */
.L_x_667:
[----:B------:R-:W-:-:S04]  /*b2a0*/  IADD3 R22, R22, 0x20, RZ ;  /* 0x0000002016167810 */ /* 0x000fc80007ffe0ff */
[----:B------:R-:W-:-:S13]  /*b2b0*/  ISETP.GE.AND P0, PT, R22, c[0x0][0x27c], PT ;  /* 0x00009f0016007a0c */ /* 0x000fda0003f06270 */
[----:B------:R-:W-:Y:S05]  /*b2c0*/  @P0 BRA `(.L_x_666) ;  /* 0x0000278000000947 */ /* 0x000fea0003800000 */
[----:B-1----:R-:W1:Y:S01]  /*b2d0*/  LDS.128 R12, [R64+0x7100] ;  /* 0x00710000400c7984 */ /* 0x002e620000000c00 */
        /* <DEDUP_REMOVED lines=11> */
[----:B------:R-:W-:Y:S02]  /*b390*/  HADD2.F32 R20, -RZ, R20.H0_H0 ;  /* 0x20000014ff147230 */ /* 0x000fe40000004100 */
[--C-:B-1----:R-:W-:Y:S02]  /*b3a0*/  HADD2.F32 R22, -RZ, R15.reuse.H0_H0 ;  /* 0x2000000fff167230 */ /* 0x102fe40000004100 */
[----:B------:R-:W-:Y:S02]  /*b3b0*/  HADD2.F32 R15, -RZ, R15.H1_H1 ;  /* 0x3000000fff0f7230 */ /* 0x000fe40000004100 */
[----:B------:R-:W-:-:S02]  /*b3c0*/  HADD2.F32 R23, -RZ, R12.H0_H0 ;  /* 0x2000000cff177230 */ /* 0x000fc40000004100 */
        /* <DEDUP_REMOVED lines=9> */
[----:B------:R-:W-:Y:S02]  /*b460*/  FMUL.FTZ R29, R24, R26 ;  /* 0x0000001a181d7220 */ /* 0x000fe40000410000 */
        /* <DEDUP_REMOVED lines=17> */
.L_x_645:
[----:B------:R-:W-:Y:S01]  /*b580*/  PLOP3.LUT P0, PT, PT, PT, UP2, 0x80, 0x0 ;  /* 0x000000000000781c */ /* 0x000fe20003f0f028 */
[----:B------:R-:W-:Y:S01]  /*b590*/  IMAD.U32 R19, RZ, RZ, UR31 ;  /* 0x0000001fff137e24 */ /* 0x000fe2000f8e00ff */
[----:B------:R-:W-:Y:S01]  /*b5a0*/  CS2R R54, SRZ ;  /* 0x0000000000367805 */ /* 0x000fe2000001ff00 */
[----:B------:R-:W-:Y:S01]  /*b5b0*/  IMAD.U32 R23, RZ, RZ, UR6 ;  /* 0x00000006ff177e24 */ /* 0x000fe2000f8e00ff */
[----:B------:R-:W-:Y:S01]  /*b5c0*/  CS2R R52, SRZ ;  /* 0x0000000000347805 */ /* 0x000fe2000001ff00 */
[----:B------:R-:W-:-:S08]  /*b5d0*/  IMAD.U32 R25, RZ, RZ, UR5 ;  /* 0x00000005ff197e24 */ /* 0x000fd0000f8e00ff */
[----:B------:R-:W-:Y:S01]  /*b5e0*/  @P0 IMAD.HI.U32 R18, R16, c[0x0][0x2c8], RZ ;  /* 0x0000b20010120a27 */ /* 0x000fe200078e00ff */
[----:B------:R-:W-:-:S13]  /*b5f0*/  PLOP3.LUT P0, PT, PT, PT, UP2, 0x80, 0x0 ;  /* 0x000000000000781c */ /* 0x000fda0003f0f028 */
[----:B------:R-:W-:Y:S01]  /*b600*/  @P0 SHF.R.U32.HI R16, RZ, c[0x0][0x2cc], R18 ;  /* 0x0000b300ff100a19 */ /* 0x000fe20000011612 */
[----:B------:R-:W-:-:S03]  /*b610*/  IMAD.U32 R18, RZ, RZ, UR30 ;  /* 0x0000001eff127e24 */ /* 0x000fc6000f8e00ff */
[----:B------:R-:W-:Y:S02]  /*b620*/  SHF.R.S32.HI R20, RZ, 0x1f, R16 ;  /* 0x0000001fff147819 */ /* 0x000fe40000011410 */
[----:B------:R-:W-:-:S03]  /*b630*/  MOV R22, R18 ;  /* 0x0000001200167202 */ /* 0x000fc60000000f00 */
[----:B------:R-:W-:Y:S02]  /*b640*/  IMAD R19, R20, c[0x0][0x280], RZ ;  /* 0x0000a00014137a24 */ /* 0x000fe400078e02ff */
[----:B------:R-:W-:-:S04]  /*b650*/  IMAD.WIDE.U32 R22, R16, c[0x0][0x280], R22 ;  /* 0x0000a00010167a25 */ /* 0x000fc800078e0016 */
[----:B------:R-:W-:Y:S01]  /*b660*/  IMAD R19, R16, c[0x0][0x284], R19 ;  /* 0x0000a10010137a24 */ /* 0x000fe200078e0213 */
[----:B------:R-:W-:Y:S01]  /*b670*/  LEA R18, P0, R22, c[0x0][0x270], 0x1 ;  /* 0x00009c0016127a11 */ /* 0x000fe200078008ff */
[----:B------:R-:W-:Y:S02]  /*b680*/  IMAD R20, R20, c[0x0][0x290], RZ ;  /* 0x0000a40014147a24 */ /* 0x000fe400078e02ff */
[----:B------:R-:W-:Y:S01]  /*b690*/  IMAD.IADD R19, R23, 0x1, R19 ;  /* 0x0000000117137824 */ /* 0x000fe200078e0213 */
[----:B------:R-:W-:Y:S01]  /*b6a0*/  MOV R23, UR33 ;  /* 0x0000002100177c02 */ /* 0x000fe20008000f00 */
[----:B------:R-:W-:-:S03]  /*b6b0*/  IMAD R20, R16, c[0x0][0x294], R20 ;  /* 0x0000a50010147a24 */ /* 0x000fc600078e0214 */
[----:B------:R-:W-:Y:S01]  /*b6c0*/  LEA.HI.X R19, R22, c[0x0][0x274], R19, 0x1, P0 ;  /* 0x00009d0016137a11 */ /* 0x000fe200000f0c13 */
[----:B------:R-:W-:-:S04]  /*b6d0*/  IMAD.U32 R22, RZ, RZ, UR32 ;  /* 0x00000020ff167e24 */ /* 0x000fc8000f8e00ff */
[----:B------:R-:W-:Y:S02]  /*b6e0*/  IMAD.MOV.U32 R24, RZ, RZ, R22 ;  /* 0x000000ffff187224 */ /* 0x000fe400078e0016 */
[----:B------:R-:W-:Y:S02]  /*b6f0*/  SHFL.IDX PT, R22, R19, RZ, 0x181f ;  /* 0x00181fff13167589 */ /* 0x000fe400000e0000 */
[----:B------:R-:W-:Y:S01]  /*b700*/  IMAD.WIDE.U32 R24, R16, c[0x0][0x290], R24 ;  /* 0x0000a40010187a25 */ /* 0x000fe200078e0018 */
[----:B------:R-:W-:-:S03]  /*b710*/  SHF.R.S32.HI R16, RZ, 0x1f, R244 ;  /* 0x0000001fff107819 */ /* 0x000fc600000114f4 */
[----:B------:R-:W-:Y:S01]  /*b720*/  IMAD.IADD R20, R25, 0x1, R20 ;  /* 0x0000000119147824 */ /* 0x000fe200078e0214 */
[----:B------:R-:W-:-:S04]  /*b730*/  LEA R21, P0, R24, c[0x0][0x288], 0x1 ;  /* 0x0000a20018157a11 */ /* 0x000fc800078008ff */
[----:B------:R-:W-:Y:S02]  /*b740*/  LEA.HI.X R20, R24, c[0x0][0x28c], R20, 0x1, P0 ;  /* 0x0000a30018147a11 */ /* 0x000fe400000f0c14 */
[----:B------:R-:W1:Y:S01]  /*b750*/  SHFL.IDX PT, R24, R18, RZ, 0x181f ;  /* 0x00181fff12187589 */ /* 0x000e6200000e0000 */
[----:B------:R-:W-:-:S03]  /*b760*/  ISETP.GE.OR P0, PT, R244, c[0x0][0x27c], P3 ;  /* 0x00009f00f4007a0c */ /* 0x000fc60001f06670 */
[----:B------:R-:W-:Y:S10]  /*b770*/  SHFL.IDX PT, R23, R20, RZ, 0x181f ;  /* 0x00181fff14177589 */ /* 0x000ff400000e0000 */
[----:B------:R-:W-:-:S02]  /*b780*/  @!P0 SHF.L.U32 R27, R244, 0x1, RZ ;  /* 0x00000001f41b8819 */ /* 0x000fc400000006ff */
[----:B------:R-:W-:Y:S02]  /*b790*/  @!P0 SHF.L.U64.HI R26, R244, 0x1, R16 ;  /* 0x00000001f41a8819 */ /* 0x000fe40000010210 */
[----:B-1----:R-:W-:-:S05]  /*b7a0*/  @!P0 IADD3 R24, P1, R24, R27, RZ ;  /* 0x0000001b18188210 */ /* 0x002fca0007f3e0ff */
[----:B------:R-:W-:Y:S02]  /*b7b0*/  @!P0 IMAD.X R25, R22, 0x1, R26, P1 ;  /* 0x0000000116198824 */ /* 0x000fe400008e061a */
        /* <DEDUP_REMOVED lines=42> */
.L_x_670:
[----:B--2-4-:R-:W-:Y:S05]  /*ba60*/  BSYNC B0 ;  /* 0x0000000000007941 */ /* 0x014fea0003800000 */
.L_x_669:
[----:B------:R-:W-:Y:S01]  /*ba70*/  ISETP.NE.AND P0, PT, R17, RZ, PT ;  /* 0x000000ff1100720c */ /* 0x000fe20003f05270 */
[----:B-1----:R-:W-:Y:S01]  /*ba80*/  SHFL.IDX PT, R22, R19, 0x2, 0x181f ;  /* 0x00581f0013167f89 */ /* 0x002fe200000e0000 */
[----:B------:R-:W-:Y:S01]  /*ba90*/  ISETP.NE.AND P3, PT, R15, RZ, PT ;  /* 0x000000ff0f00720c */ /* 0x000fe20003f65270 */
[----:B------:R-:W-:Y:S01]  /*baa0*/  CS2R R34, SRZ ;  /* 0x0000000000227805 */ /* 0x000fe2000001ff00 */
[----:B------:R-:W-:Y:S01]  /*bab0*/  ISETP.GE.OR P0, PT, R244, c[0x0][0x27c], P0 ;  /* 0x00009f00f4007a0c */ /* 0x000fe20000706670 */
[----:B------:R-:W1:Y:S01]  /*bac0*/  SHFL.IDX PT, R17, R18, 0x2, 0x181f ;  /* 0x00581f0012117f89 */ /* 0x000e6200000e0000 */
[----:B------:R-:W-:-:S11]  /*bad0*/  CS2R R32, SRZ ;  /* 0x0000000000207805 */ /* 0x000fd6000001ff00 */
[C---:B------:R-:W-:Y:S01]  /*bae0*/  @!P0 IMAD.SHL.U32 R15, R244.reuse, 0x2, RZ ;  /* 0x00000002f40f8824 */ /* 0x040fe200078e00ff */
[----:B------:R-:W-:-:S04]  /*baf0*/  @!P0 SHF.L.U64.HI R23, R244, 0x1, R16 ;  /* 0x00000001f4178819 */ /* 0x000fc80000010210 */
[-C--:B-1----:R-:W-:Y:S02]  /*bb00*/  @!P0 IADD3 R24, P2, R17, R15.reuse, RZ ;  /* 0x0000000f11188210 */ /* 0x082fe40007f5e0ff */
[----:B------:R-:W1:Y:S03]  /*bb10*/  SHFL.IDX PT, R17, R21, 0x2, 0x181f ;  /* 0x00581f0015117f89 */ /* 0x000e6600000e0000 */
[----:B------:R-:W-:Y:S02]  /*bb20*/  @!P0 IMAD.X R25, R22, 0x1, R23, P2 ;  /* 0x0000000116198824 */ /* 0x000fe400010e0617 */
[----:B------:R-:W2:Y:S01]  /*bb30*/  SHFL.IDX PT, R22, R20, 0x2, 0x181f ;  /* 0x00581f0014167f89 */ /* 0x000ea200000e0000 */
[----:B------:R-:W-:Y:S01]  /*bb40*/  CS2R R30, SRZ ;  /* 0x00000000001e7805 */ /* 0x000fe2000001ff00 */
[----:B------:R-:W-:Y:S02]  /*bb50*/  CS2R R28, SRZ ;  /* 0x00000000001c7805 */ /* 0x000fe4000001ff00 */
[----:B------:R3:W4:Y:S01]  /*bb60*/  @!P0 LD.E.128 R32, [R24.64] ;  /* 0x0000001618208980 */ /* 0x000722000c101d00 */
[----:B-1----:R-:W-:-:S05]  /*bb70*/  @!P0 IADD3 R26, P2, R17, R15, RZ ;  /* 0x0000000f111a8210 */ /* 0x002fca0007f5e0ff */
[----:B--2---:R-:W-:-:S05]  /*bb80*/  @!P0 IMAD.X R27, R22, 0x1, R23, P2 ;  /* 0x00000001161b8824 */ /* 0x004fca00010e0617 */
[----:B------:R1:W2:Y:S01]  /*bb90*/  @!P0 LD.E.128 R28, [R26.64] ;  /* 0x000000161a1c8980 */ /* 0x0002a2000c101d00 */
[----:B-----5:R-:W-:Y:S02]  /*bba0*/  IMAD.MOV.U32 R17, RZ, RZ, R40 ;  /* 0x000000ffff117224 */ /* 0x020fe400078e0028 */
[----:B------:R-:W-:Y:S01]  /*bbb0*/  IMAD.MOV.U32 R15, RZ, RZ, R41 ;  /* 0x000000ffff0f7224 */ /* 0x000fe200078e0029 */
[----:B------:R-:W-:Y:S01]  /*bbc0*/  MOV R22, R43 ;  /* 0x0000002b00167202 */ /* 0x000fe20000000f00 */
[----:B------:R-:W-:-:S03]  /*bbd0*/  IMAD.MOV.U32 R23, RZ, RZ, R42 ;  /* 0x000000ffff177224 */ /* 0x000fc600078e002a */
[----:B------:R-:W-:Y:S01]  /*bbe0*/  PRMT R62, R15, 0x5410, R17 ;  /* 0x000054100f3e7816 */ /* 0x000fe20000000011 */
[----:B------:R-:W-:Y:S01]  /*bbf0*/  IMAD.MOV.U32 R17, RZ, RZ, R36 ;  /* 0x000000ffff117224 */ /* 0x000fe200078e0024 */
[----:B------:R-:W-:Y:S01]  /*bc00*/  PRMT R63, R22, 0x5410, R23 ;  /* 0x00005410163f7816 */ /* 0x000fe20000000017 */
[----:B------:R-:W-:Y:S01]  /*bc10*/  IMAD.MOV.U32 R15, RZ, RZ, R37 ;  /* 0x000000ffff0f7224 */ /* 0x000fe200078e0025 */
[----:B------:R-:W-:Y:S01]  /*bc20*/  MOV R22, R39 ;  /* 0x0000002700167202 */ /* 0x000fe20000000f00 */
[----:B------:R-:W-:-:S03]  /*bc30*/  IMAD.MOV.U32 R23, RZ, RZ, R38 ;  /* 0x000000ffff177224 */ /* 0x000fc600078e0026 */
[----:B------:R-:W-:Y:S02]  /*bc40*/  PRMT R60, R15, 0x5410, R17 ;  /* 0x000054100f3c7816 */ /* 0x000fe40000000011 */
[----:B------:R-:W-:Y:S01]  /*bc50*/  PRMT R61, R22, 0x5410, R23 ;  /* 0x00005410163d7816 */ /* 0x000fe20000000017 */
[----:B------:R4:W2:Y:S04]  /*bc60*/  SHFL.IDX PT, R15, R21, 0x3, 0x181f ;  /* 0x00781f00150f7f89 */ /* 0x0008a800000e0000 */
[----:B------:R4:W2:Y:S01]  /*bc70*/  SHFL.IDX PT, R17, R20, 0x3, 0x181f ;  /* 0x00781f0014117f89 */ /* 0x0008a200000e0000 */
[----:B------:R-:W-:Y:S03]  /*bc80*/  BSSY B0, `(.L_x_671) ;  /* 0x000001f000007945 */ /* 0x000fe60003800000 */
[----:B------:R-:W2:Y:S01]  /*bc90*/  SHFL.IDX PT, R19, R19, 0x3, 0x181f ;  /* 0x00781f0013137f89 */ /* 0x000ea200000e0000 */
[----:B-1----:R-:W-:-:S03]  /*bca0*/  CS2R R26, SRZ ;  /* 0x00000000001a7805 */ /* 0x002fc6000001ff00 */
[----:B------:R-:W1:Y:S01]  /*bcb0*/  SHFL.IDX PT, R18, R18, 0x3, 0x181f ;  /* 0x00781f0012127f89 */ /* 0x000e6200000e0000 */
[----:B---3--:R-:W-:Y:S01]  /*bcc0*/  CS2R R24, SRZ ;  /* 0x0000000000187805 */ /* 0x008fe2000001ff00 */
[----:B----4-:R-:W-:Y:S01]  /*bcd0*/  IMAD.MOV.U32 R23, RZ, RZ, R34 ;  /* 0x000000ffff177224 */ /* 0x010fe200078e0022 */
[----:B------:R-:W-:Y:S01]  /*bce0*/  MOV R22, R35 ;  /* 0x0000002300167202 */ /* 0x000fe20000000f00 */
[----:B------:R-:W-:Y:S02]  /*bcf0*/  IMAD.MOV.U32 R21, RZ, RZ, R32 ;  /* 0x000000ffff157224 */ /* 0x000fe400078e0020 */
[----:B------:R-:W-:Y:S01]  /*bd00*/  IMAD.MOV.U32 R20, RZ, RZ, R33 ;  /* 0x000000ffff147224 */ /* 0x000fe200078e0021 */
[----:B------:R-:W-:-:S04]  /*bd10*/  PRMT R59, R22, 0x5410, R23 ;  /* 0x00005410163b7816 */ /* 0x000fc80000000017 */
[----:B------:R-:W-:Y:S01]  /*bd20*/  PRMT R58, R20, 0x5410, R21 ;  /* 0x00005410143a7816 */ /* 0x000fe20000000015 */
[----:B--2---:R-:W-:Y:S01]  /*bd30*/  IMAD.MOV.U32 R23, RZ, RZ, R30 ;  /* 0x000000ffff177224 */ /* 0x004fe200078e001e */
[----:B------:R-:W-:Y:S01]  /*bd40*/  MOV R22, R31 ;  /* 0x0000001f00167202 */ /* 0x000fe20000000f00 */
[----:B------:R-:W-:Y:S02]  /*bd50*/  IMAD.MOV.U32 R21, RZ, RZ, R28 ;  /* 0x000000ffff157224 */ /* 0x000fe400078e001c */
[----:B------:R-:W-:Y:S01]  /*bd60*/  IMAD.MOV.U32 R20, RZ, RZ, R29 ;  /* 0x000000ffff147224 */ /* 0x000fe200078e001d */
[----:B------:R-:W-:Y:S02]  /*bd70*/  PRMT R57, R22, 0x5410, R23 ;  /* 0x0000541016397816 */ /* 0x000fe40000000017 */
[----:B------:R-:W-:Y:S02]  /*bd80*/  CS2R R22, SRZ ;  /* 0x0000000000167805 */ /* 0x000fe4000001ff00 */
[----:B------:R-:W-:-:S02]  /*bd90*/  PRMT R56, R20, 0x5410, R21 ;  /* 0x0000541014387816 */ /* 0x000fc40000000015 */
[----:B------:R-:W-:Y:S01]  /*bda0*/  CS2R R20, SRZ ;  /* 0x0000000000147805 */ /* 0x000fe2000001ff00 */
[----:B------:R-:W-:Y:S05]  /*bdb0*/  @P3 BRA `(.L_x_672) ;  /* 0x000000b000003947 */ /* 0x000fea0003800000 */
[C---:B-1----:R-:W-:Y:S01]  /*bdc0*/  IMAD.SHL.U32 R20, R244.reuse, 0x2, RZ ;  /* 0x00000002f4147824 */ /* 0x042fe200078e00ff */
[----:B------:R-:W-:Y:S01]  /*bdd0*/  SHF.L.U64.HI R16, R244, 0x1, R16 ;  /* 0x00000001f4107819 */ /* 0x000fe20000010210 */
[----:B------:R-:W-:Y:S01]  /*bde0*/  CS2R R24, SRZ ;  /* 0x0000000000187805 */ /* 0x000fe2000001ff00 */
[----:B------:R-:W-:Y:S02]  /*bdf0*/  CS2R R22, SRZ ;  /* 0x0000000000167805 */ /* 0x000fe4000001ff00 */
[-C--:B------:R-:W-:Y:S02]  /*be00*/  IADD3 R18, P2, R18, R20.reuse, RZ ;  /* 0x0000001412127210 */ /* 0x080fe40007f5e0ff */
[----:B------:R-:W-:Y:S02]  /*be10*/  IADD3 R44, P0, R15, R20, RZ ;  /* 0x000000140f2c7210 */ /* 0x000fe40007f1e0ff */
[----:B------:R-:W-:Y:S01]  /*be20*/  CS2R R20, SRZ ;  /* 0x0000000000147805 */ /* 0x000fe2000001ff00 */
[----:B------:R-:W-:-:S02]  /*be30*/  IMAD.X R19, R19, 0x1, R16, P2 ;  /* 0x0000000113137824 */ /* 0x000fc400010e0610 */
[----:B------:R-:W-:-:S03]  /*be40*/  IMAD.X R45, R17, 0x1, R16, P0 ;  /* 0x00000001112d7824 */ /* 0x000fc600000e0610 */
[----:B------:R1:W5:Y:S04]  /*be50*/  @!P1 LD.E.128 R24, [R18.64] ;  /* 0x0000001612189980 */ /* 0x000368000c101d00 */
[----:B------:R1:W5:Y:S02]  /*be60*/  @!P1 LD.E.128 R20, [R44.64] ;  /* 0x000000162c149980 */ /* 0x000364000c101d00 */
.L_x_672:
[----:B-1----:R-:W-:Y:S05]  /*be70*/  BSYNC B0 ;  /* 0x0000000000007941 */ /* 0x002fea0003800000 */
.L_x_671:
[----:B------:R-:W-:Y:S01]  /*be80*/  UIADD3 UR4, -UR14, UR17, URZ ;  /* 0x000000110e047290 */ /* 0x000fe2000fffe13f */
[----:B-----5:R-:W-:Y:S01]  /*be90*/  IMAD.MOV.U32 R15, RZ, RZ, R26 ;  /* 0x000000ffff0f7224 */ /* 0x020fe200078e001a */
        /* <DEDUP_REMOVED lines=12> */
[----:B------:R-:W-:-:S02]  /*bf60*/  ISETP.GE.OR P0, PT, R6, UR4, P1 ;  /* 0x0000000406007c0c */ /* 0x000fc40008f06670 */
[----:B------:R-:W-:Y:S01]  /*bf70*/  PRMT R46, R15, 0x5410, R16 ;  /* 0x000054100f2e7816 */ /* 0x000fe20000000010 */
[----:B------:R-:W-:Y:S01]  /*bf80*/  IMAD.MOV.U32 R16, RZ, RZ, R20 ;  /* 0x000000ffff107224 */ /* 0x000fe200078e0014 */
[----:B------:R-:W-:Y:S02]  /*bf90*/  MOV R15, R21 ;  /* 0x00000015000f7202 */ /* 0x000fe40000000f00 */
[----:B------:R-:W-:Y:S02]  /*bfa0*/  PRMT R45, R17, 0x5410, R18 ;  /* 0x00005410112d7816 */ /* 0x000fe40000000012 */
[----:B------:R-:W-:-:S05]  /*bfb0*/  PRMT R44, R15, 0x5410, R16 ;  /* 0x000054100f2c7816 */ /* 0x000fca0000000010 */
[----:B------:R-:W-:Y:S05]  /*bfc0*/  @P0 BRA `(.L_x_674) ;  /* 0x000005f000000947 */ /* 0x000fea0003800000 */
[----:B------:R-:W-:Y:S01]  /*bfd0*/  MOV R17, c[0x0][0x27c] ;  /* 0x00009f0000117a02 */ /* 0x000fe20000000f00 */
[--C-:B------:R-:W-:Y:S01]  /*bfe0*/  HADD2.F32 R77, -RZ, R66.reuse.H0_H0 ;  /* 0x20000042ff4d7230 */ /* 0x100fe20000004100 */
[--C-:B------:R-:W-:Y:S01]  /*bff0*/  SHF.R.U64 R48, R48, 0x10, R49.reuse ;  /* 0x0000001030307819 */ /* 0x100fe20000001231 */
[--C-:B------:R-:W-:Y:S01]  /*c000*/  HADD2.F32 R83, -RZ, R69.reuse.H0_H0 ;  /* 0x20000045ff537230 */ /* 0x100fe20000004100 */
        /* <DEDUP_REMOVED lines=44> */
[----:B------:R-:W-:Y:S01]  /*c2d0*/  HADD2.F32 R18, -RZ, R19.H0_H0 ;  /* 0x20000013ff127230 */ /* 0x000fe20000004100 */
        /* <DEDUP_REMOVED lines=14> */
[----:B------:R-:W-:Y:S01]  /*c3c0*/  FMUL.FTZ R85, R18, R67 ;  /* 0x0000004312557220 */ /* 0x000fe20000410000 */
[----:B------:R-:W-:Y:S01]  /*c3d0*/  HADD2.F32 R15, -RZ, R15.H1_H1 ;  /* 0x3000000fff0f7230 */ /* 0x000fe20000004100 */
[----:B------:R-:W-:Y:S01]  /*c3e0*/  FMUL.FTZ R12, R19, R87 ;  /* 0x00000057130c7220 */ /* 0x000fe20000410000 */
        /* <DEDUP_REMOVED lines=29> */
.L_x_674:
[----:B------:R-:W-:Y:S05]  /*c5c0*/  BSYNC B0 ;  /* 0x0000000000007941 */ /* 0x000fea0003800000 */
.L_x_673:
[----:B-1----:R-:W-:Y:S01]  /*c5d0*/  IADD3 R13, R6, 0x20, RZ ;  /* 0x00000020060d7810 */ /* 0x002fe20007ffe0ff */
[----:B------:R-:W-:Y:S03]  /*c5e0*/  BSSY B0, `(.L_x_675) ;  /* 0x000006c000007945 */ /* 0x000fe60003800000 */
[----:B------:R-:W-:-:S13]  /*c5f0*/  ISETP.GE.OR P0, PT, R13, UR4, P1 ;  /* 0x000000040d007c0c */ /* 0x000fda0008f06670 */
        /* <DEDUP_REMOVED lines=8> */
[--C-:B------:R-:W-:Y:S01]  /*c680*/  HADD2.F32 R74, -RZ, R63.reuse.H0_H0 ;  /* 0x2000003fff4a7230 */ /* 0x100fe20000004100 */
        /* <DEDUP_REMOVED lines=8> */
[----:B------:R-:W-:-:S02]  /*c710*/  SHF.L.U32 R14, R15, 0x3, RZ ;  /* 0x000000030f0e7819 */ /* 0x000fc400000006ff */
[----:B------:R-:W-:Y:S01]  /*c720*/  LOP3.LUT R18, R17, 0x38, R244, 0xf8, !PT ;  /* 0x0000003811127812 */ /* 0x000fe200078ef8f4 */
[----:B------:R-:W-:Y:S01]  /*c730*/  IMAD.SHL.U32 R13, R13, 0x400, RZ ;  /* 0x000004000d0d7824 */ /* 0x000fe200078e00ff */
[----:B------:R-:W-:Y:S02]  /*c740*/  SHF.R.U32.HI R16, RZ, 0x3, R17 ;  /* 0x00000003ff107819 */ /* 0x000fe40000011611 */
[----:B------:R-:W-:Y:S02]  /*c750*/  LOP3.LUT R12, R12, 0xfffffe00, RZ, 0xc0, !PT ;  /* 0xfffffe000c0c7812 */ /* 0x000fe400078ec0ff */
[----:B------:R-:W-:Y:S02]  /*c760*/  LOP3.LUT R14, R17, 0x38, R14, 0xf8, !PT ;  /* 0x00000038110e7812 */ /* 0x000fe400078ef80e */
[----:B------:R-:W-:Y:S02]  /*c770*/  LOP3.LUT R18, R12, R18, R16, 0xf6, !PT ;  /* 0x000000120c127212 */ /* 0x000fe400078ef610 */
[----:B------:R-:W-:-:S02]  /*c780*/  LOP3.LUT R14, R14, R16, RZ, 0x3c, !PT ;  /* 0x000000100e0e7212 */ /* 0x000fc400078e3cff */
[----:B------:R-:W-:Y:S02]  /*c790*/  LOP3.LUT R13, R13, 0x7fffe000, RZ, 0xc0, !PT ;  /* 0x7fffe0000d0d7812 */ /* 0x000fe400078ec0ff */
[----:B------:R-:W-:Y:S02]  /*c7a0*/  SHF.L.U32 R49, R18, 0x1, RZ ;  /* 0x0000000112317819 */ /* 0x000fe400000006ff */
[----:B------:R-:W-:Y:S02]  /*c7b0*/  IADD3 R48, R14, R13, R12 ;  /* 0x0000000d0e307210 */ /* 0x000fe40007ffe00c */
[--C-:B------:R-:W-:Y:S01]  /*c7c0*/  SHF.R.U64 R36, R36, 0x10, R37.reuse ;  /* 0x0000001024247819 */ /* 0x100fe20000001225 */
[----:B------:R-:W1:Y:S01]  /*c7d0*/  LDS.128 R16, [R49+0x100] ;  /* 0x0001000031107984 */ /* 0x000e620000000c00 */
[----:B------:R-:W-:Y:S02]  /*c7e0*/  SHF.L.U32 R48, R48, 0x1, RZ ;  /* 0x0000000130307819 */ /* 0x000fe400000006ff */
[----:B------:R-:W-:-:S02]  /*c7f0*/  SHF.R.U32.HI R50, RZ, 0x10, R37 ;  /* 0x00000010ff327819 */ /* 0x000fc40000011625 */
        /* <DEDUP_REMOVED lines=34> */
[----:B------:R-:W-:Y:S01]  /*ca20*/  HADD2.F32 R64, -RZ, R61.H1_H1 ;  /* 0x3000003dff407230 */ /* 0x000fe20000004100 */
[-C--:B------:R-:W-:Y:S01]  /*ca30*/  FMUL.FTZ R13, R19, R39.reuse ;  /* 0x00000027130d7220 */ /* 0x080fe20000410000 */
[----:B------:R-:W-:Y:S01]  /*ca40*/  HADD2.F32 R16, -RZ, R18.H0_H0 ;  /* 0x20000012ff107230 */ /* 0x000fe20000004100 */
[----:B------:R-:W-:Y:S01]  /*ca50*/  FMUL.FTZ R61, R52, R60 ;  /* 0x0000003c343d7220 */ /* 0x000fe20000410000 */
[----:B------:R-:W-:Y:S01]  /*ca60*/  HADD2.F32 R66, -RZ, R12.H1_H1 ;  /* 0x3000000cff427230 */ /* 0x000fe20000004100 */
[C---:B------:R-:W-:Y:S01]  /*ca70*/  FMUL.FTZ R39, R15.reuse, R39 ;  /* 0x000000270f277220 */ /* 0x040fe20000410000 */
[----:B------:R-:W-:Y:S01]  /*ca80*/  HADD2.F32 R12, -RZ, R14.H0_H0 ;  /* 0x2000000eff0c7230 */ /* 0x000fe20000004100 */
[----:B------:R-:W-:Y:S01]  /*ca90*/  FFMA.FTZ R15, R15, R42, R13 ;  /* 0x0000002a0f0f7223 */ /* 0x000fe2000001000d */
[----:B------:R-:W-:Y:S01]  /*caa0*/  HADD2.F32 R18, -RZ, R18.H1_H1 ;  /* 0x30000012ff127230 */ /* 0x000fe20000004100 */
[C---:B------:R-:W-:Y:S01]  /*cab0*/  FMUL.FTZ R60, R65.reuse, R60 ;  /* 0x0000003c413c7220 */ /* 0x040fe20000410000 */
[----:B------:R-:W-:Y:S01]  /*cac0*/  HADD2.F32 R14, -RZ, R14.H1_H1 ;  /* 0x3000000eff0e7230 */ /* 0x000fe20000004100 */
[----:B------:R-:W-:Y:S01]  /*cad0*/  FFMA.FTZ R61, R65, R62, R61 ;  /* 0x0000003e413d7223 */ /* 0x000fe2000001003d */
[----:B------:R-:W-:Y:S01]  /*cae0*/  HADD2.F32 R65, -RZ, R36.H0_H0 ;  /* 0x20000024ff417230 */ /* 0x000fe20000004100 */
[-C--:B------:R-:W-:Y:S01]  /*caf0*/  FMUL.FTZ R13, R16, R64.reuse ;  /* 0x00000040100d7220 */ /* 0x080fe20000410000 */
[----:B------:R-:W-:Y:S01]  /*cb00*/  F2FP.PACK_AB R15, R15, R71 ;  /* 0x000000470f0f723e */ /* 0x000fe200000000ff */
[----:B------:R-:W-:-:S02]  /*cb10*/  FMUL.FTZ R64, R12, R64 ;  /* 0x000000400c407220 */ /* 0x000fc40000410000 */
[----:B------:R-:W-:Y:S02]  /*cb20*/  FFMA.FTZ R36, R12, R63, R13 ;  /* 0x0000003f0c247223 */ /* 0x000fe4000001000d */
[-C--:B------:R-:W-:Y:S02]  /*cb30*/  FMUL.FTZ R12, R53, R65.reuse ;  /* 0x00000041350c7220 */ /* 0x080fe40000410000 */
[-C--:B------:R-:W-:Y:S02]  /*cb40*/  FMUL.FTZ R13, R18, R38.reuse ;  /* 0x00000026120d7220 */ /* 0x080fe40000410000 */
[----:B------:R-:W-:Y:S02]  /*cb50*/  FMUL.FTZ R65, R66, R65 ;  /* 0x0000004142417220 */ /* 0x000fe40000410000 */
[----:B------:R-:W-:Y:S02]  /*cb60*/  FMUL.FTZ R38, R14, R38 ;  /* 0x000000260e267220 */ /* 0x000fe40000410000 */
[----:B------:R-:W-:-:S02]  /*cb70*/  FFMA.FTZ R64, R16, R63, -R64 ;  /* 0x0000003f10407223 */ /* 0x000fc40000010840 */
[----:B------:R-:W-:Y:S02]  /*cb80*/  FFMA.FTZ R54, R43, R69, -R54 ;  /* 0x000000452b367223 */ /* 0x000fe40000010836 */
[----:B------:R-:W-:Y:S02]  /*cb90*/  FFMA.FTZ R50, R51, R55, -R50 ;  /* 0x0000003733327223 */ /* 0x000fe40000010832 */
[----:B------:R-:W-:Y:S02]  /*cba0*/  FFMA.FTZ R70, R17, R74, -R70 ;  /* 0x0000004a11467223 */ /* 0x000fe40000010846 */
[----:B------:R-:W-:Y:S01]  /*cbb0*/  FFMA.FTZ R19, R19, R42, -R39 ;  /* 0x0000002a13137223 */ /* 0x000fe20000010827 */
[----:B------:R-:W-:Y:S01]  /*cbc0*/  F2FP.PACK_AB R17, R50, R54 ;  /* 0x000000363211723e */ /* 0x000fe200000000ff */
[----:B------:R-:W-:Y:S02]  /*cbd0*/  FFMA.FTZ R60, R52, R62, -R60 ;  /* 0x0000003e343c7223 */ /* 0x000fe4000001083c */
[----:B------:R-:W-:Y:S01]  /*cbe0*/  FFMA.FTZ R16, R53, R40, -R65 ;  /* 0x0000002835107223 */ /* 0x000fe20000010841 */
[----:B------:R-:W-:Y:S01]  /*cbf0*/  F2FP.PACK_AB R19, R19, R70 ;  /* 0x000000461313723e */ /* 0x000fe200000000ff */
[----:B------:R-:W-:-:S02]  /*cc00*/  FFMA.FTZ R18, R18, R37, -R38 ;  /* 0x0000002512127223 */ /* 0x000fc40000010826 */
[----:B------:R-:W-:Y:S01]  /*cc10*/  FFMA.FTZ R12, R66, R40, R12 ;  /* 0x00000028420c7223 */ /* 0x000fe2000001000c */
[----:B------:R-:W-:Y:S01]  /*cc20*/  F2FP.PACK_AB R16, R16, R60 ;  /* 0x0000003c1010723e */ /* 0x000fe200000000ff */
[----:B------:R-:W-:Y:S01]  /*cc30*/  FFMA.FTZ R14, R14, R37, R13 ;  /* 0x000000250e0e7223 */ /* 0x000fe2000001000d */
[----:B------:R-:W-:Y:S02]  /*cc40*/  F2FP.PACK_AB R18, R18, R64 ;  /* 0x000000401212723e */ /* 0x000fe400000000ff */
[----:B------:R-:W-:Y:S02]  /*cc50*/  F2FP.PACK_AB R13, R41, R67 ;  /* 0x00000043290d723e */ /* 0x000fe400000000ff */
[----:B------:R-:W-:Y:S01]  /*cc60*/  F2FP.PACK_AB R12, R12, R61 ;  /* 0x0000003d0c0c723e */ /* 0x000fe200000000ff */
[----:B------:R1:W-:Y:S01]  /*cc70*/  STS.128 [R49+0x100], R16 ;  /* 0x0001001031007388 */ /* 0x0003e20000000c00 */
[----:B------:R-:W-:-:S05]  /*cc80*/  F2FP.PACK_AB R14, R14, R36 ;  /* 0x000000240e0e723e */ /* 0x000fca00000000ff */
[----:B------:R1:W-:Y:S02]  /*cc90*/  STS.128 [R48+0x100], R12 ;  /* 0x0001000c30007388 */ /* 0x0003e40000000c00 */
.L_x_676:
[----:B------:R-:W-:Y:S05]  /*cca0*/  BSYNC B0 ;  /* 0x0000000000007941 */ /* 0x000fea0003800000 */
.L_x_675:
        /* <DEDUP_REMOVED lines=97> */
[-C--:B------:R-:W-:Y:S01]  /*d2c0*/  FFMA.FTZ R16, R41, R32.reuse, -R49 ;  /* 0x0000002029107223 */ /* 0x080fe20000010831 */
        /* <DEDUP_REMOVED lines=11> */
.L_x_678:
[----:B------:R-:W-:Y:S05]  /*d380*/  BSYNC B0 ;  /* 0x0000000000007941 */ /* 0x000fea0003800000 */
.L_x_677:
[----:B-1----:R-:W-:-:S04]  /*d390*/  IADD3 R13, R6, 0x60, RZ ;  /* 0x00000060060d7810 */ /* 0x002fc80007ffe0ff */
        /* <DEDUP_REMOVED lines=107> */
.L_x_666:
[----:B------:R-:W-:Y:S05]  /*da50*/  BSYNC B2 ;  /* 0x0000000000027941 */ /* 0x000fea0003800000 */
.L_x_644:
[----:B------:R-:W-:Y:S01]  /*da60*/  IMAD R11, R11, c[0x0][0x208], RZ ;  /* 0x000082000b0b7a24 */ /* 0x000fe200078e02ff */
[----:B------:R-:W-:Y:S01]  /*da70*/  BAR.SYNC.DEFER_BLOCKING 0x0 ;  /* 0x0000000000007b1d */ /* 0x000fe20000010000 */
[----:B-1----:R-:W-:Y:S01]  /*da80*/  IMAD.WIDE.U32 R12, R238, c[0x0][0x208], RZ ;  /* 0x00008200ee0c7a25 */ /* 0x002fe200078e00ff */
[----:B------:R-:W-:Y:S01]  /*da90*/  LOP3.LUT P3, RZ, R0, 0x2, RZ, 0xc0, !PT ;  /* 0x0000000200ff7812 */ /* 0x000fe2000786c0ff */
[----:B------:R-:W-:Y:S01]  /*daa0*/  UISETP.GE.AND UP0, UPT, UR10, 0x2, UPT ;  /* 0x000000020a00788c */ /* 0x000fe2000bf06270 */
[----:B------:R-:W-:Y:S01]  /*dab0*/  SHF.R.S32.HI R245, RZ, 0x1f, R244 ;  /* 0x0000001ffff57819 */ /* 0x000fe200000114f4 */
[----:B------:R-:W-:Y:S02]  /*dac0*/  IMAD R11, R238, c[0x0][0x20c], R11 ;  /* 0x00008300ee0b7a24 */ /* 0x000fe400078e020b */
[----:B------:R-:W-:Y:S02]  /*dad0*/  IMAD.SHL.U32 R14, R6, 0x8, RZ ;  /* 0x00000008060e7824 */ /* 0x000fe400078e00ff */
[----:B------:R-:W-:-:S02]  /*dae0*/  IMAD.IADD R13, R13, 0x1, R11 ;  /* 0x000000010d0d7824 */ /* 0x000fc400078e020b */
[----:B------:R-:W-:Y:S01]  /*daf0*/  IMAD R11, R7, c[0x0][0x218], RZ ;  /* 0x00008600070b7a24 */ /* 0x000fe200078e02ff */
[----:B------:R-:W-:Y:S01]  /*db00*/  LEA.HI R7, R5, R73, RZ, 0x5 ;  /* 0x0000004905077211 */ /* 0x000fe200078f28ff */
[----:B------:R-:W-:Y:S02]  /*db10*/  IMAD.SHL.U32 R234, R0, 0x40, RZ ;  /* 0x0000004000ea7824 */ /* 0x000fe400078e00ff */
[C---:B------:R-:W-:Y:S01]  /*db20*/  IMAD.WIDE.U32 R12, R237.reuse, c[0x0][0x218], R12 ;  /* 0x00008600ed0c7a25 */ /* 0x040fe200078e000c */
[----:B------:R-:W-:Y:S02]  /*db30*/  SHF.R.S32.HI R6, RZ, 0x5, R7 ;  /* 0x00000005ff067819 */ /* 0x000fe40000011407 */
[----:B------:R-:W-:Y:S01]  /*db40*/  LOP3.LUT R234, R234, 0x1c0, RZ, 0xc0, !PT ;  /* 0x000001c0eaea7812 */ /* 0x000fe200078ec0ff */
[----:B------:R-:W-:Y:S01]  /*db50*/  IMAD R11, R237, c[0x0][0x21c], R11 ;  /* 0x00008700ed0b7a24 */ /* 0x000fe200078e020b */
[----:B------:R-:W-:Y:S01]  /*db60*/  IADD3 R12, P0, R12, UR28, RZ ;  /* 0x0000001c0c0c7c10 */ /* 0x000fe2000ff1e0ff */
[----:B------:R-:W-:Y:S01]  /*db70*/  IMAD R188, R6, 0x400, R4 ;  /* 0x0000040006bc7824 */ /* 0x000fe200078e0204 */
[----:B------:R-:W-:Y:S01]  /*db80*/  LOP3.LUT R14, R234, 0x8, R14, 0xf8, !PT ;  /* 0x00000008ea0e7812 */ /* 0x000fe200078ef80e */
[----:B------:R-:W-:Y:S01]  /*db90*/  IMAD.SHL.U32 R240, R9, 0x2, RZ ;  /* 0x0000000209f07824 */ /* 0x000fe200078e00ff */
[----:B------:R-:W-:-:S02]  /*dba0*/  SHF.R.U32.HI R234, RZ, 0x3, R234 ;  /* 0x00000003ffea7819 */ /* 0x000fc400000116ea */
[C---:B------:R-:W-:Y:S01]  /*dbb0*/  LEA R196, R188.reuse, 0x100, 0x1 ;  /* 0x00000100bcc47811 */ /* 0x040fe200078e08ff */
[----:B------:R-:W-:Y:S01]  /*dbc0*/  IMAD.SHL.U32 R188, R188, 0x2, RZ ;  /* 0x00000002bcbc7824 */ /* 0x000fe200078e00ff */
[----:B------:R-:W-:Y:S01]  /*dbd0*/  LOP3.LUT R234, R14, R234, RZ, 0x3c, !PT ;  /* 0x000000ea0eea7212 */ /* 0x000fe200078e3cff */
[----:B------:R-:W-:Y:S01]  /*dbe0*/  IMAD.WIDE R14, R244, 0x2, RZ ;  /* 0x00000002f40e7825 */ /* 0x000fe200078e02ff */
[----:B------:R-:W-:Y:S02]  /*dbf0*/  IADD3.X R11, R13, UR12, R11, P0, !PT ;  /* 0x0000000c0d0b7c10 */ /* 0x000fe400087fe40b */
[----:B------:R-:W-:Y:S01]  /*dc00*/  LEA R62, P0, R12, c[0x0][0x1f8], 0x1 ;  /* 0x00007e000c3e7a11 */ /* 0x000fe200078008ff */
[--C-:B------:R-:W-:Y:S01]  /*dc10*/  IMAD R192, R3, 0x2, R196.reuse ;  /* 0x0000000203c07824 */ /* 0x100fe200078e02c4 */
[----:B------:R-:W-:Y:S01]  /*dc20*/  LDSM.16.M88.4 R136, [R188+0x100] ;  /* 0x00010000bc88783b */ /* 0x000fe20000000200 */
[C---:B------:R-:W-:Y:S01]  /*dc30*/  IMAD R196, R2.reuse, 0x2, R196 ;  /* 0x0000000202c47824 */ /* 0x040fe200078e02c4 */
[----:B------:R-:W-:Y:S01]  /*dc40*/  SHF.R.S32.HI R13, RZ, 0x1f, R8 ;  /* 0x0000001fff0d7819 */ /* 0x000fe20000011408 */
[----:B------:R-:W-:Y:S01]  /*dc50*/  IMAD R204, R2, 0x2, R192 ;  /* 0x0000000202cc7824 */ /* 0x000fe200078e02c0 */
[----:B------:R-:W1:Y:S01]  /*dc60*/  SHFL.IDX PT, R70, R62, 0x2, 0x181f ;  /* 0x00581f003e467f89 */ /* 0x000e6200000e0000 */
[----:B------:R-:W-:Y:S01]  /*dc70*/  IMAD R234, R10, 0x200, R234 ;  /* 0x000002000aea7824 */ /* 0x000fe200078e02ea */
[----:B------:R-:W-:-:S02]  /*dc80*/  LEA.HI.X R10, R12, c[0x0][0x1fc], R11, 0x1, P0 ;  /* 0x00007f000c0a7a11 */ /* 0x000fc400000f0c0b */
[----:B------:R-:W-:Y:S01]  /*dc90*/  LDSM.16.M88.4 R140, [R192] ;  /* 0x00000000c08c783b */ /* 0x000fe20000000200 */
[----:B------:R-:W-:Y:S01]  /*dca0*/  LEA.HI R13, R13, R8, RZ, 0x3 ;  /* 0x000000080d0d7211 */ /* 0x000fe200078f18ff */
[----:B------:R-:W-:Y:S02]  /*dcb0*/  IMAD.SHL.U32 R234, R234, 0x2, RZ ;  /* 0x00000002eaea7824 */ /* 0x000fe400078e00ff */
[----:B------:R-:W-:Y:S01]  /*dcc0*/  LDSM.16.M88.4 R172, [R196] ;  /* 0x00000000c4ac783b */ /* 0x000fe20000000200 */
[----:B------:R-:W-:Y:S02]  /*dcd0*/  LOP3.LUT R239, R13, 0xfffffff8, RZ, 0xc0, !PT ;  /* 0xfffffff80def7812 */ /* 0x000fe400078ec0ff */
[C---:B------:R-:W-:Y:S01]  /*dce0*/  IADD3 R13, R234.reuse, 0x8100, RZ ;  /* 0x00008100ea0d7810 */ /* 0x040fe20007ffe0ff */
[----:B------:R-:W-:Y:S01]  /*dcf0*/  LDSM.16.M88.4 R180, [R204] ;  /* 0x00000000ccb4783b */ /* 0x000fe20000000200 */
[----:B------:R-:W-:Y:S01]  /*dd00*/  IADD3 R233, R234, 0x8120, RZ ;  /* 0x00008120eae97810 */ /* 0x000fe20007ffe0ff */
[----:B------:R-:W-:Y:S01]  /*dd10*/  IMAD.WIDE R22, R239, 0x2, RZ ;  /* 0x00000002ef167825 */ /* 0x000fe200078e02ff */
[----:B------:R-:W-:Y:S01]  /*dd20*/  @P3 IADD3 R233, R13, -0x20, RZ ;  /* 0xffffffe00de93810 */ /* 0x000fe20007ffe0ff */
[----:B------:R-:W-:Y:S01]  /*dd30*/  LDSM.16.M88.4 R188, [R188+0x4100] ;  /* 0x00410000bcbc783b */ /* 0x000fe20000000200 */
[----:B------:R-:W-:-:S02]  /*dd40*/  SHF.R.S32.HI R241, RZ, 0x1f, R239 ;  /* 0x0000001ffff17819 */ /* 0x000fc400000114ef */
[C---:B------:R-:W-:Y:S01]  /*dd50*/  IADD3 R227, R233.reuse, 0x800, RZ ;  /* 0x00000800e9e37810 */ /* 0x040fe20007ffe0ff */
[----:B------:R-:W-:Y:S01]  /*dd60*/  LDSM.16.M88.4 R192, [R192+0x4000] ;  /* 0x00400000c0c0783b */ /* 0x000fe20000000200 */
[C---:B------:R-:W-:Y:S02]  /*dd70*/  IADD3 R226, R233.reuse, 0x1000, RZ ;  /* 0x00001000e9e27810 */ /* 0x040fe40007ffe0ff */
[C---:B------:R-:W-:Y:S01]  /*dd80*/  IADD3 R225, R233.reuse, 0x1800, RZ ;  /* 0x00001800e9e17810 */ /* 0x040fe20007ffe0ff */
[----:B------:R-:W-:Y:S01]  /*dd90*/  LDSM.16.M88.4 R196, [R196+0x4000] ;  /* 0x00400000c4c4783b */ /* 0x000fe20000000200 */
[-C--:B-1----:R-:W-:Y:S02]  /*dda0*/  IADD3 R74, P1, R14, R70.reuse, RZ ;  /* 0x000000460e4a7210 */ /* 0x082fe40007f3e0ff */
[----:B------:R-:W-:Y:S01]  /*ddb0*/  IADD3 R70, P3, R22, R70, RZ ;  /* 0x0000004616467210 */ /* 0x000fe20007f7e0ff */
[----:B------:R-:W-:Y:S01]  /*ddc0*/  LDSM.16.M88.4 R204, [R204+0x4000] ;  /* 0x00400000cccc783b */ /* 0x000fe20000000200 */
[----:B------:R-:W-:-:S02]  /*ddd0*/  IADD3 R224, R233, 0x2000, RZ ;  /* 0x00002000e9e07810 */ /* 0x000fc40007ffe0ff */
[C---:B------:R-:W-:Y:S01]  /*dde0*/  IADD3 R223, R233.reuse, 0x2800, RZ ;  /* 0x00002800e9df7810 */ /* 0x040fe20007ffe0ff */
[----:B------:R-:W-:Y:S01]  /*ddf0*/  BAR.SYNC.DEFER_BLOCKING 0x0 ;  /* 0x0000000000007b1d */ /* 0x000fe20000010000 */
[C---:B------:R-:W-:Y:S02]  /*de00*/  IADD3 R222, R233.reuse, 0x3000, RZ ;  /* 0x00003000e9de7810 */ /* 0x040fe40007ffe0ff */
[C---:B------:R-:W-:Y:S02]  /*de10*/  IADD3 R221, R233.reuse, 0x3800, RZ ;  /* 0x00003800e9dd7810 */ /* 0x040fe40007ffe0ff */
[C---:B------:R-:W-:Y:S01]  /*de20*/  IADD3 R219, R233.reuse, 0x4000, RZ ;  /* 0x00004000e9db7810 */ /* 0x040fe20007ffe0ff */
[----:B------:R-:W1:Y:S01]  /*de30*/  SHFL.IDX PT, R88, R62, RZ, 0x181f ;  /* 0x00181fff3e587589 */ /* 0x000e6200000e0000 */
[C---:B------:R-:W-:Y:S02]  /*de40*/  IADD3 R218, R233.reuse, 0x4800, RZ ;  /* 0x00004800e9da7810 */ /* 0x040fe40007ffe0ff */
[C---:B------:R-:W-:Y:S01]  /*de50*/  IADD3 R217, R233.reuse, 0x5000, RZ ;  /* 0x00005000e9d97810 */ /* 0x040fe20007ffe0ff */
[----:B------:R-:W2:Y:S01]  /*de60*/  SHFL.IDX PT, R80, R62, 0x1, 0x181f ;  /* 0x00381f003e507f89 */ /* 0x000ea200000e0000 */
[----:B------:R-:W-:-:S02]  /*de70*/  IADD3 R216, R233, 0x5800, RZ ;  /* 0x00005800e9d87810 */ /* 0x000fc40007ffe0ff */
[C---:B------:R-:W-:Y:S01]  /*de80*/  IADD3 R215, R233.reuse, 0x6000, RZ ;  /* 0x00006000e9d77810 */ /* 0x040fe20007ffe0ff */
[----:B------:R-:W3:Y:S01]  /*de90*/  SHFL.IDX PT, R11, R10, 0x2, 0x181f ;  /* 0x00581f000a0b7f89 */ /* 0x000ee200000e0000 */
[C---:B------:R-:W-:Y:S02]  /*dea0*/  IADD3 R214, R233.reuse, 0x6800, RZ ;  /* 0x00006800e9d67810 */ /* 0x040fe40007ffe0ff */
[C---:B------:R-:W-:Y:S01]  /*deb0*/  IADD3 R213, R233.reuse, 0x7000, RZ ;  /* 0x00007000e9d57810 */ /* 0x040fe20007ffe0ff */
[----:B------:R-:W4:Y:S01]  /*dec0*/  SHFL.IDX PT, R12, R10, RZ, 0x181f ;  /* 0x00181fff0a0c7589 */ /* 0x000f2200000e0000 */
[----:B------:R-:W-:-:S03]  /*ded0*/  IADD3 R212, R233, 0x7800, RZ ;  /* 0x00007800e9d47810 */ /* 0x000fc60007ffe0ff */
[----:B------:R-:W5:Y:S01]  /*dee0*/  SHFL.IDX PT, R20, R10, 0x1, 0x181f ;  /* 0x00381f000a147f89 */ /* 0x000f6200000e0000 */
[----:B------:R-:W-:-:S04]  /*def0*/  DEPBAR.LE SB0, 0x0 ;  /* 0x000080000000791a */ /* 0x000fc80000000000 */
[----:B------:R-:W5:Y:S04]  /*df00*/  SHFL.IDX PT, R62, R62, 0x3, 0x181f ;  /* 0x00781f003e3e7f89 */ /* 0x000f6800000e0000 */
[----:B------:R-:W-:Y:S01]  /*df10*/  BAR.SYNC.DEFER_BLOCKING 0x0 ;  /* 0x0000000000007b1d */ /* 0x000fe20000010000 */
[----:B-1----:R-:W-:Y:S02]  /*df20*/  IADD3 R90, P0, R88, R14, RZ ;  /* 0x0000000e585a7210 */ /* 0x002fe40007f1e0ff */
[----:B--2---:R-:W-:-:S03]  /*df30*/  IADD3 R82, P2, R14, R80, RZ ;  /* 0x000000500e527210 */ /* 0x004fc60007f5e0ff */
[----:B------:R-:W1:Y:S01]  /*df40*/  SHFL.IDX PT, R10, R10, 0x3, 0x181f ;  /* 0x00781f000a0a7f89 */ /* 0x000e6200000e0000 */
[--C-:B---3--:R-:W-:Y:S01]  /*df50*/  IMAD.X R75, R15, 0x1, R11.reuse, P1 ;  /* 0x000000010f4b7824 */ /* 0x108fe200008e060b */
[----:B------:R-:W-:Y:S01]  /*df60*/  IADD3 R88, P1, R88, R22, RZ ;  /* 0x0000001658587210 */ /* 0x000fe20007f3e0ff */
[----:B------:R-:W-:Y:S02]  /*df70*/  IMAD.X R71, R23, 0x1, R11, P3 ;  /* 0x0000000117477824 */ /* 0x000fe400018e060b */
[C---:B----4-:R-:W-:Y:S02]  /*df80*/  IMAD.X R91, R12.reuse, 0x1, R15, P0 ;  /* 0x000000010c5b7824 */ /* 0x050fe400000e060f */
[----:B------:R-:W-:Y:S01]  /*df90*/  IMAD.X R89, R12, 0x1, R23, P1 ;  /* 0x000000010c597824 */ /* 0x000fe200008e0617 */
[----:B------:R-:W-:Y:S01]  /*dfa0*/  ISETP.GE.AND P1, PT, R244, c[0x0][0x1d4], PT ;  /* 0x00007500f4007a0c */ /* 0x000fe20003f26270 */
[----:B-----5:R-:W-:Y:S01]  /*dfb0*/  IMAD.X R83, R15, 0x1, R20, P2 ;  /* 0x000000010f537824 */ /* 0x020fe200010e0614 */
[----:B------:R-:W-:-:S02]  /*dfc0*/  IADD3 R60, P0, R14, R62, RZ ;  /* 0x0000003e0e3c7210 */ /* 0x000fc40007f1e0ff */
[----:B------:R-:W-:Y:S01]  /*dfd0*/  IADD3 R62, P2, R22, R62, RZ ;  /* 0x0000003e163e7210 */ /* 0x000fe20007f5e0ff */
[----:B------:R-:W2:Y:S04]  /*dfe0*/  LDSM.16.M88.4 R24, [R234+0x8100] ;  /* 0x00810000ea18783b */ /* 0x000ea80000000200 */
[----:B------:R-:W3:Y:S01]  /*dff0*/  LDSM.16.M88.4 R16, [R234+0x8900] ;  /* 0x00890000ea10783b */ /* 0x000ee20000000200 */
[--C-:B-1----:R-:W-:Y:S01]  /*e000*/  IMAD.X R63, R23, 0x1, R10.reuse, P2 ;  /* 0x00000001173f7824 */ /* 0x102fe200010e060a */
[----:B------:R-:W-:Y:S01]  /*e010*/  ISETP.LT.OR P2, PT, R68, 0x1, P1 ;  /* 0x000000014400780c */ /* 0x000fe20000f41670 */
[----:B------:R-:W-:Y:S01]  /*e020*/  IMAD.X R61, R15, 0x1, R10, P0 ;  /* 0x000000010f3d7824 */ /* 0x000fe200000e060a */
[----:B------:R-:W-:Y:S01]  /*e030*/  IADD3 R80, P0, R22, R80, RZ ;  /* 0x0000005016507210 */ /* 0x000fe20007f1e0ff */
[----:B------:R-:W-:Y:S04]  /*e040*/  LDSM.16.M88.4 R56, [R233] ;  /* 0x00000000e938783b */ /* 0x000fe80000000200 */
[----:B------:R-:W-:Y:S01]  /*e050*/  IMAD.X R81, R23, 0x1, R20, P0 ;  /* 0x0000000117517824 */ /* 0x000fe200000e0614 */
[----:B------:R-:W-:Y:S01]  /*e060*/  ISETP.GE.AND P0, PT, R8, c[0x0][0x1d4], PT ;  /* 0x0000750008007a0c */ /* 0x000fe20003f06270 */
[----:B------:R-:W-:Y:S04]  /*e070*/  LDSM.16.M88.4 R12, [R233+0x800] ;  /* 0x00080000e90c783b */ /* 0x000fe80000000200 */
[----:B------:R-:W-:Y:S04]  /*e080*/  LDSM.16.M88.4 R8, [R234+0x9100] ;  /* 0x00910000ea08783b */ /* 0x000fe80000000200 */
[----:B------:R-:W1:Y:S04]  /*e090*/  LDSM.16.M88.4 R100, [R234+0x9900] ;  /* 0x00990000ea64783b */ /* 0x000e680000000200 */
[----:B------:R-:W4:Y:S04]  /*e0a0*/  LDSM.16.M88.4 R92, [R234+0xa100] ;  /* 0x00a10000ea5c783b */ /* 0x000f280000000200 */
[----:B------:R-:W5:Y:S04]  /*e0b0*/  LDSM.16.M88.4 R84, [R234+0xa900] ;  /* 0x00a90000ea54783b */ /* 0x000f680000000200 */
[----:B------:R-:W5:Y:S04]  /*e0c0*/  LDSM.16.M88.4 R76, [R234+0xb100] ;  /* 0x00b10000ea4c783b */ /* 0x000f680000000200 */
[----:B------:R-:W-:Y:S01]  /*e0d0*/  LDSM.16.M88.4 R64, [R234+0xb900] ;  /* 0x00b90000ea40783b */ /* 0x000fe20000000200 */
[C---:B--2---:R-:W-:Y:S03]  /*e0e0*/  HMMA.16816.F32 R28, R136.reuse, R24, RZ ;  /* 0x00000018881c723c */ /* 0x044fe600000018ff */
[----:B------:R-:W-:Y:S04]  /*e0f0*/  LDSM.16.M88.4 R52, [R233+0x1000] ;  /* 0x00100000e934783b */ /* 0x000fe80000000200 */
[----:B------:R-:W-:Y:S01]  /*e100*/  LDSM.16.M88.4 R48, [R233+0x1800] ;  /* 0x00180000e930783b */ /* 0x000fe20000000200 */
[C---:B---3--:R-:W-:Y:S03]  /*e110*/  HMMA.16816.F32 R20, R136.reuse, R16, RZ ;  /* 0x000000108814723c */ /* 0x048fe600000018ff */
[----:B------:R-:W-:Y:S04]  /*e120*/  LDSM.16.M88.4 R40, [R233+0x2000] ;  /* 0x00200000e928783b */ /* 0x000fe80000000200 */
[----:B------:R-:W-:Y:S01]  /*e130*/  LDSM.16.M88.4 R36, [R233+0x2800] ;  /* 0x00280000e924783b */ /* 0x000fe20000000200 */
[C---:B------:R-:W-:Y:S03]  /*e140*/  HMMA.16816.F32 R16, R136.reuse, R18, RZ ;  /* 0x000000128810723c */ /* 0x040fe600000018ff */
[----:B------:R-:W2:Y:S04]  /*e150*/  LDSM.16.M88.4 R32, [R233+0x3000] ;  /* 0x00300000e920783b */ /* 0x000ea80000000200 */
[----:B------:R-:W3:Y:S01]  /*e160*/  LDSM.16.M88.4 R44, [R233+0x3800] ;  /* 0x00380000e92c783b */ /* 0x000ee20000000200 */
[----:B-1----:R-:W-:Y:S03]  /*e170*/  HMMA.16816.F32 R104, R136, R100, RZ ;  /* 0x000000648868723c */ /* 0x002fe600000018ff */
[----:B------:R-:W-:Y:S01]  /*e180*/  @!PT LDS RZ, [RZ] ;  /* 0x00000000fffff984 */ /* 0x000fe20000000800 */
[----:B------:R-:W-:Y:S01]  /*e190*/  @!PT LDS RZ, [RZ] ;  /* 0x00000000fffff984 */ /* 0x000fe20000000800 */
[----:B------:R-:W-:Y:S01]  /*e1a0*/  @!PT LDS RZ, [RZ] ;  /* 0x00000000fffff984 */ /* 0x000fe20000000800 */
[----:B------:R5:W-:Y:S01]  /*e1b0*/  LDGSTS.E.BYPASS.LTC128B.128 [R240+0x100], [R90.64], !P2 ;  /* 0x001000005af07fae */ /* 0x000be2000d101d56 */
[----:B------:R-:W-:-:S04]  /*e1c0*/  ISETP.LT.OR P2, PT, R68, 0x1, P0 ;  /* 0x000000014400780c */ /* 0x000fc80000741670 */
[C---:B----4-:R-:W-:Y:S08]  /*e1d0*/  HMMA.16816.F32 R96, R136.reuse, R92, RZ ;  /* 0x0000005c8860723c */ /* 0x050ff000000018ff */
[----:B------:R-:W-:Y:S01]  /*e1e0*/  HMMA.16816.F32 R92, R136, R94, RZ ;  /* 0x0000005e885c723c */ /* 0x000fe200000018ff */
[----:B------:R5:W-:Y:S01]  /*e1f0*/  LDGSTS.E.BYPASS.LTC128B.128 [R240+0x4100], [R88.64], !P2 ;  /* 0x0410000058f07fae */ /* 0x000be2000d101d56 */
[----:B------:R-:W-:-:S06]  /*e200*/  ISETP.LT.OR P2, PT, R68, 0x21, P1 ;  /* 0x000000214400780c */ /* 0x000fcc0000f41670 */
[C---:B------:R-:W-:Y:S07]  /*e210*/  HMMA.16816.F32 R20, R140.reuse, R12, R20 ;  /* 0x0000000c8c14723c */ /* 0x040fee0000001814 */
[----:B------:R1:W-:Y:S01]  /*e220*/  LDGSTS.E.BYPASS.LTC128B.128 [R240+0x1100], [R82.64], !P2 ;  /* 0x0110000052f07fae */ /* 0x0003e2000d101d56 */
[C---:B------:R-:W-:Y:S01]  /*e230*/  ISETP.LT.OR P2, PT, R68.reuse, 0x21, P0 ;  /* 0x000000214400780c */ /* 0x040fe20000741670 */
[----:B------:R-:W-:Y:S08]  /*e240*/  HMMA.16816.F32 R16, R140, R14, R16 ;  /* 0x0000000e8c10723c */ /* 0x000ff00000001810 */
[----:B------:R-:W-:Y:S04]  /*e250*/  HMMA.16816.F32 R12, R136, R8, RZ ;  /* 0x00000008880c723c */ /* 0x000fe800000018ff */
[----:B------:R1:W-:Y:S01]  /*e260*/  LDGSTS.E.BYPASS.LTC128B.128 [R240+0x5100], [R80.64], !P2 ;  /* 0x0510000050f07fae */ /* 0x0003e2000d101d56 */
[----:B------:R-:W-:-:S02]  /*e270*/  ISETP.LT.OR P2, PT, R68, 0x41, P1 ;  /* 0x000000414400780c */ /* 0x000fc40000f41670 */
[C---:B------:R-:W-:Y:S01]  /*e280*/  ISETP.LT.OR P1, PT, R68.reuse, 0x61, P1 ;  /* 0x000000614400780c */ /* 0x040fe20000f21670 */
[C---:B-----5:R-:W-:Y:S08]  /*e290*/  HMMA.16816.F32 R88, R136.reuse, R84, RZ ;  /* 0x000000548858723c */ /* 0x060ff000000018ff */
[----:B------:R-:W-:Y:S02]  /*e2a0*/  HMMA.16816.F32 R84, R136, R86, RZ ;  /* 0x000000568854723c */ /* 0x000fe400000018ff */
[----:B------:R4:W-:Y:S01]  /*e2b0*/  LDGSTS.E.BYPASS.LTC128B.128 [R240+0x2100], [R74.64], !P2 ;  /* 0x021000004af07fae */ /* 0x0009e2000d101d56 */
[----:B------:R-:W-:-:S02]  /*e2c0*/  ISETP.LT.OR P2, PT, R68, 0x41, P0 ;  /* 0x000000414400780c */ /* 0x000fc40000741670 */
[----:B------:R-:W-:-:S03]  /*e2d0*/  ISETP.LT.OR P0, PT, R68, 0x61, P0 ;  /* 0x000000614400780c */ /* 0x000fc60000701670 */
[C---:B------:R-:W-:Y:S08]  /*e2e0*/  HMMA.16816.F32 R100, R136.reuse, R102, RZ ;  /* 0x000000668864723c */ /* 0x040ff000000018ff */
[----:B-1----:R-:W-:Y:S01]  /*e2f0*/  HMMA.16816.F32 R80, R136, R76, RZ ;  /* 0x0000004c8850723c */ /* 0x002fe200000018ff */
[----:B------:R1:W-:Y:S01]  /*e300*/  LDGSTS.E.BYPASS.LTC128B.128 [R240+0x6100], [R70.64], !P2 ;  /* 0x0610000046f07fae */ /* 0x0003e2000d101d56 */
[----:B------:R-:W-:Y:S01]  /*e310*/  LOP3.LUT P2, RZ, R0, 0x4, RZ, 0xc0, !PT ;  /* 0x0000000400ff7812 */ /* 0x000fe2000784c0ff */
[----:B------:R-:W-:-:S02]  /*e320*/  IMAD.MOV.U32 R0, RZ, RZ, 0x40 ;  /* 0x00000040ff007424 */ /* 0x000fc400078e00ff */
[----:B------:R5:W-:Y:S03]  /*e330*/  LDGSTS.E.BYPASS.LTC128B.128 [R240+0x3100], [R60.64], !P1 ;  /* 0x031000003cf07fae */ /* 0x000be6000c901d56 */
        /* <DEDUP_REMOVED lines=10> */
[----:B------:R-:W-:Y:S03]  /*e3e0*/  HMMA.16816.F32 R8, R136, R10, RZ ;  /* 0x0000000a8808723c */ /* 0x000fe600000018ff */
[----:B------:R-:W-:Y:S04]  /*e3f0*/  LDSM.16.M88.4 R116, [R231+0xe900] ;  /* 0x00e90000e774783b */ /* 0x000fe80000000200 */
[----:B------:R-:W-:Y:S01]  /*e400*/  LDSM.16.M88.4 R112, [R231+0xf100] ;  /* 0x00f10000e770783b */ /* 0x000fe20000000200 */
[C---:B--2---:R-:W-:Y:S03]  /*e410*/  HMMA.16816.F32 R80, R140.reuse, R32, R80 ;  /* 0x000000208c50723c */ /* 0x044fe60000001850 */
[----:B------:R-:W0:Y:S04]  /*e420*/  LDGDEPBAR ;  /* 0x00000000000079af */ /* 0x000e280000000000 */
[----:B-----5:R-:W-:Y:S01]  /*e430*/  LDSM.16.M88.4 R60, [R234+0xc100] ;  /* 0x00c10000ea3c783b */ /* 0x020fe20000000200 */
[C---:B------:R-:W-:Y:S03]  /*e440*/  HMMA.16816.F32 R76, R140.reuse, R34, R76 ;  /* 0x000000228c4c723c */ /* 0x040fe6000000184c */
[----:B------:R-:W2:Y:S05]  /*e450*/  LDSM.16.M88.4 R32, [R231+0x9900] ;  /* 0x00990000e720783b */ /* 0x000eaa0000000200 */
[C---:B------:R-:W-:Y:S08]  /*e460*/  HMMA.16816.F32 R96, R140.reuse, R40, R96 ;  /* 0x000000288c60723c */ /* 0x040ff00000001860 */
[C---:B------:R-:W-:Y:S01]  /*e470*/  HMMA.16816.F32 R92, R140.reuse, R42, R92 ;  /* 0x0000002a8c5c723c */ /* 0x040fe2000000185c */
[----:B------:R-:W5:Y:S07]  /*e480*/  LDSM.16.M88.4 R40, [R231+0x8100] ;  /* 0x00810000e728783b */ /* 0x000f6e0000000200 */
[C---:B------:R-:W-:Y:S08]  /*e490*/  HMMA.16816.F32 R88, R140.reuse, R36, R88 ;  /* 0x000000248c58723c */ /* 0x040ff00000001858 */
[----:B------:R-:W-:Y:S01]  /*e4a0*/  HMMA.16816.F32 R84, R140, R38, R84 ;  /* 0x000000268c54723c */ /* 0x000fe20000001854 */
[----:B------:R-:W2:Y:S07]  /*e4b0*/  LDSM.16.M88.4 R36, [R231+0x9100] ;  /* 0x00910000e724783b */ /* 0x000eae0000000200 */
[C---:B-1----:R-:W-:Y:S08]  /*e4c0*/  HMMA.16816.F32 R68, R136.reuse, R64, RZ ;  /* 0x000000408844723c */ /* 0x042ff000000018ff */
[----:B------:R-:W-:Y:S08]  /*e4d0*/  HMMA.16816.F32 R64, R136, R66, RZ ;  /* 0x000000428840723c */ /* 0x000ff000000018ff */
[C---:B------:R-:W-:Y:S08]  /*e4e0*/  HMMA.16816.F32 R104, R140.reuse, R48, R104 ;  /* 0x000000308c68723c */ /* 0x040ff00000001868 */
[C---:B------:R-:W-:Y:S01]  /*e4f0*/  HMMA.16816.F32 R100, R140.reuse, R50, R100 ;  /* 0x000000328c64723c */ /* 0x040fe20000001864 */
[----:B------:R-:W1:Y:S07]  /*e500*/  LDSM.16.M88.4 R48, [R231+0x8900] ;  /* 0x00890000e730783b */ /* 0x000e6e0000000200 */
[C---:B------:R-:W-:Y:S08]  /*e510*/  HMMA.16816.F32 R28, R140.reuse, R56, R28 ;  /* 0x000000388c1c723c */ /* 0x040ff0000000181c */
[C---:B------:R-:W-:Y:S01]  /*e520*/  HMMA.16816.F32 R24, R140.reuse, R58, R24 ;  /* 0x0000003a8c18723c */ /* 0x040fe20000001818 */
[----:B------:R-:W-:Y:S07]  /*e530*/  LDSM.16.M88.4 R56, [R234+0xc900] ;  /* 0x00c90000ea38783b */ /* 0x000fee0000000200 */
[C---:B------:R-:W-:Y:S08]  /*e540*/  HMMA.16816.F32 R12, R140.reuse, R52, R12 ;  /* 0x000000348c0c723c */ /* 0x040ff0000000180c */
[C---:B------:R-:W-:Y:S01]  /*e550*/  HMMA.16816.F32 R8, R140.reuse, R54, R8 ;  /* 0x000000368c08723c */ /* 0x040fe20000001808 */
[----:B------:R-:W-:Y:S07]  /*e560*/  LDSM.16.M88.4 R52, [R234+0xd100] ;  /* 0x00d10000ea34783b */ /* 0x000fee0000000200 */
[C---:B---3--:R-:W-:Y:S08]  /*e570*/  HMMA.16816.F32 R68, R140.reuse, R44, R68 ;  /* 0x0000002c8c44723c */ /* 0x048ff00000001844 */
[----:B------:R-:W-:Y:S01]  /*e580*/  HMMA.16816.F32 R64, R140, R46, R64 ;  /* 0x0000002e8c40723c */ /* 0x000fe20000001840 */
[----:B------:R-:W3:Y:S07]  /*e590*/  LDSM.16.M88.4 R44, [R231+0xa100] ;  /* 0x00a10000e72c783b */ /* 0x000eee0000000200 */
[C---:B--2---:R-:W-:Y:S08]  /*e5a0*/  HMMA.16816.F32 R104, R172.reuse, R32, R104 ;  /* 0x00000020ac68723c */ /* 0x044ff00000001868 */
[C---:B------:R-:W-:Y:S01]  /*e5b0*/  HMMA.16816.F32 R100, R172.reuse, R34, R100 ;  /* 0x00000022ac64723c */ /* 0x040fe20000001864 */
[----:B------:R-:W2:Y:S07]  /*e5c0*/  LDSM.16.M88.4 R32, [R220] ;  /* 0x00000000dc20783b */ /* 0x000eae0000000200 */
[C---:B-----5:R-:W-:Y:S08]  /*e5d0*/  HMMA.16816.F32 R28, R172.reuse, R40, R28 ;  /* 0x00000028ac1c723c */ /* 0x060ff0000000181c */
[C---:B------:R-:W-:Y:S01]  /*e5e0*/  HMMA.16816.F32 R24, R172.reuse, R42, R24 ;  /* 0x0000002aac18723c */ /* 0x040fe20000001818 */
[----:B------:R-:W5:Y:S07]  /*e5f0*/  LDSM.16.M88.4 R40, [R231+0xa900] ;  /* 0x00a90000e728783b */ /* 0x000f6e0000000200 */
[C---:B------:R-:W-:Y:S08]  /*e600*/  HMMA.16816.F32 R12, R172.reuse, R36, R12 ;  /* 0x00000024ac0c723c */ /* 0x040ff0000000180c */
[C---:B------:R-:W-:Y:S01]  /*e610*/  HMMA.16816.F32 R8, R172.reuse, R38, R8 ;  /* 0x00000026ac08723c */ /* 0x040fe20000001808 */
[----:B------:R-:W4:Y:S07]  /*e620*/  LDSM.16.M88.4 R36, [R231+0xb900] ;  /* 0x00b90000e724783b */ /* 0x000f2e0000000200 */
[C---:B-1----:R-:W-:Y:S08]  /*e630*/  HMMA.16816.F32 R20, R172.reuse, R48, R20 ;  /* 0x00000030ac14723c */ /* 0x042ff00000001814 */
[C---:B------:R-:W-:Y:S01]  /*e640*/  HMMA.16816.F32 R16, R172.reuse, R50, R16 ;  /* 0x00000032ac10723c */ /* 0x040fe20000001810 */
[----:B------:R-:W1:Y:S07]  /*e650*/  LDSM.16.M88.4 R48, [R231+0xb100] ;  /* 0x00b10000e730783b */ /* 0x000e6e0000000200 */
[C---:B---3--:R-:W-:Y:S08]  /*e660*/  HMMA.16816.F32 R96, R172.reuse, R44, R96 ;  /* 0x0000002cac60723c */ /* 0x048ff00000001860 */
[----:B------:R-:W-:Y:S01]  /*e670*/  HMMA.16816.F32 R92, R172, R46, R92 ;  /* 0x0000002eac5c723c */ /* 0x000fe2000000185c */
[----:B------:R-:W3:Y:S07]  /*e680*/  LDSM.16.M88.4 R44, [R220+0x800] ;  /* 0x00080000dc2c783b */ /* 0x000eee0000000200 */
[C---:B--2---:R-:W-:Y:S08]  /*e690*/  HMMA.16816.F32 R28, R180.reuse, R32, R28 ;  /* 0x00000020b41c723c */ /* 0x044ff0000000181c */
[----:B------:R-:W-:Y:S01]  /*e6a0*/  HMMA.16816.F32 R24, R180, R34, R24 ;  /* 0x00000022b418723c */ /* 0x000fe20000001818 */
[----:B------:R-:W2:Y:S07]  /*e6b0*/  LDSM.16.M88.4 R32, [R220+0x2800] ;  /* 0x00280000dc20783b */ /* 0x000eae0000000200 */
[C---:B-----5:R-:W-:Y:S08]  /*e6c0*/  HMMA.16816.F32 R88, R172.reuse, R40, R88 ;  /* 0x00000028ac58723c */ /* 0x060ff00000001858 */
[C---:B------:R-:W-:Y:S01]  /*e6d0*/  HMMA.16816.F32 R84, R172.reuse, R42, R84 ;  /* 0x0000002aac54723c */ /* 0x040fe20000001854 */
[----:B------:R-:W5:Y:S07]  /*e6e0*/  LDSM.16.M88.4 R40, [R220+0x1000] ;  /* 0x00100000dc28783b */ /* 0x000f6e0000000200 */
[C---:B----4-:R-:W-:Y:S08]  /*e6f0*/  HMMA.16816.F32 R68, R172.reuse, R36, R68 ;  /* 0x00000024ac44723c */ /* 0x050ff00000001844 */
[C---:B------:R-:W-:Y:S01]  /*e700*/  HMMA.16816.F32 R64, R172.reuse, R38, R64 ;  /* 0x00000026ac40723c */ /* 0x040fe20000001840 */
[----:B------:R-:W4:Y:S07]  /*e710*/  LDSM.16.M88.4 R36, [R220+0x2000] ;  /* 0x00200000dc24783b */ /* 0x000f2e0000000200 */
[C---:B-1----:R-:W-:Y:S08]  /*e720*/  HMMA.16816.F32 R80, R172.reuse, R48, R80 ;  /* 0x00000030ac50723c */ /* 0x042ff00000001850 */
[----:B------:R-:W-:Y:S01]  /*e730*/  HMMA.16816.F32 R76, R172, R50, R76 ;  /* 0x00000032ac4c723c */ /* 0x000fe2000000184c */
[----:B------:R-:W1:Y:S07]  /*e740*/  LDSM.16.M88.4 R48, [R220+0x1800] ;  /* 0x00180000dc30783b */ /* 0x000e6e0000000200 */
[C---:B---3--:R-:W-:Y:S08]  /*e750*/  HMMA.16816.F32 R20, R180.reuse, R44, R20 ;  /* 0x0000002cb414723c */ /* 0x048ff00000001814 */
[C---:B------:R-:W-:Y:S01]  /*e760*/  HMMA.16816.F32 R16, R180.reuse, R46, R16 ;  /* 0x0000002eb410723c */ /* 0x040fe20000001810 */
[----:B------:R-:W3:Y:S07]  /*e770*/  LDSM.16.M88.4 R44, [R220+0x3000] ;  /* 0x00300000dc2c783b */ /* 0x000eee0000000200 */
[C---:B--2---:R-:W-:Y:S08]  /*e780*/  HMMA.16816.F32 R88, R180.reuse, R32, R88 ;  /* 0x00000020b458723c */ /* 0x044ff00000001858 */
[C---:B------:R-:W-:Y:S01]  /*e790*/  HMMA.16816.F32 R84, R180.reuse, R34, R84 ;  /* 0x00000022b454723c */ /* 0x040fe20000001854 */
        /* <DEDUP_REMOVED lines=17> */
[----:B------:R-:W-:Y:S01]  /*e8b0*/  HMMA.16816.F32 R64, R180, R42, R64 ;  /* 0x0000002ab440723c */ /* 0x000fe20000001840 */
[----:B------:R-:W5:Y:S07]  /*e8c0*/  LDSM.16.M88.4 R40, [R234+0xf900] ;  /* 0x00f90000ea28783b */ /* 0x000f6e0000000200 */
[C---:B----4-:R-:W-:Y:S08]  /*e8d0*/  HMMA.16816.F32 R96, R188.reuse, R36, R96 ;  /* 0x00000024bc60723c */ /* 0x050ff00000001860 */
[C---:B------:R-:W-:Y:S01]  /*e8e0*/  HMMA.16816.F32 R92, R188.reuse, R38, R92 ;  /* 0x00000026bc5c723c */ /* 0x040fe2000000185c */
[----:B------:R-:W4:Y:S07]  /*e8f0*/  LDSM.16.M88.4 R36, [R233+0x5000] ;  /* 0x00500000e924783b */ /* 0x000f2e0000000200 */
[C---:B-1----:R-:W-:Y:S08]  /*e900*/  HMMA.16816.F32 R104, R188.reuse, R48, R104 ;  /* 0x00000030bc68723c */ /* 0x042ff00000001868 */
[C---:B------:R-:W-:Y:S01]  /*e910*/  HMMA.16816.F32 R100, R188.reuse, R50, R100 ;  /* 0x00000032bc64723c */ /* 0x040fe20000001864 */
[----:B------:R-:W-:Y:S07]  /*e920*/  LDSM.16.M88.4 R48, [R233+0x7000] ;  /* 0x00700000e930783b */ /* 0x000fee0000000200 */
        /* <DEDUP_REMOVED lines=9> */
[C---:B------:R-:W-:Y:S08]  /*e9c0*/  HMMA.16816.F32 R20, R188.reuse, R56, R20 ;  /* 0x00000038bc14723c */ /* 0x040ff00000001814 */
        /* <DEDUP_REMOVED lines=11> */
[C---:B------:R-:W-:Y:S08]  /*ea80*/  HMMA.16816.F32 R28, R192.reuse, R108, R28 ;  /* 0x0000006cc01c723c */ /* 0x040ff0000000181c */
[C---:B------:R-:W-:Y:S01]  /*ea90*/  HMMA.16816.F32 R24, R192.reuse, R110, R24 ;  /* 0x0000006ec018723c */ /* 0x040fe20000001818 */
[----:B------:R-:W2:Y:S07]  /*eaa0*/  LDSM.16.M88.4 R108, [R231+0xf900] ;  /* 0x00f90000e76c783b */ /* 0x000eae0000000200 */
[C---:B-1----:R-:W-:Y:S08]  /*eab0*/  HMMA.16816.F32 R20, R192.reuse, R60, R20 ;  /* 0x0000003cc014723c */ /* 0x042ff00000001814 */
[C---:B------:R-:W-:Y:S01]  /*eac0*/  HMMA.16816.F32 R16, R192.reuse, R62, R16 ;  /* 0x0000003ec010723c */ /* 0x040fe20000001810 */
[----:B------:R-:W-:Y:S07]  /*ead0*/  LDSM.16.M88.4 R60, [R220+0x4000] ;  /* 0x00400000dc3c783b */ /* 0x000fee0000000200 */
[C---:B---3--:R-:W-:Y:S08]  /*eae0*/  HMMA.16816.F32 R68, R192.reuse, R44, R68 ;  /* 0x0000002cc044723c */ /* 0x048ff00000001844 */
        /* <DEDUP_REMOVED lines=9> */
[----:B------:R-:W-:Y:S01]  /*eb80*/  HMMA.16816.F32 R64, R192, R46, R64 ;  /* 0x0000002ec040723c */ /* 0x000fe20000001840 */
[----:B------:R-:W-:Y:S07]  /*eb90*/  LDSM.16.M88.4 R44, [R220+0x6000] ;  /* 0x00600000dc2c783b */ /* 0x000fee0000000200 */
[C---:B--2---:R-:W-:Y:S08]  /*eba0*/  HMMA.16816.F32 R12, R196.reuse, R32, R12 ;  /* 0x00000020c40c723c */ /* 0x044ff0000000180c */
[C---:B------:R-:W-:Y:S01]  /*ebb0*/  HMMA.16816.F32 R8, R196.reuse, R34, R8 ;  /* 0x00000022c408723c */ /* 0x040fe20000001808 */
[----:B------:R-:W1:Y:S07]  /*ebc0*/  LDSM.16.M88.4 R32, [R220+0x7800] ;  /* 0x00780000dc20783b */ /* 0x000e6e0000000200 */
[C---:B-----5:R-:W-:Y:S08]  /*ebd0*/  HMMA.16816.F32 R28, R196.reuse, R40, R28 ;  /* 0x00000028c41c723c */ /* 0x060ff0000000181c */
[C---:B------:R-:W-:Y:S01]  /*ebe0*/  HMMA.16816.F32 R24, R196.reuse, R42, R24 ;  /* 0x0000002ac418723c */ /* 0x040fe20000001818 */
[----:B------:R-:W2:Y:S07]  /*ebf0*/  LDSM.16.M88.4 R40, [R220+0x6800] ;  /* 0x00680000dc28783b */ /* 0x000eae0000000200 */
[C---:B----4-:R-:W-:Y:S08]  /*ec00*/  HMMA.16816.F32 R20, R196.reuse, R36, R20 ;  /* 0x00000024c414723c */ /* 0x050ff00000001814 */
        /* <DEDUP_REMOVED lines=28> */
[----:B------:R-:W-:Y:S01]  /*edd0*/  HMMA.16816.F32 R32, R204, R34, R64 ;  /* 0x00000022cc20723c */ /* 0x000fe20000001840 */
[----:B------:R-:W-:Y:S06]  /*ede0*/  BAR.SYNC.DEFER_BLOCKING 0x0 ;  /* 0x0000000000007b1d */ /* 0x000fec0000010000 */
[----:B------:R-:W-:Y:S05]  /*edf0*/  @!P0 BRA `(.L_x_679) ;  /* 0x0000048000008947 */ /* 0x000fea0003800000 */
[----:B------:R-:W-:Y:S01]  /*ee00*/  ULEA UR4, UR10, UR16, 0x7 ;  /* 0x000000100a047291 */ /* 0x000fe2000f8e383f */
[----:B------:R-:W-:Y:S01]  /*ee10*/  ISETP.NE.AND P3, PT, R235, 0x1, PT ;  /* 0x00000001eb00780c */ /* 0x000fe20003f65270 */
[----:B------:R-:W-:Y:S01]  /*ee20*/  IMAD.MOV.U32 R237, RZ, RZ, RZ ;  /* 0x000000ffffed7224 */ /* 0x000fe200078e00ff */
[----:B------:R-:W-:-:S03]  /*ee30*/  ISETP.GT.AND P4, PT, R236, 0x7f, PT ;  /* 0x0000007fec00780c */ /* 0x000fc60003f84270 */
        /* <DEDUP_REMOVED lines=11> */
[----:B------:R-:W-:Y:S01]  /*eef0*/  IADD3 R48, -R72, 0x10, RZ ;  /* 0x0000001048307810 */ /* 0x000fe20007ffe1ff */
[C---:B------:R-:W-:Y:S01]  /*ef00*/  IMAD.SHL.U32 R38, R244.reuse, 0x2, RZ ;  /* 0x00000002f4267824 */ /* 0x040fe200078e00ff */
[----:B------:R-:W-:Y:S01]  /*ef10*/  SHF.L.U64.HI R39, R244, 0x1, R245 ;  /* 0x00000001f4277819 */ /* 0x000fe200000102f5 */
[----:B------:R-:W-:Y:S01]  /*ef20*/  IMAD R238, R0, c[0x0][0x2b8], R238 ;  /* 0x0000ae0000ee7a24 */ /* 0x000fe200078e02ee */
[----:B------:R-:W-:-:S04]  /*ef30*/  LOP3.LUT R48, R48, 0xf, RZ, 0xc0, !PT ;  /* 0x0000000f30307812 */ /* 0x000fc800078ec0ff */
        /* <DEDUP_REMOVED lines=9> */
[----:B------:R-:W-:Y:S01]  /*efd0*/  SHF.L.U64.HI R36, R239, 0x1, R241 ;  /* 0x00000001ef247819 */ /* 0x000fe200000102f1 */
[----:B------:R-:W-:-:S05]  /*efe0*/  IMAD R0, R237, c[0x0][0x1f4], R0 ;  /* 0x00007d00ed007a24 */ /* 0x000fca00078e0200 */
[----:B------:R-:W-:Y:S02]  /*eff0*/  IADD3.X R0, R37, UR9, R0, P0, !PT ;  /* 0x0000000925007c10 */ /* 0x000fe400087fe400 */
[C---:B------:R-:W-:Y:S02]  /*f000*/  LEA R41, P0, R42.reuse, c[0x0][0x1c8], 0x1 ;  /* 0x000072002a297a11 */ /* 0x040fe400078008ff */
[----:B------:R-:W-:Y:S02]  /*f010*/  SEL R37, RZ, 0x10, P6 ;  /* 0x00000010ff257807 */ /* 0x000fe40003000000 */
[----:B------:R-:W-:Y:S01]  /*f020*/  LEA.HI.X R42, R42, c[0x0][0x1cc], R0, 0x1, P0 ;  /* 0x000073002a2a7a11 */ /* 0x000fe200000f0c00 */
[----:B------:R-:W1:Y:S01]  /*f030*/  SHFL.IDX PT, R49, R41, 0x3, 0x181f ;  /* 0x00781f0029317f89 */ /* 0x000e6200000e0000 */
[----:B------:R-:W-:Y:S01]  /*f040*/  IADD3 R50, -R37, 0x10, RZ ;  /* 0x0000001025327810 */ /* 0x000fe20007ffe1ff */
[----:B------:R-:W-:Y:S02]  /*f050*/  IMAD.SHL.U32 R0, R239, 0x2, RZ ;  /* 0x00000002ef007824 */ /* 0x000fe400078e00ff */
[----:B------:R-:W2:Y:S01]  /*f060*/  SHFL.IDX PT, R40, R42, 0x3, 0x181f ;  /* 0x00781f002a287f89 */ /* 0x000ea200000e0000 */
[----:B------:R-:W-:-:S03]  /*f070*/  LOP3.LUT R50, R50, 0xf, RZ, 0xc0, !PT ;  /* 0x0000000f32327812 */ /* 0x000fc600078ec0ff */
        /* <DEDUP_REMOVED lines=32> */
.L_x_679:
        /* <DEDUP_REMOVED lines=9> */
[----:B------:R-:W1:Y:S01]  /*f310*/  @UP2 S2UR UR6, SR_CTAID.X ;  /* 0x00000000000629c3 */ /* 0x000e620000002500 */
        /* <DEDUP_REMOVED lines=17> */
[----:B------:R-:W-:Y:S03]  /*f430*/  LDSM.16.MT88.4 R108, [R229+0x4100] ;  /* 0x00410000e56c783b */ /* 0x000fe60000004200 */
[----:B------:R-:W-:Y:S01]  /*f440*/  IMAD R246, R7, 0x8, R6 ;  /* 0x0000000807f67824 */ /* 0x000fe200078e0206 */
[----:B------:R-:W-:Y:S01]  /*f450*/  LDSM.16.MT88.4 R72, [R230+0x100] ;  /* 0x00010000e648783b */ /* 0x000fe20000004200 */
[----:B------:R-:W-:Y:S01]  /*f460*/  IMAD.IADD R247, R0, 0x1, -R247 ;  /* 0x0000000100f77824 */ /* 0x000fe200078e0af7 */
[----:B-1----:R-:W-:Y:S01]  /*f470*/  @UP2 USHF.L.U32 UR6, UR6, 0x7, URZ ;  /* 0x0000000706062899 */ /* 0x002fe2000800063f */
[----:B------:R-:W-:Y:S01]  /*f480*/  @P1 IMAD.HI.U32 R7, R246, c[0x0][0x2c8], RZ ;  /* 0x0000b200f6071a27 */ /* 0x000fe200078e00ff */
[----:B------:R-:W0:Y:S03]  /*f490*/  LDGDEPBAR ;  /* 0x00000000000079af */ /* 0x000e260000000000 */
[----:B------:R-:W-:Y:S01]  /*f4a0*/  IMAD.MOV.U32 R6, RZ, RZ, R246 ;  /* 0x000000ffff067224 */ /* 0x000fe200078e00f6 */
[----:B------:R-:W-:Y:S01]  /*f4b0*/  @P0 SHF.R.U32.HI R6, RZ, c[0x0][0x2cc], R7 ;  /* 0x0000b300ff060a19 */ /* 0x000fe20000011607 */
[----:B------:R-:W-:Y:S01]  /*f4c0*/  IMAD.U32 R0, RZ, RZ, UR4 ;  /* 0x00000004ff007e24 */ /* 0x000fe2000f8e00ff */
[----:B------:R-:W-:Y:S01]  /*f4d0*/  ULDC.64 UR4, c[0x0][0x2c8] ;  /* 0x0000b20000047ab9 */ /* 0x000fe20000000a00 */
[----:B------:R-:W-:Y:S01]  /*f4e0*/  IMAD.SHL.U32 R247, R247, 0x2, RZ ;  /* 0x00000002f7f77824 */ /* 0x000fe200078e00ff */
[----:B------:R-:W-:Y:S01]  /*f4f0*/  UIMAD.WIDE.U32 UR6, UR6, UR4, URZ ;  /* 0x00000004060672a5 */ /* 0x000fe2000f8e003f */
[----:B--2---:R-:W1:Y:S03]  /*f500*/  SHFL.IDX PT, R41, R6, RZ, 0x1c1f ;  /* 0x001c1fff06297589 */ /* 0x004e6600000e0000 */
[----:B------:R-:W-:Y:S01]  /*f510*/  IADD3 R0, -R247, UR11, R0 ;  /* 0x0000000bf7007c10 */ /* 0x000fe2000fffe100 */
[----:B------:R-:W2:Y:S01]  /*f520*/  SHFL.IDX PT, R6, R6, 0x1, 0x1c1f ;  /* 0x003c1f0006067f89 */ /* 0x000ea200000e0000 */
[----:B------:R-:W-:-:S02]  /*f530*/  @UP2 USHF.R.U32.HI UR14, URZ, UR5, UR7 ;  /* 0x000000053f0e2299 */ /* 0x000fc40008011607 */
[----:B------:R-:W-:Y:S02]  /*f540*/  IADD3 R5, R0, -UR20, RZ ;  /* 0x8000001400057c10 */ /* 0x000fe4000fffe0ff */
[----:B------:R-:W-:Y:S01]  /*f550*/  IADD3 R0, -R247, UR24, RZ ;  /* 0x00000018f7007c10 */ /* 0x000fe2000fffe1ff */
[----:B------:R-:W-:-:S04]  /*f560*/  UIADD3 UR14, UR14, UR11, -UR20 ;  /* 0x0000000b0e0e7290 */ /* 0x000fc8000fffe814 */
[----:B------:R-:W-:-:S04]  /*f570*/  USHF.R.S32.HI UR4, URZ, 0x1f, UR14 ;  /* 0x0000001f3f047899 */ /* 0x000fc8000801140e */
[----:B------:R-:W-:Y:S02]  /*f580*/  ULEA.HI UR4, UR4, UR14, URZ, 0x7 ;  /* 0x0000000e04047291 */ /* 0x000fe4000f8f383f */
[----:B------:R-:W-:Y:S02]  /*f590*/  UIADD3 UR14, UR10, -0x2, URZ ;  /* 0xfffffffe0a0e7890 */ /* 0x000fe4000fffe03f */
[----:B------:R-:W-:Y:S01]  /*f5a0*/  USHF.R.S32.HI UR7, URZ, 0x7, UR4 ;  /* 0x000000073f077899 */ /* 0x000fe20008011404 */
[----:B-1----:R-:W-:-:S03]  /*f5b0*/  IMAD.IADD R41, R5, 0x1, R41 ;  /* 0x0000000105297824 */ /* 0x002fc600078e0229 */
[----:B------:R-:W-:Y:S01]  /*f5c0*/  UISETP.LT.AND UP0, UPT, URZ, UR7, UPT ;  /* 0x000000073f00728c */ /* 0x000fe2000bf01270 */
[----:B--2---:R-:W-:Y:S01]  /*f5d0*/  IMAD.IADD R5, R5, 0x1, R6 ;  /* 0x0000000105057824 */ /* 0x004fe200078e0206 */
[C---:B------:R-:W-:Y:S02]  /*f5e0*/  IMNMX R41, R0.reuse, R41, PT ;  /* 0x0000002900297217 */ /* 0x040fe40003800200 */
[----:B------:R-:W-:Y:S02]  /*f5f0*/  USEL UR7, URZ, UR7, !UP0 ;  /* 0x000000073f077287 */ /* 0x000fe4000c000000 */
[----:B------:R-:W-:Y:S02]  /*f600*/  ISETP.GT.AND P3, PT, R41, 0x10, PT ;  /* 0x000000102900780c */ /* 0x000fe40003f64270 */
[----:B------:R-:W-:Y:S01]  /*f610*/  UISETP.GE.AND UP0, UPT, UR14, UR7, UPT ;  /* 0x000000070e00728c */ /* 0x000fe2000bf06270 */
[----:B------:R-:W-:Y:S02]  /*f620*/  IMNMX R0, R0, R5, PT ;  /* 0x0000000500007217 */ /* 0x000fe40003800200 */
[----:B------:R-:W-:-:S02]  /*f630*/  FSEL R20, R20, -INF , P3 ;  /* 0xff80000014147808 */ /* 0x000fc40001800000 */
[C---:B------:R-:W-:Y:S02]  /*f640*/  ISETP.GT.AND P3, PT, R41.reuse, 0x18, PT ;  /* 0x000000182900780c */ /* 0x040fe40003f64270 */
[----:B------:R-:W-:Y:S02]  /*f650*/  ISETP.GT.AND P2, PT, R0, RZ, PT ;  /* 0x000000ff0000720c */ /* 0x000fe40003f44270 */
[----:B------:R-:W-:Y:S02]  /*f660*/  FSEL R16, R16, -INF , P3 ;  /* 0xff80000010107808 */ /* 0x000fe40001800000 */
[C---:B------:R-:W-:Y:S02]  /*f670*/  ISETP.GT.AND P3, PT, R41.reuse, 0x20, PT ;  /* 0x000000202900780c */ /* 0x040fe40003f64270 */
[C---:B------:R-:W-:Y:S02]  /*f680*/  ISETP.GT.AND P1, PT, R41.reuse, 0x1, PT ;  /* 0x000000012900780c */ /* 0x040fe40003f24270 */
[----:B------:R-:W-:-:S02]  /*f690*/  ISETP.GT.AND P0, PT, R41, RZ, PT ;  /* 0x000000ff2900720c */ /* 0x000fc40003f04270 */
[----:B------:R-:W-:Y:S02]  /*f6a0*/  FSEL R6, R30, -INF , P2 ;  /* 0xff8000001e067808 */ /* 0x000fe40001000000 */
[----:B------:R-:W-:Y:S02]  /*f6b0*/  FSEL R30, R12, -INF , P3 ;  /* 0xff8000000c1e7808 */ /* 0x000fe40001800000 */
[----:B------:R-:W-:Y:S02]  /*f6c0*/  FSEL R7, R29, -INF , P1 ;  /* 0xff8000001d077808 */ /* 0x000fe40000800000 */
[C---:B------:R-:W-:Y:S02]  /*f6d0*/  ISETP.GT.AND P3, PT, R41.reuse, 0x28, PT ;  /* 0x000000282900780c */ /* 0x040fe40003f64270 */
[----:B------:R-:W-:Y:S02]  /*f6e0*/  FSEL R40, R28, -INF , P0 ;  /* 0xff8000001c287808 */ /* 0x000fe40000000000 */
[----:B------:R-:W-:-:S02]  /*f6f0*/  ISETP.GT.AND P1, PT, R41, 0x8, PT ;  /* 0x000000082900780c */ /* 0x000fc40003f24270 */
[----:B------:R-:W-:Y:S02]  /*f700*/  ISETP.GT.AND P0, PT, R0, 0x1, PT ;  /* 0x000000010000780c */ /* 0x000fe40003f04270 */
[----:B------:R-:W-:Y:S02]  /*f710*/  FSEL R29, R8, -INF , P3 ;  /* 0xff800000081d7808 */ /* 0x000fe40001800000 */
[----:B------:R-:W-:Y:S02]  /*f720*/  ISETP.GT.AND P2, PT, R41, 0x9, PT ;  /* 0x000000092900780c */ /* 0x000fe40003f44270 */
[----:B------:R-:W-:Y:S02]  /*f730*/  FSEL R24, R24, -INF , P1 ;  /* 0xff80000018187808 */ /* 0x000fe40000800000 */
[----:B------:R-:W-:Y:S02]  /*f740*/  FMNMX.FTZ R8, R40, R7, !PT ;  /* 0x0000000728087209 */ /* 0x000fe40007810000 */
[----:B------:R-:W-:-:S02]  /*f750*/  FSEL R5, R31, -INF , P0 ;  /* 0xff8000001f057808 */ /* 0x000fc40000000000 */
[----:B------:R-:W-:Y:S02]  /*f760*/  FSEL R25, R25, -INF , P2 ;  /* 0xff80000019197808 */ /* 0x000fe40001000000 */
[----:B------:R-:W-:Y:S02]  /*f770*/  ISETP.GT.AND P0, PT, R0, 0x9, PT ;  /* 0x000000090000780c */ /* 0x000fe40003f04270 */
[----:B------:R-:W-:Y:S02]  /*f780*/  FMNMX.FTZ R8, R24, R8, !PT ;  /* 0x0000000818087209 */ /* 0x000fe40007810000 */
[----:B------:R-:W-:Y:S02]  /*f790*/  ISETP.GT.AND P2, PT, R41, 0x11, PT ;  /* 0x000000112900780c */ /* 0x000fe40003f44270 */
[----:B------:R-:W-:Y:S02]  /*f7a0*/  FSEL R27, R27, -INF , P0 ;  /* 0xff8000001b1b7808 */ /* 0x000fe40000000000 */
[----:B------:R-:W-:-:S02]  /*f7b0*/  FMNMX.FTZ R8, R25, R8, !PT ;  /* 0x0000000819087209 */ /* 0x000fc40007810000 */
[----:B------:R-:W-:Y:S02]  /*f7c0*/  FSEL R21, R21, -INF , P2 ;  /* 0xff80000015157808 */ /* 0x000fe40001000000 */
[----:B------:R-:W-:Y:S02]  /*f7d0*/  ISETP.GT.AND P0, PT, R0, 0x11, PT ;  /* 0x000000110000780c */ /* 0x000fe40003f04270 */
[----:B------:R-:W-:Y:S02]  /*f7e0*/  ISETP.GT.AND P2, PT, R41, 0x19, PT ;  /* 0x000000192900780c */ /* 0x000fe40003f44270 */
[----:B------:R-:W-:Y:S02]  /*f7f0*/  FMNMX.FTZ R8, R20, R8, !PT ;  /* 0x0000000814087209 */ /* 0x000fe40007810000 */
[----:B------:R-:W-:Y:S02]  /*f800*/  FSEL R23, R23, -INF , P0 ;  /* 0xff80000017177808 */ /* 0x000fe40000000000 */
[----:B------:R-:W-:-:S02]  /*f810*/  FSEL R17, R17, -INF , P2 ;  /* 0xff80000011117808 */ /* 0x000fc40001000000 */
[C---:B------:R-:W-:Y:S02]  /*f820*/  ISETP.GT.AND P0, PT, R0.reuse, 0x19, PT ;  /* 0x000000190000780c */ /* 0x040fe40003f04270 */
[----:B------:R-:W-:Y:S02]  /*f830*/  ISETP.GT.AND P2, PT, R41, 0x21, PT ;  /* 0x000000212900780c */ /* 0x000fe40003f44270 */
[----:B------:R-:W-:Y:S02]  /*f840*/  FMNMX.FTZ R8, R21, R8, !PT ;  /* 0x0000000815087209 */ /* 0x000fe40007810000 */
[----:B------:R-:W-:Y:S02]  /*f850*/  FSEL R31, R19, -INF , P0 ;  /* 0xff800000131f7808 */ /* 0x000fe40000000000 */
[----:B------:R-:W-:Y:S02]  /*f860*/  FSEL R28, R13, -INF , P2 ;  /* 0xff8000000d1c7808 */ /* 0x000fe40001000000 */
[----:B------:R-:W-:-:S02]  /*f870*/  ISETP.GT.AND P0, PT, R0, 0x21, PT ;  /* 0x000000210000780c */ /* 0x000fc40003f04270 */
[----:B------:R-:W-:Y:S02]  /*f880*/  ISETP.GT.AND P2, PT, R41, 0x29, PT ;  /* 0x000000292900780c */ /* 0x000fe40003f44270 */
[----:B------:R-:W-:Y:S02]  /*f890*/  FMNMX.FTZ R8, R16, R8, !PT ;  /* 0x0000000810087209 */ /* 0x000fe40007810000 */
[C---:B------:R-:W-:Y:S02]  /*f8a0*/  ISETP.GT.AND P1, PT, R0.reuse, 0x8, PT ;  /* 0x000000080000780c */ /* 0x040fe40003f24270 */
[----:B------:R-:W-:Y:S02]  /*f8b0*/  FSEL R36, R15, -INF , P0 ;  /* 0xff8000000f247808 */ /* 0x000fe40000000000 */
[----:B------:R-:W-:Y:S02]  /*f8c0*/  FSEL R37, R9, -INF , P2 ;  /* 0xff80000009257808 */ /* 0x000fe40001000000 */
[----:B------:R-:W-:-:S02]  /*f8d0*/  ISETP.GT.AND P0, PT, R0, 0x29, PT ;  /* 0x000000290000780c */ /* 0x000fc40003f04270 */
[----:B------:R-:W-:Y:S02]  /*f8e0*/  FMNMX.FTZ R8, R17, R8, !PT ;  /* 0x0000000811087209 */ /* 0x000fe40007810000 */
[----:B------:R-:W-:Y:S02]  /*f8f0*/  FSEL R26, R26, -INF , P1 ;  /* 0xff8000001a1a7808 */ /* 0x000fe40000800000 */
[----:B------:R-:W-:Y:S02]  /*f900*/  FMNMX.FTZ R9, R6, R5, !PT ;  /* 0x0000000506097209 */ /* 0x000fe40007810000 */
[----:B------:R-:W-:Y:S02]  /*f910*/  FSEL R177, R11, -INF , P0 ;  /* 0xff8000000bb17808 */ /* 0x000fe40000000000 */
[----:B------:R-:W-:Y:S02]  /*f920*/  FMNMX.FTZ R8, R30, R8, !PT ;  /* 0x000000081e087209 */ /* 0x000fe40007810000 */
[----:B------:R-:W-:-:S02]  /*f930*/  ISETP.GT.AND P1, PT, R0, 0x10, PT ;  /* 0x000000100000780c */ /* 0x000fc40003f24270 */
[----:B------:R-:W-:Y:S02]  /*f940*/  ISETP.GT.AND P0, PT, R0, 0x31, PT ;  /* 0x000000310000780c */ /* 0x000fe40003f04270 */
[----:B------:R-:W-:Y:S02]  /*f950*/  FMNMX.FTZ R9, R26, R9, !PT ;  /* 0x000000091a097209 */ /* 0x000fe40007810000 */
[----:B------:R-:W-:Y:S02]  /*f960*/  FMNMX.FTZ R8, R28, R8, !PT ;  /* 0x000000081c087209 */ /* 0x000fe40007810000 */
[----:B------:R-:W-:Y:S02]  /*f970*/  FSEL R22, R22, -INF , P1 ;  /* 0xff80000016167808 */ /* 0x000fe40000800000 */
[----:B------:R-:W-:Y:S02]  /*f980*/  FSEL R146, R107, -INF , P0 ;  /* 0xff8000006b927808 */ /* 0x000fe40000000000 */
[----:B------:R-:W-:-:S02]  /*f990*/  FMNMX.FTZ R9, R27, R9, !PT ;  /* 0x000000091b097209 */ /* 0x000fc40007810000 */
[C---:B------:R-:W-:Y:S02]  /*f9a0*/  ISETP.GT.AND P0, PT, R41.reuse, 0x39, PT ;  /* 0x000000392900780c */ /* 0x040fe40003f04270 */
[----:B------:R-:W-:Y:S02]  /*f9b0*/  ISETP.GT.AND P3, PT, R41, 0x30, PT ;  /* 0x000000302900780c */ /* 0x000fe40003f64270 */
[----:B------:R-:W-:Y:S02]  /*f9c0*/  FMNMX.FTZ R8, R29, R8, !PT ;  /* 0x000000081d087209 */ /* 0x000fe40007810000 */
[----:B------:R-:W-:Y:S02]  /*f9d0*/  ISETP.GT.AND P1, PT, R0, 0x18, PT ;  /* 0x000000180000780c */ /* 0x000fe40003f24270 */
[----:B------:R-:W-:Y:S02]  /*f9e0*/  FMNMX.FTZ R9, R22, R9, !PT ;  /* 0x0000000916097209 */ /* 0x000fe40007810000 */
[----:B------:R-:W-:-:S02]  /*f9f0*/  FSEL R135, R101, -INF , P0 ;  /* 0xff80000065877808 */ /* 0x000fc40000000000 */
[----:B------:R-:W-:Y:S02]  /*fa00*/  ISETP.GT.AND P2, PT, R41, 0x31, PT ;  /* 0x000000312900780c */ /* 0x000fe40003f44270 */
[----:B------:R-:W-:Y:S02]  /*fa10*/  ISETP.GT.AND P0, PT, R0, 0x39, PT ;  /* 0x000000390000780c */ /* 0x000fe40003f04270 */
[----:B------:R-:W-:Y:S02]  /*fa20*/  FSEL R133, R104, -INF , P3 ;  /* 0xff80000068857808 */ /* 0x000fe40001800000 */
[----:B------:R-:W-:Y:S02]  /*fa30*/  FMNMX.FTZ R8, R37, R8, !PT ;  /* 0x0000000825087209 */ /* 0x000fe40007810000 */
[----:B------:R-:W-:Y:S02]  /*fa40*/  FSEL R38, R18, -INF , P1 ;  /* 0xff80000012267808 */ /* 0x000fe40000800000 */
[----:B------:R-:W-:-:S02]  /*fa50*/  FMNMX.FTZ R9, R23, R9, !PT ;  /* 0x0000000917097209 */ /* 0x000fc40007810000 */
[----:B------:R-:W-:Y:S02]  /*fa60*/  FSEL R134, R105, -INF , P2 ;  /* 0xff80000069867808 */ /* 0x000fe40001000000 */
[----:B------:R-:W-:Y:S02]  /*fa70*/  FSEL R149, R103, -INF , P0 ;  /* 0xff80000067957808 */ /* 0x000fe40000000000 */
[C---:B------:R-:W-:Y:S02]  /*fa80*/  ISETP.GT.AND P2, PT, R41.reuse, 0x38, PT ;  /* 0x000000382900780c */ /* 0x040fe40003f44270 */
[----:B------:R-:W-:Y:S02]  /*fa90*/  ISETP.GT.AND P0, PT, R41, 0x41, PT ;  /* 0x000000412900780c */ /* 0x000fe40003f04270 */
[----:B------:R-:W-:Y:S02]  /*faa0*/  FMNMX.FTZ R8, R133, R8, !PT ;  /* 0x0000000885087209 */ /* 0x000fe40007810000 */
[----:B------:R-:W-:-:S02]  /*fab0*/  ISETP.GT.AND P1, PT, R0, 0x20, PT ;  /* 0x000000200000780c */ /* 0x000fc40003f24270 */
[----:B------:R-:W-:Y:S02]  /*fac0*/  FMNMX.FTZ R9, R38, R9, !PT ;  /* 0x0000000926097209 */ /* 0x000fe40007810000 */
[----:B------:R-:W-:Y:S02]  /*fad0*/  FSEL R144, R100, -INF , P2 ;  /* 0xff80000064907808 */ /* 0x000fe40001000000 */
[----:B------:R-:W-:Y:S02]  /*fae0*/  FSEL R158, R97, -INF , P0 ;  /* 0xff800000619e7808 */ /* 0x000fe40000000000 */
[----:B------:R-:W-:Y:S02]  /*faf0*/  FMNMX.FTZ R8, R134, R8, !PT ;  /* 0x0000000886087209 */ /* 0x000fe40007810000 */
[----:B------:R-:W-:Y:S02]  /*fb00*/  FSEL R39, R14, -INF , P1 ;  /* 0xff8000000e277808 */ /* 0x000fe40000800000 */
[----:B------:R-:W-:Y:S01]  /*fb10*/  ISETP.GT.AND P0, PT, R0, 0x41, PT ;  /* 0x000000410000780c */ /* 0x000fe20003f04270 */
[----:B------:R-:W-:Y:S01]  /*fb20*/  LDSM.16.MT88.4 R12, [R232+0x4900] ;  /* 0x00490000e80c783b */ /* 0x000fe20000004200 */
[----:B------:R-:W-:-:S02]  /*fb30*/  FMNMX.FTZ R9, R31, R9, !PT ;  /* 0x000000091f097209 */ /* 0x000fc40007810000 */
[----:B------:R-:W-:Y:S02]  /*fb40*/  ISETP.GT.AND P2, PT, R41, 0x40, PT ;  /* 0x000000402900780c */ /* 0x000fe40003f44270 */
[----:B------:R-:W-:Y:S02]  /*fb50*/  FMNMX.FTZ R8, R144, R8, !PT ;  /* 0x0000000890087209 */ /* 0x000fe40007810000 */
[----:B------:R-:W-:Y:S02]  /*fb60*/  ISETP.GT.AND P1, PT, R0, 0x28, PT ;  /* 0x000000280000780c */ /* 0x000fe40003f24270 */
[----:B------:R-:W-:Y:S02]  /*fb70*/  FSEL R162, R99, -INF , P0 ;  /* 0xff80000063a27808 */ /* 0x000fe40000000000 */
[----:B------:R-:W-:Y:S02]  /*fb80*/  FMNMX.FTZ R9, R39, R9, !PT ;  /* 0x0000000927097209 */ /* 0x000fe40007810000 */
[----:B------:R-:W-:-:S02]  /*fb90*/  ISETP.GT.AND P0, PT, R41, 0x48, PT ;  /* 0x000000482900780c */ /* 0x000fc40003f04270 */
[----:B------:R-:W-:Y:S02]  /*fba0*/  FSEL R157, R96, -INF , P2 ;  /* 0xff800000609d7808 */ /* 0x000fe40001000000 */
[----:B------:R-:W-:Y:S02]  /*fbb0*/  FMNMX.FTZ R8, R135, R8, !PT ;  /* 0x0000000887087209 */ /* 0x000fe40007810000 */
[----:B------:R-:W-:Y:S02]  /*fbc0*/  FSEL R178, R10, -INF , P1 ;  /* 0xff8000000ab27808 */ /* 0x000fe40000800000 */
[----:B------:R-:W-:Y:S02]  /*fbd0*/  FMNMX.FTZ R9, R36, R9, !PT ;  /* 0x0000000924097209 */ /* 0x000fe40007810000 */
[----:B------:R-:W-:Y:S02]  /*fbe0*/  ISETP.GT.AND P1, PT, R0, 0x30, PT ;  /* 0x000000300000780c */ /* 0x000fe40003f24270 */
[----:B------:R-:W-:-:S02]  /*fbf0*/  FSEL R160, R92, -INF , P0 ;  /* 0xff8000005ca07808 */ /* 0x000fc40000000000 */
[----:B------:R-:W-:Y:S02]  /*fc00*/  ISETP.GT.AND P0, PT, R0, 0x49, PT ;  /* 0x000000490000780c */ /* 0x000fe40003f04270 */
[----:B------:R-:W-:Y:S02]  /*fc10*/  FMNMX.FTZ R8, R157, R8, !PT ;  /* 0x000000089d087209 */ /* 0x000fe40007810000 */
[----:B------:R-:W-:Y:S02]  /*fc20*/  FMNMX.FTZ R9, R178, R9, !PT ;  /* 0x00000009b2097209 */ /* 0x000fe40007810000 */
[----:B------:R-:W-:Y:S02]  /*fc30*/  FSEL R145, R106, -INF , P1 ;  /* 0xff8000006a917808 */ /* 0x000fe40000800000 */
[----:B------:R-:W-:Y:S02]  /*fc40*/  ISETP.GT.AND P1, PT, R0, 0x38, PT ;  /* 0x000000380000780c */ /* 0x000fe40003f24270 */
[----:B------:R-:W-:-:S02]  /*fc50*/  FSEL R165, R95, -INF , P0 ;  /* 0xff8000005fa57808 */ /* 0x000fc40000000000 */
[C---:B------:R-:W-:Y:S02]  /*fc60*/  ISETP.GT.AND P2, PT, R41.reuse, 0x49, PT ;  /* 0x000000492900780c */ /* 0x040fe40003f44270 */
[----:B------:R-:W-:Y:S02]  /*fc70*/  ISETP.GT.AND P0, PT, R41, 0x50, PT ;  /* 0x000000502900780c */ /* 0x000fe40003f04270 */
[----:B------:R-:W-:Y:S02]  /*fc80*/  FMNMX.FTZ R8, R158, R8, !PT ;  /* 0x000000089e087209 */ /* 0x000fe40007810000 */
[----:B------:R-:W-:Y:S02]  /*fc90*/  FMNMX.FTZ R9, R177, R9, !PT ;  /* 0x00000009b1097209 */ /* 0x000fe40007810000 */
[----:B------:R-:W-:Y:S02]  /*fca0*/  FSEL R148, R102, -INF , P1 ;  /* 0xff80000066947808 */ /* 0x000fe40000800000 */
[----:B------:R-:W-:Y:S01]  /*fcb0*/  ISETP.GT.AND P1, PT, R0, 0x40, PT ;  /* 0x000000400000780c */ /* 0x000fe20003f24270 */
[----:B------:R-:W-:Y:S01]  /*fcc0*/  LDSM.16.MT88.4 R100, [R230+0x4100] ;  /* 0x00410000e664783b */ /* 0x000fe20000004200 */
[----:B------:R-:W-:-:S02]  /*fcd0*/  FSEL R159, R93, -INF , P2 ;  /* 0xff8000005d9f7808 */ /* 0x000fc40001000000 */
[----:B------:R-:W-:Y:S02]  /*fce0*/  FSEL R176, R88, -INF , P0 ;  /* 0xff80000058b07808 */ /* 0x000fe40000000000 */
[----:B------:R-:W-:Y:S02]  /*fcf0*/  FMNMX.FTZ R8, R160, R8, !PT ;  /* 0x00000008a0087209 */ /* 0x000fe40007810000 */
[----:B------:R-:W-:Y:S02]  /*fd00*/  ISETP.GT.AND P0, PT, R0, 0x51, PT ;  /* 0x000000510000780c */ /* 0x000fe40003f04270 */
[----:B------:R-:W-:Y:S02]  /*fd10*/  FMNMX.FTZ R9, R145, R9, !PT ;  /* 0x0000000991097209 */ /* 0x000fe40007810000 */
[----:B------:R-:W-:Y:S02]  /*fd20*/  FSEL R161, R98, -INF , P1 ;  /* 0xff80000062a17808 */ /* 0x000fe40000800000 */
[----:B------:R-:W-:Y:S01]  /*fd30*/  ISETP.GT.AND P2, PT, R41, 0x51, PT ;  /* 0x000000512900780c */ /* 0x000fe20003f44270 */
[----:B------:R-:W-:Y:S01]  /*fd40*/  LDSM.16.MT88.4 R96, [R232+0x4100] ;  /* 0x00410000e860783b */ /* 0x000fe20000004200 */
[----:B------:R-:W-:-:S02]  /*fd50*/  FMNMX.FTZ R8, R159, R8, !PT ;  /* 0x000000089f087209 */ /* 0x000fc40007810000 */
[----:B------:R-:W-:Y:S02]  /*fd60*/  ISETP.GT.AND P1, PT, R0, 0x48, PT ;  /* 0x000000480000780c */ /* 0x000fe40003f24270 */
[----:B------:R-:W-:Y:S02]  /*fd70*/  FSEL R167, R91, -INF , P0 ;  /* 0xff8000005ba77808 */ /* 0x000fe40000000000 */
        /* <DEDUP_REMOVED lines=8> */
[----:B------:R-:W-:Y:S02]  /*fe00*/  ISETP.GT.AND P0, PT, R0, 0x59, PT ;  /* 0x000000590000780c */ /* 0x000fe40003f04270 */
[----:B------:R-:W-:-:S02]  /*fe10*/  ISETP.GT.AND P2, PT, R41, 0x59, PT ;  /* 0x000000592900780c */ /* 0x000fc40003f44270 */
[----:B------:R-:W-:Y:S02]  /*fe20*/  FMNMX.FTZ R8, R171, R8, !PT ;  /* 0x00000008ab087209 */ /* 0x000fe40007810000 */
[----:B------:R-:W-:Y:S02]  /*fe30*/  FMNMX.FTZ R9, R149, R9, !PT ;  /* 0x0000000995097209 */ /* 0x000fe40007810000 */
[----:B------:R-:W-:Y:S02]  /*fe40*/  FSEL R168, R90, -INF , P1 ;  /* 0xff8000005aa87808 */ /* 0x000fe40000800000 */
[----:B------:R-:W-:Y:S01]  /*fe50*/  ISETP.GT.AND P1, PT, R0, 0x58, PT ;  /* 0x000000580000780c */ /* 0x000fe20003f24270 */
[----:B------:R-:W-:Y:S01]  /*fe60*/  LDSM.16.MT88.4 R88, [R228+0x100] ;  /* 0x00010000e458783b */ /* 0x000fe20000004200 */
[----:B------:R-:W-:Y:S02]  /*fe70*/  FSEL R163, R87, -INF , P0 ;  /* 0xff80000057a37808 */ /* 0x000fe40000000000 */
[----:B------:R-:W-:-:S02]  /*fe80*/  FSEL R169, R85, -INF , P2 ;  /* 0xff80000055a97808 */ /* 0x000fc40001000000 */
[----:B------:R-:W-:Y:S02]  /*fe90*/  ISETP.GT.AND P0, PT, R41, 0x60, PT ;  /* 0x000000602900780c */ /* 0x000fe40003f04270 */
[----:B------:R-:W-:Y:S02]  /*fea0*/  FMNMX.FTZ R8, R170, R8, !PT ;  /* 0x00000008aa087209 */ /* 0x000fe40007810000 */
[----:B------:R-:W-:Y:S02]  /*feb0*/  FMNMX.FTZ R9, R161, R9, !PT ;  /* 0x00000009a1097209 */ /* 0x000fe40007810000 */
[----:B------:R-:W-:Y:S02]  /*fec0*/  FSEL R166, R86, -INF , P1 ;  /* 0xff80000056a67808 */ /* 0x000fe40000800000 */
        /* <DEDUP_REMOVED lines=8> */
[----:B------:R-:W-:Y:S02]  /*ff50*/  ISETP.GT.AND P2, PT, R41, 0x69, PT ;  /* 0x000000692900780c */ /* 0x000fe40003f44270 */
[----:B------:R-:W-:Y:S02]  /*ff60*/  FSEL R154, R76, -INF , P0 ;  /* 0xff8000004c9a7808 */ /* 0x000fe40000000000 */
        /* <DEDUP_REMOVED lines=13> */
[----:B------:R-:W-:Y:S02]  /*10040*/  ISETP.GT.AND P1, PT, R0, 0x60, PT ;  /* 0x000000600000780c */ /* 0x000fe40003f24270 */
[----:B------:R-:W-:Y:S02]  /*10050*/  FMNMX.FTZ R9, R166, R9, !PT ;  /* 0x00000009a6097209 */ /* 0x000fe40007810000 */
[----:B------:R-:W-:-:S02]  /*10060*/  ISETP.GT.AND P2, PT, R41, 0x79, PT ;  /* 0x000000792900780c */ /* 0x000fc40003f44270 */
[----:B------:R-:W-:Y:S02]  /*10070*/  FSEL R65, R32, -INF , P3 ;  /* 0xff80000020417808 */ /* 0x000fe40001800000 */
[----:B------:R-:W-:Y:S02]  /*10080*/  FMNMX.FTZ R8, R66, R8, !PT ;  /* 0x0000000842087209 */ /* 0x000fe40007810000 */
[----:B------:R-:W-:Y:S02]  /*10090*/  ISETP.GT.AND P0, PT, R0, 0x61, PT ;  /* 0x000000610000780c */ /* 0x000fe40003f04270 */
[----:B------:R-:W-:Y:S02]  /*100a0*/  FSEL R152, R82, -INF , P1 ;  /* 0xff80000052987808 */ /* 0x000fe40000800000 */
[----:B------:R-:W-:Y:S02]  /*100b0*/  FMNMX.FTZ R9, R163, R9, !PT ;  /* 0x00000009a3097209 */ /* 0x000fe40007810000 */
[----:B------:R-:W-:-:S02]  /*100c0*/  FSEL R63, R33, -INF , P2 ;  /* 0xff800000213f7808 */ /* 0x000fc40001000000 */
[----:B------:R-:W-:Y:S02]  /*100d0*/  FMNMX.FTZ R8, R65, R8, !PT ;  /* 0x0000000841087209 */ /* 0x000fe40007810000 */
[----:B------:R-:W-:Y:S02]  /*100e0*/  FSEL R151, R83, -INF , P0 ;  /* 0xff80000053977808 */ /* 0x000fe40000000000 */
[----:B------:R-:W-:Y:S01]  /*100f0*/  ISETP.GT.AND P1, PT, R0, 0x68, PT ;  /* 0x000000680000780c */ /* 0x000fe20003f24270 */
[----:B------:R-:W-:Y:S01]  /*10100*/  LDSM.16.MT88.4 R80, [R229+0x100] ;  /* 0x00010000e550783b */ /* 0x000fe20000004200 */
[----:B------:R-:W-:Y:S02]  /*10110*/  FMNMX.FTZ R10, R152, R9, !PT ;  /* 0x00000009980a7209 */ /* 0x000fe40007810000 */
[----:B------:R-:W-:Y:S02]  /*10120*/  FMNMX.FTZ R8, R63, R8, !PT ;  /* 0x000000083f087209 */ /* 0x000fe40007810000 */
[----:B------:R-:W-:-:S02]  /*10130*/  ISETP.GT.AND P0, PT, R0, 0x69, PT ;  /* 0x000000690000780c */ /* 0x000fc40003f04270 */
[----:B------:R-:W-:Y:S01]  /*10140*/  FSEL R150, R78, -INF , P1 ;  /* 0xff8000004e967808 */ /* 0x000fe20000800000 */
[----:B------:R-:W1:Y:S01]  /*10150*/  SHFL.BFLY PT, R9, R8, 0x2, 0x1f ;  /* 0x0c401f0008097f89 */ /* 0x000e6200000e0000 */
[----:B------:R-:W-:Y:S02]  /*10160*/  FMNMX.FTZ R10, R151, R10, !PT ;  /* 0x0000000a970a7209 */ /* 0x000fe40007810000 */
[----:B------:R-:W-:Y:S02]  /*10170*/  FSEL R147, R79, -INF , P0 ;  /* 0xff8000004f937808 */ /* 0x000fe40000000000 */
[----:B------:R-:W-:Y:S02]  /*10180*/  ISETP.GT.AND P1, PT, R0, 0x70, PT ;  /* 0x000000700000780c */ /* 0x000fe40003f24270 */
[----:B------:R-:W-:Y:S02]  /*10190*/  FMNMX.FTZ R10, R150, R10, !PT ;  /* 0x0000000a960a7209 */ /* 0x000fe40007810000 */
[----:B------:R-:W-:-:S02]  /*101a0*/  ISETP.GT.AND P0, PT, R0, 0x71, PT ;  /* 0x000000710000780c */ /* 0x000fc40003f04270 */
[----:B------:R-:W-:Y:S02]  /*101b0*/  FSEL R62, R70, -INF , P1 ;  /* 0xff800000463e7808 */ /* 0x000fe40000800000 */
        /* <DEDUP_REMOVED lines=8> */
[----:B------:R-:W-:Y:S01]  /*10240*/  FMNMX.FTZ R0, R60, R10, !PT ;  /* 0x0000000a3c007209 */ /* 0x000fe20007810000 */
[----:B------:R-:W-:Y:S01]  /*10250*/  LDSM.16.MT88.4 R32, [R230+0x4900] ;  /* 0x00490000e620783b */ /* 0x000fe20000004200 */
[----:B-1----:R-:W-:Y:S02]  /*10260*/  FMNMX.FTZ R10, R9, R8, !PT ;  /* 0x00000008090a7209 */ /* 0x002fe40007810000 */
        /* <DEDUP_REMOVED lines=17> */
[----:B------:R-:W-:Y:S01]  /*10380*/  FFMA.FTZ R46, R16, c[0x0][0x2d0], -R64 ;  /* 0x0000b400102e7a23 */ /* 0x000fe20000010840 */
[----:B------:R-:W-:Y:S02]  /*10390*/  LDSM.16.MT88.4 R8, [R228+0x900] ;  /* 0x00090000e408783b */ /* 0x000fe40000004200 */
[----:B------:R-:W1:Y:S01]  /*103a0*/  MUFU.EX2 R54, R54 ;  /* 0x0000003600367308 */ /* 0x000e620000000800 */
[C---:B------:R-:W-:Y:S01]  /*103b0*/  FSETP.NEU.FTZ.AND P0, PT, R132.reuse, -INF , PT ;  /* 0xff8000008400780b */ /* 0x040fe20003f1d000 */
[----:B------:R-:W-:-:S02]  /*103c0*/  FMUL.FTZ R58, R132, c[0x0][0x2d0] ;  /* 0x0000b400843a7a20 */ /* 0x000fc40000410000 */
[--C-:B------:R-:W-:Y:S02]  /*103d0*/  FFMA.FTZ R45, R17, c[0x0][0x2d0], -R64.reuse ;  /* 0x0000b400112d7a23 */ /* 0x100fe40000010840 */
[--C-:B------:R-:W-:Y:S01]  /*103e0*/  FFMA.FTZ R42, R30, c[0x0][0x2d0], -R64.reuse ;  /* 0x0000b4001e2a7a23 */ /* 0x100fe20000010840 */
[----:B------:R-:W-:Y:S01]  /*103f0*/  FSEL R58, R58, RZ, P0 ;  /* 0x000000ff3a3a7208 */ /* 0x000fe20000000000 */
[----:B------:R-:W-:Y:S01]  /*10400*/  MUFU.EX2 R52, R52 ;  /* 0x0000003400347308 */ /* 0x000fe20000000800 */
[--C-:B------:R-:W-:Y:S01]  /*10410*/  FFMA.FTZ R41, R28, c[0x0][0x2d0], -R64.reuse ;  /* 0x0000b4001c297a23 */ /* 0x100fe20000010840 */
[----:B------:R-:W-:Y:S01]  /*10420*/  LDSM.16.MT88.4 R16, [R229+0x900] ;  /* 0x00090000e510783b */ /* 0x000fe20000004200 */
[----:B------:R-:W-:Y:S01]  /*10430*/  FFMA.FTZ R37, R37, c[0x0][0x2d0], -R64 ;  /* 0x0000b40025257a23 */ /* 0x000fe20000010840 */
[----:B------:R-:W-:Y:S01]  /*10440*/  PLOP3.LUT P0, PT, PT, PT, UP0, 0x80, 0x0 ;  /* 0x000000000000781c */ /* 0x000fe20003f0f008 */
[--C-:B------:R-:W-:Y:S02]  /*10450*/  FFMA.FTZ R57, R6, c[0x0][0x2d0], -R58.reuse ;  /* 0x0000b40006397a23 */ /* 0x100fe4000001083a */
[--C-:B------:R-:W-:Y:S01]  /*10460*/  FFMA.FTZ R56, R5, c[0x0][0x2d0], -R58.reuse ;  /* 0x0000b40005387a23 */ /* 0x100fe2000001083a */
[----:B------:R-:W2:Y:S01]  /*10470*/  MUFU.EX2 R51, R51 ;  /* 0x0000003300337308 */ /* 0x000ea20000000800 */
[--C-:B------:R-:W-:Y:S01]  /*10480*/  FFMA.FTZ R53, R26, c[0x0][0x2d0], -R58.reuse ;  /* 0x0000b4001a357a23 */ /* 0x100fe2000001083a */
[----:B------:R-:W3:Y:S01]  /*10490*/  LDSM.16.MT88.4 R4, [R228+0x4100] ;  /* 0x00410000e404783b */ /* 0x000ee20000004200 */
[--C-:B------:R-:W-:Y:S01]  /*104a0*/  FFMA.FTZ R47, R27, c[0x0][0x2d0], -R58.reuse ;  /* 0x0000b4001b2f7a23 */ /* 0x100fe2000001083a */
[----:B-1----:R-:W-:Y:S01]  /*104b0*/  F2FP.PACK_AB R112, R54, R55 ;  /* 0x000000373670723e */ /* 0x002fe200000000ff */
[--C-:B------:R-:W-:Y:S01]  /*104c0*/  FFMA.FTZ R48, R22, c[0x0][0x2d0], -R58.reuse ;  /* 0x0000b40016307a23 */ /* 0x100fe2000001083a */
[----:B------:R-:W1:Y:S01]  /*104d0*/  LDSM.16.MT88.4 R24, [R232+0x900] ;  /* 0x00090000e818783b */ /* 0x000e620000004200 */
[--C-:B------:R-:W-:Y:S01]  /*104e0*/  FFMA.FTZ R44, R23, c[0x0][0x2d0], -R58.reuse ;  /* 0x0000b400172c7a23 */ /* 0x100fe2000001083a */
[----:B------:R-:W-:Y:S01]  /*104f0*/  MUFU.EX2 R57, R57 ;  /* 0x0000003900397308 */ /* 0x000fe20000000800 */
[--C-:B------:R-:W-:Y:S01]  /*10500*/  FFMA.FTZ R43, R38, c[0x0][0x2d0], -R58.reuse ;  /* 0x0000b400262b7a23 */ /* 0x100fe2000001083a */
[----:B------:R-:W4:Y:S01]  /*10510*/  LDSM.16.MT88.4 R20, [R230+0x900] ;  /* 0x00090000e614783b */ /* 0x000f220000004200 */
[----:B------:R-:W-:-:S02]  /*10520*/  FFMA.FTZ R40, R31, c[0x0][0x2d0], -R58 ;  /* 0x0000b4001f287a23 */ /* 0x000fc4000001083a */
[----:B------:R-:W-:Y:S02]  /*10530*/  FFMA.FTZ R38, R29, c[0x0][0x2d0], -R64 ;  /* 0x0000b4001d267a23 */ /* 0x000fe40000010840 */
[----:B------:R-:W-:Y:S01]  /*10540*/  LDSM.16.MT88.4 R28, [R229+0x4900] ;  /* 0x00490000e51c783b */ /* 0x000fe20000004200 */
[----:B------:R-:W5:Y:S01]  /*10550*/  MUFU.EX2 R56, R56 ;  /* 0x0000003800387308 */ /* 0x000f620000000800 */
[----:B--2---:R-:W-:Y:S01]  /*10560*/  F2FP.PACK_AB R114, R51, R52 ;  /* 0x000000343372723e */ /* 0x004fe200000000ff */
[--C-:B------:R-:W-:Y:S02]  /*10570*/  FFMA.FTZ R39, R39, c[0x0][0x2d0], -R58.reuse ;  /* 0x0000b40027277a23 */ /* 0x100fe4000001083a */
[--C-:B------:R-:W-:Y:S02]  /*10580*/  FFMA.FTZ R36, R36, c[0x0][0x2d0], -R58.reuse ;  /* 0x0000b40024247a23 */ /* 0x100fe4000001083a */
[--C-:B------:R-:W-:Y:S02]  /*10590*/  FFMA.FTZ R3, R178, c[0x0][0x2d0], -R58.reuse ;  /* 0x0000b400b2037a23 */ /* 0x100fe4000001083a */
[----:B------:R-:W-:Y:S01]  /*105a0*/  MUFU.EX2 R53, R53 ;  /* 0x0000003500357308 */ /* 0x000fe20000000800 */
[----:B------:R-:W-:-:S02]  /*105b0*/  FFMA.FTZ R2, R177, c[0x0][0x2d0], -R58 ;  /* 0x0000b400b1027a23 */ /* 0x000fc4000001083a */
[--C-:B------:R-:W-:Y:S02]  /*105c0*/  FFMA.FTZ R133, R133, c[0x0][0x2d0], -R64.reuse ;  /* 0x0000b40085857a23 */ /* 0x100fe40000010840 */
[--C-:B------:R-:W-:Y:S02]  /*105d0*/  FFMA.FTZ R134, R134, c[0x0][0x2d0], -R64.reuse ;  /* 0x0000b40086867a23 */ /* 0x100fe40000010840 */
[--C-:B------:R-:W-:Y:S01]  /*105e0*/  FFMA.FTZ R144, R144, c[0x0][0x2d0], -R64.reuse ;  /* 0x0000b40090907a23 */ /* 0x100fe20000010840 */
[----:B------:R-:W2:Y:S01]  /*105f0*/  MUFU.EX2 R47, R47 ;  /* 0x0000002f002f7308 */ /* 0x000ea20000000800 */
[----:B-----5:R-:W-:Y:S01]  /*10600*/  F2FP.PACK_AB R113, R56, R57 ;  /* 0x000000393871723e */ /* 0x020fe200000000ff */
[----:B------:R-:W-:Y:S02]  /*10610*/  FFMA.FTZ R135, R135, c[0x0][0x2d0], -R64 ;  /* 0x0000b40087877a23 */ /* 0x000fe40000010840 */
[--C-:B------:R-:W-:Y:S02]  /*10620*/  FFMA.FTZ R145, R145, c[0x0][0x2d0], -R58.reuse ;  /* 0x0000b40091917a23 */ /* 0x100fe4000001083a */
[----:B------:R-:W-:-:S02]  /*10630*/  FFMA.FTZ R146, R146, c[0x0][0x2d0], -R58 ;  /* 0x0000b40092927a23 */ /* 0x000fc4000001083a */
[----:B------:R-:W5:Y:S01]  /*10640*/  MUFU.EX2 R50, R50 ;  /* 0x0000003200327308 */ /* 0x000f620000000800 */
[--C-:B------:R-:W-:Y:S02]  /*10650*/  FFMA.FTZ R148, R148, c[0x0][0x2d0], -R58.reuse ;  /* 0x0000b40094947a23 */ /* 0x100fe4000001083a */
[----:B------:R-:W-:Y:S02]  /*10660*/  FFMA.FTZ R149, R149, c[0x0][0x2d0], -R58 ;  /* 0x0000b40095957a23 */ /* 0x000fe4000001083a */
[--C-:B------:R-:W-:Y:S02]  /*10670*/  FFMA.FTZ R157, R157, c[0x0][0x2d0], -R64.reuse ;  /* 0x0000b4009d9d7a23 */ /* 0x100fe40000010840 */
[--C-:B------:R-:W-:Y:S01]  /*10680*/  FFMA.FTZ R158, R158, c[0x0][0x2d0], -R64.reuse ;  /* 0x0000b4009e9e7a23 */ /* 0x100fe20000010840 */
[----:B--2---:R-:W-:Y:S01]  /*10690*/  F2FP.PACK_AB R115, R47, R53 ;  /* 0x000000352f73723e */ /* 0x004fe200000000ff */
[----:B------:R-:W2:Y:S01]  /*106a0*/  MUFU.EX2 R49, R49 ;  /* 0x0000003100317308 */ /* 0x000ea20000000800 */
[----:B------:R-:W-:-:S02]  /*106b0*/  FFMA.FTZ R160, R160, c[0x0][0x2d0], -R64 ;  /* 0x0000b400a0a07a23 */ /* 0x000fc40000010840 */
[----:B------:R-:W-:Y:S02]  /*106c0*/  FFMA.FTZ R159, R159, c[0x0][0x2d0], -R64 ;  /* 0x0000b4009f9f7a23 */ /* 0x000fe40000010840 */
        /* <DEDUP_REMOVED lines=21> */
[----:B------:R-:W1:Y:S01]  /*10820*/  MUFU.EX2 R44, R44 ;  /* 0x0000002c002c7308 */ /* 0x000e620000000800 */
[----:B------:R-:W-:-:S02]  /*10830*/  FFMA.FTZ R154, R154, c[0x0][0x2d0], -R64 ;  /* 0x0000b4009a9a7a23 */ /* 0x000fc40000010840 */
[----:B------:R-:W-:Y:S02]  /*10840*/  FFMA.FTZ R153, R153, c[0x0][0x2d0], -R64 ;  /* 0x0000b40099997a23 */ /* 0x000fe40000010840 */
[--C-:B------:R-:W-:Y:S01]  /*10850*/  FFMA.FTZ R152, R152, c[0x0][0x2d0], -R58.reuse ;  /* 0x0000b40098987a23 */ /* 0x100fe2000001083a */
[C---:B------:R-:W-:Y:S01]  /*10860*/  HMMA.16816.F32 R76, R112.reuse, R80, RZ ;  /* 0x00000050704c723c */ /* 0x040fe200000018ff */
[--C-:B------:R-:W-:Y:S01]  /*10870*/  FFMA.FTZ R151, R151, c[0x0][0x2d0], -R58.reuse ;  /* 0x0000b40097977a23 */ /* 0x100fe2000001083a */
[----:B------:R-:W-:Y:S01]  /*10880*/  MUFU.EX2 R43, R43 ;  /* 0x0000002b002b7308 */ /* 0x000fe20000000800 */
[----:B------:R-:W-:Y:S02]  /*10890*/  FFMA.FTZ R150, R150, c[0x0][0x2d0], -R58 ;  /* 0x0000b40096967a23 */ /* 0x000fe4000001083a */
[----:B------:R-:W-:Y:S02]  /*108a0*/  FADD.FTZ R54, R55, R54 ;  /* 0x0000003637367221 */ /* 0x000fe40000010000 */
[----:B------:R-:W-:Y:S01]  /*108b0*/  FADD.FTZ R56, R57, R56 ;  /* 0x0000003839387221 */ /* 0x000fe20000010000 */
[----:B------:R-:W-:Y:S01]  /*108c0*/  HMMA.16816.F32 R92, R112, R96, RZ ;  /* 0x00000060705c723c */ /* 0x000fe200000018ff */
[----:B------:R-:W-:Y:S01]  /*108d0*/  FADD.FTZ R54, R52, R54 ;  /* 0x0000003634367221 */ /* 0x000fe20000010000 */
[----:B------:R-:W1:Y:S01]  /*108e0*/  MUFU.EX2 R40, R40 ;  /* 0x0000002800287308 */ /* 0x000e620000000800 */
[----:B------:R-:W-:-:S02]  /*108f0*/  FADD.FTZ R56, R53, R56 ;  /* 0x0000003835387221 */ /* 0x000fc40000010000 */
[--C-:B------:R-:W-:Y:S02]  /*10900*/  FFMA.FTZ R65, R65, c[0x0][0x2d0], -R64.reuse ;  /* 0x0000b40041417a23 */ /* 0x100fe40000010840 */
[----:B------:R-:W-:Y:S01]  /*10910*/  FFMA.FTZ R242, R63, c[0x0][0x2d0], -R64 ;  /* 0x0000b4003ff27a23 */ /* 0x000fe20000010840 */
[C---:B------:R-:W-:Y:S01]  /*10920*/  HMMA.16816.F32 R120, R112.reuse, R100, RZ ;  /* 0x000000647078723c */ /* 0x040fe200000018ff */
[--C-:B------:R-:W-:Y:S01]  /*10930*/  FFMA.FTZ R62, R62, c[0x0][0x2d0], -R58.reuse ;  /* 0x0000b4003e3e7a23 */ /* 0x100fe2000001083a */
[----:B------:R-:W1:Y:S01]  /*10940*/  MUFU.EX2 R42, R42 ;  /* 0x0000002a002a7308 */ /* 0x000e620000000800 */
[--C-:B------:R-:W-:Y:S02]  /*10950*/  FFMA.FTZ R61, R61, c[0x0][0x2d0], -R58.reuse ;  /* 0x0000b4003d3d7a23 */ /* 0x100fe4000001083a */
[--C-:B------:R-:W-:Y:S02]  /*10960*/  FFMA.FTZ R243, R59, c[0x0][0x2d0], -R58.reuse ;  /* 0x0000b4003bf37a23 */ /* 0x100fe4000001083a */
[----:B------:R-:W-:Y:S01]  /*10970*/  FFMA.FTZ R60, R60, c[0x0][0x2d0], -R58 ;  /* 0x0000b4003c3c7a23 */ /* 0x000fe2000001083a */
[----:B------:R-:W-:Y:S01]  /*10980*/  HMMA.16816.F32 R104, R112, R108, RZ ;  /* 0x0000006c7068723c */ /* 0x000fe200000018ff */
[----:B------:R-:W-:Y:S01]  /*10990*/  FADD.FTZ R51, R51, R54 ;  /* 0x0000003633337221 */ /* 0x000fe20000010000 */
[----:B------:R-:W1:Y:S01]  /*109a0*/  MUFU.EX2 R41, R41 ;  /* 0x0000002900297308 */ /* 0x000e620000000800 */
[----:B------:R-:W-:-:S02]  /*109b0*/  FADD.FTZ R56, R47, R56 ;  /* 0x000000382f387221 */ /* 0x000fc40000010000 */
[----:B-----5:R-:W-:-:S03]  /*109c0*/  FADD.FTZ R51, R50, R51 ;  /* 0x0000003332337221 */ /* 0x020fc60000010000 */
[C---:B------:R-:W-:Y:S02]  /*109d0*/  HMMA.16816.F32 R124, R112.reuse, R126, RZ ;  /* 0x0000007e707c723c */ /* 0x040fe400000018ff */
[----:B------:R-:W-:Y:S06]  /*109e0*/  MUFU.EX2 R38, R38 ;  /* 0x0000002600267308 */ /* 0x000fec0000000800 */
[C---:B------:R-:W-:Y:S02]  /*109f0*/  HMMA.16816.F32 R72, R112.reuse, R74, RZ ;  /* 0x0000004a7048723c */ /* 0x040fe400000018ff */
[----:B------:R-:W-:Y:S06]  /*10a00*/  MUFU.EX2 R37, R37 ;  /* 0x0000002500257308 */ /* 0x000fec0000000800 */
[C---:B------:R-:W-:Y:S02]  /*10a10*/  HMMA.16816.F32 R80, R112.reuse, R82, RZ ;  /* 0x000000527050723c */ /* 0x040fe400000018ff */
[----:B------:R-:W-:Y:S06]  /*10a20*/  MUFU.EX2 R39, R39 ;  /* 0x0000002700277308 */ /* 0x000fec0000000800 */
[C---:B------:R-:W-:Y:S02]  /*10a30*/  HMMA.16816.F32 R96, R112.reuse, R98, RZ ;  /* 0x000000627060723c */ /* 0x040fe400000018ff */
[----:B------:R-:W5:Y:S06]  /*10a40*/  MUFU.EX2 R36, R36 ;  /* 0x0000002400247308 */ /* 0x000f6c0000000800 */
[C---:B------:R-:W-:Y:S02]  /*10a50*/  HMMA.16816.F32 R100, R112.reuse, R102, RZ ;  /* 0x000000667064723c */ /* 0x040fe400000018ff */
[----:B------:R-:W-:Y:S06]  /*10a60*/  MUFU.EX2 R3, R3 ;  /* 0x0000000300037308 */ /* 0x000fec0000000800 */
[C---:B------:R-:W-:Y:S02]  /*10a70*/  HMMA.16816.F32 R108, R112.reuse, R110, RZ ;  /* 0x0000006e706c723c */ /* 0x040fe400000018ff */
[----:B------:R-:W4:Y:S06]  /*10a80*/  MUFU.EX2 R2, R2 ;  /* 0x0000000200027308 */ /* 0x000f2c0000000800 */
[C---:B---3--:R-:W-:Y:S02]  /*10a90*/  HMMA.16816.F32 R116, R112.reuse, R4, RZ ;  /* 0x000000047074723c */ /* 0x048fe400000018ff */
[----:B------:R-:W3:Y:S05]  /*10aa0*/  MUFU.EX2 R133, R133 ;  /* 0x0000008500857308 */ /* 0x000eea0000000800 */
[----:B--2---:R-:W-:Y:S01]  /*10ab0*/  F2FP.PACK_AB R4, R49, R50 ;  /* 0x000000323104723e */ /* 0x004fe200000000ff */
[----:B------:R-:W-:Y:S01]  /*10ac0*/  HMMA.16816.F32 R112, R112, R6, RZ ;  /* 0x000000067070723c */ /* 0x000fe200000018ff */
[----:B-1----:R-:W-:Y:S01]  /*10ad0*/  F2FP.PACK_AB R5, R44, R48 ;  /* 0x000000302c05723e */ /* 0x002fe200000000ff */
        /* <DEDUP_REMOVED lines=15> */
[----:B------:R-:W2:Y:S01]  /*10bd0*/  LDSM.16.MT88.4 R8, [R228+0x4900] ;  /* 0x00490000e408783b */ /* 0x000ea20000004200 */
        /* <DEDUP_REMOVED lines=11> */
[C---:B----4-:R-:W-:Y:S02]  /*10c90*/  HMMA.16816.F32 R68, R4.reuse, R20, R68 ;  /* 0x000000140444723c */ /* 0x050fe40000001844 */
[----:B------:R-:W4:Y:S06]  /*10ca0*/  MUFU.EX2 R158, R158 ;  /* 0x0000009e009e7308 */ /* 0x000f2c0000000800 */
[C---:B--2---:R-:W-:Y:S02]  /*10cb0*/  HMMA.16816.F32 R116, R4.reuse, R8, R116 ;  /* 0x000000080474723c */ /* 0x044fe40000001874 */
[----:B------:R-:W-:Y:S06]  /*10cc0*/  MUFU.EX2 R160, R160 ;  /* 0x000000a000a07308 */ /* 0x000fec0000000800 */
[C---:B------:R-:W-:Y:S01]  /*10cd0*/  HMMA.16816.F32 R112, R4.reuse, R10, R112 ;  /* 0x0000000a0470723c */ /* 0x040fe20000001870 */
[----:B------:R-:W2:Y:S01]  /*10ce0*/  LDSM.16.MT88.4 R8, [R232+0x5100] ;  /* 0x00510000e808783b */ /* 0x000ea20000004200 */
        /* <DEDUP_REMOVED lines=15> */
[----:B------:R-:W1:Y:S06]  /*10de0*/  MUFU.EX2 R171, R171 ;  /* 0x000000ab00ab7308 */ /* 0x000e6c0000000800 */
[----:B------:R-:W-:Y:S01]  /*10df0*/  HMMA.16816.F32 R108, R4, R30, R108 ;  /* 0x0000001e046c723c */ /* 0x000fe2000000186c */
[----:B------:R-:W4:Y:S01]  /*10e00*/  LDSM.16.MT88.4 R28, [R229+0x5100] ;  /* 0x00510000e51c783b */ /* 0x000f220000004200 */
[----:B------:R-:W-:Y:S05]  /*10e10*/  MUFU.EX2 R170, R170 ;  /* 0x000000aa00aa7308 */ /* 0x000fea0000000800 */
[C---:B------:R-:W-:Y:S01]  /*10e20*/  F2FP.PACK_AB R4, R41.reuse, R42 ;  /* 0x0000002a2904723e */ /* 0x040fe200000000ff */
[----:B------:R-:W-:Y:S01]  /*10e30*/  FADD.FTZ R41, R41, R45 ;  /* 0x0000002d29297221 */ /* 0x000fe20000010000 */
[----:B-----5:R-:W-:Y:S01]  /*10e40*/  F2FP.PACK_AB R5, R36, R39 ;  /* 0x000000272405723e */ /* 0x020fe200000000ff */
[----:B------:R-:W-:Y:S01]  /*10e50*/  MUFU.EX2 R169, R169 ;  /* 0x000000a900a97308 */ /* 0x000fe20000000800 */
[----:B------:R-:W-:Y:S01]  /*10e60*/  F2FP.PACK_AB R6, R37, R38 ;  /* 0x000000262506723e */ /* 0x000fe200000000ff */
[----:B------:R-:W-:Y:S01]  /*10e70*/  FADD.FTZ R39, R39, R43 ;  /* 0x0000002b27277221 */ /* 0x000fe20000010000 */
[----:B------:R-:W-:Y:S01]  /*10e80*/  F2FP.PACK_AB R7, R2, R3 ;  /* 0x000000030207723e */ /* 0x000fe200000000ff */
[----:B------:R-:W-:-:S02]  /*10e90*/  FADD.FTZ R41, R38, R41 ;  /* 0x0000002926297221 */ /* 0x000fc40000010000 */
[----:B------:R-:W-:Y:S02]  /*10ea0*/  FADD.FTZ R39, R36, R39 ;  /* 0x0000002724277221 */ /* 0x000fe40000010000 */
[----:B------:R-:W5:Y:S01]  /*10eb0*/  MUFU.EX2 R168, R168 ;  /* 0x000000a800a87308 */ /* 0x000f620000000800 */
[----:B------:R-:W-:Y:S01]  /*10ec0*/  FADD.FTZ R37, R37, R41 ;  /* 0x0000002925257221 */ /* 0x000fe20000010000 */
[C---:B-1----:R-:W-:Y:S01]  /*10ed0*/  HMMA.16816.F32 R84, R4.reuse, R12, R84 ;  /* 0x0000000c0454723c */ /* 0x042fe20000001854 */
[----:B------:R-:W-:Y:S02]  /*10ee0*/  FADD.FTZ R3, R3, R39 ;  /* 0x0000002703037221 */ /* 0x000fe40000010000 */
[----:B---3--:R-:W-:Y:S02]  /*10ef0*/  FADD.FTZ R37, R133, R37 ;  /* 0x0000002585257221 */ /* 0x008fe40000010000 */
[----:B------:R-:W-:Y:S01]  /*10f00*/  FADD.FTZ R3, R2, R3 ;  /* 0x0000000302037221 */ /* 0x000fe20000010000 */
[----:B------:R-:W1:Y:S02]  /*10f10*/  MUFU.EX2 R167, R167 ;  /* 0x000000a700a77308 */ /* 0x000e640000000800 */
[C---:B------:R-:W-:Y:S01]  /*10f20*/  HMMA.16816.F32 R88, R4.reuse, R14, R88 ;  /* 0x0000000e0458723c */ /* 0x040fe20000001858 */
[----:B------:R-:W3:Y:S05]  /*10f30*/  LDSM.16.MT88.4 R12, [R228+0x5100] ;  /* 0x00510000e40c783b */ /* 0x000eea0000004200 */
[----:B------:R-:W-:Y:S02]  /*10f40*/  MUFU.EX2 R166, R166 ;  /* 0x000000a600a67308 */ /* 0x000fe40000000800 */
[C---:B--2---:R-:W-:Y:S06]  /*10f50*/  HMMA.16816.F32 R92, R4.reuse, R8, R92 ;  /* 0x00000008045c723c */ /* 0x044fec000000185c */
[----:B------:R-:W2:Y:S02]  /*10f60*/  MUFU.EX2 R163, R163 ;  /* 0x000000a300a37308 */ /* 0x000ea40000000800 */
        /* <DEDUP_REMOVED lines=23> */
[C---:B----4-:R-:W-:Y:S06]  /*110e0*/  HMMA.16816.F32 R104, R4.reuse, R28, R104 ;  /* 0x0000001c0468723c */ /* 0x050fec0000001868 */
[----:B------:R-:W-:Y:S02]  /*110f0*/  MUFU.EX2 R61, R61 ;  /* 0x0000003d003d7308 */ /* 0x000fe40000000800 */
[C---:B------:R-:W-:Y:S01]  /*11100*/  HMMA.16816.F32 R108, R4.reuse, R30, R108 ;  /* 0x0000001e046c723c */ /* 0x040fe2000000186c */
[----:B------:R-:W-:Y:S05]  /*11110*/  LDSM.16.MT88.4 R28, [R229+0x5900] ;  /* 0x00590000e51c783b */ /* 0x000fea0000004200 */
[----:B------:R-:W-:Y:S02]  /*11120*/  MUFU.EX2 R243, R243 ;  /* 0x000000f300f37308 */ /* 0x000fe40000000800 */
[C---:B---3--:R-:W-:Y:S08]  /*11130*/  HMMA.16816.F32 R116, R4.reuse, R12, R116 ;  /* 0x0000000c0474723c */ /* 0x048ff00000001874 */
[----:B------:R-:W-:Y:S01]  /*11140*/  HMMA.16816.F32 R112, R4, R14, R112 ;  /* 0x0000000e0470723c */ /* 0x000fe20000001870 */
[----:B------:R-:W3:Y:S06]  /*11150*/  LDSM.16.MT88.4 R12, [R232+0x5900] ;  /* 0x00590000e80c783b */ /* 0x000eec0000004200 */
        /* <DEDUP_REMOVED lines=10> */
[----:B-1----:R-:W-:Y:S01]  /*11200*/  HMMA.16816.F32 R84, R4, R8, R84 ;  /* 0x000000080454723c */ /* 0x002fe20000001854 */
[----:B------:R-:W-:Y:S02]  /*11210*/  FADD.FTZ R135, R157, R135 ;  /* 0x000000879d877221 */ /* 0x000fe40000010000 */
[----:B------:R-:W-:-:S05]  /*11220*/  FADD.FTZ R148, R149, R148 ;  /* 0x0000009495947221 */ /* 0x000fca0000010000 */
[C---:B------:R-:W-:Y:S01]  /*11230*/  HMMA.16816.F32 R88, R4.reuse, R10, R88 ;  /* 0x0000000a0458723c */ /* 0x040fe20000001858 */
[----:B------:R-:W1:Y:S07]  /*11240*/  LDSM.16.MT88.4 R8, [R228+0x5900] ;  /* 0x00590000e408783b */ /* 0x000e6e0000004200 */
[C---:B------:R-:W-:Y:S08]  /*11250*/  HMMA.16816.F32 R128, R4.reuse, R24, R128 ;  /* 0x000000180480723c */ /* 0x040ff00000001880 */
[C---:B---3--:R-:W-:Y:S08]  /*11260*/  HMMA.16816.F32 R92, R4.reuse, R12, R92 ;  /* 0x0000000c045c723c */ /* 0x048ff0000000185c */
[C---:B------:R-:W-:Y:S01]  /*11270*/  HMMA.16816.F32 R96, R4.reuse, R14, R96 ;  /* 0x0000000e0460723c */ /* 0x040fe20000001860 */
[----:B------:R-:W3:Y:S07]  /*11280*/  LDSM.16.MT88.4 R12, [R228+0x2100] ;  /* 0x00210000e40c783b */ /* 0x000eee0000004200 */
[C---:B------:R-:W-:Y:S01]  /*11290*/  HMMA.16816.F32 R124, R4.reuse, R26, R124 ;  /* 0x0000001a047c723c */ /* 0x040fe2000000187c */
[----:B------:R-:W-:Y:S07]  /*112a0*/  LDSM.16.MT88.4 R24, [R232+0x2100] ;  /* 0x00210000e818783b */ /* 0x000fee0000004200 */
[C---:B------:R-:W-:Y:S08]  /*112b0*/  HMMA.16816.F32 R68, R4.reuse, R20, R68 ;  /* 0x000000140444723c */ /* 0x040ff00000001844 */
[C---:B-1----:R-:W-:Y:S08]  /*112c0*/  HMMA.16816.F32 R116, R4.reuse, R8, R116 ;  /* 0x000000080474723c */ /* 0x042ff00000001874 */
[C---:B------:R-:W-:Y:S01]  /*112d0*/  HMMA.16816.F32 R112, R4.reuse, R10, R112 ;  /* 0x0000000a0470723c */ /* 0x040fe20000001870 */
[----:B------:R-:W1:Y:S07]  /*112e0*/  LDSM.16.MT88.4 R8, [R232+0x6100] ;  /* 0x00610000e808783b */ /* 0x000e6e0000004200 */
[C---:B------:R-:W-:Y:S01]  /*112f0*/  HMMA.16816.F32 R72, R4.reuse, R22, R72 ;  /* 0x000000160448723c */ /* 0x040fe20000001848 */
[----:B------:R-:W4:Y:S07]  /*11300*/  LDSM.16.MT88.4 R20, [R230+0x2100] ;  /* 0x00210000e614783b */ /* 0x000f2e0000004200 */
        /* <DEDUP_REMOVED lines=8> */
[----:B------:R-:W2:Y:S06]  /*11390*/  LDSM.16.MT88.4 R28, [R229+0x6100] ;  /* 0x00610000e51c783b */ /* 0x000eac0000004200 */
        /* <DEDUP_REMOVED lines=10> */
[C---:B---3--:R-:W-:Y:S01]  /*11440*/  HMMA.16816.F32 R84, R4.reuse, R12, R84 ;  /* 0x0000000c0454723c */ /* 0x048fe20000001854 */
[----:B------:R-:W-:Y:S02]  /*11450*/  FADD.FTZ R159, R176, R159 ;  /* 0x0000009fb09f7221 */ /* 0x000fe40000010000 */
[----:B------:R-:W-:Y:S02]  /*11460*/  FADD.FTZ R164, R165, R164 ;  /* 0x000000a4a5a47221 */ /* 0x000fe40000010000 */
[----:B------:R-:W-:Y:S02]  /*11470*/  FADD.FTZ R159, R171, R159 ;  /* 0x0000009fab9f7221 */ /* 0x000fe40000010000 */
[----:B-----5:R-:W-:Y:S01]  /*11480*/  FADD.FTZ R164, R168, R164 ;  /* 0x000000a4a8a47221 */ /* 0x020fe20000010000 */
[----:B------:R-:W-:Y:S01]  /*11490*/  HMMA.16816.F32 R88, R4, R14, R88 ;  /* 0x0000000e0458723c */ /* 0x000fe20000001858 */
[----:B------:R-:W3:Y:S02]  /*114a0*/  LDSM.16.MT88.4 R12, [R228+0x6100] ;  /* 0x00610000e40c783b */ /* 0x000ee40000004200 */
[----:B------:R-:W-:-:S05]  /*114b0*/  FADD.FTZ R164, R167, R164 ;  /* 0x000000a4a7a47221 */ /* 0x000fca0000010000 */
[C---:B-1----:R-:W-:Y:S08]  /*114c0*/  HMMA.16816.F32 R92, R4.reuse, R8, R92 ;  /* 0x00000008045c723c */ /* 0x042ff0000000185c */
[C---:B------:R-:W-:Y:S01]  /*114d0*/  HMMA.16816.F32 R96, R4.reuse, R10, R96 ;  /* 0x0000000a0460723c */ /* 0x040fe20000001860 */
[----:B------:R-:W1:Y:S07]  /*114e0*/  LDSM.16.MT88.4 R8, [R228+0x2900] ;  /* 0x00290000e408783b */ /* 0x000e6e0000004200 */
[C---:B------:R-:W-:Y:S08]  /*114f0*/  HMMA.16816.F32 R128, R4.reuse, R24, R128 ;  /* 0x000000180480723c */ /* 0x040ff00000001880 */
[C---:B------:R-:W-:Y:S01]  /*11500*/  HMMA.16816.F32 R124, R4.reuse, R26, R124 ;  /* 0x0000001a047c723c */ /* 0x040fe2000000187c */
[----:B------:R-:W5:Y:S07]  /*11510*/  LDSM.16.MT88.4 R24, [R232+0x2900] ;  /* 0x00290000e818783b */ /* 0x000f6e0000004200 */
[C---:B----4-:R-:W-:Y:S08]  /*11520*/  HMMA.16816.F32 R68, R4.reuse, R20, R68 ;  /* 0x000000140444723c */ /* 0x050ff00000001844 */
        /* <DEDUP_REMOVED lines=10> */
[----:B------:R-:W-:Y:S07]  /*115d0*/  LDSM.16.MT88.4 R28, [R229+0x6900] ;  /* 0x00690000e51c783b */ /* 0x000fee0000004200 */
[C---:B---3--:R-:W-:Y:S08]  /*115e0*/  HMMA.16816.F32 R116, R4.reuse, R12, R116 ;  /* 0x0000000c0474723c */ /* 0x048ff00000001874 */
[----:B------:R-:W-:Y:S01]  /*115f0*/  HMMA.16816.F32 R112, R4, R14, R112 ;  /* 0x0000000e0470723c */ /* 0x000fe20000001870 */
[----:B------:R-:W2:Y:S06]  /*11600*/  LDSM.16.MT88.4 R12, [R232+0x6900] ;  /* 0x00690000e80c783b */ /* 0x000eac0000004200 */
        /* <DEDUP_REMOVED lines=8> */
[C---:B-1----:R-:W-:Y:S08]  /*11690*/  HMMA.16816.F32 R84, R4.reuse, R8, R84 ;  /* 0x000000080454723c */ /* 0x042ff00000001854 */
[C---:B------:R-:W-:Y:S01]  /*116a0*/  HMMA.16816.F32 R88, R4.reuse, R10, R88 ;  /* 0x0000000a0458723c */ /* 0x040fe20000001858 */
[----:B------:R-:W1:Y:S07]  /*116b0*/  LDSM.16.MT88.4 R8, [R228+0x6900] ;  /* 0x00690000e408783b */ /* 0x000e6e0000004200 */
[C---:B-----5:R-:W-:Y:S08]  /*116c0*/  HMMA.16816.F32 R128, R4.reuse, R24, R128 ;  /* 0x000000180480723c */ /* 0x060ff00000001880 */
[C---:B------:R-:W-:Y:S01]  /*116d0*/  HMMA.16816.F32 R124, R4.reuse, R26, R124 ;  /* 0x0000001a047c723c */ /* 0x040fe2000000187c */
[----:B------:R-:W3:Y:S07]  /*116e0*/  LDSM.16.MT88.4 R24, [R232+0x3100] ;  /* 0x00310000e818783b */ /* 0x000eee0000004200 */
[C---:B--2---:R-:W-:Y:S08]  /*116f0*/  HMMA.16816.F32 R92, R4.reuse, R12, R92 ;  /* 0x0000000c045c723c */ /* 0x044ff0000000185c */
[C---:B------:R-:W-:Y:S01]  /*11700*/  HMMA.16816.F32 R96, R4.reuse, R14, R96 ;  /* 0x0000000e0460723c */ /* 0x040fe20000001860 */
[----:B------:R-:W2:Y:S07]  /*11710*/  LDSM.16.MT88.4 R12, [R228+0x3100] ;  /* 0x00310000e40c783b */ /* 0x000eae0000004200 */
[C---:B------:R-:W-:Y:S01]  /*11720*/  HMMA.16816.F32 R120, R4.reuse, R32, R120 ;  /* 0x000000200478723c */ /* 0x040fe20000001878 */
[----:B------:R-:W-:Y:S06]  /*11730*/  MUFU.EX2 R32, R150 ;  /* 0x0000009600207308 */ /* 0x000fec0000000800 */
[----:B------:R-:W-:Y:S01]  /*11740*/  FFMA.FTZ R33, R147, c[0x0][0x2d0], -R58 ;  /* 0x0000b40093217a23 */ /* 0x000fe2000001083a */
[C---:B-1----:R-:W-:Y:S05]  /*11750*/  HMMA.16816.F32 R116, R4.reuse, R8, R116 ;  /* 0x000000080474723c */ /* 0x042fea0000001874 */
[----:B------:R-:W1:Y:S03]  /*11760*/  MUFU.EX2 R33, R33 ;  /* 0x0000002100217308 */ /* 0x000e660000000800 */
[C---:B------:R-:W-:Y:S01]  /*11770*/  HMMA.16816.F32 R112, R4.reuse, R10, R112 ;  /* 0x0000000a0470723c */ /* 0x040fe20000001870 */
[----:B------:R-:W4:Y:S07]  /*11780*/  LDSM.16.MT88.4 R8, [R232+0x7100] ;  /* 0x00710000e808783b */ /* 0x000f2e0000004200 */
[C---:B------:R-:W-:Y:S08]  /*11790*/  HMMA.16816.F32 R68, R4.reuse, R20, R68 ;  /* 0x000000140444723c */ /* 0x040ff00000001844 */
[C---:B------:R-:W-:Y:S01]  /*117a0*/  HMMA.16816.F32 R72, R4.reuse, R22, R72 ;  /* 0x000000160448723c */ /* 0x040fe20000001848 */
[----:B------:R-:W5:Y:S07]  /*117b0*/  LDSM.16.MT88.4 R20, [R230+0x3100] ;  /* 0x00310000e614783b */ /* 0x000f6e0000004200 */
[C---:B------:R-:W-:Y:S08]  /*117c0*/  HMMA.16816.F32 R104, R4.reuse, R28, R104 ;  /* 0x0000001c0468723c */ /* 0x040ff00000001868 */
[C---:B------:R-:W-:Y:S01]  /*117d0*/  HMMA.16816.F32 R108, R4.reuse, R30, R108 ;  /* 0x0000001e046c723c */ /* 0x040fe2000000186c */
[----:B------:R-:W2:Y:S07]  /*117e0*/  LDSM.16.MT88.4 R28, [R230+0x7100] ;  /* 0x00710000e61c783b */ /* 0x000eae0000004200 */
[C---:B------:R-:W-:Y:S08]  /*117f0*/  HMMA.16816.F32 R76, R4.reuse, R16, R76 ;  /* 0x00000010044c723c */ /* 0x040ff0000000184c */
[C---:B------:R-:W-:Y:S01]  /*11800*/  HMMA.16816.F32 R80, R4.reuse, R18, R80 ;  /* 0x000000120450723c */ /* 0x040fe20000001850 */
[----:B------:R-:W2:Y:S07]  /*11810*/  LDSM.16.MT88.4 R16, [R229+0x3100] ;  /* 0x00310000e510783b */ /* 0x000eae0000004200 */
[----:B------:R-:W-:Y:S07]  /*11820*/  HMMA.16816.F32 R100, R4, R34, R100 ;  /* 0x000000220464723c */ /* 0x000fee0000001864 */
[----:B------:R-:W-:Y:S01]  /*11830*/  F2FP.PACK_AB R4, R155, R156 ;  /* 0x0000009c9b04723e */ /* 0x000fe200000000ff */
[--C-:B------:R-:W-:Y:S01]  /*11840*/  FFMA.FTZ R34, R67, c[0x0][0x2d0], -R64.reuse ;  /* 0x0000b40043227a23 */ /* 0x100fe20000010840 */
[----:B------:R-:W-:Y:S01]  /*11850*/  F2FP.PACK_AB R5, R151, R152 ;  /* 0x000000989705723e */ /* 0x000fe200000000ff */
[----:B------:R-:W-:Y:S01]  /*11860*/  FFMA.FTZ R35, R66, c[0x0][0x2d0], -R64 ;  /* 0x0000b40042237a23 */ /* 0x000fe20000010840 */
[----:B------:R-:W-:Y:S01]  /*11870*/  F2FP.PACK_AB R6, R153, R154 ;  /* 0x0000009a9906723e */ /* 0x000fe200000000ff */
[----:B------:R-:W-:Y:S01]  /*11880*/  FADD.FTZ R156, R156, R170 ;  /* 0x000000aa9c9c7221 */ /* 0x000fe20000010000 */
[----:B-1----:R-:W-:Y:S01]  /*11890*/  F2FP.PACK_AB R7, R33, R32 ;  /* 0x000000202107723e */ /* 0x002fe200000000ff */
[----:B------:R-:W1:Y:S01]  /*118a0*/  MUFU.EX2 R34, R34 ;  /* 0x0000002200227308 */ /* 0x000e620000000800 */
        /* <DEDUP_REMOVED lines=11> */
[----:B-1----:R-:W-:-:S02]  /*11960*/  FADD.FTZ R154, R34, R154 ;  /* 0x0000009a229a7221 */ /* 0x002fc40000010000 */
[----:B------:R-:W-:-:S04]  /*11970*/  FADD.FTZ R32, R62, R32 ;  /* 0x000000203e207221 */ /* 0x000fc80000010000 */
[----:B--2---:R-:W-:Y:S01]  /*11980*/  HMMA.16816.F32 R84, R4, R12, R84 ;  /* 0x0000000c0454723c */ /* 0x004fe20000001854 */
        /* <DEDUP_REMOVED lines=54> */
[----:B------:R-:W-:Y:S01]  /*11cf0*/  SHF.L.U32 R251, R244, 0x1, RZ ;  /* 0x00000001f4fb7819 */ /* 0x000fe200000006ff */
[C---:B------:R-:W-:Y:S01]  /*11d00*/  IMAD.SHL.U32 R249, R239.reuse, 0x2, RZ ;  /* 0x00000002eff97824 */ /* 0x040fe200078e00ff */
[----:B------:R-:W-:Y:S01]  /*11d10*/  SHF.L.U64.HI R250, R239, 0x1, R241 ;  /* 0x00000001effa7819 */ /* 0x000fe200000102f1 */
[----:B------:R-:W-:-:S02]  /*11d20*/  ULDC UR5, c[0x0][0x210] ;  /* 0x0000840000057ab9 */ /* 0x000fc40000000800 */
[----:B------:R-:W-:Y:S02]  /*11d30*/  ULDC UR4, c[0x0][0x1e8] ;  /* 0x00007a0000047ab9 */ /* 0x000fe40000000800 */
[----:B------:R-:W-:Y:S02]  /*11d40*/  UIMAD UR5, UR13, UR5, URZ ;  /* 0x000000050d0572a4 */ /* 0x000fe4000f8e023f */
[----:B------:R-:W-:Y:S01]  /*11d50*/  @P1 IMAD.HI.U32 R248, R246, c[0x0][0x2c8], RZ ;  /* 0x0000b200f6f81a27 */ /* 0x000fe200078e00ff */
[----:B------:R-:W-:Y:S02]  /*11d60*/  UIMAD UR4, UR13, UR4, URZ ;  /* 0x000000040d0472a4 */ /* 0x000fe4000f8e023f */
[----:B------:R-:W-:Y:S02]  /*11d70*/  UMOV UR6, 0xffffff80 ;  /* 0xffffff8000067882 */ /* 0x000fe40000000000 */
[----:B------:R-:W-:Y:S02]  /*11d80*/  @P0 SHF.R.U32.HI R248, RZ, c[0x0][0x2cc], R248 ;  /* 0x0000b300fff80a19 */ /* 0x000fe400000116f8 */
.L_x_683:
        /* <DEDUP_REMOVED lines=29> */
[----:B------:R-:W-:Y:S02]  /*11f60*/  IADD3 R6, P0, R4, UR5, RZ ;  /* 0x0000000504067c10 */ /* 0x000fe4000ff1e0ff */
[----:B------:R-:W-:Y:S02]  /*11f70*/  SHF.L.U64.HI R4, R244, 0x1, R245 ;  /* 0x00000001f4047819 */ /* 0x000fe400000102f5 */
[----:B------:R-:W-:Y:S02]  /*11f80*/  IADD3.X R0, R5, UR12, R0, P0, !PT ;  /* 0x0000000c05007c10 */ /* 0x000fe400087fe400 */
[C---:B------:R-:W-:Y:S04]  /*11f90*/  LEA R5, P0, R6.reuse, c[0x0][0x1f8], 0x1 ;  /* 0x00007e0006057a11 */ /* 0x040fe800078008ff */
[----:B------:R-:W-:Y:S01]  /*11fa0*/  LEA.HI.X R6, R6, c[0x0][0x1fc], R0, 0x1, P0 ;  /* 0x00007f0006067a11 */ /* 0x000fe200000f0c00 */
[----:B------:R-:W2:Y:S01]  /*11fb0*/  SHFL.IDX PT, R28, R5, RZ, 0x181f ;  /* 0x00181fff051c7589 */ /* 0x000ea200000e0000 */
[----:B------:R-:W-:Y:S03]  /*11fc0*/  SEL R0, RZ, 0x10, P5 ;  /* 0x00000010ff007807 */ /* 0x000fe60002800000 */
[----:B------:R-:W3:Y:S01]  /*11fd0*/  SHFL.IDX PT, R20, R5, 0x1, 0x181f ;  /* 0x00381f0005147f89 */ /* 0x000ee200000e0000 */
[C---:B------:R-:W-:Y:S02]  /*11fe0*/  ISETP.NE.U32.AND P3, PT, R0.reuse, RZ, PT ;  /* 0x000000ff0000720c */ /* 0x040fe40003f65070 */
[----:B------:R-:W-:Y:S01]  /*11ff0*/  IADD3 R0, -R0, 0x10, RZ ;  /* 0x0000001000007810 */ /* 0x000fe20007ffe1ff */
[----:B------:R-:W4:Y:S04]  /*12000*/  SHFL.IDX PT, R14, R6, RZ, 0x181f ;  /* 0x00181fff060e7589 */ /* 0x000f2800000e0000 */
[----:B------:R-:W5:Y:S04]  /*12010*/  SHFL.IDX PT, R13, R6, 0x1, 0x181f ;  /* 0x00381f00060d7f89 */ /* 0x000f6800000e0000 */
[----:B------:R-:W1:Y:S04]  /*12020*/  SHFL.IDX PT, R7, R5, 0x2, 0x181f ;  /* 0x00581f0005077f89 */ /* 0x000e6800000e0000 */
[----:B------:R-:W1:Y:S04]  /*12030*/  SHFL.IDX PT, R5, R5, 0x3, 0x181f ;  /* 0x00781f0005057f89 */ /* 0x000e6800000e0000 */
[----:B------:R-:W1:Y:S04]  /*12040*/  SHFL.IDX PT, R12, R6, 0x2, 0x181f ;  /* 0x00581f00060c7f89 */ /* 0x000e6800000e0000 */
[----:B------:R-:W1:Y:S01]  /*12050*/  SHFL.IDX PT, R6, R6, 0x3, 0x181f ;  /* 0x00781f0006067f89 */ /* 0x000e6200000e0000 */
[C---:B--2---:R-:W-:Y:S02]  /*12060*/  IADD3 R30, P1, R28.reuse, R251, RZ ;  /* 0x000000fb1c1e7210 */ /* 0x044fe40007f3e0ff */
[----:B------:R-:W-:Y:S02]  /*12070*/  IADD3 R28, P0, R28, R249, RZ ;  /* 0x000000f91c1c7210 */ /* 0x000fe40007f1e0ff */
[----:B---3--:R-:W-:Y:S01]  /*12080*/  IADD3 R22, P2, R20, R251, RZ ;  /* 0x000000fb14167210 */ /* 0x008fe20007f5e0ff */
[C---:B----4-:R-:W-:Y:S02]  /*12090*/  IMAD.X R31, R14.reuse, 0x1, R4, P1 ;  /* 0x000000010e1f7824 */ /* 0x050fe400008e0604 */
[----:B------:R-:W-:Y:S01]  /*120a0*/  IMAD.X R29, R14, 0x1, R250, P0 ;  /* 0x000000010e1d7824 */ /* 0x000fe200000e06fa */
[----:B------:R-:W-:Y:S01]  /*120b0*/  IADD3 R20, P0, R20, R249, RZ ;  /* 0x000000f914147210 */ /* 0x000fe20007f1e0ff */
[----:B-----5:R-:W-:Y:S01]  /*120c0*/  IMAD.X R23, R13, 0x1, R4, P2 ;  /* 0x000000010d177824 */ /* 0x020fe200010e0604 */
[----:B-1----:R-:W-:Y:S03]  /*120d0*/  IADD3 R14, P2, R7, R251, RZ ;  /* 0x000000fb070e7210 */ /* 0x002fe60007f5e0ff */
[----:B------:R-:W-:Y:S01]  /*120e0*/  IMAD.X R21, R13, 0x1, R250, P0 ;  /* 0x000000010d157824 */ /* 0x000fe200000e06fa */
[----:B------:R-:W-:Y:S02]  /*120f0*/  IADD3 R38, P1, R7, R249, RZ ;  /* 0x000000f907267210 */ /* 0x000fe40007f3e0ff */
[----:B------:R-:W-:Y:S02]  /*12100*/  IADD3 R36, P0, R5, R251, RZ ;  /* 0x000000fb05247210 */ /* 0x000fe40007f1e0ff */
[----:B------:R-:W-:Y:S01]  /*12110*/  LOP3.LUT R7, R0, 0xf, RZ, 0xc0, !PT ;  /* 0x0000000f00077812 */ /* 0x000fe200078ec0ff */
[----:B------:R-:W-:Y:S01]  /*12120*/  IMAD.X R15, R12, 0x1, R4, P2 ;  /* 0x000000010c0f7824 */ /* 0x000fe200010e0604 */
[----:B------:R-:W-:Y:S01]  /*12130*/  IADD3 R0, R240, 0x100, RZ ;  /* 0x00000100f0007810 */ /* 0x000fe20007ffe0ff */
[----:B------:R-:W-:Y:S02]  /*12140*/  IMAD.X R39, R12, 0x1, R250, P1 ;  /* 0x000000010c277824 */ /* 0x000fe400008e06fa */
[----:B------:R-:W-:Y:S01]  /*12150*/  IMAD.X R37, R6, 0x1, R4, P0 ;  /* 0x0000000106257824 */ /* 0x000fe200000e0604 */
[C---:B------:R-:W-:Y:S01]  /*12160*/  IADD3 R4, R240.reuse, 0x4100, RZ ;  /* 0x00004100f0047810 */ /* 0x040fe20007ffe0ff */
[----:B------:R1:W-:Y:S01]  /*12170*/  LDGSTS.E.BYPASS.LTC128B.128 [R0], [R30.64], !P6 ;  /* 0x000000001e007fae */ /* 0x0003e2000f101d56 */
[----:B------:R-:W-:Y:S02]  /*12180*/  IADD3 R12, P1, P0, R7, R5, R249 ;  /* 0x00000005070c7210 */ /* 0x000fe4000783e0f9 */
[C---:B------:R-:W-:Y:S01]  /*12190*/  IADD3 R5, R240.reuse, 0x1100, RZ ;  /* 0x00001100f0057810 */ /* 0x040fe20007ffe0ff */
[----:B------:R2:W-:Y:S01]  /*121a0*/  LDGSTS.E.BYPASS.LTC128B.128 [R4], [R28.64], !P5 ;  /* 0x000000001c047fae */ /* 0x0005e2000e901d56 */
[----:B------:R-:W-:Y:S03]  /*121b0*/  IADD3.X R13, RZ, R6, R250, P1, P0 ;  /* 0x00000006ff0d7210 */ /* 0x000fe60000fe04fa */
[----:B------:R3:W-:Y:S01]  /*121c0*/  LDGSTS.E.BYPASS.LTC128B.128 [R5], [R22.64], !P6 ;  /* 0x0000000016057fae */ /* 0x0007e2000f101d56 */
[C---:B--2---:R-:W-:Y:S02]  /*121d0*/  IADD3 R4, R240.reuse, 0x5100, RZ ;  /* 0x00005100f0047810 */ /* 0x044fe40007ffe0ff */
[C---:B---3--:R-:W-:Y:S03]  /*121e0*/  IADD3 R5, R240.reuse, 0x2100, RZ ;  /* 0x00002100f0057810 */ /* 0x048fe60007ffe0ff */
[----:B------:R2:W-:Y:S04]  /*121f0*/  LDGSTS.E.BYPASS.LTC128B.128 [R4], [R20.64], !P5 ;  /* 0x0000000014047fae */ /* 0x0005e8000e901d56 */
[----:B------:R1:W-:Y:S01]  /*12200*/  LDGSTS.E.BYPASS.LTC128B.128 [R5], [R14.64], !P6 ;  /* 0x000000000e057fae */ /* 0x0003e2000f101d56 */
[----:B--2---:R-:W-:Y:S05]  /*12210*/  IADD3 R4, R240, 0x6100, RZ ;  /* 0x00006100f0047810 */ /* 0x004fea0007ffe0ff */
[----:B------:R1:W-:Y:S04]  /*12220*/  LDGSTS.E.BYPASS.LTC128B.128 [R4], [R38.64], !P5 ;  /* 0x0000000026047fae */ /* 0x0003e8000e901d56 */
[----:B------:R1:W-:Y:S04]  /*12230*/  LDGSTS.E.BYPASS.LTC128B.128 [R0+0x3000], [R36.64], !P6 ;  /* 0x0300000024007fae */ /* 0x0003e8000f101d56 */
[----:B------:R1:W-:Y:S02]  /*12240*/  LDGSTS.E.BYPASS.LTC128B.128.ZFILL [R0+0x7000], [R12.64], P3 ;  /* 0x070000000c007fae */ /* 0x0003e40009941d56 */
.L_x_681:
[C---:B-1234-:R-:W-:Y:S01]  /*12250*/  HMMA.16816.F32 R4, R136.reuse, R8, RZ ;  /* 0x000000088804723c */ /* 0x05efe200000018ff */
[----:B------:R-:W-:Y:S01]  /*12260*/  LDSM.16.M88.4 R176, [R231+0xb900] ;  /* 0x00b90000e7b0783b */ /* 0x000fe20000000200 */
[----:B------:R-:W-:Y:S06]  /*12270*/  UISETP.GE.AND UP0, UPT, UR14, 0x1, UPT ;  /* 0x000000010e00788c */ /* 0x000fec000bf06270 */
[C---:B------:R-:W-:Y:S01]  /*12280*/  HMMA.16816.F32 R8, R136.reuse, R10, RZ ;  /* 0x0000000a8808723c */ /* 0x040fe200000018ff */
[----:B------:R-:W0:Y:S01]  /*12290*/  LDGDEPBAR ;  /* 0x00000000000079af */ /* 0x000e220000000000 */
[----:B------:R-:W-:Y:S06]  /*122a0*/  PLOP3.LUT P0, PT, PT, PT, UP0, 0x80, 0x0 ;  /* 0x000000000000781c */ /* 0x000fec0003f0f008 */
[C---:B------:R-:W-:Y:S01]  /*122b0*/  HMMA.16816.F32 R12, R136.reuse, R16, RZ ;  /* 0x00000010880c723c */ /* 0x040fe200000018ff */
[----:B------:R-:W-:Y:S07]  /*122c0*/  LDSM.16.M88.4 R184, [R220] ;  /* 0x00000000dcb8783b */ /* 0x000fee0000000200 */
[C---:B------:R-:W-:Y:S01]  /*122d0*/  HMMA.16816.F32 R16, R136.reuse, R18, RZ ;  /* 0x000000128810723c */ /* 0x040fe200000018ff */
[----:B------:R-:W-:Y:S07]  /*122e0*/  LDSM.16.M88.4 R200, [R231+0xc100] ;  /* 0x00c10000e7c8783b */ /* 0x000fee0000000200 */
[C---:B------:R-:W-:Y:S01]  /*122f0*/  HMMA.16816.F32 R20, R136.reuse, R24, RZ ;  /* 0x000000188814723c */ /* 0x040fe200000018ff */
[----:B------:R-:W-:Y:S07]  /*12300*/  LDSM.16.M88.4 R208, [R220+0x7000] ;  /* 0x00700000dcd0783b */ /* 0x000fee0000000200 */
        /* <DEDUP_REMOVED lines=59> */
[C---:B------:R-:W-:Y:S08]  /*126c0*/  HMMA.16816.F32 R4, R180.reuse, R184, R4 ;  /* 0x000000b8b404723c */ /* 0x040ff00000001804 */
        /* <DEDUP_REMOVED lines=16> */
[----:B------:R-:W-:Y:S07]  /*127d0*/  LDSM.16.M88.4 R168, [R217] ;  /* 0x00000000d9a8783b */ /* 0x000fee0000000200 */
[C---:B-----5:R-:W-:Y:S08]  /*127e0*/  HMMA.16816.F32 R52, R180.reuse, R156, R52 ;  /* 0x0000009cb434723c */ /* 0x060ff00000001834 */
[C---:B------:R-:W-:Y:S01]  /*127f0*/  HMMA.16816.F32 R56, R180.reuse, R158, R56 ;  /* 0x0000009eb438723c */ /* 0x040fe20000001838 */
[----:B------:R-:W5:Y:S07]  /*12800*/  LDSM.16.M88.4 R156, [R234+0xf900] ;  /* 0x00f90000ea9c783b */ /* 0x000f6e0000000200 */
[C---:B------:R-:W-:Y:S08]  /*12810*/  HMMA.16816.F32 R60, R180.reuse, R160, R60 ;  /* 0x000000a0b43c723c */ /* 0x040ff0000000183c */
[----:B------:R-:W-:Y:S01]  /*12820*/  HMMA.16816.F32 R64, R180, R162, R64 ;  /* 0x000000a2b440723c */ /* 0x000fe20000001840 */
[----:B------:R-:W1:Y:S07]  /*12830*/  LDSM.16.M88.4 R160, [R219] ;  /* 0x00000000dba0783b */ /* 0x000e6e0000000200 */
[C---:B------:R-:W-:Y:S08]  /*12840*/  HMMA.16816.F32 R4, R188.reuse, R164, R4 ;  /* 0x000000a4bc04723c */ /* 0x040ff00000001804 */
[C---:B------:R-:W-:Y:S01]  /*12850*/  HMMA.16816.F32 R8, R188.reuse, R166, R8 ;  /* 0x000000a6bc08723c */ /* 0x040fe20000001808 */
[----:B------:R-:W2:Y:S07]  /*12860*/  LDSM.16.M88.4 R164, [R218] ;  /* 0x00000000daa4783b */ /* 0x000eae0000000200 */
[C---:B------:R-:W-:Y:S08]  /*12870*/  HMMA.16816.F32 R12, R188.reuse, R176, R12 ;  /* 0x000000b0bc0c723c */ /* 0x040ff0000000180c */
[C---:B------:R-:W-:Y:S01]  /*12880*/  HMMA.16816.F32 R16, R188.reuse, R178, R16 ;  /* 0x000000b2bc10723c */ /* 0x040fe20000001810 */
[----:B------:R-:W3:Y:S07]  /*12890*/  LDSM.16.M88.4 R176, [R216] ;  /* 0x00000000d8b0783b */ /* 0x000eee0000000200 */
[C---:B------:R-:W-:Y:S08]  /*128a0*/  HMMA.16816.F32 R20, R188.reuse, R184, R20 ;  /* 0x000000b8bc14723c */ /* 0x040ff00000001814 */
[C---:B------:R-:W-:Y:S01]  /*128b0*/  HMMA.16816.F32 R24, R188.reuse, R186, R24 ;  /* 0x000000babc18723c */ /* 0x040fe20000001818 */
[----:B------:R-:W-:Y:S07]  /*128c0*/  LDSM.16.M88.4 R184, [R212] ;  /* 0x00000000d4b8783b */ /* 0x000fee0000000200 */
[C---:B-1----:R-:W-:Y:S08]  /*128d0*/  HMMA.16816.F32 R28, R188.reuse, R132, R28 ;  /* 0x00000084bc1c723c */ /* 0x042ff0000000181c */
        /* <DEDUP_REMOVED lines=39> */
[C---:B------:R-:W-:Y:S01]  /*12b50*/  HMMA.16816.F32 R8, R196.reuse, R202, R8 ;  /* 0x000000cac408723c */ /* 0x040fe20000001808 */
[----:B------:R-:W-:Y:S07]  /*12b60*/  LDSM.16.M88.4 R200, [R220+0x6800] ;  /* 0x00680000dcc8783b */ /* 0x000fee0000000200 */
        /* <DEDUP_REMOVED lines=8> */
[----:B------:R-:W4:Y:S01]  /*12bf0*/  LDSM.16.M88.4 R160, [R220+0x7800] ;  /* 0x00780000dca0783b */ /* 0x000f220000000200 */
[----:B------:R-:W-:Y:S06]  /*12c00*/  DEPBAR.LE SB0, 0x0 ;  /* 0x000080000000791a */ /* 0x000fec0000000000 */
[C---:B-1----:R-:W-:Y:S01]  /*12c10*/  HMMA.16816.F32 R36, R196.reuse, R132, R36 ;  /* 0x00000084c424723c */ /* 0x042fe20000001824 */
[----:B------:R-:W-:Y:S07]  /*12c20*/  BAR.SYNC.DEFER_BLOCKING 0x0 ;  /* 0x0000000000007b1d */ /* 0x000fee0000010000 */
        /* <DEDUP_REMOVED lines=24> */
[----:B------:R-:W-:Y:S01]  /*12db0*/  ULEA UR10, UR14, UR16, 0x7 ;  /* 0x000000100e0a7291 */ /* 0x000fe2000f8e383f */
[----:B------:R-:W-:Y:S01]  /*12dc0*/  ISETP.NE.AND P2, PT, R235, 0x1, PT ;  /* 0x00000001eb00780c */ /* 0x000fe20003f45270 */
[----:B------:R-:W-:Y:S01]  /*12dd0*/  IMAD.MOV.U32 R237, RZ, RZ, RZ ;  /* 0x000000ffffed7224 */ /* 0x000fe200078e00ff */
[----:B------:R-:W-:Y:S03]  /*12de0*/  ISETP.GT.AND P1, PT, R236, 0x7f, PT ;  /* 0x0000007fec00780c */ /* 0x000fe60003f24270 */
        /* <DEDUP_REMOVED lines=20> */
[----:B------:R-:W-:Y:S02]  /*12f30*/  IADD3 R0, P0, R132, UR4, RZ ;  /* 0x0000000484007c10 */ /* 0x000fe4000ff1e0ff */
[----:B------:R-:W-:Y:S01]  /*12f40*/  SEL R132, RZ, 0x10, P5 ;  /* 0x00000010ff847807 */ /* 0x000fe20002800000 */
[----:B------:R-:W-:Y:S05]  /*12f50*/  IMAD R135, R237, c[0x0][0x1f4], R135 ;  /* 0x00007d00ed877a24 */ /* 0x000fea00078e0287 */
[----:B------:R-:W-:Y:S02]  /*12f60*/  IADD3.X R135, R133, UR9, R135, P0, !PT ;  /* 0x0000000985877c10 */ /* 0x000fe400087fe487 */
[----:B------:R-:W-:Y:S02]  /*12f70*/  LEA R134, P0, R0, c[0x0][0x1c8], 0x1 ;  /* 0x0000720000867a11 */ /* 0x000fe400078008ff */
[----:B------:R-:W-:Y:S02]  /*12f80*/  IADD3 R133, -R132, 0x10, RZ ;  /* 0x0000001084857810 */ /* 0x000fe40007ffe1ff */
[----:B------:R-:W-:Y:S01]  /*12f90*/  LEA.HI.X R135, R0, c[0x0][0x1cc], R135, 0x1, P0 ;  /* 0x0000730000877a11 */ /* 0x000fe200000f0c87 */
[----:B------:R-:W1:Y:S01]  /*12fa0*/  SHFL.IDX PT, R152, R134, RZ, 0x181f ;  /* 0x00181fff86987589 */ /* 0x000e6200000e0000 */
[----:B------:R-:W-:Y:S02]  /*12fb0*/  SHF.L.U64.HI R0, R244, 0x1, R245 ;  /* 0x00000001f4007819 */ /* 0x000fe400000102f5 */
[----:B------:R-:W-:Y:S01]  /*12fc0*/  LOP3.LUT R133, R133, 0xf, RZ, 0xc0, !PT ;  /* 0x0000000f85857812 */ /* 0x000fe200078ec0ff */
        /* <DEDUP_REMOVED lines=12> */
[----:B------:R-:W-:Y:S02]  /*13090*/  IADD3 R146, P3, R146, R249, RZ ;  /* 0x000000f992927210 */ /* 0x000fe40007f7e0ff */
[----:B------:R2:W-:Y:S01]  /*130a0*/  LDGSTS.E.BYPASS.LTC128B.128 [R240+0x8100], [R154.64], !P6 ;  /* 0x081000009af07fae */ /* 0x0005e2000f101d56 */
[C---:B----4-:R-:W-:Y:S03]  /*130b0*/  IMAD.X R151, R147.reuse, 0x1, R0, P4 ;  /* 0x0000000193977824 */ /* 0x050fe600020e0600 */
[----:B------:R2:W-:Y:S01]  /*130c0*/  LDGSTS.E.BYPASS.LTC128B.128 [R240+0xc100], [R152.64], !P5 ;  /* 0x0c10000098f07fae */ /* 0x0005e2000e901d56 */
[C---:B-----5:R-:W-:Y:S01]  /*130d0*/  IADD3 R148, P2, R144.reuse, R251, RZ ;  /* 0x000000fb90947210 */ /* 0x060fe20007f5e0ff */
[----:B------:R-:W-:Y:S01]  /*130e0*/  IMAD.X R147, R147, 0x1, R250, P3 ;  /* 0x0000000193937824 */ /* 0x000fe200018e06fa */
[----:B------:R-:W-:Y:S01]  /*130f0*/  IADD3 R144, P1, R144, R249, RZ ;  /* 0x000000f990907210 */ /* 0x000fe20007f3e0ff */
[----:B------:R2:W-:Y:S02]  /*13100*/  LDGSTS.E.BYPASS.LTC128B.128 [R240+0x9100], [R150.64], !P6 ;  /* 0x0910000096f07fae */ /* 0x0005e4000f101d56 */
[C---:B------:R-:W-:Y:S01]  /*13110*/  IMAD.X R149, R145.reuse, 0x1, R0, P2 ;  /* 0x0000000191957824 */ /* 0x040fe200010e0600 */
[----:B------:R-:W-:Y:S01]  /*13120*/  ISETP.NE.U32.AND P2, PT, R132, RZ, PT ;  /* 0x000000ff8400720c */ /* 0x000fe20003f45070 */
[----:B------:R2:W-:Y:S01]  /*13130*/  LDGSTS.E.BYPASS.LTC128B.128 [R240+0xd100], [R146.64], !P5 ;  /* 0x0d10000092f07fae */ /* 0x0005e2000e901d56 */
[----:B------:R-:W-:Y:S01]  /*13140*/  IADD3 R156, P0, R134, R251, RZ ;  /* 0x000000fb869c7210 */ /* 0x000fe20007f1e0ff */
[----:B------:R-:W-:Y:S02]  /*13150*/  IMAD.X R145, R145, 0x1, R250, P1 ;  /* 0x0000000191917824 */ /* 0x000fe400008e06fa */
[----:B------:R2:W-:Y:S02]  /*13160*/  LDGSTS.E.BYPASS.LTC128B.128 [R240+0xa100], [R148.64], !P6 ;  /* 0x0a10000094f07fae */ /* 0x0005e4000f101d56 */
[----:B-1----:R-:W-:Y:S01]  /*13170*/  IMAD.X R157, R135, 0x1, R0, P0 ;  /* 0x00000001879d7824 */ /* 0x002fe200000e0600 */
[----:B------:R-:W-:Y:S01]  /*13180*/  IADD3 R134, P1, P0, R133, R134, R249 ;  /* 0x0000008685867210 */ /* 0x000fe2000783e0f9 */
[----:B------:R2:W-:Y:S03]  /*13190*/  LDGSTS.E.BYPASS.LTC128B.128 [R240+0xe100], [R144.64], !P5 ;  /* 0x0e10000090f07fae */ /* 0x0005e6000e901d56 */
[----:B------:R-:W-:Y:S01]  /*131a0*/  IADD3.X R135, RZ, R135, R250, P1, P0 ;  /* 0x00000087ff877210 */ /* 0x000fe20000fe04fa */
[----:B------:R2:W-:Y:S04]  /*131b0*/  LDGSTS.E.BYPASS.LTC128B.128 [R240+0xb100], [R156.64], !P6 ;  /* 0x0b1000009cf07fae */ /* 0x0005e8000f101d56 */
[----:B------:R2:W-:Y:S04]  /*131c0*/  LDGSTS.E.BYPASS.LTC128B.128.ZFILL [R240+0xf100], [R134.64], P2 ;  /* 0x0f10000086f07fae */ /* 0x0005e80009141d56 */
.L_x_682:
[----:B------:R-:W-:Y:S01]  /*131d0*/  PLOP3.LUT P0, PT, PT, PT, UP2, 0x80, 0x0 ;  /* 0x000000000000781c */ /* 0x000fe20003f0f028 */
[----:B------:R-:W-:Y:S01]  /*131e0*/  IMAD.MOV.U32 R132, RZ, RZ, R246 ;  /* 0x000000ffff847224 */ /* 0x000fe200078e00f6 */
[----:B------:R-:W-:Y:S01]  /*131f0*/  UIMAD UR10, UR14, UR6, 0x1 ;  /* 0x000000010e0a74a4 */ /* 0x000fe2000f8e0206 */
[----:B------:R-:W0:Y:S01]  /*13200*/  LDGDEPBAR ;  /* 0x00000000000079af */ /* 0x000e220000000000 */
[----:B------:R-:W-:Y:S02]  /*13210*/  UISETP.GT.AND UP0, UPT, UR14, UR7, UPT ;  /* 0x000000070e00728c */ /* 0x000fe4000bf04270 */
[----:B------:R-:W-:Y:S07]  /*13220*/  UIADD3 UR14, UR14, -0x1, URZ ;  /* 0xffffffff0e0e7890 */ /* 0x000fee000fffe03f */
[----:B------:R-:W-:Y:S05]  /*13230*/  @P0 IMAD.MOV.U32 R132, RZ, RZ, R248 ;  /* 0x000000ffff840224 */ /* 0x000fea00078e00f8 */
[----:B------:R-:W1:Y:S08]  /*13240*/  SHFL.IDX PT, R0, R132, 0x1, 0x1c1f ;  /* 0x003c1f0084007f89 */ /* 0x000e7000000e0000 */
[----:B------:R3:W4:Y:S02]  /*13250*/  SHFL.IDX PT, R133, R132, RZ, 0x1c1f ;  /* 0x001c1fff84857589 */ /* 0x00072400000e0000 */
[----:B---3--:R-:W-:Y:S05]  /*13260*/  IMAD.U32 R132, RZ, RZ, UR11 ;  /* 0x0000000bff847e24 */ /* 0x008fea000f8e00ff */
[----:B------:R-:W-:Y:S04]  /*13270*/  IADD3 R132, R132, UR10, -R247 ;  /* 0x0000000a84847c10 */ /* 0x000fe8000fffe8f7 */
[----:B------:R-:W-:Y:S05]  /*13280*/  IADD3 R132, R132, -UR20, RZ ;  /* 0x8000001484847c10 */ /* 0x000fea000fffe0ff */
[C---:B-1----:R-:W-:Y:S01]  /*13290*/  IMAD.IADD R0, R132.reuse, 0x1, R0 ;  /* 0x0000000184007824 */ /* 0x042fe200078e0200 */
[----:B----4-:R-:W-:Y:S04]  /*132a0*/  IADD3 R132, R132, R133, RZ ;  /* 0x0000008584847210 */ /* 0x010fe80007ffe0ff */
[----:B------:R-:W-:Y:S02]  /*132b0*/  ISETP.GT.AND P1, PT, R0, RZ, PT ;  /* 0x000000ff0000720c */ /* 0x000fe40003f24270 */
[----:B------:R-:W-:Y:S02]  /*132c0*/  ISETP.GT.AND P2, PT, R132, 0x1, PT ;  /* 0x000000018400780c */ /* 0x000fe40003f44270 */
[----:B--2---:R-:W-:Y:S02]  /*132d0*/  FSEL R134, R6, -INF , P1 ;  /* 0xff80000006867808 */ /* 0x004fe40000800000 */
[C---:B------:R-:W-:Y:S02]  /*132e0*/  ISETP.GT.AND P1, PT, R0.reuse, 0x8, PT ;  /* 0x000000080000780c */ /* 0x040fe40003f24270 */
[----:B------:R-:W-:Y:S02]  /*132f0*/  ISETP.GT.AND P0, PT, R0, 0x1, PT ;  /* 0x000000010000780c */ /* 0x000fe40003f04270 */
[----:B------:R-:W-:Y:S02]  /*13300*/  FSEL R5, R5, -INF , P2 ;  /* 0xff80000005057808 */ /* 0x000fe40001000000 */
[----:B------:R-:W-:Y:S02]  /*13310*/  FSEL R10, R10, -INF , P1 ;  /* 0xff8000000a0a7808 */ /* 0x000fe40000800000 */
[----:B------:R-:W-:Y:S02]  /*13320*/  ISETP.GT.AND P2, PT, R132, 0x9, PT ;  /* 0x000000098400780c */ /* 0x000fe40003f44270 */
[C---:B------:R-:W-:Y:S02]  /*13330*/  ISETP.GT.AND P1, PT, R0.reuse, 0x10, PT ;  /* 0x000000100000780c */ /* 0x040fe40003f24270 */
[----:B------:R-:W-:Y:S02]  /*13340*/  FSEL R7, R7, -INF , P0 ;  /* 0xff80000007077808 */ /* 0x000fe40000000000 */
[----:B------:R-:W-:Y:S02]  /*13350*/  ISETP.GT.AND P0, PT, R0, 0x9, PT ;  /* 0x000000090000780c */ /* 0x000fe40003f04270 */
[----:B------:R-:W-:Y:S02]  /*13360*/  ISETP.GT.AND P3, PT, R132, RZ, PT ;  /* 0x000000ff8400720c */ /* 0x000fe40003f64270 */
[----:B------:R-:W-:Y:S02]  /*13370*/  FSEL R161, R14, -INF , P1 ;  /* 0xff8000000ea17808 */ /* 0x000fe40000800000 */
[----:B------:R-:W-:Y:S02]  /*13380*/  FSEL R11, R11, -INF , P0 ;  /* 0xff8000000b0b7808 */ /* 0x000fe40000000000 */
[----:B------:R-:W-:Y:S02]  /*13390*/  FSEL R9, R9, -INF , P2 ;  /* 0xff80000009097808 */ /* 0x000fe40001000000 */
[----:B------:R-:W-:Y:S02]  /*133a0*/  ISETP.GT.AND P0, PT, R0, 0x11, PT ;  /* 0x000000110000780c */ /* 0x000fe40003f04270 */
[----:B------:R-:W-:Y:S02]  /*133b0*/  ISETP.GT.AND P2, PT, R132, 0x11, PT ;  /* 0x000000118400780c */ /* 0x000fe40003f44270 */
[----:B------:R-:W-:Y:S02]  /*133c0*/  ISETP.GT.AND P1, PT, R0, 0x18, PT ;  /* 0x000000180000780c */ /* 0x000fe40003f24270 */
[----:B------:R-:W-:Y:S02]  /*133d0*/  FSEL R6, R4, -INF , P3 ;  /* 0xff80000004067808 */ /* 0x000fe40001800000 */
[----:B------:R-:W-:Y:S02]  /*133e0*/  FMNMX.FTZ R4, R134, R2, !PT ;  /* 0x0000000286047209 */ /* 0x000fe40007810000 */
[----:B------:R-:W-:Y:S02]  /*133f0*/  FSEL R163, R15, -INF , P0 ;  /* 0xff8000000fa37808 */ /* 0x000fe40000000000 */
[----:B------:R-:W-:Y:S02]  /*13400*/  FSEL R158, R13, -INF , P2 ;  /* 0xff8000000d9e7808 */ /* 0x000fe40001000000 */
[----:B------:R-:W-:Y:S02]  /*13410*/  FSEL R147, R18, -INF , P1 ;  /* 0xff80000012937808 */ /* 0x000fe40000800000 */
[----:B------:R-:W-:Y:S02]  /*13420*/  ISETP.GT.AND P2, PT, R132, 0x19, PT ;  /* 0x000000198400780c */ /* 0x000fe40003f44270 */
[C---:B------:R-:W-:Y:S02]  /*13430*/  ISETP.GT.AND P1, PT, R0.reuse, 0x20, PT ;  /* 0x000000200000780c */ /* 0x040fe40003f24270 */
[----:B------:R-:W-:Y:S02]  /*13440*/  ISETP.GT.AND P0, PT, R0, 0x19, PT ;  /* 0x000000190000780c */ /* 0x000fe40003f04270 */
[----:B------:R-:W-:Y:S02]  /*13450*/  FMNMX.FTZ R4, R7, R4, !PT ;  /* 0x0000000407047209 */ /* 0x000fe40007810000 */
[----:B------:R-:W-:Y:S02]  /*13460*/  ISETP.GT.AND P3, PT, R132, 0x8, PT ;  /* 0x000000088400780c */ /* 0x000fe40003f64270 */
[----:B------:R-:W-:Y:S02]  /*13470*/  FSEL R145, R19, -INF , P0 ;  /* 0xff80000013917808 */ /* 0x000fe40000000000 */
[----:B------:R-:W-:Y:S02]  /*13480*/  FSEL R146, R17, -INF , P2 ;  /* 0xff80000011927808 */ /* 0x000fe40001000000 */
[----:B------:R-:W-:Y:S02]  /*13490*/  FSEL R17, R22, -INF , P1 ;  /* 0xff80000016117808 */ /* 0x000fe40000800000 */
[C---:B------:R-:W-:Y:S02]  /*134a0*/  ISETP.GT.AND P0, PT, R0.reuse, 0x21, PT ;  /* 0x000000210000780c */ /* 0x040fe40003f04270 */
[----:B------:R-:W-:Y:S02]  /*134b0*/  ISETP.GT.AND P1, PT, R0, 0x28, PT ;  /* 0x000000280000780c */ /* 0x000fe40003f24270 */
[----:B------:R-:W-:Y:S02]  /*134c0*/  FMNMX.FTZ R4, R10, R4, !PT ;  /* 0x000000040a047209 */ /* 0x000fe40007810000 */
        /* <DEDUP_REMOVED lines=8> */
[----:B------:R-:W-:Y:S02]  /*13550*/  ISETP.GT.AND P1, PT, R0, 0x31, PT ;  /* 0x000000310000780c */ /* 0x000fe40003f24270 */
[----:B------:R-:W-:Y:S02]  /*13560*/  FSEL R154, R12, -INF , P3 ;  /* 0xff8000000c9a7808 */ /* 0x000fe40001800000 */
[----:B------:R-:W-:Y:S01]  /*13570*/  FSEL R12, R27, -INF , P0 ;  /* 0xff8000001b0c7808 */ /* 0x000fe20000000000 */
[----:B------:R-:W-:Y:S01]  /*13580*/  IMAD.MOV.U32 R27, RZ, RZ, R147 ;  /* 0x000000ffff1b7224 */ /* 0x000fe200078e0093 */
[----:B------:R-:W-:Y:S02]  /*13590*/  FMNMX.FTZ R4, R161, R4, !PT ;  /* 0x00000004a1047209 */ /* 0x000fe40007810000 */
[----:B------:R-:W-:Y:S01]  /*135a0*/  FSEL R14, R31, -INF , P1 ;  /* 0xff8000001f0e7808 */ /* 0x000fe20000800000 */
[----:B------:R-:W-:Y:S01]  /*135b0*/  IMAD.MOV.U32 R31, RZ, RZ, R12 ;  /* 0x000000ffff1f7224 */ /* 0x000fe200078e000c */
[----:B------:R-:W-:Y:S02]  /*135c0*/  ISETP.GT.AND P1, PT, R0, 0x39, PT ;  /* 0x000000390000780c */ /* 0x000fe40003f24270 */
[----:B------:R-:W-:Y:S02]  /*135d0*/  FMNMX.FTZ R12, R163, R4, !PT ;  /* 0x00000004a30c7209 */ /* 0x000fe40007810000 */
[----:B------:R-:W-:Y:S01]  /*135e0*/  FSEL R23, R35, -INF , P1 ;  /* 0xff80000023177808 */ /* 0x000fe20000800000 */
[----:B------:R-:W-:Y:S01]  /*135f0*/  IMAD.MOV.U32 R35, RZ, RZ, R145 ;  /* 0x000000ffff237224 */ /* 0x000fe200078e0091 */
[----:B------:R-:W-:Y:S02]  /*13600*/  FMNMX.FTZ R12, R27, R12, !PT ;  /* 0x0000000c1b0c7209 */ /* 0x000fe40007810000 */
[----:B------:R-:W-:Y:S02]  /*13610*/  FMNMX.FTZ R4, R6, R3, !PT ;  /* 0x0000000306047209 */ /* 0x000fe40007810000 */
[C---:B------:R-:W-:Y:S02]  /*13620*/  ISETP.GT.AND P2, PT, R132.reuse, 0x21, PT ;  /* 0x000000218400780c */ /* 0x040fe40003f44270 */
[----:B------:R-:W-:Y:S02]  /*13630*/  ISETP.GT.AND P3, PT, R132, 0x18, PT ;  /* 0x000000188400780c */ /* 0x000fe40003f64270 */
[----:B------:R-:W-:Y:S02]  /*13640*/  ISETP.GT.AND P0, PT, R0, 0x30, PT ;  /* 0x000000300000780c */ /* 0x000fe40003f04270 */
[----:B------:R-:W-:Y:S02]  /*13650*/  FMNMX.FTZ R4, R5, R4, !PT ;  /* 0x0000000405047209 */ /* 0x000fe40007810000 */
[----:B------:R-:W-:Y:S02]  /*13660*/  FMNMX.FTZ R12, R35, R12, !PT ;  /* 0x0000000c230c7209 */ /* 0x000fe40007810000 */
[----:B------:R-:W-:Y:S02]  /*13670*/  FSEL R21, R21, -INF , P2 ;  /* 0xff80000015157808 */ /* 0x000fe40001000000 */
[----:B------:R-:W-:Y:S02]  /*13680*/  FSEL R30, R30, -INF , P0 ;  /* 0xff8000001e1e7808 */ /* 0x000fe40000000000 */
[----:B------:R-:W-:Y:S02]  /*13690*/  ISETP.GT.AND P0, PT, R132, 0x31, PT ;  /* 0x000000318400780c */ /* 0x000fe40003f04270 */
[----:B------:R-:W-:Y:S02]  /*136a0*/  FSEL R16, R16, -INF , P3 ;  /* 0xff80000010107808 */ /* 0x000fe40001800000 */
[C---:B------:R-:W-:Y:S02]  /*136b0*/  ISETP.GT.AND P3, PT, R132.reuse, 0x20, PT ;  /* 0x000000208400780c */ /* 0x040fe40003f64270 */
[----:B------:R-:W-:Y:S01]  /*136c0*/  ISETP.GT.AND P2, PT, R132, 0x28, PT ;  /* 0x000000288400780c */ /* 0x000fe20003f44270 */
[----:B------:R-:W-:Y:S01]  /*136d0*/  IMAD.MOV.U32 R26, RZ, RZ, R16 ;  /* 0x000000ffff1a7224 */ /* 0x000fe200078e0010 */
[----:B------:R-:W-:Y:S02]  /*136e0*/  FMNMX.FTZ R4, R8, R4, !PT ;  /* 0x0000000408047209 */ /* 0x000fe40007810000 */
[----:B------:R-:W-:Y:S02]  /*136f0*/  FMNMX.FTZ R12, R17, R12, !PT ;  /* 0x0000000c110c7209 */ /* 0x000fe40007810000 */
[----:B------:R-:W-:Y:S02]  /*13700*/  FSEL R144, R20, -INF , P3 ;  /* 0xff80000014907808 */ /* 0x000fe40001800000 */
[----:B------:R-:W-:Y:S02]  /*13710*/  FSEL R20, R29, -INF , P0 ;  /* 0xff8000001d147808 */ /* 0x000fe40000000000 */
[----:B------:R-:W-:Y:S01]  /*13720*/  FSEL R19, R24, -INF , P2 ;  /* 0xff80000018137808 */ /* 0x000fe20001000000 */
[----:B------:R-:W-:Y:S01]  /*13730*/  IMAD.MOV.U32 R24, RZ, RZ, R146 ;  /* 0x000000ffff187224 */ /* 0x000fe200078e0092 */
[----:B------:R-:W-:Y:S02]  /*13740*/  ISETP.GT.AND P2, PT, R132, 0x30, PT ;  /* 0x000000308400780c */ /* 0x000fe40003f44270 */
[----:B------:R-:W-:Y:S02]  /*13750*/  ISETP.GT.AND P0, PT, R0, 0x38, PT ;  /* 0x000000380000780c */ /* 0x000fe40003f04270 */
[----:B------:R-:W-:Y:S02]  /*13760*/  FMNMX.FTZ R4, R9, R4, !PT ;  /* 0x0000000409047209 */ /* 0x000fe40007810000 */
[----:B------:R-:W-:Y:S02]  /*13770*/  FMNMX.FTZ R12, R18, R12, !PT ;  /* 0x0000000c120c7209 */ /* 0x000fe40007810000 */
[----:B------:R-:W-:Y:S02]  /*13780*/  FSEL R22, R28, -INF , P2 ;  /* 0xff8000001c167808 */ /* 0x000fe40001000000 */
[----:B------:R-:W-:Y:S02]  /*13790*/  ISETP.GT.AND P2, PT, R132, 0x38, PT ;  /* 0x000000388400780c */ /* 0x000fe40003f44270 */
[----:B------:R-:W-:Y:S02]  /*137a0*/  FSEL R16, R34, -INF , P0 ;  /* 0xff80000022107808 */ /* 0x000fe40000000000 */
[----:B------:R-:W-:Y:S02]  /*137b0*/  ISETP.GT.AND P0, PT, R132, 0x39, PT ;  /* 0x000000398400780c */ /* 0x000fe40003f04270 */
[----:B------:R-:W-:Y:S02]  /*137c0*/  FMNMX.FTZ R12, R135, R12, !PT ;  /* 0x0000000c870c7209 */ /* 0x000fe40007810000 */
[----:B------:R-:W-:Y:S02]  /*137d0*/  FMNMX.FTZ R4, R154, R4, !PT ;  /* 0x000000049a047209 */ /* 0x000fe40007810000 */
[----:B------:R-:W-:Y:S02]  /*137e0*/  FSEL R15, R32, -INF , P2 ;  /* 0xff800000200f7808 */ /* 0x000fe40001000000 */
[----:B------:R-:W-:Y:S02]  /*137f0*/  MOV R32, R16 ;  /* 0x0000001000207202 */ /* 0x000fe40000000f00 */
[----:B------:R-:W-:Y:S01]  /*13800*/  FSEL R16, R33, -INF , P0 ;  /* 0xff80000021107808 */ /* 0x000fe20000000000 */
[----:B------:R-:W-:Y:S01]  /*13810*/  IMAD.MOV.U32 R33, RZ, RZ, R30 ;  /* 0x000000ffff217224 */ /* 0x000fe200078e001e */
[----:B------:R-:W-:Y:S01]  /*13820*/  FMNMX.FTZ R12, R31, R12, !PT ;  /* 0x0000000c1f0c7209 */ /* 0x000fe20007810000 */
[----:B------:R-:W-:Y:S01]  /*13830*/  IMAD.MOV.U32 R30, RZ, RZ, R13 ;  /* 0x000000ffff1e7224 */ /* 0x000fe200078e000d */
[----:B------:R-:W-:Y:S02]  /*13840*/  FMNMX.FTZ R4, R158, R4, !PT ;  /* 0x000000049e047209 */ /* 0x000fe40007810000 */
[----:B------:R-:W-:Y:S02]  /*13850*/  ISETP.GT.AND P0, PT, R0, 0x40, PT ;  /* 0x000000400000780c */ /* 0x000fe40003f04270 */
[----:B------:R-:W-:Y:S02]  /*13860*/  FMNMX.FTZ R12, R33, R12, !PT ;  /* 0x0000000c210c7209 */ /* 0x000fe40007810000 */
[----:B------:R-:W-:Y:S02]  /*13870*/  FMNMX.FTZ R4, R26, R4, !PT ;  /* 0x000000041a047209 */ /* 0x000fe40007810000 */
[----:B------:R-:W-:Y:S01]  /*13880*/  FSEL R252, R38, -INF , P0 ;  /* 0xff80000026fc7808 */ /* 0x000fe20000000000 */
[----:B------:R-:W-:Y:S01]  /*13890*/  IMAD.MOV.U32 R38, RZ, RZ, R144 ;  /* 0x000000ffff267224 */ /* 0x000fe200078e0090 */
        /* <DEDUP_REMOVED lines=9> */
[C---:B------:R-:W-:Y:S02]  /*13930*/  ISETP.GT.AND P0, PT, R132.reuse, 0x41, PT ;  /* 0x000000418400780c */ /* 0x040fe40003f04270 */
[----:B------:R-:W-:Y:S02]  /*13940*/  FMNMX.FTZ R4, R19, R4, !PT ;  /* 0x0000000413047209 */ /* 0x000fe40007810000 */
[----:B------:R-:W-:Y:S02]  /*13950*/  FSEL R34, R37, -INF , P0 ;  /* 0xff80000025227808 */ /* 0x000fe40000000000 */
[----:B------:R-:W-:Y:S02]  /*13960*/  ISETP.GT.AND P2, PT, R132, 0x40, PT ;  /* 0x000000408400780c */ /* 0x000fe40003f44270 */
[----:B------:R-:W-:Y:S02]  /*13970*/  ISETP.GT.AND P0, PT, R0, 0x48, PT ;  /* 0x000000480000780c */ /* 0x000fe40003f04270 */
[----:B------:R-:W-:Y:S02]  /*13980*/  FMNMX.FTZ R12, R252, R12, !PT ;  /* 0x0000000cfc0c7209 */ /* 0x000fe40007810000 */
[----:B------:R-:W-:Y:S02]  /*13990*/  FMNMX.FTZ R4, R30, R4, !PT ;  /* 0x000000041e047209 */ /* 0x000fe40007810000 */
[----:B------:R-:W-:Y:S02]  /*139a0*/  FSEL R25, R36, -INF , P2 ;  /* 0xff80000024197808 */ /* 0x000fe40001000000 */
[----:B------:R-:W-:Y:S02]  /*139b0*/  MOV R36, R22 ;  /* 0x0000001600247202 */ /* 0x000fe40000000f00 */
[----:B------:R-:W-:Y:S02]  /*139c0*/  FSEL R208, R42, -INF , P0 ;  /* 0xff8000002ad07808 */ /* 0x000fe40000000000 */
[----:B------:R-:W-:Y:S02]  /*139d0*/  ISETP.GT.AND P1, PT, R0, 0x49, PT ;  /* 0x000000490000780c */ /* 0x000fe40003f24270 */
[----:B------:R-:W-:Y:S02]  /*139e0*/  ISETP.GT.AND P0, PT, R132, 0x49, PT ;  /* 0x000000498400780c */ /* 0x000fe40003f04270 */
[----:B------:R-:W-:Y:S02]  /*139f0*/  FMNMX.FTZ R12, R211, R12, !PT ;  /* 0x0000000cd30c7209 */ /* 0x000fe40007810000 */
[----:B------:R-:W-:Y:S02]  /*13a00*/  FMNMX.FTZ R4, R36, R4, !PT ;  /* 0x0000000424047209 */ /* 0x000fe40007810000 */
[----:B------:R-:W-:Y:S02]  /*13a10*/  FSEL R203, R43, -INF , P1 ;  /* 0xff8000002bcb7808 */ /* 0x000fe40000800000 */
[----:B------:R-:W-:Y:S02]  /*13a20*/  FSEL R209, R41, -INF , P0 ;  /* 0xff80000029d17808 */ /* 0x000fe40000000000 */
[----:B------:R-:W-:Y:S02]  /*13a30*/  ISETP.GT.AND P0, PT, R0, 0x50, PT ;  /* 0x000000500000780c */ /* 0x000fe40003f04270 */
[----:B------:R-:W-:Y:S02]  /*13a40*/  FMNMX.FTZ R12, R208, R12, !PT ;  /* 0x0000000cd00c7209 */ /* 0x000fe40007810000 */
[----:B------:R-:W-:Y:S02]  /*13a50*/  FSEL R200, R46, -INF , P0 ;  /* 0xff8000002ec87808 */ /* 0x000fe40000000000 */
[----:B------:R-:W-:Y:S02]  /*13a60*/  FMNMX.FTZ R4, R20, R4, !PT ;  /* 0x0000000414047209 */ /* 0x000fe40007810000 */
[----:B------:R-:W-:Y:S02]  /*13a70*/  ISETP.GT.AND P1, PT, R0, 0x51, PT ;  /* 0x000000510000780c */ /* 0x000fe40003f24270 */
[----:B------:R-:W-:Y:S02]  /*13a80*/  ISETP.GT.AND P0, PT, R132, 0x51, PT ;  /* 0x000000518400780c */ /* 0x000fe40003f04270 */
[----:B------:R-:W-:Y:S02]  /*13a90*/  FMNMX.FTZ R12, R203, R12, !PT ;  /* 0x0000000ccb0c7209 */ /* 0x000fe40007810000 */
[----:B------:R-:W-:Y:S02]  /*13aa0*/  FSEL R186, R47, -INF , P1 ;  /* 0xff8000002fba7808 */ /* 0x000fe40000800000 */
[----:B------:R-:W-:Y:S02]  /*13ab0*/  FSEL R201, R45, -INF , P0 ;  /* 0xff8000002dc97808 */ /* 0x000fe40000000000 */
[----:B------:R-:W-:Y:S02]  /*13ac0*/  FMNMX.FTZ R4, R15, R4, !PT ;  /* 0x000000040f047209 */ /* 0x000fe40007810000 */
[----:B------:R-:W-:Y:S02]  /*13ad0*/  FMNMX.FTZ R13, R200, R12, !PT ;  /* 0x0000000cc80d7209 */ /* 0x000fe40007810000 */
[C---:B------:R-:W-:Y:S02]  /*13ae0*/  ISETP.GT.AND P0, PT, R0.reuse, 0x58, PT ;  /* 0x000000580000780c */ /* 0x040fe40003f04270 */
[----:B------:R-:W-:Y:S02]  /*13af0*/  ISETP.GT.AND P1, PT, R0, 0x59, PT ;  /* 0x000000590000780c */ /* 0x000fe40003f24270 */
[----:B------:R-:W-:Y:S01]  /*13b00*/  FSEL R184, R50, -INF , P0 ;  /* 0xff80000032b87808 */ /* 0x000fe20000000000 */
[----:B------:R-:W-:Y:S01]  /*13b10*/  IMAD.MOV.U32 R50, RZ, RZ, R27 ;  /* 0x000000ffff327224 */ /* 0x000fe200078e001b */
[----:B------:R-:W-:Y:S02]  /*13b20*/  FMNMX.FTZ R12, R16, R4, !PT ;  /* 0x00000004100c7209 */ /* 0x000fe40007810000 */
[----:B------:R-:W-:Y:S02]  /*13b30*/  FMNMX.FTZ R4, R186, R13, !PT ;  /* 0x0000000dba047209 */ /* 0x000fe40007810000 */
[C---:B------:R-:W-:Y:S02]  /*13b40*/  ISETP.GT.AND P2, PT, R132.reuse, 0x48, PT ;  /* 0x000000488400780c */ /* 0x040fe40003f44270 */
[----:B------:R-:W-:Y:S02]  /*13b50*/  ISETP.GT.AND P0, PT, R132, 0x59, PT ;  /* 0x000000598400780c */ /* 0x000fe40003f04270 */
[----:B------:R-:W-:Y:S01]  /*13b60*/  FSEL R179, R51, -INF , P1 ;  /* 0xff80000033b37808 */ /* 0x000fe20000800000 */
[----:B------:R-:W-:Y:S01]  /*13b70*/  IMAD.MOV.U32 R51, RZ, RZ, R26 ;  /* 0x000000ffff337224 */ /* 0x000fe200078e001a */
[----:B------:R-:W-:Y:S02]  /*13b80*/  ISETP.GT.AND P1, PT, R0, 0x60, PT ;  /* 0x000000600000780c */ /* 0x000fe40003f24270 */
[----:B------:R-:W-:Y:S02]  /*13b90*/  FMNMX.FTZ R12, R25, R12, !PT ;  /* 0x0000000c190c7209 */ /* 0x000fe40007810000 */
[----:B------:R-:W-:Y:S02]  /*13ba0*/  FMNMX.FTZ R4, R184, R4, !PT ;  /* 0x00000004b8047209 */ /* 0x000fe40007810000 */
[----:B------:R-:W-:Y:S02]  /*13bb0*/  FSEL R176, R54, -INF , P1 ;  /* 0xff80000036b07808 */ /* 0x000fe40000800000 */
[----:B------:R-:W-:Y:S02]  /*13bc0*/  FSEL R210, R40, -INF , P2 ;  /* 0xff80000028d27808 */ /* 0x000fe40001000000 */
[----:B------:R-:W-:Y:S02]  /*13bd0*/  ISETP.GT.AND P2, PT, R132, 0x50, PT ;  /* 0x000000508400780c */ /* 0x000fe40003f44270 */
[----:B------:R-:W-:Y:S02]  /*13be0*/  FSEL R185, R49, -INF , P0 ;  /* 0xff80000031b97808 */ /* 0x000fe40000000000 */
[----:B------:R-:W-:Y:S02]  /*13bf0*/  ISETP.GT.AND P0, PT, R0, 0x61, PT ;  /* 0x000000610000780c */ /* 0x000fe40003f04270 */
[----:B------:R-:W-:Y:S02]  /*13c00*/  FMNMX.FTZ R12, R34, R12, !PT ;  /* 0x0000000c220c7209 */ /* 0x000fe40007810000 */
[----:B------:R-:W-:Y:S02]  /*13c10*/  FMNMX.FTZ R4, R179, R4, !PT ;  /* 0x00000004b3047209 */ /* 0x000fe40007810000 */
[----:B------:R-:W-:Y:S02]  /*13c20*/  FSEL R202, R44, -INF , P2 ;  /* 0xff8000002cca7808 */ /* 0x000fe40001000000 */
[----:B------:R-:W-:Y:S01]  /*13c30*/  FSEL R170, R55, -INF , P0 ;  /* 0xff80000037aa7808 */ /* 0x000fe20000000000 */
[----:B------:R-:W-:Y:S01]  /*13c40*/  LDSM.16.MT88.4 R44, [R232+0x4100] ;  /* 0x00410000e82c783b */ /* 0x000fe20000004200 */
[----:B------:R-:W-:Y:S02]  /*13c50*/  ISETP.GT.AND P2, PT, R132, 0x58, PT ;  /* 0x000000588400780c */ /* 0x000fe40003f44270 */
[----:B------:R-:W-:Y:S02]  /*13c60*/  ISETP.GT.AND P3, PT, R0, 0x68, PT ;  /* 0x000000680000780c */ /* 0x000fe40003f64270 */
[----:B------:R-:W-:Y:S02]  /*13c70*/  FMNMX.FTZ R12, R210, R12, !PT ;  /* 0x0000000cd20c7209 */ /* 0x000fe40007810000 */
[----:B------:R-:W-:Y:S02]  /*13c80*/  FMNMX.FTZ R4, R176, R4, !PT ;  /* 0x00000004b0047209 */ /* 0x000fe40007810000 */
[----:B------:R-:W-:Y:S02]  /*13c90*/  FSEL R187, R48, -INF , P2 ;  /* 0xff80000030bb7808 */ /* 0x000fe40001000000 */
[----:B------:R-:W-:Y:S02]  /*13ca0*/  ISETP.GT.AND P2, PT, R0, 0x69, PT ;  /* 0x000000690000780c */ /* 0x000fe40003f44270 */
[----:B------:R-:W-:Y:S01]  /*13cb0*/  FSEL R168, R58, -INF , P3 ;  /* 0xff8000003aa87808 */ /* 0x000fe20001800000 */
[----:B------:R-:W-:Y:S01]  /*13cc0*/  IMAD.MOV.U32 R58, RZ, RZ, R50 ;  /* 0x000000ffff3a7224 */ /* 0x000fe200078e0032 */
[----:B------:R-:W-:Y:S02]  /*13cd0*/  FMNMX.FTZ R12, R209, R12, !PT ;  /* 0x0000000cd10c7209 */ /* 0x000fe40007810000 */
[----:B------:R-:W-:Y:S02]  /*13ce0*/  FMNMX.FTZ R4, R170, R4, !PT ;  /* 0x00000004aa047209 */ /* 0x000fe40007810000 */
[----:B------:R-:W-:Y:S02]  /*13cf0*/  ISETP.GT.AND P1, PT, R0, 0x70, PT ;  /* 0x000000700000780c */ /* 0x000fe40003f24270 */
[----:B------:R-:W-:Y:S01]  /*13d00*/  FSEL R167, R59, -INF , P2 ;  /* 0xff8000003ba77808 */ /* 0x000fe20001000000 */
[----:B------:R-:W-:Y:S01]  /*13d10*/  IMAD.MOV.U32 R59, RZ, RZ, R20 ;  /* 0x000000ffff3b7224 */ /* 0x000fe200078e0014 */
[----:B------:R-:W-:Y:S02]  /*13d20*/  FMNMX.FTZ R12, R202, R12, !PT ;  /* 0x0000000cca0c7209 */ /* 0x000fe40007810000 */
[----:B------:R-:W-:Y:S02]  /*13d30*/  FMNMX.FTZ R4, R168, R4, !PT ;  /* 0x00000004a8047209 */ /* 0x000fe40007810000 */
[----:B------:R-:W-:Y:S02]  /*13d40*/  FSEL R164, R62, -INF , P1 ;  /* 0xff8000003ea47808 */ /* 0x000fe40000800000 */
[----:B------:R-:W-:Y:S02]  /*13d50*/  ISETP.GT.AND P0, PT, R0, 0x71, PT ;  /* 0x000000710000780c */ /* 0x000fe40003f04270 */
[----:B------:R-:W-:Y:S02]  /*13d60*/  FMNMX.FTZ R12, R201, R12, !PT ;  /* 0x0000000cc90c7209 */ /* 0x000fe40007810000 */
[----:B------:R-:W-:Y:S02]  /*13d70*/  FMNMX.FTZ R4, R167, R4, !PT ;  /* 0x00000004a7047209 */ /* 0x000fe40007810000 */
[----:B------:R-:W-:Y:S02]  /*13d80*/  FSEL R160, R63, -INF , P0 ;  /* 0xff8000003fa07808 */ /* 0x000fe40000000000 */
[----:B------:R-:W-:Y:S02]  /*13d90*/  ISETP.GT.AND P3, PT, R132, 0x60, PT ;  /* 0x000000608400780c */ /* 0x000fe40003f64270 */
[C---:B------:R-:W-:Y:S02]  /*13da0*/  ISETP.GT.AND P1, PT, R0.reuse, 0x78, PT ;  /* 0x000000780000780c */ /* 0x040fe40003f24270 */
[----:B------:R-:W-:Y:S02]  /*13db0*/  ISETP.GT.AND P0, PT, R0, 0x79, PT ;  /* 0x000000790000780c */ /* 0x000fe40003f04270 */
[----:B------:R-:W-:Y:S02]  /*13dc0*/  FMNMX.FTZ R0, R187, R12, !PT ;  /* 0x0000000cbb007209 */ /* 0x000fe40007810000 */
[----:B------:R-:W-:Y:S02]  /*13dd0*/  FMNMX.FTZ R4, R164, R4, !PT ;  /* 0x00000004a4047209 */ /* 0x000fe40007810000 */
[----:B------:R-:W-:Y:S02]  /*13de0*/  FSEL R178, R52, -INF , P3 ;  /* 0xff80000034b27808 */ /* 0x000fe40001800000 */
        /* <DEDUP_REMOVED lines=10> */
[C---:B------:R-:W-:Y:S01]  /*13e90*/  ISETP.GT.AND P1, PT, R132.reuse, 0x68, PT ;  /* 0x000000688400780c */ /* 0x040fe20003f24270 */
[----:B------:R-:W-:Y:S01]  /*13ea0*/  LDSM.16.MT88.4 R52, [R230+0x4100] ;  /* 0x00410000e634783b */ /* 0x000fe20000004200 */
[----:B------:R-:W-:Y:S02]  /*13eb0*/  FMNMX.FTZ R4, R133, R0, !PT ;  /* 0x0000000085047209 */ /* 0x000fe40007810000 */
[----:B------:R-:W-:Y:S02]  /*13ec0*/  ISETP.GT.AND P0, PT, R132, 0x69, PT ;  /* 0x000000698400780c */ /* 0x000fe40003f04270 */
[----:B------:R-:W-:Y:S01]  /*13ed0*/  FSEL R171, R56, -INF , P1 ;  /* 0xff80000038ab7808 */ /* 0x000fe20000800000 */
[----:B------:R-:W-:Y:S01]  /*13ee0*/  IMAD.MOV.U32 R56, RZ, RZ, R135 ;  /* 0x000000ffff387224 */ /* 0x000fe200078e0087 */
        /* <DEDUP_REMOVED lines=22> */
[----:B------:R-:W1:Y:S08]  /*14050*/  SHFL.BFLY PT, R0, R4, 0x1, 0x1f ;  /* 0x0c201f0004007f89 */ /* 0x000e7000000e0000 */
        /* <DEDUP_REMOVED lines=23> */
[----:B------:R-:W1:Y:S01]  /*141d0*/  LDSM.16.MT88.4 R12, [R232+0x100] ;  /* 0x00010000e80c783b */ /* 0x000e620000004200 */
[--C-:B------:R-:W-:Y:S01]  /*141e0*/  FFMA.FTZ R176, R176, c[0x0][0x2d0], -R155.reuse ;  /* 0x0000b400b0b07a23 */ /* 0x100fe2000001089b */
[C---:B------:R-:W-:Y:S01]  /*141f0*/  FSETP.NEU.FTZ.AND P0, PT, R0.reuse, -INF , PT ;  /* 0xff8000000000780b */ /* 0x040fe20003f1d000 */
[----:B------:R-:W-:Y:S01]  /*14200*/  FMUL.FTZ R159, R0, c[0x0][0x2d0] ;  /* 0x0000b400009f7a20 */ /* 0x000fe20000410000 */
[----:B------:R-:W2:Y:S01]  /*14210*/  MUFU.EX2 R148, R148 ;  /* 0x0000009400947308 */ /* 0x000ea20000000800 */
        /* <DEDUP_REMOVED lines=11> */
[----:B------:R-:W-:Y:S02]  /*142d0*/  FADD.FTZ R2, -R4, R2 ;  /* 0x0000000204027221 */ /* 0x000fe40000010100 */
[--C-:B------:R-:W-:Y:S02]  /*142e0*/  FFMA.FTZ R150, R8, c[0x0][0x2d0], -R159.reuse ;  /* 0x0000b40008967a23 */ /* 0x100fe4000001089f */
[--C-:B------:R-:W-:Y:S02]  /*142f0*/  FFMA.FTZ R149, R9, c[0x0][0x2d0], -R159.reuse ;  /* 0x0000b40009957a23 */ /* 0x100fe4000001089f */
[----:B------:R-:W-:Y:S01]  /*14300*/  FMUL.FTZ R3, R3, c[0x0][0x2d0] ;  /* 0x0000b40003037a20 */ /* 0x000fe20000410000 */
[----:B------:R-:W-:Y:S01]  /*14310*/  MUFU.EX2 R152, R152 ;  /* 0x0000009800987308 */ /* 0x000fe20000000800 */
[----:B------:R-:W-:Y:S02]  /*14320*/  FMUL.FTZ R2, R2, c[0x0][0x2d0] ;  /* 0x0000b40002027a20 */ /* 0x000fe40000410000 */
[--C-:B------:R-:W-:Y:S01]  /*14330*/  FFMA.FTZ R154, R154, c[0x0][0x2d0], -R159.reuse ;  /* 0x0000b4009a9a7a23 */ /* 0x100fe2000001089f */
[----:B--2---:R-:W-:Y:S01]  /*14340*/  F2FP.PACK_AB R145, R148, R153 ;  /* 0x000000999491723e */ /* 0x004fe200000000ff */
        /* <DEDUP_REMOVED lines=15> */
[----:B------:R-:W-:Y:S01]  /*14440*/  FFMA.FTZ R166, R166, c[0x0][0x2d0], -R159 ;  /* 0x0000b400a6a67a23 */ /* 0x000fe2000001089f */
[----:B------:R-:W4:Y:S01]  /*14450*/  MUFU.EX2 R151, R151 ;  /* 0x0000009700977308 */ /* 0x000f220000000800 */
[--C-:B------:R-:W-:Y:S02]  /*14460*/  FFMA.FTZ R164, R164, c[0x0][0x2d0], -R155.reuse ;  /* 0x0000b400a4a47a23 */ /* 0x100fe4000001089b */
[----:B------:R-:W-:Y:S02]  /*14470*/  FFMA.FTZ R160, R160, c[0x0][0x2d0], -R155 ;  /* 0x0000b400a0a07a23 */ /* 0x000fe4000001089b */
[C---:B--2---:R-:W-:Y:S02]  /*14480*/  FMUL.FTZ R4, R3.reuse, R128 ;  /* 0x0000008003047220 */ /* 0x044fe40000410000 */
[C---:B------:R-:W-:Y:S02]  /*14490*/  FMUL.FTZ R5, R3.reuse, R129 ;  /* 0x0000008103057220 */ /* 0x040fe40000410000 */
[C---:B------:R-:W-:Y:S01]  /*144a0*/  FMUL.FTZ R8, R3.reuse, R124 ;  /* 0x0000007c03087220 */ /* 0x040fe20000410000 */
[----:B------:R-:W-:Y:S01]  /*144b0*/  MUFU.EX2 R150, R150 ;  /* 0x0000009600967308 */ /* 0x000fe20000000800 */
[----:B------:R-:W-:Y:S01]  /*144c0*/  FMUL.FTZ R9, R3, R125 ;  /* 0x0000007d03097220 */ /* 0x000fe20000410000 */
[----:B------:R-:W-:Y:S01]  /*144d0*/  MOV R125, R36 ;  /* 0x00000024007d7202 */ /* 0x000fe20000000f00 */
[----:B------:R-:W-:Y:S02]  /*144e0*/  IMAD.MOV.U32 R128, RZ, RZ, R31 ;  /* 0x000000ffff807224 */ /* 0x000fe400078e001f */
[C---:B---3--:R-:W-:Y:S02]  /*144f0*/  FMUL.FTZ R6, R2.reuse, R130 ;  /* 0x0000008202067220 */ /* 0x048fe40000410000 */
[C---:B------:R-:W-:Y:S01]  /*14500*/  FMUL.FTZ R7, R2.reuse, R131 ;  /* 0x0000008302077220 */ /* 0x040fe20000410000 */
[----:B------:R-:W-:Y:S01]  /*14510*/  MOV R131, R32 ;  /* 0x0000002000837202 */ /* 0x000fe20000000f00 */
[C---:B------:R-:W-:Y:S01]  /*14520*/  FMUL.FTZ R10, R2.reuse, R126 ;  /* 0x0000007e020a7220 */ /* 0x040fe20000410000 */
[----:B------:R-:W2:Y:S01]  /*14530*/  MUFU.EX2 R149, R149 ;  /* 0x0000009500957308 */ /* 0x000ea20000000800 */
[C---:B------:R-:W-:Y:S02]  /*14540*/  FMUL.FTZ R11, R2.reuse, R127 ;  /* 0x0000007f020b7220 */ /* 0x040fe40000410000 */
[----:B------:R-:W-:Y:S01]  /*14550*/  IMAD.MOV.U32 R129, RZ, RZ, R30 ;  /* 0x000000ffff817224 */ /* 0x000fe200078e001e */
[----:B----4-:R-:W-:Y:S01]  /*14560*/  F2FP.PACK_AB R144, R151, R152 ;  /* 0x000000989790723e */ /* 0x010fe200000000ff */
[----:B------:R-:W3:Y:S01]  /*14570*/  LDSM.16.MT88.4 R28, [R229+0x100] ;  /* 0x00010000e51c783b */ /* 0x000ee20000004200 */
[----:B------:R-:W-:Y:S02]  /*14580*/  IMAD.MOV.U32 R124, RZ, RZ, R16 ;  /* 0x000000ffff7c7224 */ /* 0x000fe400078e0010 */
[C---:B------:R-:W-:Y:S02]  /*14590*/  FMUL.FTZ R16, R3.reuse, R72 ;  /* 0x0000004803107220 */ /* 0x040fe40000410000 */
[----:B------:R-:W-:Y:S01]  /*145a0*/  IMAD.MOV.U32 R72, RZ, RZ, R17 ;  /* 0x000000ffff487224 */ /* 0x000fe200078e0011 */
[----:B------:R-:W-:Y:S01]  /*145b0*/  MUFU.EX2 R154, R154 ;  /* 0x0000009a009a7308 */ /* 0x000fe20000000800 */
[----:B------:R-:W-:Y:S02]  /*145c0*/  FMUL.FTZ R17, R3, R73 ;  /* 0x0000004903117220 */ /* 0x000fe40000410000 */
[----:B------:R-:W-:Y:S02]  /*145d0*/  IMAD.MOV.U32 R73, RZ, RZ, R18 ;  /* 0x000000ffff497224 */ /* 0x000fe400078e0012 */
[C---:B------:R-:W-:Y:S01]  /*145e0*/  FMUL.FTZ R18, R2.reuse, R74 ;  /* 0x0000004a02127220 */ /* 0x040fe20000410000 */
[----:B------:R-:W-:Y:S01]  /*145f0*/  MOV R74, R19 ;  /* 0x00000013004a7202 */ /* 0x000fe20000000f00 */
[C---:B------:R-:W-:Y:S02]  /*14600*/  FMUL.FTZ R19, R2.reuse, R75 ;  /* 0x0000004b02137220 */ /* 0x040fe40000410000 */
[----:B------:R-:W-:Y:S01]  /*14610*/  IMAD.MOV.U32 R130, RZ, RZ, R39 ;  /* 0x000000ffff827224 */ /* 0x000fe200078e0027 */
[----:B------:R-:W4:Y:S01]  /*14620*/  MUFU.EX2 R158, R158 ;  /* 0x0000009e009e7308 */ /* 0x000f220000000800 */
[----:B------:R-:W-:Y:S01]  /*14630*/  IMAD.MOV.U32 R126, RZ, RZ, R38 ;  /* 0x000000ffff7e7224 */ /* 0x000fe200078e0026 */
[----:B--2---:R-:W-:Y:S01]  /*14640*/  F2FP.PACK_AB R146, R149, R150 ;  /* 0x000000969592723e */ /* 0x004fe200000000ff */
[----:B------:R-:W2:Y:S01]  /*14650*/  LDSM.16.MT88.4 R36, [R228+0x100] ;  /* 0x00010000e424783b */ /* 0x000ea20000004200 */
[C---:B------:R-:W-:Y:S02]  /*14660*/  FMUL.FTZ R27, R2.reuse, R83 ;  /* 0x00000053021b7220 */ /* 0x040fe40000410000 */
[----:B------:R-:W-:Y:S02]  /*14670*/  IMAD.MOV.U32 R127, RZ, RZ, R33 ;  /* 0x000000ffff7f7224 */ /* 0x000fe400078e0021 */
[----:B------:R-:W-:Y:S01]  /*14680*/  IMAD.MOV.U32 R75, RZ, RZ, R35 ;  /* 0x000000ffff4b7224 */ /* 0x000fe200078e0023 */
[C---:B-1----:R-:W-:Y:S01]  /*14690*/  HMMA.16816.F32 R4, R144.reuse, R12, R4 ;  /* 0x0000000c9004723c */ /* 0x042fe20000001804 */
[----:B------:R-:W-:Y:S04]  /*146a0*/  MUFU.EX2 R161, R161 ;  /* 0x000000a100a17308 */ /* 0x000fe80000000800 */
[C---:B------:R-:W-:Y:S02]  /*146b0*/  FMUL.FTZ R42, R2.reuse, R98 ;  /* 0x00000062022a7220 */ /* 0x040fe40000410000 */
[C---:B------:R-:W-:Y:S01]  /*146c0*/  FMUL.FTZ R12, R3.reuse, R68 ;  /* 0x00000044030c7220 */ /* 0x040fe20000410000 */
[C---:B------:R-:W-:Y:S03]  /*146d0*/  HMMA.16816.F32 R8, R144.reuse, R14, R8 ;  /* 0x0000000e9008723c */ /* 0x040fe60000001808 */
[----:B------:R-:W1:Y:S01]  /*146e0*/  MUFU.EX2 R163, R163 ;  /* 0x000000a300a37308 */ /* 0x000e620000000800 */
[C---:B------:R-:W-:Y:S02]  /*146f0*/  FMUL.FTZ R13, R3.reuse, R69 ;  /* 0x00000045030d7220 */ /* 0x040fe40000410000 */
[C---:B------:R-:W-:Y:S02]  /*14700*/  FMUL.FTZ R25, R3.reuse, R81 ;  /* 0x0000005103197220 */ /* 0x040fe40000410000 */
[C---:B------:R-:W-:Y:S04]  /*14710*/  FMUL.FTZ R14, R2.reuse, R70 ;  /* 0x00000046020e7220 */ /* 0x040fe80000410000 */
[C---:B------:R-:W-:Y:S01]  /*14720*/  FMUL.FTZ R15, R2.reuse, R71 ;  /* 0x00000047020f7220 */ /* 0x040fe20000410000 */
[----:B------:R-:W-:Y:S01]  /*14730*/  MUFU.EX2 R210, R210 ;  /* 0x000000d200d27308 */ /* 0x000fe20000000800 */
[----:B------:R-:W5:Y:S01]  /*14740*/  LDSM.16.MT88.4 R68, [R228+0x4100] ;  /* 0x00410000e444783b */ /* 0x000f620000004200 */
[C---:B------:R-:W-:Y:S02]  /*14750*/  FMUL.FTZ R43, R2.reuse, R99 ;  /* 0x00000063022b7220 */ /* 0x040fe40000410000 */
[----:B------:R-:W-:Y:S02]  /*14760*/  IMAD.MOV.U32 R81, RZ, RZ, R74 ;  /* 0x000000ffff517224 */ /* 0x000fe400078e004a */
[C---:B------:R-:W-:Y:S03]  /*14770*/  HMMA.16816.F32 R12, R144.reuse, R20, R12 ;  /* 0x00000014900c723c */ /* 0x040fe6000000180c */
[C---:B------:R-:W-:Y:S01]  /*14780*/  FMUL.FTZ R26, R2.reuse, R82 ;  /* 0x00000052021a7220 */ /* 0x040fe20000410000 */
[----:B------:R-:W-:Y:S01]  /*14790*/  MOV R82, R75 ;  /* 0x0000004b00527202 */ /* 0x000fe20000000f00 */
[C---:B------:R-:W-:Y:S01]  /*147a0*/  FMUL.FTZ R32, R3.reuse, R88 ;  /* 0x0000005803207220 */ /* 0x040fe20000410000 */
[----:B------:R-:W-:Y:S01]  /*147b0*/  MUFU.EX2 R209, R209 ;  /* 0x000000d100d17308 */ /* 0x000fe20000000800 */
[----:B------:R-:W-:Y:S01]  /*147c0*/  IMAD.MOV.U32 R88, RZ, RZ, R81 ;  /* 0x000000ffff587224 */ /* 0x000fe200078e0051 */
[C---:B------:R-:W-:Y:S04]  /*147d0*/  HMMA.16816.F32 R16, R144.reuse, R22, R16 ;  /* 0x000000169010723c */ /* 0x040fe80000001810 */
[C---:B------:R-:W-:Y:S01]  /*147e0*/  FMUL.FTZ R20, R3.reuse, R76 ;  /* 0x0000004c03147220 */ /* 0x040fe20000410000 */
[----:B------:R-:W-:Y:S01]  /*147f0*/  MOV R76, R24 ;  /* 0x00000018004c7202 */ /* 0x000fe20000000f00 */
[C---:B------:R-:W-:Y:S02]  /*14800*/  FMUL.FTZ R21, R3.reuse, R77 ;  /* 0x0000004d03157220 */ /* 0x040fe40000410000 */
[C---:B------:R-:W-:Y:S01]  /*14810*/  FMUL.FTZ R22, R2.reuse, R78 ;  /* 0x0000004e02167220 */ /* 0x040fe20000410000 */
[----:B------:R-:W-:Y:S01]  /*14820*/  MOV R78, R126 ;  /* 0x0000007e004e7202 */ /* 0x000fe20000000f00 */
[----:B------:R-:W-:Y:S02]  /*14830*/  MUFU.EX2 R208, R208 ;  /* 0x000000d000d07308 */ /* 0x000fe40000000800 */
[C---:B------:R-:W-:Y:S02]  /*14840*/  FMUL.FTZ R23, R2.reuse, R79 ;  /* 0x0000004f02177220 */ /* 0x040fe40000410000 */
[----:B------:R-:W-:Y:S01]  /*14850*/  IMAD.MOV.U32 R77, RZ, RZ, R125 ;  /* 0x000000ffff4d7224 */ /* 0x000fe200078e007d */
[----:B------:R-:W-:Y:S01]  /*14860*/  MOV R125, R65 ;  /* 0x00000041007d7202 */ /* 0x000fe20000000f00 */
[----:B------:R-:W-:Y:S02]  /*14870*/  IMAD.MOV.U32 R79, RZ, RZ, R72 ;  /* 0x000000ffff4f7224 */ /* 0x000fe400078e0048 */
[C---:B------:R-:W-:Y:S01]  /*14880*/  FMUL.FTZ R24, R3.reuse, R80 ;  /* 0x0000005003187220 */ /* 0x040fe20000410000 */
[C---:B---3--:R-:W-:Y:S01]  /*14890*/  HMMA.16816.F32 R20, R144.reuse, R28, R20 ;  /* 0x0000001c9014723c */ /* 0x048fe20000001814 */
[----:B------:R-:W-:Y:S02]  /*148a0*/  MUFU.EX2 R203, R203 ;  /* 0x000000cb00cb7308 */ /* 0x000fe40000000800 */
[----:B------:R-:W-:Y:S02]  /*148b0*/  IMAD.MOV.U32 R80, RZ, RZ, R73 ;  /* 0x000000ffff507224 */ /* 0x000fe400078e0049 */
[----:B------:R-:W3:Y:S01]  /*148c0*/  LDSM.16.MT88.4 R72, [R232+0x900] ;  /* 0x00090000e848783b */ /* 0x000ee20000004200 */
[C---:B------:R-:W-:Y:S02]  /*148d0*/  FMUL.FTZ R33, R3.reuse, R89 ;  /* 0x0000005903217220 */ /* 0x040fe40000410000 */
[C---:B------:R-:W-:Y:S03]  /*148e0*/  HMMA.16816.F32 R24, R144.reuse, R30, R24 ;  /* 0x0000001e9018723c */ /* 0x040fe60000001818 */
[----:B------:R-:W-:Y:S01]  /*148f0*/  MUFU.EX2 R202, R202 ;  /* 0x000000ca00ca7308 */ /* 0x000fe20000000800 */
[C---:B------:R-:W-:Y:S02]  /*14900*/  FMUL.FTZ R28, R3.reuse, R84 ;  /* 0x00000054031c7220 */ /* 0x040fe40000410000 */
[C---:B------:R-:W-:Y:S02]  /*14910*/  FMUL.FTZ R29, R3.reuse, R85 ;  /* 0x00000055031d7220 */ /* 0x040fe40000410000 */
[C---:B------:R-:W-:Y:S04]  /*14920*/  FMUL.FTZ R30, R2.reuse, R86 ;  /* 0x00000056021e7220 */ /* 0x040fe80000410000 */
[C---:B------:R-:W-:Y:S01]  /*14930*/  FMUL.FTZ R31, R2.reuse, R87 ;  /* 0x00000057021f7220 */ /* 0x040fe20000410000 */
[----:B------:R-:W-:Y:S01]  /*14940*/  MUFU.EX2 R201, R201 ;  /* 0x000000c900c97308 */ /* 0x000fe20000000800 */
[----:B------:R-:W-:Y:S01]  /*14950*/  LDSM.16.MT88.4 R84, [R228+0x900] ;  /* 0x00090000e454783b */ /* 0x000fe20000004200 */
[----:B------:R-:W-:Y:S02]  /*14960*/  IMAD.MOV.U32 R89, RZ, RZ, R80 ;  /* 0x000000ffff597224 */ /* 0x000fe400078e0050 */
[C---:B------:R-:W-:Y:S02]  /*14970*/  FMUL.FTZ R34, R2.reuse, R90 ;  /* 0x0000005a02227220 */ /* 0x040fe40000410000 */
[C---:B--2---:R-:W-:Y:S03]  /*14980*/  HMMA.16816.F32 R28, R144.reuse, R36, R28 ;  /* 0x00000024901c723c */ /* 0x044fe6000000181c */
[C---:B------:R-:W-:Y:S01]  /*14990*/  FMUL.FTZ R35, R2.reuse, R91 ;  /* 0x0000005b02237220 */ /* 0x040fe20000410000 */
[----:B------:R-:W-:Y:S01]  /*149a0*/  MUFU.EX2 R200, R200 ;  /* 0x000000c800c87308 */ /* 0x000fe20000000800 */
[----:B------:R-:W-:Y:S02]  /*149b0*/  IMAD.MOV.U32 R90, RZ, RZ, R79 ;  /* 0x000000ffff5a7224 */ /* 0x000fe400078e004f */
[C---:B------:R-:W-:Y:S02]  /*149c0*/  FMUL.FTZ R36, R3.reuse, R92 ;  /* 0x0000005c03247220 */ /* 0x040fe40000410000 */
[C---:B------:R-:W-:Y:S01]  /*149d0*/  FMUL.FTZ R37, R3.reuse, R93 ;  /* 0x0000005d03257220 */ /* 0x040fe20000410000 */
[C---:B------:R-:W-:Y:S03]  /*149e0*/  HMMA.16816.F32 R32, R144.reuse, R38, R32 ;  /* 0x000000269020723c */ /* 0x040fe60000001820 */
[C---:B------:R-:W-:Y:S01]  /*149f0*/  FMUL.FTZ R40, R3.reuse, R96 ;  /* 0x0000006003287220 */ /* 0x040fe20000410000 */
[----:B------:R-:W-:Y:S01]  /*14a00*/  MUFU.EX2 R186, R186 ;  /* 0x000000ba00ba7308 */ /* 0x000fe20000000800 */
[C---:B------:R-:W-:Y:S01]  /*14a10*/  FMUL.FTZ R41, R3.reuse, R97 ;  /* 0x0000006103297220 */ /* 0x040fe20000410000 */
[----:B------:R-:W-:Y:S01]  /*14a20*/  MOV R97, R78 ;  /* 0x0000004e00617202 */ /* 0x000fe20000000f00 */
[C---:B------:R-:W-:Y:S02]  /*14a30*/  FMUL.FTZ R38, R2.reuse, R94 ;  /* 0x0000005e02267220 */ /* 0x040fe40000410000 */
[C---:B------:R-:W-:Y:S03]  /*14a40*/  FMUL.FTZ R39, R2.reuse, R95 ;  /* 0x0000005f02277220 */ /* 0x040fe60000410000 */
[----:B------:R-:W-:Y:S02]  /*14a50*/  IMAD.MOV.U32 R93, RZ, RZ, R77 ;  /* 0x000000ffff5d7224 */ /* 0x000fe400078e004d */
[C---:B------:R-:W-:Y:S01]  /*14a60*/  FMUL.FTZ R48, R3.reuse, R100 ;  /* 0x0000006403307220 */ /* 0x040fe20000410000 */
[----:B------:R-:W-:Y:S01]  /*14a70*/  MUFU.EX2 R187, R187 ;  /* 0x000000bb00bb7308 */ /* 0x000fe20000000800 */
[C---:B------:R-:W-:Y:S03]  /*14a80*/  HMMA.16816.F32 R36, R144.reuse, R44, R36 ;  /* 0x0000002c9024723c */ /* 0x040fe60000001824 */
[C---:B------:R-:W-:Y:S02]  /*14a90*/  FMUL.FTZ R49, R3.reuse, R101 ;  /* 0x0000006503317220 */ /* 0x040fe40000410000 */
[----:B------:R-:W-:Y:S02]  /*14aa0*/  FMUL.FTZ R50, R2, R102 ;  /* 0x0000006602327220 */ /* 0x000fe40000410000 */
[----:B------:R-:W-:Y:S01]  /*14ab0*/  FFMA.FTZ R102, R82, c[0x0][0x2d0], -R155 ;  /* 0x0000b40052667a23 */ /* 0x000fe2000001089b */
[C---:B------:R-:W-:Y:S01]  /*14ac0*/  HMMA.16816.F32 R40, R144.reuse, R46, R40 ;  /* 0x0000002e9028723c */ /* 0x040fe20000001828 */
[----:B------:R-:W-:Y:S01]  /*14ad0*/  LDSM.16.MT88.4 R80, [R229+0x900] ;  /* 0x00090000e550783b */ /* 0x000fe20000004200 */
[----:B------:R-:W-:Y:S02]  /*14ae0*/  MUFU.EX2 R185, R185 ;  /* 0x000000b900b97308 */ /* 0x000fe40000000800 */
[C---:B------:R-:W-:Y:S02]  /*14af0*/  FMUL.FTZ R44, R3.reuse, R120 ;  /* 0x00000078032c7220 */ /* 0x040fe40000410000 */
[----:B------:R-:W-:Y:S02]  /*14b00*/  FMUL.FTZ R45, R3, R121 ;  /* 0x00000079032d7220 */ /* 0x000fe40000410000 */
[C---:B------:R-:W-:Y:S04]  /*14b10*/  FMUL.FTZ R46, R2.reuse, R122 ;  /* 0x0000007a022e7220 */ /* 0x040fe80000410000 */
[----:B------:R-:W-:Y:S01]  /*14b20*/  FMUL.FTZ R47, R2, R123 ;  /* 0x0000007b022f7220 */ /* 0x000fe20000410000 */
[----:B------:R-:W-:Y:S01]  /*14b30*/  MUFU.EX2 R102, R102 ;  /* 0x0000006600667308 */ /* 0x000fe20000000800 */
[--C-:B------:R-:W-:Y:S02]  /*14b40*/  FFMA.FTZ R121, R124, c[0x0][0x2d0], -R159.reuse ;  /* 0x0000b4007c797a23 */ /* 0x100fe4000001089f */
[----:B------:R-:W-:Y:S02]  /*14b50*/  FFMA.FTZ R100, R76, c[0x0][0x2d0], -R159 ;  /* 0x0000b4004c647a23 */ /* 0x000fe4000001089f */
[----:B------:R-:W-:Y:S01]  /*14b60*/  IMAD.MOV.U32 R76, RZ, RZ, R129 ;  /* 0x000000ffff4c7224 */ /* 0x000fe200078e0081 */
[C---:B------:R-:W-:Y:S03]  /*14b70*/  HMMA.16816.F32 R44, R144.reuse, R52, R44 ;  /* 0x00000034902c723c */ /* 0x040fe6000000182c */
[----:B------:R-:W-:Y:S01]  /*14b80*/  FFMA.FTZ R120, R51, c[0x0][0x2d0], -R159 ;  /* 0x0000b40033787a23 */ /* 0x000fe2000001089f */
[----:B------:R-:W-:Y:S01]  /*14b90*/  MUFU.EX2 R100, R100 ;  /* 0x0000006400647308 */ /* 0x000fe20000000800 */
[C---:B------:R-:W-:Y:S02]  /*14ba0*/  FMUL.FTZ R51, R2.reuse, R103 ;  /* 0x0000006702337220 */ /* 0x040fe40000410000 */
[----:B------:R-:W-:Y:S02]  /*14bb0*/  IMAD.MOV.U32 R96, RZ, RZ, R76 ;  /* 0x000000ffff607224 */ /* 0x000fe400078e004c */
[----:B------:R-:W2:Y:S03]  /*14bc0*/  LDSM.16.MT88.4 R76, [R230+0x900] ;  /* 0x00090000e64c783b */ /* 0x000ea60000004200 */
[C---:B------:R-:W-:Y:S02]  /*14bd0*/  HMMA.16816.F32 R48, R144.reuse, R54, R48 ;  /* 0x000000369030723c */ /* 0x040fe40000001830 */
[----:B------:R-:W1:Y:S01]  /*14be0*/  MUFU.EX2 R120, R120 ;  /* 0x0000007800787308 */ /* 0x000e620000000800 */
[C---:B------:R-:W-:Y:S02]  /*14bf0*/  FMUL.FTZ R52, R3.reuse, R104 ;  /* 0x0000006803347220 */ /* 0x040fe40000410000 */
[----:B------:R-:W-:Y:S02]  /*14c00*/  FMUL.FTZ R53, R3, R105 ;  /* 0x0000006903357220 */ /* 0x000fe40000410000 */
[C---:B------:R-:W-:Y:S02]  /*14c10*/  FMUL.FTZ R54, R2.reuse, R106 ;  /* 0x0000006a02367220 */ /* 0x040fe40000410000 */
[----:B------:R-:W-:Y:S03]  /*14c20*/  FMUL.FTZ R55, R2, R107 ;  /* 0x0000006b02377220 */ /* 0x000fe60000410000 */
[--C-:B------:R-:W-:Y:S01]  /*14c30*/  FFMA.FTZ R103, R90, c[0x0][0x2d0], -R155.reuse ;  /* 0x0000b4005a677a23 */ /* 0x100fe2000001089b */
[----:B------:R-:W-:Y:S01]  /*14c40*/  MUFU.EX2 R121, R121 ;  /* 0x0000007900797308 */ /* 0x000fe20000000800 */
[----:B------:R-:W-:Y:S02]  /*14c50*/  FFMA.FTZ R106, R89, c[0x0][0x2d0], -R155 ;  /* 0x0000b400596a7a23 */ /* 0x000fe4000001089b */
[C---:B------:R-:W-:Y:S03]  /*14c60*/  HMMA.16816.F32 R52, R144.reuse, R60, R52 ;  /* 0x0000003c9034723c */ /* 0x040fe60000001834 */
[----:B------:R-:W-:Y:S02]  /*14c70*/  IMAD.MOV.U32 R126, RZ, RZ, R128 ;  /* 0x000000ffff7e7224 */ /* 0x000fe400078e0080 */
[----:B------:R-:W-:Y:S02]  /*14c80*/  IMAD.MOV.U32 R128, RZ, RZ, R57 ;  /* 0x000000ffff807224 */ /* 0x000fe400078e0039 */
[C---:B------:R-:W-:Y:S01]  /*14c90*/  FMUL.FTZ R57, R3.reuse, R109 ;  /* 0x0000006d03397220 */ /* 0x040fe20000410000 */
[----:B------:R-:W-:Y:S01]  /*14ca0*/  MUFU.EX2 R103, R103 ;  /* 0x0000006700677308 */ /* 0x000fe20000000800 */
[----:B------:R-:W-:Y:S03]  /*14cb0*/  IMAD.MOV.U32 R129, RZ, RZ, R64 ;  /* 0x000000ffff817224 */ /* 0x000fe600078e0040 */
[----:B------:R-:W-:Y:S01]  /*14cc0*/  MOV R64, R59 ;  /* 0x0000003b00407202 */ /* 0x000fe20000000f00 */
[----:B------:R-:W-:Y:S02]  /*14cd0*/  FMUL.FTZ R59, R2, R111 ;  /* 0x0000006f023b7220 */ /* 0x000fe40000410000 */
[----:B------:R-:W-:Y:S01]  /*14ce0*/  IMAD.MOV.U32 R65, RZ, RZ, R56 ;  /* 0x000000ffff417224 */ /* 0x000fe200078e0038 */
[----:B------:R-:W-:Y:S01]  /*14cf0*/  MOV R92, R64 ;  /* 0x00000040005c7202 */ /* 0x000fe20000000f00 */
[C---:B------:R-:W-:Y:S01]  /*14d00*/  FMUL.FTZ R56, R3.reuse, R108 ;  /* 0x0000006c03387220 */ /* 0x040fe20000410000 */
[----:B------:R-:W-:Y:S01]  /*14d10*/  MUFU.EX2 R106, R106 ;  /* 0x0000006a006a7308 */ /* 0x000fe20000000800 */
[----:B------:R-:W-:Y:S02]  /*14d20*/  FFMA.FTZ R101, R58, c[0x0][0x2d0], -R155 ;  /* 0x0000b4003a657a23 */ /* 0x000fe4000001089b */
[----:B------:R-:W-:Y:S02]  /*14d30*/  FMUL.FTZ R58, R2, R110 ;  /* 0x0000006e023a7220 */ /* 0x000fe40000410000 */
[----:B------:R-:W-:Y:S01]  /*14d40*/  IMAD.MOV.U32 R91, RZ, RZ, R126 ;  /* 0x000000ffff5b7224 */ /* 0x000fe200078e007e */
[----:B------:R-:W-:Y:S01]  /*14d50*/  MOV R126, R125 ;  /* 0x0000007d007e7202 */ /* 0x000fe20000000f00 */
[----:B------:R-:W-:Y:S02]  /*14d60*/  IMAD.MOV.U32 R125, RZ, RZ, R128 ;  /* 0x000000ffff7d7224 */ /* 0x000fe400078e0080 */
[--C-:B------:R-:W-:Y:S01]  /*14d70*/  FFMA.FTZ R107, R88, c[0x0][0x2d0], -R159.reuse ;  /* 0x0000b400586b7a23 */ /* 0x100fe2000001089f */
[C---:B------:R-:W-:Y:S01]  /*14d80*/  HMMA.16816.F32 R56, R144.reuse, R62, R56 ;  /* 0x0000003e9038723c */ /* 0x040fe20000001838 */
[----:B------:R-:W1:Y:S02]  /*14d90*/  MUFU.EX2 R101, R101 ;  /* 0x0000006500657308 */ /* 0x000e640000000800 */
[C---:B------:R-:W-:Y:S02]  /*14da0*/  FMUL.FTZ R60, R3.reuse, R116 ;  /* 0x00000074033c7220 */ /* 0x040fe40000410000 */
[----:B------:R-:W-:Y:S02]  /*14db0*/  FMUL.FTZ R61, R3, R117 ;  /* 0x00000075033d7220 */ /* 0x000fe40000410000 */
[C---:B------:R-:W-:Y:S02]  /*14dc0*/  FMUL.FTZ R62, R2.reuse, R118 ;  /* 0x00000076023e7220 */ /* 0x040fe40000410000 */
[----:B------:R-:W-:Y:S02]  /*14dd0*/  FMUL.FTZ R63, R2, R119 ;  /* 0x00000077023f7220 */ /* 0x000fe40000410000 */
[----:B------:R-:W-:Y:S01]  /*14de0*/  MUFU.EX2 R107, R107 ;  /* 0x0000006b006b7308 */ /* 0x000fe20000000800 */
[--C-:B------:R-:W-:Y:S02]  /*14df0*/  FFMA.FTZ R104, R97, c[0x0][0x2d0], -R159.reuse ;  /* 0x0000b40061687a23 */ /* 0x100fe4000001089f */
[----:B------:R-:W-:Y:S02]  /*14e00*/  FFMA.FTZ R108, R96, c[0x0][0x2d0], -R159 ;  /* 0x0000b400606c7a23 */ /* 0x000fe4000001089f */
[C---:B-----5:R-:W-:Y:S01]  /*14e10*/  HMMA.16816.F32 R60, R144.reuse, R68, R60 ;  /* 0x00000044903c723c */ /* 0x060fe2000000183c */
[----:B------:R-:W-:Y:S02]  /*14e20*/  LDSM.16.MT88.4 R96, [R228+0x7100] ;  /* 0x00710000e460783b */ /* 0x000fe40000004200 */
[----:B------:R-:W-:Y:S02]  /*14e30*/  IMAD.MOV.U32 R95, RZ, RZ, R129 ;  /* 0x000000ffff5f7224 */ /* 0x000fe400078e0081 */
[----:B------:R-:W-:Y:S01]  /*14e40*/  IMAD.MOV.U32 R94, RZ, RZ, R65 ;  /* 0x000000ffff5e7224 */ /* 0x000fe200078e0041 */
[----:B------:R-:W-:Y:S01]  /*14e50*/  MUFU.EX2 R108, R108 ;  /* 0x0000006c006c7308 */ /* 0x000fe20000000800 */
[----:B------:R-:W-:Y:S01]  /*14e60*/  IMAD.MOV.U32 R128, RZ, RZ, R67 ;  /* 0x000000ffff807224 */ /* 0x000fe200078e0043 */
[----:B----4-:R-:W-:Y:S01]  /*14e70*/  F2FP.PACK_AB R68, R158, R154 ;  /* 0x0000009a9e44723e */ /* 0x010fe200000000ff */
[----:B------:R-:W-:Y:S03]  /*14e80*/  IMAD.MOV.U32 R129, RZ, RZ, R66 ;  /* 0x000000ffff817224 */ /* 0x000fe600078e0042 */
[----:B------:R-:W-:Y:S01]  /*14e90*/  FMUL.FTZ R64, R3, R112 ;  /* 0x0000007003407220 */ /* 0x000fe20000410000 */
[----:B-1----:R-:W-:Y:S01]  /*14ea0*/  F2FP.PACK_AB R69, R163, R161 ;  /* 0x000000a1a345723e */ /* 0x002fe200000000ff */
[----:B------:R-:W-:Y:S02]  /*14eb0*/  FMUL.FTZ R65, R3, R113 ;  /* 0x0000007103417220 */ /* 0x000fe40000410000 */
[C---:B------:R-:W-:Y:S01]  /*14ec0*/  FMUL.FTZ R66, R2.reuse, R114 ;  /* 0x0000007202427220 */ /* 0x040fe20000410000 */
[----:B------:R-:W1:Y:S01]  /*14ed0*/  MUFU.EX2 R104, R104 ;  /* 0x0000006800687308 */ /* 0x000e620000000800 */
[----:B------:R-:W-:Y:S02]  /*14ee0*/  FMUL.FTZ R67, R2, R115 ;  /* 0x0000007302437220 */ /* 0x000fe40000410000 */
[--C-:B------:R-:W-:Y:S02]  /*14ef0*/  FFMA.FTZ R116, R93, c[0x0][0x2d0], -R159.reuse ;  /* 0x0000b4005d747a23 */ /* 0x100fe4000001089f */
[----:B------:R-:W-:Y:S02]  /*14f00*/  FFMA.FTZ R117, R92, c[0x0][0x2d0], -R159 ;  /* 0x0000b4005c757a23 */ /* 0x000fe4000001089f */
[--C-:B------:R-:W-:Y:S01]  /*14f10*/  FFMA.FTZ R111, R127, c[0x0][0x2d0], -R155.reuse ;  /* 0x0000b4007f6f7a23 */ /* 0x100fe2000001089b */
[----:B------:R-:W-:Y:S02]  /*14f20*/  HMMA.16816.F32 R64, R144, R70, R64 ;  /* 0x000000469040723c */ /* 0x000fe40000001840 */
[----:B------:R-:W-:Y:S01]  /*14f30*/  MUFU.EX2 R116, R116 ;  /* 0x0000007400747308 */ /* 0x000fe20000000800 */
[----:B------:R-:W-:Y:S02]  /*14f40*/  FFMA.FTZ R118, R126, c[0x0][0x2d0], -R155 ;  /* 0x0000b4007e767a23 */ /* 0x000fe4000001089b */
[--C-:B------:R-:W-:Y:S02]  /*14f50*/  FFMA.FTZ R119, R125, c[0x0][0x2d0], -R159.reuse ;  /* 0x0000b4007d777a23 */ /* 0x100fe4000001089f */
[----:B------:R-:W-:Y:S01]  /*14f60*/  F2FP.PACK_AB R70, R100, R120 ;  /* 0x000000786446723e */ /* 0x000fe200000000ff */
[----:B------:R-:W-:Y:S01]  /*14f70*/  LDSM.16.MT88.4 R124, [R232+0x3900] ;  /* 0x00390000e87c783b */ /* 0x000fe20000004200 */
[----:B------:R-:W-:Y:S03]  /*14f80*/  F2FP.PACK_AB R71, R102, R101 ;  /* 0x000000656647723e */ /* 0x000fe600000000ff */
[----:B------:R-:W-:Y:S01]  /*14f90*/  MUFU.EX2 R111, R111 ;  /* 0x0000006f006f7308 */ /* 0x000fe20000000800 */
[----:B------:R-:W-:Y:S02]  /*14fa0*/  FFMA.FTZ R105, R95, c[0x0][0x2d0], -R159 ;  /* 0x0000b4005f697a23 */ /* 0x000fe4000001089f */
[----:B------:R-:W-:Y:S01]  /*14fb0*/  IMAD.MOV.U32 R95, RZ, RZ, R94 ;  /* 0x000000ffff5f7224 */ /* 0x000fe200078e005e */
[C---:B---3--:R-:W-:Y:S05]  /*14fc0*/  HMMA.16816.F32 R4, R68.reuse, R72, R4 ;  /* 0x000000484404723c */ /* 0x048fea0000001804 */
[----:B------:R-:W-:Y:S01]  /*14fd0*/  MOV R94, R91 ;  /* 0x0000005b005e7202 */ /* 0x000fe20000000f00 */
[--C-:B------:R-:W-:Y:S01]  /*14fe0*/  FFMA.FTZ R109, R95, c[0x0][0x2d0], -R155.reuse ;  /* 0x0000b4005f6d7a23 */ /* 0x100fe2000001089b */
[----:B------:R-:W-:Y:S01]  /*14ff0*/  LDSM.16.MT88.4 R88, [R228+0x4900] ;  /* 0x00490000e458783b */ /* 0x000fe20000004200 */
[C---:B------:R-:W-:Y:S01]  /*15000*/  HMMA.16816.F32 R8, R68.reuse, R74, R8 ;  /* 0x0000004a4408723c */ /* 0x040fe20000001808 */
[----:B------:R-:W-:Y:S03]  /*15010*/  MUFU.EX2 R118, R118 ;  /* 0x0000007600767308 */ /* 0x000fe60000000800 */
[--C-:B------:R-:W-:Y:S02]  /*15020*/  FFMA.FTZ R110, R94, c[0x0][0x2d0], -R155.reuse ;  /* 0x0000b4005e6e7a23 */ /* 0x100fe4000001089b */
[--C-:B------:R-:W-:Y:S01]  /*15030*/  FFMA.FTZ R122, R131, c[0x0][0x2d0], -R155.reuse ;  /* 0x0000b400837a7a23 */ /* 0x100fe2000001089b */
[----:B------:R-:W3:Y:S01]  /*15040*/  LDSM.16.MT88.4 R72, [R232+0x4900] ;  /* 0x00490000e848783b */ /* 0x000ee20000004200 */
[C---:B--2---:R-:W-:Y:S03]  /*15050*/  HMMA.16816.F32 R12, R68.reuse, R76, R12 ;  /* 0x0000004c440c723c */ /* 0x044fe6000000180c */
[----:B------:R-:W-:Y:S01]  /*15060*/  MUFU.EX2 R110, R110 ;  /* 0x0000006e006e7308 */ /* 0x000fe20000000800 */
[----:B------:R-:W-:Y:S02]  /*15070*/  FFMA.FTZ R123, R130, c[0x0][0x2d0], -R155 ;  /* 0x0000b400827b7a23 */ /* 0x000fe4000001089b */
[--C-:B------:R-:W-:Y:S01]  /*15080*/  FFMA.FTZ R144, R129, c[0x0][0x2d0], -R159.reuse ;  /* 0x0000b40081907a23 */ /* 0x100fe2000001089f */
[----:B------:R-:W-:Y:S01]  /*15090*/  LDSM.16.MT88.4 R92, [R228+0x5100] ;  /* 0x00510000e45c783b */ /* 0x000fe20000004200 */
[C---:B------:R-:W-:Y:S04]  /*150a0*/  HMMA.16816.F32 R16, R68.reuse, R78, R16 ;  /* 0x0000004e4410723c */ /* 0x040fe80000001810 */
[----:B------:R-:W-:Y:S01]  /*150b0*/  FFMA.FTZ R145, R128, c[0x0][0x2d0], -R159 ;  /* 0x0000b40080917a23 */ /* 0x000fe2000001089f */
[----:B------:R-:W2:Y:S01]  /*150c0*/  MUFU.EX2 R109, R109 ;  /* 0x0000006d006d7308 */ /* 0x000ea20000000800 */
[----:B------:R-:W-:Y:S01]  /*150d0*/  FFMA.FTZ R152, R3, R242, R152 ;  /* 0x000000f203987223 */ /* 0x000fe20000010098 */
[----:B------:R-:W4:Y:S01]  /*150e0*/  LDSM.16.MT88.4 R76, [R230+0x4900] ;  /* 0x00490000e64c783b */ /* 0x000f220000004200 */
[C---:B------:R-:W-:Y:S04]  /*150f0*/  HMMA.16816.F32 R20, R68.reuse, R80, R20 ;  /* 0x000000504414723c */ /* 0x040fe80000001814 */
[----:B------:R-:W-:Y:S02]  /*15100*/  FFMA.FTZ R153, R2, R243, R153 ;  /* 0x000000f302997223 */ /* 0x000fe40000010099 */
[--C-:B------:R-:W-:Y:S01]  /*15110*/  FFMA.FTZ R147, R252, c[0x0][0x2d0], -R155.reuse ;  /* 0x0000b400fc937a23 */ /* 0x100fe2000001089b */
[----:B------:R-:W5:Y:S01]  /*15120*/  MUFU.EX2 R105, R105 ;  /* 0x0000006900697308 */ /* 0x000f620000000800 */
[C---:B------:R-:W-:Y:S01]  /*15130*/  HMMA.16816.F32 R24, R68.reuse, R82, R24 ;  /* 0x000000524418723c */ /* 0x040fe20000001818 */
[----:B------:R-:W1:Y:S03]  /*15140*/  LDSM.16.MT88.4 R80, [R229+0x4900] ;  /* 0x00490000e550783b */ /* 0x000e660000004200 */
[----:B------:R-:W-:Y:S02]  /*15150*/  FFMA.FTZ R146, R211, c[0x0][0x2d0], -R155 ;  /* 0x0000b400d3927a23 */ /* 0x000fe4000001089b */
[--C-:B------:R-:W-:Y:S02]  /*15160*/  FFMA.FTZ R162, R162, c[0x0][0x2d0], -R159.reuse ;  /* 0x0000b400a2a27a23 */ /* 0x100fe4000001089f */
[C---:B------:R-:W-:Y:S01]  /*15170*/  HMMA.16816.F32 R28, R68.reuse, R84, R28 ;  /* 0x00000054441c723c */ /* 0x040fe2000000181c */
[----:B------:R-:W1:Y:S03]  /*15180*/  MUFU.EX2 R117, R117 ;  /* 0x0000007500757308 */ /* 0x000e660000000800 */
[----:B------:R-:W-:Y:S02]  /*15190*/  FFMA.FTZ R159, R157, c[0x0][0x2d0], -R159 ;  /* 0x0000b4009d9f7a23 */ /* 0x000fe4000001089f */
[--C-:B------:R-:W-:Y:S02]  /*151a0*/  FFMA.FTZ R156, R156, c[0x0][0x2d0], -R155.reuse ;  /* 0x0000b4009c9c7a23 */ /* 0x100fe4000001089b */
[C---:B------:R-:W-:Y:S01]  /*151b0*/  HMMA.16816.F32 R32, R68.reuse, R86, R32 ;  /* 0x000000564420723c */ /* 0x040fe20000001820 */
[----:B------:R-:W2:Y:S02]  /*151c0*/  LDSM.16.MT88.4 R84, [R232+0x1100] ;  /* 0x00110000e854783b */ /* 0x000ea40000004200 */
[----:B------:R-:W1:Y:S01]  /*151d0*/  MUFU.EX2 R119, R119 ;  /* 0x0000007700777308 */ /* 0x000e620000000800 */
[----:B------:R-:W-:Y:S02]  /*151e0*/  FFMA.FTZ R155, R133, c[0x0][0x2d0], -R155 ;  /* 0x0000b400859b7a23 */ /* 0x000fe4000001089b */
[----:B------:R-:W-:Y:S02]  /*151f0*/  FADD.FTZ R153, R148, R153 ;  /* 0x0000009994997221 */ /* 0x000fe40000010000 */
[C---:B---3--:R-:W-:Y:S04]  /*15200*/  HMMA.16816.F32 R36, R68.reuse, R72, R36 ;  /* 0x000000484424723c */ /* 0x048fe80000001824 */
[----:B------:R-:W-:Y:S01]  /*15210*/  FADD.FTZ R135, R135, R153 ;  /* 0x0000009987877221 */ /* 0x000fe20000010000 */
[----:B------:R-:W-:Y:S01]  /*15220*/  MUFU.EX2 R122, R122 ;  /* 0x0000007a007a7308 */ /* 0x000fe20000000800 */
[----:B------:R-:W-:Y:S02]  /*15230*/  FADD.FTZ R152, R151, R152 ;  /* 0x0000009897987221 */ /* 0x000fe40000010000 */
[C---:B------:R-:W-:Y:S01]  /*15240*/  HMMA.16816.F32 R40, R68.reuse, R74, R40 ;  /* 0x0000004a4428723c */ /* 0x040fe20000001828 */
[----:B------:R-:W3:Y:S03]  /*15250*/  LDSM.16.MT88.4 R72, [R230+0x1100] ;  /* 0x00110000e648783b */ /* 0x000ee60000004200 */
[----:B------:R-:W-:Y:S02]  /*15260*/  FADD.FTZ R135, R134, R135 ;  /* 0x0000008786877221 */ /* 0x000fe40000010000 */
[----:B------:R-:W-:Y:S01]  /*15270*/  FADD.FTZ R152, R150, R152 ;  /* 0x0000009896987221 */ /* 0x000fe20000010000 */
[----:B------:R-:W2:Y:S01]  /*15280*/  MUFU.EX2 R123, R123 ;  /* 0x0000007b007b7308 */ /* 0x000ea20000000800 */
[C---:B----4-:R-:W-:Y:S04]  /*15290*/  HMMA.16816.F32 R44, R68.reuse, R76, R44 ;  /* 0x0000004c442c723c */ /* 0x050fe8000000182c */
[----:B------:R-:W-:Y:S02]  /*152a0*/  FADD.FTZ R161, R161, R135 ;  /* 0x00000087a1a17221 */ /* 0x000fe40000010000 */
[----:B------:R-:W-:Y:S02]  /*152b0*/  FADD.FTZ R149, R149, R152 ;  /* 0x0000009895957221 */ /* 0x000fe40000010000 */
[C---:B------:R-:W-:Y:S01]  /*152c0*/  HMMA.16816.F32 R48, R68.reuse, R78, R48 ;  /* 0x0000004e4430723c */ /* 0x040fe20000001830 */
[----:B------:R-:W4:Y:S01]  /*152d0*/  LDSM.16.MT88.4 R76, [R229+0x1100] ;  /* 0x00110000e54c783b */ /* 0x000f220000004200 */
[----:B------:R-:W-:Y:S02]  /*152e0*/  MUFU.EX2 R144, R144 ;  /* 0x0000009000907308 */ /* 0x000fe40000000800 */
        /* <DEDUP_REMOVED lines=14> */
[----:B------:R-:W-:Y:S01]  /*153d0*/  HMMA.16816.F32 R64, R68, R90, R64 ;  /* 0x0000005a4440723c */ /* 0x000fe20000001840 */
[----:B------:R-:W-:Y:S01]  /*153e0*/  LDSM.16.MT88.4 R88, [R229+0x5100] ;  /* 0x00510000e558783b */ /* 0x000fe20000004200 */
[----:B------:R-:W-:Y:S02]  /*153f0*/  MUFU.EX2 R146, R146 ;  /* 0x0000009200927308 */ /* 0x000fe40000000800 */
[----:B------:R-:W-:Y:S02]  /*15400*/  FADD.FTZ R3, R106, R3 ;  /* 0x000000036a037221 */ /* 0x000fe40000010000 */
[----:B------:R-:W-:Y:S01]  /*15410*/  FADD.FTZ R2, R104, R2 ;  /* 0x0000000268027221 */ /* 0x000fe20000010000 */
[----:B------:R-:W-:Y:S02]  /*15420*/  F2FP.PACK_AB R69, R106, R103 ;  /* 0x000000676a45723e */ /* 0x000fe400000000ff */
[----:B------:R-:W-:Y:S01]  /*15430*/  F2FP.PACK_AB R70, R108, R107 ;  /* 0x0000006b6c46723e */ /* 0x000fe200000000ff */
[----:B------:R-:W-:Y:S02]  /*15440*/  LDSM.16.MT88.4 R100, [R230+0x7900] ;  /* 0x00790000e664783b */ /* 0x000fe40000004200 */
[C---:B--2---:R-:W-:Y:S01]  /*15450*/  F2FP.PACK_AB R71, R110.reuse, R109 ;  /* 0x0000006d6e47723e */ /* 0x044fe200000000ff */
[----:B------:R-:W-:Y:S01]  /*15460*/  FADD.FTZ R109, R109, R3 ;  /* 0x000000036d6d7221 */ /* 0x000fe20000010000 */
[C---:B-----5:R-:W-:Y:S01]  /*15470*/  F2FP.PACK_AB R68, R105.reuse, R104 ;  /* 0x000000686944723e */ /* 0x060fe200000000ff */
[----:B------:R-:W-:Y:S01]  /*15480*/  MUFU.EX2 R184, R184 ;  /* 0x000000b800b87308 */ /* 0x000fe20000000800 */
[----:B------:R-:W-:Y:S02]  /*15490*/  FADD.FTZ R105, R105, R2 ;  /* 0x0000000269697221 */ /* 0x000fe40000010000 */
[----:B------:R-:W-:Y:S02]  /*154a0*/  FADD.FTZ R3, R110, R109 ;  /* 0x0000006d6e037221 */ /* 0x000fe40000010000 */
[----:B------:R-:W-:Y:S01]  /*154b0*/  FADD.FTZ R2, R107, R105 ;  /* 0x000000696b027221 */ /* 0x000fe20000010000 */
[C---:B------:R-:W-:Y:S03]  /*154c0*/  HMMA.16816.F32 R4, R68.reuse, R84, R4 ;  /* 0x000000544404723c */ /* 0x040fe60000001804 */
[----:B------:R-:W-:Y:S01]  /*154d0*/  FADD.FTZ R2, R108, R2 ;  /* 0x000000026c027221 */ /* 0x000fe20000010000 */
[----:B------:R-:W-:Y:S01]  /*154e0*/  MUFU.EX2 R179, R179 ;  /* 0x000000b300b37308 */ /* 0x000fe20000000800 */
[----:B------:R-:W-:Y:S02]  /*154f0*/  FADD.FTZ R3, R111, R3 ;  /* 0x000000036f037221 */ /* 0x000fe40000010000 */
[----:B------:R-:W-:Y:S01]  /*15500*/  FADD.FTZ R2, R116, R2 ;  /* 0x0000000274027221 */ /* 0x000fe20000010000 */
[C---:B------:R-:W-:Y:S01]  /*15510*/  HMMA.16816.F32 R8, R68.reuse, R86, R8 ;  /* 0x000000564408723c */ /* 0x040fe20000001808 */
[----:B------:R-:W2:Y:S03]  /*15520*/  LDSM.16.MT88.4 R84, [R232+0x5100] ;  /* 0x00510000e854783b */ /* 0x000ea60000004200 */
[C---:B------:R-:W-:Y:S02]  /*15530*/  FADD.FTZ R3, R118.reuse, R3 ;  /* 0x0000000376037221 */ /* 0x040fe40000010000 */
[----:B------:R-:W-:Y:S02]  /*15540*/  MUFU.EX2 R178, R178 ;  /* 0x000000b200b27308 */ /* 0x000fe40000000800 */
[C---:B---3--:R-:W-:Y:S08]  /*15550*/  HMMA.16816.F32 R12, R68.reuse, R72, R12 ;  /* 0x00000048440c723c */ /* 0x048ff0000000180c */
[C---:B------:R-:W-:Y:S01]  /*15560*/  HMMA.16816.F32 R16, R68.reuse, R74, R16 ;  /* 0x0000004a4410723c */ /* 0x040fe20000001810 */
[----:B------:R-:W3:Y:S01]  /*15570*/  LDSM.16.MT88.4 R72, [R230+0x5100] ;  /* 0x00510000e648783b */ /* 0x000ee20000004200 */
[----:B------:R-:W-:Y:S06]  /*15580*/  MUFU.EX2 R177, R177 ;  /* 0x000000b100b17308 */ /* 0x000fec0000000800 */
[C---:B----4-:R-:W-:Y:S04]  /*15590*/  HMMA.16816.F32 R20, R68.reuse, R76, R20 ;  /* 0x0000004c4414723c */ /* 0x050fe80000001814 */
[----:B------:R-:W-:Y:S04]  /*155a0*/  MUFU.EX2 R176, R176 ;  /* 0x000000b000b07308 */ /* 0x000fe80000000800 */
[C---:B------:R-:W-:Y:S01]  /*155b0*/  HMMA.16816.F32 R24, R68.reuse, R78, R24 ;  /* 0x0000004e4418723c */ /* 0x040fe20000001818 */
[----:B------:R-:W4:Y:S05]  /*155c0*/  LDSM.16.MT88.4 R76, [R232+0x1900] ;  /* 0x00190000e84c783b */ /* 0x000f2a0000004200 */
[----:B------:R-:W-:Y:S02]  /*155d0*/  MUFU.EX2 R170, R170 ;  /* 0x000000aa00aa7308 */ /* 0x000fe40000000800 */
[C---:B-1----:R-:W-:Y:S08]  /*155e0*/  HMMA.16816.F32 R28, R68.reuse, R80, R28 ;  /* 0x00000050441c723c */ /* 0x042ff0000000181c */
        /* <DEDUP_REMOVED lines=8> */
[C---:B---3--:R-:W-:Y:S08]  /*15670*/  HMMA.16816.F32 R44, R68.reuse, R72, R44 ;  /* 0x00000048442c723c */ /* 0x048ff0000000182c */
[C---:B------:R-:W-:Y:S01]  /*15680*/  HMMA.16816.F32 R48, R68.reuse, R74, R48 ;  /* 0x0000004a4430723c */ /* 0x040fe20000001830 */
[----:B------:R-:W2:Y:S01]  /*15690*/  LDSM.16.MT88.4 R72, [R229+0x1900] ;  /* 0x00190000e548783b */ /* 0x000ea20000004200 */
[----:B------:R-:W-:Y:S06]  /*156a0*/  MUFU.EX2 R167, R167 ;  /* 0x000000a700a77308 */ /* 0x000fec0000000800 */
[C---:B------:R-:W-:Y:S04]  /*156b0*/  HMMA.16816.F32 R52, R68.reuse, R88, R52 ;  /* 0x000000584434723c */ /* 0x040fe80000001834 */
[----:B------:R-:W-:Y:S04]  /*156c0*/  MUFU.EX2 R165, R165 ;  /* 0x000000a500a57308 */ /* 0x000fe80000000800 */
[C---:B------:R-:W-:Y:S01]  /*156d0*/  HMMA.16816.F32 R56, R68.reuse, R90, R56 ;  /* 0x0000005a4438723c */ /* 0x040fe20000001838 */
[----:B------:R-:W-:Y:S05]  /*156e0*/  LDSM.16.MT88.4 R88, [R229+0x5900] ;  /* 0x00590000e558783b */ /* 0x000fea0000004200 */
[----:B------:R-:W3:Y:S02]  /*156f0*/  MUFU.EX2 R166, R166 ;  /* 0x000000a600a67308 */ /* 0x000ee40000000800 */
[C---:B------:R-:W-:Y:S08]  /*15700*/  HMMA.16816.F32 R60, R68.reuse, R92, R60 ;  /* 0x0000005c443c723c */ /* 0x040ff0000000183c */
[----:B------:R-:W-:Y:S01]  /*15710*/  HMMA.16816.F32 R64, R68, R94, R64 ;  /* 0x0000005e4440723c */ /* 0x000fe20000001840 */
[----:B------:R-:W-:Y:S01]  /*15720*/  LDSM.16.MT88.4 R92, [R228+0x6100] ;  /* 0x00610000e45c783b */ /* 0x000fe20000004200 */
[----:B------:R-:W-:Y:S05]  /*15730*/  MUFU.EX2 R164, R164 ;  /* 0x000000a400a47308 */ /* 0x000fea0000000800 */
[----:B------:R-:W-:Y:S02]  /*15740*/  F2FP.PACK_AB R69, R118, R111 ;  /* 0x0000006f7645723e */ /* 0x000fe400000000ff */
[----:B------:R-:W-:Y:S01]  /*15750*/  F2FP.PACK_AB R68, R117, R116 ;  /* 0x000000747544723e */ /* 0x000fe200000000ff */
[----:B------:R-:W-:Y:S02]  /*15760*/  LDSM.16.MT88.4 R108, [R229+0x7900] ;  /* 0x00790000e56c783b */ /* 0x000fe40000004200 */
[----:B------:R-:W-:Y:S01]  /*15770*/  F2FP.PACK_AB R70, R121, R119 ;  /* 0x000000777946723e */ /* 0x000fe200000000ff */
[----:B------:R-:W5:Y:S01]  /*15780*/  MUFU.EX2 R160, R160 ;  /* 0x000000a000a07308 */ /* 0x000f620000000800 */
[----:B------:R-:W-:Y:S01]  /*15790*/  F2FP.PACK_AB R71, R123, R122 ;  /* 0x0000007a7b47723e */ /* 0x000fe200000000ff */
[----:B------:R-:W-:Y:S01]  /*157a0*/  FADD.FTZ R117, R117, R2 ;  /* 0x0000000275757221 */ /* 0x000fe20000010000 */
[----:B---3--:R-:W-:Y:S01]  /*157b0*/  F2FP.PACK_AB R112, R166, R165 ;  /* 0x000000a5a670723e */ /* 0x008fe200000000ff */
[----:B------:R-:W-:Y:S02]  /*157c0*/  FADD.FTZ R122, R122, R3 ;  /* 0x000000037a7a7221 */ /* 0x000fe40000010000 */
[----:B------:R-:W-:Y:S02]  /*157d0*/  FADD.FTZ R117, R119, R117 ;  /* 0x0000007577757221 */ /* 0x000fe40000010000 */
[C---:B----4-:R-:W-:Y:S02]  /*157e0*/  HMMA.16816.F32 R4, R68.reuse, R76, R4 ;  /* 0x0000004c4404723c */ /* 0x050fe40000001804 */
[----:B------:R-:W-:Y:S01]  /*157f0*/  MUFU.EX2 R162, R162 ;  /* 0x000000a200a27308 */ /* 0x000fe20000000800 */
[----:B------:R-:W-:Y:S02]  /*15800*/  FADD.FTZ R121, R121, R117 ;  /* 0x0000007579797221 */ /* 0x000fe40000010000 */
[----:B------:R-:W-:Y:S02]  /*15810*/  FADD.FTZ R122, R123, R122 ;  /* 0x0000007a7b7a7221 */ /* 0x000fe40000010000 */
[----:B------:R-:W-:Y:S01]  /*15820*/  FADD.FTZ R121, R144, R121 ;  /* 0x0000007990797221 */ /* 0x000fe20000010000 */
[C---:B------:R-:W-:Y:S01]  /*15830*/  HMMA.16816.F32 R8, R68.reuse, R78, R8 ;  /* 0x0000004e4408723c */ /* 0x040fe20000001808 */
[----:B------:R-:W3:Y:S03]  /*15840*/  LDSM.16.MT88.4 R76, [R232+0x5900] ;  /* 0x00590000e84c783b */ /* 0x000ee60000004200 */
[----:B------:R-:W4:Y:S01]  /*15850*/  MUFU.EX2 R159, R159 ;  /* 0x0000009f009f7308 */ /* 0x000f220000000800 */
[----:B------:R-:W-:Y:S02]  /*15860*/  IMAD.MOV.U32 R2, RZ, RZ, R132 ;  /* 0x000000ffff027224 */ /* 0x000fe400078e0084 */
[----:B------:R-:W-:Y:S01]  /*15870*/  IMAD.MOV.U32 R3, RZ, RZ, R0 ;  /* 0x000000ffff037224 */ /* 0x000fe200078e0000 */
[C---:B-1----:R-:W-:Y:S04]  /*15880*/  HMMA.16816.F32 R12, R68.reuse, R80, R12 ;  /* 0x00000050440c723c */ /* 0x042fe8000000180c */
[----:B-----5:R-:W-:Y:S02]  /*15890*/  F2FP.PACK_AB R113, R160, R164 ;  /* 0x000000a4a071723e */ /* 0x020fe400000000ff */
[----:B------:R-:W-:Y:S02]  /*158a0*/  MUFU.EX2 R156, R156 ;  /* 0x0000009c009c7308 */ /* 0x000fe40000000800 */
[C---:B------:R-:W-:Y:S01]  /*158b0*/  HMMA.16816.F32 R16, R68.reuse, R82, R16 ;  /* 0x000000524410723c */ /* 0x040fe20000001810 */
[----:B------:R-:W1:Y:S07]  /*158c0*/  LDSM.16.MT88.4 R80, [R230+0x5900] ;  /* 0x00590000e650783b */ /* 0x000e6e0000004200 */
[C---:B--2---:R-:W-:Y:S01]  /*158d0*/  HMMA.16816.F32 R20, R68.reuse, R72, R20 ;  /* 0x000000484414723c */ /* 0x044fe20000001814 */
[----:B------:R-:W2:Y:S03]  /*158e0*/  MUFU.EX2 R155, R155 ;  /* 0x0000009b009b7308 */ /* 0x000ea60000000800 */
[----:B----4-:R-:W-:Y:S04]  /*158f0*/  F2FP.PACK_AB R114, R159, R162 ;  /* 0x000000a29f72723e */ /* 0x010fe800000000ff */
[C---:B------:R-:W-:Y:S01]  /*15900*/  HMMA.16816.F32 R24, R68.reuse, R74, R24 ;  /* 0x0000004a4418723c */ /* 0x040fe20000001818 */
[----:B------:R-:W4:Y:S07]  /*15910*/  LDSM.16.MT88.4 R72, [R228+0x5900] ;  /* 0x00590000e448783b */ /* 0x000f2e0000004200 */
[C---:B------:R-:W-:Y:S08]  /*15920*/  HMMA.16816.F32 R28, R68.reuse, R84, R28 ;  /* 0x00000054441c723c */ /* 0x040ff0000000181c */
[C---:B------:R-:W-:Y:S01]  /*15930*/  HMMA.16816.F32 R32, R68.reuse, R86, R32 ;  /* 0x000000564420723c */ /* 0x040fe20000001820 */
[----:B------:R-:W5:Y:S03]  /*15940*/  LDSM.16.MT88.4 R84, [R232+0x2100] ;  /* 0x00210000e854783b */ /* 0x000f660000004200 */
[----:B--2---:R-:W-:Y:S04]  /*15950*/  F2FP.PACK_AB R115, R155, R156 ;  /* 0x0000009c9b73723e */ /* 0x004fe800000000ff */
[C---:B---3--:R-:W-:Y:S08]  /*15960*/  HMMA.16816.F32 R36, R68.reuse, R76, R36 ;  /* 0x0000004c4424723c */ /* 0x048ff00000001824 */
[C---:B------:R-:W-:Y:S01]  /*15970*/  HMMA.16816.F32 R40, R68.reuse, R78, R40 ;  /* 0x0000004e4428723c */ /* 0x040fe20000001828 */
[----:B------:R-:W2:Y:S07]  /*15980*/  LDSM.16.MT88.4 R76, [R230+0x2100] ;  /* 0x00210000e64c783b */ /* 0x000eae0000004200 */
[C---:B-1----:R-:W-:Y:S08]  /*15990*/  HMMA.16816.F32 R44, R68.reuse, R80, R44 ;  /* 0x00000050442c723c */ /* 0x042ff0000000182c */
[C---:B------:R-:W-:Y:S01]  /*159a0*/  HMMA.16816.F32 R48, R68.reuse, R82, R48 ;  /* 0x000000524430723c */ /* 0x040fe20000001830 */
[----:B------:R-:W-:Y:S07]  /*159b0*/  LDSM.16.MT88.4 R80, [R228+0x2100] ;  /* 0x00210000e450783b */ /* 0x000fee0000004200 */
[C---:B------:R-:W-:Y:S08]  /*159c0*/  HMMA.16816.F32 R52, R68.reuse, R88, R52 ;  /* 0x000000584434723c */ /* 0x040ff00000001834 */
[C---:B------:R-:W-:Y:S01]  /*159d0*/  HMMA.16816.F32 R56, R68.reuse, R90, R56 ;  /* 0x0000005a4438723c */ /* 0x040fe20000001838 */
[----:B------:R-:W-:Y:S07]  /*159e0*/  LDSM.16.MT88.4 R88, [R229+0x6100] ;  /* 0x00610000e558783b */ /* 0x000fee0000004200 */
[C---:B----4-:R-:W-:Y:S08]  /*159f0*/  HMMA.16816.F32 R60, R68.reuse, R72, R60 ;  /* 0x00000048443c723c */ /* 0x050ff0000000183c */
        /* <DEDUP_REMOVED lines=11> */
[C---:B-----5:R-:W-:Y:S03]  /*15ab0*/  HMMA.16816.F32 R4, R68.reuse, R84, R4 ;  /* 0x000000544404723c */ /* 0x060fe60000001804 */
[----:B------:R-:W-:Y:S02]  /*15ac0*/  FADD.FTZ R208, R208, R147 ;  /* 0x00000093d0d07221 */ /* 0x000fe40000010000 */
[----:B------:R-:W-:Y:S02]  /*15ad0*/  FADD.FTZ R209, R202, R209 ;  /* 0x000000d1cad17221 */ /* 0x000fe40000010000 */
[----:B------:R-:W-:Y:S01]  /*15ae0*/  FADD.FTZ R208, R203, R208 ;  /* 0x000000d0cbd07221 */ /* 0x000fe20000010000 */
        /* <DEDUP_REMOVED lines=19> */
[----:B------:R-:W5:Y:S07]  /*15c20*/  LDSM.16.MT88.4 R88, [R232+0x6900] ;  /* 0x00690000e858783b */ /* 0x000f6e0000004200 */
[C---:B------:R-:W-:Y:S08]  /*15c30*/  HMMA.16816.F32 R60, R68.reuse, R92, R60 ;  /* 0x0000005c443c723c */ /* 0x040ff0000000183c */
[----:B------:R-:W-:Y:S01]  /*15c40*/  HMMA.16816.F32 R64, R68, R94, R64 ;  /* 0x0000005e4440723c */ /* 0x000fe20000001840 */
[----:B------:R-:W-:Y:S06]  /*15c50*/  LDSM.16.MT88.4 R92, [R229+0x7100] ;  /* 0x00710000e55c783b */ /* 0x000fec0000004200 */
        /* <DEDUP_REMOVED lines=18> */
[C---:B---3--:R-:W-:Y:S08]  /*15d80*/  HMMA.16816.F32 R20, R68.reuse, R84, R20 ;  /* 0x000000544414723c */ /* 0x048ff00000001814 */
[C---:B------:R-:W-:Y:S01]  /*15d90*/  HMMA.16816.F32 R24, R68.reuse, R86, R24 ;  /* 0x000000564418723c */ /* 0x040fe20000001818 */
[----:B------:R-:W-:Y:S07]  /*15da0*/  LDSM.16.MT88.4 R84, [R228+0x3100] ;  /* 0x00310000e454783b */ /* 0x000fee0000004200 */
[C---:B--2---:R-:W-:Y:S08]  /*15db0*/  HMMA.16816.F32 R28, R68.reuse, R76, R28 ;  /* 0x0000004c441c723c */ /* 0x044ff0000000181c */
        /* <DEDUP_REMOVED lines=29> */
[----:B------:R-:W-:Y:S02]  /*15f90*/  FADD.FTZ R164, R164, R168 ;  /* 0x000000a8a4a47221 */ /* 0x000fe40000010000 */
[----:B------:R-:W-:Y:S02]  /*15fa0*/  FADD.FTZ R169, R166, R169 ;  /* 0x000000a9a6a97221 */ /* 0x000fe40000010000 */
[C---:B---3--:R-:W-:Y:S04]  /*15fb0*/  HMMA.16816.F32 R12, R68.reuse, R80, R12 ;  /* 0x00000050440c723c */ /* 0x048fe8000000180c */
[----:B------:R-:W-:Y:S02]  /*15fc0*/  FADD.FTZ R164, R160, R164 ;  /* 0x000000a4a0a47221 */ /* 0x000fe40000010000 */
[----:B------:R-:W-:Y:S02]  /*15fd0*/  FADD.FTZ R169, R162, R169 ;  /* 0x000000a9a2a97221 */ /* 0x000fe40000010000 */
[C---:B------:R-:W-:Y:S01]  /*15fe0*/  HMMA.16816.F32 R16, R68.reuse, R82, R16 ;  /* 0x000000524410723c */ /* 0x040fe20000001810 */
[----:B------:R-:W-:Y:S03]  /*15ff0*/  LDSM.16.MT88.4 R80, [R229+0x3900] ;  /* 0x00390000e550783b */ /* 0x000fe60000004200 */
[----:B------:R-:W-:Y:S02]  /*16000*/  FADD.FTZ R164, R156, R164 ;  /* 0x000000a49ca47221 */ /* 0x000fe40000010000 */
[----:B------:R-:W-:Y:S02]  /*16010*/  FADD.FTZ R242, R159, R169 ;  /* 0x000000a99ff27221 */ /* 0x000fe40000010000 */
[C---:B--2---:R-:W-:Y:S04]  /*16020*/  HMMA.16816.F32 R20, R68.reuse, R76, R20 ;  /* 0x0000004c4414723c */ /* 0x044fe80000001814 */
[----:B------:R-:W-:Y:S04]  /*16030*/  FADD.FTZ R243, R155, R164 ;  /* 0x000000a49bf37221 */ /* 0x000fe80000010000 */
[C---:B------:R-:W-:Y:S01]  /*16040*/  HMMA.16816.F32 R24, R68.reuse, R78, R24 ;  /* 0x0000004e4418723c */ /* 0x040fe20000001818 */
[----:B------:R-:W2:Y:S07]  /*16050*/  LDSM.16.MT88.4 R76, [R230+0x3900] ;  /* 0x00390000e64c783b */ /* 0x000eae0000004200 */
[C---:B------:R-:W-:Y:S08]  /*16060*/  HMMA.16816.F32 R28, R68.reuse, R84, R28 ;  /* 0x00000054441c723c */ /* 0x040ff0000000181c */
[C---:B------:R-:W-:Y:S08]  /*16070*/  HMMA.16816.F32 R32, R68.reuse, R86, R32 ;  /* 0x000000564420723c */ /* 0x040ff00000001820 */
[C---:B-1----:R-:W-:Y:S08]  /*16080*/  HMMA.16816.F32 R36, R68.reuse, R72, R36 ;  /* 0x000000484424723c */ /* 0x042ff00000001824 */
[C---:B------:R-:W-:Y:S08]  /*16090*/  HMMA.16816.F32 R40, R68.reuse, R74, R40 ;  /* 0x0000004a4428723c */ /* 0x040ff00000001828 */
        /* <DEDUP_REMOVED lines=10> */
[C---:B------:R-:W-:Y:S08]  /*16140*/  HMMA.16816.F32 R124, R112.reuse, R126, R8 ;  /* 0x0000007e707c723c */ /* 0x040ff00000001808 */
[C---:B--2---:R-:W-:Y:S08]  /*16150*/  HMMA.16816.F32 R68, R112.reuse, R76, R12 ;  /* 0x0000004c7044723c */ /* 0x044ff0000000180c */
[C---:B------:R-:W-:Y:S08]  /*16160*/  HMMA.16816.F32 R72, R112.reuse, R78, R16 ;  /* 0x0000004e7048723c */ /* 0x040ff00000001810 */
[C---:B------:R-:W-:Y:S08]  /*16170*/  HMMA.16816.F32 R76, R112.reuse, R80, R20 ;  /* 0x00000050704c723c */ /* 0x040ff00000001814 */
[C---:B------:R-:W-:Y:S08]  /*16180*/  HMMA.16816.F32 R80, R112.reuse, R82, R24 ;  /* 0x000000527050723c */ /* 0x040ff00000001818 */
        /* <DEDUP_REMOVED lines=8> */
[C---:B----4-:R-:W-:Y:S08]  /*16210*/  HMMA.16816.F32 R116, R112.reuse, R4, R60 ;  /* 0x000000047074723c */ /* 0x050ff0000000183c */
[----:B------:R-:W-:Y:S01]  /*16220*/  HMMA.16816.F32 R112, R112, R6, R64 ;  /* 0x000000067070723c */ /* 0x000fe20000001840 */
[----:B------:R-:W-:-:S07]  /*16230*/  @P0 BRA `(.L_x_683) ;  /* 0xffffbb5000000947 */ /* 0x000fce000383ffff */
.L_x_680:
[----:B------:R-:W-:-:S13]  /*16240*/  ISETP.LE.AND P0, PT, RZ, UR14, PT ;  /* 0x0000000eff007c0c */ /* 0x000fda000bf03270 */
[----:B------:R-:W-:Y:S05]  /*16250*/  @!P0 BRA `(.L_x_684) ;  /* 0x0000382000008947 */ /* 0x000fea0003800000 */
[C---:B------:R-:W-:Y:S01]  /*16260*/  IMAD.SHL.U32 R4, R244.reuse, 0x2, RZ ;  /* 0x00000002f4047824 */ /* 0x040fe200078e00ff */
[----:B------:R-:W-:Y:S01]  /*16270*/  SHF.L.U64.HI R245, R244, 0x1, R245 ;  /* 0x00000001f4f57819 */ /* 0x000fe200000102f5 */
[----:B------:R-:W-:Y:S01]  /*16280*/  IMAD.MOV.U32 R2, RZ, RZ, R132 ;  /* 0x000000ffff027224 */ /* 0x000fe200078e0084 */
[C---:B------:R-:W-:Y:S01]  /*16290*/  IADD3 R250, R240.reuse, 0x100, RZ ;  /* 0x00000100f0fa7810 */ /* 0x040fe20007ffe0ff */
[----:B------:R-:W-:Y:S01]  /*162a0*/  IMAD.MOV.U32 R3, RZ, RZ, R0 ;  /* 0x000000ffff037224 */ /* 0x000fe200078e0000 */
[----:B------:R1:W-:Y:S01]  /*162b0*/  STL [R1], R4 ;  /* 0x0000000401007387 */ /* 0x0003e20000100800 */
[C---:B------:R-:W-:Y:S01]  /*162c0*/  IADD3 R249, R240.reuse, 0x2100, RZ ;  /* 0x00002100f0f97810 */ /* 0x040fe20007ffe0ff */
[C---:B------:R-:W-:Y:S01]  /*162d0*/  IMAD.SHL.U32 R251, R239.reuse, 0x2, RZ ;  /* 0x00000002effb7824 */ /* 0x040fe200078e00ff */
[C---:B------:R-:W-:Y:S01]  /*162e0*/  IADD3 R248, R240.reuse, 0x1100, RZ ;  /* 0x00001100f0f87810 */ /* 0x040fe20007ffe0ff */
[----:B------:R-:W-:Y:S01]  /*162f0*/  ULDC UR5, c[0x0][0x210] ;  /* 0x0000840000057ab9 */ /* 0x000fe20000000800 */
[C---:B------:R-:W-:Y:S01]  /*16300*/  IADD3 R247, R240.reuse, 0x6100, RZ ;  /* 0x00006100f0f77810 */ /* 0x040fe20007ffe0ff */
[----:B------:R-:W-:Y:S01]  /*16310*/  ULDC UR4, c[0x0][0x1e8] ;  /* 0x00007a0000047ab9 */ /* 0x000fe20000000800 */
[C---:B------:R-:W-:Y:S01]  /*16320*/  IADD3 R246, R240.reuse, 0x5100, RZ ;  /* 0x00005100f0f67810 */ /* 0x040fe20007ffe0ff */
[----:B------:R-:W-:Y:S01]  /*16330*/  UIMAD UR5, UR13, UR5, URZ ;  /* 0x000000050d0572a4 */ /* 0x000fe2000f8e023f */
[----:B------:R-:W-:Y:S01]  /*16340*/  IADD3 R244, R240, 0x4100, RZ ;  /* 0x00004100f0f47810 */ /* 0x000fe20007ffe0ff */
[----:B------:R-:W-:Y:S01]  /*16350*/  UIMAD UR4, UR13, UR4, URZ ;  /* 0x000000040d0472a4 */ /* 0x000fe2000f8e023f */
[----:B------:R-:W-:Y:S01]  /*16360*/  SHF.L.U64.HI R252, R239, 0x1, R241 ;  /* 0x00000001effc7819 */ /* 0x000fe200000102f1 */
[----:B------:R-:W-:Y:S05]  /*16370*/  BRA `(.L_x_685) ;  /* 0x0000041000007947 */ /* 0x000fea0003800000 */
.L_x_687:
[----:B------:R-:W2:Y:S01]  /*16380*/  LDL R157, [R1] ;  /* 0x00000000019d7983 */ /* 0x000ea20000100800 */
        /* <DEDUP_REMOVED lines=16> */
[----:B------:R1:W3:Y:S04]  /*16490*/  @!P3 LDG.E R237, [R132.64] ;  /* 0x0000001684edb981 */ /* 0x0002e8000c1e1900 */
[----:B------:R-:W-:Y:S04]  /*164a0*/  IMAD R0, R0, c[0x0][0x1e0], RZ ;  /* 0x0000780000007a24 */ /* 0x000fe800078e02ff */
[C---:B------:R-:W-:Y:S02]  /*164b0*/  IMAD R0, R238.reuse, c[0x0][0x1e4], R0 ;  /* 0x00007900ee007a24 */ /* 0x040fe400078e0200 */
[----:B-1----:R-:W-:Y:S04]  /*164c0*/  IMAD.WIDE.U32 R132, R238, c[0x0][0x1e0], RZ ;  /* 0x00007800ee847a25 */ /* 0x002fe800078e00ff */
[----:B------:R-:W-:Y:S01]  /*164d0*/  IMAD.IADD R133, R133, 0x1, R0 ;  /* 0x0000000185857824 */ /* 0x000fe200078e0200 */
[----:B---3--:R-:W-:Y:S03]  /*164e0*/  SHF.R.S32.HI R134, RZ, 0x1f, R237 ;  /* 0x0000001fff867819 */ /* 0x008fe600000114ed */
[----:B------:R-:W-:Y:S04]  /*164f0*/  IMAD.WIDE.U32 R132, R237, c[0x0][0x1f0], R132 ;  /* 0x00007c00ed847a25 */ /* 0x000fe800078e0084 */
[----:B------:R-:W-:Y:S01]  /*16500*/  IMAD R134, R134, c[0x0][0x1f0], RZ ;  /* 0x00007c0086867a24 */ /* 0x000fe200078e02ff */
[----:B------:R-:W-:Y:S01]  /*16510*/  IADD3 R0, P0, R132, UR4, RZ ;  /* 0x0000000484007c10 */ /* 0x000fe2000ff1e0ff */
[----:B------:R-:W-:Y:S02]  /*16520*/  IMAD.SHL.U32 R132, R239, 0x2, RZ ;  /* 0x00000002ef847824 */ /* 0x000fe400078e00ff */
[----:B------:R-:W-:Y:S05]  /*16530*/  IMAD R134, R237, c[0x0][0x1f4], R134 ;  /* 0x00007d00ed867a24 */ /* 0x000fea00078e0286 */
[----:B------:R-:W-:Y:S02]  /*16540*/  IADD3.X R134, R133, UR9, R134, P0, !PT ;  /* 0x0000000985867c10 */ /* 0x000fe400087fe486 */
[C---:B------:R-:W-:Y:S04]  /*16550*/  LEA R133, P0, R0.reuse, c[0x0][0x1c8], 0x1 ;  /* 0x0000720000857a11 */ /* 0x040fe800078008ff */
[----:B------:R-:W-:Y:S01]  /*16560*/  LEA.HI.X R134, R0, c[0x0][0x1cc], R134, 0x1, P0 ;  /* 0x0000730000867a11 */ /* 0x000fe200000f0c86 */
[----:B------:R-:W2:Y:S01]  /*16570*/  SHFL.IDX PT, R147, R133, RZ, 0x181f ;  /* 0x00181fff85937589 */ /* 0x000ea200000e0000 */
[----:B------:R-:W-:Y:S03]  /*16580*/  SHF.L.U64.HI R0, R239, 0x1, R241 ;  /* 0x00000001ef007819 */ /* 0x000fe600000102f1 */
[----:B------:R-:W1:Y:S04]  /*16590*/  SHFL.IDX PT, R148, R134, RZ, 0x181f ;  /* 0x00181fff86947589 */ /* 0x000e6800000e0000 */
[----:B------:R-:W3:Y:S04]  /*165a0*/  SHFL.IDX PT, R145, R133, 0x1, 0x181f ;  /* 0x00381f0085917f89 */ /* 0x000ee800000e0000 */
[----:B------:R-:W4:Y:S04]  /*165b0*/  SHFL.IDX PT, R146, R134, 0x1, 0x181f ;  /* 0x00381f0086927f89 */ /* 0x000f2800000e0000 */
[----:B------:R-:W5:Y:S04]  /*165c0*/  SHFL.IDX PT, R135, R133, 0x2, 0x181f ;  /* 0x00581f0085877f89 */ /* 0x000f6800000e0000 */
[----:B------:R-:W5:Y:S04]  /*165d0*/  SHFL.IDX PT, R144, R134, 0x2, 0x181f ;  /* 0x00581f0086907f89 */ /* 0x000f6800000e0000 */
[----:B------:R-:W5:Y:S01]  /*165e0*/  SHFL.IDX PT, R133, R133, 0x3, 0x181f ;  /* 0x00781f0085857f89 */ /* 0x000f6200000e0000 */
[CC--:B--2---:R-:W-:Y:S02]  /*165f0*/  IADD3 R150, P1, R147.reuse, R157.reuse, RZ ;  /* 0x0000009d93967210 */ /* 0x0c4fe40007f3e0ff */
[-C--:B------:R-:W-:Y:S01]  /*16600*/  IADD3 R152, P0, R147, R132.reuse, RZ ;  /* 0x0000008493987210 */ /* 0x080fe20007f1e0ff */
[----:B------:R-:W2:Y:S02]  /*16610*/  SHFL.IDX PT, R134, R134, 0x3, 0x181f ;  /* 0x00781f0086867f89 */ /* 0x000ea400000e0000 */
[C-C-:B-1----:R-:W-:Y:S02]  /*16620*/  IMAD.X R151, R148.reuse, 0x1, R245.reuse, P1 ;  /* 0x0000000194977824 */ /* 0x142fe400008e06f5 */
[--C-:B------:R-:W-:Y:S01]  /*16630*/  IMAD.X R153, R148, 0x1, R0.reuse, P0 ;  /* 0x0000000194997824 */ /* 0x100fe200000e0600 */
[-C--:B---3--:R-:W-:Y:S02]  /*16640*/  IADD3 R148, P1, R145, R157.reuse, RZ ;  /* 0x0000009d91947210 */ /* 0x088fe40007f3e0ff */
[----:B------:R1:W-:Y:S03]  /*16650*/  LDGSTS.E.BYPASS.LTC128B.128 [R240+0x8100], [R150.64], !P6 ;  /* 0x0810000096f07fae */ /* 0x0003e6000f101d56 */
[--C-:B----4-:R-:W-:Y:S01]  /*16660*/  IMAD.X R149, R146, 0x1, R245.reuse, P1 ;  /* 0x0000000192957824 */ /* 0x110fe200008e06f5 */
[----:B------:R3:W-:Y:S01]  /*16670*/  LDGSTS.E.BYPASS.LTC128B.128 [R240+0xc100], [R152.64], !P5 ;  /* 0x0c10000098f07fae */ /* 0x0007e2000e901d56 */
[CC--:B-----5:R-:W-:Y:S03]  /*16680*/  IADD3 R154, P2, R135.reuse, R132.reuse, RZ ;  /* 0x00000084879a7210 */ /* 0x0e0fe60007f5e0ff */
[----:B------:R4:W-:Y:S02]  /*16690*/  LDGSTS.E.BYPASS.LTC128B.128 [R240+0x9100], [R148.64], !P6 ;  /* 0x0910000094f07fae */ /* 0x0009e4000f101d56 */
[C-C-:B------:R-:W-:Y:S01]  /*166a0*/  IMAD.X R155, R144.reuse, 0x1, R0.reuse, P2 ;  /* 0x00000001909b7824 */ /* 0x140fe200010e0600 */
[-C--:B-1----:R-:W-:Y:S02]  /*166b0*/  IADD3 R150, P3, R135, R157.reuse, RZ ;  /* 0x0000009d87967210 */ /* 0x082fe40007f7e0ff */
[-C--:B---3--:R-:W-:Y:S03]  /*166c0*/  IADD3 R152, P0, R145, R132.reuse, RZ ;  /* 0x0000008491987210 */ /* 0x088fe60007f1e0ff */
[--C-:B------:R-:W-:Y:S02]  /*166d0*/  IMAD.X R151, R144, 0x1, R245.reuse, P3 ;  /* 0x0000000190977824 */ /* 0x100fe400018e06f5 */
[--C-:B------:R-:W-:Y:S01]  /*166e0*/  IMAD.X R153, R146, 0x1, R0.reuse, P0 ;  /* 0x0000000192997824 */ /* 0x100fe200000e0600 */
[C---:B------:R-:W-:Y:S02]  /*166f0*/  IADD3 R146, P1, R133.reuse, R157, RZ ;  /* 0x0000009d85927210 */ /* 0x040fe40007f3e0ff */
[----:B------:R-:W-:Y:S02]  /*16700*/  IADD3 R132, P0, R133, R132, RZ ;  /* 0x0000008485847210 */ /* 0x000fe40007f1e0ff */
[----:B------:R4:W-:Y:S01]  /*16710*/  LDGSTS.E.BYPASS.LTC128B.128 [R240+0xd100], [R152.64], !P5 ;  /* 0x0d10000098f07fae */ /* 0x0009e2000e901d56 */
[C---:B--2---:R-:W-:Y:S02]  /*16720*/  IMAD.X R147, R134.reuse, 0x1, R245, P1 ;  /* 0x0000000186937824 */ /* 0x044fe400008e06f5 */
[----:B------:R-:W-:Y:S01]  /*16730*/  IMAD.X R133, R134, 0x1, R0, P0 ;  /* 0x0000000186857824 */ /* 0x000fe200000e0600 */
[----:B------:R4:W-:Y:S04]  /*16740*/  LDGSTS.E.BYPASS.LTC128B.128 [R240+0xa100], [R150.64], !P6 ;  /* 0x0a10000096f07fae */ /* 0x0009e8000f101d56 */
[----:B------:R4:W-:Y:S04]  /*16750*/  LDGSTS.E.BYPASS.LTC128B.128 [R240+0xe100], [R154.64], !P5 ;  /* 0x0e1000009af07fae */ /* 0x0009e8000e901d56 */
[----:B------:R4:W-:Y:S04]  /*16760*/  LDGSTS.E.BYPASS.LTC128B.128 [R240+0xb100], [R146.64], !P6 ;  /* 0x0b10000092f07fae */ /* 0x0009e8000f101d56 */
[----:B------:R4:W-:Y:S01]  /*16770*/  LDGSTS.E.BYPASS.LTC128B.128 [R240+0xf100], [R132.64], !P5 ;  /* 0x0f10000084f07fae */ /* 0x0009e2000e901d56 */
[----:B------:R-:W-:-:S05]  /*16780*/  BRA `(.L_x_686) ;  /* 0x00000f9000007947 */ /* 0x000fca0003800000 */
.L_x_685:
[----:B------:R-:W2:Y:S01]  /*16790*/  LDL R186, [R1] ;  /* 0x0000000001ba7983 */ /* 0x000ea20000100800 */
        /* <DEDUP_REMOVED lines=11> */
[----:B------:R-:W3:Y:S01]  /*16850*/  LDSM.16.M88.4 R8, [R234+0x8100] ;  /* 0x00810000ea08783b */ /* 0x000ee20000000200 */
[----:B------:R-:W-:Y:S02]  /*16860*/  IADD3 R164, P0, R148, UR5, RZ ;  /* 0x0000000594a47c10 */ /* 0x000fe4000ff1e0ff */
[----:B------:R-:W-:Y:S02]  /*16870*/  IMAD R0, R237, c[0x0][0x21c], R0 ;  /* 0x00008700ed007a24 */ /* 0x000fe400078e0200 */
[----:B------:R-:W4:Y:S03]  /*16880*/  LDSM.16.M88.4 R16, [R234+0x8900] ;  /* 0x00890000ea10783b */ /* 0x000f260000000200 */
[----:B------:R-:W-:Y:S02]  /*16890*/  IADD3.X R0, R149, UR12, R0, P0, !PT ;  /* 0x0000000c95007c10 */ /* 0x000fe400087fe400 */
[----:B------:R-:W5:Y:S01]  /*168a0*/  LDSM.16.M88.4 R24, [R234+0x9100] ;  /* 0x00910000ea18783b */ /* 0x000f620000000200 */
[C---:B------:R-:W-:Y:S04]  /*168b0*/  LEA R160, P0, R164.reuse, c[0x0][0x1f8], 0x1 ;  /* 0x00007e00a4a07a11 */ /* 0x040fe800078008ff */
[----:B------:R-:W1:Y:S01]  /*168c0*/  LDSM.16.M88.4 R32, [R234+0x9900] ;  /* 0x00990000ea20783b */ /* 0x000e620000000200 */
[----:B------:R-:W-:Y:S04]  /*168d0*/  LEA.HI.X R164, R164, c[0x0][0x1fc], R0, 0x1, P0 ;  /* 0x00007f00a4a47a11 */ /* 0x000fe800000f0c00 */
[----:B------:R-:W-:Y:S05]  /*168e0*/  LDSM.16.M88.4 R40, [R234+0xa100] ;  /* 0x00a10000ea28783b */ /* 0x000fea0000000200 */
[----:B------:R-:W-:Y:S05]  /*168f0*/  LDSM.16.M88.4 R48, [R234+0xa900] ;  /* 0x00a90000ea30783b */ /* 0x000fea0000000200 */
[----:B------:R-:W-:Y:S05]  /*16900*/  LDSM.16.M88.4 R56, [R234+0xb100] ;  /* 0x00b10000ea38783b */ /* 0x000fea0000000200 */
[----:B------:R-:W-:Y:S01]  /*16910*/  LDSM.16.M88.4 R64, [R234+0xb900] ;  /* 0x00b90000ea40783b */ /* 0x000fe20000000200 */
[C---:B-1-3--:R-:W-:Y:S04]  /*16920*/  HMMA.16816.F32 R4, R136.reuse, R8, RZ ;  /* 0x000000088804723c */ /* 0x04afe800000018ff */
[----:B------:R-:W-:Y:S05]  /*16930*/  LDSM.16.M88.4 R132, [R233] ;  /* 0x00000000e984783b */ /* 0x000fea0000000200 */
[----:B------:R-:W-:Y:S01]  /*16940*/  LDSM.16.M88.4 R144, [R227] ;  /* 0x00000000e390783b */ /* 0x000fe20000000200 */
[C---:B------:R-:W-:Y:S04]  /*16950*/  HMMA.16816.F32 R8, R136.reuse, R10, RZ ;  /* 0x0000000a8808723c */ /* 0x040fe800000018ff */
[----:B------:R-:W-:Y:S04]  /*16960*/  LDSM.16.M88.4 R148, [R225] ;  /* 0x00000000e194783b */ /* 0x000fe80000000200 */
[C---:B----4-:R-:W-:Y:S01]  /*16970*/  HMMA.16816.F32 R12, R136.reuse, R16, RZ ;  /* 0x00000010880c723c */ /* 0x050fe200000018ff */
[----:B------:R-:W-:Y:S05]  /*16980*/  LDSM.16.M88.4 R152, [R224] ;  /* 0x00000000e098783b */ /* 0x000fea0000000200 */
[----:B------:R-:W-:Y:S02]  /*16990*/  LDSM.16.M88.4 R156, [R223] ;  /* 0x00000000df9c783b */ /* 0x000fe40000000200 */
[C---:B------:R-:W-:Y:S03]  /*169a0*/  HMMA.16816.F32 R16, R136.reuse, R18, RZ ;  /* 0x000000128810723c */ /* 0x040fe600000018ff */
[----:B------:R-:W1:Y:S05]  /*169b0*/  SHFL.IDX PT, R165, R160, RZ, 0x181f ;  /* 0x00181fffa0a57589 */ /* 0x000e6a00000e0000 */
[C---:B-----5:R-:W-:Y:S01]  /*169c0*/  HMMA.16816.F32 R20, R136.reuse, R24, RZ ;  /* 0x000000188814723c */ /* 0x060fe200000018ff */
[----:B------:R-:W3:Y:S05]  /*169d0*/  SHFL.IDX PT, R168, R164, RZ, 0x181f ;  /* 0x00181fffa4a87589 */ /* 0x000eea00000e0000 */
[----:B------:R-:W-:Y:S02]  /*169e0*/  SHFL.IDX PT, R0, R160, 0x1, 0x181f ;  /* 0x00381f00a0007f89 */ /* 0x000fe400000e0000 */
[C---:B------:R-:W-:Y:S03]  /*169f0*/  HMMA.16816.F32 R24, R136.reuse, R26, RZ ;  /* 0x0000001a8818723c */ /* 0x040fe600000018ff */
[----:B------:R-:W-:Y:S05]  /*16a00*/  SHFL.IDX PT, R169, R164, 0x1, 0x181f ;  /* 0x00381f00a4a97f89 */ /* 0x000fea00000e0000 */
[C---:B------:R-:W-:Y:S01]  /*16a10*/  HMMA.16816.F32 R28, R136.reuse, R32, RZ ;  /* 0x00000020881c723c */ /* 0x040fe200000018ff */
[----:B------:R-:W-:Y:S03]  /*16a20*/  SHFL.IDX PT, R170, R160, 0x2, 0x181f ;  /* 0x00581f00a0aa7f89 */ /* 0x000fe600000e0000 */
[CC--:B-1----:R-:W-:Y:S02]  /*16a30*/  IADD3 R178, P0, R165.reuse, R251.reuse, RZ ;  /* 0x000000fba5b27210 */ /* 0x0c2fe40007f1e0ff */
[----:B------:R-:W-:Y:S02]  /*16a40*/  SHFL.IDX PT, R171, R160, 0x3, 0x181f ;  /* 0x00781f00a0ab7f89 */ /* 0x000fe400000e0000 */
[C---:B------:R-:W-:Y:S01]  /*16a50*/  HMMA.16816.F32 R32, R136.reuse, R34, RZ ;  /* 0x000000228820723c */ /* 0x040fe200000018ff */
[C-C-:B---3--:R-:W-:Y:S02]  /*16a60*/  IMAD.X R179, R168.reuse, 0x1, R252.reuse, P0 ;  /* 0x00000001a8b37824 */ /* 0x148fe400000e06fc */
[----:B------:R-:W-:Y:S05]  /*16a70*/  LDSM.16.M88.4 R160, [R222] ;  /* 0x00000000dea0783b */ /* 0x000fea0000000200 */
        /* <DEDUP_REMOVED lines=11> */
[C---:B------:R-:W-:Y:S01]  /*16b30*/  HMMA.16816.F32 R12, R140.reuse, R144, R12 ;  /* 0x000000908c0c723c */ /* 0x040fe2000000180c */
[----:B------:R-:W3:Y:S05]  /*16b40*/  SHFL.IDX PT, R144, R164, 0x2, 0x181f ;  /* 0x00581f00a4907f89 */ /* 0x000eea00000e0000 */
[----:B------:R-:W-:Y:S02]  /*16b50*/  SHFL.IDX PT, R145, R164, 0x3, 0x181f ;  /* 0x00781f00a4917f89 */ /* 0x000fe400000e0000 */
[C---:B------:R-:W-:Y:S08]  /*16b60*/  HMMA.16816.F32 R16, R140.reuse, R146, R16 ;  /* 0x000000928c10723c */ /* 0x040ff00000001810 */
[C---:B-1----:R-:W-:Y:S08]  /*16b70*/  HMMA.16816.F32 R20, R140.reuse, R132, R20 ;  /* 0x000000848c14723c */ /* 0x042ff00000001814 */
[C---:B------:R-:W-:Y:S08]  /*16b80*/  HMMA.16816.F32 R24, R140.reuse, R134, R24 ;  /* 0x000000868c18723c */ /* 0x040ff00000001818 */
[C---:B------:R-:W-:Y:S08]  /*16b90*/  HMMA.16816.F32 R28, R140.reuse, R148, R28 ;  /* 0x000000948c1c723c */ /* 0x040ff0000000181c */
[C---:B------:R-:W-:Y:S08]  /*16ba0*/  HMMA.16816.F32 R32, R140.reuse, R150, R32 ;  /* 0x000000968c20723c */ /* 0x040ff00000001820 */
[C---:B------:R-:W-:Y:S08]  /*16bb0*/  HMMA.16816.F32 R36, R140.reuse, R152, R36 ;  /* 0x000000988c24723c */ /* 0x040ff00000001824 */
[C---:B------:R-:W-:Y:S08]  /*16bc0*/  HMMA.16816.F32 R40, R140.reuse, R154, R40 ;  /* 0x0000009a8c28723c */ /* 0x040ff00000001828 */
[C---:B------:R-:W-:Y:S04]  /*16bd0*/  HMMA.16816.F32 R44, R140.reuse, R156, R44 ;  /* 0x0000009c8c2c723c */ /* 0x040fe8000000182c */
[-C--:B--2---:R-:W-:Y:S04]  /*16be0*/  IADD3 R176, P1, R165, R186.reuse, RZ ;  /* 0x000000baa5b07210 */ /* 0x084fe80007f3e0ff */
[C---:B------:R-:W-:Y:S01]  /*16bf0*/  HMMA.16816.F32 R48, R140.reuse, R158, R48 ;  /* 0x0000009e8c30723c */ /* 0x040fe20000001830 */
[----:B------:R-:W1:Y:S03]  /*16c00*/  LDSM.16.M88.4 R164, [R221] ;  /* 0x00000000dda4783b */ /* 0x000e660000000200 */
[--C-:B------:R-:W-:Y:S01]  /*16c10*/  IMAD.X R177, R168, 0x1, R245.reuse, P1 ;  /* 0x00000001a8b17824 */ /* 0x100fe200008e06f5 */
[CC--:B------:R-:W-:Y:S02]  /*16c20*/  IADD3 R184, P2, R0.reuse, R186.reuse, RZ ;  /* 0x000000ba00b87210 */ /* 0x0c0fe40007f5e0ff */
[-C--:B------:R-:W-:Y:S01]  /*16c30*/  IADD3 R168, P0, R0, R251.reuse, RZ ;  /* 0x000000fb00a87210 */ /* 0x080fe20007f1e0ff */
[C---:B------:R-:W-:Y:S01]  /*16c40*/  HMMA.16816.F32 R52, R140.reuse, R160, R52 ;  /* 0x000000a08c34723c */ /* 0x040fe20000001834 */
[----:B------:R-:W-:Y:S01]  /*16c50*/  @!PT LDS RZ, [RZ] ;  /* 0x00000000fffff984 */ /* 0x000fe20000000800 */
[----:B------:R-:W-:Y:S01]  /*16c60*/  @!PT LDS RZ, [RZ] ;  /* 0x00000000fffff984 */ /* 0x000fe20000000800 */
[----:B------:R-:W-:Y:S01]  /*16c70*/  @!PT LDS RZ, [RZ] ;  /* 0x00000000fffff984 */ /* 0x000fe20000000800 */
[----:B------:R2:W-:Y:S03]  /*16c80*/  LDGSTS.E.BYPASS.LTC128B.128 [R250], [R176.64], !P6 ;  /* 0x00000000b0fa7fae */ /* 0x0005e6000f101d56 */
[C-C-:B------:R-:W-:Y:S02]  /*16c90*/  IMAD.X R185, R169.reuse, 0x1, R245.reuse, P2 ;  /* 0x00000001a9b97824 */ /* 0x140fe400010e06f5 */
[----:B------:R4:W-:Y:S01]  /*16ca0*/  LDGSTS.E.BYPASS.LTC128B.128 [R244], [R178.64], !P5 ;  /* 0x00000000b2f47fae */ /* 0x0009e2000e901d56 */
[--C-:B------:R-:W-:Y:S01]  /*16cb0*/  IMAD.X R169, R169, 0x1, R252.reuse, P0 ;  /* 0x00000001a9a97824 */ /* 0x100fe200000e06fc */
[C---:B------:R-:W-:Y:S03]  /*16cc0*/  HMMA.16816.F32 R56, R140.reuse, R162, R56 ;  /* 0x000000a28c38723c */ /* 0x040fe60000001838 */
[----:B------:R5:W-:Y:S01]  /*16cd0*/  LDGSTS.E.BYPASS.LTC128B.128 [R248], [R184.64], !P6 ;  /* 0x00000000b8f87fae */ /* 0x000be2000f101d56 */
[CC--:B------:R-:W-:Y:S02]  /*16ce0*/  IADD3 R146, P0, R170.reuse, R186.reuse, RZ ;  /* 0x000000baaa927210 */ /* 0x0c0fe40007f1e0ff */
[-C--:B------:R-:W-:Y:S02]  /*16cf0*/  IADD3 R170, P2, R170, R251.reuse, RZ ;  /* 0x000000fbaaaa7210 */ /* 0x080fe40007f5e0ff */
[----:B------:R4:W-:Y:S01]  /*16d00*/  LDGSTS.E.BYPASS.LTC128B.128 [R246], [R168.64], !P5 ;  /* 0x00000000a8f67fae */ /* 0x0009e2000e901d56 */
[C-C-:B---3--:R-:W-:Y:S05]  /*16d10*/  IMAD.X R147, R144.reuse, 0x1, R245.reuse, P0 ;  /* 0x0000000190937824 */ /* 0x148fea00000e06f5 */
[----:B------:R3:W-:Y:S01]  /*16d20*/  LDGSTS.E.BYPASS.LTC128B.128 [R249], [R146.64], !P6 ;  /* 0x0000000092f97fae */ /* 0x0007e2000f101d56 */
[----:B--2---:R-:W-:Y:S01]  /*16d30*/  IADD3 R176, P0, R171, R251, RZ ;  /* 0x000000fbabb07210 */ /* 0x004fe20007f1e0ff */
[C---:B-1----:R-:W-:Y:S04]  /*16d40*/  HMMA.16816.F32 R60, R140.reuse, R164, R60 ;  /* 0x000000a48c3c723c */ /* 0x042fe8000000183c */
[--C-:B------:R-:W-:Y:S01]  /*16d50*/  IMAD.X R177, R145, 0x1, R252.reuse, P0 ;  /* 0x0000000191b17824 */ /* 0x100fe200000e06fc */
[----:B------:R-:W-:Y:S03]  /*16d60*/  PLOP3.LUT P0, PT, PT, PT, UP0, 0x80, 0x0 ;  /* 0x000000000000781c */ /* 0x000fe60003f0f008 */
[----:B------:R-:W-:Y:S04]  /*16d70*/  HMMA.16816.F32 R64, R140, R166, R64 ;  /* 0x000000a68c40723c */ /* 0x000fe80000001840 */
[----:B----4-:R-:W-:Y:S01]  /*16d80*/  IADD3 R168, P1, R171, R186, RZ ;  /* 0x000000baaba87210 */ /* 0x010fe20007f3e0ff */
[----:B------:R-:W-:Y:S04]  /*16d90*/  IMAD.X R171, R144, 0x1, R252, P2 ;  /* 0x0000000190ab7824 */ /* 0x000fe800010e06fc */
[----:B------:R-:W-:Y:S01]  /*16da0*/  IMAD.X R169, R145, 0x1, R245, P1 ;  /* 0x0000000191a97824 */ /* 0x000fe200008e06f5 */
[----:B------:R1:W-:Y:S05]  /*16db0*/  LDGSTS.E.BYPASS.LTC128B.128 [R247], [R170.64], !P5 ;  /* 0x00000000aaf77fae */ /* 0x0003ea000e901d56 */
[----:B------:R1:W-:Y:S05]  /*16dc0*/  LDGSTS.E.BYPASS.LTC128B.128 [R250+0x3000], [R168.64], !P6 ;  /* 0x03000000a8fa7fae */ /* 0x0003ea000f101d56 */
[----:B------:R2:W-:Y:S05]  /*16dd0*/  LDGSTS.E.BYPASS.LTC128B.128 [R250+0x7000], [R176.64], !P5 ;  /* 0x07000000b0fa7fae */ /* 0x0005ea000e901d56 */
[----:B------:R-:W4:Y:S05]  /*16de0*/  LDSM.16.M88.4 R132, [R231+0x8100] ;  /* 0x00810000e784783b */ /* 0x000f2a0000000200 */
[----:B---3--:R-:W3:Y:S05]  /*16df0*/  LDSM.16.M88.4 R144, [R231+0x8900] ;  /* 0x00890000e790783b */ /* 0x008eea0000000200 */
[----:B------:R-:W3:Y:S05]  /*16e00*/  LDSM.16.M88.4 R148, [R231+0x9100] ;  /* 0x00910000e794783b */ /* 0x000eea0000000200 */
[----:B------:R-:W0:Y:S05]  /*16e10*/  LDGDEPBAR ;  /* 0x00000000000079af */ /* 0x000e2a0000000000 */
[----:B------:R-:W5:Y:S05]  /*16e20*/  LDSM.16.M88.4 R152, [R231+0x9900] ;  /* 0x00990000e798783b */ /* 0x000f6a0000000200 */
[----:B------:R-:W5:Y:S05]  /*16e30*/  LDSM.16.M88.4 R156, [R231+0xa100] ;  /* 0x00a10000e79c783b */ /* 0x000f6a0000000200 */
[----:B------:R-:W-:Y:S05]  /*16e40*/  LDSM.16.M88.4 R160, [R231+0xc900] ;  /* 0x00c90000e7a0783b */ /* 0x000fea0000000200 */
[----:B------:R-:W-:Y:S01]  /*16e50*/  LDSM.16.M88.4 R164, [R231+0xd100] ;  /* 0x00d10000e7a4783b */ /* 0x000fe20000000200 */
[C---:B----4-:R-:W-:Y:S04]  /*16e60*/  HMMA.16816.F32 R4, R172.reuse, R132, R4 ;  /* 0x00000084ac04723c */ /* 0x050fe80000001804 */
[----:B-1----:R-:W-:Y:S05]  /*16e70*/  LDSM.16.M88.4 R168, [R220+0x5000] ;  /* 0x00500000dca8783b */ /* 0x002fea0000000200 */
[----:B--2---:R-:W-:Y:S01]  /*16e80*/  LDSM.16.M88.4 R176, [R220+0x6000] ;  /* 0x00600000dcb0783b */ /* 0x004fe20000000200 */
[C---:B------:R-:W-:Y:S04]  /*16e90*/  HMMA.16816.F32 R8, R172.reuse, R134, R8 ;  /* 0x00000086ac08723c */ /* 0x040fe80000001808 */
[----:B------:R-:W1:Y:S04]  /*16ea0*/  LDSM.16.M88.4 R132, [R231+0xa900] ;  /* 0x00a90000e784783b */ /* 0x000e680000000200 */
[C---:B---3--:R-:W-:Y:S01]  /*16eb0*/  HMMA.16816.F32 R12, R172.reuse, R144, R12 ;  /* 0x00000090ac0c723c */ /* 0x048fe2000000180c */
[----:B-----5:R-:W-:Y:S05]  /*16ec0*/  LDSM.16.M88.4 R184, [R220+0x6800] ;  /* 0x00680000dcb8783b */ /* 0x020fea0000000200 */
[----:B------:R-:W-:Y:S02]  /*16ed0*/  LDSM.16.M88.4 R200, [R220+0x7000] ;  /* 0x00700000dcc8783b */ /* 0x000fe40000000200 */
[C---:B------:R-:W-:Y:S03]  /*16ee0*/  HMMA.16816.F32 R16, R172.reuse, R146, R16 ;  /* 0x00000092ac10723c */ /* 0x040fe60000001810 */
[----:B------:R-:W2:Y:S05]  /*16ef0*/  LDSM.16.M88.4 R144, [R231+0xb100] ;  /* 0x00b10000e790783b */ /* 0x000eaa0000000200 */
[C---:B------:R-:W-:Y:S01]  /*16f00*/  HMMA.16816.F32 R20, R172.reuse, R148, R20 ;  /* 0x00000094ac14723c */ /* 0x040fe20000001814 */
[----:B------:R-:W-:Y:S07]  /*16f10*/  LDSM.16.M88.4 R208, [R220+0x7800] ;  /* 0x00780000dcd0783b */ /* 0x000fee0000000200 */
[C---:B------:R-:W-:Y:S01]  /*16f20*/  HMMA.16816.F32 R24, R172.reuse, R150, R24 ;  /* 0x00000096ac18723c */ /* 0x040fe20000001818 */
[----:B------:R-:W3:Y:S07]  /*16f30*/  LDSM.16.M88.4 R148, [R231+0xb900] ;  /* 0x00b90000e794783b */ /* 0x000eee0000000200 */
[C---:B------:R-:W-:Y:S08]  /*16f40*/  HMMA.16816.F32 R28, R172.reuse, R152, R28 ;  /* 0x00000098ac1c723c */ /* 0x040ff0000000181c */
[C---:B------:R-:W-:Y:S01]  /*16f50*/  HMMA.16816.F32 R32, R172.reuse, R154, R32 ;  /* 0x0000009aac20723c */ /* 0x040fe20000001820 */
[----:B------:R-:W4:Y:S07]  /*16f60*/  LDSM.16.M88.4 R152, [R220] ;  /* 0x00000000dc98783b */ /* 0x000f2e0000000200 */
[C---:B------:R-:W-:Y:S08]  /*16f70*/  HMMA.16816.F32 R36, R172.reuse, R156, R36 ;  /* 0x0000009cac24723c */ /* 0x040ff00000001824 */
        /* <DEDUP_REMOVED lines=46> */
[----:B------:R-:W5:Y:S07]  /*17260*/  LDSM.16.M88.4 R156, [R219] ;  /* 0x00000000db9c783b */ /* 0x000f6e0000000200 */
        /* <DEDUP_REMOVED lines=10> */
[----:B------:R-:W-:Y:S01]  /*17310*/  HMMA.16816.F32 R64, R188, R154, R64 ;  /* 0x0000009abc40723c */ /* 0x000fe20000001840 */
[----:B------:R-:W4:Y:S07]  /*17320*/  LDSM.16.M88.4 R152, [R215] ;  /* 0x00000000d798783b */ /* 0x000f2e0000000200 */
        /* <DEDUP_REMOVED lines=27> */
[C---:B------:R-:W-:Y:S08]  /*174e0*/  HMMA.16816.F32 R12, R196.reuse, R160, R12 ;  /* 0x000000a0c40c723c */ /* 0x040ff0000000180c */
[C---:B------:R-:W-:Y:S01]  /*174f0*/  HMMA.16816.F32 R16, R196.reuse, R162, R16 ;  /* 0x000000a2c410723c */ /* 0x040fe20000001810 */
[----:B------:R-:W5:Y:S07]  /*17500*/  LDSM.16.M88.4 R160, [R220+0x4000] ;  /* 0x00400000dca0783b */ /* 0x000f6e0000000200 */
[C---:B------:R-:W-:Y:S08]  /*17510*/  HMMA.16816.F32 R20, R196.reuse, R164, R20 ;  /* 0x000000a4c414723c */ /* 0x040ff00000001814 */
[C---:B------:R-:W-:Y:S01]  /*17520*/  HMMA.16816.F32 R24, R196.reuse, R166, R24 ;  /* 0x000000a6c418723c */ /* 0x040fe20000001818 */
[----:B------:R-:W3:Y:S07]  /*17530*/  LDSM.16.M88.4 R164, [R220+0x4800] ;  /* 0x00480000dca4783b */ /* 0x000eee0000000200 */
[C---:B----4-:R-:W-:Y:S08]  /*17540*/  HMMA.16816.F32 R28, R196.reuse, R152, R28 ;  /* 0x00000098c41c723c */ /* 0x050ff0000000181c */
[C---:B------:R-:W-:Y:S01]  /*17550*/  HMMA.16816.F32 R32, R196.reuse, R154, R32 ;  /* 0x0000009ac420723c */ /* 0x040fe20000001820 */
[----:B------:R-:W4:Y:S01]  /*17560*/  LDSM.16.M88.4 R152, [R220+0x5800] ;  /* 0x00580000dc98783b */ /* 0x000f220000000200 */
        /* <DEDUP_REMOVED lines=10> */
[C---:B-----5:R-:W-:Y:S08]  /*17610*/  HMMA.16816.F32 R4, R204.reuse, R160, R4 ;  /* 0x000000a0cc04723c */ /* 0x060ff00000001804 */
[C---:B------:R-:W-:Y:S08]  /*17620*/  HMMA.16816.F32 R8, R204.reuse, R162, R8 ;  /* 0x000000a2cc08723c */ /* 0x040ff00000001808 */
[C---:B------:R-:W-:Y:S08]  /*17630*/  HMMA.16816.F32 R12, R204.reuse, R164, R12 ;  /* 0x000000a4cc0c723c */ /* 0x040ff0000000180c */
        /* <DEDUP_REMOVED lines=14> */
.L_x_686:
[----:B------:R-:W-:Y:S01]  /*17720*/  FMNMX.FTZ R135, R4, R3, !PT ;  /* 0x0000000304877209 */ /* 0x000fe20007810000 */
[----:B----4-:R-:W-:Y:S01]  /*17730*/  LDSM.16.MT88.4 R144, [R232+0x100] ;  /* 0x00010000e890783b */ /* 0x010fe20000004200 */
        /* <DEDUP_REMOVED lines=564> */
.L_x_684:
        /* <DEDUP_REMOVED lines=91> */
.L_x_642:
        /* <DEDUP_REMOVED lines=114> */
[----:B-1----:R-:W2:Y:S02]  /*1a750*/  @P0 LDG.E R3, [R14.64] ;  /* 0x000000160e030981 */ /* 0x002ea4000c1e1900 */
[----:B------:R-:W-:-:S03]  /*1a760*/  ULDC.64 UR4, c[0x0][0x508] ;  /* 0x0001420000047ab9 */ /* 0x000fc60000000a00 */
[----:B------:R-:W-:-:S05]  /*1a770*/  PLOP3.LUT P1, PT, PT, PT, UP0, 0x80, 0x0 ;  /* 0x000000000000781c */ /* 0x000fca0003f2f008 */
[----:B------:R-:W-:Y:S01]  /*1a780*/  @UP0 UIMAD.WIDE UR4, UR21, UR6, UR4 ;  /* 0x00000006150402a5 */ /* 0x000fe2000f8e0204 */
[----:B------:R-:W-:-:S05]  /*1a790*/  IMAD.MOV.U32 R4, RZ, RZ, c[0x0][0x388] ;  /* 0x0000e200ff047624 */ /* 0x000fca00078e00ff */
        /* <DEDUP_REMOVED lines=14> */
.L_x_689:
        /* <DEDUP_REMOVED lines=32> */
[----:B------:R-:W-:Y:S01]  /*1aa80*/  UIMAD UR10, UR9, UR6, URZ ;  /* 0x00000006090a72a4 */ /* 0x000fe2000f8e023f */
[----:B------:R-:W-:Y:S01]  /*1aa90*/  IMAD R6, R39, 0x80, R6 ;  /* 0x0000008027067824 */ /* 0x000fe200078e0206 */
[----:B------:R-:W-:Y:S01]  /*1aaa0*/  USEL UR21, UR21, URZ, !UP1 ;  /* 0x0000003f15157287 */ /* 0x000fe2000c800000 */
[----:B------:R-:W-:Y:S01]  /*1aab0*/  BSSY B0, `(.L_x_690) ;  /* 0x0000067000007945 */ /* 0x000fe20003800000 */
[----:B------:R-:W-:Y:S01]  /*1aac0*/  MOV R12, R5 ;  /* 0x00000005000c7202 */ /* 0x000fe20000000f00 */
[----:B------:R-:W-:Y:S01]  /*1aad0*/  @P1 IMAD.HI.U32 R9, R5, c[0x0][0x4ec], RZ ;  /* 0x00013b0005091a27 */ /* 0x000fe200078e00ff */
[----:B------:R-:W-:-:S02]  /*1aae0*/  UIMAD UR7, UR21, UR7, UR10 ;  /* 0x00000007150772a4 */ /* 0x000fc4000f8e020a */
[----:B------:R-:W-:Y:S02]  /*1aaf0*/  ULDC.64 UR4, c[0x0][0x3a0] ;  /* 0x0000e80000047ab9 */ /* 0x000fe40000000a00 */
[----:B------:R-:W-:Y:S01]  /*1ab00*/  @P1 SHF.R.U32.HI R12, RZ, c[0x0][0x4f0], R9 ;  /* 0x00013c00ff0c1a19 */ /* 0x000fe20000011609 */
[----:B------:R-:W-:Y:S02]  /*1ab10*/  UMOV UR10, UR18 ;  /* 0x00000012000a7c82 */ /* 0x000fe40008000000 */
[----:B------:R-:W-:Y:S01]  /*1ab20*/  UIMAD.WIDE.U32 UR10, UR21, UR6, UR10 ;  /* 0x00000006150a72a5 */ /* 0x000fe2000f8e000a */
[--C-:B------:R-:W-:Y:S01]  /*1ab30*/  SHF.R.S32.HI R9, RZ, 0x1f, R12.reuse ;  /* 0x0000001fff097819 */ /* 0x100fe2000001140c */
[----:B------:R-:W-:Y:S01]  /*1ab40*/  IMAD.MOV R11, RZ, RZ, -R12 ;  /* 0x000000ffff0b7224 */ /* 0x000fe200078e0a0c */
[----:B------:R-:W-:Y:S02]  /*1ab50*/  UIMAD.WIDE.U32 UR16, UR14, UR4, URZ ;  /* 0x000000040e1072a5 */ /* 0x000fe4000f8e003f */
[----:B------:R-:W-:Y:S01]  /*1ab60*/  UIMAD UR4, UR15, UR4, URZ ;  /* 0x000000040f0472a4 */ /* 0x000fe2000f8e023f */
[----:B------:R-:W-:Y:S01]  /*1ab70*/  IMAD R11, R11, c[0x0][0x4e8], R5 ;  /* 0x00013a000b0b7a24 */ /* 0x000fe200078e0205 */
[----:B------:R-:W-:Y:S01]  /*1ab80*/  LEA.HI R5, R2, R0, RZ, 0x6 ;  /* 0x0000000002057211 */ /* 0x000fe200078f30ff */
[----:B------:R-:W-:Y:S01]  /*1ab90*/  IMAD.U32 R2, RZ, RZ, UR7 ;  /* 0x00000007ff027e24 */ /* 0x000fe2000f8e00ff */
[----:B------:R-:W-:Y:S01]  /*1aba0*/  IADD3 R12, P0, R12, UR10, RZ ;  /* 0x0000000a0c0c7c10 */ /* 0x000fe2000ff1e0ff */
[----:B------:R-:W-:Y:S01]  /*1abb0*/  IMAD.IADD R0, R0, 0x1, -R10 ;  /* 0x0000000100007824 */ /* 0x000fe200078e0a0a */
[----:B------:R-:W-:Y:S01]  /*1abc0*/  SHF.R.S32.HI R10, RZ, 0x1f, R11 ;  /* 0x0000001fff0a7819 */ /* 0x000fe2000001140b */
[----:B------:R-:W-:Y:S01]  /*1abd0*/  UIMAD UR14, UR14, UR5, UR4 ;  /* 0x000000050e0e72a4 */ /* 0x000fe2000f8e0204 */
[----:B------:R-:W-:Y:S01]  /*1abe0*/  IADD3.X R13, R9, UR11, R2, P0, !PT ;  /* 0x0000000b090d7c10 */ /* 0x000fe200087fe402 */
[----:B------:R-:W-:Y:S01]  /*1abf0*/  IMAD R15, R0, 0x20, R3 ;  /* 0x00000020000f7824 */ /* 0x000fe200078e0203 */
[----:B------:R-:W-:Y:S01]  /*1ac00*/  ULDC.64 UR4, c[0x0][0x3e8] ;  /* 0x0000fa0000047ab9 */ /* 0x000fe20000000a00 */
[----:B------:R-:W-:Y:S01]  /*1ac10*/  IMAD R2, R10, c[0x0][0x488], RZ ;  /* 0x000122000a027a24 */ /* 0x000fe200078e02ff */
[----:B------:R-:W-:Y:S01]  /*1ac20*/  UIADD3 UR15, UR17, UR14, URZ ;  /* 0x0000000e110f7290 */ /* 0x000fe2000fffe03f */
[----:B------:R-:W-:Y:S01]  /*1ac30*/  IMAD.WIDE.U32 R12, R11, c[0x0][0x488], R12 ;  /* 0x000122000b0c7a25 */ /* 0x000fe200078e000c */
[----:B------:R-:W-:Y:S01]  /*1ac40*/  UIMAD UR8, UR8, UR4, URZ ;  /* 0x00000004080872a4 */ /* 0x000fe2000f8e023f */
[----:B------:R-:W-:Y:S01]  /*1ac50*/  SHF.L.U32 R0, R0, 0x3, RZ ;  /* 0x0000000300007819 */ /* 0x000fe200000006ff */
[----:B------:R-:W-:Y:S01]  /*1ac60*/  UMOV UR14, UR16 ;  /* 0x00000010000e7c82 */ /* 0x000fe20008000000 */
[----:B------:R-:W-:Y:S01]  /*1ac70*/  IMAD.SHL.U32 R9, R3, 0x40, RZ ;  /* 0x0000004003097824 */ /* 0x000fe200078e00ff */
[C---:B------:R-:W-:Y:S01]  /*1ac80*/  LEA R10, P0, R12.reuse, c[0x0][0x450], 0x2 ;  /* 0x000114000c0a7a11 */ /* 0x040fe200078010ff */
[----:B------:R-:W-:Y:S01]  /*1ac90*/  IMAD R11, R11, c[0x0][0x48c], R2 ;  /* 0x000123000b0b7a24 */ /* 0x000fe200078e0202 */
[----:B------:R-:W-:Y:S01]  /*1aca0*/  UIMAD UR8, UR13, UR5, UR8 ;  /* 0x000000050d0872a4 */ /* 0x000fe2000f8e0208 */
[----:B------:R-:W-:Y:S01]  /*1acb0*/  IMAD R15, R39, 0x80, R15 ;  /* 0x00000080270f7824 */ /* 0x000fe200078e020f */
[----:B------:R-:W-:Y:S01]  /*1acc0*/  LOP3.LUT R9, R9, 0x1c0, RZ, 0xc0, !PT ;  /* 0x000001c009097812 */ /* 0x000fe200078ec0ff */
[----:B------:R-:W-:Y:S01]  /*1acd0*/  IMAD.IADD R11, R13, 0x1, R11 ;  /* 0x000000010d0b7824 */ /* 0x000fe200078e020b */
[----:B------:R-:W-:Y:S01]  /*1ace0*/  UIMAD.WIDE.U32 UR14, UR13, UR4, UR14 ;  /* 0x000000040d0e72a5 */ /* 0x000fe2000f8e000e */
[----:B------:R-:W-:Y:S01]  /*1acf0*/  @P1 IMAD.HI.U32 R16, R15, c[0x0][0x4ec], RZ ;  /* 0x00013b000f101a27 */ /* 0x000fe200078e00ff */
[----:B------:R-:W-:Y:S01]  /*1ad00*/  LOP3.LUT R2, R9, 0x38, R0, 0xf8, !PT ;  /* 0x0000003809027812 */ /* 0x000fe200078ef800 */
[----:B------:R-:W-:Y:S01]  /*1ad10*/  ULDC.64 UR4, c[0x0][0x3f0] ;  /* 0x0000fc0000047ab9 */ /* 0x000fe20000000a00 */
[----:B------:R-:W-:Y:S01]  /*1ad20*/  SHF.R.U32.HI R9, RZ, 0x3, R9 ;  /* 0x00000003ff097819 */ /* 0x000fe20000011609 */
[----:B------:R-:W-:Y:S01]  /*1ad30*/  IMAD.MOV.U32 R14, RZ, RZ, R15 ;  /* 0x000000ffff0e7224 */ /* 0x000fe200078e000f */
[----:B------:R-:W-:Y:S01]  /*1ad40*/  @P1 SHF.R.U32.HI R14, RZ, c[0x0][0x4f0], R16 ;  /* 0x00013c00ff0e1a19 */ /* 0x000fe20000011610 */
[----:B------:R-:W-:Y:S01]  /*1ad50*/  UIADD3 UR15, UR15, UR8, URZ ;  /* 0x000000080f0f7290 */ /* 0x000fe2000fffe03f */
[----:B------:R-:W-:Y:S01]  /*1ad60*/  LEA.HI.X R11, R12, c[0x0][0x454], R11, 0x2, P0 ;  /* 0x000115000c0b7a11 */ /* 0x000fe200000f140b */
[----:B------:R-:W-:Y:S01]  /*1ad70*/  UIMAD UR9, UR9, UR4, URZ ;  /* 0x00000004090972a4 */ /* 0x000fe2000f8e023f */
        /* <DEDUP_REMOVED lines=58> */
.L_x_691:
[----:B------:R-:W-:Y:S05]  /*1b120*/  BSYNC B0 ;  /* 0x0000000000007941 */ /* 0x000fea0003800000 */
.L_x_690:
        /* <DEDUP_REMOVED lines=15> */
.L_x_693:
[----:B------:R-:W-:Y:S05]  /*1b220*/  BSYNC B0 ;  /* 0x0000000000007941 */ /* 0x000fea0003800000 */
.L_x_692:
        /* <DEDUP_REMOVED lines=15> */
.L_x_695:
[----:B------:R-:W-:Y:S05]  /*1b320*/  BSYNC B0 ;  /* 0x0000000000007941 */ /* 0x000fea0003800000 */
.L_x_694:
        /* <DEDUP_REMOVED lines=16> */
.L_x_688:
        /* <DEDUP_REMOVED lines=31> */
.L_x_696:
        /* <DEDUP_REMOVED lines=43> */
.L_x_698:
[----:B------:R-:W-:Y:S05]  /*1b8d0*/  BSYNC B0 ;  /* 0x0000000000007941 */ /* 0x000fea0003800000 */
.L_x_697:
        /* <DEDUP_REMOVED lines=63> */
.L_x_700:
[----:B------:R-:W-:Y:S05]  /*1bcd0*/  BSYNC B0 ;  /* 0x0000000000007941 */ /* 0x000fea0003800000 */
.L_x_699:
        /* <DEDUP_REMOVED lines=15> */
.L_x_702:
[----:B------:R-:W-:Y:S05]  /*1bdd0*/  BSYNC B0 ;  /* 0x0000000000007941 */ /* 0x000fea0003800000 */
.L_x_701:
        /* <DEDUP_REMOVED lines=15> */
.L_x_704:
[----:B------:R-:W-:Y:S05]  /*1bed0*/  BSYNC B0 ;  /* 0x0000000000007941 */ /* 0x000fea0003800000 */
.L_x_703:
        /* <DEDUP_REMOVED lines=16> */
.L_x_705:
        /* <DEDUP_REMOVED lines=10> */
.L_x_2033:


//--------------------- .text._ZN7cutlass13device_kernelIN5flash19enable_sm80_to_sm89INS1_16FlashAttnFwdSm80INS1_25CollectiveMainloopFwdSm80ILi4ELi1ELb0EN4cute5tupleIJNS5_1CILi128EEENS7_ILi64EEES8_EEELi128ENS_6half_tEfNS_4arch4Sm80ELb0ELb0ELb0ELb0ELb1ELb0ELb1ELb0EEENS1_21CollectiveEpilogueFwdINS6_IJS8_S8_S9_EEENS6_IJNS7_ILi1EEESH_SH_EEESB_SD_Li128ELb0ELb1ELb0ELb0EEENS1_19SingleTileSchedulerILb0ELb0ELb1ELi128EEEEEEEEEvNT_6ParamsE --------------------------
	.section	.text._ZN7cutlass13device_kernelIN5flash19enable_sm80_to_sm89INS1_16FlashAttnFwdSm80INS1_25CollectiveMainloopFwdSm80ILi4ELi1ELb0EN4cute5tupleIJNS5_1CILi128EEENS7_ILi64EEES8_EEELi128ENS_6half_tEfNS_4arch4Sm80ELb0ELb0ELb0ELb0ELb1ELb0ELb1ELb0EEENS1_21CollectiveEpilogueFwdINS6_IJS8_S8_S9_EEENS6_IJNS7_ILi1EEESH_SH_EEESB_SD_Li128ELb0ELb1ELb0ELb0EEENS1_19SingleTileSchedulerILb0ELb0ELb1ELi128EEEEEEEEEvNT_6ParamsE,"ax",@progbits
	.sectioninfo	@"SHI_REGISTERS=255"
	.align	128
.text._ZN7cutlass13device_kernelIN5flash19enable_sm80_to_sm89INS1_16FlashAttnFwdSm80INS1_25CollectiveMainloopFwdSm80ILi4ELi1ELb0EN4cute5tupleIJNS5_1CILi128EEENS7_ILi64EEES8_EEELi128ENS_6half_tEfNS_4arch4Sm80ELb0ELb0ELb0ELb0ELb1ELb0ELb1ELb0EEENS1_21CollectiveEpilogueFwdINS6_IJS8_S8_S9_EEENS6_IJNS7_ILi1EEESH_SH_EEESB_SD_Li128ELb0ELb1ELb0ELb0EEENS1_19SingleTileSchedulerILb0ELb0ELb1ELi128EEEEEEEEEvNT_6ParamsE:
        .type           _ZN7cutlass13device_kernelIN5flash19enable_sm80_to_sm89INS1_16FlashAttnFwdSm80INS1_25CollectiveMainloopFwdSm80ILi4ELi1ELb0EN4cute5tupleIJNS5_1CILi128EEENS7_ILi64EEES8_EEELi128ENS_6half_tEfNS_4arch4Sm80ELb0ELb0ELb0ELb0ELb1ELb0ELb1ELb0EEENS1_21CollectiveEpilogueFwdINS6_IJS8_S8_S9_EEENS6_IJNS7_ILi1EEESH_SH_EEESB_SD_Li128ELb0ELb1ELb0ELb0EEENS1_19SingleTileSchedulerILb0ELb0ELb1ELi128EEEEEEEEEvNT_6ParamsE,@function
        .size           _ZN7cutlass13device_kernelIN5flash19enable_sm80_to_sm89INS1_16FlashAttnFwdSm80INS1_25CollectiveMainloopFwdSm80ILi4ELi1ELb0EN4cute5tupleIJNS5_1CILi128EEENS7_ILi64EEES8_EEELi128ENS_6half_tEfNS_4arch4Sm80ELb0ELb0ELb0ELb0ELb1ELb0ELb1ELb0EEENS1_21CollectiveEpilogueFwdINS6_IJS8_S8_S9_EEENS6_IJNS7_ILi1EEESH_SH_EEESB_SD_Li128ELb0ELb1ELb0ELb0EEENS1_19SingleTileSchedulerILb0ELb0ELb1ELi128EEEEEEEEEvNT_6ParamsE,(.L_x_2034 - _ZN7cutlass13device_kernelIN5flash19enable_sm80_to_sm89INS1_16FlashAttnFwdSm80INS1_25CollectiveMainloopFwdSm80ILi4ELi1ELb0EN4cute5tupleIJNS5_1CILi128EEENS7_ILi64EEES8_EEELi128ENS_6half_tEfNS_4arch4Sm80ELb0ELb0ELb0ELb0ELb1ELb0ELb1ELb0EEENS1_21CollectiveEpilogueFwdINS6_IJS8_S8_S9_EEENS6_IJNS7_ILi1EEESH_SH_EEESB_SD_Li128ELb0ELb1ELb0ELb0EEENS1_19SingleTileSchedulerILb0ELb0ELb1ELi128EEEEEEEEEvNT_6ParamsE)
        .other          _ZN7cutlass13device_kernelIN5flash19enable_sm80_to_sm89INS1_16FlashAttnFwdSm80INS1_25CollectiveMainloopFwdSm80ILi4ELi1ELb0EN4cute5tupleIJNS5_1CILi128EEENS7_ILi64EEES8_EEELi128ENS_6half_tEfNS_4arch4Sm80ELb0ELb0ELb0ELb0ELb1ELb0ELb1ELb0EEENS1_21CollectiveEpilogueFwdINS6_IJS8_S8_S9_EEENS6_IJNS7_ILi1EEESH_SH_EEESB_SD_Li128ELb0ELb1ELb0ELb0EEENS1_19SingleTileSchedulerILb0ELb0ELb1ELi128EEEEEEEEEvNT_6ParamsE,@"STO_CUDA_ENTRY STV_DEFAULT"
_ZN7cutlass13device_kernelIN5flash19enable_sm80_to_sm89INS1_16FlashAttnFwdSm80INS1_25CollectiveMainloopFwdSm80ILi4ELi1ELb0EN4cute5tupleIJNS5_1CILi128EEENS7_ILi64EEES8_EEELi128ENS_6half_tEfNS_4arch4Sm80ELb0ELb0ELb0ELb0ELb1ELb0ELb1ELb0EEENS1_21CollectiveEpilogueFwdINS6_IJS8_S8_S9_EEENS6_IJNS7_ILi1EEESH_SH_EEESB_SD_Li128ELb0ELb1ELb0ELb0EEENS1_19SingleTileSchedulerILb0ELb0ELb1ELi128EEEEEEEEEvNT_6ParamsE:
[----:B------:R-:W-:-:S03]  /*0000*/  MOV R1, c[0x0][0x28] ;  /* 0x00000a0000017a02 */ /* 0x000fc60000000f00 */
[----:B------:R-:W1:Y:S01]  /*0010*/  S2UR UR11, SR_CTAID.Z ;  /* 0x00000000000b79c3 */ /* 0x000e620000002700 */
[----:B------:R-:W-:Y:S02]  /*0020*/  IADD3 R1, R1, -0x78, RZ ;  /* 0xffffff8801017810 */ /* 0x000fe40007ffe0ff */
[----:B-1----:R-:W-:-:S13]  /*0030*/  ISETP.LE.AND P0, PT, RZ, UR11, PT ;  /* 0x0000000bff007c0c */ /* 0x002fda000bf03270 */
[----:B------:R-:W-:Y:S05]  /*0040*/  @!P0 EXIT ;  /* 0x000000000000894d */ /* 0x000fea0003800000 */
[----:B------:R-:W-:Y:S02]  /*0050*/  ULDC.64 UR6, c[0x0][0x370] ;  /* 0x0000dc0000067ab9 */ /* 0x000fe40000000a00 */
[----:B------:R-:W-:Y:S02]  /*0060*/  ULDC.64 UR4, c[0x0][0x340] ;  /* 0x0000d00000047ab9 */ /* 0x000fe40000000a00 */
[----:B------:R-:W-:Y:S02]  /*0070*/  UISETP.NE.U32.AND UP1, UPT, URZ, UR6, UPT ;  /* 0x000000063f00728c */ /* 0x000fe4000bf25070 */
[----:B------:R-:W-:Y:S02]  /*0080*/  UISETP.NE.U32.AND UP0, UPT, URZ, UR4, UPT ;  /* 0x000000043f00728c */ /* 0x000fe4000bf05070 */
[----:B------:R-:W-:Y:S02]  /*0090*/  UISETP.NE.AND.EX UP1, UPT, URZ, UR7, UPT, UP1 ;  /* 0x000000073f00728c */ /* 0x000fe4000bf25310 */
[----:B------:R-:W-:-:S02]  /*00a0*/  UISETP.NE.AND.EX UP0, UPT, URZ, UR5, UPT, UP0 ;  /* 0x000000053f00728c */ /* 0x000fc4000bf05300 */
[----:B------:R-:W-:Y:S02]  /*00b0*/  ULDC.64 UR8, c[0x0][0x370] ;  /* 0x0000dc0000087ab9 */ /* 0x000fe40000000a00 */
[----:B------:R-:W-:Y:S01]  /*00c0*/  ULDC.64 UR6, c[0x0][0x340] ;  /* 0x0000d00000067ab9 */ /* 0x000fe20000000a00 */
[----:B------:R-:W-:Y:S01]  /*00d0*/  PLOP3.LUT P4, PT, PT, PT, UP1, 0x80, 0x0 ;  /* 0x000000000000781c */ /* 0x000fe20003f8f018 */
[----:B------:R-:W-:Y:S01]  /*00e0*/  ULDC.64 UR12, c[0x0][0x118] ;  /* 0x00004600000c7ab9 */ /* 0x000fe20000000a00 */
[----:B------:R-:W-:Y:S02]  /*00f0*/  PLOP3.LUT P2, PT, PT, PT, UP0, 0x80, 0x0 ;  /* 0x000000000000781c */ /* 0x000fe40003f4f008 */
[----:B------:R-:W-:Y:S02]  /*0100*/  @UP1 UMOV UR5, 0x4 ;  /* 0x0000000400051882 */ /* 0x000fe40000000000 */
[----:B------:R-:W-:Y:S02]  /*0110*/  @UP0 UMOV UR4, 0x4 ;  /* 0x0000000400040882 */ /* 0x000fe40000000000 */
[----:B------:R-:W-:-:S02]  /*0120*/  @UP1 UIMAD.WIDE UR8, UR11, UR5, UR8 ;  /* 0x000000050b0812a5 */ /* 0x000fc4000f8e0208 */
[----:B------:R-:W-:-:S04]  /*0130*/  @UP0 UIMAD.WIDE UR4, UR11, UR4, UR6 ;  /* 0x000000040b0402a5 */ /* 0x000fc8000f8e0206 */
[----:B------:R-:W-:Y:S02]  /*0140*/  IMAD.U32 R4, RZ, RZ, UR8 ;  /* 0x00000008ff047e24 */ /* 0x000fe4000f8e00ff */
[----:B------:R-:W-:Y:S02]  /*0150*/  IMAD.U32 R2, RZ, RZ, UR4 ;  /* 0x00000004ff027e24 */ /* 0x000fe4000f8e00ff */
[----:B------:R-:W-:Y:S02]  /*0160*/  IMAD.U32 R3, RZ, RZ, UR5 ;  /* 0x00000005ff037e24 */ /* 0x000fe4000f8e00ff */
[----:B------:R-:W-:Y:S01]  /*0170*/  IMAD.U32 R5, RZ, RZ, UR9 ;  /* 0x00000009ff057e24 */ /* 0x000fe2000f8e00ff */
[----:B------:R-:W1:Y:S01]  /*0180*/  S2R R156, SR_TID.X ;  /* 0x00000000009c7919 */ /* 0x000e620000002100 */
[----:B------:R-:W2:Y:S03]  /*0190*/  S2UR UR8, SR_CTAID.Y ;  /* 0x00000000000879c3 */ /* 0x000ea60000002600 */
[----:B------:R-:W3:Y:S01]  /*01a0*/  S2R R6, SR_CTAID.X ;  /* 0x0000000000067919 */ /* 0x000ee20000002500 */
[----:B------:R-:W-:Y:S01]  /*01b0*/  IMAD.MOV.U32 R17, RZ, RZ, c[0x0][0x2c4] ;  /* 0x0000b100ff117624 */ /* 0x000fe200078e00ff */
[----:B------:R-:W-:-:S02]  /*01c0*/  ULDC.64 UR4, c[0x0][0x1b8] ;  /* 0x00006e0000047ab9 */ /* 0x000fc40000000a00 */
[----:B------:R4:W5:Y:S02]  /*01d0*/  @P2 LDG.E R8, [R2.64] ;  /* 0x0000000c02082981 */ /* 0x000964000c1e1900 */
[----:B------:R-:W-:Y:S02]  /*01e0*/  ISETP.NE.AND P0, PT, R17, 0x1, PT ;  /* 0x000000011100780c */ /* 0x000fe40003f05270 */
[----:B------:R3:W5:Y:S01]  /*01f0*/  @P4 LDG.E R9, [R4.64] ;  /* 0x0000000c04094981 */ /* 0x000762000c1e1900 */
[----:B-1----:R-:W-:Y:S01]  /*0200*/  SHF.R.S32.HI R25, RZ, 0x1f, R156 ;  /* 0x0000001fff197819 */ /* 0x002fe2000001149c */
[----:B--2---:R-:W-:-:S03]  /*0210*/  USHF.R.S32.HI UR6, URZ, 0x1f, UR8 ;  /* 0x0000001f3f067899 */ /* 0x004fc60008011408 */
[----:B----4-:R-:W-:-:S04]  /*0220*/  LEA.HI R2, R25, R156, RZ, 0x3 ;  /* 0x0000009c19027211 */ /* 0x010fc800078f18ff */
[----:B------:R-:W-:Y:S02]  /*0230*/  LOP3.LUT R0, R2, 0xfffffff8, RZ, 0xc0, !PT ;  /* 0xfffffff802007812 */ /* 0x000fe400078ec0ff */
[----:B------:R-:W-:-:S03]  /*0240*/  SHF.R.S32.HI R18, RZ, 0x3, R2 ;  /* 0x00000003ff127819 */ /* 0x000fc60000011402 */
[----:B------:R-:W-:Y:S01]  /*0250*/  IMAD.IADD R21, R156, 0x1, -R0 ;  /* 0x000000019c157824 */ /* 0x000fe200078e0a00 */
[----:B------:R-:W-:-:S03]  /*0260*/  UIMAD UR7, UR6, UR4, URZ ;  /* 0x00000004060772a4 */ /* 0x000fc6000f8e023f */
[----:B------:R-:W-:Y:S01]  /*0270*/  IMAD R161, R21, 0x10, R18 ;  /* 0x0000001015a17824 */ /* 0x000fe200078e0212 */
[----:B------:R-:W-:Y:S02]  /*0280*/  UIMAD.WIDE.U32 UR14, UR8, UR4, URZ ;  /* 0x00000004080e72a5 */ /* 0x000fe4000f8e003f */
[----:B------:R-:W-:Y:S01]  /*0290*/  UIMAD UR7, UR8, UR5, UR7 ;  /* 0x00000005080772a4 */ /* 0x000fe2000f8e0207 */
[----:B---3--:R-:W-:Y:S01]  /*02a0*/  IMAD R7, R6, 0x80, R161 ;  /* 0x0000008006077824 */ /* 0x008fe200078e02a1 */
[----:B------:R-:W-:Y:S02]  /*02b0*/  USHF.R.S32.HI UR9, URZ, 0x1f, UR11 ;  /* 0x0000001f3f097899 */ /* 0x000fe4000801140b */
[----:B------:R-:W-:Y:S01]  /*02c0*/  ULDC.64 UR4, c[0x0][0x1c0] ;  /* 0x0000700000047ab9 */ /* 0x000fe20000000a00 */
[----:B------:R-:W-:Y:S01]  /*02d0*/  @P0 IMAD.HI.U32 R0, R7, c[0x0][0x2c8], RZ ;  /* 0x0000b20007000a27 */ /* 0x000fe200078e00ff */
[----:B------:R-:W-:Y:S02]  /*02e0*/  UIADD3 UR15, UR15, UR7, URZ ;  /* 0x000000070f0f7290 */ /* 0x000fe4000fffe03f */
[----:B------:R-:W-:Y:S01]  /*02f0*/  UIMAD UR9, UR9, UR4, URZ ;  /* 0x00000004090972a4 */ /* 0x000fe2000f8e023f */
[----:B------:R-:W-:Y:S01]  /*0300*/  IMAD.MOV.U32 R4, RZ, RZ, R7 ;  /* 0x000000ffff047224 */ /* 0x000fe200078e0007 */
[----:B------:R-:W-:-:S02]  /*0310*/  UIMAD.WIDE.U32 UR14, UR11, UR4, UR14 ;  /* 0x000000040b0e72a5 */ /* 0x000fc4000f8e000e */
[----:B------:R-:W-:Y:S01]  /*0320*/  UIMAD UR5, UR11, UR5, UR9 ;  /* 0x000000050b0572a4 */ /* 0x000fe2000f8e0209 */
[----:B------:R-:W-:-:S03]  /*0330*/  @P0 SHF.R.U32.HI R4, RZ, c[0x0][0x2cc], R0 ;  /* 0x0000b300ff040a19 */ /* 0x000fc60000011600 */
[----:B------:R-:W-:Y:S01]  /*0340*/  UIADD3 UR5, UR15, UR5, URZ ;  /* 0x000000050f057290 */ /* 0x000fe2000fffe03f */
[--C-:B------:R-:W-:Y:S01]  /*0350*/  SHF.R.S32.HI R0, RZ, 0x1f, R4.reuse ;  /* 0x0000001fff007819 */ /* 0x100fe20000011404 */
[----:B------:R-:W-:Y:S02]  /*0360*/  IMAD.U32 R3, RZ, RZ, UR15 ;  /* 0x0000000fff037e24 */ /* 0x000fe4000f8e00ff */
[----:B------:R-:W-:Y:S02]  /*0370*/  IMAD.U32 R2, RZ, RZ, UR14 ;  /* 0x0000000eff027e24 */ /* 0x000fe4000f8e00ff */
[----:B------:R-:W-:Y:S02]  /*0380*/  IMAD.U32 R3, RZ, RZ, UR5 ;  /* 0x00000005ff037e24 */ /* 0x000fe4000f8e00ff */
[----:B------:R-:W-:Y:S02]  /*0390*/  IMAD R0, R0, c[0x0][0x1b0], RZ ;  /* 0x00006c0000007a24 */ /* 0x000fe400078e02ff */
[----:B------:R-:W-:-:S02]  /*03a0*/  IMAD.MOV R5, RZ, RZ, -R4 ;  /* 0x000000ffff057224 */ /* 0x000fc400078e0a04 */
[----:B------:R-:W-:-:S04]  /*03b0*/  IMAD.WIDE.U32 R2, R4, c[0x0][0x1b0], R2 ;  /* 0x00006c0004027a25 */ /* 0x000fc800078e0002 */
[----:B------:R-:W-:Y:S02]  /*03c0*/  IMAD R4, R4, c[0x0][0x1b4], R0 ;  /* 0x00006d0004047a24 */ /* 0x000fe400078e0200 */
[----:B------:R-:W-:Y:S02]  /*03d0*/  IMAD R0, R5, c[0x0][0x2c4], R7 ;  /* 0x0000b10005007a24 */ /* 0x000fe400078e0207 */
[----:B------:R-:W-:-:S03]  /*03e0*/  IMAD.IADD R3, R3, 0x1, R4 ;  /* 0x0000000103037824 */ /* 0x000fc600078e0204 */
[----:B------:R-:W-:Y:S01]  /*03f0*/  SHF.R.S32.HI R4, RZ, 0x1f, R0 ;  /* 0x0000001fff047819 */ /* 0x000fe20000011400 */
[----:B------:R-:W-:-:S04]  /*0400*/  IMAD.MOV.U32 R162, RZ, RZ, c[0x0][0x2b8] ;  /* 0x0000ae00ffa27624 */ /* 0x000fc800078e00ff */
[----:B------:R-:W-:Y:S02]  /*0410*/  IMAD R4, R4, c[0x0][0x1a8], RZ ;  /* 0x00006a0004047a24 */ /* 0x000fe400078e02ff */
[----:B------:R-:W-:Y:S02]  /*0420*/  IMAD R19, R6, 0x80, R18 ;  /* 0x0000008006137824 */ /* 0x000fe400078e0212 */
[C---:B------:R-:W-:Y:S02]  /*0430*/  IMAD R4, R0.reuse, c[0x0][0x1ac], R4 ;  /* 0x00006b0000047a24 */ /* 0x040fe400078e0204 */
[----:B------:R-:W-:Y:S01]  /*0440*/  IMAD.WIDE.U32 R2, R0, c[0x0][0x1a8], R2 ;  /* 0x00006a0000027a25 */ /* 0x000fe200078e0002 */
[----:B------:R-:W-:-:S03]  /*0450*/  ISETP.NE.AND P1, PT, R162, 0x1, PT ;  /* 0x00000001a200780c */ /* 0x000fc60003f25270 */
[----:B------:R-:W-:Y:S01]  /*0460*/  IMAD.SHL.U32 R6, R18, 0x40, RZ ;  /* 0x0000004012067824 */ /* 0x000fe200078e00ff */
[----:B------:R-:W-:Y:S01]  /*0470*/  IADD3 R5, R19, 0x10, RZ ;  /* 0x0000001013057810 */ /* 0x000fe20007ffe0ff */
[----:B------:R-:W-:Y:S01]  /*0480*/  IMAD R17, R17, c[0x0][0x168], RZ ;  /* 0x00005a0011117a24 */ /* 0x000fe200078e02ff */
[----:B------:R-:W-:Y:S01]  /*0490*/  LEA R15, P1, R2, c[0x0][0x160], 0x1 ;  /* 0x00005800020f7a11 */ /* 0x000fe200078208ff */
[----:B------:R-:W-:Y:S01]  /*04a0*/  IMAD.IADD R3, R3, 0x1, R4 ;  /* 0x0000000103037824 */ /* 0x000fe200078e0204 */
[----:B------:R-:W-:Y:S01]  /*04b0*/  LOP3.LUT R0, R6, 0x1c0, RZ, 0xc0, !PT ;  /* 0x000001c006007812 */ /* 0x000fe200078ec0ff */
[----:B------:R-:W-:Y:S01]  /*04c0*/  IMAD.SHL.U32 R159, R21, 0x8, RZ ;  /* 0x00000008159f7824 */ /* 0x000fe200078e00ff */
[----:B------:R-:W-:Y:S02]  /*04d0*/  ISETP.GE.AND P0, PT, R5, R17, PT ;  /* 0x000000110500720c */ /* 0x000fe40003f06270 */
[----:B------:R-:W-:Y:S02]  /*04e0*/  LEA.HI.X R14, R2, c[0x0][0x164], R3, 0x1, P1 ;  /* 0x00005900020e7a11 */ /* 0x000fe400008f0c03 */
[----:B------:R-:W-:-:S02]  /*04f0*/  IADD3 R5, R19, 0x20, RZ ;  /* 0x0000002013057810 */ /* 0x000fc40007ffe0ff */
[----:B------:R-:W-:Y:S02]  /*0500*/  SHF.R.U32.HI R2, RZ, 0x3, R0 ;  /* 0x00000003ff027819 */ /* 0x000fe40000011600 */
[----:B------:R-:W-:Y:S02]  /*0510*/  LOP3.LUT R0, R0, 0x38, R159, 0xf8, !PT ;  /* 0x0000003800007812 */ /* 0x000fe400078ef89f */
[-C--:B------:R-:W-:Y:S01]  /*0520*/  ISETP.GE.AND P1, PT, R19, R17.reuse, PT ;  /* 0x000000111300720c */ /* 0x080fe20003f26270 */
[----:B------:R-:W-:Y:S01]  /*0530*/  SHFL.IDX PT, R4, R15, RZ, 0x181f ;  /* 0x00181fff0f047589 */ /* 0x000fe200000e0000 */
[----:B------:R-:W-:Y:S02]  /*0540*/  ISETP.GE.AND P3, PT, R5, R17, PT ;  /* 0x000000110500720c */ /* 0x000fe40003f66270 */
[----:B------:R-:W-:Y:S01]  /*0550*/  LOP3.LUT R6, R0, R2, RZ, 0x3c, !PT ;  /* 0x0000000200067212 */ /* 0x000fe200078e3cff */
[----:B------:R-:W1:Y:S01]  /*0560*/  SHFL.IDX PT, R5, R14, RZ, 0x181f ;  /* 0x00181fff0e057589 */ /* 0x000e6200000e0000 */
[----:B------:R-:W-:-:S03]  /*0570*/  LEA.HI R0, R25, R156, RZ, 0x6 ;  /* 0x0000009c19007211 */ /* 0x000fc600078f30ff */
[----:B------:R-:W-:Y:S02]  /*0580*/  SHFL.IDX PT, R2, R15, 0x1, 0x181f ;  /* 0x00381f000f027f89 */ /* 0x000fe400000e0000 */
[----:B------:R-:W-:Y:S02]  /*0590*/  IMAD.SHL.U32 R0, R0, 0x8, RZ ;  /* 0x0000000800007824 */ /* 0x000fe400078e00ff */
[----:B------:R-:W2:Y:S01]  /*05a0*/  SHFL.IDX PT, R3, R14, 0x1, 0x181f ;  /* 0x00381f000e037f89 */ /* 0x000ea200000e0000 */
[----:B------:R-:W-:Y:S02]  /*05b0*/  IADD3 R160, R159, 0x40, RZ ;  /* 0x000000409fa07810 */ /* 0x000fe40007ffe0ff */
[----:B------:R-:W-:Y:S02]  /*05c0*/  LOP3.LUT R158, R6, 0xfffffe00, R0, 0xf8, !PT ;  /* 0xfffffe00069e7812 */ /* 0x000fe400078ef800 */
[----:B------:R-:W-:-:S04]  /*05d0*/  @!P1 SHF.R.S32.HI R0, RZ, 0x1f, R160 ;  /* 0x0000001fff009819 */ /* 0x000fc800000114a0 */
[-C--:B------:R-:W-:Y:S01]  /*05e0*/  @!P1 LEA.HI R0, R0, R160.reuse, RZ, 0x3 ;  /* 0x000000a000009211 */ /* 0x080fe200078f18ff */
[----:B------:R-:W-:Y:S01]  /*05f0*/  UMOV UR10, URZ ;  /* 0x0000003f000a7c82 */ /* 0x000fe20008000000 */
[----:B------:R-:W-:Y:S02]  /*0600*/  @!P0 SHF.R.S32.HI R6, RZ, 0x1f, R160 ;  /* 0x0000001fff068819 */ /* 0x000fe400000114a0 */
[----:B------:R-:W-:Y:S01]  /*0610*/  ISETP.GE.AND P6, PT, R160, c[0x0][0x198], PT ;  /* 0x00006600a0007a0c */ /* 0x000fe20003fc6270 */
[----:B------:R-:W-:Y:S01]  /*0620*/  STL [R1+0x24], R161 ;  /* 0x000024a101007387 */ /* 0x000fe20000100800 */
[----:B------:R-:W-:Y:S02]  /*0630*/  @!P1 LOP3.LUT R0, R0, 0xfffffff8, RZ, 0xc0, !PT ;  /* 0xfffffff800009812 */ /* 0x000fe400078ec0ff */
[----:B------:R-:W-:Y:S01]  /*0640*/  @!P0 LEA.HI R6, R6, R160, RZ, 0x3 ;  /* 0x000000a006068211 */ /* 0x000fe200078f18ff */
[----:B------:R3:W-:Y:S01]  /*0650*/  STL [R1+0x40], R7 ;  /* 0x0000400701007387 */ /* 0x0007e20000100800 */
[----:B------:R-:W-:-:S02]  /*0660*/  @!P1 IMAD.SHL.U32 R12, R158, 0x2, RZ ;  /* 0x000000029e0c9824 */ /* 0x000fc400078e00ff */
[----:B-1----:R-:W-:Y:S01]  /*0670*/  @!P1 IMAD.WIDE R10, R0, 0x2, R4 ;  /* 0x00000002000a9825 */ /* 0x002fe200078e0204 */
[----:B------:R-:W-:-:S03]  /*0680*/  @!P0 LOP3.LUT R0, R6, 0xfffffff8, RZ, 0xc0, !PT ;  /* 0xfffffff806008812 */ /* 0x000fc600078ec0ff */
[----:B------:R-:W-:-:S04]  /*0690*/  @!P1 IMAD.WIDE R4, R159, 0x2, R4 ;  /* 0x000000029f049825 */ /* 0x000fc800078e0204 */
[----:B------:R-:W-:Y:S01]  /*06a0*/  @!P0 IMAD.SHL.U32 R13, R158, 0x2, RZ ;  /* 0x000000029e0d8824 */ /* 0x000fe200078e00ff */
[----:B---3--:R-:W-:-:S04]  /*06b0*/  IADD3 R7, R19, 0x30, RZ ;  /* 0x0000003013077810 */ /* 0x008fc80007ffe0ff */
[----:B------:R-:W-:Y:S01]  /*06c0*/  ISETP.GE.AND P5, PT, R7, R17, PT ;  /* 0x000000110700720c */ /* 0x000fe20003fa6270 */
[----:B--2---:R-:W-:-:S04]  /*06d0*/  @!P0 IMAD.WIDE R6, R159, 0x2, R2 ;  /* 0x000000029f068825 */ /* 0x004fc800078e0202 */
[----:B------:R-:W-:Y:S01]  /*06e0*/  @!P0 IMAD.WIDE R2, R0, 0x2, R2 ;  /* 0x0000000200028825 */ /* 0x000fe200078e0202 */
[----:B------:R-:W-:-:S04]  /*06f0*/  @!P3 SHF.R.S32.HI R0, RZ, 0x1f, R160 ;  /* 0x0000001fff00b819 */ /* 0x000fc800000114a0 */
[----:B------:R-:W-:Y:S02]  /*0700*/  @!P3 LEA.HI R0, R0, R160, RZ, 0x3 ;  /* 0x000000a00000b211 */ /* 0x000fe400078f18ff */
[----:B------:R-:W-:Y:S02]  /*0710*/  IADD3 R16, R19, 0x40, RZ ;  /* 0x0000004013107810 */ /* 0x000fe40007ffe0ff */
[----:B------:R-:W-:Y:S01]  /*0720*/  @!P3 LOP3.LUT R0, R0, 0xfffffff8, RZ, 0xc0, !PT ;  /* 0xfffffff80000b812 */ /* 0x000fe200078ec0ff */
[----:B------:R-:W-:Y:S02]  /*0730*/  ULDC UR4, c[0x0][0x2ac] ;  /* 0x0000ab0000047ab9 */ /* 0x000fe40000000800 */
[----:B------:R-:W-:Y:S02]  /*0740*/  ULDC UR7, c[0x0][0x1d0] ;  /* 0x0000740000077ab9 */ /* 0x000fe40000000800 */
[----:B------:R-:W-:-:S04]  /*0750*/  UIMAD UR7, UR4, UR7, 0x3f ;  /* 0x0000003f040774a4 */ /* 0x000fc8000f8e0207 */
[----:B------:R-:W-:-:S04]  /*0760*/  USHF.R.S32.HI UR5, URZ, 0x1f, UR7 ;  /* 0x0000001f3f057899 */ /* 0x000fc80008011407 */
[----:B------:R-:W-:-:S04]  /*0770*/  ULEA.HI UR7, UR5, UR7, URZ, 0x6 ;  /* 0x0000000705077291 */ /* 0x000fc8000f8f303f */
[----:B------:R-:W-:Y:S02]  /*0780*/  USHF.R.S32.HI UR7, URZ, 0x6, UR7 ;  /* 0x000000063f077899 */ /* 0x000fe40008011407 */
[----:B------:R-:W-:Y:S02]  /*0790*/  ULDC UR9, c[0x0][0x1d0] ;  /* 0x0000740000097ab9 */ /* 0x000fe40000000800 */
[----:B------:R-:W-:-:S03]  /*07a0*/  UIMAD UR9, UR4, UR9, URZ ;  /* 0x00000009040972a4 */ /* 0x000fc6000f8e023f */
[----:B------:R-:W-:Y:S01]  /*07b0*/  ULDC.64 UR4, c[0x0][0x2b0] ;  /* 0x0000ac0000047ab9 */ /* 0x000fe20000000a00 */
[----:B-----5:R1:W2:Y:S01]  /*07c0*/  @P2 R2UR UR16, R8 ;  /* 0x00000000081023c2 */ /* 0x0202a200000e0000 */
[----:B------:R-:W-:-:S07]  /*07d0*/  ISETP.GE.AND P2, PT, R159, c[0x0][0x198], PT ;  /* 0x000066009f007a0c */ /* 0x000fce0003f46270 */
[----:B------:R3:W4:Y:S06]  /*07e0*/  @P4 R2UR UR10, R9 ;  /* 0x00000000090a43c2 */ /* 0x00072c00000e0000 */
[----:B------:R5:W-:Y:S04]  /*07f0*/  @!P1 LDGSTS.E.BYPASS.LTC128B.128 [R12+0x8100], [R4.64], !P2 ;  /* 0x08100000040c9fae */ /* 0x000be8000d101d4c */
[----:B------:R2:W-:Y:S04]  /*0800*/  @!P1 LDGSTS.E.BYPASS.LTC128B.128 [R12+0xc100], [R10.64], !P6 ;  /* 0x0c1000000a0c9fae */ /* 0x0005e8000f101d4c */
[----:B------:R2:W-:Y:S04]  /*0810*/  @!P0 LDGSTS.E.BYPASS.LTC128B.128 [R13+0x8900], [R6.64], !P2 ;  /* 0x08900000060d8fae */ /* 0x0005e8000d101d4c */
[----:B-1----:R-:W-:Y:S04]  /*0820*/  SHFL.IDX PT, R8, R15, 0x2, 0x181f ;  /* 0x00581f000f087f89 */ /* 0x002fe800000e0000 */
[----:B------:R1:W-:Y:S04]  /*0830*/  @!P0 LDGSTS.E.BYPASS.LTC128B.128 [R13+0xc900], [R2.64], !P6 ;  /* 0x0c900000020d8fae */ /* 0x0003e8000f101d4c */
[----:B---3--:R-:W3:Y:S01]  /*0840*/  SHFL.IDX PT, R9, R14, 0x2, 0x181f ;  /* 0x00581f000e097f89 */ /* 0x008ee200000e0000 */
[----:B------:R-:W-:-:S03]  /*0850*/  ISETP.GE.AND P0, PT, R159, c[0x0][0x198], PT ;  /* 0x000066009f007a0c */ /* 0x000fc60003f06270 */
[----:B--2---:R-:W-:Y:S04]  /*0860*/  SHFL.IDX PT, R6, R15, 0x3, 0x181f ;  /* 0x00781f000f067f89 */ /* 0x004fe800000e0000 */
[----:B------:R-:W2:Y:S01]  /*0870*/  SHFL.IDX PT, R7, R14, 0x3, 0x181f ;  /* 0x00781f000e077f89 */ /* 0x000ea200000e0000 */
[----:B-----5:R-:W-:Y:S02]  /*0880*/  IADD3 R5, R19, 0x50, RZ ;  /* 0x0000005013057810 */ /* 0x020fe40007ffe0ff */
[----:B------:R-:W-:Y:S01]  /*0890*/  @!P5 SHF.R.S32.HI R4, RZ, 0x1f, R160 ;  /* 0x0000001fff04d819 */ /* 0x000fe200000114a0 */
[----:B-1----:R-:W-:Y:S02]  /*08a0*/  @!P3 IMAD.SHL.U32 R13, R158, 0x2, RZ ;  /* 0x000000029e0db824 */ /* 0x002fe400078e00ff */
[----:B---3--:R-:W-:Y:S01]  /*08b0*/  @!P3 IMAD.WIDE R2, R159, 0x2, R8 ;  /* 0x000000029f02b825 */ /* 0x008fe200078e0208 */
[----:B------:R-:W-:-:S03]  /*08c0*/  ISETP.GE.AND P4, PT, R16, R17, PT ;  /* 0x000000111000720c */ /* 0x000fc60003f86270 */
[----:B------:R-:W-:Y:S01]  /*08d0*/  @!P3 IMAD.WIDE R10, R0, 0x2, R8 ;  /* 0x00000002000ab825 */ /* 0x000fe200078e0208 */
[----:B------:R-:W-:Y:S01]  /*08e0*/  @!P5 LEA.HI R0, R4, R160, RZ, 0x3 ;  /* 0x000000a00400d211 */ /* 0x000fe200078f18ff */
[----:B------:R1:W-:Y:S01]  /*08f0*/  @!P3 LDGSTS.E.BYPASS.LTC128B.128 [R13+0x9100], [R2.64], !P0 ;  /* 0x09100000020dbfae */ /* 0x0003e2000c101d4c */
[----:B------:R-:W-:-:S03]  /*0900*/  ISETP.GE.AND P2, PT, R5, R17, PT ;  /* 0x000000110500720c */ /* 0x000fc60003f46270 */
[----:B------:R-:W-:Y:S01]  /*0910*/  SHFL.IDX PT, R4, R15, 0x4, 0x181f ;  /* 0x00981f000f047f89 */ /* 0x000fe200000e0000 */
[----:B------:R-:W-:-:S03]  /*0920*/  @!P5 LOP3.LUT R12, R0, 0xfffffff8, RZ, 0xc0, !PT ;  /* 0xfffffff8000cd812 */ /* 0x000fc600078ec0ff */
[----:B------:R-:W3:Y:S01]  /*0930*/  SHFL.IDX PT, R5, R14, 0x4, 0x181f ;  /* 0x00981f000e057f89 */ /* 0x000ee200000e0000 */
[----:B------:R-:W-:Y:S02]  /*0940*/  @!P5 IMAD.SHL.U32 R0, R158, 0x2, RZ ;  /* 0x000000029e00d824 */ /* 0x000fe400078e00ff */
[C-C-:B--2---:R-:W-:Y:S01]  /*0950*/  @!P5 IMAD.WIDE R8, R159.reuse, 0x2, R6.reuse ;  /* 0x000000029f08d825 */ /* 0x144fe200078e0206 */
[----:B------:R2:W-:Y:S03]  /*0960*/  @!P3 LDGSTS.E.BYPASS.LTC128B.128 [R13+0xd100], [R10.64], !P6 ;  /* 0x0d1000000a0dbfae */ /* 0x0005e6000f101d4c */
[----:B------:R-:W-:Y:S01]  /*0970*/  @!P5 IMAD.WIDE R6, R12, 0x2, R6 ;  /* 0x000000020c06d825 */ /* 0x000fe200078e0206 */
[----:B------:R5:W-:Y:S04]  /*0980*/  @!P5 LDGSTS.E.BYPASS.LTC128B.128 [R0+0x9900], [R8.64], !P0 ;  /* 0x099000000800dfae */ /* 0x000be8000c101d4c */
[----:B------:R2:W-:Y:S04]  /*0990*/  @!P5 LDGSTS.E.BYPASS.LTC128B.128 [R0+0xd900], [R6.64], !P6 ;  /* 0x0d9000000600dfae */ /* 0x0005e8000f101d4c */
[----:B-1----:R-:W-:Y:S04]  /*09a0*/  SHFL.IDX PT, R2, R15, 0x5, 0x181f ;  /* 0x00b81f000f027f89 */ /* 0x002fe800000e0000 */
[----:B------:R-:W1:Y:S01]  /*09b0*/  SHFL.IDX PT, R3, R14, 0x5, 0x181f ;  /* 0x00b81f000e037f89 */ /* 0x000e6200000e0000 */
[----:B------:R-:W-:-:S02]  /*09c0*/  ISETP.GE.AND P5, PT, R159, c[0x0][0x198], PT ;  /* 0x000066009f007a0c */ /* 0x000fc40003fa6270 */
[--C-:B-----5:R-:W-:Y:S02]  /*09d0*/  @!P4 SHF.R.S32.HI R8, RZ, 0x1f, R160.reuse ;  /* 0x0000001fff08c819 */ /* 0x120fe400000114a0 */
[----:B--2---:R-:W-:Y:S02]  /*09e0*/  @!P2 SHF.R.S32.HI R0, RZ, 0x1f, R160 ;  /* 0x0000001fff00a819 */ /* 0x004fe400000114a0 */
[-C--:B------:R-:W-:Y:S02]  /*09f0*/  @!P4 LEA.HI R6, R8, R160.reuse, RZ, 0x3 ;  /* 0x000000a00806c211 */ /* 0x080fe400078f18ff */
[----:B------:R-:W-:Y:S02]  /*0a00*/  @!P2 LEA.HI R0, R0, R160, RZ, 0x3 ;  /* 0x000000a00000a211 */ /* 0x000fe400078f18ff */
[----:B------:R-:W-:Y:S02]  /*0a10*/  IADD3 R9, R19, 0x70, RZ ;  /* 0x0000007013097810 */ /* 0x000fe40007ffe0ff */
[----:B------:R-:W-:-:S02]  /*0a20*/  @!P4 LOP3.LUT R6, R6, 0xfffffff8, RZ, 0xc0, !PT ;  /* 0xfffffff80606c812 */ /* 0x000fc400078ec0ff */
[----:B------:R-:W-:Y:S02]  /*0a30*/  @!P2 LOP3.LUT R7, R0, 0xfffffff8, RZ, 0xc0, !PT ;  /* 0xfffffff80007a812 */ /* 0x000fe400078ec0ff */
[----:B------:R-:W-:Y:S01]  /*0a40*/  ISETP.GE.AND P0, PT, R9, R17, PT ;  /* 0x000000110900720c */ /* 0x000fe20003f06270 */
[----:B---3--:R-:W-:Y:S01]  /*0a50*/  @!P4 IMAD.WIDE R8, R6, 0x2, R4 ;  /* 0x000000020608c825 */ /* 0x008fe200078e0204 */
[----:B------:R-:W-:-:S03]  /*0a60*/  IADD3 R16, R19, 0x60, RZ ;  /* 0x0000006013107810 */ /* 0x000fc60007ffe0ff */
[----:B------:R-:W-:Y:S02]  /*0a70*/  @!P4 IMAD.SHL.U32 R0, R158, 0x2, RZ ;  /* 0x000000029e00c824 */ /* 0x000fe400078e00ff */
[----:B------:R-:W-:-:S04]  /*0a80*/  @!P4 IMAD.WIDE R4, R159, 0x2, R4 ;  /* 0x000000029f04c825 */ /* 0x000fc800078e0204 */
[--C-:B-1----:R-:W-:Y:S01]  /*0a90*/  @!P2 IMAD.WIDE R6, R7, 0x2, R2.reuse ;  /* 0x000000020706a825 */ /* 0x102fe200078e0202 */
[----:B------:R-:W-:Y:S01]  /*0aa0*/  ISETP.GE.AND P1, PT, R16, R17, PT ;  /* 0x000000111000720c */ /* 0x000fe20003f26270 */
[----:B------:R1:W-:Y:S02]  /*0ab0*/  @!P4 LDGSTS.E.BYPASS.LTC128B.128 [R0+0xa100], [R4.64], !P5 ;  /* 0x0a1000000400cfae */ /* 0x0003e4000e901d4c */
[----:B------:R-:W-:Y:S02]  /*0ac0*/  @!P2 IMAD.SHL.U32 R10, R158, 0x2, RZ ;  /* 0x000000029e0aa824 */ /* 0x000fe400078e00ff */
[----:B------:R-:W-:Y:S01]  /*0ad0*/  @!P2 IMAD.WIDE R2, R159, 0x2, R2 ;  /* 0x000000029f02a825 */ /* 0x000fe200078e0202 */
[----:B------:R2:W-:Y:S03]  /*0ae0*/  @!P4 LDGSTS.E.BYPASS.LTC128B.128 [R0+0xe100], [R8.64], !P6 ;  /* 0x0e1000000800cfae */ /* 0x0005e6000f101d4c */
[----:B------:R-:W-:Y:S01]  /*0af0*/  IMAD.U32 R11, RZ, RZ, UR7 ;  /* 0x00000007ff0b7e24 */ /* 0x000fe2000f8e00ff */
[----:B------:R3:W-:Y:S01]  /*0b00*/  @!P2 LDGSTS.E.BYPASS.LTC128B.128 [R10+0xa900], [R2.64], !P5 ;  /* 0x0a900000020aafae */ /* 0x0007e2000e901d4c */
[----:B------:R-:W-:-:S02]  /*0b10*/  ISETP.NE.AND P3, PT, R162, 0x1, PT ;  /* 0x00000001a200780c */ /* 0x000fc40003f65270 */
[----:B------:R-:W-:Y:S01]  /*0b20*/  IMAD R11, R11, 0x40, R161 ;  /* 0x000000400b0b7824 */ /* 0x000fe200078e02a1 */
[----:B------:R5:W-:Y:S04]  /*0b30*/  @!P2 LDGSTS.E.BYPASS.LTC128B.128 [R10+0xe900], [R6.64], !P6 ;  /* 0x0e900000060aafae */ /* 0x000be8000f101d4c */
[----:B-1----:R-:W-:Y:S04]  /*0b40*/  SHFL.IDX PT, R4, R15, 0x6, 0x181f ;  /* 0x00d81f000f047f89 */ /* 0x002fe800000e0000 */
[----:B------:R-:W1:Y:S04]  /*0b50*/  SHFL.IDX PT, R5, R14, 0x6, 0x181f ;  /* 0x00d81f000e057f89 */ /* 0x000e6800000e0000 */
[----:B---3--:R-:W-:Y:S04]  /*0b60*/  SHFL.IDX PT, R2, R15, 0x7, 0x181f ;  /* 0x00f81f000f027f89 */ /* 0x008fe800000e0000 */
[----:B------:R3:W3:Y:S01]  /*0b70*/  SHFL.IDX PT, R3, R14, 0x7, 0x181f ;  /* 0x00f81f000e037f89 */ /* 0x0006e200000e0000 */
[----:B--2---:R-:W-:-:S02]  /*0b80*/  IADD3 R0, R11, -0x40, RZ ;  /* 0xffffffc00b007810 */ /* 0x004fc40007ffe0ff */
[--C-:B-----5:R-:W-:Y:S02]  /*0b90*/  @!P1 SHF.R.S32.HI R7, RZ, 0x1f, R160.reuse ;  /* 0x0000001fff079819 */ /* 0x120fe400000114a0 */
[----:B----4-:R-:W-:Y:S02]  /*0ba0*/  IADD3 R13, R0, UR10, RZ ;  /* 0x0000000a000d7c10 */ /* 0x010fe4000fffe0ff */
[----:B------:R-:W-:Y:S02]  /*0bb0*/  @!P0 SHF.R.S32.HI R6, RZ, 0x1f, R160 ;  /* 0x0000001fff068819 */ /* 0x000fe400000114a0 */
[-C--:B------:R-:W-:Y:S01]  /*0bc0*/  @!P1 LEA.HI R7, R7, R160.reuse, RZ, 0x3 ;  /* 0x000000a007079211 */ /* 0x080fe200078f18ff */
[----:B------:R-:W-:Y:S01]  /*0bd0*/  @P3 IMAD.HI.U32 R8, R13, c[0x0][0x2bc], RZ ;  /* 0x0000af000d083a27 */ /* 0x000fe200078e00ff */
[----:B------:R-:W-:Y:S02]  /*0be0*/  @!P0 LEA.HI R6, R6, R160, RZ, 0x3 ;  /* 0x000000a006068211 */ /* 0x000fe400078f18ff */
[----:B------:R-:W-:-:S02]  /*0bf0*/  @!P1 LOP3.LUT R7, R7, 0xfffffff8, RZ, 0xc0, !PT ;  /* 0xfffffff807079812 */ /* 0x000fc400078ec0ff */
[----:B------:R-:W-:Y:S01]  /*0c00*/  ISETP.GE.AND P2, PT, R0, UR9, PT ;  /* 0x0000000900007c0c */ /* 0x000fe2000bf46270 */
[----:B------:R-:W-:Y:S01]  /*0c10*/  IMAD.MOV.U32 R0, RZ, RZ, R13 ;  /* 0x000000ffff007224 */ /* 0x000fe200078e000d */
[----:B------:R-:W-:Y:S02]  /*0c20*/  @!P0 LOP3.LUT R16, R6, 0xfffffff8, RZ, 0xc0, !PT ;  /* 0xfffffff806108812 */ /* 0x000fe400078ec0ff */
[----:B------:R-:W-:Y:S01]  /*0c30*/  @P3 SHF.R.U32.HI R0, RZ, c[0x0][0x2c0], R8 ;  /* 0x0000b000ff003a19 */ /* 0x000fe20000011608 */
[----:B-1----:R-:W-:-:S04]  /*0c40*/  @!P1 IMAD.WIDE R8, R159, 0x2, R4 ;  /* 0x000000029f089825 */ /* 0x002fc800078e0204 */
[C---:B---3--:R-:W-:Y:S02]  /*0c50*/  @!P1 IMAD.SHL.U32 R14, R158.reuse, 0x2, RZ ;  /* 0x000000029e0e9824 */ /* 0x048fe400078e00ff */
[----:B------:R-:W-:Y:S01]  /*0c60*/  @!P1 IMAD.WIDE R10, R7, 0x2, R4 ;  /* 0x00000002070a9825 */ /* 0x000fe200078e0204 */
[----:B------:R-:W-:Y:S02]  /*0c70*/  @!UP0 UMOV UR16, UR11 ;  /* 0x0000000b00108c82 */ /* 0x000fe40008000000 */
[----:B------:R1:W-:Y:S01]  /*0c80*/  @!P1 LDGSTS.E.BYPASS.LTC128B.128 [R14+0xb100], [R8.64], !P5 ;  /* 0x0b100000080e9fae */ /* 0x0003e2000e901d4c */
[----:B------:R-:W-:Y:S02]  /*0c90*/  @!P0 IMAD.SHL.U32 R12, R158, 0x2, RZ ;  /* 0x000000029e0c8824 */ /* 0x000fe400078e00ff */
[--C-:B------:R-:W-:Y:S01]  /*0ca0*/  @!P0 IMAD.WIDE R4, R159, 0x2, R2.reuse ;  /* 0x000000029f048825 */ /* 0x100fe200078e0202 */
[----:B------:R-:W-:Y:S01]  /*0cb0*/  USHF.R.S32.HI UR11, URZ, 0x1f, UR16 ;  /* 0x0000001f3f0b7899 */ /* 0x000fe20008011410 */
[----:B------:R2:W-:Y:S02]  /*0cc0*/  @!P1 LDGSTS.E.BYPASS.LTC128B.128 [R14+0xf100], [R10.64], !P6 ;  /* 0x0f1000000a0e9fae */ /* 0x0005e4000f101d4c */
[----:B------:R-:W-:Y:S01]  /*0cd0*/  @!P0 IMAD.WIDE R2, R16, 0x2, R2 ;  /* 0x0000000210028825 */ /* 0x000fe200078e0202 */
[----:B------:R-:W-:Y:S01]  /*0ce0*/  ISETP.GT.OR P2, PT, R161, 0x3f, P2 ;  /* 0x0000003fa100780c */ /* 0x000fe20001744670 */
[----:B------:R3:W-:Y:S01]  /*0cf0*/  @!P0 LDGSTS.E.BYPASS.LTC128B.128 [R12+0xb900], [R4.64], !P5 ;  /* 0x0b900000040c8fae */ /* 0x0007e2000e901d4c */
[----:B------:R-:W-:-:S03]  /*0d00*/  UIMAD UR11, UR11, UR4, URZ ;  /* 0x000000040b0b72a4 */ /* 0x000fc6000f8e023f */
[----:B------:R4:W-:Y:S04]  /*0d10*/  @!P0 LDGSTS.E.BYPASS.LTC128B.128 [R12+0xf900], [R2.64], !P6 ;  /* 0x0f900000020c8fae */ /* 0x0009e8000f101d4c */
[----:B------:R-:W0:Y:S01]  /*0d20*/  LDGDEPBAR ;  /* 0x00000000000079af */ /* 0x000e220000000000 */
[----:B------:R-:W-:Y:S02]  /*0d30*/  UIMAD.WIDE.U32 UR14, UR16, UR4, URZ ;  /* 0x00000004100e72a5 */ /* 0x000fe4000f8e003f */
[----:B------:R-:W-:Y:S01]  /*0d40*/  UIMAD UR11, UR16, UR5, UR11 ;  /* 0x00000005100b72a4 */ /* 0x000fe2000f8e020b */
[----:B------:R-:W-:Y:S02]  /*0d50*/  IMAD.MOV.U32 R29, RZ, RZ, RZ ;  /* 0x000000ffff1d7224 */ /* 0x000fe400078e00ff */
[----:B------:R-:W-:-:S02]  /*0d60*/  ULDC.64 UR4, c[0x0][0x1e8] ;  /* 0x00007a0000047ab9 */ /* 0x000fc40000000a00 */
[----:B------:R-:W-:Y:S01]  /*0d70*/  UIADD3 UR11, UR15, UR11, URZ ;  /* 0x0000000b0f0b7290 */ /* 0x000fe2000fffe03f */
[----:B------:R-:W-:-:S05]  /*0d80*/  @!P2 IADD3 R15, P3, R0, UR14, RZ ;  /* 0x0000000e000fac10 */ /* 0x000fca000ff7e0ff */
[----:B------:R-:W-:Y:S02]  /*0d90*/  @!P2 LEA.HI.X.SX32 R17, R0, UR11, 0x1, P3 ;  /* 0x0000000b0011ac11 */ /* 0x000fe400098f0eff */
[----:B------:R-:W-:-:S04]  /*0da0*/  @!P2 LEA R6, P3, R15, c[0x0][0x2a0], 0x2 ;  /* 0x0000a8000f06aa11 */ /* 0x000fc800078610ff */
[----:B------:R-:W-:Y:S01]  /*0db0*/  @!P2 LEA.HI.X R7, R15, c[0x0][0x2a4], R17, 0x2, P3 ;  /* 0x0000a9000f07aa11 */ /* 0x000fe200018f1411 */
[----:B------:R-:W-:Y:S06]  /*0dc0*/  BAR.SYNC.DEFER_BLOCKING 0x0 ;  /* 0x0000000000007b1d */ /* 0x000fec0000010000 */
[----:B------:R5:W2:Y:S01]  /*0dd0*/  @!P2 LDG.E R29, [R6.64] ;  /* 0x0000000c061da981 */ /* 0x000aa2000c1e1900 */
[----:B------:R-:W-:-:S04]  /*0de0*/  IMAD.MOV R0, RZ, RZ, -R0 ;  /* 0x000000ffff007224 */ /* 0x000fc800078e0a00 */
[----:B------:R-:W-:-:S05]  /*0df0*/  IMAD R30, R0, c[0x0][0x2b8], R13 ;  /* 0x0000ae00001e7a24 */ /* 0x000fca00078e020d */
[----:B------:R-:W-:Y:S01]  /*0e00*/  SHF.R.S32.HI R24, RZ, 0x1f, R30 ;  /* 0x0000001fff187819 */ /* 0x000fe2000001141e */
[----:B----4-:R-:W-:-:S04]  /*0e10*/  IMAD.WIDE.U32 R2, R30, c[0x0][0x1e0], RZ ;  /* 0x000078001e027a25 */ /* 0x010fc800078e00ff */
[----:B------:R-:W-:Y:S01]  /*0e20*/  IMAD R0, R24, c[0x0][0x1e0], RZ ;  /* 0x0000780018007a24 */ /* 0x000fe200078e02ff */
[----:B------:R-:W-:-:S03]  /*0e30*/  UIMAD UR16, UR6, UR4, URZ ;  /* 0x00000004061072a4 */ /* 0x000fc6000f8e023f */
[----:B------:R-:W-:Y:S01]  /*0e40*/  IMAD R0, R30, c[0x0][0x1e4], R0 ;  /* 0x000079001e007a24 */ /* 0x000fe200078e0200 */
[----:B------:R-:W-:-:S03]  /*0e50*/  UIMAD.WIDE.U32 UR18, UR8, UR4, URZ ;  /* 0x00000004081272a5 */ /* 0x000fc6000f8e003f */
[----:B------:R-:W-:Y:S01]  /*0e60*/  IMAD.IADD R3, R3, 0x1, R0 ;  /* 0x0000000103037824 */ /* 0x000fe200078e0200 */
[----:B------:R-:W-:Y:S02]  /*0e70*/  UIMAD UR16, UR8, UR5, UR16 ;  /* 0x00000005081072a4 */ /* 0x000fe4000f8e0210 */
[----:B------:R-:W-:Y:S02]  /*0e80*/  ULEA UR17, UR7, 0xffffffc0, 0x6 ;  /* 0xffffffc007117891 */ /* 0x000fe4000f8e303f */
[----:B------:R-:W-:Y:S02]  /*0e90*/  UIADD3 UR16, UR19, UR16, URZ ;  /* 0x0000001013107290 */ /* 0x000fe4000fffe03f */
[----:B------:R-:W-:Y:S01]  /*0ea0*/  UIADD3 UR17, UR9, -UR17, URZ ;  /* 0x8000001109117290 */ /* 0x000fe2000fffe03f */
[----:B-1----:R-:W-:Y:S01]  /*0eb0*/  LEA.HI R8, R25, R156, RZ, 0x4 ;  /* 0x0000009c19087211 */ /* 0x002fe200078f20ff */
[----:B---3--:R-:W-:Y:S01]  /*0ec0*/  IMAD.SHL.U32 R5, R21, 0x40, RZ ;  /* 0x0000004015057824 */ /* 0x008fe200078e00ff */
[----:B------:R-:W-:Y:S01]  /*0ed0*/  ISETP.GE.AND P3, PT, R159, c[0x0][0x1d4], PT ;  /* 0x000075009f007a0c */ /* 0x000fe20003f66270 */
[----:B-----5:R-:W-:Y:S01]  /*0ee0*/  IMAD.SHL.U32 R6, R18, 0x8, RZ ;  /* 0x0000000812067824 */ /* 0x020fe200078e00ff */
[----:B------:R-:W-:Y:S01]  /*0ef0*/  ISETP.GE.AND P4, PT, R160, c[0x0][0x1d4], PT ;  /* 0x00007500a0007a0c */ /* 0x000fe20003f86270 */
[----:B------:R1:W-:Y:S01]  /*0f00*/  STL [R1+0x3c], R19 ;  /* 0x00003c1301007387 */ /* 0x0003e20000100800 */
[----:B------:R-:W-:Y:S01]  /*0f10*/  IADD3 R26, -R18, UR17, RZ ;  /* 0x00000011121a7c10 */ /* 0x000fe2000fffe1ff */
[----:B------:R-:W-:Y:S01]  /*0f20*/  IMAD.MOV.U32 R28, RZ, RZ, 0x20 ;  /* 0x00000020ff1c7424 */ /* 0x000fe200078e00ff */
[----:B------:R-:W-:-:S02]  /*0f30*/  UISETP.GE.AND UP0, UPT, UR9, 0x1, UPT ;  /* 0x000000010900788c */ /* 0x000fc4000bf06270 */
[----:B------:R-:W-:Y:S01]  /*0f40*/  ISETP.GE.AND P5, PT, R26, 0x1, PT ;  /* 0x000000011a00780c */ /* 0x000fe20003fa6270 */
[----:B------:R-:W-:Y:S01]  /*0f50*/  ULDC.64 UR4, c[0x0][0x210] ;  /* 0x0000840000047ab9 */ /* 0x000fe20000000a00 */
[----:B------:R-:W-:Y:S02]  /*0f60*/  LOP3.LUT R7, R8, 0xfffffff0, RZ, 0xc0, !PT ;  /* 0xfffffff008077812 */ /* 0x000fe400078ec0ff */
[----:B------:R-:W-:Y:S02]  /*0f70*/  LOP3.LUT R5, R5, 0x1c0, RZ, 0xc0, !PT ;  /* 0x000001c005057812 */ /* 0x000fe400078ec0ff */
[----:B------:R-:W-:Y:S01]  /*0f80*/  SHF.R.S32.HI R12, RZ, 0x4, R8 ;  /* 0x00000004ff0c7819 */ /* 0x000fe20000011408 */
[----:B------:R-:W-:Y:S01]  /*0f90*/  IMAD.IADD R7, R156, 0x1, -R7 ;  /* 0x000000019c077824 */ /* 0x000fe200078e0a07 */
[----:B------:R-:W-:Y:S02]  /*0fa0*/  LOP3.LUT R17, R5, 0x8, R6, 0xf8, !PT ;  /* 0x0000000805117812 */ /* 0x000fe400078ef806 */
[----:B------:R-:W-:-:S03]  /*0fb0*/  SHF.R.U32.HI R13, RZ, 0x3, R5 ;  /* 0x00000003ff0d7819 */ /* 0x000fc60000011605 */
[----:B------:R-:W-:Y:S02]  /*0fc0*/  @P5 SHF.R.S32.HI R6, RZ, 0x1f, R160 ;  /* 0x0000001fff065819 */ /* 0x000fe400000114a0 */
[----:B------:R-:W-:Y:S02]  /*0fd0*/  LEA.HI R8, R8, R12, RZ, 0x1 ;  /* 0x0000000c08087211 */ /* 0x000fe400078f08ff */
[----:B------:R-:W-:Y:S02]  /*0fe0*/  SHF.R.S32.HI R9, RZ, 0x1f, R7 ;  /* 0x0000001fff097819 */ /* 0x000fe40000011407 */
[----:B------:R-:W-:Y:S02]  /*0ff0*/  @P5 LEA.HI R5, R6, R160, RZ, 0x3 ;  /* 0x000000a006055211 */ /* 0x000fe400078f18ff */
[C---:B------:R-:W-:Y:S02]  /*1000*/  ISETP.GE.AND P2, PT, R26.reuse, 0x11, PT ;  /* 0x000000111a00780c */ /* 0x040fe40003f46270 */
[----:B------:R-:W-:-:S02]  /*1010*/  ISETP.GE.AND P1, PT, R26, 0x21, PT ;  /* 0x000000211a00780c */ /* 0x000fc40003f26270 */
[----:B------:R-:W-:Y:S02]  /*1020*/  @P5 LOP3.LUT R6, R5, 0xfffffff8, RZ, 0xc0, !PT ;  /* 0xfffffff805065812 */ /* 0x000fe400078ec0ff */
[----:B------:R-:W-:Y:S02]  /*1030*/  LOP3.LUT R18, R8, 0xfffffffe, RZ, 0xc0, !PT ;  /* 0xfffffffe08127812 */ /* 0x000fe400078ec0ff */
[----:B------:R-:W-:-:S04]  /*1040*/  LEA.HI R22, R9, R7, RZ, 0x3 ;  /* 0x0000000709167211 */ /* 0x000fc800078f18ff */
[----:B------:R-:W-:Y:S01]  /*1050*/  LOP3.LUT R16, R22, 0xfffffff8, RZ, 0xc0, !PT ;  /* 0xfffffff816107812 */ /* 0x000fe200078ec0ff */
[----:B------:R-:W-:Y:S01]  /*1060*/  IMAD.IADD R20, R12, 0x1, -R18 ;  /* 0x000000010c147824 */ /* 0x000fe200078e0a12 */
[----:B------:R-:W-:Y:S01]  /*1070*/  LOP3.LUT R23, R17, R13, RZ, 0x3c, !PT ;  /* 0x0000000d11177212 */ /* 0x000fe200078e3cff */
[C---:B------:R-:W-:Y:S02]  /*1080*/  @P2 IMAD.SHL.U32 R18, R158.reuse, 0x2, RZ ;  /* 0x000000029e122824 */ /* 0x040fe400078e00ff */
[----:B-1----:R-:W-:Y:S02]  /*1090*/  IMAD.IADD R19, R7, 0x1, -R16 ;  /* 0x0000000107137824 */ /* 0x002fe400078e0a10 */
[----:B------:R-:W-:Y:S01]  /*10a0*/  @P1 IMAD.SHL.U32 R17, R158, 0x2, RZ ;  /* 0x000000029e111824 */ /* 0x000fe200078e00ff */
[----:B------:R-:W-:Y:S01]  /*10b0*/  LEA.HI R25, R25, R156, RZ, 0x5 ;  /* 0x0000009c19197211 */ /* 0x000fe200078f28ff */
[----:B------:R-:W-:Y:S04]  /*10c0*/  STL [R1+0x8], R159 ;  /* 0x0000089f01007387 */ /* 0x000fe80000100800 */
[----:B------:R-:W-:Y:S04]  /*10d0*/  STL [R1+0x28], R160 ;  /* 0x000028a001007387 */ /* 0x000fe80000100800 */
[----:B------:R-:W-:Y:S04]  /*10e0*/  STL [R1+0x38], R158 ;  /* 0x0000389e01007387 */ /* 0x000fe80000100800 */
[----:B------:R-:W-:Y:S01]  /*10f0*/  STL [R1+0x10], R30 ;  /* 0x0000101e01007387 */ /* 0x000fe20000100800 */
[----:B------:R-:W-:-:S02]  /*1100*/  UIMAD UR6, UR6, UR4, URZ ;  /* 0x00000004060672a4 */ /* 0x000fc4000f8e023f */
[----:B------:R-:W-:Y:S02]  /*1110*/  UIMAD.WIDE.U32 UR20, UR8, UR4, URZ ;  /* 0x00000004081472a5 */ /* 0x000fe4000f8e003f */
[----:B------:R-:W-:Y:S01]  /*1120*/  UIMAD UR5, UR8, UR5, UR6 ;  /* 0x00000005080572a4 */ /* 0x000fe2000f8e0206 */
[----:B------:R-:W-:-:S03]  /*1130*/  SEL R157, RZ, 0x10, P4 ;  /* 0x00000010ff9d7807 */ /* 0x000fc60002000000 */
[----:B------:R-:W-:Y:S01]  /*1140*/  UIADD3 UR5, UR21, UR5, URZ ;  /* 0x0000000515057290 */ /* 0x000fe2000fffe03f */
[----:B--2---:R-:W-:Y:S01]  /*1150*/  SHF.R.S32.HI R27, RZ, 0x1f, R29 ;  /* 0x0000001fff1b7819 */ /* 0x004fe2000001141d */
[----:B------:R-:W-:-:S04]  /*1160*/  IMAD.WIDE.U32 R2, R29, c[0x0][0x1f0], R2 ;  /* 0x00007c001d027a25 */ /* 0x000fc800078e0002 */
[----:B------:R-:W-:Y:S01]  /*1170*/  IMAD R0, R27, c[0x0][0x1f0], RZ ;  /* 0x00007c001b007a24 */ /* 0x000fe200078e02ff */
[----:B------:R-:W-:-:S03]  /*1180*/  IADD3 R2, P0, R2, UR18, RZ ;  /* 0x0000001202027c10 */ /* 0x000fc6000ff1e0ff */
[----:B------:R-:W-:-:S05]  /*1190*/  IMAD R0, R29, c[0x0][0x1f4], R0 ;  /* 0x00007d001d007a24 */ /* 0x000fca00078e0200 */
[----:B------:R-:W-:Y:S02]  /*11a0*/  IADD3.X R0, R3, UR16, R0, P0, !PT ;  /* 0x0000001003007c10 */ /* 0x000fe400087fe400 */
[----:B------:R-:W-:-:S04]  /*11b0*/  LEA R4, P0, R2, c[0x0][0x1c8], 0x1 ;  /* 0x0000720002047a11 */ /* 0x000fc800078008ff */
[----:B------:R-:W-:Y:S02]  /*11c0*/  LEA.HI.X R0, R2, c[0x0][0x1cc], R0, 0x1, P0 ;  /* 0x0000730002007a11 */ /* 0x000fe400000f0c00 */
[----:B------:R-:W-:Y:S04]  /*11d0*/  SHFL.IDX PT, R2, R4, RZ, 0x181f ;  /* 0x00181fff04027589 */ /* 0x000fe800000e0000 */
[----:B------:R-:W1:Y:S04]  /*11e0*/  SHFL.IDX PT, R3, R0, RZ, 0x181f ;  /* 0x00181fff00037589 */ /* 0x000e6800000e0000 */
[----:B------:R-:W-:Y:S04]  /*11f0*/  SHFL.IDX PT, R10, R4, 0x1, 0x181f ;  /* 0x00381f00040a7f89 */ /* 0x000fe800000e0000 */
[----:B------:R-:W2:Y:S01]  /*1200*/  SHFL.IDX PT, R11, R0, 0x1, 0x181f ;  /* 0x00381f00000b7f89 */ /* 0x000ea200000e0000 */
[----:B------:R-:W-:-:S03]  /*1210*/  ISETP.GE.AND P0, PT, R26, 0x31, PT ;  /* 0x000000311a00780c */ /* 0x000fc60003f06270 */
[----:B------:R-:W-:Y:S04]  /*1220*/  SHFL.IDX PT, R8, R4, 0x2, 0x181f ;  /* 0x00581f0004087f89 */ /* 0x000fe800000e0000 */
[----:B------:R-:W3:Y:S04]  /*1230*/  SHFL.IDX PT, R9, R0, 0x2, 0x181f ;  /* 0x00581f0000097f89 */ /* 0x000ee800000e0000 */
[----:B------:R1:W-:Y:S04]  /*1240*/  SHFL.IDX PT, R14, R4, 0x3, 0x181f ;  /* 0x00781f00040e7f89 */ /* 0x0003e800000e0000 */
[----:B------:R4:W5:Y:S01]  /*1250*/  SHFL.IDX PT, R15, R0, 0x3, 0x181f ;  /* 0x00781f00000f7f89 */ /* 0x00096200000e0000 */
[----:B-1----:R-:W-:-:S04]  /*1260*/  @P5 IMAD.WIDE R4, R159, 0x2, R2 ;  /* 0x000000029f045825 */ /* 0x002fc800078e0202 */
[----:B----4-:R-:W-:Y:S02]  /*1270*/  @P5 IMAD.SHL.U32 R0, R158, 0x2, RZ ;  /* 0x000000029e005824 */ /* 0x010fe400078e00ff */
[----:B------:R-:W-:-:S03]  /*1280*/  @P5 IMAD.WIDE R2, R6, 0x2, R2 ;  /* 0x0000000206025825 */ /* 0x000fc600078e0202 */
[----:B------:R1:W-:Y:S04]  /*1290*/  @P5 LDGSTS.E.BYPASS.LTC128B.128 [R0+0x4100], [R4.64], !P3 ;  /* 0x0410000004005fae */ /* 0x0003e8000d901d4c */
[----:B------:R4:W-:Y:S01]  /*12a0*/  @P5 LDGSTS.E.BYPASS.LTC128B.128 [R0+0x6100], [R2.64], !P4 ;  /* 0x0610000002005fae */ /* 0x0009e2000e101d4c */
[----:B------:R-:W-:Y:S01]  /*12b0*/  @P0 IMAD.SHL.U32 R16, R158, 0x2, RZ ;  /* 0x000000029e100824 */ /* 0x000fe200078e00ff */
[--C-:B----4-:R-:W-:Y:S02]  /*12c0*/  @P2 SHF.R.S32.HI R3, RZ, 0x1f, R160.reuse ;  /* 0x0000001fff032819 */ /* 0x110fe400000114a0 */
[----:B------:R-:W-:Y:S02]  /*12d0*/  @P1 SHF.R.S32.HI R2, RZ, 0x1f, R160 ;  /* 0x0000001fff021819 */ /* 0x000fe400000114a0 */
[----:B-1----:R-:W-:-:S02]  /*12e0*/  @P2 LEA.HI R4, R3, R160, RZ, 0x3 ;  /* 0x000000a003042211 */ /* 0x002fc400078f18ff */
[----:B------:R-:W-:Y:S02]  /*12f0*/  @P0 SHF.R.S32.HI R0, RZ, 0x1f, R160 ;  /* 0x0000001fff000819 */ /* 0x000fe400000114a0 */
[-C--:B------:R-:W-:Y:S02]  /*1300*/  @P1 LEA.HI R3, R2, R160.reuse, RZ, 0x3 ;  /* 0x000000a002031211 */ /* 0x080fe400078f18ff */
[----:B------:R-:W-:Y:S02]  /*1310*/  @P2 LOP3.LUT R2, R4, 0xfffffff8, RZ, 0xc0, !PT ;  /* 0xfffffff804022812 */ /* 0x000fe400078ec0ff */
[----:B------:R-:W-:Y:S02]  /*1320*/  @P0 LEA.HI R0, R0, R160, RZ, 0x3 ;  /* 0x000000a000000211 */ /* 0x000fe400078f18ff */
[----:B------:R-:W-:Y:S01]  /*1330*/  @P1 LOP3.LUT R3, R3, 0xfffffff8, RZ, 0xc0, !PT ;  /* 0xfffffff803031812 */ /* 0x000fe200078ec0ff */
[----:B--2---:R-:W-:Y:S01]  /*1340*/  @P2 IMAD.WIDE R12, R2, 0x2, R10 ;  /* 0x00000002020c2825 */ /* 0x004fe200078e020a */
[----:B------:R-:W-:-:S03]  /*1350*/  @P0 LOP3.LUT R0, R0, 0xfffffff8, RZ, 0xc0, !PT ;  /* 0xfffffff800000812 */ /* 0x000fc600078ec0ff */
[----:B------:R-:W-:-:S04]  /*1360*/  @P2 IMAD.WIDE R10, R159, 0x2, R10 ;  /* 0x000000029f0a2825 */ /* 0x000fc800078e020a */
[--C-:B---3--:R-:W-:Y:S01]  /*1370*/  @P1 IMAD.WIDE R6, R3, 0x2, R8.reuse ;  /* 0x0000000203061825 */ /* 0x108fe200078e0208 */
[----:B------:R1:W-:Y:S03]  /*1380*/  @P2 LDGSTS.E.BYPASS.LTC128B.128 [R18+0x4900], [R10.64], !P3 ;  /* 0x049000000a122fae */ /* 0x0003e6000d901d4c */
[C---:B------:R-:W-:Y:S01]  /*1390*/  @P1 IMAD.WIDE R8, R159.reuse, 0x2, R8 ;  /* 0x000000029f081825 */ /* 0x040fe200078e0208 */
[----:B------:R2:W-:Y:S03]  /*13a0*/  @P2 LDGSTS.E.BYPASS.LTC128B.128 [R18+0x6900], [R12.64], !P4 ;  /* 0x069000000c122fae */ /* 0x0005e6000e101d4c */
[--C-:B-----5:R-:W-:Y:S01]  /*13b0*/  @P0 IMAD.WIDE R4, R159, 0x2, R14.reuse ;  /* 0x000000029f040825 */ /* 0x120fe200078e020e */
[----:B------:R3:W-:Y:S03]  /*13c0*/  @P1 LDGSTS.E.BYPASS.LTC128B.128 [R17+0x5100], [R8.64], !P3 ;  /* 0x0510000008111fae */ /* 0x0007e6000d901d4c */
[----:B------:R-:W-:Y:S01]  /*13d0*/  @P0 IMAD.WIDE R2, R0, 0x2, R14 ;  /* 0x0000000200020825 */ /* 0x000fe200078e020e */
[----:B------:R4:W-:Y:S04]  /*13e0*/  @P1 LDGSTS.E.BYPASS.LTC128B.128 [R17+0x7100], [R6.64], !P4 ;  /* 0x0710000006111fae */ /* 0x0009e8000e101d4c */
[----:B------:R5:W-:Y:S04]  /*13f0*/  @P0 LDGSTS.E.BYPASS.LTC128B.128 [R16+0x5900], [R4.64], !P3 ;  /* 0x0590000004100fae */ /* 0x000be8000d901d4c */
[----:B------:R1:W-:Y:S04]  /*1400*/  @P0 LDGSTS.E.BYPASS.LTC128B.128 [R16+0x7900], [R2.64], !P4 ;  /* 0x0790000002100fae */ /* 0x0003e8000e101d4c */
[----:B------:R-:W0:Y:S01]  /*1410*/  LDGDEPBAR ;  /* 0x00000000000079af */ /* 0x000e220000000000 */
[----:B------:R-:W-:Y:S01]  /*1420*/  R2P PR, R19, 0x6 ;  /* 0x0000000613007804 */ /* 0x000fe20000000000 */
[----:B------:R-:W-:-:S02]  /*1430*/  IMAD R0, R20, 0x200, R23 ;  /* 0x0000020014007824 */ /* 0x000fc400078e0217 */
[----:B------:R2:W-:Y:S01]  /*1440*/  STL [R1+0xc], R29 ;  /* 0x00000c1d01007387 */ /* 0x0005e20000100800 */
[----:B---3--:R-:W-:Y:S02]  /*1450*/  IMAD.MOV.U32 R8, RZ, RZ, 0x10 ;  /* 0x00000010ff087424 */ /* 0x008fe400078e00ff */
[----:B-1----:R-:W-:Y:S01]  /*1460*/  IMAD.SHL.U32 R2, R19, 0x40, RZ ;  /* 0x0000004013027824 */ /* 0x002fe200078e00ff */
[----:B------:R-:W-:-:S04]  /*1470*/  DEPBAR.LE SB0, 0x1 ;  /* 0x000080400000791a */ /* 0x000fc80000000000 */
[----:B------:R-:W-:Y:S01]  /*1480*/  IMAD.SHL.U32 R3, R20, 0x8, RZ ;  /* 0x0000000814037824 */ /* 0x000fe200078e00ff */
[----:B------:R-:W-:Y:S01]  /*1490*/  LOP3.LUT R2, R2, 0x1c0, RZ, 0xc0, !PT ;  /* 0x000001c002027812 */ /* 0x000fe200078ec0ff */
[----:B-----5:R-:W-:Y:S01]  /*14a0*/  IMAD.SHL.U32 R4, R22, 0x40, RZ ;  /* 0x0000004016047824 */ /* 0x020fe200078e00ff */
[----:B------:R-:W-:-:S04]  /*14b0*/  DEPBAR.LE SB0, 0x0 ;  /* 0x000080000000791a */ /* 0x000fc80000000000 */
[----:B------:R-:W-:Y:S02]  /*14c0*/  LOP3.LUT R5, R2, 0x8, R3, 0xf8, !PT ;  /* 0x0000000802057812 */ /* 0x000fe400078ef803 */
[----:B----4-:R-:W-:Y:S02]  /*14d0*/  SHF.R.S32.HI R7, RZ, 0x5, R25 ;  /* 0x00000005ff077819 */ /* 0x010fe40000011419 */
[----:B------:R-:W-:Y:S02]  /*14e0*/  LOP3.LUT R6, R4, 0xfffffe00, RZ, 0xc0, !PT ;  /* 0xfffffe0004067812 */ /* 0x000fe400078ec0ff */
[----:B------:R-:W-:Y:S02]  /*14f0*/  SHF.R.U32.HI R2, RZ, 0x3, R2 ;  /* 0x00000003ff027819 */ /* 0x000fe40000011602 */
[----:B------:R-:W-:Y:S02]  /*1500*/  SEL R4, R8, 0xfffffff0, !P1 ;  /* 0xfffffff008047807 */ /* 0x000fe40004800000 */
[----:B------:R-:W-:Y:S01]  /*1510*/  SEL R3, R28, 0xffffffe0, !P2 ;  /* 0xffffffe01c037807 */ /* 0x000fe20005000000 */
[----:B------:R-:W-:Y:S01]  /*1520*/  BAR.SYNC.DEFER_BLOCKING 0x0 ;  /* 0x0000000000007b1d */ /* 0x000fe20000010000 */
[----:B------:R-:W-:-:S02]  /*1530*/  R2P PR, R21, 0x6 ;  /* 0x0000000615007804 */ /* 0x000fc40000000000 */
[----:B------:R-:W-:Y:S01]  /*1540*/  LOP3.LUT R5, R5, R2, RZ, 0x3c, !PT ;  /* 0x0000000205057212 */ /* 0x000fe200078e3cff */
[----:B------:R-:W-:Y:S02]  /*1550*/  IMAD R2, R7, 0x400, R6 ;  /* 0x0000040007027824 */ /* 0x000fe400078e0206 */
[----:B------:R-:W-:Y:S01]  /*1560*/  IMAD.SHL.U32 R232, R0, 0x2, RZ ;  /* 0x0000000200e87824 */ /* 0x000fe200078e00ff */
[----:B------:R-:W-:Y:S01]  /*1570*/  PLOP3.LUT P0, PT, PT, PT, UP0, 0x80, 0x0 ;  /* 0x000000000000781c */ /* 0x000fe20003f0f008 */
[----:B------:R-:W-:-:S03]  /*1580*/  IMAD.IADD R0, R5, 0x1, R2 ;  /* 0x0000000105007824 */ /* 0x000fc600078e0202 */
[----:B------:R-:W-:Y:S01]  /*1590*/  IADD3 R2, R232, 0x4100, RZ ;  /* 0x00004100e8027810 */ /* 0x000fe20007ffe0ff */
[----:B------:R-:W-:Y:S01]  /*15a0*/  IMAD.SHL.U32 R239, R0, 0x2, RZ ;  /* 0x0000000200ef7824 */ /* 0x000fe200078e00ff */
[----:B------:R-:W-:Y:S02]  /*15b0*/  IADD3 R243, R232, 0x4120, RZ ;  /* 0x00004120e8f37810 */ /* 0x000fe40007ffe0ff */
[----:B------:R-:W-:Y:S01]  /*15c0*/  @P1 IADD3 R243, R2, -0x20, RZ ;  /* 0xffffffe002f31810 */ /* 0x000fe20007ffe0ff */
[----:B------:R-:W-:Y:S01]  /*15d0*/  IMAD R241, R4, 0x2, R239 ;  /* 0x0000000204f17824 */ /* 0x000fe200078e02ef */
[----:B------:R-:W-:Y:S02]  /*15e0*/  LOP3.LUT R0, R25, 0xffffffe0, RZ, 0xc0, !PT ;  /* 0xffffffe019007812 */ /* 0x000fe400078ec0ff */
[----:B------:R-:W-:Y:S02]  /*15f0*/  LOP3.LUT R5, R5, R6, RZ, 0xfc, !PT ;  /* 0x0000000605057212 */ /* 0x000fe400078efcff */
[----:B------:R-:W-:Y:S01]  /*1600*/  ISETP.GT.AND P5, PT, R161, 0x3f, PT ;  /* 0x0000003fa100780c */ /* 0x000fe20003fa4270 */
[----:B------:R-:W-:Y:S01]  /*1610*/  IMAD.IADD R156, R156, 0x1, -R0 ;  /* 0x000000019c9c7824 */ /* 0x000fe200078e0a00 */
[----:B--2---:R1:W2:Y:S01]  /*1620*/  LDSM.16.M88.4 R12, [R239+0x8100] ;  /* 0x00810000ef0c783b */ /* 0x0042a20000000200 */
[----:B------:R-:W-:-:S03]  /*1630*/  SEL R0, R28, 0xffffffe0, !P2 ;  /* 0xffffffe01c007807 */ /* 0x000fc60005000000 */
[----:B------:R1:W3:Y:S01]  /*1640*/  LDSM.16.M88.4 R8, [R239+0xa100] ;  /* 0x00a10000ef08783b */ /* 0x0002e20000000200 */
[----:B------:R-:W-:-:S03]  /*1650*/  IADD3 R251, R243, 0x800, RZ ;  /* 0x00000800f3fb7810 */ /* 0x000fc60007ffe0ff */
[----:B------:R1:W4:Y:S01]  /*1660*/  LDSM.16.M88.4 R48, [R232+0x4100] ;  /* 0x00410000e830783b */ /* 0x0003220000000200 */
[----:B------:R-:W-:-:S03]  /*1670*/  IADD3 R250, R243, 0x1000, RZ ;  /* 0x00001000f3fa7810 */ /* 0x000fc60007ffe0ff */
[----:B------:R1:W1:Y:S01]  /*1680*/  LDSM.16.M88.4 R44, [R232+0x4900] ;  /* 0x00490000e82c783b */ /* 0x0002620000000200 */
[----:B------:R-:W-:-:S03]  /*1690*/  IADD3 R249, R243, 0x1800, RZ ;  /* 0x00001800f3f97810 */ /* 0x000fc60007ffe0ff */
[----:B------:R1:W1:Y:S04]  /*16a0*/  LDSM.16.M88.4 R40, [R232+0x5100] ;  /* 0x00510000e828783b */ /* 0x0002680000000200 */
[----:B------:R1:W1:Y:S04]  /*16b0*/  LDSM.16.M88.4 R36, [R232+0x5900] ;  /* 0x00590000e824783b */ /* 0x0002680000000200 */
[----:B------:R1:W1:Y:S04]  /*16c0*/  LDSM.16.M88.4 R20, [R241+0x8100] ;  /* 0x00810000f114783b */ /* 0x0002680000000200 */
[----:B------:R1:W1:Y:S04]  /*16d0*/  LDSM.16.M88.4 R16, [R241+0xa100] ;  /* 0x00a10000f110783b */ /* 0x0002680000000200 */
[----:B------:R1:W1:Y:S04]  /*16e0*/  LDSM.16.M88.4 R72, [R243] ;  /* 0x00000000f348783b */ /* 0x0002680000000200 */
[----:B------:R1:W1:Y:S04]  /*16f0*/  LDSM.16.M88.4 R84, [R243+0x800] ;  /* 0x00080000f354783b */ /* 0x0002680000000200 */
[----:B------:R1:W1:Y:S04]  /*1700*/  LDSM.16.M88.4 R80, [R243+0x1000] ;  /* 0x00100000f350783b */ /* 0x0002680000000200 */
[----:B------:R1:W1:Y:S01]  /*1710*/  LDSM.16.M88.4 R76, [R243+0x1800] ;  /* 0x00180000f34c783b */ /* 0x0002620000000200 */
[----:B------:R-:W-:Y:S05]  /*1720*/  @!P0 BRA `(.L_x_706) ;  /* 0x000003b000008947 */ /* 0x000fea0003800000 */
[----:B--23--:R-:W-:Y:S01]  /*1730*/  IMAD R2, R24, c[0x0][0x208], RZ ;  /* 0x0000820018027a24 */ /* 0x00cfe200078e02ff */
[----:B------:R-:W-:Y:S01]  /*1740*/  ISETP.GE.AND P2, PT, R159, c[0x0][0x1d4], PT ;  /* 0x000075009f007a0c */ /* 0x000fe20003f46270 */
[----:B------:R-:W-:-:S03]  /*1750*/  IMAD.WIDE.U32 R6, R30, c[0x0][0x208], RZ ;  /* 0x000082001e067a25 */ /* 0x000fc600078e00ff */
[----:B------:R-:W-:Y:S01]  /*1760*/  ISETP.LT.OR P1, PT, R26, 0x1, P2 ;  /* 0x000000011a00780c */ /* 0x000fe20001721670 */
[----:B------:R-:W-:Y:S02]  /*1770*/  IMAD R2, R30, c[0x0][0x20c], R2 ;  /* 0x000083001e027a24 */ /* 0x000fe400078e0202 */
[----:B------:R-:W-:-:S04]  /*1780*/  IMAD.WIDE R52, R159, 0x2, RZ ;  /* 0x000000029f347825 */ /* 0x000fc800078e02ff */
[----:B------:R-:W-:Y:S02]  /*1790*/  IMAD.IADD R7, R7, 0x1, R2 ;  /* 0x0000000107077824 */ /* 0x000fe400078e0202 */
[----:B------:R-:W-:Y:S02]  /*17a0*/  IMAD R2, R27, c[0x0][0x218], RZ ;  /* 0x000086001b027a24 */ /* 0x000fe400078e02ff */
[----:B------:R-:W-:-:S04]  /*17b0*/  IMAD.WIDE.U32 R6, R29, c[0x0][0x218], R6 ;  /* 0x000086001d067a25 */ /* 0x000fc800078e0006 */
[----:B------:R-:W-:Y:S01]  /*17c0*/  IMAD R24, R29, c[0x0][0x21c], R2 ;  /* 0x000087001d187a24 */ /* 0x000fe200078e0202 */
[----:B------:R-:W-:-:S04]  /*17d0*/  IADD3 R2, P0, R6, UR20, RZ ;  /* 0x0000001406027c10 */ /* 0x000fc8000ff1e0ff */
[----:B------:R-:W-:Y:S02]  /*17e0*/  IADD3.X R6, R7, UR5, R24, P0, !PT ;  /* 0x0000000507067c10 */ /* 0x000fe400087fe418 */
[----:B------:R-:W-:-:S04]  /*17f0*/  LEA R25, P0, R2, c[0x0][0x1f8], 0x1 ;  /* 0x00007e0002197a11 */ /* 0x000fc800078008ff */
[----:B------:R-:W-:Y:S01]  /*1800*/  LEA.HI.X R24, R2, c[0x0][0x1fc], R6, 0x1, P0 ;  /* 0x00007f0002187a11 */ /* 0x000fe200000f0c06 */
[----:B------:R-:W2:Y:S01]  /*1810*/  SHFL.IDX PT, R27, R25, RZ, 0x181f ;  /* 0x00181fff191b7589 */ /* 0x000ea200000e0000 */
[----:B------:R-:W-:-:S03]  /*1820*/  SHF.R.S32.HI R2, RZ, 0x1f, R160 ;  /* 0x0000001fff027819 */ /* 0x000fc600000114a0 */
[----:B------:R-:W3:Y:S01]  /*1830*/  SHFL.IDX PT, R30, R24, RZ, 0x181f ;  /* 0x00181fff181e7589 */ /* 0x000ee200000e0000 */
[----:B------:R-:W-:-:S03]  /*1840*/  LEA.HI R2, R2, R160, RZ, 0x3 ;  /* 0x000000a002027211 */ /* 0x000fc600078f18ff */
[----:B------:R-:W5:Y:S01]  /*1850*/  SHFL.IDX PT, R32, R25, 0x1, 0x181f ;  /* 0x00381f0019207f89 */ /* 0x000f6200000e0000 */
[----:B------:R-:W-:Y:S01]  /*1860*/  LOP3.LUT R6, R2, 0xfffffff8, RZ, 0xc0, !PT ;  /* 0xfffffff802067812 */ /* 0x000fe200078ec0ff */
[----:B------:R-:W-:Y:S02]  /*1870*/  IMAD.SHL.U32 R2, R158, 0x2, RZ ;  /* 0x000000029e027824 */ /* 0x000fe400078e00ff */
[----:B------:R-:W4:Y:S02]  /*1880*/  SHFL.IDX PT, R33, R24, 0x1, 0x181f ;  /* 0x00381f0018217f89 */ /* 0x000f2400000e0000 */
[----:B------:R-:W-:Y:S02]  /*1890*/  IMAD.WIDE R6, R6, 0x2, RZ ;  /* 0x0000000206067825 */ /* 0x000fe400078e02ff */
[----:B------:R-:W1:Y:S04]  /*18a0*/  SHFL.IDX PT, R31, R25, 0x2, 0x181f ;  /* 0x00581f00191f7f89 */ /* 0x000e6800000e0000 */
[----:B------:R-:W1:Y:S01]  /*18b0*/  SHFL.IDX PT, R34, R24, 0x2, 0x181f ;  /* 0x00581f0018227f89 */ /* 0x000e6200000e0000 */
[----:B--2---:R-:W-:-:S05]  /*18c0*/  IADD3 R28, P0, R27, R52, RZ ;  /* 0x000000341b1c7210 */ /* 0x004fca0007f1e0ff */
[----:B---3--:R-:W-:-:S05]  /*18d0*/  IMAD.X R29, R30, 0x1, R53, P0 ;  /* 0x000000011e1d7824 */ /* 0x008fca00000e0635 */
[----:B------:R2:W-:Y:S01]  /*18e0*/  LDGSTS.E.BYPASS.LTC128B.128 [R2+0x100], [R28.64], !P1 ;  /* 0x001000001c027fae */ /* 0x0005e2000c901d4c */
[----:B------:R-:W-:Y:S02]  /*18f0*/  ISETP.GE.AND P1, PT, R160, c[0x0][0x1d4], PT ;  /* 0x00007500a0007a0c */ /* 0x000fe40003f26270 */
[----:B--2---:R-:W-:Y:S02]  /*1900*/  IADD3 R28, P0, R27, R6, RZ ;  /* 0x000000061b1c7210 */ /* 0x004fe40007f1e0ff */
[----:B------:R-:W2:Y:S03]  /*1910*/  SHFL.IDX PT, R27, R25, 0x3, 0x181f ;  /* 0x00781f00191b7f89 */ /* 0x000ea600000e0000 */
[----:B------:R-:W-:Y:S01]  /*1920*/  IMAD.X R29, R30, 0x1, R7, P0 ;  /* 0x000000011e1d7824 */ /* 0x000fe200000e0607 */
[----:B------:R-:W-:Y:S01]  /*1930*/  ISETP.LT.OR P0, PT, R26, 0x1, P1 ;  /* 0x000000011a00780c */ /* 0x000fe20000f01670 */
[----:B------:R3:W1:-:S12]  /*1940*/  SHFL.IDX PT, R30, R24, 0x3, 0x181f ;  /* 0x00781f00181e7f89 */ /* 0x00065800000e0000 */
[----:B------:R5:W-:Y:S02]  /*1950*/  LDGSTS.E.BYPASS.LTC128B.128 [R2+0x2100], [R28.64], !P0 ;  /* 0x021000001c027fae */ /* 0x000be4000c101d4c */
[----:B-----5:R-:W-:-:S05]  /*1960*/  IADD3 R28, P0, R52, R32, RZ ;  /* 0x00000020341c7210 */ /* 0x020fca0007f1e0ff */
[----:B----4-:R-:W-:Y:S01]  /*1970*/  IMAD.X R29, R53, 0x1, R33, P0 ;  /* 0x00000001351d7824 */ /* 0x010fe200000e0621 */
[----:B------:R-:W-:-:S13]  /*1980*/  ISETP.LT.OR P0, PT, R26, 0x11, P2 ;  /* 0x000000111a00780c */ /* 0x000fda0001701670 */
[----:B------:R4:W-:Y:S02]  /*1990*/  LDGSTS.E.BYPASS.LTC128B.128 [R2+0x900], [R28.64], !P0 ;  /* 0x009000001c027fae */ /* 0x0009e4000c101d4c */
[----:B----4-:R-:W-:-:S05]  /*19a0*/  IADD3 R28, P0, R6, R32, RZ ;  /* 0x00000020061c7210 */ /* 0x010fca0007f1e0ff */
[----:B------:R-:W-:Y:S01]  /*19b0*/  IMAD.X R29, R7, 0x1, R33, P0 ;  /* 0x00000001071d7824 */ /* 0x000fe200000e0621 */
[----:B------:R-:W-:-:S13]  /*19c0*/  ISETP.LT.OR P0, PT, R26, 0x11, P1 ;  /* 0x000000111a00780c */ /* 0x000fda0000f01670 */
[----:B------:R1:W-:Y:S02]  /*19d0*/  LDGSTS.E.BYPASS.LTC128B.128 [R2+0x2900], [R28.64], !P0 ;  /* 0x029000001c027fae */ /* 0x0003e4000c101d4c */
[----:B-1----:R-:W-:-:S05]  /*19e0*/  IADD3 R28, P0, R52, R31, RZ ;  /* 0x0000001f341c7210 */ /* 0x002fca0007f1e0ff */
[----:B------:R-:W-:Y:S01]  /*19f0*/  IMAD.X R29, R53, 0x1, R34, P0 ;  /* 0x00000001351d7824 */ /* 0x000fe200000e0622 */
[C---:B------:R-:W-:Y:S02]  /*1a00*/  ISETP.LT.OR P0, PT, R26.reuse, 0x21, P2 ;  /* 0x000000211a00780c */ /* 0x040fe40001701670 */
[----:B------:R-:W-:-:S11]  /*1a10*/  ISETP.LT.OR P2, PT, R26, 0x31, P2 ;  /* 0x000000311a00780c */ /* 0x000fd60001741670 */
[----:B------:R1:W-:Y:S01]  /*1a20*/  LDGSTS.E.BYPASS.LTC128B.128 [R2+0x1100], [R28.64], !P0 ;  /* 0x011000001c027fae */ /* 0x0003e2000c101d4c */
[----:B---3--:R-:W-:-:S05]  /*1a30*/  IADD3 R24, P0, R6, R31, RZ ;  /* 0x0000001f06187210 */ /* 0x008fca0007f1e0ff */
[----:B------:R-:W-:Y:S01]  /*1a40*/  IMAD.X R25, R7, 0x1, R34, P0 ;  /* 0x0000000107197824 */ /* 0x000fe200000e0622 */
[C---:B------:R-:W-:Y:S02]  /*1a50*/  ISETP.LT.OR P0, PT, R26.reuse, 0x21, P1 ;  /* 0x000000211a00780c */ /* 0x040fe40000f01670 */
[----:B------:R-:W-:-:S11]  /*1a60*/  ISETP.LT.OR P1, PT, R26, 0x31, P1 ;  /* 0x000000311a00780c */ /* 0x000fd60000f21670 */
[----:B------:R2:W-:Y:S02]  /*1a70*/  LDGSTS.E.BYPASS.LTC128B.128 [R2+0x3100], [R24.64], !P0 ;  /* 0x0310000018027fae */ /* 0x0005e4000c101d4c */
[----:B--2---:R-:W-:-:S05]  /*1a80*/  IADD3 R24, P0, R52, R27, RZ ;  /* 0x0000001b34187210 */ /* 0x004fca0007f1e0ff */
[----:B------:R-:W-:Y:S01]  /*1a90*/  IMAD.X R25, R53, 0x1, R30, P0 ;  /* 0x0000000135197824 */ /* 0x000fe200000e061e */
[----:B------:R-:W-:-:S04]  /*1aa0*/  IADD3 R6, P0, R6, R27, RZ ;  /* 0x0000001b06067210 */ /* 0x000fc80007f1e0ff */
[----:B------:R1:W-:Y:S01]  /*1ab0*/  LDGSTS.E.BYPASS.LTC128B.128 [R2+0x1900], [R24.64], !P2 ;  /* 0x0190000018027fae */ /* 0x0003e2000d101d4c */
[----:B------:R-:W-:-:S05]  /*1ac0*/  IMAD.X R7, R7, 0x1, R30, P0 ;  /* 0x0000000107077824 */ /* 0x000fca00000e061e */
[----:B------:R1:W-:Y:S03]  /*1ad0*/  LDGSTS.E.BYPASS.LTC128B.128 [R2+0x3900], [R6.64], !P1 ;  /* 0x0390000006027fae */ /* 0x0003e6000c901d4c */
.L_x_706:
[C---:B-1234-:R-:W-:Y:S01]  /*1ae0*/  HMMA.16816.F32 R24, R8.reuse, R48, RZ ;  /* 0x000000300818723c */ /* 0x05efe200000018ff */
[C---:B------:R-:W-:Y:S01]  /*1af0*/  IMAD R240, R3.reuse, 0x2, R239 ;  /* 0x0000000203f07824 */ /* 0x040fe200078e02ef */
[----:B------:R-:W0:Y:S01]  /*1b00*/  LDGDEPBAR ;  /* 0x00000000000079af */ /* 0x000e220000000000 */
[C---:B------:R-:W-:Y:S01]  /*1b10*/  IMAD R238, R0.reuse, 0x2, R232 ;  /* 0x0000000200ee7824 */ /* 0x040fe200078e02e8 */
[----:B------:R-:W-:Y:S01]  /*1b20*/  UISETP.GE.AND UP0, UPT, UR9, 0x41, UPT ;  /* 0x000000410900788c */ /* 0x000fe2000bf06270 */
[----:B------:R-:W-:Y:S01]  /*1b30*/  IMAD R242, R3, 0x2, R241 ;  /* 0x0000000203f27824 */ /* 0x000fe200078e02f1 */
[----:B------:R-:W-:Y:S01]  /*1b40*/  IADD3 R248, R243, 0x2000, RZ ;  /* 0x00002000f3f87810 */ /* 0x000fe20007ffe0ff */
[----:B------:R-:W-:Y:S01]  /*1b50*/  IMAD R237, R0, 0x2, R243 ;  /* 0x0000000200ed7824 */ /* 0x000fe200078e02f3 */
[----:B------:R-:W-:Y:S01]  /*1b60*/  HMMA.16816.F32 R32, R8, R40, RZ ;  /* 0x000000280820723c */ /* 0x000fe200000018ff */
[----:B------:R-:W-:Y:S01]  /*1b70*/  LDSM.16.M88.4 R52, [R238+0x4100] ;  /* 0x00410000ee34783b */ /* 0x000fe20000000200 */
[----:B------:R-:W-:Y:S01]  /*1b80*/  IMAD R244, R4, 0x2, R240 ;  /* 0x0000000204f47824 */ /* 0x000fe200078e02f0 */
[----:B------:R-:W-:-:S02]  /*1b90*/  PLOP3.LUT P0, PT, PT, PT, UP0, 0x40, 0x0 ;  /* 0x000000000000781c */ /* 0x000fc40003f0e808 */
[C---:B------:R-:W-:Y:S02]  /*1ba0*/  IADD3 R247, R243.reuse, 0x2800, RZ ;  /* 0x00002800f3f77810 */ /* 0x040fe40007ffe0ff */
[C---:B------:R-:W-:Y:S01]  /*1bb0*/  IADD3 R246, R243.reuse, 0x3000, RZ ;  /* 0x00003000f3f67810 */ /* 0x040fe20007ffe0ff */
[----:B------:R-:W-:Y:S01]  /*1bc0*/  HMMA.16816.F32 R112, R8, R42, RZ ;  /* 0x0000002a0870723c */ /* 0x000fe200000018ff */
[----:B------:R-:W-:-:S07]  /*1bd0*/  IADD3 R245, R243, 0x3800, RZ ;  /* 0x00003800f3f57810 */ /* 0x000fce0007ffe0ff */
[----:B------:R-:W-:Y:S08]  /*1be0*/  HMMA.16816.F32 R88, R12, R40, RZ ;  /* 0x000000280c58723c */ /* 0x000ff000000018ff */
[----:B------:R-:W-:Y:S08]  /*1bf0*/  HMMA.16816.F32 R104, R8, R38, RZ ;  /* 0x000000260868723c */ /* 0x000ff000000018ff */
[C---:B------:R-:W-:Y:S08]  /*1c00*/  HMMA.16816.F32 R100, R12.reuse, R48, RZ ;  /* 0x000000300c64723c */ /* 0x040ff000000018ff */
[C---:B------:R-:W-:Y:S08]  /*1c10*/  HMMA.16816.F32 R92, R12.reuse, R44, RZ ;  /* 0x0000002c0c5c723c */ /* 0x040ff000000018ff */
[C---:B------:R-:W-:Y:S08]  /*1c20*/  HMMA.16816.F32 R64, R12.reuse, R36, RZ ;  /* 0x000000240c40723c */ /* 0x040ff000000018ff */
[C---:B------:R-:W-:Y:S08]  /*1c30*/  HMMA.16816.F32 R56, R12.reuse, R50, RZ ;  /* 0x000000320c38723c */ /* 0x040ff000000018ff */
[C---:B------:R-:W-:Y:S08]  /*1c40*/  HMMA.16816.F32 R68, R12.reuse, R46, RZ ;  /* 0x0000002e0c44723c */ /* 0x040ff000000018ff */
[C---:B------:R-:W-:Y:S08]  /*1c50*/  HMMA.16816.F32 R40, R12.reuse, R42, RZ ;  /* 0x0000002a0c28723c */ /* 0x040ff000000018ff */
[----:B------:R-:W-:Y:S08]  /*1c60*/  HMMA.16816.F32 R12, R12, R38, RZ ;  /* 0x000000260c0c723c */ /* 0x000ff000000018ff */
[C---:B------:R-:W-:Y:S08]  /*1c70*/  HMMA.16816.F32 R28, R8.reuse, R44, RZ ;  /* 0x0000002c081c723c */ /* 0x040ff000000018ff */
[C---:B------:R-:W-:Y:S01]  /*1c80*/  HMMA.16816.F32 R60, R8.reuse, R36, RZ ;  /* 0x00000024083c723c */ /* 0x040fe200000018ff */
[----:B------:R-:W-:Y:S07]  /*1c90*/  LDSM.16.M88.4 R36, [R238+0x5900] ;  /* 0x00590000ee24783b */ /* 0x000fee0000000200 */
[C---:B------:R-:W-:Y:S01]  /*1ca0*/  HMMA.16816.F32 R96, R8.reuse, R50, RZ ;  /* 0x000000320860723c */ /* 0x040fe200000018ff */
[----:B------:R-:W-:Y:S07]  /*1cb0*/  LDSM.16.M88.4 R48, [R238+0x4900] ;  /* 0x00490000ee30783b */ /* 0x000fee0000000200 */
[----:B------:R-:W-:Y:S01]  /*1cc0*/  HMMA.16816.F32 R108, R8, R46, RZ ;  /* 0x0000002e086c723c */ /* 0x000fe200000018ff */
[----:B------:R-:W-:Y:S07]  /*1cd0*/  LDSM.16.M88.4 R44, [R238+0x5100] ;  /* 0x00510000ee2c783b */ /* 0x000fee0000000200 */
[C---:B------:R-:W-:Y:S01]  /*1ce0*/  HMMA.16816.F32 R8, R16.reuse, R72, R24 ;  /* 0x000000481008723c */ /* 0x040fe20000001818 */
[----:B------:R-:W1:Y:S07]  /*1cf0*/  LDSM.16.M88.4 R24, [R240+0xa100] ;  /* 0x00a10000f018783b */ /* 0x000e6e0000000200 */
[-C--:B------:R-:W-:Y:S08]  /*1d00*/  HMMA.16816.F32 R120, R16, R78.reuse, R104 ;  /* 0x0000004e1078723c */ /* 0x080ff00000001868 */
[----:B------:R-:W-:Y:S01]  /*1d10*/  HMMA.16816.F32 R104, R20, R78, R12 ;  /* 0x0000004e1468723c */ /* 0x000fe2000000180c */
[----:B------:R-:W2:Y:S07]  /*1d20*/  LDSM.16.M88.4 R12, [R240+0x8100] ;  /* 0x00810000f00c783b */ /* 0x000eae0000000200 */
[C---:B------:R-:W-:Y:S08]  /*1d30*/  HMMA.16816.F32 R28, R16.reuse, R84, R28 ;  /* 0x00000054101c723c */ /* 0x040ff0000000181c */
[----:B------:R-:W-:Y:S08]  /*1d40*/  HMMA.16816.F32 R124, R16, R76, R60 ;  /* 0x0000004c107c723c */ /* 0x000ff0000000183c */
[----:B------:R-:W-:Y:S08]  /*1d50*/  HMMA.16816.F32 R56, R20, R74, R56 ;  /* 0x0000004a1438723c */ /* 0x000ff00000001838 */
[C---:B------:R-:W-:Y:S01]  /*1d60*/  HMMA.16816.F32 R116, R16.reuse, R80, R32 ;  /* 0x000000501074723c */ /* 0x040fe20000001820 */
[----:B------:R-:W-:Y:S07]  /*1d70*/  LDSM.16.M88.4 R32, [R237] ;  /* 0x00000000ed20783b */ /* 0x000fee0000000200 */
[C---:B------:R-:W-:Y:S08]  /*1d80*/  HMMA.16816.F32 R140, R16.reuse, R74, R96 ;  /* 0x0000004a108c723c */ /* 0x040ff00000001860 */
[C---:B------:R-:W-:Y:S08]  /*1d90*/  HMMA.16816.F32 R132, R16.reuse, R86, R108 ;  /* 0x000000561084723c */ /* 0x040ff0000000186c */
[----:B------:R-:W-:Y:S01]  /*1da0*/  HMMA.16816.F32 R128, R16, R82, R112 ;  /* 0x000000521080723c */ /* 0x000fe20000001870 */
[----:B------:R-:W-:Y:S07]  /*1db0*/  LDSM.16.M88.4 R16, [R242+0x8100] ;  /* 0x00810000f210783b */ /* 0x000fee0000000200 */
[C---:B------:R-:W-:Y:S08]  /*1dc0*/  HMMA.16816.F32 R136, R20.reuse, R84, R92 ;  /* 0x000000541488723c */ /* 0x040ff0000000185c */
[C---:B------:R-:W-:Y:S08]  /*1dd0*/  HMMA.16816.F32 R144, R20.reuse, R80, R88 ;  /* 0x000000501490723c */ /* 0x040ff00000001858 */
[C---:B------:R-:W-:Y:S08]  /*1de0*/  HMMA.16816.F32 R60, R20.reuse, R86, R68 ;  /* 0x00000056143c723c */ /* 0x040ff00000001844 */
[C---:B------:R-:W-:Y:S08]  /*1df0*/  HMMA.16816.F32 R108, R20.reuse, R72, R100 ;  /* 0x00000048146c723c */ /* 0x040ff00000001864 */
[C---:B------:R-:W-:Y:S08]  /*1e00*/  HMMA.16816.F32 R148, R20.reuse, R76, R64 ;  /* 0x0000004c1494723c */ /* 0x040ff00000001840 */
[----:B------:R-:W-:Y:S01]  /*1e10*/  HMMA.16816.F32 R112, R20, R82, R40 ;  /* 0x000000521470723c */ /* 0x000fe20000001828 */
[----:B------:R-:W-:Y:S04]  /*1e20*/  LDSM.16.M88.4 R20, [R237+0x1000] ;  /* 0x00100000ed14783b */ /* 0x000fe80000000200 */
[----:B------:R-:W-:Y:S03]  /*1e30*/  LDSM.16.M88.4 R40, [R237+0x1800] ;  /* 0x00180000ed28783b */ /* 0x000fe60000000200 */
[C---:B-1----:R-:W-:Y:S01]  /*1e40*/  HMMA.16816.F32 R68, R24.reuse, R52, R8 ;  /* 0x000000341844723c */ /* 0x042fe20000001808 */
[----:B------:R-:W1:Y:S07]  /*1e50*/  LDSM.16.M88.4 R8, [R242+0xa100] ;  /* 0x00a10000f208783b */ /* 0x000e6e0000000200 */
[----:B------:R-:W-:Y:S01]  /*1e60*/  HMMA.16816.F32 R96, R24, R48, R28 ;  /* 0x000000301860723c */ /* 0x000fe2000000181c */
[----:B------:R-:W3:Y:S07]  /*1e70*/  LDSM.16.M88.4 R28, [R237+0x800] ;  /* 0x00080000ed1c783b */ /* 0x000eee0000000200 */
[----:B--2---:R-:W-:Y:S08]  /*1e80*/  HMMA.16816.F32 R76, R12, R54, R56 ;  /* 0x000000360c4c723c */ /* 0x004ff00000001838 */
        /* <DEDUP_REMOVED lines=9> */
[C---:B------:R-:W-:Y:S01]  /*1f20*/  HMMA.16816.F32 R108, R12.reuse, R52, R108 ;  /* 0x000000340c6c723c */ /* 0x040fe2000000186c */
[----:B------:R-:W-:Y:S07]  /*1f30*/  LDSM.16.M88.4 R52, [R232+0x6100] ;  /* 0x00610000e834783b */ /* 0x000fee0000000200 */
[C---:B------:R-:W-:Y:S08]  /*1f40*/  HMMA.16816.F32 R44, R12.reuse, R46, R112 ;  /* 0x0000002e0c2c723c */ /* 0x040ff00000001870 */
[C---:B------:R-:W-:Y:S08]  /*1f50*/  HMMA.16816.F32 R48, R12.reuse, R36, R148 ;  /* 0x000000240c30723c */ /* 0x040ff00000001894 */
[----:B------:R-:W-:Y:S01]  /*1f60*/  HMMA.16816.F32 R24, R12, R38, R104 ;  /* 0x000000260c18723c */ /* 0x000fe20000001868 */
[----:B------:R-:W-:Y:S04]  /*1f70*/  LDSM.16.M88.4 R12, [R239+0xe100] ;  /* 0x00e10000ef0c783b */ /* 0x000fe80000000200 */
[----:B------:R-:W-:Y:S03]  /*1f80*/  LDSM.16.M88.4 R36, [R232+0x7100] ;  /* 0x00710000e824783b */ /* 0x000fe60000000200 */
[C---:B-1----:R-:W-:Y:S08]  /*1f90*/  HMMA.16816.F32 R104, R8.reuse, R34, R100 ;  /* 0x000000220868723c */ /* 0x042ff00000001864 */
[C---:B---3--:R-:W-:Y:S08]  /*1fa0*/  HMMA.16816.F32 R124, R8.reuse, R28, R96 ;  /* 0x0000001c087c723c */ /* 0x048ff00000001860 */
[C---:B------:R-:W-:Y:S08]  /*1fb0*/  HMMA.16816.F32 R140, R8.reuse, R20, R88 ;  /* 0x00000014088c723c */ /* 0x040ff00000001858 */
[----:B------:R-:W-:Y:S08]  /*1fc0*/  HMMA.16816.F32 R132, R8, R40, R80 ;  /* 0x000000280884723c */ /* 0x000ff00000001850 */
[C---:B------:R-:W-:Y:S08]  /*1fd0*/  HMMA.16816.F32 R80, R16.reuse, R32, R108 ;  /* 0x000000201050723c */ /* 0x040ff0000000186c */
[C---:B------:R-:W-:Y:S08]  /*1fe0*/  HMMA.16816.F32 R128, R16.reuse, R34, R76 ;  /* 0x000000221080723c */ /* 0x040ff0000000184c */
[C---:B------:R-:W-:Y:S08]  /*1ff0*/  HMMA.16816.F32 R120, R16.reuse, R28, R64 ;  /* 0x0000001c1078723c */ /* 0x040ff00000001840 */
[C---:B------:R-:W-:Y:S08]  /*2000*/  HMMA.16816.F32 R116, R16.reuse, R30, R60 ;  /* 0x0000001e1074723c */ /* 0x040ff0000000183c */
[C---:B------:R-:W-:Y:S01]  /*2010*/  HMMA.16816.F32 R112, R16.reuse, R20, R56 ;  /* 0x000000141070723c */ /* 0x040fe20000001838 */
[----:B------:R-:W-:Y:S07]  /*2020*/  LDSM.16.M88.4 R56, [R243+0x3800] ;  /* 0x00380000f338783b */ /* 0x000fee0000000200 */
[C---:B------:R-:W-:Y:S01]  /*2030*/  HMMA.16816.F32 R88, R16.reuse, R22, R44 ;  /* 0x000000161058723c */ /* 0x040fe2000000182c */
[----:B------:R-:W1:Y:S07]  /*2040*/  LDSM.16.M88.4 R44, [R232+0x6900] ;  /* 0x00690000e82c783b */ /* 0x000e6e0000000200 */
[C---:B------:R-:W-:Y:S01]  /*2050*/  HMMA.16816.F32 R100, R16.reuse, R40, R48 ;  /* 0x000000281064723c */ /* 0x040fe20000001830 */
[----:B------:R-:W-:Y:S07]  /*2060*/  LDSM.16.M88.4 R48, [R243+0x3000] ;  /* 0x00300000f330783b */ /* 0x000fee0000000200 */
[----:B------:R-:W-:Y:S01]  /*2070*/  HMMA.16816.F32 R96, R16, R42, R24 ;  /* 0x0000002a1060723c */ /* 0x000fe20000001818 */
[----:B------:R-:W2:Y:S04]  /*2080*/  LDSM.16.M88.4 R16, [R239+0xc100] ;  /* 0x00c10000ef10783b */ /* 0x000ea80000000200 */
[----:B------:R-:W-:Y:S03]  /*2090*/  LDSM.16.M88.4 R24, [R241+0xc100] ;  /* 0x00c10000f118783b */ /* 0x000fe60000000200 */
[C---:B------:R-:W-:Y:S01]  /*20a0*/  HMMA.16816.F32 R92, R8.reuse, R30, R92 ;  /* 0x0000001e085c723c */ /* 0x040fe2000000185c */
[----:B------:R-:W-:Y:S07]  /*20b0*/  LDSM.16.M88.4 R28, [R243+0x2800] ;  /* 0x00280000f31c783b */ /* 0x000fee0000000200 */
[C---:B------:R-:W-:Y:S01]  /*20c0*/  HMMA.16816.F32 R136, R8.reuse, R22, R84 ;  /* 0x000000160888723c */ /* 0x040fe20000001854 */
[----:B------:R-:W3:Y:S07]  /*20d0*/  LDSM.16.M88.4 R20, [R232+0x7900] ;  /* 0x00790000e814783b */ /* 0x000eee0000000200 */
[C---:B------:R-:W-:Y:S01]  /*20e0*/  HMMA.16816.F32 R68, R8.reuse, R32, R68 ;  /* 0x000000200844723c */ /* 0x040fe20000001844 */
[----:B------:R-:W-:Y:S07]  /*20f0*/  LDSM.16.M88.4 R32, [R243+0x2000] ;  /* 0x00200000f320783b */ /* 0x000fee0000000200 */
[----:B------:R-:W-:Y:S01]  /*2100*/  HMMA.16816.F32 R84, R8, R42, R72 ;  /* 0x0000002a0854723c */ /* 0x000fe20000001848 */
[----:B------:R-:W4:Y:S07]  /*2110*/  LDSM.16.M88.4 R8, [R241+0xe100] ;  /* 0x00e10000f108783b */ /* 0x000f2e0000000200 */
[C---:B-1----:R-:W-:Y:S08]  /*2120*/  HMMA.16816.F32 R64, R12.reuse, R44, R124 ;  /* 0x0000002c0c40723c */ /* 0x042ff0000000187c */
[----:B------:R-:W-:Y:S08]  /*2130*/  HMMA.16816.F32 R60, R12, R46, R92 ;  /* 0x0000002e0c3c723c */ /* 0x000ff0000000185c */
[C---:B--2---:R-:W-:Y:S08]  /*2140*/  HMMA.16816.F32 R40, R16.reuse, R44, R120 ;  /* 0x0000002c1028723c */ /* 0x044ff00000001878 */
[----:B------:R-:W-:Y:S08]  /*2150*/  HMMA.16816.F32 R44, R16, R46, R116 ;  /* 0x0000002e102c723c */ /* 0x000ff00000001874 */
[C---:B------:R-:W-:Y:S08]  /*2160*/  HMMA.16816.F32 R76, R12.reuse, R52, R68 ;  /* 0x000000340c4c723c */ /* 0x040ff00000001844 */
[----:B------:R-:W-:Y:S08]  /*2170*/  HMMA.16816.F32 R72, R12, R54, R104 ;  /* 0x000000360c48723c */ /* 0x000ff00000001868 */
[C---:B------:R-:W-:Y:S08]  /*2180*/  HMMA.16816.F32 R80, R16.reuse, R52, R80 ;  /* 0x000000341050723c */ /* 0x040ff00000001850 */
[----:B------:R-:W-:Y:S01]  /*2190*/  HMMA.16816.F32 R68, R16, R54, R128 ;  /* 0x000000361044723c */ /* 0x000fe20000001880 */
[----:B------:R-:W-:Y:S07]  /*21a0*/  LDSM.16.M88.4 R52, [R238+0x6100] ;  /* 0x00610000ee34783b */ /* 0x000fee0000000200 */
[C---:B------:R-:W-:Y:S08]  /*21b0*/  HMMA.16816.F32 R92, R12.reuse, R36, R140 ;  /* 0x000000240c5c723c */ /* 0x040ff0000000188c */
[C---:B------:R-:W-:Y:S08]  /*21c0*/  HMMA.16816.F32 R108, R12.reuse, R38, R136 ;  /* 0x000000260c6c723c */ /* 0x040ff00000001888 */
[C---:B---3--:R-:W-:Y:S08]  /*21d0*/  HMMA.16816.F32 R104, R12.reuse, R20, R132 ;  /* 0x000000140c68723c */ /* 0x048ff00000001884 */
[----:B------:R-:W-:Y:S08]  /*21e0*/  HMMA.16816.F32 R84, R12, R22, R84 ;  /* 0x000000160c54723c */ /* 0x000ff00000001854 */
[C---:B------:R-:W-:Y:S08]  /*21f0*/  HMMA.16816.F32 R12, R16.reuse, R36, R112 ;  /* 0x00000024100c723c */ /* 0x040ff00000001870 */
[C---:B------:R-:W-:Y:S01]  /*2200*/  HMMA.16816.F32 R88, R16.reuse, R38, R88 ;  /* 0x000000261058723c */ /* 0x040fe20000001858 */
[----:B------:R-:W-:Y:S07]  /*2210*/  LDSM.16.M88.4 R36, [R238+0x7900] ;  /* 0x00790000ee24783b */ /* 0x000fee0000000200 */
[C---:B------:R-:W-:Y:S08]  /*2220*/  HMMA.16816.F32 R100, R16.reuse, R20, R100 ;  /* 0x000000141064723c */ /* 0x040ff00000001864 */
[----:B------:R-:W-:Y:S01]  /*2230*/  HMMA.16816.F32 R96, R16, R22, R96 ;  /* 0x000000161060723c */ /* 0x000fe20000001860 */
[----:B------:R-:W1:Y:S04]  /*2240*/  LDSM.16.M88.4 R20, [R240+0xe100] ;  /* 0x00e10000f014783b */ /* 0x000e680000000200 */
[----:B------:R-:W2:Y:S03]  /*2250*/  LDSM.16.M88.4 R16, [R240+0xc100] ;  /* 0x00c10000f010783b */ /* 0x000ea60000000200 */
[C---:B------:R-:W-:Y:S01]  /*2260*/  HMMA.16816.F32 R116, R24.reuse, R30, R44 ;  /* 0x0000001e1874723c */ /* 0x040fe2000000182c */
[----:B------:R-:W3:Y:S07]  /*2270*/  LDSM.16.M88.4 R44, [R238+0x6900] ;  /* 0x00690000ee2c783b */ /* 0x000eee0000000200 */
[-C--:B------:R-:W-:Y:S01]  /*2280*/  HMMA.16816.F32 R124, R24, R28.reuse, R40 ;  /* 0x0000001c187c723c */ /* 0x080fe20000001828 */
[----:B------:R-:W5:Y:S07]  /*2290*/  LDSM.16.M88.4 R40, [R238+0x7100] ;  /* 0x00710000ee28783b */ /* 0x000f6e0000000200 */
[C---:B----4-:R-:W-:Y:S08]  /*22a0*/  HMMA.16816.F32 R148, R8.reuse, R28, R64 ;  /* 0x0000001c0894723c */ /* 0x050ff00000001840 */
[C---:B------:R-:W-:Y:S01]  /*22b0*/  HMMA.16816.F32 R144, R8.reuse, R30, R60 ;  /* 0x0000001e0890723c */ /* 0x040fe2000000183c */
[----:B------:R-:W-:Y:S07]  /*22c0*/  LDSM.16.M88.4 R28, [R237+0x3000] ;  /* 0x00300000ed1c783b */ /* 0x000fee0000000200 */
[C---:B------:R-:W-:Y:S08]  /*22d0*/  HMMA.16816.F32 R120, R8.reuse, R32, R76 ;  /* 0x000000200878723c */ /* 0x040ff0000000184c */
[----:B------:R-:W-:Y:S08]  /*22e0*/  HMMA.16816.F32 R152, R8, R34, R72 ;  /* 0x000000220898723c */ /* 0x000ff00000001848 */
[C---:B------:R-:W-:Y:S08]  /*22f0*/  HMMA.16816.F32 R64, R24.reuse, R32, R80 ;  /* 0x000000201840723c */ /* 0x040ff00000001850 */
[----:B------:R-:W-:Y:S01]  /*2300*/  HMMA.16816.F32 R60, R24, R34, R68 ;  /* 0x00000022183c723c */ /* 0x000fe20000001844 */
[----:B------:R-:W-:Y:S07]  /*2310*/  LDSM.16.M88.4 R32, [R237+0x2800] ;  /* 0x00280000ed20783b */ /* 0x000fee0000000200 */
[C---:B------:R-:W-:Y:S08]  /*2320*/  HMMA.16816.F32 R140, R8.reuse, R48, R92 ;  /* 0x00000030088c723c */ /* 0x040ff0000000185c */
[C---:B------:R-:W-:Y:S08]  /*2330*/  HMMA.16816.F32 R136, R8.reuse, R50, R108 ;  /* 0x000000320888723c */ /* 0x040ff0000000186c */
[C---:B------:R-:W-:Y:S08]  /*2340*/  HMMA.16816.F32 R132, R8.reuse, R56, R104 ;  /* 0x000000380884723c */ /* 0x040ff00000001868 */
[----:B------:R-:W-:Y:S01]  /*2350*/  HMMA.16816.F32 R128, R8, R58, R84 ;  /* 0x0000003a0880723c */ /* 0x000fe20000001854 */
[----:B------:R-:W4:Y:S07]  /*2360*/  LDSM.16.M88.4 R8, [R244+0xe100] ;  /* 0x00e10000f408783b */ /* 0x000f2e0000000200 */
[C---:B------:R-:W-:Y:S01]  /*2370*/  HMMA.16816.F32 R112, R24.reuse, R48, R12 ;  /* 0x000000301870723c */ /* 0x040fe2000000180c */
[----:B------:R-:W2:Y:S07]  /*2380*/  LDSM.16.M88.4 R12, [R242+0xc100] ;  /* 0x00c10000f20c783b */ /* 0x000eae0000000200 */
[C---:B------:R-:W-:Y:S01]  /*2390*/  HMMA.16816.F32 R108, R24.reuse, R50, R88 ;  /* 0x00000032186c723c */ /* 0x040fe20000001858 */
[----:B------:R-:W3:Y:S07]  /*23a0*/  LDSM.16.M88.4 R48, [R237+0x2000] ;  /* 0x00200000ed30783b */ /* 0x000eee0000000200 */
[C---:B------:R-:W-:Y:S08]  /*23b0*/  HMMA.16816.F32 R76, R24.reuse, R56, R100 ;  /* 0x00000038184c723c */ /* 0x040ff00000001864 */
[----:B------:R-:W-:Y:S01]  /*23c0*/  HMMA.16816.F32 R72, R24, R58, R96 ;  /* 0x0000003a1848723c */ /* 0x000fe20000001860 */
[----:B------:R-:W4:Y:S01]  /*23d0*/  LDSM.16.M88.4 R24, [R237+0x3800] ;  /* 0x00380000ed18783b */ /* 0x000f220000000200 */
[----:B------:R-:W-:-:S06]  /*23e0*/  DEPBAR.LE SB0, 0x0 ;  /* 0x000080000000791a */ /* 0x000fcc0000000000 */
[C---:B-1----:R-:W-:Y:S08]  /*23f0*/  HMMA.16816.F32 R104, R20.reuse, R52, R120 ;  /* 0x000000341468723c */ /* 0x042ff00000001878 */
[----:B------:R-:W-:Y:S08]  /*2400*/  HMMA.16816.F32 R100, R20, R54, R152 ;  /* 0x000000361464723c */ /* 0x000ff00000001898 */
[C---:B--2---:R-:W-:Y:S08]  /*2410*/  HMMA.16816.F32 R64, R16.reuse, R52, R64 ;  /* 0x000000341040723c */ /* 0x044ff00000001840 */
[----:B------:R-:W-:Y:S08]  /*2420*/  HMMA.16816.F32 R60, R16, R54, R60 ;  /* 0x00000036103c723c */ /* 0x000ff0000000183c */
[C---:B---3--:R-:W-:Y:S08]  /*2430*/  HMMA.16816.F32 R96, R20.reuse, R44, R148 ;  /* 0x0000002c1460723c */ /* 0x048ff00000001894 */
[----:B------:R-:W-:Y:S08]  /*2440*/  HMMA.16816.F32 R92, R20, R46, R144 ;  /* 0x0000002e145c723c */ /* 0x000ff00000001890 */
[C---:B------:R-:W-:Y:S08]  /*2450*/  HMMA.16816.F32 R56, R16.reuse, R44, R124 ;  /* 0x0000002c1038723c */ /* 0x040ff0000000187c */
[----:B------:R-:W-:Y:S08]  /*2460*/  HMMA.16816.F32 R52, R16, R46, R116 ;  /* 0x0000002e1034723c */ /* 0x000ff00000001874 */
[C---:B-----5:R-:W-:Y:S08]  /*2470*/  HMMA.16816.F32 R88, R20.reuse, R40, R140 ;  /* 0x000000281458723c */ /* 0x060ff0000000188c */
[C---:B------:R-:W-:Y:S08]  /*2480*/  HMMA.16816.F32 R84, R20.reuse, R42, R136 ;  /* 0x0000002a1454723c */ /* 0x040ff00000001888 */
[C---:B------:R-:W-:Y:S08]  /*2490*/  HMMA.16816.F32 R80, R20.reuse, R36, R132 ;  /* 0x000000241450723c */ /* 0x040ff00000001884 */
[----:B------:R-:W-:Y:S08]  /*24a0*/  HMMA.16816.F32 R68, R20, R38, R128 ;  /* 0x000000261444723c */ /* 0x000ff00000001880 */
[C---:B------:R-:W-:Y:S08]  /*24b0*/  HMMA.16816.F32 R44, R16.reuse, R40, R112 ;  /* 0x00000028102c723c */ /* 0x040ff00000001870 */
[C---:B------:R-:W-:Y:S08]  /*24c0*/  HMMA.16816.F32 R40, R16.reuse, R42, R108 ;  /* 0x0000002a1028723c */ /* 0x040ff0000000186c */
[C---:B------:R-:W-:Y:S08]  /*24d0*/  HMMA.16816.F32 R20, R16.reuse, R36, R76 ;  /* 0x000000241014723c */ /* 0x040ff0000000184c */
[----:B------:R-:W-:Y:S08]  /*24e0*/  HMMA.16816.F32 R16, R16, R38, R72 ;  /* 0x000000261010723c */ /* 0x000ff00000001848 */
[C---:B----4-:R-:W-:Y:S08]  /*24f0*/  HMMA.16816.F32 R88, R8.reuse, R28, R88 ;  /* 0x0000001c0858723c */ /* 0x050ff00000001858 */
[----:B------:R-:W-:Y:S08]  /*2500*/  HMMA.16816.F32 R84, R8, R30, R84 ;  /* 0x0000001e0854723c */ /* 0x000ff00000001854 */
[C---:B------:R-:W-:Y:S08]  /*2510*/  HMMA.16816.F32 R44, R12.reuse, R28, R44 ;  /* 0x0000001c0c2c723c */ /* 0x040ff0000000182c */
[----:B------:R-:W-:Y:S08]  /*2520*/  HMMA.16816.F32 R40, R12, R30, R40 ;  /* 0x0000001e0c28723c */ /* 0x000ff00000001828 */
        /* <DEDUP_REMOVED lines=11> */
[----:B------:R-:W-:Y:S01]  /*25e0*/  HMMA.16816.F32 R168, R12, R26, R16 ;  /* 0x0000001a0ca8723c */ /* 0x000fe20000001810 */
[----:B------:R-:W-:Y:S06]  /*25f0*/  BAR.SYNC.DEFER_BLOCKING 0x0 ;  /* 0x0000000000007b1d */ /* 0x000fec0000010000 */
[----:B------:R-:W-:Y:S05]  /*2600*/  @P0 BRA `(.L_x_707) ;  /* 0x000004b000000947 */ /* 0x000fea0003800000 */
[----:B------:R-:W-:Y:S01]  /*2610*/  ULEA UR4, UR7, UR10, 0x6 ;  /* 0x0000000a07047291 */ /* 0x000fe2000f8e303f */
[----:B------:R-:W-:Y:S01]  /*2620*/  ISETP.NE.AND P1, PT, R162, 0x1, PT ;  /* 0x00000001a200780c */ /* 0x000fe20003f25270 */
[----:B------:R-:W-:-:S04]  /*2630*/  IMAD.MOV.U32 R9, RZ, RZ, RZ ;  /* 0x000000ffff097224 */ /* 0x000fc800078e00ff */
        /* <DEDUP_REMOVED lines=13> */
[C---:B------:R-:W-:Y:S02]  /*2710*/  IADD3 R14, -R157.reuse, 0x10, RZ ;  /* 0x000000109d0e7810 */ /* 0x040fe40007ffe1ff */
[----:B------:R-:W-:Y:S01]  /*2720*/  ISETP.NE.U32.AND P6, PT, R157, RZ, PT ;  /* 0x000000ff9d00720c */ /* 0x000fe20003fc5070 */
[----:B------:R-:W-:-:S05]  /*2730*/  IMAD R10, R0, c[0x0][0x2b8], R2 ;  /* 0x0000ae00000a7a24 */ /* 0x000fca00078e0202 */
[----:B------:R-:W-:Y:S01]  /*2740*/  SHF.R.S32.HI R0, RZ, 0x1f, R10 ;  /* 0x0000001fff007819 */ /* 0x000fe2000001140a */
[----:B------:R-:W-:Y:S04]  /*2750*/  STL [R1+0x10], R10 ;  /* 0x0000100a01007387 */ /* 0x000fe80000100800 */
[----:B------:R-:W-:-:S04]  /*2760*/  IMAD R0, R0, c[0x0][0x1e0], RZ ;  /* 0x0000780000007a24 */ /* 0x000fc800078e02ff */
[C---:B------:R-:W-:Y:S02]  /*2770*/  IMAD R0, R10.reuse, c[0x0][0x1e4], R0 ;  /* 0x000079000a007a24 */ /* 0x040fe400078e0200 */
[----:B-1----:R-:W-:-:S04]  /*2780*/  IMAD.WIDE.U32 R6, R10, c[0x0][0x1e0], RZ ;  /* 0x000078000a067a25 */ /* 0x002fc800078e00ff */
[----:B------:R-:W-:Y:S01]  /*2790*/  IMAD.IADD R7, R7, 0x1, R0 ;  /* 0x0000000107077824 */ /* 0x000fe200078e0200 */
[----:B--2---:R-:W-:-:S03]  /*27a0*/  SHF.R.S32.HI R0, RZ, 0x1f, R9 ;  /* 0x0000001fff007819 */ /* 0x004fc60000011409 */
[----:B------:R-:W-:Y:S01]  /*27b0*/  IMAD.WIDE.U32 R6, R9, c[0x0][0x1f0], R6 ;  /* 0x00007c0009067a25 */ /* 0x000fe200078e0006 */
[----:B------:R-:W-:Y:S03]  /*27c0*/  STL [R1+0xc], R9 ;  /* 0x00000c0901007387 */ /* 0x000fe60000100800 */
[----:B------:R-:W-:-:S04]  /*27d0*/  IMAD R0, R0, c[0x0][0x1f0], RZ ;  /* 0x00007c0000007a24 */ /* 0x000fc800078e02ff */
[----:B------:R-:W-:Y:S01]  /*27e0*/  IMAD R2, R9, c[0x0][0x1f4], R0 ;  /* 0x00007d0009027a24 */ /* 0x000fe200078e0200 */
[----:B------:R-:W-:-:S04]  /*27f0*/  IADD3 R0, P0, R6, UR18, RZ ;  /* 0x0000001206007c10 */ /* 0x000fc8000ff1e0ff */
[----:B------:R-:W-:Y:S02]  /*2800*/  IADD3.X R6, R7, UR16, R2, P0, !PT ;  /* 0x0000001007067c10 */ /* 0x000fe400087fe402 */
[C---:B------:R-:W-:Y:S02]  /*2810*/  LEA R2, P0, R0.reuse, c[0x0][0x1c8], 0x1 ;  /* 0x0000720000027a11 */ /* 0x040fe400078008ff */
[----:B------:R-:W-:Y:S02]  /*2820*/  IADD3 R7, -R25, 0x10, RZ ;  /* 0x0000001019077810 */ /* 0x000fe40007ffe1ff */
[----:B------:R-:W-:Y:S01]  /*2830*/  LEA.HI.X R0, R0, c[0x0][0x1cc], R6, 0x1, P0 ;  /* 0x0000730000007a11 */ /* 0x000fe200000f0c06 */
[----:B------:R-:W1:Y:S01]  /*2840*/  SHFL.IDX PT, R8, R2, 0x3, 0x181f ;  /* 0x00781f0002087f89 */ /* 0x000e6200000e0000 */
[----:B------:R-:W-:Y:S02]  /*2850*/  SHF.R.S32.HI R6, RZ, 0x1f, R160 ;  /* 0x0000001fff067819 */ /* 0x000fe400000114a0 */
[----:B------:R-:W-:Y:S01]  /*2860*/  LOP3.LUT R12, R7, 0xf, RZ, 0xc0, !PT ;  /* 0x0000000f070c7812 */ /* 0x000fe200078ec0ff */
[----:B------:R-:W2:Y:S01]  /*2870*/  SHFL.IDX PT, R9, R0, 0x3, 0x181f ;  /* 0x00781f0000097f89 */ /* 0x000ea200000e0000 */
[----:B------:R-:W-:-:S03]  /*2880*/  LEA.HI R6, R6, R160, RZ, 0x3 ;  /* 0x000000a006067211 */ /* 0x000fc600078f18ff */
[----:B------:R-:W-:Y:S04]  /*2890*/  SHFL.IDX PT, R11, R2, 0x1, 0x181f ;  /* 0x00381f00020b7f89 */ /* 0x000fe800000e0000 */
[----:B------:R-:W3:Y:S04]  /*28a0*/  SHFL.IDX PT, R10, R2, RZ, 0x181f ;  /* 0x00181fff020a7589 */ /* 0x000ee800000e0000 */
[----:B------:R-:W-:Y:S04]  /*28b0*/  SHFL.IDX PT, R24, R0, 0x1, 0x181f ;  /* 0x00381f0000187f89 */ /* 0x000fe800000e0000 */
[----:B------:R4:W-:Y:S04]  /*28c0*/  SHFL.IDX PT, R22, R2, 0x2, 0x181f ;  /* 0x00581f0002167f89 */ /* 0x0009e800000e0000 */
[----:B------:R-:W5:Y:S01]  /*28d0*/  SHFL.IDX PT, R13, R0, RZ, 0x181f ;  /* 0x00181fff000d7589 */ /* 0x000f6200000e0000 */
[----:B-1----:R-:W-:-:S03]  /*28e0*/  IADD3 R20, P1, P0, R12, R8, R26 ;  /* 0x000000080c147210 */ /* 0x002fc6000783e01a */
[----:B------:R1:W5:Y:S01]  /*28f0*/  SHFL.IDX PT, R23, R0, 0x2, 0x181f ;  /* 0x00581f0000177f89 */ /* 0x00036200000e0000 */
[----:B--2---:R-:W-:Y:S02]  /*2900*/  IADD3.X R21, RZ, R9, R27, P1, P0 ;  /* 0x00000009ff157210 */ /* 0x004fe40000fe041b */
[----:B---3--:R-:W-:Y:S02]  /*2910*/  IADD3 R18, P2, R26, R10, RZ ;  /* 0x0000000a1a127210 */ /* 0x008fe40007f5e0ff */
[----:B----4-:R-:W-:-:S05]  /*2920*/  LOP3.LUT R2, R6, 0xfffffff8, RZ, 0xc0, !PT ;  /* 0xfffffff806027812 */ /* 0x010fca00078ec0ff */
[----:B------:R-:W-:Y:S01]  /*2930*/  IMAD.WIDE R6, R2, 0x2, RZ ;  /* 0x0000000202067825 */ /* 0x000fe200078e02ff */
[----:B-1----:R-:W-:-:S03]  /*2940*/  LOP3.LUT R0, R14, 0xf, RZ, 0xc0, !PT ;  /* 0x0000000f0e007812 */ /* 0x002fc600078ec0ff */
[----:B-----5:R-:W-:Y:S01]  /*2950*/  IMAD.X R19, R27, 0x1, R13, P2 ;  /* 0x000000011b137824 */ /* 0x020fe200010e060d */
[----:B------:R-:W-:Y:S02]  /*2960*/  IADD3 R12, P2, R6, R11, RZ ;  /* 0x0000000b060c7210 */ /* 0x000fe40007f5e0ff */
[----:B------:R-:W-:Y:S01]  /*2970*/  IADD3 R8, P1, P0, R0, R8, R6 ;  /* 0x0000000800087210 */ /* 0x000fe2000783e006 */
[----:B------:R-:W-:-:S03]  /*2980*/  IMAD.SHL.U32 R0, R158, 0x2, RZ ;  /* 0x000000029e007824 */ /* 0x000fc600078e00ff */
[----:B------:R-:W-:Y:S02]  /*2990*/  IADD3.X R9, RZ, R9, R7, P1, P0 ;  /* 0x00000009ff097210 */ /* 0x000fe40000fe0407 */
[----:B------:R-:W-:Y:S01]  /*29a0*/  IADD3 R14, P0, R26, R11, RZ ;  /* 0x0000000b1a0e7210 */ /* 0x000fe20007f1e0ff */
[----:B------:R1:W-:Y:S01]  /*29b0*/  LDGSTS.E.BYPASS.LTC128B.128 [R0+0x4100], [R18.64], !P3 ;  /* 0x0410000012007fae */ /* 0x0003e2000d901d4c */
[----:B------:R-:W-:-:S03]  /*29c0*/  IADD3 R16, P1, R6, R10, RZ ;  /* 0x0000000a06107210 */ /* 0x000fc60007f3e0ff */
[--C-:B------:R-:W-:Y:S01]  /*29d0*/  IMAD.X R15, R27, 0x1, R24.reuse, P0 ;  /* 0x000000011b0f7824 */ /* 0x100fe200000e0618 */
[-C--:B------:R-:W-:Y:S01]  /*29e0*/  IADD3 R10, P0, R26, R22.reuse, RZ ;  /* 0x000000161a0a7210 */ /* 0x080fe20007f1e0ff */
[C---:B------:R-:W-:Y:S01]  /*29f0*/  IMAD.X R17, R7.reuse, 0x1, R13, P1 ;  /* 0x0000000107117824 */ /* 0x040fe200008e060d */
[----:B------:R-:W-:Y:S01]  /*2a00*/  IADD3 R6, P1, R6, R22, RZ ;  /* 0x0000001606067210 */ /* 0x000fe20007f3e0ff */
[----:B------:R-:W-:Y:S02]  /*2a10*/  IMAD.X R13, R7, 0x1, R24, P2 ;  /* 0x00000001070d7824 */ /* 0x000fe400010e0618 */
[--C-:B------:R-:W-:Y:S01]  /*2a20*/  IMAD.X R11, R27, 0x1, R23.reuse, P0 ;  /* 0x000000011b0b7824 */ /* 0x100fe200000e0617 */
        /* <DEDUP_REMOVED lines=9> */
.L_x_707:
[----:B-1----:R-:W-:Y:S01]  /*2ac0*/  SHF.R.S32.HI R0, RZ, 0x1f, R156 ;  /* 0x0000001fff007819 */ /* 0x002fe2000001149c */
[----:B------:R-:W-:Y:S01]  /*2ad0*/  STL [R1+0x70], R246 ;  /* 0x000070f601007387 */ /* 0x000fe20000100800 */
[----:B------:R-:W-:-:S02]  /*2ae0*/  SHF.L.U32 R233, R5, 0x1, RZ ;  /* 0x0000000105e97819 */ /* 0x000fc400000006ff */
[----:B------:R-:W-:Y:S01]  /*2af0*/  LEA.HI R2, R0, R156, RZ, 0x2 ;  /* 0x0000009c00027211 */ /* 0x000fe200078f10ff */
[----:B------:R-:W-:Y:S02]  /*2b00*/  STL [R1+0x6c], R245 ;  /* 0x00006cf501007387 */ /* 0x000fe40000100800 */
[--C-:B------:R-:W-:Y:S01]  /*2b10*/  IMAD R234, R4, 0x2, R233.reuse ;  /* 0x0000000204ea7824 */ /* 0x100fe200078e02e9 */
[----:B------:R-:W-:Y:S01]  /*2b20*/  LOP3.LUT R0, R2, 0x7ffffffc, RZ, 0xc0, !PT ;  /* 0x7ffffffc02007812 */ /* 0x000fe200078ec0ff */
[----:B------:R-:W-:Y:S01]  /*2b30*/  STL [R1+0x68], R244 ;  /* 0x000068f401007387 */ /* 0x000fe20000100800 */
[C---:B------:R-:W-:Y:S02]  /*2b40*/  IMAD R236, R3.reuse, 0x2, R233 ;  /* 0x0000000203ec7824 */ /* 0x040fe400078e02e9 */
[----:B------:R-:W-:Y:S01]  /*2b50*/  LEA R235, R3, R234, 0x1 ;  /* 0x000000ea03eb7211 */ /* 0x000fe200078e08ff */
[----:B------:R-:W-:Y:S01]  /*2b60*/  STL [R1+0x64], R243 ;  /* 0x000064f301007387 */ /* 0x000fe20000100800 */
[----:B------:R-:W-:-:S03]  /*2b70*/  IMAD.IADD R0, R156, 0x1, -R0 ;  /* 0x000000019c007824 */ /* 0x000fc600078e0a00 */
[----:B------:R-:W-:Y:S04]  /*2b80*/  STL [R1+0x60], R242 ;  /* 0x000060f201007387 */ /* 0x000fe80000100800 */
[----:B------:R-:W-:Y:S04]  /*2b90*/  STL [R1+0x5c], R241 ;  /* 0x00005cf101007387 */ /* 0x000fe80000100800 */
[----:B------:R-:W-:Y:S04]  /*2ba0*/  STL [R1+0x58], R240 ;  /* 0x000058f001007387 */ /* 0x000fe80000100800 */
[----:B------:R-:W-:Y:S04]  /*2bb0*/  STL [R1+0x54], R239 ;  /* 0x000054ef01007387 */ /* 0x000fe80000100800 */
[----:B------:R-:W-:Y:S04]  /*2bc0*/  STL [R1+0x50], R238 ;  /* 0x000050ee01007387 */ /* 0x000fe80000100800 */
[----:B------:R-:W-:Y:S04]  /*2bd0*/  STL [R1+0x4c], R237 ;  /* 0x00004ced01007387 */ /* 0x000fe80000100800 */
[----:B------:R-:W-:Y:S04]  /*2be0*/  STL [R1+0x48], R232 ;  /* 0x000048e801007387 */ /* 0x000fe80000100800 */
[----:B------:R1:W-:Y:S04]  /*2bf0*/  STL [R1+0x44], R2 ;  /* 0x0000440201007387 */ /* 0x0003e80000100800 */
[----:B------:R-:W-:Y:S04]  /*2c00*/  LDSM.16.MT88.4 R76, [R234+0x100] ;  /* 0x00010000ea4c783b */ /* 0x000fe80000004200 */
[----:B------:R-:W-:Y:S04]  /*2c10*/  LDSM.16.MT88.4 R72, [R236+0x900] ;  /* 0x00090000ec48783b */ /* 0x000fe80000004200 */
[----:B------:R-:W-:Y:S04]  /*2c20*/  LDSM.16.MT88.4 R48, [R234+0x900] ;  /* 0x00090000ea30783b */ /* 0x000fe80000004200 */
[----:B------:R-:W0:Y:S01]  /*2c30*/  LDGDEPBAR ;  /* 0x00000000000079af */ /* 0x000e220000000000 */
[----:B-1----:R-:W-:-:S04]  /*2c40*/  IMAD.U32 R2, RZ, RZ, UR17 ;  /* 0x00000011ff027e24 */ /* 0x002fc8000f8e00ff */
[----:B------:R-:W-:-:S05]  /*2c50*/  IMAD R0, R0, -0x2, R2 ;  /* 0xfffffffe00007824 */ /* 0x000fca00078e0202 */
[C---:B------:R-:W-:Y:S02]  /*2c60*/  ISETP.GT.AND P1, PT, R0.reuse, RZ, PT ;  /* 0x000000ff0000720c */ /* 0x040fe40003f24270 */
[----:B------:R-:W-:Y:S02]  /*2c70*/  ISETP.GT.AND P0, PT, R0, 0x1, PT ;  /* 0x000000010000780c */ /* 0x000fe40003f04270 */
[----:B------:R-:W-:Y:S02]  /*2c80*/  FSEL R6, R104, -INF , P1 ;  /* 0xff80000068067808 */ /* 0x000fe40000800000 */
[----:B------:R-:W-:Y:S02]  /*2c90*/  FSEL R7, R105, -INF , P0 ;  /* 0xff80000069077808 */ /* 0x000fe40000000000 */
[C---:B------:R-:W-:Y:S02]  /*2ca0*/  ISETP.GT.AND P6, PT, R0.reuse, 0x8, PT ;  /* 0x000000080000780c */ /* 0x040fe40003fc4270 */
[----:B------:R-:W-:-:S02]  /*2cb0*/  ISETP.GT.AND P2, PT, R0, 0x9, PT ;  /* 0x000000090000780c */ /* 0x000fc40003f44270 */
[----:B------:R-:W-:Y:S02]  /*2cc0*/  FSEL R8, R100, -INF , P6 ;  /* 0xff80000064087808 */ /* 0x000fe40003000000 */
[----:B------:R-:W-:Y:S02]  /*2cd0*/  FMNMX.FTZ R2, R6, R7, !PT ;  /* 0x0000000706027209 */ /* 0x000fe40007810000 */
[----:B------:R-:W-:Y:S02]  /*2ce0*/  FSEL R10, R106, -INF , P1 ;  /* 0xff8000006a0a7808 */ /* 0x000fe40000800000 */
[----:B------:R-:W-:Y:S02]  /*2cf0*/  FSEL R135, R66, -INF , P1 ;  /* 0xff80000042877808 */ /* 0x000fe40000800000 */
[----:B------:R-:W-:Y:S02]  /*2d00*/  FSEL R123, R64, -INF , P1 ;  /* 0xff800000407b7808 */ /* 0x000fe40000800000 */
[----:B------:R-:W-:-:S02]  /*2d10*/  FSEL R9, R101, -INF , P2 ;  /* 0xff80000065097808 */ /* 0x000fc40001000000 */
[----:B------:R-:W-:Y:S02]  /*2d20*/  ISETP.GT.AND P1, PT, R0, 0x10, PT ;  /* 0x000000100000780c */ /* 0x000fe40003f24270 */
[----:B------:R-:W-:Y:S02]  /*2d30*/  FMNMX.FTZ R2, R8, R2, !PT ;  /* 0x0000000208027209 */ /* 0x000fe40007810000 */
[----:B------:R-:W-:Y:S02]  /*2d40*/  FSEL R11, R107, -INF , P0 ;  /* 0xff8000006b0b7808 */ /* 0x000fe40000000000 */
[----:B------:R-:W-:Y:S01]  /*2d50*/  FSEL R133, R67, -INF , P0 ;  /* 0xff80000043857808 */ /* 0x000fe20000000000 */
[----:B------:R-:W-:Y:S01]  /*2d60*/  LDSM.16.MT88.4 R104, [R235+0x2100] ;  /* 0x00210000eb68783b */ /* 0x000fe20000004200 */
[----:B------:R-:W-:Y:S02]  /*2d70*/  FSEL R122, R65, -INF , P0 ;  /* 0xff800000417a7808 */ /* 0x000fe40000000000 */
[----:B------:R-:W-:Y:S01]  /*2d80*/  ISETP.GT.AND P0, PT, R0, 0x11, PT ;  /* 0x000000110000780c */ /* 0x000fe20003f04270 */
[----:B------:R-:W-:Y:S01]  /*2d90*/  LDSM.16.MT88.4 R64, [R234+0x2900] ;  /* 0x00290000ea40783b */ /* 0x000fe20000004200 */
[----:B------:R-:W-:-:S02]  /*2da0*/  FSEL R16, R96, -INF , P1 ;  /* 0xff80000060107808 */ /* 0x000fc40000800000 */
[----:B------:R-:W-:Y:S02]  /*2db0*/  FMNMX.FTZ R2, R9, R2, !PT ;  /* 0x0000000209027209 */ /* 0x000fe40007810000 */
[----:B------:R-:W-:Y:S02]  /*2dc0*/  FSEL R14, R102, -INF , P6 ;  /* 0xff800000660e7808 */ /* 0x000fe40003000000 */
[----:B------:R-:W-:Y:S02]  /*2dd0*/  FSEL R132, R62, -INF , P6 ;  /* 0xff8000003e847808 */ /* 0x000fe40003000000 */
[----:B------:R-:W-:Y:S02]  /*2de0*/  FSEL R121, R60, -INF , P6 ;  /* 0xff8000003c797808 */ /* 0x000fe40003000000 */
[----:B------:R-:W-:Y:S02]  /*2df0*/  FSEL R17, R97, -INF , P0 ;  /* 0xff80000061117808 */ /* 0x000fe40000000000 */
[----:B------:R-:W-:-:S02]  /*2e00*/  ISETP.GT.AND P6, PT, R0, 0x18, PT ;  /* 0x000000180000780c */ /* 0x000fc40003fc4270 */
[----:B------:R-:W-:Y:S02]  /*2e10*/  FMNMX.FTZ R2, R16, R2, !PT ;  /* 0x0000000210027209 */ /* 0x000fe40007810000 */
[----:B------:R-:W-:Y:S02]  /*2e20*/  FSEL R21, R99, -INF , P0 ;  /* 0xff80000063157808 */ /* 0x000fe40000000000 */
[----:B------:R-:W-:Y:S02]  /*2e30*/  FSEL R128, R59, -INF , P0 ;  /* 0xff8000003b807808 */ /* 0x000fe40000000000 */
[----:B------:R-:W-:Y:S02]  /*2e40*/  FSEL R114, R57, -INF , P0 ;  /* 0xff80000039727808 */ /* 0x000fe40000000000 */
[----:B------:R-:W-:Y:S02]  /*2e50*/  ISETP.GT.AND P0, PT, R0, 0x19, PT ;  /* 0x000000190000780c */ /* 0x000fe40003f04270 */
[----:B------:R-:W-:-:S02]  /*2e60*/  FSEL R18, R92, -INF , P6 ;  /* 0xff8000005c127808 */ /* 0x000fc40003000000 */
[----:B------:R-:W-:Y:S02]  /*2e70*/  FMNMX.FTZ R2, R17, R2, !PT ;  /* 0x0000000211027209 */ /* 0x000fe40007810000 */
[----:B------:R-:W-:Y:S02]  /*2e80*/  FSEL R15, R103, -INF , P2 ;  /* 0xff800000670f7808 */ /* 0x000fe40001000000 */
[----:B------:R-:W-:Y:S01]  /*2e90*/  FSEL R131, R63, -INF , P2 ;  /* 0xff8000003f837808 */ /* 0x000fe20001000000 */
[----:B------:R-:W-:Y:S01]  /*2ea0*/  LDSM.16.MT88.4 R100, [R236+0x2100] ;  /* 0x00210000ec64783b */ /* 0x000fe20000004200 */
[----:B------:R-:W-:Y:S02]  /*2eb0*/  FSEL R120, R61, -INF , P2 ;  /* 0xff8000003d787808 */ /* 0x000fe40001000000 */
[----:B------:R-:W-:Y:S01]  /*2ec0*/  FSEL R19, R93, -INF , P0 ;  /* 0xff8000005d137808 */ /* 0x000fe20000000000 */
[----:B------:R-:W-:Y:S01]  /*2ed0*/  LDSM.16.MT88.4 R60, [R233+0x900] ;  /* 0x00090000e93c783b */ /* 0x000fe20000004200 */
        /* <DEDUP_REMOVED lines=29> */
[----:B------:R-:W-:Y:S01]  /*30b0*/  FSEL R182, R46, -INF , P2 ;  /* 0xff8000002eb67808 */ /* 0x000fe20001000000 */
[----:B------:R-:W-:Y:S01]  /*30c0*/  LDSM.16.MT88.4 R88, [R235+0x100] ;  /* 0x00010000eb58783b */ /* 0x000fe20000004200 */
        /* <DEDUP_REMOVED lines=19> */
[----:B------:R-:W-:Y:S02]  /*3200*/  FMNMX.FTZ R0, R232, R0, !PT ;  /* 0x00000000e8007209 */ /* 0x000fe40007810000 */
[----:B------:R-:W-:Y:S02]  /*3210*/  FSEL R22, R94, -INF , P6 ;  /* 0xff8000005e167808 */ /* 0x000fe40003000000 */
[----:B------:R-:W-:Y:S01]  /*3220*/  FMNMX.FTZ R0, R179, R0, !PT ;  /* 0x00000000b3007209 */ /* 0x000fe20007810000 */
[----:B------:R-:W-:Y:S01]  /*3230*/  LDSM.16.MT88.4 R92, [R233+0x2100] ;  /* 0x00210000e95c783b */ /* 0x000fe20000004200 */
[----:B------:R-:W-:-:S02]  /*3240*/  FSEL R237, R83, -INF , P2 ;  /* 0xff80000053ed7808 */ /* 0x000fc40001000000 */
[----:B------:R-:W-:Y:S01]  /*3250*/  FSEL R241, R70, -INF , P1 ;  /* 0xff80000046f17808 */ /* 0x000fe20000800000 */
[----:B------:R-:W1:Y:S01]  /*3260*/  SHFL.BFLY PT, R2, R0, 0x2, 0x1f ;  /* 0x0c401f0000027f89 */ /* 0x000e6200000e0000 */
[----:B------:R-:W-:Y:S02]  /*3270*/  FSEL R177, R71, -INF , P0 ;  /* 0xff80000047b17808 */ /* 0x000fe40000000000 */
[----:B------:R-:W-:Y:S01]  /*3280*/  FSEL R130, R54, -INF , P6 ;  /* 0xff80000036827808 */ /* 0x000fe20003000000 */
[----:B------:R-:W-:Y:S01]  /*3290*/  LDSM.16.MT88.4 R68, [R233+0x2900] ;  /* 0x00290000e944783b */ /* 0x000fe20000004200 */
[----:B------:R-:W-:Y:S02]  /*32a0*/  FSEL R113, R52, -INF , P6 ;  /* 0xff80000034717808 */ /* 0x000fe40003000000 */
[----:B------:R-:W-:Y:S01]  /*32b0*/  FSEL R207, R29, -INF , P2 ;  /* 0xff8000001dcf7808 */ /* 0x000fe20001000000 */
[----:B------:R-:W-:Y:S01]  /*32c0*/  LDSM.16.MT88.4 R52, [R236+0x2900] ;  /* 0x00290000ec34783b */ /* 0x000fe20000004200 */
[----:B------:R-:W-:-:S02]  /*32d0*/  FSEL R220, R168, -INF , P1 ;  /* 0xff800000a8dc7808 */ /* 0x000fc40000800000 */
[----:B------:R-:W-:Y:S02]  /*32e0*/  FSEL R203, R169, -INF , P0 ;  /* 0xff800000a9cb7808 */ /* 0x000fe40000000000 */
[----:B------:R-:W-:Y:S02]  /*32f0*/  FSEL R202, R31, -INF , P2 ;  /* 0xff8000001fca7808 */ /* 0x000fe40001000000 */
[----:B------:R-:W-:Y:S02]  /*3300*/  FSEL R201, R170, -INF , P1 ;  /* 0xff800000aac97808 */ /* 0x000fe40000800000 */
[----:B------:R-:W-:Y:S02]  /*3310*/  FSEL R200, R171, -INF , P0 ;  /* 0xff800000abc87808 */ /* 0x000fe40000000000 */
[----:B-1----:R-:W-:-:S05]  /*3320*/  FMNMX.FTZ R0, R0, R2, !PT ;  /* 0x0000000200007209 */ /* 0x002fca0007810000 */
[----:B------:R-:W1:Y:S02]  /*3330*/  SHFL.BFLY PT, R2, R0, 0x1, 0x1f ;  /* 0x0c201f0000027f89 */ /* 0x000e6400000e0000 */
[----:B-1----:R-:W-:Y:S02]  /*3340*/  FMNMX.FTZ R151, R0, R2, !PT ;  /* 0x0000000200977209 */ /* 0x002fe40007810000 */
[----:B------:R-:W-:Y:S02]  /*3350*/  FMNMX.FTZ R2, R10, R11, !PT ;  /* 0x0000000b0a027209 */ /* 0x000fe40007810000 */
[C---:B------:R-:W-:Y:S01]  /*3360*/  FSETP.NEU.FTZ.AND P6, PT, R151.reuse, -INF , PT ;  /* 0xff8000009700780b */ /* 0x040fe20003fdd000 */
[----:B------:R-:W-:Y:S01]  /*3370*/  FMUL.FTZ R0, R151, c[0x0][0x2d0] ;  /* 0x0000b40097007a20 */ /* 0x000fe20000410000 */
[----:B------:R-:W-:-:S04]  /*3380*/  FMNMX.FTZ R2, R14, R2, !PT ;  /* 0x000000020e027209 */ /* 0x000fc80007810000 */
[----:B------:R-:W-:Y:S02]  /*3390*/  FMNMX.FTZ R2, R15, R2, !PT ;  /* 0x000000020f027209 */ /* 0x000fe40007810000 */
[----:B------:R-:W-:Y:S02]  /*33a0*/  FSEL R13, R0, RZ, P6 ;  /* 0x000000ff000d7208 */ /* 0x000fe40003000000 */
[----:B------:R-:W-:-:S03]  /*33b0*/  FMNMX.FTZ R2, R20, R2, !PT ;  /* 0x0000000214027209 */ /* 0x000fc60007810000 */
[----:B------:R-:W-:Y:S01]  /*33c0*/  FFMA.FTZ R3, R16, c[0x0][0x2d0], -R13 ;  /* 0x0000b40010037a23 */ /* 0x000fe2000001080d */
[----:B------:R-:W-:-:S03]  /*33d0*/  FMNMX.FTZ R2, R21, R2, !PT ;  /* 0x0000000215027209 */ /* 0x000fc60007810000 */
[----:B------:R1:W-:Y:S01]  /*33e0*/  MUFU.EX2 R208, R3 ;  /* 0x0000000300d07308 */ /* 0x0003e20000000800 */
[----:B------:R-:W-:-:S04]  /*33f0*/  FMNMX.FTZ R2, R22, R2, !PT ;  /* 0x0000000216027209 */ /* 0x000fc80007810000 */
[----:B------:R-:W-:-:S04]  /*3400*/  FMNMX.FTZ R2, R23, R2, !PT ;  /* 0x0000000217027209 */ /* 0x000fc80007810000 */
[----:B------:R-:W-:-:S04]  /*3410*/  FMNMX.FTZ R2, R190, R2, !PT ;  /* 0x00000002be027209 */ /* 0x000fc80007810000 */
[----:B------:R-:W-:Y:S01]  /*3420*/  FMNMX.FTZ R2, R189, R2, !PT ;  /* 0x00000002bd027209 */ /* 0x000fe20007810000 */
[----:B-1----:R-:W-:-:S03]  /*3430*/  FFMA.FTZ R3, R17, c[0x0][0x2d0], -R13 ;  /* 0x0000b40011037a23 */ /* 0x002fc6000001080d */
[----:B------:R-:W-:Y:S01]  /*3440*/  FMNMX.FTZ R2, R188, R2, !PT ;  /* 0x00000002bc027209 */ /* 0x000fe20007810000 */
[----:B------:R1:W-:Y:S03]  /*3450*/  MUFU.EX2 R174, R3 ;  /* 0x0000000300ae7308 */ /* 0x0003e60000000800 */
[----:B------:R-:W-:-:S04]  /*3460*/  FMNMX.FTZ R2, R187, R2, !PT ;  /* 0x00000002bb027209 */ /* 0x000fc80007810000 */
[----:B------:R-:W-:-:S04]  /*3470*/  FMNMX.FTZ R2, R238, R2, !PT ;  /* 0x00000002ee027209 */ /* 0x000fc80007810000 */
[----:B------:R-:W-:-:S04]  /*3480*/  FMNMX.FTZ R2, R237, R2, !PT ;  /* 0x00000002ed027209 */ /* 0x000fc80007810000 */
[----:B------:R-:W-:Y:S01]  /*3490*/  FMNMX.FTZ R2, R241, R2, !PT ;  /* 0x00000002f1027209 */ /* 0x000fe20007810000 */
[----:B-1----:R-:W-:-:S03]  /*34a0*/  FFMA.FTZ R3, R18, c[0x0][0x2d0], -R13 ;  /* 0x0000b40012037a23 */ /* 0x002fc6000001080d */
[----:B------:R-:W-:Y:S01]  /*34b0*/  FMNMX.FTZ R2, R177, R2, !PT ;  /* 0x00000002b1027209 */ /* 0x000fe20007810000 */
[----:B------:R-:W-:Y:S04]  /*34c0*/  MUFU.EX2 R244, R3 ;  /* 0x0000000300f47308 */ /* 0x000fe80000000800 */
[----:B------:R-:W1:Y:S02]  /*34d0*/  SHFL.BFLY PT, R0, R2, 0x2, 0x1f ;  /* 0x0c401f0002007f89 */ /* 0x000e6400000e0000 */
[----:B-1----:R-:W-:-:S05]  /*34e0*/  FMNMX.FTZ R2, R2, R0, !PT ;  /* 0x0000000002027209 */ /* 0x002fca0007810000 */
[----:B------:R-:W1:Y:S02]  /*34f0*/  SHFL.BFLY PT, R0, R2, 0x1, 0x1f ;  /* 0x0c201f0002007f89 */ /* 0x000e6400000e0000 */
[----:B-1----:R-:W-:-:S04]  /*3500*/  FMNMX.FTZ R2, R2, R0, !PT ;  /* 0x0000000002027209 */ /* 0x002fc80007810000 */
[C---:B------:R-:W-:Y:S01]  /*3510*/  FSETP.NEU.FTZ.AND P6, PT, R2.reuse, -INF , PT ;  /* 0xff8000000200780b */ /* 0x040fe20003fdd000 */
[----:B------:R-:W-:-:S05]  /*3520*/  FMUL.FTZ R0, R2, c[0x0][0x2d0] ;  /* 0x0000b40002007a20 */ /* 0x000fca0000410000 */
[----:B------:R-:W-:Y:S01]  /*3530*/  FSEL R12, R0, RZ, P6 ;  /* 0x000000ff000c7208 */ /* 0x000fe20003000000 */
[----:B------:R-:W-:-:S04]  /*3540*/  FFMA.FTZ R0, R6, c[0x0][0x2d0], -R13 ;  /* 0x0000b40006007a23 */ /* 0x000fc8000001080d */
[----:B------:R1:W-:Y:S02]  /*3550*/  MUFU.EX2 R173, R0 ;  /* 0x0000000000ad7308 */ /* 0x0003e40000000800 */
[----:B-1----:R-:W-:-:S06]  /*3560*/  FFMA.FTZ R0, R7, c[0x0][0x2d0], -R13 ;  /* 0x0000b40007007a23 */ /* 0x002fcc000001080d */
[----:B------:R1:W2:Y:S02]  /*3570*/  MUFU.EX2 R240, R0 ;  /* 0x0000000000f07308 */ /* 0x0002a40000000800 */
[----:B-1----:R-:W-:Y:S01]  /*3580*/  FFMA.FTZ R0, R8, c[0x0][0x2d0], -R13 ;  /* 0x0000b40008007a23 */ /* 0x002fe2000001080d */
[----:B------:R-:W-:Y:S02]  /*3590*/  FMNMX.FTZ R8, R135, R133, !PT ;  /* 0x0000008587087209 */ /* 0x000fe40007810000 */
[----:B--2---:R-:W-:-:S03]  /*35a0*/  F2FP.PACK_AB R4, R240, R173 ;  /* 0x000000adf004723e */ /* 0x004fc600000000ff */
[----:B------:R1:W-:Y:S01]  /*35b0*/  MUFU.EX2 R210, R0 ;  /* 0x0000000000d27308 */ /* 0x0003e20000000800 */
[----:B------:R-:W-:-:S04]  /*35c0*/  FMNMX.FTZ R8, R132, R8, !PT ;  /* 0x0000000884087209 */ /* 0x000fc80007810000 */
[----:B------:R-:W-:-:S04]  /*35d0*/  FMNMX.FTZ R8, R131, R8, !PT ;  /* 0x0000000883087209 */ /* 0x000fc80007810000 */
[----:B------:R-:W-:-:S04]  /*35e0*/  FMNMX.FTZ R8, R129, R8, !PT ;  /* 0x0000000881087209 */ /* 0x000fc80007810000 */
[----:B------:R-:W-:Y:S01]  /*35f0*/  FMNMX.FTZ R3, R128, R8, !PT ;  /* 0x0000000880037209 */ /* 0x000fe20007810000 */
[--C-:B------:R-:W-:Y:S02]  /*3600*/  FFMA.FTZ R8, R19, c[0x0][0x2d0], -R13.reuse ;  /* 0x0000b40013087a23 */ /* 0x100fe4000001080d */
[----:B-1----:R-:W-:Y:S01]  /*3610*/  FFMA.FTZ R0, R9, c[0x0][0x2d0], -R13 ;  /* 0x0000b40009007a23 */ /* 0x002fe2000001080d */
[----:B------:R-:W-:Y:S01]  /*3620*/  FMNMX.FTZ R3, R130, R3, !PT ;  /* 0x0000000382037209 */ /* 0x000fe20007810000 */
[----:B------:R1:W-:Y:S03]  /*3630*/  MUFU.EX2 R242, R8 ;  /* 0x0000000800f27308 */ /* 0x0003e60000000800 */
[----:B------:R-:W-:-:S04]  /*3640*/  FMNMX.FTZ R3, R134, R3, !PT ;  /* 0x0000000386037209 */ /* 0x000fc80007810000 */
[----:B------:R-:W-:Y:S01]  /*3650*/  FMNMX.FTZ R3, R182, R3, !PT ;  /* 0x00000003b6037209 */ /* 0x000fe20007810000 */
[----:B------:R2:W3:Y:S01]  /*3660*/  MUFU.EX2 R178, R0 ;  /* 0x0000000000b27308 */ /* 0x0004e20000000800 */
[----:B-1----:R-:W-:-:S07]  /*3670*/  FFMA.FTZ R8, R20, c[0x0][0x2d0], -R12 ;  /* 0x0000b40014087a23 */ /* 0x002fce000001080c */
[----:B------:R1:W-:Y:S01]  /*3680*/  MUFU.EX2 R175, R8 ;  /* 0x0000000800af7308 */ /* 0x0003e20000000800 */
[----:B--2---:R-:W-:Y:S01]  /*3690*/  FFMA.FTZ R0, R10, c[0x0][0x2d0], -R12 ;  /* 0x0000b4000a007a23 */ /* 0x004fe2000001080c */
[----:B---3--:R-:W-:Y:S02]  /*36a0*/  F2FP.PACK_AB R6, R178, R210 ;  /* 0x000000d2b206723e */ /* 0x008fe400000000ff */
[----:B------:R-:W-:-:S04]  /*36b0*/  F2FP.PACK_AB R10, R242, R244 ;  /* 0x000000f4f20a723e */ /* 0x000fc800000000ff */
[----:B------:R2:W-:Y:S01]  /*36c0*/  MUFU.EX2 R209, R0 ;  /* 0x0000000000d17308 */ /* 0x0005e20000000800 */
[----:B-1----:R-:W-:Y:S01]  /*36d0*/  FMNMX.FTZ R8, R181, R3, !PT ;  /* 0x00000003b5087209 */ /* 0x002fe20007810000 */
[----:B------:R-:W-:-:S03]  /*36e0*/  FFMA.FTZ R3, R21, c[0x0][0x2d0], -R12 ;  /* 0x0000b40015037a23 */ /* 0x000fc6000001080c */
[----:B------:R-:W-:-:S03]  /*36f0*/  FMNMX.FTZ R8, R154, R8, !PT ;  /* 0x000000089a087209 */ /* 0x000fc60007810000 */
[----:B------:R1:W-:Y:S01]  /*3700*/  MUFU.EX2 R246, R3 ;  /* 0x0000000300f67308 */ /* 0x0003e20000000800 */
[----:B--2---:R-:W-:-:S07]  /*3710*/  FFMA.FTZ R0, R11, c[0x0][0x2d0], -R12 ;  /* 0x0000b4000b007a23 */ /* 0x004fce000001080c */
[----:B------:R2:W3:Y:S01]  /*3720*/  MUFU.EX2 R223, R0 ;  /* 0x0000000000df7308 */ /* 0x0004e20000000800 */
[----:B-1----:R-:W-:Y:S01]  /*3730*/  FMNMX.FTZ R3, R155, R8, !PT ;  /* 0x000000089b037209 */ /* 0x002fe20007810000 */
[----:B------:R-:W-:-:S03]  /*3740*/  FFMA.FTZ R8, R22, c[0x0][0x2d0], -R12 ;  /* 0x0000b40016087a23 */ /* 0x000fc6000001080c */
[----:B------:R-:W-:-:S03]  /*3750*/  FMNMX.FTZ R3, R222, R3, !PT ;  /* 0x00000003de037209 */ /* 0x000fc60007810000 */
[----:B------:R1:W-:Y:S01]  /*3760*/  MUFU.EX2 R243, R8 ;  /* 0x0000000800f37308 */ /* 0x0003e20000000800 */
[----:B--2---:R-:W-:Y:S01]  /*3770*/  FFMA.FTZ R0, R14, c[0x0][0x2d0], -R12 ;  /* 0x0000b4000e007a23 */ /* 0x004fe2000001080c */
[----:B---3--:R-:W-:Y:S02]  /*3780*/  F2FP.PACK_AB R5, R223, R209 ;  /* 0x000000d1df05723e */ /* 0x008fe400000000ff */
[----:B------:R-:W-:-:S04]  /*3790*/  FMNMX.FTZ R3, R202, R3, !PT ;  /* 0x00000003ca037209 */ /* 0x000fc80007810000 */
[----:B------:R2:W-:Y:S01]  /*37a0*/  MUFU.EX2 R211, R0 ;  /* 0x0000000000d37308 */ /* 0x0005e20000000800 */
[----:B------:R-:W-:-:S04]  /*37b0*/  FMNMX.FTZ R3, R201, R3, !PT ;  /* 0x00000003c9037209 */ /* 0x000fc80007810000 */
[----:B------:R-:W-:Y:S01]  /*37c0*/  FMNMX.FTZ R14, R200, R3, !PT ;  /* 0x00000003c80e7209 */ /* 0x000fe20007810000 */
[----:B-1----:R-:W-:-:S04]  /*37d0*/  FFMA.FTZ R8, R23, c[0x0][0x2d0], -R12 ;  /* 0x0000b40017087a23 */ /* 0x002fc8000001080c */
[----:B------:R1:W3:Y:S01]  /*37e0*/  MUFU.EX2 R170, R8 ;  /* 0x0000000800aa7308 */ /* 0x0002e20000000800 */
[----:B--2---:R-:W-:Y:S02]  /*37f0*/  FFMA.FTZ R0, R15, c[0x0][0x2d0], -R12 ;  /* 0x0000b4000f007a23 */ /* 0x004fe4000001080c */
[----:B------:R-:W-:Y:S05]  /*3800*/  SHFL.BFLY PT, R15, R14, 0x2, 0x1f ;  /* 0x0c401f000e0f7f89 */ /* 0x000fea00000e0000 */
[----:B------:R2:W4:Y:S01]  /*3810*/  MUFU.EX2 R176, R0 ;  /* 0x0000000000b07308 */ /* 0x0005220000000800 */
[----:B-1----:R-:W-:Y:S02]  /*3820*/  F2FP.PACK_AB R8, R174, R208 ;  /* 0x000000d0ae08723e */ /* 0x002fe400000000ff */
[----:B---3--:R-:W-:-:S02]  /*3830*/  F2FP.PACK_AB R11, R170, R243 ;  /* 0x000000f3aa0b723e */ /* 0x008fc400000000ff */
[----:B--2---:R-:W-:Y:S02]  /*3840*/  FMNMX.FTZ R0, R123, R122, !PT ;  /* 0x0000007a7b007209 */ /* 0x004fe40007810000 */
[----:B----4-:R-:W-:Y:S02]  /*3850*/  F2FP.PACK_AB R7, R176, R211 ;  /* 0x000000d3b007723e */ /* 0x010fe400000000ff */
[----:B------:R-:W-:-:S04]  /*3860*/  FMNMX.FTZ R0, R121, R0, !PT ;  /* 0x0000000079007209 */ /* 0x000fc80007810000 */
[----:B------:R-:W-:Y:S01]  /*3870*/  FMNMX.FTZ R0, R120, R0, !PT ;  /* 0x0000000078007209 */ /* 0x000fe20007810000 */
[----:B------:R-:W-:Y:S03]  /*3880*/  HMMA.16816.F32 R144, R4, R92, RZ ;  /* 0x0000005c0490723c */ /* 0x000fe600000018ff */
        /* <DEDUP_REMOVED lines=17> */
[C---:B------:R-:W-:Y:S04]  /*39a0*/  HMMA.16816.F32 R136, R4.reuse, R100, RZ ;  /* 0x000000640488723c */ /* 0x040fe800000018ff */
[----:B------:R-:W1:Y:S04]  /*39b0*/  SHFL.BFLY PT, R9, R0, 0x2, 0x1f ;  /* 0x0c401f0000097f89 */ /* 0x000e6800000e0000 */
[C---:B------:R-:W-:Y:S08]  /*39c0*/  HMMA.16816.F32 R124, R4.reuse, R104, RZ ;  /* 0x00000068047c723c */ /* 0x040ff000000018ff */
[C---:B------:R-:W-:Y:S08]  /*39d0*/  HMMA.16816.F32 R116, R4.reuse, R42, RZ ;  /* 0x0000002a0474723c */ /* 0x040ff000000018ff */
[----:B------:R-:W-:Y:S01]  /*39e0*/  HMMA.16816.F32 R108, R4, R78, RZ ;  /* 0x0000004e046c723c */ /* 0x000fe200000018ff */
[----:B-1----:R-:W-:-:S02]  /*39f0*/  FMNMX.FTZ R0, R0, R9, !PT ;  /* 0x0000000900007209 */ /* 0x002fc40007810000 */
[----:B------:R-:W-:-:S05]  /*3a00*/  F2FP.PACK_AB R9, R246, R175 ;  /* 0x000000aff609723e */ /* 0x000fca00000000ff */
[C---:B------:R-:W-:Y:S01]  /*3a10*/  HMMA.16816.F32 R80, R4.reuse, R86, RZ ;  /* 0x000000560450723c */ /* 0x040fe200000018ff */
[----:B------:R-:W1:Y:S07]  /*3a20*/  SHFL.BFLY PT, R16, R0, 0x1, 0x1f ;  /* 0x0c201f0000107f89 */ /* 0x000e6e00000e0000 */
[C---:B------:R-:W-:Y:S08]  /*3a30*/  HMMA.16816.F32 R36, R4.reuse, R90, RZ ;  /* 0x0000005a0424723c */ /* 0x040ff000000018ff */
[C---:B------:R-:W-:Y:S08]  /*3a40*/  HMMA.16816.F32 R32, R4.reuse, R94, RZ ;  /* 0x0000005e0420723c */ /* 0x040ff000000018ff */
[----:B------:R-:W-:Y:S01]  /*3a50*/  HMMA.16816.F32 R28, R4, R98, RZ ;  /* 0x00000062041c723c */ /* 0x000fe200000018ff */
[----:B-1----:R-:W-:-:S02]  /*3a60*/  FMNMX.FTZ R153, R0, R16, !PT ;  /* 0x0000001000997209 */ /* 0x002fc40007810000 */
[----:B------:R-:W-:Y:S02]  /*3a70*/  FMNMX.FTZ R0, R14, R15, !PT ;  /* 0x0000000f0e007209 */ /* 0x000fe40007810000 */
[C---:B------:R-:W-:Y:S01]  /*3a80*/  FSETP.NEU.FTZ.AND P0, PT, R153.reuse, -INF , PT ;  /* 0xff8000009900780b */ /* 0x040fe20003f1d000 */
[----:B------:R-:W-:Y:S02]  /*3a90*/  FMUL.FTZ R3, R153, c[0x0][0x2d0] ;  /* 0x0000b40099037a20 */ /* 0x000fe40000410000 */
[----:B------:R-:W-:Y:S03]  /*3aa0*/  HMMA.16816.F32 R16, R8, R68, R144 ;  /* 0x000000440810723c */ /* 0x000fe60000001890 */
[----:B------:R-:W-:-:S05]  /*3ab0*/  FSEL R3, R3, RZ, P0 ;  /* 0x000000ff03037208 */ /* 0x000fca0000000000 */
[C---:B------:R-:W-:Y:S08]  /*3ac0*/  HMMA.16816.F32 R24, R4.reuse, R102, RZ ;  /* 0x000000660418723c */ /* 0x040ff000000018ff */
[----:B------:R-:W-:Y:S01]  /*3ad0*/  HMMA.16816.F32 R20, R4, R106, RZ ;  /* 0x0000006a0414723c */ /* 0x000fe200000018ff */
[----:B------:R-:W1:Y:S06]  /*3ae0*/  SHFL.BFLY PT, R5, R0, 0x1, 0x1f ;  /* 0x0c201f0000057f89 */ /* 0x000e6c00000e0000 */
[----:B------:R-:W-:Y:S01]  /*3af0*/  FFMA.FTZ R4, R123, c[0x0][0x2d0], -R3 ;  /* 0x0000b4007b047a23 */ /* 0x000fe20000010803 */
[----:B------:R-:W-:Y:S01]  /*3b00*/  MOV R171, R19 ;  /* 0x0000001300ab7202 */ /* 0x000fe20000000f00 */
[----:B------:R-:W-:Y:S01]  /*3b10*/  IMAD.MOV.U32 R7, RZ, RZ, R17 ;  /* 0x000000ffff077224 */ /* 0x000fe200078e0011 */
[----:B------:R-:W-:Y:S01]  /*3b20*/  HMMA.16816.F32 R224, R8, R72, R164 ;  /* 0x0000004808e0723c */ /* 0x000fe200000018a4 */
[----:B------:R-:W-:Y:S01]  /*3b30*/  IMAD.MOV.U32 R169, RZ, RZ, R18 ;  /* 0x000000ffffa97224 */ /* 0x000fe200078e0012 */
[----:B------:R2:W-:Y:S01]  /*3b40*/  MUFU.EX2 R165, R4 ;  /* 0x0000000400a57308 */ /* 0x0005e20000000800 */
[----:B------:R-:W-:-:S04]  /*3b50*/  IMAD.MOV.U32 R168, RZ, RZ, R16 ;  /* 0x000000ffffa87224 */ /* 0x000fc800078e0010 */
[----:B------:R-:W-:Y:S01]  /*3b60*/  IMAD.MOV.U32 R167, RZ, RZ, R179 ;  /* 0x000000ffffa77224 */ /* 0x000fe200078e00b3 */
[----:B------:R-:W-:Y:S01]  /*3b70*/  HMMA.16816.F32 R16, R8, R64, R140 ;  /* 0x000000400810723c */ /* 0x000fe2000000188c */
[----:B-1----:R-:W-:-:S07]  /*3b80*/  FMNMX.FTZ R152, R0, R5, !PT ;  /* 0x0000000500987209 */ /* 0x002fce0007810000 */
[C---:B------:R-:W-:Y:S01]  /*3b90*/  HMMA.16816.F32 R196, R8.reuse, R60, R44 ;  /* 0x0000003c08c4723c */ /* 0x040fe2000000182c */
[----:B------:R-:W1:Y:S01]  /*3ba0*/  LDSM.16.MT88.4 R44, [R235+0x2900] ;  /* 0x00290000eb2c783b */ /* 0x000e620000004200 */
[--C-:B--2---:R-:W-:Y:S01]  /*3bb0*/  FFMA.FTZ R4, R122, c[0x0][0x2d0], -R3.reuse ;  /* 0x0000b4007a047a23 */ /* 0x104fe20000010803 */
[----:B------:R-:W-:Y:S01]  /*3bc0*/  FSETP.NEU.FTZ.AND P0, PT, R152, -INF , PT ;  /* 0xff8000009800780b */ /* 0x000fe20003f1d000 */
[--C-:B------:R-:W-:Y:S01]  /*3bd0*/  FFMA.FTZ R0, R114, c[0x0][0x2d0], -R3.reuse ;  /* 0x0000b40072007a23 */ /* 0x100fe20000010803 */
[----:B------:R-:W-:Y:S01]  /*3be0*/  MOV R143, R173 ;  /* 0x000000ad008f7202 */ /* 0x000fe20000000f00 */
[----:B------:R2:W-:Y:S01]  /*3bf0*/  MUFU.EX2 R164, R4 ;  /* 0x0000000400a47308 */ /* 0x0005e20000000800 */
[----:B------:R-:W-:Y:S01]  /*3c00*/  IMAD.MOV.U32 R142, RZ, RZ, R172 ;  /* 0x000000ffff8e7224 */ /* 0x000fe200078e00ac */
[C---:B------:R-:W-:Y:S06]  /*3c10*/  HMMA.16816.F32 R192, R8.reuse, R56, R160 ;  /* 0x0000003808c0723c */ /* 0x040fec00000018a0 */
[----:B------:R3:W-:Y:S02]  /*3c20*/  MUFU.EX2 R6, R0 ;  /* 0x0000000000067308 */ /* 0x0007e40000000800 */
[----:B------:R-:W-:Y:S01]  /*3c30*/  MOV R141, R18 ;  /* 0x00000012008d7202 */ /* 0x000fe20000000f00 */
[----:B------:R-:W-:Y:S01]  /*3c40*/  IMAD.MOV.U32 R140, RZ, RZ, R16 ;  /* 0x000000ffff8c7224 */ /* 0x000fe200078e0010 */
[----:B------:R-:W-:Y:S01]  /*3c50*/  HMMA.16816.F32 R216, R8, R48, R156 ;  /* 0x0000003008d8723c */ /* 0x000fe2000000189c */
[----:B--2---:R-:W-:-:S02]  /*3c60*/  FFMA.FTZ R4, R121, c[0x0][0x2d0], -R3 ;  /* 0x0000b40079047a23 */ /* 0x004fc40000010803 */
[----:B------:R-:W-:Y:S02]  /*3c70*/  IMAD.MOV.U32 R121, RZ, RZ, R19 ;  /* 0x000000ffff797224 */ /* 0x000fe400078e0013 */
[----:B------:R2:W-:Y:S03]  /*3c80*/  MUFU.EX2 R15, R4 ;  /* 0x00000004000f7308 */ /* 0x0005e60000000800 */
[----:B------:R-:W-:Y:S01]  /*3c90*/  HMMA.16816.F32 R116, R8, R62, R116 ;  /* 0x0000003e0874723c */ /* 0x000fe20000001874 */
[----:B---3--:R-:W-:-:S05]  /*3ca0*/  FMUL.FTZ R0, R152, c[0x0][0x2d0] ;  /* 0x0000b40098007a20 */ /* 0x008fca0000410000 */
[----:B------:R-:W-:Y:S01]  /*3cb0*/  IMAD.MOV.U32 R206, RZ, RZ, R193 ;  /* 0x000000ffffce7224 */ /* 0x000fe200078e00c1 */
[----:B------:R-:W-:Y:S01]  /*3cc0*/  MOV R204, R192 ;  /* 0x000000c000cc7202 */ /* 0x000fe20000000f00 */
[----:B------:R-:W-:Y:S01]  /*3cd0*/  IMAD.MOV.U32 R205, RZ, RZ, R194 ;  /* 0x000000ffffcd7224 */ /* 0x000fe200078e00c2 */
[----:B------:R-:W-:Y:S01]  /*3ce0*/  FSEL R0, R0, RZ, P0 ;  /* 0x000000ff00007208 */ /* 0x000fe20000000000 */
[----:B------:R-:W-:Y:S01]  /*3cf0*/  IMAD.MOV.U32 R191, RZ, RZ, R195 ;  /* 0x000000ffffbf7224 */ /* 0x000fe200078e00c3 */
[----:B------:R-:W-:Y:S01]  /*3d00*/  HMMA.16816.F32 R144, R8, R58, R36 ;  /* 0x0000003a0890723c */ /* 0x000fe20000001824 */
[----:B--2---:R-:W-:Y:S01]  /*3d10*/  FFMA.FTZ R4, R120, c[0x0][0x2d0], -R3 ;  /* 0x0000b40078047a23 */ /* 0x004fe20000010803 */
[----:B------:R-:W-:-:S06]  /*3d20*/  MOV R120, R17 ;  /* 0x0000001100787202 */ /* 0x000fcc0000000f00 */
[C---:B------:R-:W-:Y:S01]  /*3d30*/  HMMA.16816.F32 R16, R8.reuse, R52, R136 ;  /* 0x000000340810723c */ /* 0x040fe20000001888 */
[----:B------:R2:W3:Y:S06]  /*3d40*/  MUFU.EX2 R14, R4 ;  /* 0x00000004000e7308 */ /* 0x0004ec0000000800 */
[----:B------:R-:W-:Y:S01]  /*3d50*/  MOV R138, R211 ;  /* 0x000000d3008a7202 */ /* 0x000fe20000000f00 */
[----:B------:R-:W-:Y:S01]  /*3d60*/  HMMA.16816.F32 R192, R8, R50, R108 ;  /* 0x0000003208c0723c */ /* 0x000fe2000000186c */
[----:B------:R-:W-:-:S06]  /*3d70*/  IMAD.MOV.U32 R139, RZ, RZ, R7 ;  /* 0x000000ffff8b7224 */ /* 0x000fcc00078e0007 */
[----:B------:R-:W-:Y:S01]  /*3d80*/  IMAD.MOV.U32 R111, RZ, RZ, R210 ;  /* 0x000000ffff6f7224 */ /* 0x000fe200078e00d2 */
[C---:B------:R-:W-:Y:S01]  /*3d90*/  HMMA.16816.F32 R212, R8.reuse, R70, R32 ;  /* 0x0000004608d4723c */ /* 0x040fe20000001820 */
[----:B--2---:R-:W-:Y:S01]  /*3da0*/  FFMA.FTZ R4, R115, c[0x0][0x2d0], -R3 ;  /* 0x0000b40073047a23 */ /* 0x004fe20000010803 */
[----:B---3--:R-:W-:Y:S01]  /*3db0*/  MOV R109, R14 ;  /* 0x0000000e006d7202 */ /* 0x008fe20000000f00 */
[----:B------:R-:W-:Y:S02]  /*3dc0*/  IMAD.MOV.U32 R110, RZ, RZ, R209 ;  /* 0x000000ffff6e7224 */ /* 0x000fe400078e00d1 */
[----:B------:R2:W-:Y:S02]  /*3dd0*/  MUFU.EX2 R166, R4 ;  /* 0x0000000400a67308 */ /* 0x0005e40000000800 */
[----:B------:R-:W-:Y:S01]  /*3de0*/  IMAD.MOV.U32 R35, RZ, RZ, R174 ;  /* 0x000000ffff237224 */ /* 0x000fe200078e00ae */
[----:B------:R-:W-:Y:S01]  /*3df0*/  MOV R123, R19 ;  /* 0x00000013007b7202 */ /* 0x000fe20000000f00 */
[----:B------:R-:W-:Y:S01]  /*3e00*/  IMAD.MOV.U32 R137, RZ, RZ, R17 ;  /* 0x000000ffff897224 */ /* 0x000fe200078e0011 */
[----:B------:R-:W-:Y:S01]  /*3e10*/  HMMA.16816.F32 R156, R8, R54, R24 ;  /* 0x00000036089c723c */ /* 0x000fe20000001818 */
[----:B------:R-:W-:-:S02]  /*3e20*/  IMAD.MOV.U32 R136, RZ, RZ, R18 ;  /* 0x000000ffff887224 */ /* 0x000fc400078e0012 */
[----:B------:R-:W-:-:S05]  /*3e30*/  IMAD.MOV.U32 R122, RZ, RZ, R16 ;  /* 0x000000ffff7a7224 */ /* 0x000fca00078e0010 */
[----:B-1----:R-:W-:Y:S01]  /*3e40*/  HMMA.16816.F32 R16, R8, R44, R124 ;  /* 0x0000002c0810723c */ /* 0x002fe2000000187c */
[----:B--2---:R-:W-:-:S04]  /*3e50*/  FFMA.FTZ R4, R113, c[0x0][0x2d0], -R3 ;  /* 0x0000b40071047a23 */ /* 0x004fc80000010803 */
[----:B------:R1:W-:Y:S03]  /*3e60*/  MUFU.EX2 R245, R4 ;  /* 0x0000000400f57308 */ /* 0x0003e60000000800 */
[C---:B------:R-:W-:Y:S01]  /*3e70*/  HMMA.16816.F32 R160, R8.reuse, R46, R20 ;  /* 0x0000002e08a0723c */ /* 0x040fe20000001814 */
[----:B-1----:R-:W-:Y:S11]  /*3e80*/  FFMA.FTZ R4, R112, c[0x0][0x2d0], -R3 ;  /* 0x0000b40070047a23 */ /* 0x002ff60000010803 */
[----:B------:R-:W-:Y:S04]  /*3e90*/  @!UPT UIADD3 URZ, URZ, URZ, URZ ;  /* 0x0000003f3f3ff290 */ /* 0x000fe8000fffe03f */
[----:B------:R-:W-:Y:S01]  /*3ea0*/  MOV R126, R19 ;  /* 0x00000013007e7202 */ /* 0x000fe20000000f00 */
[----:B------:R-:W-:Y:S01]  /*3eb0*/  HMMA.16816.F32 R112, R8, R74, R80 ;  /* 0x0000004a0870723c */ /* 0x000fe20000001850 */
[----:B------:R-:W-:Y:S01]  /*3ec0*/  IMAD.MOV.U32 R127, RZ, RZ, R18 ;  /* 0x000000ffff7f7224 */ /* 0x000fe200078e0012 */
[----:B------:R1:W-:Y:S01]  /*3ed0*/  MUFU.EX2 R5, R4 ;  /* 0x0000000400057308 */ /* 0x0003e20000000800 */
[----:B------:R-:W-:Y:S02]  /*3ee0*/  IMAD.MOV.U32 R125, RZ, RZ, R17 ;  /* 0x000000ffff7d7224 */ /* 0x000fe400078e0011 */
[----:B------:R-:W-:Y:S02]  /*3ef0*/  IMAD.MOV.U32 R124, RZ, RZ, R16 ;  /* 0x000000ffff7c7224 */ /* 0x000fe400078e0010 */
[----:B------:R-:W-:Y:S01]  /*3f00*/  MOV R80, R6 ;  /* 0x0000000600507202 */ /* 0x000fe20000000f00 */
[----:B------:R-:W-:Y:S01]  /*3f10*/  IMAD.MOV.U32 R83, RZ, RZ, R177 ;  /* 0x000000ffff537224 */ /* 0x000fe200078e00b1 */
[----:B------:R-:W-:Y:S01]  /*3f20*/  MOV R81, R175 ;  /* 0x000000af00517202 */ /* 0x000fe20000000f00 */
[----:B------:R-:W-:-:S02]  /*3f30*/  IMAD.MOV.U32 R82, RZ, RZ, R176 ;  /* 0x000000ffff527224 */ /* 0x000fc400078e00b0 */
[----:B-1----:R-:W-:Y:S01]  /*3f40*/  FFMA.FTZ R4, R135, c[0x0][0x2d0], -R0 ;  /* 0x0000b40087047a23 */ /* 0x002fe20000010800 */
[----:B------:R-:W-:-:S03]  /*3f50*/  MOV R135, R178 ;  /* 0x000000b200877202 */ /* 0x000fc60000000f00 */
[----:B------:R1:W-:Y:S02]  /*3f60*/  MUFU.EX2 R108, R4 ;  /* 0x00000004006c7308 */ /* 0x0003e40000000800 */
[----:B-1----:R-:W-:-:S06]  /*3f70*/  FFMA.FTZ R4, R133, c[0x0][0x2d0], -R0 ;  /* 0x0000b40085047a23 */ /* 0x002fcc0000010800 */
[----:B------:R1:W2:Y:S02]  /*3f80*/  MUFU.EX2 R14, R4 ;  /* 0x00000004000e7308 */ /* 0x0002a40000000800 */
[----:B-1----:R-:W-:Y:S02]  /*3f90*/  FFMA.FTZ R4, R132, c[0x0][0x2d0], -R0 ;  /* 0x0000b40084047a23 */ /* 0x002fe40000010800 */
[----:B------:R-:W-:-:S04]  /*3fa0*/  IMAD.MOV.U32 R132, RZ, RZ, R15 ;  /* 0x000000ffff847224 */ /* 0x000fc800078e000f */
[----:B------:R1:W-:Y:S01]  /*3fb0*/  MUFU.EX2 R252, R4 ;  /* 0x0000000400fc7308 */ /* 0x0003e20000000800 */
[----:B------:R-:W-:Y:S02]  /*3fc0*/  IMAD.MOV.U32 R15, RZ, RZ, R208 ;  /* 0x000000ffff0f7224 */ /* 0x000fe400078e00d0 */
[----:B------:R-:W-:Y:S07]  /*3fd0*/  HMMA.16816.F32 R208, R8, R66, R28 ;  /* 0x0000004208d0723c */ /* 0x000fee000000181c */
[----:B------:R-:W-:-:S02]  /*3fe0*/  F2FP.PACK_AB R8, R164, R165 ;  /* 0x000000a5a408723e */ /* 0x000fc400000000ff */
[----:B------:R-:W-:Y:S02]  /*3ff0*/  F2FP.PACK_AB R10, R109, R132 ;  /* 0x000000846d0a723e */ /* 0x000fe400000000ff */
[----:B--2---:R-:W-:Y:S01]  /*4000*/  F2FP.PACK_AB R9, R14, R108 ;  /* 0x0000006c0e09723e */ /* 0x004fe200000000ff */
[--C-:B-1----:R-:W-:Y:S02]  /*4010*/  FFMA.FTZ R4, R131, c[0x0][0x2d0], -R0.reuse ;  /* 0x0000b40083047a23 */ /* 0x102fe40000010800 */
[----:B------:R-:W-:Y:S02]  /*4020*/  IMAD.MOV.U32 R131, RZ, RZ, R123 ;  /* 0x000000ffff837224 */ /* 0x000fe400078e007b */
[----:B------:R1:W2:Y:S02]  /*4030*/  MUFU.EX2 R133, R4 ;  /* 0x0000000400857308 */ /* 0x0002a40000000800 */
[----:B-1----:R-:W-:Y:S01]  /*4040*/  FFMA.FTZ R4, R129, c[0x0][0x2d0], -R0 ;  /* 0x0000b40081047a23 */ /* 0x002fe20000010800 */
[----:B--2---:R-:W-:-:S02]  /*4050*/  F2FP.PACK_AB R11, R133, R252 ;  /* 0x000000fc850b723e */ /* 0x004fc400000000ff */
[----:B------:R-:W-:-:S03]  /*4060*/  MOV R129, R137 ;  /* 0x0000008900817202 */ /* 0x000fc60000000f00 */
[----:B------:R1:W-:Y:S02]  /*4070*/  MUFU.EX2 R231, R4 ;  /* 0x0000000400e77308 */ /* 0x0003e40000000800 */
[C---:B------:R-:W-:Y:S08]  /*4080*/  HMMA.16816.F32 R20, R8.reuse, R40, RZ ;  /* 0x000000280814723c */ /* 0x040ff000000018ff */
[----:B------:R-:W-:Y:S01]  /*4090*/  HMMA.16816.F32 R16, R8, R76, RZ ;  /* 0x0000004c0810723c */ /* 0x000fe200000018ff */
[----:B-1----:R-:W-:Y:S01]  /*40a0*/  FFMA.FTZ R4, R128, c[0x0][0x2d0], -R0 ;  /* 0x0000b40080047a23 */ /* 0x002fe20000010800 */
[----:B------:R-:W-:-:S05]  /*40b0*/  MOV R128, R122 ;  /* 0x0000007a00807202 */ /* 0x000fca0000000f00 */
[----:B------:R-:W-:Y:S01]  /*40c0*/  IMAD.MOV.U32 R76, RZ, RZ, R5 ;  /* 0x000000ffff4c7224 */ /* 0x000fe200078e0005 */
[----:B------:R1:W2:Y:S01]  /*40d0*/  MUFU.EX2 R228, R4 ;  /* 0x0000000400e47308 */ /* 0x0002a20000000800 */
[----:B------:R-:W-:Y:S01]  /*40e0*/  HMMA.16816.F32 R36, R8, R84, RZ ;  /* 0x000000540824723c */ /* 0x000fe200000018ff */
[----:B------:R-:W-:Y:S02]  /*40f0*/  IMAD.MOV.U32 R77, RZ, RZ, R170 ;  /* 0x000000ffff4d7224 */ /* 0x000fe400078e00aa */
[----:B------:R-:W-:-:S04]  /*4100*/  F2FP.PACK_AB R6, R76, R245 ;  /* 0x000000f54c06723e */ /* 0x000fc800000000ff */
[----:B------:R-:W-:Y:S01]  /*4110*/  IMAD.MOV.U32 R85, RZ, RZ, R35 ;  /* 0x000000ffff557224 */ /* 0x000fe200078e0023 */
[----:B------:R-:W-:Y:S01]  /*4120*/  HMMA.16816.F32 R28, R8, R92, RZ ;  /* 0x0000005c081c723c */ /* 0x000fe200000018ff */
[----:B------:R-:W-:Y:S01]  /*4130*/  MOV R84, R80 ;  /* 0x0000005000547202 */ /* 0x000fe20000000f00 */
[----:B-1----:R-:W-:Y:S01]  /*4140*/  FFMA.FTZ R4, R130, c[0x0][0x2d0], -R0 ;  /* 0x0000b40082047a23 */ /* 0x002fe20000010800 */
[----:B--2---:R-:W-:-:S05]  /*4150*/  F2FP.PACK_AB R5, R228, R231 ;  /* 0x000000e7e405723e */ /* 0x004fca00000000ff */
[C---:B------:R-:W-:Y:S01]  /*4160*/  HMMA.16816.F32 R32, R8.reuse, R88, RZ ;  /* 0x000000580820723c */ /* 0x040fe200000018ff */
[----:B------:R-:W-:Y:S01]  /*4170*/  MOV R93, R83 ;  /* 0x00000053005d7202 */ /* 0x000fe20000000f00 */
[----:B------:R1:W-:Y:S01]  /*4180*/  MUFU.EX2 R230, R4 ;  /* 0x0000000400e67308 */ /* 0x0003e20000000800 */
[----:B------:R-:W-:Y:S02]  /*4190*/  IMAD.MOV.U32 R92, RZ, RZ, R135 ;  /* 0x000000ffff5c7224 */ /* 0x000fe400078e0087 */
[----:B------:R-:W-:Y:S02]  /*41a0*/  IMAD.MOV.U32 R135, RZ, RZ, R143 ;  /* 0x000000ffff877224 */ /* 0x000fe400078e008f */
[----:B------:R-:W-:Y:S01]  /*41b0*/  IMAD.MOV.U32 R89, RZ, RZ, R81 ;  /* 0x000000ffff597224 */ /* 0x000fe200078e0051 */
[----:B------:R-:W-:Y:S01]  /*41c0*/  HMMA.16816.F32 R24, R8, R96, RZ ;  /* 0x000000600818723c */ /* 0x000fe200000018ff */
[----:B------:R-:W-:Y:S02]  /*41d0*/  IMAD.MOV.U32 R88, RZ, RZ, R82 ;  /* 0x000000ffff587224 */ /* 0x000fe400078e0052 */
[----:B------:R-:W-:-:S04]  /*41e0*/  IMAD.MOV.U32 R130, RZ, RZ, R136 ;  /* 0x000000ffff827224 */ /* 0x000fc800078e0088 */
[----:B------:R-:W-:Y:S01]  /*41f0*/  IMAD.MOV.U32 R96, RZ, RZ, R141 ;  /* 0x000000ffff607224 */ /* 0x000fe200078e008d */
[----:B------:R-:W-:Y:S01]  /*4200*/  HMMA.16816.F32 R40, R8, R42, RZ ;  /* 0x0000002a0828723c */ /* 0x000fe200000018ff */
[----:B------:R-:W-:Y:S02]  /*4210*/  IMAD.MOV.U32 R97, RZ, RZ, R140 ;  /* 0x000000ffff617224 */ /* 0x000fe400078e008c */
[----:B-1----:R-:W-:Y:S02]  /*4220*/  FFMA.FTZ R4, R134, c[0x0][0x2d0], -R0 ;  /* 0x0000b40086047a23 */ /* 0x002fe40000010800 */
[----:B------:R-:W-:Y:S01]  /*4230*/  IMAD.MOV.U32 R134, RZ, RZ, R110 ;  /* 0x000000ffff867224 */ /* 0x000fe200078e006e */
[----:B------:R-:W-:Y:S01]  /*4240*/  MOV R110, R111 ;  /* 0x0000006f006e7202 */ /* 0x000fe20000000f00 */
[----:B------:R1:W2:Y:S01]  /*4250*/  MUFU.EX2 R229, R4 ;  /* 0x0000000400e57308 */ /* 0x0002a20000000800 */
[----:B------:R-:W-:Y:S01]  /*4260*/  IMAD.MOV.U32 R111, RZ, RZ, R138 ;  /* 0x000000ffff6f7224 */ /* 0x000fe200078e008a */
[----:B-1----:R-:W-:-:S02]  /*4270*/  F2FP.PACK_AB R4, R80, R166 ;  /* 0x000000a65004723e */ /* 0x002fc400000000ff */
[----:B--2---:R-:W-:-:S07]  /*4280*/  F2FP.PACK_AB R7, R229, R230 ;  /* 0x000000e6e507723e */ /* 0x004fce00000000ff */
[C---:B------:R-:W-:Y:S07]  /*4290*/  HMMA.16816.F32 R176, R4.reuse, R60, R20 ;  /* 0x0000003c04b0723c */ /* 0x040fee0000001814 */
[----:B------:R-:W-:Y:S01]  /*42a0*/  IMAD.MOV.U32 R60, RZ, RZ, R169 ;  /* 0x000000ffff3c7224 */ /* 0x000fe200078e00a9 */
[----:B------:R-:W-:Y:S01]  /*42b0*/  HMMA.16816.F32 R172, R4, R48, R16 ;  /* 0x0000003004ac723c */ /* 0x000fe20000001810 */
[----:B------:R-:W-:-:S06]  /*42c0*/  MOV R61, R168 ;  /* 0x000000a8003d7202 */ /* 0x000fcc0000000f00 */
[----:B------:R-:W-:Y:S01]  /*42d0*/  MOV R49, R171 ;  /* 0x000000ab00317202 */ /* 0x000fe20000000f00 */
[----:B------:R-:W-:Y:S01]  /*42e0*/  HMMA.16816.F32 R20, R8, R100, RZ ;  /* 0x000000640814723c */ /* 0x000fe200000018ff */
[----:B------:R-:W-:-:S06]  /*42f0*/  IMAD.MOV.U32 R48, RZ, RZ, R139 ;  /* 0x000000ffff307224 */ /* 0x000fcc00078e008b */
[----:B------:R-:W-:Y:S01]  /*4300*/  MOV R100, R127 ;  /* 0x0000007f00647202 */ /* 0x000fe20000000f00 */
[----:B------:R-:W-:Y:S01]  /*4310*/  HMMA.16816.F32 R16, R8, R104, RZ ;  /* 0x000000680810723c */ /* 0x000fe200000018ff */
[----:B------:R-:W-:-:S06]  /*4320*/  IMAD.MOV.U32 R101, RZ, RZ, R126 ;  /* 0x000000ffff657224 */ /* 0x000fcc00078e007e */
[----:B------:R-:W-:Y:S01]  /*4330*/  IMAD.MOV.U32 R105, RZ, RZ, R125 ;  /* 0x000000ffff697224 */ /* 0x000fe200078e007d */
[----:B------:R-:W-:Y:S01]  /*4340*/  HMMA.16816.F32 R80, R4, R56, R32 ;  /* 0x000000380450723c */ /* 0x000fe20000001820 */
[----:B------:R-:W-:-:S06]  /*4350*/  MOV R104, R124 ;  /* 0x0000007c00687202 */ /* 0x000fcc0000000f00 */
[----:B------:R-:W-:Y:S01]  /*4360*/  IMAD.MOV.U32 R35, RZ, RZ, R120 ;  /* 0x000000ffff237224 */ /* 0x000fe200078e0078 */
[----:B------:R-:W-:Y:S07]  /*4370*/  HMMA.16816.F32 R168, R4, R72, R36 ;  /* 0x0000004804a8723c */ /* 0x000fee0000001824 */
[----:B------:R-:W-:Y:S01]  /*4380*/  IMAD.MOV.U32 R73, RZ, RZ, R142 ;  /* 0x000000ffff497224 */ /* 0x000fe200078e008e */
[----:B------:R-:W-:Y:S01]  /*4390*/  HMMA.16816.F32 R36, R8, R78, RZ ;  /* 0x0000004e0824723c */ /* 0x000fe200000018ff */
[----:B------:R-:W-:-:S06]  /*43a0*/  IMAD.MOV.U32 R72, RZ, RZ, R121 ;  /* 0x000000ffff487224 */ /* 0x000fcc00078e0079 */
[----:B------:R-:W-:Y:S01]  /*43b0*/  MOV R78, R35 ;  /* 0x00000023004e7202 */ /* 0x000fe20000000f00 */
[----:B------:R-:W-:Y:S01]  /*43c0*/  HMMA.16816.F32 R136, R4, R68, R28 ;  /* 0x000000440488723c */ /* 0x000fe2000000181c */
[----:B------:R-:W-:Y:S01]  /*43d0*/  IMAD.MOV.U32 R79, RZ, RZ, R96 ;  /* 0x000000ffff4f7224 */ /* 0x000fe200078e0060 */
[----:B------:R-:W-:-:S06]  /*43e0*/  MOV R96, R61 ;  /* 0x0000003d00607202 */ /* 0x000fcc0000000f00 */
[C---:B------:R-:W-:Y:S08]  /*43f0*/  HMMA.16816.F32 R124, R4.reuse, R64, R24 ;  /* 0x00000040047c723c */ /* 0x040ff00000001818 */
[C---:B------:R-:W-:Y:S08]  /*4400*/  HMMA.16816.F32 R120, R4.reuse, R52, R20 ;  /* 0x000000340478723c */ /* 0x040ff00000001814 */
[----:B------:R-:W-:Y:S08]  /*4410*/  HMMA.16816.F32 R140, R4, R44, R16 ;  /* 0x0000002c048c723c */ /* 0x000ff00000001810 */
[C---:B------:R-:W-:Y:S07]  /*4420*/  HMMA.16816.F32 R32, R8.reuse, R86, RZ ;  /* 0x000000560820723c */ /* 0x040fee00000018ff */
[----:B------:R-:W-:Y:S01]  /*4430*/  IMAD.MOV.U32 R86, RZ, RZ, R49 ;  /* 0x000000ffff567224 */ /* 0x000fe200078e0031 */
[----:B------:R-:W-:Y:S01]  /*4440*/  HMMA.16816.F32 R28, R8, R90, RZ ;  /* 0x0000005a081c723c */ /* 0x000fe200000018ff */
[----:B------:R-:W-:-:S02]  /*4450*/  IMAD.MOV.U32 R49, RZ, RZ, R205 ;  /* 0x000000ffff317224 */ /* 0x000fc400078e00cd */
[----:B------:R-:W-:Y:S01]  /*4460*/  IMAD.MOV.U32 R87, RZ, RZ, R97 ;  /* 0x000000ffff577224 */ /* 0x000fe200078e0061 */
[----:B------:R-:W-:Y:S01]  /*4470*/  MOV R97, R48 ;  /* 0x0000003000617202 */ /* 0x000fe20000000f00 */
[----:B------:R-:W-:Y:S02]  /*4480*/  IMAD.MOV.U32 R48, RZ, RZ, R206 ;  /* 0x000000ffff307224 */ /* 0x000fe400078e00ce */
[----:B------:R-:W-:Y:S01]  /*4490*/  MOV R90, R204 ;  /* 0x000000cc005a7202 */ /* 0x000fe20000000f00 */
[----:B------:R-:W-:Y:S01]  /*44a0*/  HMMA.16816.F32 R24, R8, R94, RZ ;  /* 0x0000005e0818723c */ /* 0x000fe200000018ff */
[----:B------:R-:W-:-:S06]  /*44b0*/  IMAD.MOV.U32 R91, RZ, RZ, R60 ;  /* 0x000000ffff5b7224 */ /* 0x000fcc00078e003c */
[----:B------:R-:W-:Y:S01]  /*44c0*/  MOV R95, R104 ;  /* 0x00000068005f7202 */ /* 0x000fe20000000f00 */
[----:B------:R-:W-:Y:S01]  /*44d0*/  HMMA.16816.F32 R20, R8, R98, RZ ;  /* 0x000000620814723c */ /* 0x000fe200000018ff */
[----:B------:R-:W-:Y:S01]  /*44e0*/  IMAD.MOV.U32 R94, RZ, RZ, R73 ;  /* 0x000000ffff5e7224 */ /* 0x000fe200078e0049 */
[----:B------:R-:W-:Y:S01]  /*44f0*/  MOV R104, R88 ;  /* 0x0000005800687202 */ /* 0x000fe20000000f00 */
[----:B------:R-:W-:-:S04]  /*4500*/  IMAD.MOV.U32 R73, RZ, RZ, R93 ;  /* 0x000000ffff497224 */ /* 0x000fc800078e005d */
[----:B------:R-:W-:Y:S01]  /*4510*/  IMAD.MOV.U32 R98, RZ, RZ, R91 ;  /* 0x000000ffff627224 */ /* 0x000fe200078e005b */
[----:B------:R-:W-:Y:S01]  /*4520*/  HMMA.16816.F32 R16, R8, R102, RZ ;  /* 0x000000660810723c */ /* 0x000fe200000018ff */
[----:B------:R-:W-:Y:S01]  /*4530*/  IMAD.MOV.U32 R91, RZ, RZ, R100 ;  /* 0x000000ffff5b7224 */ /* 0x000fe200078e0064 */
[----:B------:R-:W-:Y:S02]  /*4540*/  MOV R99, R86 ;  /* 0x0000005600637202 */ /* 0x000fe40000000f00 */
[----:B------:R-:W-:-:S04]  /*4550*/  MOV R100, R85 ;  /* 0x0000005500647202 */ /* 0x000fc80000000f00 */
[----:B------:R-:W-:Y:S08]  /*4560*/  HMMA.16816.F32 R8, R8, R106, RZ ;  /* 0x0000006a0808723c */ /* 0x000ff000000018ff */
[C---:B------:R-:W-:Y:S08]  /*4570*/  HMMA.16816.F32 R40, R4.reuse, R62, R40 ;  /* 0x0000003e0428723c */ /* 0x040ff00000001828 */
[C---:B------:R-:W-:Y:S08]  /*4580*/  HMMA.16816.F32 R36, R4.reuse, R50, R36 ;  /* 0x000000320424723c */ /* 0x040ff00000001824 */
[C---:B------:R-:W-:Y:S08]  /*4590*/  HMMA.16816.F32 R32, R4.reuse, R74, R32 ;  /* 0x0000004a0420723c */ /* 0x040ff00000001820 */
[C---:B------:R-:W-:Y:S08]  /*45a0*/  HMMA.16816.F32 R28, R4.reuse, R58, R28 ;  /* 0x0000003a041c723c */ /* 0x040ff0000000181c */
[C---:B------:R-:W-:Y:S01]  /*45b0*/  HMMA.16816.F32 R68, R4.reuse, R70, R24 ;  /* 0x000000460444723c */ /* 0x040fe20000001818 */
[----:B------:R-:W-:Y:S07]  /*45c0*/  LDSM.16.MT88.4 R24, [R234+0x1100] ;  /* 0x00110000ea18783b */ /* 0x000fee0000004200 */
[C---:B------:R-:W-:Y:S01]  /*45d0*/  HMMA.16816.F32 R64, R4.reuse, R66, R20 ;  /* 0x000000420440723c */ /* 0x040fe20000001814 */
[----:B------:R-:W-:Y:S07]  /*45e0*/  LDSM.16.MT88.4 R20, [R236+0x1100] ;  /* 0x00110000ec14783b */ /* 0x000fee0000004200 */
[C---:B------:R-:W-:Y:S01]  /*45f0*/  HMMA.16816.F32 R52, R4.reuse, R54, R16 ;  /* 0x000000360434723c */ /* 0x040fe20000001810 */
[----:B------:R-:W1:Y:S07]  /*4600*/  LDSM.16.MT88.4 R16, [R233+0x1100] ;  /* 0x00110000e910783b */ /* 0x000e6e0000004200 */
[----:B------:R-:W-:Y:S07]  /*4610*/  HMMA.16816.F32 R44, R4, R46, R8 ;  /* 0x0000002e042c723c */ /* 0x000fee0000001808 */
[----:B------:R-:W-:-:S02]  /*4620*/  FFMA.FTZ R4, R149, c[0x0][0x2d0], -R3 ;  /* 0x0000b40095047a23 */ /* 0x000fc40000010803 */
[----:B------:R-:W-:Y:S02]  /*4630*/  FFMA.FTZ R5, R183, c[0x0][0x2d0], -R13 ;  /* 0x0000b400b7057a23 */ /* 0x000fe4000001080d */
[----:B------:R2:W-:Y:S08]  /*4640*/  MUFU.EX2 R149, R4 ;  /* 0x0000000400957308 */ /* 0x0005f00000000800 */
[----:B------:R-:W-:Y:S01]  /*4650*/  MUFU.EX2 R63, R5 ;  /* 0x00000005003f7308 */ /* 0x000fe20000000800 */
[----:B--2---:R-:W-:-:S07]  /*4660*/  FFMA.FTZ R4, R180, c[0x0][0x2d0], -R3 ;  /* 0x0000b400b4047a23 */ /* 0x004fce0000010803 */
[----:B------:R2:W3:Y:S02]  /*4670*/  MUFU.EX2 R204, R4 ;  /* 0x0000000400cc7308 */ /* 0x0004e40000000800 */
[----:B--2---:R-:W-:Y:S01]  /*4680*/  FFMA.FTZ R4, R150, c[0x0][0x2d0], -R3 ;  /* 0x0000b40096047a23 */ /* 0x004fe20000010803 */
[----:B---3--:R-:W-:-:S05]  /*4690*/  F2FP.PACK_AB R8, R204, R149 ;  /* 0x00000095cc08723e */ /* 0x008fca00000000ff */
[----:B------:R2:W-:Y:S02]  /*46a0*/  MUFU.EX2 R205, R4 ;  /* 0x0000000400cd7308 */ /* 0x0005e40000000800 */
[----:B--2---:R-:W-:-:S06]  /*46b0*/  FFMA.FTZ R4, R148, c[0x0][0x2d0], -R3 ;  /* 0x0000b40094047a23 */ /* 0x004fcc0000010803 */
        /* <DEDUP_REMOVED lines=14> */
[C---:B-1----:R-:W-:Y:S08]  /*47a0*/  HMMA.16816.F32 R176, R8.reuse, R16, R176 ;  /* 0x0000001008b0723c */ /* 0x042ff000000018b0 */
[----:B------:R-:W-:Y:S01]  /*47b0*/  HMMA.16816.F32 R40, R8, R18, R40 ;  /* 0x000000120828723c */ /* 0x000fe20000001828 */
[----:B--2---:R-:W-:-:S04]  /*47c0*/  FFMA.FTZ R4, R185, c[0x0][0x2d0], -R13 ;  /* 0x0000b400b9047a23 */ /* 0x004fc8000001080d */
[----:B------:R1:W-:Y:S03]  /*47d0*/  MUFU.EX2 R60, R4 ;  /* 0x00000004003c7308 */ /* 0x0003e60000000800 */
[C---:B------:R-:W-:Y:S08]  /*47e0*/  HMMA.16816.F32 R168, R8.reuse, R20, R168 ;  /* 0x0000001408a8723c */ /* 0x040ff000000018a8 */
[----:B------:R-:W-:Y:S01]  /*47f0*/  HMMA.16816.F32 R32, R8, R22, R32 ;  /* 0x000000160820723c */ /* 0x000fe20000001820 */
[----:B-1----:R-:W-:-:S07]  /*4800*/  FFMA.FTZ R4, R184, c[0x0][0x2d0], -R13 ;  /* 0x0000b400b8047a23 */ /* 0x002fce000001080d */
[C---:B------:R-:W-:Y:S01]  /*4810*/  HMMA.16816.F32 R172, R8.reuse, R24, R172 ;  /* 0x0000001808ac723c */ /* 0x040fe200000018ac */
[----:B------:R1:W2:Y:S07]  /*4820*/  MUFU.EX2 R150, R4 ;  /* 0x0000000400967308 */ /* 0x0002ae0000000800 */
[----:B------:R-:W-:Y:S01]  /*4830*/  HMMA.16816.F32 R36, R8, R26, R36 ;  /* 0x0000001a0824723c */ /* 0x000fe20000001824 */
[----:B-1----:R-:W-:Y:S01]  /*4840*/  FFMA.FTZ R4, R190, c[0x0][0x2d0], -R12 ;  /* 0x0000b400be047a23 */ /* 0x002fe2000001080c */
[----:B--2---:R-:W-:-:S03]  /*4850*/  F2FP.PACK_AB R6, R150, R63 ;  /* 0x0000003f9606723e */ /* 0x004fc600000000ff */
[----:B------:R1:W-:Y:S02]  /*4860*/  MUFU.EX2 R56, R4 ;  /* 0x0000000400387308 */ /* 0x0003e40000000800 */
[----:B-1----:R-:W-:-:S06]  /*4870*/  FFMA.FTZ R4, R189, c[0x0][0x2d0], -R12 ;  /* 0x0000b400bd047a23 */ /* 0x002fcc000001080c */
[----:B------:R1:W2:Y:S02]  /*4880*/  MUFU.EX2 R57, R4 ;  /* 0x0000000400397308 */ /* 0x0002a40000000800 */
[----:B-1----:R-:W-:Y:S01]  /*4890*/  FFMA.FTZ R4, R188, c[0x0][0x2d0], -R12 ;  /* 0x0000b400bc047a23 */ /* 0x002fe2000001080c */
[----:B--2---:R-:W-:-:S05]  /*48a0*/  F2FP.PACK_AB R5, R57, R56 ;  /* 0x000000383905723e */ /* 0x004fca00000000ff */
[----:B------:R1:W-:Y:S02]  /*48b0*/  MUFU.EX2 R59, R4 ;  /* 0x00000004003b7308 */ /* 0x0003e40000000800 */
[----:B-1----:R-:W-:-:S06]  /*48c0*/  FFMA.FTZ R4, R187, c[0x0][0x2d0], -R12 ;  /* 0x0000b400bb047a23 */ /* 0x002fcc000001080c */
[----:B------:R1:W2:Y:S02]  /*48d0*/  MUFU.EX2 R62, R4 ;  /* 0x00000004003e7308 */ /* 0x0002a40000000800 */
[----:B-1----:R-:W-:Y:S02]  /*48e0*/  F2FP.PACK_AB R4, R60, R58 ;  /* 0x0000003a3c04723e */ /* 0x002fe400000000ff */
[----:B--2---:R-:W-:-:S07]  /*48f0*/  F2FP.PACK_AB R7, R62, R59 ;  /* 0x0000003b3e07723e */ /* 0x004fce00000000ff */
[C---:B------:R-:W-:Y:S08]  /*4900*/  HMMA.16816.F32 R180, R4.reuse, R16, R196 ;  /* 0x0000001004b4723c */ /* 0x040ff000000018c4 */
[C---:B------:R-:W-:Y:S01]  /*4910*/  HMMA.16816.F32 R184, R4.reuse, R18, R116 ;  /* 0x0000001204b8723c */ /* 0x040fe20000001874 */
[----:B------:R-:W1:Y:S06]  /*4920*/  LDSM.16.MT88.4 R16, [R235+0x1100] ;  /* 0x00110000eb10783b */ /* 0x000e6c0000004200 */
[----:B------:R-:W-:Y:S01]  /*4930*/  IMAD.MOV.U32 R117, RZ, RZ, R48 ;  /* 0x000000ffff757224 */ /* 0x000fe200078e0030 */
[----:B------:R-:W-:Y:S01]  /*4940*/  MOV R118, R49 ;  /* 0x0000003100767202 */ /* 0x000fe20000000f00 */
[----:B------:R-:W-:Y:S01]  /*4950*/  IMAD.MOV.U32 R116, RZ, RZ, R90 ;  /* 0x000000ffff747224 */ /* 0x000fe200078e005a */
[----:B------:R-:W-:Y:S01]  /*4960*/  HMMA.16816.F32 R196, R4, R20, R224 ;  /* 0x0000001404c4723c */ /* 0x000fe200000018e0 */
[----:B------:R-:W-:-:S02]  /*4970*/  IMAD.MOV.U32 R119, RZ, RZ, R191 ;  /* 0x000000ffff777224 */ /* 0x000fc400078e00bf */
[----:B------:R-:W-:Y:S01]  /*4980*/  IMAD.MOV.U32 R90, RZ, RZ, R105 ;  /* 0x000000ffff5a7224 */ /* 0x000fe200078e0069 */
[----:B------:R-:W-:Y:S01]  /*4990*/  MOV R93, R244 ;  /* 0x000000f4005d7202 */ /* 0x000fe20000000f00 */
[----:B------:R-:W-:-:S03]  /*49a0*/  IMAD.MOV.U32 R105, RZ, RZ, R92 ;  /* 0x000000ffff697224 */ /* 0x000fc600078e005c */
[C---:B------:R-:W-:Y:S01]  /*49b0*/  HMMA.16816.F32 R48, R4.reuse, R22, R112 ;  /* 0x000000160430723c */ /* 0x040fe20000001870 */
[----:B------:R-:W2:Y:S07]  /*49c0*/  LDSM.16.MT88.4 R20, [R234+0x3100] ;  /* 0x00310000ea14783b */ /* 0x000eae0000004200 */
[C---:B------:R-:W-:Y:S08]  /*49d0*/  HMMA.16816.F32 R188, R4.reuse, R24, R216 ;  /* 0x0000001804bc723c */ /* 0x040ff000000018d8 */
[----:B------:R-:W-:Y:S01]  /*49e0*/  HMMA.16816.F32 R192, R4, R26, R192 ;  /* 0x0000001a04c0723c */ /* 0x000fe200000018c0 */
[----:B------:R-:W3:Y:S07]  /*49f0*/  LDSM.16.MT88.4 R24, [R233+0x3100] ;  /* 0x00310000e918783b */ /* 0x000eee0000004200 */
[-C--:B-1----:R-:W-:Y:S08]  /*4a00*/  HMMA.16816.F32 R224, R8, R16.reuse, R80 ;  /* 0x0000001008e0723c */ /* 0x082ff00000001850 */
[----:B------:R-:W-:Y:S07]  /*4a10*/  HMMA.16816.F32 R80, R4, R16, R116 ;  /* 0x000000100450723c */ /* 0x000fee0000001874 */
[----:B------:R-:W-:Y:S01]  /*4a20*/  MOV R118, R79 ;  /* 0x0000004f00767202 */ /* 0x000fe20000000f00 */
[----:B------:R-:W-:Y:S01]  /*4a30*/  IMAD.MOV.U32 R116, RZ, RZ, R87 ;  /* 0x000000ffff747224 */ /* 0x000fe200078e0057 */
[----:B------:R-:W-:Y:S01]  /*4a40*/  HMMA.16816.F32 R216, R8, R18, R28 ;  /* 0x0000001208d8723c */ /* 0x000fe2000000181c */
[----:B------:R-:W-:Y:S01]  /*4a50*/  IMAD.MOV.U32 R79, RZ, RZ, R84 ;  /* 0x000000ffff4f7224 */ /* 0x000fe200078e0054 */
[----:B------:R-:W-:Y:S01]  /*4a60*/  LDSM.16.MT88.4 R28, [R235+0x3100] ;  /* 0x00310000eb1c783b */ /* 0x000fe20000004200 */
[----:B------:R-:W-:Y:S01]  /*4a70*/  IMAD.MOV.U32 R117, RZ, RZ, R78 ;  /* 0x000000ffff757224 */ /* 0x000fe200078e004e */
[----:B------:R-:W-:Y:S01]  /*4a80*/  MOV R78, R101 ;  /* 0x00000065004e7202 */ /* 0x000fe20000000f00 */
[----:B------:R-:W-:-:S02]  /*4a90*/  IMAD.MOV.U32 R119, RZ, RZ, R72 ;  /* 0x000000ffff777224 */ /* 0x000fc400078e0048 */
[----:B------:R-:W-:Y:S01]  /*4aa0*/  IMAD.MOV.U32 R72, RZ, RZ, R89 ;  /* 0x000000ffff487224 */ /* 0x000fe200078e0059 */
[----:B------:R-:W-:Y:S01]  /*4ab0*/  HMMA.16816.F32 R84, R4, R18, R144 ;  /* 0x000000120454723c */ /* 0x000fe20000001890 */
[----:B------:R-:W1:Y:S01]  /*4ac0*/  LDSM.16.MT88.4 R16, [R236+0x3100] ;  /* 0x00310000ec10783b */ /* 0x000e620000004200 */
[----:B------:R-:W-:Y:S02]  /*4ad0*/  IMAD.MOV.U32 R101, RZ, RZ, R246 ;  /* 0x000000ffff657224 */ /* 0x000fe400078e00f6 */
[----:B------:R-:W-:Y:S01]  /*4ae0*/  IMAD.MOV.U32 R89, RZ, RZ, R76 ;  /* 0x000000ffff597224 */ /* 0x000fe200078e004c */
[----:B------:R-:W-:Y:S01]  /*4af0*/  MOV R76, R242 ;  /* 0x000000f2004c7202 */ /* 0x000fe20000000f00 */
[----:B------:R-:W-:Y:S02]  /*4b00*/  IMAD.MOV.U32 R92, RZ, RZ, R245 ;  /* 0x000000ffff5c7224 */ /* 0x000fe400078e00f5 */
[----:B------:R-:W-:Y:S01]  /*4b10*/  IMAD.MOV.U32 R88, RZ, RZ, R243 ;  /* 0x000000ffff587224 */ /* 0x000fe200078e00f3 */
[----:B------:R-:W-:Y:S01]  /*4b20*/  MOV R102, R90 ;  /* 0x0000005a00667202 */ /* 0x000fe20000000f00 */
[----:B------:R-:W-:-:S02]  /*4b30*/  IMAD.MOV.U32 R107, RZ, RZ, R95 ;  /* 0x000000ffff6b7224 */ /* 0x000fc400078e005f */
[----:B------:R-:W-:Y:S02]  /*4b40*/  IMAD.MOV.U32 R106, RZ, RZ, R94 ;  /* 0x000000ffff6a7224 */ /* 0x000fe400078e005e */
[----:B------:R-:W-:Y:S01]  /*4b50*/  IMAD.MOV.U32 R103, RZ, RZ, R91 ;  /* 0x000000ffff677224 */ /* 0x000fe200078e005b */
[----:B------:R-:W-:Y:S01]  /*4b60*/  MOV R91, R79 ;  /* 0x0000004f005b7202 */ /* 0x000fe20000000f00 */
[----:B------:R-:W-:Y:S01]  /*4b70*/  IMAD.MOV.U32 R95, RZ, RZ, R101 ;  /* 0x000000ffff5f7224 */ /* 0x000fe200078e0065 */
[----:B------:R-:W-:Y:S01]  /*4b80*/  MOV R101, R89 ;  /* 0x0000005900657202 */ /* 0x000fe20000000f00 */
[----:B------:R-:W-:Y:S01]  /*4b90*/  IMAD.MOV.U32 R94, RZ, RZ, R78 ;  /* 0x000000ffff5e7224 */ /* 0x000fe200078e004e */
[----:B------:R-:W-:Y:S01]  /*4ba0*/  MOV R78, R92 ;  /* 0x0000005c004e7202 */ /* 0x000fe20000000f00 */
[----:B------:R-:W-:Y:S01]  /*4bb0*/  IMAD.MOV.U32 R90, RZ, RZ, R100 ;  /* 0x000000ffff5a7224 */ /* 0x000fe200078e0064 */
[----:B------:R-:W-:Y:S01]  /*4bc0*/  MOV R89, R134 ;  /* 0x0000008600597202 */ /* 0x000fe20000000f00 */
[----:B------:R-:W-:Y:S01]  /*4bd0*/  IMAD.MOV.U32 R79, RZ, RZ, R93 ;  /* 0x000000ffff4f7224 */ /* 0x000fe200078e005d */
[----:B--2---:R-:W-:Y:S01]  /*4be0*/  HMMA.16816.F32 R112, R4, R20, R116 ;  /* 0x000000140470723c */ /* 0x004fe20000001874 */
[----:B------:R-:W-:Y:S01]  /*4bf0*/  IMAD.MOV.U32 R100, RZ, RZ, R88 ;  /* 0x000000ffff647224 */ /* 0x000fe200078e0058 */
[----:B------:R2:W5:Y:S01]  /*4c00*/  LDL.LU R246, [R1+0x70] ;  /* 0x0000700001f67983 */ /* 0x0005620000300800 */
[----:B------:R-:W-:-:S02]  /*4c10*/  IMAD.MOV.U32 R92, RZ, RZ, R76 ;  /* 0x000000ffff5c7224 */ /* 0x000fc400078e004c */
[----:B------:R-:W-:Y:S02]  /*4c20*/  IMAD.MOV.U32 R88, RZ, RZ, R77 ;  /* 0x000000ffff587224 */ /* 0x000fe400078e004d */
[----:B------:R-:W-:Y:S02]  /*4c30*/  IMAD.MOV.U32 R134, RZ, RZ, R240 ;  /* 0x000000ffff867224 */ /* 0x000fe400078e00f0 */
[----:B------:R-:W-:Y:S01]  /*4c40*/  IMAD.MOV.U32 R75, RZ, RZ, R94 ;  /* 0x000000ffff4b7224 */ /* 0x000fe200078e005e */
[----:B------:R-:W-:Y:S01]  /*4c50*/  MOV R119, R102 ;  /* 0x0000006600777202 */ /* 0x000fe20000000f00 */
[----:B------:R-:W-:Y:S02]  /*4c60*/  IMAD.MOV.U32 R76, RZ, RZ, R132 ;  /* 0x000000ffff4c7224 */ /* 0x000fe400078e0084 */
[----:B------:R-:W-:Y:S01]  /*4c70*/  IMAD.MOV.U32 R74, RZ, RZ, R103 ;  /* 0x000000ffff4a7224 */ /* 0x000fe200078e0067 */
[C---:B---3--:R-:W-:Y:S01]  /*4c80*/  HMMA.16816.F32 R96, R4.reuse, R24, R96 ;  /* 0x000000180460723c */ /* 0x048fe20000001860 */
[----:B------:R-:W-:Y:S01]  /*4c90*/  IMAD.MOV.U32 R77, RZ, RZ, R133 ;  /* 0x000000ffff4d7224 */ /* 0x000fe200078e0085 */
[----:B------:R-:W-:Y:S01]  /*4ca0*/  MOV R133, R238 ;  /* 0x000000ee00857202 */ /* 0x000fe20000000f00 */
[----:B------:R-:W-:Y:S01]  /*4cb0*/  IMAD.MOV.U32 R132, RZ, RZ, R239 ;  /* 0x000000ffff847224 */ /* 0x000fe200078e00ef */
[----:B------:R-:W-:Y:S01]  /*4cc0*/  MOV R93, R241 ;  /* 0x000000f1005d7202 */ /* 0x000fe20000000f00 */
[----:B------:R-:W-:Y:S01]  /*4cd0*/  IMAD.MOV.U32 R94, RZ, RZ, R79 ;  /* 0x000000ffff5e7224 */ /* 0x000fe200078e004f */
[----:B------:R2:W5:Y:S01]  /*4ce0*/  LDL.LU R245, [R1+0x6c] ;  /* 0x00006c0001f57983 */ /* 0x0005620000300800 */
        /* <DEDUP_REMOVED lines=11> */
[----:B-1----:R-:W-:Y:S01]  /*4da0*/  HMMA.16816.F32 R128, R4, R16, R128 ;  /* 0x000000100480723c */ /* 0x002fe20000001880 */
[----:B------:R-:W-:Y:S01]  /*4db0*/  IMAD.MOV.U32 R144, RZ, RZ, R118 ;  /* 0x000000ffff907224 */ /* 0x000fe200078e0076 */
[----:B------:R2:W5:Y:S01]  /*4dc0*/  LDL.LU R244, [R1+0x68] ;  /* 0x0000680001f47983 */ /* 0x0005620000300800 */
[----:B------:R-:W-:-:S02]  /*4dd0*/  IMAD.MOV.U32 R146, RZ, RZ, R74 ;  /* 0x000000ffff927224 */ /* 0x000fc400078e004a */
[----:B------:R-:W-:Y:S01]  /*4de0*/  IMAD.MOV.U32 R147, RZ, RZ, R75 ;  /* 0x000000ffff937224 */ /* 0x000fe200078e004b */
[----:B------:R-:W-:Y:S01]  /*4df0*/  MOV R75, R94 ;  /* 0x0000005e004b7202 */ /* 0x000fe20000000f00 */
[----:B------:R-:W-:Y:S01]  /*4e00*/  IMAD.MOV.U32 R78, RZ, RZ, R101 ;  /* 0x000000ffff4e7224 */ /* 0x000fe200078e0065 */
[----:B------:R-:W-:Y:S01]  /*4e10*/  HMMA.16816.F32 R64, R8, R22, R64 ;  /* 0x000000160840723c */ /* 0x000fe20000001840 */
[----:B------:R-:W-:Y:S01]  /*4e20*/  IMAD.MOV.U32 R74, RZ, RZ, R95 ;  /* 0x000000ffff4a7224 */ /* 0x000fe200078e005f */
[----:B------:R-:W-:Y:S01]  /*4e30*/  MOV R95, R135 ;  /* 0x00000087005f7202 */ /* 0x000fe20000000f00 */
[----:B------:R-:W-:Y:S01]  /*4e40*/  IMAD.MOV.U32 R94, RZ, RZ, R133 ;  /* 0x000000ffff5e7224 */ /* 0x000fe200078e0085 */
[----:B------:R2:W5:Y:S04]  /*4e50*/  LDL.LU R243, [R1+0x64] ;  /* 0x0000640001f37983 */ /* 0x0005680000300800 */
[C---:B------:R-:W-:Y:S01]  /*4e60*/  HMMA.16816.F32 R100, R4.reuse, R26, R212 ;  /* 0x0000001a0464723c */ /* 0x040fe200000018d4 */
[----:B------:R2:W5:Y:S04]  /*4e70*/  LDL.LU R242, [R1+0x60] ;  /* 0x0000600001f27983 */ /* 0x0005680000300800 */
[----:B------:R2:W5:Y:S02]  /*4e80*/  LDL.LU R241, [R1+0x5c] ;  /* 0x00005c0001f17983 */ /* 0x0005640000300800 */
[----:B------:R-:W-:Y:S01]  /*4e90*/  MOV R213, R134 ;  /* 0x0000008600d57202 */ /* 0x000fe20000000f00 */
[----:B------:R-:W-:Y:S01]  /*4ea0*/  IMAD.MOV.U32 R214, RZ, RZ, R132 ;  /* 0x000000ffffd67224 */ /* 0x000fe200078e0084 */
[----:B------:R-:W-:Y:S01]  /*4eb0*/  HMMA.16816.F32 R144, R4, R28, R144 ;  /* 0x0000001c0490723c */ /* 0x000fe20000001890 */
[----:B------:R-:W-:Y:S01]  /*4ec0*/  IMAD.MOV.U32 R215, RZ, RZ, R117 ;  /* 0x000000ffffd77224 */ /* 0x000fe200078e0075 */
[----:B------:R2:W5:Y:S01]  /*4ed0*/  LDL.LU R240, [R1+0x58] ;  /* 0x0000580001f07983 */ /* 0x0005620000300800 */
[----:B------:R-:W-:-:S05]  /*4ee0*/  IMAD.MOV.U32 R212, RZ, RZ, R92 ;  /* 0x000000ffffd47224 */ /* 0x000fca00078e005c */
[C---:B------:R-:W-:Y:S01]  /*4ef0*/  HMMA.16816.F32 R132, R4.reuse, R18, R156 ;  /* 0x000000120484723c */ /* 0x040fe2000000189c */
[----:B------:R-:W-:Y:S01]  /*4f00*/  IMAD.MOV.U32 R92, RZ, RZ, R232 ;  /* 0x000000ffff5c7224 */ /* 0x000fe200078e00e8 */
[----:B------:R2:W5:Y:S04]  /*4f10*/  LDL.LU R239, [R1+0x54] ;  /* 0x0000540001ef7983 */ /* 0x0005680000300800 */
[----:B------:R2:W5:Y:S01]  /*4f20*/  LDL.LU R238, [R1+0x50] ;  /* 0x0000500001ee7983 */ /* 0x0005620000300800 */
[----:B------:R-:W-:Y:S01]  /*4f30*/  IMAD.MOV.U32 R157, RZ, RZ, R88 ;  /* 0x000000ffff9d7224 */ /* 0x000fe200078e0058 */
[----:B------:R-:W-:Y:S01]  /*4f40*/  MOV R158, R79 ;  /* 0x0000004f009e7202 */ /* 0x000fe20000000f00 */
[----:B------:R-:W-:Y:S01]  /*4f50*/  IMAD.MOV.U32 R156, RZ, RZ, R89 ;  /* 0x000000ffff9c7224 */ /* 0x000fe200078e0059 */
[----:B------:R-:W-:Y:S01]  /*4f60*/  MOV R89, R76 ;  /* 0x0000004c00597202 */ /* 0x000fe20000000f00 */
[----:B------:R-:W-:Y:S01]  /*4f70*/  IMAD.MOV.U32 R159, RZ, RZ, R78 ;  /* 0x000000ffff9f7224 */ /* 0x000fe200078e004e */
[C---:B------:R-:W-:Y:S01]  /*4f80*/  HMMA.16816.F32 R116, R4.reuse, R22, R208 ;  /* 0x000000160474723c */ /* 0x040fe200000018d0 */
[----:B------:R-:W-:Y:S01]  /*4f90*/  IMAD.MOV.U32 R88, RZ, RZ, R77 ;  /* 0x000000ffff587224 */ /* 0x000fe200078e004d */
[----:B------:R2:W5:Y:S04]  /*4fa0*/  LDL.LU R237, [R1+0x4c] ;  /* 0x00004c0001ed7983 */ /* 0x0005680000300800 */
[----:B------:R2:W5:Y:S01]  /*4fb0*/  LDL.LU R232, [R1+0x48] ;  /* 0x0000480001e87983 */ /* 0x0005620000300800 */
[----:B------:R-:W-:Y:S01]  /*4fc0*/  PLOP3.LUT P0, PT, PT, PT, UP0, 0x40, 0x0 ;  /* 0x000000000000781c */ /* 0x000fe20003f0e808 */
[----:B------:R-:W-:Y:S07]  /*4fd0*/  HMMA.16816.F32 R76, R4, R30, R160 ;  /* 0x0000001e044c723c */ /* 0x000fee00000018a0 */
[----:B------:R-:W-:Y:S01]  /*4fe0*/  FFMA.FTZ R4, R221, c[0x0][0x2d0], -R3 ;  /* 0x0000b400dd047a23 */ /* 0x000fe20000010803 */
[----:B------:R-:W-:Y:S01]  /*4ff0*/  MOV R162, R95 ;  /* 0x0000005f00a27202 */ /* 0x000fe20000000f00 */
[----:B------:R-:W-:Y:S01]  /*5000*/  IMAD.MOV.U32 R7, RZ, RZ, R94 ;  /* 0x000000ffff077224 */ /* 0x000fe200078e005e */
[----:B------:R-:W-:Y:S01]  /*5010*/  HMMA.16816.F32 R52, R8, R18, R52 ;  /* 0x000000120834723c */ /* 0x000fe20000001834 */
[----:B------:R1:W-:Y:S01]  /*5020*/  MUFU.EX2 R23, R4 ;  /* 0x0000000400177308 */ /* 0x0003e20000000800 */
[----:B------:R-:W-:Y:S01]  /*5030*/  IMAD.MOV.U32 R160, RZ, RZ, R92 ;  /* 0x000000ffffa07224 */ /* 0x000fe200078e005c */
[----:B------:R-:W-:Y:S01]  /*5040*/  MOV R5, R213 ;  /* 0x000000d500057202 */ /* 0x000fe20000000f00 */
[----:B------:R-:W-:-:S02]  /*5050*/  IMAD.MOV.U32 R161, RZ, RZ, R93 ;  /* 0x000000ffffa17224 */ /* 0x000fc400078e005d */
[----:B------:R-:W-:Y:S02]  /*5060*/  IMAD.MOV.U32 R6, RZ, RZ, R214 ;  /* 0x000000ffff067224 */ /* 0x000fe400078e00d6 */
[----:B------:R-:W-:Y:S01]  /*5070*/  HMMA.16816.F32 R92, R8, R24, R136 ;  /* 0x00000018085c723c */ /* 0x000fe20000001888 */
[----:B------:R-:W-:-:S06]  /*5080*/  IMAD.MOV.U32 R163, RZ, RZ, R212 ;  /* 0x000000ffffa37224 */ /* 0x000fcc00078e00d4 */
[----:B------:R-:W-:Y:S01]  /*5090*/  MOV R139, R215 ;  /* 0x000000d7008b7202 */ /* 0x000fe20000000f00 */
[C---:B------:R-:W-:Y:S01]  /*50a0*/  HMMA.16816.F32 R208, R8.reuse, R20, R124 ;  /* 0x0000001408d0723c */ /* 0x040fe2000000187c */
[----:B-1----:R-:W-:Y:S01]  /*50b0*/  FFMA.FTZ R4, R207, c[0x0][0x2d0], -R3 ;  /* 0x0000b400cf047a23 */ /* 0x002fe20000010803 */
[----:B------:R-:W-:Y:S01]  /*50c0*/  MOV R137, R159 ;  /* 0x0000009f00897202 */ /* 0x000fe20000000f00 */
[----:B------:R-:W-:Y:S02]  /*50d0*/  IMAD.MOV.U32 R138, RZ, RZ, R6 ;  /* 0x000000ffff8a7224 */ /* 0x000fe400078e0006 */
[----:B------:R1:W-:Y:S01]  /*50e0*/  MUFU.EX2 R25, R4 ;  /* 0x0000000400197308 */ /* 0x0003e20000000800 */
[----:B------:R-:W-:Y:S01]  /*50f0*/  IMAD.MOV.U32 R136, RZ, RZ, R158 ;  /* 0x000000ffff887224 */ /* 0x000fe200078e009e */
[----:B------:R-:W-:Y:S01]  /*5100*/  MOV R207, R137 ;  /* 0x0000008900cf7202 */ /* 0x000fe20000000f00 */
[----:B------:R-:W-:Y:S01]  /*5110*/  HMMA.16816.F32 R124, R8, R16, R120 ;  /* 0x00000010087c723c */ /* 0x000fe20000001878 */
[----:B------:R-:W-:Y:S01]  /*5120*/  IMAD.MOV.U32 R6, RZ, RZ, R162 ;  /* 0x000000ffff067224 */ /* 0x000fe200078e00a2 */
[----:B------:R-:W-:Y:S01]  /*5130*/  LDSM.16.MT88.4 R120, [R234+0x3900] ;  /* 0x00390000ea78783b */ /* 0x000fe20000004200 */
[----:B------:R-:W-:-:S05]  /*5140*/  IMAD.MOV.U32 R221, RZ, RZ, R136 ;  /* 0x000000ffffdd7224 */ /* 0x000fca00078e0088 */
[----:B------:R-:W-:Y:S01]  /*5150*/  HMMA.16816.F32 R212, R8, R26, R68 ;  /* 0x0000001a08d4723c */ /* 0x000fe20000001844 */
[--C-:B-1----:R-:W-:Y:S02]  /*5160*/  FFMA.FTZ R4, R220, c[0x0][0x2d0], -R3.reuse ;  /* 0x0000b400dc047a23 */ /* 0x102fe40000010803 */
[----:B------:R-:W-:-:S04]  /*5170*/  FFMA.FTZ R3, R203, c[0x0][0x2d0], -R3 ;  /* 0x0000b400cb037a23 */ /* 0x000fc80000010803 */
[----:B------:R-:W-:Y:S01]  /*5180*/  MOV R70, R156 ;  /* 0x0000009c00467202 */ /* 0x000fe20000000f00 */
[----:B------:R-:W-:Y:S01]  /*5190*/  IMAD.MOV.U32 R71, RZ, RZ, R157 ;  /* 0x000000ffff477224 */ /* 0x000fe200078e009d */
[C---:B------:R-:W-:Y:S01]  /*51a0*/  HMMA.16816.F32 R140, R8.reuse, R28, R140 ;  /* 0x0000001c088c723c */ /* 0x040fe2000000188c */
[----:B------:R1:W-:Y:S01]  /*51b0*/  MUFU.EX2 R24, R3 ;  /* 0x0000000300187308 */ /* 0x0003e20000000800 */
[----:B------:R-:W3:Y:S01]  /*51c0*/  LDSM.16.MT88.4 R156, [R234+0x1900] ;  /* 0x00190000ea9c783b */ /* 0x000ee20000004200 */
[----:B------:R-:W-:Y:S01]  /*51d0*/  IMAD.MOV.U32 R69, RZ, RZ, R6 ;  /* 0x000000ffff457224 */ /* 0x000fe200078e0006 */
[----:B------:R-:W-:Y:S01]  /*51e0*/  MOV R6, R107 ;  /* 0x0000006b00067202 */ /* 0x000fe20000000f00 */
[----:B------:R-:W-:Y:S01]  /*51f0*/  IMAD.MOV.U32 R107, RZ, RZ, R72 ;  /* 0x000000ffff6b7224 */ /* 0x000fe200078e0048 */
[----:B------:R-:W-:Y:S02]  /*5200*/  MOV R27, R71 ;  /* 0x00000047001b7202 */ /* 0x000fe40000000f00 */
[----:B------:R-:W-:Y:S01]  /*5210*/  HMMA.16816.F32 R44, R8, R30, R44 ;  /* 0x0000001e082c723c */ /* 0x000fe2000000182c */
[----:B------:R-:W4:Y:S01]  /*5220*/  MUFU.EX2 R26, R4 ;  /* 0x00000004001a7308 */ /* 0x000f220000000800 */
[----:B------:R-:W-:-:S05]  /*5230*/  MOV R28, R6 ;  /* 0x00000006001c7202 */ /* 0x000fca0000000f00 */
[----:B------:R-:W-:Y:S02]  /*5240*/  FADD.FTZ R9, R108, R14 ;  /* 0x0000000e6c097221 */ /* 0x000fe40000010000 */
[--C-:B-1----:R-:W-:Y:S02]  /*5250*/  FFMA.FTZ R3, R222, c[0x0][0x2d0], -R0.reuse ;  /* 0x0000b400de037a23 */ /* 0x102fe40000010800 */
[----:B------:R-:W-:Y:S02]  /*5260*/  FADD.FTZ R10, R70, R223 ;  /* 0x000000df460a7221 */ /* 0x000fe40000010000 */
[----:B------:R1:W-:Y:S01]  /*5270*/  MUFU.EX2 R19, R3 ;  /* 0x0000000300137308 */ /* 0x0003e20000000800 */
[----:B------:R-:W-:Y:S02]  /*5280*/  IMAD.MOV.U32 R223, RZ, RZ, R107 ;  /* 0x000000ffffdf7224 */ /* 0x000fe400078e006b */
[----:B-1----:R-:W-:-:S05]  /*5290*/  FFMA.FTZ R3, R202, c[0x0][0x2d0], -R0 ;  /* 0x0000b400ca037a23 */ /* 0x002fca0000010800 */
[----:B------:R1:W-:Y:S02]  /*52a0*/  MUFU.EX2 R20, R3 ;  /* 0x0000000300147308 */ /* 0x0003e40000000800 */
[--C-:B-1----:R-:W-:Y:S02]  /*52b0*/  FFMA.FTZ R3, R201, c[0x0][0x2d0], -R0.reuse ;  /* 0x0000b400c9037a23 */ /* 0x102fe40000010800 */
[----:B------:R-:W-:-:S04]  /*52c0*/  FFMA.FTZ R0, R200, c[0x0][0x2d0], -R0 ;  /* 0x0000b400c8007a23 */ /* 0x000fc80000010800 */
[----:B------:R-:W-:Y:S08]  /*52d0*/  MUFU.EX2 R22, R3 ;  /* 0x0000000300167308 */ /* 0x000ff00000000800 */
[----:B------:R1:W-:Y:S02]  /*52e0*/  MUFU.EX2 R21, R0 ;  /* 0x0000000000157308 */ /* 0x0003e40000000800 */
[----:B-1----:R-:W-:-:S02]  /*52f0*/  FFMA.FTZ R0, R139, c[0x0][0x2d0], -R13 ;  /* 0x0000b4008b007a23 */ /* 0x002fc4000001080d */
[----:B------:R-:W-:-:S04]  /*5300*/  IMAD.MOV.U32 R139, RZ, RZ, R7 ;  /* 0x000000ffff8b7224 */ /* 0x000fc800078e0007 */
[----:B------:R1:W-:Y:S01]  /*5310*/  MUFU.EX2 R16, R0 ;  /* 0x0000000000107308 */ /* 0x0003e20000000800 */
[----:B------:R-:W-:-:S04]  /*5320*/  IMAD.MOV.U32 R7, RZ, RZ, R163 ;  /* 0x000000ffff077224 */ /* 0x000fc800078e00a3 */
[----:B------:R-:W-:Y:S02]  /*5330*/  IMAD.MOV.U32 R68, RZ, RZ, R7 ;  /* 0x000000ffff447224 */ /* 0x000fe400078e0007 */
[----:B------:R-:W-:Y:S02]  /*5340*/  IMAD.MOV.U32 R7, RZ, RZ, R90 ;  /* 0x000000ffff077224 */ /* 0x000fe400078e005a */
[----:B------:R-:W-:Y:S02]  /*5350*/  FADD.FTZ R8, R69, R68 ;  /* 0x0000004445087221 */ /* 0x000fe40000010000 */
[----:B------:R-:W-:Y:S02]  /*5360*/  IMAD.MOV.U32 R31, RZ, RZ, R7 ;  /* 0x000000ffff1f7224 */ /* 0x000fe400078e0007 */
[----:B-1----:R-:W-:Y:S01]  /*5370*/  FFMA.FTZ R0, R5, c[0x0][0x2d0], -R13 ;  /* 0x0000b40005007a23 */ /* 0x002fe2000001080d */
[----:B------:R-:W-:-:S03]  /*5380*/  MOV R5, R161 ;  /* 0x000000a100057202 */ /* 0x000fc60000000f00 */
[----:B------:R1:W1:Y:S02]  /*5390*/  MUFU.EX2 R17, R0 ;  /* 0x0000000000117308 */ /* 0x0002640000000800 */
[----:B------:R-:W-:Y:S02]  /*53a0*/  FFMA.FTZ R3, R5, c[0x0][0x2d0], -R12 ;  /* 0x0000b40005037a23 */ /* 0x000fe4000001080c */
[----:B------:R-:W-:Y:S01]  /*53b0*/  IMAD.MOV.U32 R5, RZ, RZ, R106 ;  /* 0x000000ffff057224 */ /* 0x000fe200078e006a */
[----:B------:R-:W-:Y:S02]  /*53c0*/  MOV R106, R91 ;  /* 0x0000005b006a7202 */ /* 0x000fe40000000f00 */
[----:B------:R-:W-:Y:S01]  /*53d0*/  MOV R91, R166 ;  /* 0x000000a6005b7202 */ /* 0x000fe20000000f00 */
[----:B------:R-:W-:Y:S01]  /*53e0*/  IMAD.MOV.U32 R29, RZ, RZ, R5 ;  /* 0x000000ffff1d7224 */ /* 0x000fe200078e0005 */
[----:B----4-:R-:W-:Y:S01]  /*53f0*/  F2FP.PACK_AB R166, R24, R26 ;  /* 0x0000001a18a6723e */ /* 0x010fe200000000ff */
[----:B------:R-:W-:Y:S01]  /*5400*/  LDSM.16.MT88.4 R4, [R235+0x3900] ;  /* 0x00390000eb04783b */ /* 0x000fe20000004200 */
[----:B------:R-:W-:Y:S01]  /*5410*/  MOV R30, R106 ;  /* 0x0000006a001e7202 */ /* 0x000fe20000000f00 */
[--C-:B-1----:R-:W-:Y:S01]  /*5420*/  FFMA.FTZ R0, R160, c[0x0][0x2d0], -R13.reuse ;  /* 0x0000b400a0007a23 */ /* 0x102fe2000001080d */
[----:B------:R-:W-:Y:S01]  /*5430*/  F2FP.PACK_AB R200, R17, R16 ;  /* 0x0000001011c8723e */ /* 0x000fe200000000ff */
[----:B------:R-:W1:Y:S02]  /*5440*/  LDSM.16.MT88.4 R160, [R233+0x1900] ;  /* 0x00190000e9a0783b */ /* 0x000e640000004200 */
[----:B------:R4:W-:Y:S02]  /*5450*/  MUFU.EX2 R18, R0 ;  /* 0x0000000000127308 */ /* 0x0009e40000000800 */
[----:B----4-:R-:W-:Y:S01]  /*5460*/  FFMA.FTZ R0, R167, c[0x0][0x2d0], -R13 ;  /* 0x0000b400a7007a23 */ /* 0x010fe2000001080d */
[----:B------:R-:W-:-:S05]  /*5470*/  MOV R167, R15 ;  /* 0x0000000f00a77202 */ /* 0x000fca0000000f00 */
[----:B------:R4:W2:Y:S01]  /*5480*/  MUFU.EX2 R15, R0 ;  /* 0x00000000000f7308 */ /* 0x0008a20000000800 */
[----:B------:R-:W-:Y:S01]  /*5490*/  IMAD.MOV.U32 R90, RZ, RZ, R167 ;  /* 0x000000ffff5a7224 */ /* 0x000fe200078e00a7 */
[----:B------:R-:W-:Y:S01]  /*54a0*/  F2FP.PACK_AB R167, R21, R22 ;  /* 0x0000001615a7723e */ /* 0x000fe200000000ff */
[----:B----4-:R-:W-:Y:S01]  /*54b0*/  FFMA.FTZ R0, R138, c[0x0][0x2d0], -R12 ;  /* 0x0000b4008a007a23 */ /* 0x010fe2000001080c */
[----:B--2---:R-:W-:Y:S01]  /*54c0*/  F2FP.PACK_AB R202, R15, R18 ;  /* 0x000000120fca723e */ /* 0x004fe200000000ff */
[----:B------:R-:W-:-:S03]  /*54d0*/  IMAD.MOV.U32 R138, RZ, RZ, R74 ;  /* 0x000000ffff8a7224 */ /* 0x000fc600078e004a */
[----:B------:R2:W-:Y:S01]  /*54e0*/  MUFU.EX2 R11, R0 ;  /* 0x00000000000b7308 */ /* 0x0005e20000000800 */
[----:B------:R-:W-:Y:S02]  /*54f0*/  IMAD.MOV.U32 R220, RZ, RZ, R138 ;  /* 0x000000ffffdc7224 */ /* 0x000fe400078e008a */
[----:B--2---:R-:W-:Y:S01]  /*5500*/  FFMA.FTZ R0, R139, c[0x0][0x2d0], -R12 ;  /* 0x0000b4008b007a23 */ /* 0x004fe2000001080c */
[----:B------:R-:W-:-:S04]  /*5510*/  MOV R139, R75 ;  /* 0x0000004b008b7202 */ /* 0x000fc80000000f00 */
[----:B------:R2:W4:Y:S01]  /*5520*/  MUFU.EX2 R13, R0 ;  /* 0x00000000000d7308 */ /* 0x0005220000000800 */
[----:B------:R-:W-:Y:S02]  /*5530*/  MOV R222, R139 ;  /* 0x0000008b00de7202 */ /* 0x000fe40000000f00 */
[----:B------:R-:W-:Y:S01]  /*5540*/  LDSM.16.MT88.4 R136, [R236+0x3900] ;  /* 0x00390000ec88783b */ /* 0x000fe20000004200 */
[----:B--2---:R-:W-:Y:S01]  /*5550*/  FFMA.FTZ R0, R73, c[0x0][0x2d0], -R12 ;  /* 0x0000b40049007a23 */ /* 0x004fe2000001080c */
[----:B----4-:R-:W-:-:S03]  /*5560*/  F2FP.PACK_AB R201, R13, R11 ;  /* 0x0000000b0dc9723e */ /* 0x010fc600000000ff */
[----:B------:R2:W-:Y:S01]  /*5570*/  MUFU.EX2 R12, R3 ;  /* 0x00000003000c7308 */ /* 0x0005e20000000800 */
[----:B------:R-:W4:Y:S07]  /*5580*/  LDSM.16.MT88.4 R72, [R236+0x1900] ;  /* 0x00190000ec48783b */ /* 0x000f2e0000004200 */
[----:B------:R-:W1:Y:S01]  /*5590*/  MUFU.EX2 R14, R0 ;  /* 0x00000000000e7308 */ /* 0x000e620000000800 */
[----:B--2---:R-:W-:Y:S01]  /*55a0*/  FADD.FTZ R3, R165, R164 ;  /* 0x000000a4a5037221 */ /* 0x004fe20000010000 */
[----:B------:R-:W-:-:S02]  /*55b0*/  F2FP.PACK_AB R164, R25, R23 ;  /* 0x0000001719a4723e */ /* 0x000fc400000000ff */
[----:B------:R-:W-:Y:S02]  /*55c0*/  F2FP.PACK_AB R165, R20, R19 ;  /* 0x0000001314a5723e */ /* 0x000fe400000000ff */
[----:B-1----:R-:W-:Y:S01]  /*55d0*/  F2FP.PACK_AB R203, R14, R12 ;  /* 0x0000000c0ecb723e */ /* 0x002fe200000000ff */
[----:B------:R-:W-:-:S04]  /*55e0*/  IMAD.MOV.U32 R0, RZ, RZ, R89 ;  /* 0x000000ffff007224 */ /* 0x000fc800078e0059 */
[----:B---3--:R-:W-:Y:S01]  /*55f0*/  HMMA.16816.F32 R172, R164, R156, R172 ;  /* 0x0000009ca4ac723c */ /* 0x008fe200000018ac */
[----:B------:R-:W-:Y:S02]  /*5600*/  FADD.FTZ R0, R0, R3 ;  /* 0x0000000300007221 */ /* 0x000fe40000010000 */
[----:B------:R-:W-:-:S05]  /*5610*/  FADD.FTZ R3, R252, R9 ;  /* 0x00000009fc037221 */ /* 0x000fca0000010000 */
[C---:B------:R-:W-:Y:S08]  /*5620*/  HMMA.16816.F32 R188, R200.reuse, R156, R188 ;  /* 0x0000009cc8bc723c */ /* 0x040ff000000018bc */
[-C--:B------:R-:W-:Y:S08]  /*5630*/  HMMA.16816.F32 R192, R200, R158.reuse, R192 ;  /* 0x0000009ec8c0723c */ /* 0x080ff000000018c0 */
[C---:B------:R-:W-:Y:S07]  /*5640*/  HMMA.16816.F32 R156, R164.reuse, R158, R36 ;  /* 0x0000009ea49c723c */ /* 0x040fee0000001824 */
[----:B------:R-:W-:Y:S01]  /*5650*/  MOV R37, R111 ;  /* 0x0000006f00257202 */ /* 0x000fe20000000f00 */
[----:B------:R-:W-:Y:S01]  /*5660*/  HMMA.16816.F32 R176, R164, R160, R176 ;  /* 0x000000a0a4b0723c */ /* 0x000fe200000018b0 */
[----:B------:R-:W-:Y:S01]  /*5670*/  MOV R38, R109 ;  /* 0x0000006d00267202 */ /* 0x000fe20000000f00 */
[----:B------:R-:W-:Y:S01]  /*5680*/  IMAD.MOV.U32 R36, RZ, RZ, R110 ;  /* 0x000000ffff247224 */ /* 0x000fe200078e006e */
[----:B------:R-:W-:Y:S01]  /*5690*/  MOV R39, R88 ;  /* 0x0000005800277202 */ /* 0x000fe20000000f00 */
[----:B------:R-:W-:-:S02]  /*56a0*/  FADD.FTZ R10, R37, R10 ;  /* 0x0000000a250a7221 */ /* 0x000fc40000010000 */
[----:B------:R-:W-:Y:S02]  /*56b0*/  FADD.FTZ R9, R38, R0 ;  /* 0x0000000026097221 */ /* 0x000fe40000010000 */
[----:B------:R-:W-:Y:S01]  /*56c0*/  HMMA.16816.F32 R180, R200, R160, R180 ;  /* 0x000000a0c8b4723c */ /* 0x000fe200000018b4 */
[----:B------:R-:W-:-:S07]  /*56d0*/  FADD.FTZ R8, R36, R8 ;  /* 0x0000000824087221 */ /* 0x000fce0000010000 */
[-C--:B------:R-:W-:Y:S08]  /*56e0*/  HMMA.16816.F32 R184, R200, R162.reuse, R184 ;  /* 0x000000a2c8b8723c */ /* 0x080ff000000018b8 */
[----:B------:R-:W-:Y:S07]  /*56f0*/  HMMA.16816.F32 R160, R164, R162, R40 ;  /* 0x000000a2a4a0723c */ /* 0x000fee0000001828 */
[----:B------:R-:W-:Y:S01]  /*5700*/  MOV R41, R104 ;  /* 0x0000006800297202 */ /* 0x000fe20000000f00 */
[----:B------:R-:W-:Y:S01]  /*5710*/  IMAD.MOV.U32 R42, RZ, RZ, R91 ;  /* 0x000000ffff2a7224 */ /* 0x000fe200078e005b */
[----:B------:R-:W-:Y:S01]  /*5720*/  HMMA.16816.F32 R144, R200, R4, R144 ;  /* 0x00000004c890723c */ /* 0x000fe20000001890 */
[----:B------:R-:W-:Y:S01]  /*5730*/  IMAD.MOV.U32 R40, RZ, RZ, R105 ;  /* 0x000000ffff287224 */ /* 0x000fe200078e0069 */
[----:B------:R-:W-:Y:S01]  /*5740*/  MOV R43, R90 ;  /* 0x0000005a002b7202 */ /* 0x000fe20000000f00 */
[----:B------:R-:W-:Y:S01]  /*5750*/  FADD.FTZ R0, R41, R10 ;  /* 0x0000000a29007221 */ /* 0x000fe20000010000 */
[----:B------:R-:W1:Y:S01]  /*5760*/  LDSM.16.MT88.4 R88, [R235+0x1900] ;  /* 0x00190000eb58783b */ /* 0x000e620000004200 */
[----:B------:R-:W-:-:S03]  /*5770*/  FADD.FTZ R9, R42, R9 ;  /* 0x000000092a097221 */ /* 0x000fc60000010000 */
[----:B------:R-:W-:Y:S01]  /*5780*/  HMMA.16816.F32 R140, R164, R4, R140 ;  /* 0x00000004a48c723c */ /* 0x000fe2000000188c */
[----:B------:R-:W2:Y:S06]  /*5790*/  LDSM.16.MT88.4 R104, [R233+0x3900] ;  /* 0x00390000e968783b */ /* 0x000eac0000004200 */
[----:B------:R-:W-:Y:S01]  /*57a0*/  FADD.FTZ R4, R39, R3 ;  /* 0x0000000327047221 */ /* 0x000fe20000010000 */
[----:B----4-:R-:W-:Y:S01]  /*57b0*/  HMMA.16816.F32 R196, R200, R72, R196 ;  /* 0x00000048c8c4723c */ /* 0x010fe200000018c4 */
[----:B------:R-:W-:Y:S02]  /*57c0*/  FADD.FTZ R3, R40, R8 ;  /* 0x0000000828037221 */ /* 0x000fe40000010000 */
[----:B------:R-:W-:-:S02]  /*57d0*/  FADD.FTZ R5, R223, R0 ;  /* 0x00000000df057221 */ /* 0x000fc40000010000 */
[----:B------:R-:W-:Y:S02]  /*57e0*/  FADD.FTZ R0, R30, R9 ;  /* 0x000000091e007221 */ /* 0x000fe40000010000 */
        /* <DEDUP_REMOVED lines=16> */
[C---:B-1----:R-:W-:Y:S01]  /*58f0*/  HMMA.16816.F32 R80, R200.reuse, R88, R80 ;  /* 0x00000058c850723c */ /* 0x042fe20000001850 */
        /* <DEDUP_REMOVED lines=9> */
[----:B--2---:R-:W-:Y:S01]  /*5990*/  HMMA.16816.F32 R96, R200, R104, R96 ;  /* 0x00000068c860723c */ /* 0x004fe20000001860 */
[----:B------:R-:W-:Y:S02]  /*59a0*/  FADD.FTZ R4, R60, R4 ;  /* 0x000000043c047221 */ /* 0x000fe40000010000 */
[----:B------:R-:W-:Y:S02]  /*59b0*/  FADD.FTZ R0, R206, R0 ;  /* 0x00000000ce007221 */ /* 0x000fe40000010000 */
[----:B------:R-:W-:-:S02]  /*59c0*/  FADD.FTZ R3, R154, R3 ;  /* 0x000000039a037221 */ /* 0x000fc40000010000 */
        /* <DEDUP_REMOVED lines=20> */
[----:B------:R-:W-:Y:S01]  /*5b10*/  FADD.FTZ R5, R12, R5 ;  /* 0x000000050c057221 */ /* 0x000fe20000010000 */
[C---:B------:R-:W-:Y:S01]  /*5b20*/  HMMA.16816.F32 R168, R164.reuse, R72, R168 ;  /* 0x00000048a4a8723c */ /* 0x040fe200000018a8 */
[----:B------:R-:W-:Y:S01]  /*5b30*/  FADD.FTZ R4, R18, R4 ;  /* 0x0000000412047221 */ /* 0x000fe20000010000 */
[----:B------:R1:W-:Y:S06]  /*5b40*/  STL [R1+0x14], R0 ;  /* 0x0000140001007387 */ /* 0x0003ec0000100800 */
[C---:B------:R-:W-:Y:S08]  /*5b50*/  HMMA.16816.F32 R76, R164.reuse, R88, R224 ;  /* 0x00000058a44c723c */ /* 0x040ff000000018e0 */
[C---:B------:R-:W-:Y:S08]  /*5b60*/  HMMA.16816.F32 R92, R164.reuse, R104, R92 ;  /* 0x00000068a45c723c */ /* 0x040ff0000000185c */
[----:B------:R-:W-:Y:S01]  /*5b70*/  HMMA.16816.F32 R108, R164, R120, R208 ;  /* 0x00000078a46c723c */ /* 0x000fe200000018d0 */
[----:B-1----:R-:W-:-:S07]  /*5b80*/  FADD.FTZ R0, R14, R5 ;  /* 0x000000050e007221 */ /* 0x002fce0000010000 */
[C---:B------:R-:W-:Y:S08]  /*5b90*/  HMMA.16816.F32 R124, R164.reuse, R136, R124 ;  /* 0x00000088a47c723c */ /* 0x040ff0000000187c */
[C---:B------:R-:W-:Y:S08]  /*5ba0*/  HMMA.16816.F32 R72, R164.reuse, R74, R32 ;  /* 0x0000004aa448723c */ /* 0x040ff00000001820 */
[C---:B------:R-:W-:Y:S08]  /*5bb0*/  HMMA.16816.F32 R88, R164.reuse, R90, R216 ;  /* 0x0000005aa458723c */ /* 0x040ff000000018d8 */
[C---:B------:R-:W-:Y:S08]  /*5bc0*/  HMMA.16816.F32 R104, R164.reuse, R106, R212 ;  /* 0x0000006aa468723c */ /* 0x040ff000000018d4 */
[C---:B------:R-:W-:Y:S08]  /*5bd0*/  HMMA.16816.F32 R120, R164.reuse, R122, R64 ;  /* 0x0000007aa478723c */ /* 0x040ff00000001840 */
[C---:B------:R-:W-:Y:S08]  /*5be0*/  HMMA.16816.F32 R136, R164.reuse, R138, R52 ;  /* 0x0000008aa488723c */ /* 0x040ff00000001834 */
[----:B------:R-:W-:Y:S07]  /*5bf0*/  HMMA.16816.F32 R164, R164, R6, R44 ;  /* 0x00000006a4a4723c */ /* 0x000fee000000182c */
[----:B------:R-:W-:-:S02]  /*5c00*/  FADD.FTZ R6, R21, R3 ;  /* 0x0000000315067221 */ /* 0x000fc40000010000 */
[----:B------:R-:W-:-:S03]  /*5c10*/  FADD.FTZ R3, R15, R4 ;  /* 0x000000040f037221 */ /* 0x000fc60000010000 */
[----:B------:R1:W-:Y:S04]  /*5c20*/  STL [R1+0x20], R6 ;  /* 0x0000200601007387 */ /* 0x0003e80000100800 */
[----:B------:R1:W-:Y:S04]  /*5c30*/  STL [R1+0x18], R0 ;  /* 0x0000180001007387 */ /* 0x0003e80000100800 */
[----:B------:R1:W-:Y:S01]  /*5c40*/  STL [R1+0x1c], R3 ;  /* 0x00001c0301007387 */ /* 0x0003e20000100800 */
[----:B------:R-:W-:Y:S05]  /*5c50*/  @P0 BRA `(.L_x_708) ;  /* 0x0000405000000947 */ /* 0x000fea0003800000 */
[----:B------:R-:W2:Y:S04]  /*5c60*/  LDL R221, [R1+0x28] ;  /* 0x0000280001dd7983 */ /* 0x000ea80000100800 */
[----:B------:R-:W3:Y:S01]  /*5c70*/  LDL R27, [R1+0x8] ;  /* 0x00000800011b7983 */ /* 0x000ee20000100800 */
[----:B------:R-:W-:Y:S01]  /*5c80*/  MOV R155, R2 ;  /* 0x00000002009b7202 */ /* 0x000fe20000000f00 */
[----:B------:R-:W-:Y:S01]  /*5c90*/  IMAD.MOV.U32 R149, RZ, RZ, R152 ;  /* 0x000000ffff957224 */ /* 0x000fe200078e0098 */
[----:B------:R-:W-:Y:S01]  /*5ca0*/  UIADD3 UR7, UR7, -0x2, URZ ;  /* 0xfffffffe07077890 */ /* 0x000fe2000fffe03f */
[----:B-1----:R-:W-:-:S02]  /*5cb0*/  IMAD.MOV.U32 R0, RZ, RZ, R153 ;  /* 0x000000ffff007224 */ /* 0x002fc400078e0099 */
[----:B------:R-:W-:Y:S01]  /*5cc0*/  IMAD.MOV.U32 R154, RZ, RZ, R151 ;  /* 0x000000ffff9a7224 */ /* 0x000fe200078e0097 */
[----:B--2---:R-:W-:-:S04]  /*5cd0*/  SHF.R.S32.HI R3, RZ, 0x1f, R221 ;  /* 0x0000001fff037819 */ /* 0x004fc800000114dd */
[----:B------:R-:W-:Y:S01]  /*5ce0*/  LEA.HI R3, R3, R221, RZ, 0x3 ;  /* 0x000000dd03037211 */ /* 0x000fe200078f18ff */
[----:B---3--:R-:W-:-:S03]  /*5cf0*/  IMAD.WIDE R6, R27, 0x2, RZ ;  /* 0x000000021b067825 */ /* 0x008fc600078e02ff */
[----:B------:R-:W-:Y:S02]  /*5d00*/  LOP3.LUT R3, R3, 0xfffffff8, RZ, 0xc0, !PT ;  /* 0xfffffff803037812 */ /* 0x000fe400078ec0ff */
[----:B------:R1:W-:Y:S02]  /*5d10*/  STL.64 [R1+0x30], R6 ;  /* 0x0000300601007387 */ /* 0x0003e40000100a00 */
[----:B------:R-:W-:Y:S02]  /*5d20*/  SHF.R.S32.HI R4, RZ, 0x1f, R3 ;  /* 0x0000001fff047819 */ /* 0x000fe40000011403 */
[C---:B------:R-:W-:Y:S02]  /*5d30*/  SHF.L.U32 R2, R3.reuse, 0x1, RZ ;  /* 0x0000000103027819 */ /* 0x040fe400000006ff */
[----:B------:R-:W-:-:S03]  /*5d40*/  SHF.L.U64.HI R4, R3, 0x1, R4 ;  /* 0x0000000103047819 */ /* 0x000fc60000010204 */
[----:B------:R1:W-:Y:S04]  /*5d50*/  STL [R1+0x4], R2 ;  /* 0x0000040201007387 */ /* 0x0003e80000100800 */
[----:B------:R1:W-:Y:S02]  /*5d60*/  STL [R1], R4 ;  /* 0x0000000401007387 */ /* 0x0003e40000100800 */
[----:B------:R-:W2:Y:S01]  /*5d70*/  LDL R27, [R1+0x38] ;  /* 0x00003800011b7983 */ /* 0x000ea20000100800 */
[----:B------:R-:W-:Y:S02]  /*5d80*/  SEL R3, RZ, 0x10, P3 ;  /* 0x00000010ff037807 */ /* 0x000fe40001800000 */
[----:B-1----:R-:W-:Y:S02]  /*5d90*/  SEL R2, RZ, 0x10, P4 ;  /* 0x00000010ff027807 */ /* 0x002fe40002000000 */
[----:B------:R-:W-:Y:S02]  /*5da0*/  ISETP.NE.U32.AND P6, PT, R3, RZ, PT ;  /* 0x000000ff0300720c */ /* 0x000fe40003fc5070 */
[----:B------:R-:W-:-:S02]  /*5db0*/  ISETP.NE.U32.AND P2, PT, R2, RZ, PT ;  /* 0x000000ff0200720c */ /* 0x000fc40003f45070 */
[----:B------:R-:W-:Y:S02]  /*5dc0*/  IADD3 R3, -R3, 0x10, RZ ;  /* 0x0000001003037810 */ /* 0x000fe40007ffe1ff */
[----:B------:R-:W-:Y:S02]  /*5dd0*/  IADD3 R2, -R2, 0x10, RZ ;  /* 0x0000001002027810 */ /* 0x000fe40007ffe1ff */
[----:B------:R-:W-:Y:S02]  /*5de0*/  LOP3.LUT R3, R3, 0xf, RZ, 0xc0, !PT ;  /* 0x0000000f03037812 */ /* 0x000fe400078ec0ff */
[----:B------:R-:W-:Y:S01]  /*5df0*/  LOP3.LUT R2, R2, 0xf, RZ, 0xc0, !PT ;  /* 0x0000000f02027812 */ /* 0x000fe200078ec0ff */
[----:B--2---:R-:W-:Y:S01]  /*5e00*/  IMAD.SHL.U32 R252, R27, 0x2, RZ ;  /* 0x000000021bfc7824 */ /* 0x004fe200078e00ff */
[----:B------:R-:W-:Y:S05]  /*5e10*/  BRA `(.L_x_709) ;  /* 0x0000044000007947 */ /* 0x000fea0003800000 */
.L_x_711:
[----:B------:R-:W2:Y:S01]  /*5e20*/  LDL R148, [R1+0x24] ;  /* 0x0000240001947983 */ /* 0x000ea20000100800 */
[----:B------:R-:W-:Y:S01]  /*5e30*/  IMAD.MOV.U32 R150, RZ, RZ, c[0x0][0x2b8] ;  /* 0x0000ae00ff967624 */ /* 0x000fe200078e00ff */
[----:B------:R-:W-:Y:S01]  /*5e40*/  ULEA UR4, UR7, UR10, 0x6 ;  /* 0x0000000a07047291 */ /* 0x000fe2000f8e303f */
[----:B------:R-:W-:Y:S01]  /*5e50*/  IMAD.MOV.U32 R152, RZ, RZ, RZ ;  /* 0x000000ffff987224 */ /* 0x000fe200078e00ff */
[----:B------:R-:W3:Y:S02]  /*5e60*/  LDL.64 R230, [R1+0x30] ;  /* 0x0000300001e67983 */ /* 0x000ee40000100a00 */
[----:B------:R-:W-:Y:S02]  /*5e70*/  ISETP.NE.AND P1, PT, R150, 0x1, PT ;  /* 0x000000019600780c */ /* 0x000fe40003f25270 */
[----:B------:R-:W4:Y:S01]  /*5e80*/  LDL R228, [R1+0x4] ;  /* 0x0000040001e47983 */ /* 0x000f220000100800 */
[----:B------:R-:W-:Y:S03]  /*5e90*/  IMAD.U32 R3, RZ, RZ, UR4 ;  /* 0x00000004ff037e24 */ /* 0x000fe6000f8e00ff */
[----:B------:R-:W5:Y:S02]  /*5ea0*/  LDL R229, [R1] ;  /* 0x0000000001e57983 */ /* 0x000f640000100800 */
[----:B--2---:R-:W-:Y:S05]  /*5eb0*/  IADD3 R3, R3, -0x40, R148 ;  /* 0xffffffc003037810 */ /* 0x004fea0007ffe094 */
[----:B------:R-:W-:Y:S04]  /*5ec0*/  @P1 IMAD.HI.U32 R148, R3, c[0x0][0x2bc], RZ ;  /* 0x0000af0003941a27 */ /* 0x000fe800078e00ff */
[--C-:B------:R-:W-:Y:S01]  /*5ed0*/  IMAD.MOV.U32 R2, RZ, RZ, R3.reuse ;  /* 0x000000ffff027224 */ /* 0x100fe200078e0003 */
[----:B------:R-:W-:Y:S04]  /*5ee0*/  @P1 SHF.R.U32.HI R2, RZ, c[0x0][0x2c0], R148 ;  /* 0x0000b000ff021a19 */ /* 0x000fe80000011694 */
[C---:B------:R-:W-:Y:S04]  /*5ef0*/  @!P5 IADD3 R148, P0, R2.reuse, UR14, RZ ;  /* 0x0000000e0294dc10 */ /* 0x040fe8000ff1e0ff */
[----:B------:R-:W-:Y:S01]  /*5f00*/  @!P5 LEA.HI.X.SX32 R151, R2, UR11, 0x1, P0 ;  /* 0x0000000b0297dc11 */ /* 0x000fe200080f0eff */
[----:B------:R-:W-:Y:S01]  /*5f10*/  IMAD.MOV R2, RZ, RZ, -R2 ;  /* 0x000000ffff027224 */ /* 0x000fe200078e0a02 */
[----:B------:R-:W-:Y:S03]  /*5f20*/  @!P5 LEA R150, P0, R148, c[0x0][0x2a0], 0x2 ;  /* 0x0000a8009496da11 */ /* 0x000fe600078010ff */
[----:B------:R-:W-:Y:S01]  /*5f30*/  IMAD R153, R2, c[0x0][0x2b8], R3 ;  /* 0x0000ae0002997a24 */ /* 0x000fe200078e0203 */
[----:B------:R-:W-:Y:S04]  /*5f40*/  @!P5 LEA.HI.X R151, R148, c[0x0][0x2a4], R151, 0x2, P0 ;  /* 0x0000a9009497da11 */ /* 0x000fe800000f1497 */
[----:B------:R-:W-:Y:S01]  /*5f50*/  STL [R1+0x10], R153 ;  /* 0x0000109901007387 */ /* 0x000fe20000100800 */
[----:B------:R-:W-:Y:S03]  /*5f60*/  SHF.R.S32.HI R2, RZ, 0x1f, R153 ;  /* 0x0000001fff027819 */ /* 0x000fe60000011499 */
[----:B------:R-:W2:Y:S02]  /*5f70*/  @!P5 LDG.E R152, [R150.64] ;  /* 0x0000000c9698d981 */ /* 0x000ea4000c1e1900 */
[----:B------:R-:W-:Y:S02]  /*5f80*/  IMAD R148, R2, c[0x0][0x1e0], RZ ;  /* 0x0000780002947a24 */ /* 0x000fe400078e02ff */
[C---:B------:R-:W-:Y:S04]  /*5f90*/  IMAD.WIDE.U32 R2, R153.reuse, c[0x0][0x1e0], RZ ;  /* 0x0000780099027a25 */ /* 0x040fe800078e00ff */
[----:B------:R-:W-:Y:S04]  /*5fa0*/  IMAD R148, R153, c[0x0][0x1e4], R148 ;  /* 0x0000790099947a24 */ /* 0x000fe800078e0294 */
[----:B------:R-:W-:Y:S01]  /*5fb0*/  IMAD.IADD R3, R3, 0x1, R148 ;  /* 0x0000000103037824 */ /* 0x000fe200078e0294 */
[----:B--2---:R-:W-:Y:S01]  /*5fc0*/  STL [R1+0xc], R152 ;  /* 0x00000c9801007387 */ /* 0x004fe20000100800 */
[----:B------:R-:W-:Y:S02]  /*5fd0*/  SHF.R.S32.HI R148, RZ, 0x1f, R152 ;  /* 0x0000001fff947819 */ /* 0x000fe40000011498 */
[----:B------:R-:W-:Y:S04]  /*5fe0*/  IMAD.WIDE.U32 R2, R152, c[0x0][0x1f0], R2 ;  /* 0x00007c0098027a25 */ /* 0x000fe800078e0002 */
[----:B------:R-:W-:Y:S01]  /*5ff0*/  IMAD R148, R148, c[0x0][0x1f0], RZ ;  /* 0x00007c0094947a24 */ /* 0x000fe200078e02ff */
[----:B------:R-:W-:Y:S03]  /*6000*/  IADD3 R2, P0, R2, UR18, RZ ;  /* 0x0000001202027c10 */ /* 0x000fe6000ff1e0ff */
[----:B------:R-:W-:Y:S05]  /*6010*/  IMAD R148, R152, c[0x0][0x1f4], R148 ;  /* 0x00007d0098947a24 */ /* 0x000fea00078e0294 */
[----:B------:R-:W-:Y:S02]  /*6020*/  IADD3.X R148, R3, UR16, R148, P0, !PT ;  /* 0x0000001003947c10 */ /* 0x000fe400087fe494 */
[C---:B------:R-:W-:Y:S04]  /*6030*/  LEA R3, P0, R2.reuse, c[0x0][0x1c8], 0x1 ;  /* 0x0000720002037a11 */ /* 0x040fe800078008ff */
[----:B------:R-:W-:Y:S01]  /*6040*/  LEA.HI.X R2, R2, c[0x0][0x1cc], R148, 0x1, P0 ;  /* 0x0000730002027a11 */ /* 0x000fe200000f0c94 */
[----:B------:R-:W-:Y:S04]  /*6050*/  SHFL.IDX PT, R206, R3, 0x1, 0x181f ;  /* 0x00381f0003ce7f89 */ /* 0x000fe800000e0000 */
[----:B------:R-:W3:Y:S04]  /*6060*/  SHFL.IDX PT, R148, R3, RZ, 0x181f ;  /* 0x00181fff03947589 */ /* 0x000ee800000e0000 */
[----:B------:R-:W1:Y:S04]  /*6070*/  SHFL.IDX PT, R150, R2, RZ, 0x181f ;  /* 0x00181fff02967589 */ /* 0x000e6800000e0000 */
[----:B------:R-:W2:Y:S04]  /*6080*/  SHFL.IDX PT, R151, R2, 0x1, 0x181f ;  /* 0x00381f0002977f89 */ /* 0x000ea800000e0000 */
[----:B------:R-:W2:Y:S04]  /*6090*/  SHFL.IDX PT, R212, R3, 0x2, 0x181f ;  /* 0x00581f0003d47f89 */ /* 0x000ea800000e0000 */
[----:B------:R-:W2:Y:S04]  /*60a0*/  SHFL.IDX PT, R213, R2, 0x2, 0x181f ;  /* 0x00581f0002d57f89 */ /* 0x000ea800000e0000 */
[----:B------:R-:W2:Y:S01]  /*60b0*/  SHFL.IDX PT, R3, R3, 0x3, 0x181f ;  /* 0x00781f0003037f89 */ /* 0x000ea200000e0000 */
[----:B---3--:R-:W-:Y:S05]  /*60c0*/  IADD3 R152, P0, R230, R148, RZ ;  /* 0x00000094e6987210 */ /* 0x008fea0007f1e0ff */
[C---:B-1----:R-:W-:Y:S01]  /*60d0*/  IMAD.X R153, R231.reuse, 0x1, R150, P0 ;  /* 0x00000001e7997824 */ /* 0x042fe200000e0696 */
[----:B----4-:R-:W-:Y:S02]  /*60e0*/  IADD3 R210, P0, R148, R228, RZ ;  /* 0x000000e494d27210 */ /* 0x010fe40007f1e0ff */
[----:B------:R-:W1:Y:S02]  /*60f0*/  SHFL.IDX PT, R148, R2, 0x3, 0x181f ;  /* 0x00781f0002947f89 */ /* 0x000e6400000e0000 */
[-C--:B-----5:R-:W-:Y:S02]  /*6100*/  IADD3.X R211, R150, R229.reuse, RZ, P0, !PT ;  /* 0x000000e596d37210 */ /* 0x0a0fe400007fe4ff */
[----:B------:R3:W-:Y:S01]  /*6110*/  LDGSTS.E.BYPASS.LTC128B.128 [R252+0x4100], [R152.64], !P3 ;  /* 0x0410000098fc7fae */ /* 0x0007e2000d901d4c */
[----:B------:R-:W-:Y:S03]  /*6120*/  IADD3 R208, P0, R230, R206, RZ ;  /* 0x000000cee6d07210 */ /* 0x000fe60007f1e0ff */
[----:B------:R4:W-:Y:S02]  /*6130*/  LDGSTS.E.BYPASS.LTC128B.128 [R252+0x6100], [R210.64], !P4 ;  /* 0x06100000d2fc7fae */ /* 0x0009e4000e101d4c */
[----:B--2---:R-:W-:Y:S01]  /*6140*/  IMAD.X R209, R231, 0x1, R151, P0 ;  /* 0x00000001e7d17824 */ /* 0x004fe200000e0697 */
[----:B------:R-:W-:Y:S04]  /*6150*/  IADD3 R206, P0, R206, R228, RZ ;  /* 0x000000e4cece7210 */ /* 0x000fe80007f1e0ff */
[----:B------:R4:W-:Y:S01]  /*6160*/  LDGSTS.E.BYPASS.LTC128B.128 [R252+0x4900], [R208.64], !P3 ;  /* 0x04900000d0fc7fae */ /* 0x0009e2000d901d4c */
[----:B------:R-:W-:Y:S01]  /*6170*/  IMAD.X R207, R151, 0x1, R229, P0 ;  /* 0x0000000197cf7824 */ /* 0x000fe200000e06e5 */
[----:B------:R-:W-:Y:S04]  /*6180*/  IADD3 R204, P0, R230, R212, RZ ;  /* 0x000000d4e6cc7210 */ /* 0x000fe80007f1e0ff */
[----:B------:R4:W-:Y:S01]  /*6190*/  LDGSTS.E.BYPASS.LTC128B.128 [R252+0x6900], [R206.64], !P4 ;  /* 0x06900000cefc7fae */ /* 0x0009e2000e101d4c */
[----:B------:R-:W-:Y:S05]  /*61a0*/  IMAD.X R205, R231, 0x1, R213, P0 ;  /* 0x00000001e7cd7824 */ /* 0x000fea00000e06d5 */
[----:B------:R4:W-:Y:S01]  /*61b0*/  LDGSTS.E.BYPASS.LTC128B.128 [R252+0x5100], [R204.64], !P3 ;  /* 0x05100000ccfc7fae */ /* 0x0009e2000d901d4c */
[-C--:B---3--:R-:W-:Y:S04]  /*61c0*/  IADD3 R152, P0, R212, R228.reuse, RZ ;  /* 0x000000e4d4987210 */ /* 0x088fe80007f1e0ff */
[----:B------:R-:W-:Y:S02]  /*61d0*/  IADD3.X R153, R213, R229, RZ, P0, !PT ;  /* 0x000000e5d5997210 */ /* 0x000fe400007fe4ff */
[----:B------:R-:W-:Y:S03]  /*61e0*/  IADD3 R150, P0, R230, R3, RZ ;  /* 0x00000003e6967210 */ /* 0x000fe60007f1e0ff */
[----:B------:R4:W-:Y:S02]  /*61f0*/  LDGSTS.E.BYPASS.LTC128B.128 [R252+0x7100], [R152.64], !P4 ;  /* 0x0710000098fc7fae */ /* 0x0009e4000e101d4c */
[----:B-1----:R-:W-:Y:S01]  /*6200*/  IMAD.X R151, R231, 0x1, R148, P0 ;  /* 0x00000001e7977824 */ /* 0x002fe200000e0694 */
[----:B------:R-:W-:Y:S04]  /*6210*/  IADD3 R2, P0, R3, R228, RZ ;  /* 0x000000e403027210 */ /* 0x000fe80007f1e0ff */
[----:B------:R4:W-:Y:S01]  /*6220*/  LDGSTS.E.BYPASS.LTC128B.128 [R252+0x5900], [R150.64], !P3 ;  /* 0x0590000096fc7fae */ /* 0x0009e2000d901d4c */
[----:B------:R-:W-:Y:S05]  /*6230*/  IMAD.X R3, R148, 0x1, R229, P0 ;  /* 0x0000000194037824 */ /* 0x000fea00000e06e5 */
[----:B------:R4:W-:Y:S01]  /*6240*/  LDGSTS.E.BYPASS.LTC128B.128 [R252+0x7900], [R2.64], !P4 ;  /* 0x0790000002fc7fae */ /* 0x0009e2000e101d4c */
[----:B------:R-:W-:-:S05]  /*6250*/  BRA `(.L_x_710) ;  /* 0x00000f0000007947 */ /* 0x000fca0003800000 */
.L_x_709:
[----:B------:R-:W2:Y:S01]  /*6260*/  LDL R5, [R1+0x10] ;  /* 0x0000100001057983 */ /* 0x000ea20000100800 */
[----:B------:R-:W-:Y:S04]  /*6270*/  DEPBAR.LE SB0, 0x0 ;  /* 0x000080000000791a */ /* 0x000fe80000000000 */
[----:B------:R-:W-:Y:S01]  /*6280*/  SEL R7, RZ, 0x10, P3 ;  /* 0x00000010ff077807 */ /* 0x000fe20001800000 */
[----:B------:R-:W3:Y:S01]  /*6290*/  LDL R6, [R1+0xc] ;  /* 0x00000c0001067983 */ /* 0x000ee20000100800 */
[----:B------:R-:W-:Y:S02]  /*62a0*/  UISETP.GE.AND UP0, UPT, UR7, 0x1, UPT ;  /* 0x000000010700788c */ /* 0x000fe4000bf06270 */
[----:B------:R-:W-:Y:S03]  /*62b0*/  IADD3 R7, -R7, 0x10, RZ ;  /* 0x0000001007077810 */ /* 0x000fe60007ffe1ff */
[----:B------:R-:W4:Y:S01]  /*62c0*/  LDL.64 R58, [R1+0x30] ;  /* 0x00003000013a7983 */ /* 0x000f220000100a00 */
[----:B------:R-:W-:Y:S05]  /*62d0*/  LOP3.LUT R7, R7, 0xf, RZ, 0xc0, !PT ;  /* 0x0000000f07077812 */ /* 0x000fea00078ec0ff */
[----:B------:R-:W4:Y:S06]  /*62e0*/  LDL R57, [R1+0x4] ;  /* 0x0000040001397983 */ /* 0x000f2c0000100800 */
[----:B------:R-:W4:Y:S06]  /*62f0*/  LDL R56, [R1] ;  /* 0x0000000001387983 */ /* 0x000f2c0000100800 */
[----:B------:R-:W-:Y:S06]  /*6300*/  BAR.SYNC.DEFER_BLOCKING 0x0 ;  /* 0x0000000000007b1d */ /* 0x000fec0000010000 */
[----:B-----5:R-:W-:Y:S06]  /*6310*/  LDSM.16.M88.4 R64, [R239+0x8100] ;  /* 0x00810000ef40783b */ /* 0x020fec0000000200 */
[----:B------:R-:W-:Y:S06]  /*6320*/  LDSM.16.M88.4 R16, [R232+0x4100] ;  /* 0x00410000e810783b */ /* 0x000fec0000000200 */
[----:B------:R-:W-:Y:S06]  /*6330*/  LDSM.16.M88.4 R60, [R239+0xa100] ;  /* 0x00a10000ef3c783b */ /* 0x000fec0000000200 */
[----:B------:R-:W-:Y:S06]  /*6340*/  LDSM.16.M88.4 R32, [R232+0x4900] ;  /* 0x00490000e820783b */ /* 0x000fec0000000200 */
[----:B------:R-:W-:Y:S06]  /*6350*/  LDSM.16.M88.4 R48, [R232+0x5100] ;  /* 0x00510000e830783b */ /* 0x000fec0000000200 */
[----:B------:R-:W-:Y:S06]  /*6360*/  LDSM.16.M88.4 R204, [R232+0x5900] ;  /* 0x00590000e8cc783b */ /* 0x000fec0000000200 */
[----:B------:R-:W-:Y:S06]  /*6370*/  LDSM.16.M88.4 R208, [R241+0x8100] ;  /* 0x00810000f1d0783b */ /* 0x000fec0000000200 */
[----:B------:R-:W-:Y:S06]  /*6380*/  LDSM.16.M88.4 R212, [R243] ;  /* 0x00000000f3d4783b */ /* 0x000fec0000000200 */
[----:B------:R-:W-:Y:S06]  /*6390*/  LDSM.16.M88.4 R216, [R241+0xa100] ;  /* 0x00a10000f1d8783b */ /* 0x000fec0000000200 */
[----:B------:R-:W-:Y:S06]  /*63a0*/  LDSM.16.M88.4 R220, [R251] ;  /* 0x00000000fbdc783b */ /* 0x000fec0000000200 */
[----:B------:R-:W-:Y:S06]  /*63b0*/  LDSM.16.M88.4 R224, [R250] ;  /* 0x00000000fae0783b */ /* 0x000fec0000000200 */
[----:B------:R-:W-:Y:S01]  /*63c0*/  LDSM.16.M88.4 R228, [R249] ;  /* 0x00000000f9e4783b */ /* 0x000fe20000000200 */
[----:B--2---:R-:W-:Y:S05]  /*63d0*/  SHF.R.S32.HI R2, RZ, 0x1f, R5 ;  /* 0x0000001fff027819 */ /* 0x004fea0000011405 */
[----:B------:R-:W-:Y:S02]  /*63e0*/  IMAD R4, R2, c[0x0][0x208], RZ ;  /* 0x0000820002047a24 */ /* 0x000fe400078e02ff */
[C---:B------:R-:W-:Y:S04]  /*63f0*/  IMAD.WIDE.U32 R2, R5.reuse, c[0x0][0x208], RZ ;  /* 0x0000820005027a25 */ /* 0x040fe800078e00ff */
[----:B------:R-:W-:Y:S01]  /*6400*/  IMAD R4, R5, c[0x0][0x20c], R4 ;  /* 0x0000830005047a24 */ /* 0x000fe200078e0204 */
[----:B---3--:R-:W-:Y:S03]  /*6410*/  SHF.R.S32.HI R5, RZ, 0x1f, R6 ;  /* 0x0000001fff057819 */ /* 0x008fe60000011406 */
[----:B------:R-:W-:Y:S02]  /*6420*/  IMAD.IADD R3, R3, 0x1, R4 ;  /* 0x0000000103037824 */ /* 0x000fe400078e0204 */
[----:B------:R-:W-:Y:S02]  /*6430*/  IMAD R5, R5, c[0x0][0x218], RZ ;  /* 0x0000860005057a24 */ /* 0x000fe400078e02ff */
[C---:B------:R-:W-:Y:S04]  /*6440*/  IMAD.WIDE.U32 R2, R6.reuse, c[0x0][0x218], R2 ;  /* 0x0000860006027a25 */ /* 0x040fe800078e0002 */
[----:B------:R-:W-:Y:S01]  /*6450*/  IMAD R5, R6, c[0x0][0x21c], R5 ;  /* 0x0000870006057a24 */ /* 0x000fe200078e0205 */
[----:B------:R-:W-:Y:S02]  /*6460*/  IADD3 R4, P0, R2, UR20, RZ ;  /* 0x0000001402047c10 */ /* 0x000fe4000ff1e0ff */
[----:B------:R-:W-:Y:S02]  /*6470*/  SEL R6, RZ, 0x10, P4 ;  /* 0x00000010ff067807 */ /* 0x000fe40002000000 */
[----:B------:R-:W-:Y:S02]  /*6480*/  IADD3.X R3, R3, UR5, R5, P0, !PT ;  /* 0x0000000503037c10 */ /* 0x000fe400087fe405 */
[----:B------:R-:W-:Y:S02]  /*6490*/  LEA R2, P0, R4, c[0x0][0x1f8], 0x1 ;  /* 0x00007e0004027a11 */ /* 0x000fe400078008ff */
[----:B------:R-:W-:Y:S02]  /*64a0*/  IADD3 R6, -R6, 0x10, RZ ;  /* 0x0000001006067810 */ /* 0x000fe40007ffe1ff */
[----:B------:R-:W-:Y:S01]  /*64b0*/  LEA.HI.X R3, R4, c[0x0][0x1fc], R3, 0x1, P0 ;  /* 0x00007f0004037a11 */ /* 0x000fe200000f0c03 */
[----:B------:R-:W-:Y:S01]  /*64c0*/  SHFL.IDX PT, R28, R2, RZ, 0x181f ;  /* 0x00181fff021c7589 */ /* 0x000fe200000e0000 */
[----:B------:R-:W-:Y:S05]  /*64d0*/  LOP3.LUT R6, R6, 0xf, RZ, 0xc0, !PT ;  /* 0x0000000f06067812 */ /* 0x000fea00078ec0ff */
[----:B------:R-:W4:Y:S06]  /*64e0*/  SHFL.IDX PT, R4, R2, 0x3, 0x181f ;  /* 0x00781f0002047f89 */ /* 0x000f2c00000e0000 */
[----:B------:R-:W1:Y:S06]  /*64f0*/  SHFL.IDX PT, R5, R3, 0x3, 0x181f ;  /* 0x00781f0003057f89 */ /* 0x000e6c00000e0000 */
[----:B------:R-:W2:Y:S06]  /*6500*/  SHFL.IDX PT, R36, R3, RZ, 0x181f ;  /* 0x00181fff03247589 */ /* 0x000eac00000e0000 */
[----:B------:R-:W3:Y:S06]  /*6510*/  SHFL.IDX PT, R40, R2, 0x1, 0x181f ;  /* 0x00381f0002287f89 */ /* 0x000eec00000e0000 */
[----:B------:R2:W-:Y:S01]  /*6520*/  SHFL.IDX PT, R46, R2, 0x2, 0x181f ;  /* 0x00581f00022e7f89 */ /* 0x0005e200000e0000 */
[-C--:B----4-:R-:W-:Y:S05]  /*6530*/  IADD3 R52, P1, P0, R7, R4.reuse, R58 ;  /* 0x0000000407347210 */ /* 0x090fea000783e03a */
[----:B------:R-:W4:Y:S01]  /*6540*/  SHFL.IDX PT, R37, R3, 0x1, 0x181f ;  /* 0x00381f0003257f89 */ /* 0x000f2200000e0000 */
[-C--:B-1----:R-:W-:Y:S02]  /*6550*/  IADD3.X R53, RZ, R5.reuse, R59, P1, P0 ;  /* 0x00000005ff357210 */ /* 0x082fe40000fe043b */
[----:B------:R-:W-:Y:S03]  /*6560*/  IADD3 R54, P1, P0, R6, R4, R57 ;  /* 0x0000000406367210 */ /* 0x000fe6000783e039 */
[----:B------:R1:W3:Y:S01]  /*6570*/  SHFL.IDX PT, R47, R3, 0x2, 0x181f ;  /* 0x00581f00032f7f89 */ /* 0x0002e200000e0000 */
[----:B------:R-:W-:Y:S02]  /*6580*/  IADD3.X R55, RZ, R5, R56, P1, P0 ;  /* 0x00000005ff377210 */ /* 0x000fe40000fe0438 */
[-C--:B------:R-:W-:Y:S03]  /*6590*/  HMMA.16816.F32 R4, R64, R16.reuse, RZ ;  /* 0x000000104004723c */ /* 0x080fe600000018ff */
[----:B------:R-:W-:Y:S05]  /*65a0*/  IADD3 R38, P0, R58, R28, RZ ;  /* 0x0000001c3a267210 */ /* 0x000fea0007f1e0ff */
[C---:B------:R-:W-:Y:S04]  /*65b0*/  HMMA.16816.F32 R8, R60.reuse, R16, RZ ;  /* 0x000000103c08723c */ /* 0x040fe800000018ff */
[C---:B--2---:R-:W-:Y:S01]  /*65c0*/  IMAD.X R39, R59.reuse, 0x1, R36, P0 ;  /* 0x000000013b277824 */ /* 0x044fe200000e0624 */
[-C--:B------:R-:W-:Y:S03]  /*65d0*/  IADD3 R2, P0, R28, R57.reuse, RZ ;  /* 0x000000391c027210 */ /* 0x080fe60007f1e0ff */
[-C--:B------:R-:W-:Y:S01]  /*65e0*/  HMMA.16816.F32 R12, R60, R18.reuse, RZ ;  /* 0x000000123c0c723c */ /* 0x080fe200000018ff */
[----:B------:R2:W-:Y:S03]  /*65f0*/  LDGSTS.E.BYPASS.LTC128B.128 [R252+0x100], [R38.64], !P3 ;  /* 0x0010000026fc7fae */ /* 0x0005e6000d901d4c */
[--C-:B-1----:R-:W-:Y:S01]  /*6600*/  IMAD.X R3, R36, 0x1, R56.reuse, P0 ;  /* 0x0000000124037824 */ /* 0x102fe200000e0638 */
[----:B---3--:R-:W-:Y:S03]  /*6610*/  IADD3 R42, P0, R58, R40, RZ ;  /* 0x000000283a2a7210 */ /* 0x008fe60007f1e0ff */
[C---:B------:R-:W-:Y:S01]  /*6620*/  HMMA.16816.F32 R16, R64.reuse, R18, RZ ;  /* 0x000000124010723c */ /* 0x040fe200000018ff */
[----:B------:R1:W-:Y:S03]  /*6630*/  LDGSTS.E.BYPASS.LTC128B.128 [R252+0x2100], [R2.64], !P4 ;  /* 0x0210000002fc7fae */ /* 0x0003e6000e101d4c */
[----:B----4-:R-:W-:Y:S01]  /*6640*/  IMAD.X R43, R59, 0x1, R37, P0 ;  /* 0x000000013b2b7824 */ /* 0x010fe200000e0625 */
[-C--:B------:R-:W-:Y:S03]  /*6650*/  IADD3 R40, P0, R40, R57.reuse, RZ ;  /* 0x0000003928287210 */ /* 0x080fe60007f1e0ff */
[-C--:B------:R-:W-:Y:S01]  /*6660*/  HMMA.16816.F32 R20, R64, R32.reuse, RZ ;  /* 0x000000204014723c */ /* 0x080fe200000018ff */
[----:B------:R3:W-:Y:S03]  /*6670*/  LDGSTS.E.BYPASS.LTC128B.128 [R252+0x900], [R42.64], !P3 ;  /* 0x009000002afc7fae */ /* 0x0007e6000d901d4c */
[--C-:B------:R-:W-:Y:S01]  /*6680*/  IMAD.X R41, R37, 0x1, R56.reuse, P0 ;  /* 0x0000000125297824 */ /* 0x100fe200000e0638 */
[----:B------:R-:W-:Y:S03]  /*6690*/  IADD3 R44, P0, R58, R46, RZ ;  /* 0x0000002e3a2c7210 */ /* 0x000fe60007f1e0ff */
[C---:B------:R-:W-:Y:S01]  /*66a0*/  HMMA.16816.F32 R24, R60.reuse, R32, RZ ;  /* 0x000000203c18723c */ /* 0x040fe200000018ff */
[----:B------:R3:W-:Y:S03]  /*66b0*/  LDGSTS.E.BYPASS.LTC128B.128 [R252+0x2900], [R40.64], !P4 ;  /* 0x0290000028fc7fae */ /* 0x0007e6000e101d4c */
[----:B------:R-:W-:Y:S04]  /*66c0*/  IMAD.X R45, R59, 0x1, R47, P0 ;  /* 0x000000013b2d7824 */ /* 0x000fe800000e062f */
[-C--:B------:R-:W-:Y:S01]  /*66d0*/  HMMA.16816.F32 R28, R60, R34.reuse, RZ ;  /* 0x000000223c1c723c */ /* 0x080fe200000018ff */
[----:B------:R4:W-:Y:S03]  /*66e0*/  LDGSTS.E.BYPASS.LTC128B.128 [R252+0x1100], [R44.64], !P3 ;  /* 0x011000002cfc7fae */ /* 0x0009e6000d901d4c */
[----:B-1----:R-:W-:Y:S04]  /*66f0*/  IADD3 R2, P0, R46, R57, RZ ;  /* 0x000000392e027210 */ /* 0x002fe80007f1e0ff */
[C---:B------:R-:W-:Y:S04]  /*6700*/  HMMA.16816.F32 R32, R64.reuse, R34, RZ ;  /* 0x000000224020723c */ /* 0x040fe800000018ff */
[----:B------:R-:W-:Y:S01]  /*6710*/  IMAD.X R3, R47, 0x1, R56, P0 ;  /* 0x000000012f037824 */ /* 0x000fe200000e0638 */
[----:B------:R-:W-:Y:S03]  /*6720*/  PLOP3.LUT P0, PT, PT, PT, UP0, 0x80, 0x0 ;  /* 0x000000000000781c */ /* 0x000fe60003f0f008 */
[-C--:B--2---:R-:W-:Y:S01]  /*6730*/  HMMA.16816.F32 R36, R64, R48.reuse, RZ ;  /* 0x000000304024723c */ /* 0x084fe200000018ff */
[----:B------:R1:W-:Y:S06]  /*6740*/  LDGSTS.E.BYPASS.LTC128B.128 [R252+0x3100], [R2.64], !P4 ;  /* 0x0310000002fc7fae */ /* 0x0003ec000e101d4c */
[----:B------:R2:W-:Y:S01]  /*6750*/  LDGSTS.E.BYPASS.LTC128B.128.ZFILL [R252+0x1900], [R52.64], P6 ;  /* 0x0190000034fc7fae */ /* 0x0005e2000b141d4c */
[C---:B---3--:R-:W-:Y:S05]  /*6760*/  HMMA.16816.F32 R40, R60.reuse, R48, RZ ;  /* 0x000000303c28723c */ /* 0x048fea00000018ff */
[----:B------:R2:W-:Y:S03]  /*6770*/  LDGSTS.E.BYPASS.LTC128B.128.ZFILL [R252+0x3900], [R54.64], P2 ;  /* 0x0390000036fc7fae */ /* 0x0005e60009141d4c */
[-C--:B----4-:R-:W-:Y:S03]  /*6780*/  HMMA.16816.F32 R44, R60, R50.reuse, RZ ;  /* 0x000000323c2c723c */ /* 0x090fe600000018ff */
[----:B------:R-:W0:Y:S05]  /*6790*/  LDGDEPBAR ;  /* 0x00000000000079af */ /* 0x000e2a0000000000 */
[C---:B------:R-:W-:Y:S08]  /*67a0*/  HMMA.16816.F32 R48, R64.reuse, R50, RZ ;  /* 0x000000324030723c */ /* 0x040ff000000018ff */
[-C--:B--2---:R-:W-:Y:S08]  /*67b0*/  HMMA.16816.F32 R52, R64, R204.reuse, RZ ;  /* 0x000000cc4034723c */ /* 0x084ff000000018ff */
[C---:B------:R-:W-:Y:S08]  /*67c0*/  HMMA.16816.F32 R56, R60.reuse, R204, RZ ;  /* 0x000000cc3c38723c */ /* 0x040ff000000018ff */
[-C--:B------:R-:W-:Y:S08]  /*67d0*/  HMMA.16816.F32 R60, R60, R206.reuse, RZ ;  /* 0x000000ce3c3c723c */ /* 0x080ff000000018ff */
[----:B------:R-:W-:Y:S01]  /*67e0*/  HMMA.16816.F32 R64, R64, R206, RZ ;  /* 0x000000ce4040723c */ /* 0x000fe200000018ff */
[----:B------:R-:W-:Y:S07]  /*67f0*/  LDSM.16.M88.4 R204, [R240+0x8100] ;  /* 0x00810000f0cc783b */ /* 0x000fee0000000200 */
[-C--:B------:R-:W-:Y:S08]  /*6800*/  HMMA.16816.F32 R4, R208, R212.reuse, R4 ;  /* 0x000000d4d004723c */ /* 0x080ff00000001804 */
[C---:B------:R-:W-:Y:S08]  /*6810*/  HMMA.16816.F32 R8, R216.reuse, R212, R8 ;  /* 0x000000d4d808723c */ /* 0x040ff00000001808 */
[-C--:B------:R-:W-:Y:S08]  /*6820*/  HMMA.16816.F32 R12, R216, R214.reuse, R12 ;  /* 0x000000d6d80c723c */ /* 0x080ff0000000180c */
[C---:B------:R-:W-:Y:S01]  /*6830*/  HMMA.16816.F32 R16, R208.reuse, R214, R16 ;  /* 0x000000d6d010723c */ /* 0x040fe20000001810 */
[----:B------:R-:W2:Y:S07]  /*6840*/  LDSM.16.M88.4 R212, [R238+0x4100] ;  /* 0x00410000eed4783b */ /* 0x000eae0000000200 */
[-C--:B------:R-:W-:Y:S08]  /*6850*/  HMMA.16816.F32 R20, R208, R220.reuse, R20 ;  /* 0x000000dcd014723c */ /* 0x080ff00000001814 */
[C---:B------:R-:W-:Y:S08]  /*6860*/  HMMA.16816.F32 R24, R216.reuse, R220, R24 ;  /* 0x000000dcd818723c */ /* 0x040ff00000001818 */
[-C--:B------:R-:W-:Y:S08]  /*6870*/  HMMA.16816.F32 R28, R216, R222.reuse, R28 ;  /* 0x000000ded81c723c */ /* 0x080ff0000000181c */
[C---:B------:R-:W-:Y:S01]  /*6880*/  HMMA.16816.F32 R32, R208.reuse, R222, R32 ;  /* 0x000000ded020723c */ /* 0x040fe20000001820 */
[----:B------:R-:W3:Y:S07]  /*6890*/  LDSM.16.M88.4 R220, [R240+0xa100] ;  /* 0x00a10000f0dc783b */ /* 0x000eee0000000200 */
[-C--:B------:R-:W-:Y:S08]  /*68a0*/  HMMA.16816.F32 R36, R208, R224.reuse, R36 ;  /* 0x000000e0d024723c */ /* 0x080ff00000001824 */
[C---:B------:R-:W-:Y:S08]  /*68b0*/  HMMA.16816.F32 R40, R216.reuse, R224, R40 ;  /* 0x000000e0d828723c */ /* 0x040ff00000001828 */
[-C--:B------:R-:W-:Y:S08]  /*68c0*/  HMMA.16816.F32 R44, R216, R226.reuse, R44 ;  /* 0x000000e2d82c723c */ /* 0x080ff0000000182c */
[C---:B------:R-:W-:Y:S01]  /*68d0*/  HMMA.16816.F32 R48, R208.reuse, R226, R48 ;  /* 0x000000e2d030723c */ /* 0x040fe20000001830 */
[----:B------:R-:W-:Y:S07]  /*68e0*/  LDSM.16.M88.4 R224, [R238+0x5900] ;  /* 0x00590000eee0783b */ /* 0x000fee0000000200 */
[-C--:B------:R-:W-:Y:S08]  /*68f0*/  HMMA.16816.F32 R52, R208, R228.reuse, R52 ;  /* 0x000000e4d034723c */ /* 0x080ff00000001834 */
[C---:B------:R-:W-:Y:S08]  /*6900*/  HMMA.16816.F32 R56, R216.reuse, R228, R56 ;  /* 0x000000e4d838723c */ /* 0x040ff00000001838 */
[-C--:B------:R-:W-:Y:S01]  /*6910*/  HMMA.16816.F32 R60, R216, R230.reuse, R60 ;  /* 0x000000e6d83c723c */ /* 0x080fe2000000183c */
[----:B------:R-:W-:Y:S07]  /*6920*/  LDSM.16.M88.4 R216, [R238+0x5100] ;  /* 0x00510000eed8783b */ /* 0x000fee0000000200 */
[----:B------:R-:W-:Y:S01]  /*6930*/  HMMA.16816.F32 R64, R208, R230, R64 ;  /* 0x000000e6d040723c */ /* 0x000fe20000001840 */
[----:B------:R-:W4:Y:S07]  /*6940*/  LDSM.16.M88.4 R208, [R238+0x4900] ;  /* 0x00490000eed0783b */ /* 0x000f2e0000000200 */
[-C--:B--2---:R-:W-:Y:S08]  /*6950*/  HMMA.16816.F32 R4, R204, R212.reuse, R4 ;  /* 0x000000d4cc04723c */ /* 0x084ff00000001804 */
[C---:B---3--:R-:W-:Y:S08]  /*6960*/  HMMA.16816.F32 R8, R220.reuse, R212, R8 ;  /* 0x000000d4dc08723c */ /* 0x048ff00000001808 */
[-C--:B------:R-:W-:Y:S08]  /*6970*/  HMMA.16816.F32 R12, R220, R214.reuse, R12 ;  /* 0x000000d6dc0c723c */ /* 0x080ff0000000180c */
[C---:B------:R-:W-:Y:S01]  /*6980*/  HMMA.16816.F32 R16, R204.reuse, R214, R16 ;  /* 0x000000d6cc10723c */ /* 0x040fe20000001810 */
[----:B------:R-:W-:Y:S07]  /*6990*/  LDSM.16.M88.4 R212, [R237] ;  /* 0x00000000edd4783b */ /* 0x000fee0000000200 */
[-C--:B----4-:R-:W-:Y:S08]  /*69a0*/  HMMA.16816.F32 R20, R204, R208.reuse, R20 ;  /* 0x000000d0cc14723c */ /* 0x090ff00000001814 */
        /* <DEDUP_REMOVED lines=11> */
[-C--:B------:R-:W-:Y:S01]  /*6a60*/  HMMA.16816.F32 R60, R220, R226.reuse, R60 ;  /* 0x000000e2dc3c723c */ /* 0x080fe2000000183c */
[----:B------:R-:W-:Y:S07]  /*6a70*/  LDSM.16.M88.4 R220, [R237+0x1000] ;  /* 0x00100000eddc783b */ /* 0x000fee0000000200 */
[----:B------:R-:W-:Y:S01]  /*6a80*/  HMMA.16816.F32 R64, R204, R226, R64 ;  /* 0x000000e2cc40723c */ /* 0x000fe20000001840 */
[----:B------:R-:W4:Y:S06]  /*6a90*/  LDSM.16.M88.4 R204, [R237+0x800] ;  /* 0x00080000edcc783b */ /* 0x000f2c0000000200 */
[----:B------:R-:W1:Y:S01]  /*6aa0*/  LDSM.16.M88.4 R224, [R237+0x1800] ;  /* 0x00180000ede0783b */ /* 0x000e620000000200 */
[-C--:B--2---:R-:W-:Y:S08]  /*6ab0*/  HMMA.16816.F32 R4, R208, R212.reuse, R4 ;  /* 0x000000d4d004723c */ /* 0x084ff00000001804 */
[C---:B---3--:R-:W-:Y:S08]  /*6ac0*/  HMMA.16816.F32 R8, R216.reuse, R212, R8 ;  /* 0x000000d4d808723c */ /* 0x048ff00000001808 */
[-C--:B------:R-:W-:Y:S08]  /*6ad0*/  HMMA.16816.F32 R12, R216, R214.reuse, R12 ;  /* 0x000000d6d80c723c */ /* 0x080ff0000000180c */
[C---:B------:R-:W-:Y:S01]  /*6ae0*/  HMMA.16816.F32 R16, R208.reuse, R214, R16 ;  /* 0x000000d6d010723c */ /* 0x040fe20000001810 */
[----:B------:R-:W-:Y:S07]  /*6af0*/  LDSM.16.M88.4 R212, [R232+0x6100] ;  /* 0x00610000e8d4783b */ /* 0x000fee0000000200 */
        /* <DEDUP_REMOVED lines=10> */
[-C--:B-1----:R-:W-:Y:S08]  /*6ba0*/  HMMA.16816.F32 R52, R208, R224.reuse, R52 ;  /* 0x000000e0d034723c */ /* 0x082ff00000001834 */
[C---:B------:R-:W-:Y:S08]  /*6bb0*/  HMMA.16816.F32 R56, R216.reuse, R224, R56 ;  /* 0x000000e0d838723c */ /* 0x040ff00000001838 */
[-C--:B------:R-:W-:Y:S01]  /*6bc0*/  HMMA.16816.F32 R60, R216, R226.reuse, R60 ;  /* 0x000000e2d83c723c */ /* 0x080fe2000000183c */
[----:B------:R-:W-:Y:S07]  /*6bd0*/  LDSM.16.M88.4 R216, [R232+0x7100] ;  /* 0x00710000e8d8783b */ /* 0x000fee0000000200 */
[----:B------:R-:W-:Y:S01]  /*6be0*/  HMMA.16816.F32 R64, R208, R226, R64 ;  /* 0x000000e2d040723c */ /* 0x000fe20000001840 */
[----:B------:R-:W1:Y:S06]  /*6bf0*/  LDSM.16.M88.4 R208, [R232+0x6900] ;  /* 0x00690000e8d0783b */ /* 0x000e6c0000000200 */
[----:B------:R-:W4:Y:S01]  /*6c00*/  LDSM.16.M88.4 R224, [R232+0x7900] ;  /* 0x00790000e8e0783b */ /* 0x000f220000000200 */
[-C--:B--2---:R-:W-:Y:S08]  /*6c10*/  HMMA.16816.F32 R4, R204, R212.reuse, R4 ;  /* 0x000000d4cc04723c */ /* 0x084ff00000001804 */
[C---:B---3--:R-:W-:Y:S08]  /*6c20*/  HMMA.16816.F32 R8, R220.reuse, R212, R8 ;  /* 0x000000d4dc08723c */ /* 0x048ff00000001808 */
[-C--:B------:R-:W-:Y:S08]  /*6c30*/  HMMA.16816.F32 R12, R220, R214.reuse, R12 ;  /* 0x000000d6dc0c723c */ /* 0x080ff0000000180c */
[C---:B------:R-:W-:Y:S01]  /*6c40*/  HMMA.16816.F32 R16, R204.reuse, R214, R16 ;  /* 0x000000d6cc10723c */ /* 0x040fe20000001810 */
[----:B------:R-:W-:Y:S07]  /*6c50*/  LDSM.16.M88.4 R212, [R248] ;  /* 0x00000000f8d4783b */ /* 0x000fee0000000200 */
[-C--:B-1----:R-:W-:Y:S08]  /*6c60*/  HMMA.16816.F32 R20, R204, R208.reuse, R20 ;  /* 0x000000d0cc14723c */ /* 0x082ff00000001814 */
[C---:B------:R-:W-:Y:S08]  /*6c70*/  HMMA.16816.F32 R24, R220.reuse, R208, R24 ;  /* 0x000000d0dc18723c */ /* 0x040ff00000001818 */
[-C--:B------:R-:W-:Y:S08]  /*6c80*/  HMMA.16816.F32 R28, R220, R210.reuse, R28 ;  /* 0x000000d2dc1c723c */ /* 0x080ff0000000181c */
[C---:B------:R-:W-:Y:S01]  /*6c90*/  HMMA.16816.F32 R32, R204.reuse, R210, R32 ;  /* 0x000000d2cc20723c */ /* 0x040fe20000001820 */
[----:B------:R-:W1:Y:S07]  /*6ca0*/  LDSM.16.M88.4 R208, [R241+0xc100] ;  /* 0x00c10000f1d0783b */ /* 0x000e6e0000000200 */
[-C--:B------:R-:W-:Y:S08]  /*6cb0*/  HMMA.16816.F32 R36, R204, R216.reuse, R36 ;  /* 0x000000d8cc24723c */ /* 0x080ff00000001824 */
[C---:B------:R-:W-:Y:S08]  /*6cc0*/  HMMA.16816.F32 R40, R220.reuse, R216, R40 ;  /* 0x000000d8dc28723c */ /* 0x040ff00000001828 */
[-C--:B------:R-:W-:Y:S08]  /*6cd0*/  HMMA.16816.F32 R44, R220, R218.reuse, R44 ;  /* 0x000000dadc2c723c */ /* 0x080ff0000000182c */
[C---:B------:R-:W-:Y:S01]  /*6ce0*/  HMMA.16816.F32 R48, R204.reuse, R218, R48 ;  /* 0x000000dacc30723c */ /* 0x040fe20000001830 */
[----:B------:R-:W2:Y:S07]  /*6cf0*/  LDSM.16.M88.4 R216, [R241+0xe100] ;  /* 0x00e10000f1d8783b */ /* 0x000eae0000000200 */
[-C--:B----4-:R-:W-:Y:S08]  /*6d00*/  HMMA.16816.F32 R52, R204, R224.reuse, R52 ;  /* 0x000000e0cc34723c */ /* 0x090ff00000001834 */
[C---:B------:R-:W-:Y:S08]  /*6d10*/  HMMA.16816.F32 R56, R220.reuse, R224, R56 ;  /* 0x000000e0dc38723c */ /* 0x040ff00000001838 */
[-C--:B------:R-:W-:Y:S01]  /*6d20*/  HMMA.16816.F32 R60, R220, R226.reuse, R60 ;  /* 0x000000e2dc3c723c */ /* 0x080fe2000000183c */
[----:B------:R-:W-:Y:S07]  /*6d30*/  LDSM.16.M88.4 R220, [R246] ;  /* 0x00000000f6dc783b */ /* 0x000fee0000000200 */
[----:B------:R-:W-:Y:S01]  /*6d40*/  HMMA.16816.F32 R64, R204, R226, R64 ;  /* 0x000000e2cc40723c */ /* 0x000fe20000001840 */
[----:B------:R-:W3:Y:S06]  /*6d50*/  LDSM.16.M88.4 R204, [R247] ;  /* 0x00000000f7cc783b */ /* 0x000eec0000000200 */
[----:B------:R-:W4:Y:S01]  /*6d60*/  LDSM.16.M88.4 R224, [R245] ;  /* 0x00000000f5e0783b */ /* 0x000f220000000200 */
[-C--:B-1----:R-:W-:Y:S08]  /*6d70*/  HMMA.16816.F32 R4, R208, R212.reuse, R4 ;  /* 0x000000d4d004723c */ /* 0x082ff00000001804 */
[C---:B--2---:R-:W-:Y:S08]  /*6d80*/  HMMA.16816.F32 R8, R216.reuse, R212, R8 ;  /* 0x000000d4d808723c */ /* 0x044ff00000001808 */
[-C--:B------:R-:W-:Y:S08]  /*6d90*/  HMMA.16816.F32 R12, R216, R214.reuse, R12 ;  /* 0x000000d6d80c723c */ /* 0x080ff0000000180c */
[C---:B------:R-:W-:Y:S01]  /*6da0*/  HMMA.16816.F32 R16, R208.reuse, R214, R16 ;  /* 0x000000d6d010723c */ /* 0x040fe20000001810 */
[----:B------:R-:W-:Y:S07]  /*6db0*/  LDSM.16.M88.4 R212, [R238+0x6100] ;  /* 0x00610000eed4783b */ /* 0x000fee0000000200 */
[-C--:B---3--:R-:W-:Y:S08]  /*6dc0*/  HMMA.16816.F32 R20, R208, R204.reuse, R20 ;  /* 0x000000ccd014723c */ /* 0x088ff00000001814 */
        /* <DEDUP_REMOVED lines=12> */
[----:B------:R-:W-:Y:S07]  /*6e90*/  LDSM.16.M88.4 R216, [R238+0x7100] ;  /* 0x00710000eed8783b */ /* 0x000fee0000000200 */
[----:B------:R-:W-:Y:S01]  /*6ea0*/  HMMA.16816.F32 R64, R208, R226, R64 ;  /* 0x000000e2d040723c */ /* 0x000fe20000001840 */
[----:B------:R-:W3:Y:S06]  /*6eb0*/  LDSM.16.M88.4 R208, [R238+0x6900] ;  /* 0x00690000eed0783b */ /* 0x000eec0000000200 */
[----:B------:R-:W4:Y:S01]  /*6ec0*/  LDSM.16.M88.4 R224, [R238+0x7900] ;  /* 0x00790000eee0783b */ /* 0x000f220000000200 */
        /* <DEDUP_REMOVED lines=22> */
[-C--:B-1----:R-:W-:Y:S01]  /*7030*/  HMMA.16816.F32 R4, R208, R212.reuse, R4 ;  /* 0x000000d4d004723c */ /* 0x082fe20000001804 */
[----:B------:R-:W-:Y:S04]  /*7040*/  DEPBAR.LE SB0, 0x0 ;  /* 0x000080000000791a */ /* 0x000fe80000000000 */
[----:B------:R-:W-:Y:S03]  /*7050*/  BAR.SYNC.DEFER_BLOCKING 0x0 ;  /* 0x0000000000007b1d */ /* 0x000fe60000010000 */
[C---:B--2---:R-:W-:Y:S08]  /*7060*/  HMMA.16816.F32 R8, R216.reuse, R212, R8 ;  /* 0x000000d4d808723c */ /* 0x044ff00000001808 */
[-C--:B------:R-:W-:Y:S08]  /*7070*/  HMMA.16816.F32 R12, R216, R214.reuse, R12 ;  /* 0x000000d6d80c723c */ /* 0x080ff0000000180c */
[C---:B------:R-:W-:Y:S08]  /*7080*/  HMMA.16816.F32 R16, R208.reuse, R214, R16 ;  /* 0x000000d6d010723c */ /* 0x040ff00000001810 */
[-C--:B---3--:R-:W-:Y:S08]  /*7090*/  HMMA.16816.F32 R20, R208, R204.reuse, R20 ;  /* 0x000000ccd014723c */ /* 0x088ff00000001814 */
[C---:B------:R-:W-:Y:S08]  /*70a0*/  HMMA.16816.F32 R24, R216.reuse, R204, R24 ;  /* 0x000000ccd818723c */ /* 0x040ff00000001818 */
[-C--:B------:R-:W-:Y:S08]  /*70b0*/  HMMA.16816.F32 R28, R216, R206.reuse, R28 ;  /* 0x000000ced81c723c */ /* 0x080ff0000000181c */
[C---:B------:R-:W-:Y:S08]  /*70c0*/  HMMA.16816.F32 R32, R208.reuse, R206, R32 ;  /* 0x000000ced020723c */ /* 0x040ff00000001820 */
[-C--:B------:R-:W-:Y:S08]  /*70d0*/  HMMA.16816.F32 R36, R208, R220.reuse, R36 ;  /* 0x000000dcd024723c */ /* 0x080ff00000001824 */
[C---:B------:R-:W-:Y:S08]  /*70e0*/  HMMA.16816.F32 R40, R216.reuse, R220, R40 ;  /* 0x000000dcd828723c */ /* 0x040ff00000001828 */
[-C--:B------:R-:W-:Y:S08]  /*70f0*/  HMMA.16816.F32 R44, R216, R222.reuse, R44 ;  /* 0x000000ded82c723c */ /* 0x080ff0000000182c */
[C---:B------:R-:W-:Y:S08]  /*7100*/  HMMA.16816.F32 R48, R208.reuse, R222, R48 ;  /* 0x000000ded030723c */ /* 0x040ff00000001830 */
[-C--:B----4-:R-:W-:Y:S08]  /*7110*/  HMMA.16816.F32 R52, R208, R224.reuse, R52 ;  /* 0x000000e0d034723c */ /* 0x090ff00000001834 */
[C---:B------:R-:W-:Y:S08]  /*7120*/  HMMA.16816.F32 R56, R216.reuse, R224, R56 ;  /* 0x000000e0d838723c */ /* 0x040ff00000001838 */
[-C--:B------:R-:W-:Y:S08]  /*7130*/  HMMA.16816.F32 R60, R216, R226.reuse, R60 ;  /* 0x000000e2d83c723c */ /* 0x080ff0000000183c */
[----:B------:R-:W-:Y:S01]  /*7140*/  HMMA.16816.F32 R64, R208, R226, R64 ;  /* 0x000000e2d040723c */ /* 0x000fe20000001840 */
[----:B------:R-:W-:-:S07]  /*7150*/  @P0 BRA `(.L_x_711) ;  /* 0xffffecc000000947 */ /* 0x000fce000383ffff */
.L_x_710:
[----:B----4-:R-:W-:Y:S01]  /*7160*/  FMNMX.FTZ R153, R4, R0, !PT ;  /* 0x0000000004997209 */ /* 0x010fe20007810000 */
[----:B------:R-:W-:Y:S01]  /*7170*/  STL [R1+0x48], R232 ;  /* 0x000048e801007387 */ /* 0x000fe20000100800 */
        /* <DEDUP_REMOVED lines=33> */
[----:B------:R-:W1:Y:S01]  /*7390*/  SHFL.BFLY PT, R150, R153, 0x2, 0x1f ;  /* 0x0c401f0099967f89 */ /* 0x000e6200000e0000 */
        /* <DEDUP_REMOVED lines=12> */
[----:B-1----:R-:W-:Y:S02]  /*7460*/  FMNMX.FTZ R153, R153, R150, !PT ;  /* 0x0000009699997209 */ /* 0x002fe40007810000 */
[----:B------:R-:W-:Y:S02]  /*7470*/  FMNMX.FTZ R2, R60, R2, !PT ;  /* 0x000000023c027209 */ /* 0x000fe40007810000 */
[----:B------:R-:W-:Y:S01]  /*7480*/  FMNMX.FTZ R3, R67, R3, !PT ;  /* 0x0000000343037209 */ /* 0x000fe20007810000 */
[----:B------:R-:W1:Y:S01]  /*7490*/  SHFL.BFLY PT, R150, R153, 0x1, 0x1f ;  /* 0x0c201f0099967f89 */ /* 0x000e6200000e0000 */
[----:B------:R-:W-:Y:S02]  /*74a0*/  FMNMX.FTZ R2, R61, R2, !PT ;  /* 0x000000023d027209 */ /* 0x000fe40007810000 */
[----:B------:R-:W-:Y:S02]  /*74b0*/  FMNMX.FTZ R148, R10, R155, !PT ;  /* 0x0000009b0a947209 */ /* 0x000fe40007810000 */
[----:B------:R-:W-:Y:S01]  /*74c0*/  ISETP.LT.AND P0, PT, RZ, UR7, PT ;  /* 0x00000007ff007c0c */ /* 0x000fe2000bf01270 */
[----:B------:R-:W-:Y:S01]  /*74d0*/  UIADD3 UR7, UR7, -0x1, URZ ;  /* 0xffffffff07077890 */ /* 0x000fe2000fffe03f */
[----:B------:R-:W-:Y:S01]  /*74e0*/  FMNMX.FTZ R148, R11, R148, !PT ;  /* 0x000000940b947209 */ /* 0x000fe20007810000 */
[----:B------:R-:W2:Y:S03]  /*74f0*/  SHFL.BFLY PT, R152, R3, 0x2, 0x1f ;  /* 0x0c401f0003987f89 */ /* 0x000ea600000e0000 */
[----:B------:R-:W-:Y:S04]  /*7500*/  FMNMX.FTZ R148, R14, R148, !PT ;  /* 0x000000940e947209 */ /* 0x000fe80007810000 */
[----:B------:R-:W-:Y:S01]  /*7510*/  FMNMX.FTZ R148, R15, R148, !PT ;  /* 0x000000940f947209 */ /* 0x000fe20007810000 */
[----:B------:R-:W3:Y:S03]  /*7520*/  SHFL.BFLY PT, R151, R2, 0x2, 0x1f ;  /* 0x0c401f0002977f89 */ /* 0x000ee600000e0000 */
[----:B------:R-:W-:Y:S04]  /*7530*/  FMNMX.FTZ R148, R26, R148, !PT ;  /* 0x000000941a947209 */ /* 0x000fe80007810000 */
[----:B------:R-:W-:Y:S02]  /*7540*/  FMNMX.FTZ R148, R27, R148, !PT ;  /* 0x000000941b947209 */ /* 0x000fe40007810000 */
[----:B-1----:R-:W-:Y:S02]  /*7550*/  FMNMX.FTZ R153, R153, R150, !PT ;  /* 0x0000009699997209 */ /* 0x002fe40007810000 */
[----:B------:R-:W-:Y:S03]  /*7560*/  FMNMX.FTZ R148, R30, R148, !PT ;  /* 0x000000941e947209 */ /* 0x000fe60007810000 */
[----:B------:R-:W-:Y:S01]  /*7570*/  FMUL.FTZ R204, R153, c[0x0][0x2d0] ;  /* 0x0000b40099cc7a20 */ /* 0x000fe20000410000 */
[----:B------:R-:W-:Y:S01]  /*7580*/  FMNMX.FTZ R148, R31, R148, !PT ;  /* 0x000000941f947209 */ /* 0x000fe20007810000 */
[----:B------:R-:W-:Y:S01]  /*7590*/  FADD.FTZ R0, -R153, R0 ;  /* 0x0000000099007221 */ /* 0x000fe20000010100 */
[----:B--2---:R-:W-:Y:S01]  /*75a0*/  FMNMX.FTZ R3, R3, R152, !PT ;  /* 0x0000009803037209 */ /* 0x004fe20007810000 */
[--C-:B------:R-:W-:Y:S01]  /*75b0*/  FFMA.FTZ R5, R5, c[0x0][0x2d0], -R204.reuse ;  /* 0x0000b40005057a23 */ /* 0x100fe200000108cc */
[----:B------:R-:W-:Y:S01]  /*75c0*/  FMNMX.FTZ R148, R42, R148, !PT ;  /* 0x000000942a947209 */ /* 0x000fe20007810000 */
[--C-:B------:R-:W-:Y:S02]  /*75d0*/  FFMA.FTZ R4, R4, c[0x0][0x2d0], -R204.reuse ;  /* 0x0000b40004047a23 */ /* 0x100fe400000108cc */
[----:B------:R-:W1:Y:S01]  /*75e0*/  SHFL.BFLY PT, R152, R3, 0x1, 0x1f ;  /* 0x0c201f0003987f89 */ /* 0x000e6200000e0000 */
[----:B------:R-:W2:Y:S01]  /*75f0*/  MUFU.EX2 R209, R5 ;  /* 0x0000000500d17308 */ /* 0x000ea20000000800 */
[----:B---3--:R-:W-:Y:S01]  /*7600*/  FMNMX.FTZ R151, R2, R151, !PT ;  /* 0x0000009702977209 */ /* 0x008fe20007810000 */
[--C-:B------:R-:W-:Y:S01]  /*7610*/  FFMA.FTZ R16, R16, c[0x0][0x2d0], -R204.reuse ;  /* 0x0000b40010107a23 */ /* 0x100fe200000108cc */
[----:B------:R-:W-:Y:S01]  /*7620*/  FMNMX.FTZ R148, R43, R148, !PT ;  /* 0x000000942b947209 */ /* 0x000fe20007810000 */
[--C-:B------:R-:W-:Y:S02]  /*7630*/  FFMA.FTZ R17, R17, c[0x0][0x2d0], -R204.reuse ;  /* 0x0000b40011117a23 */ /* 0x100fe400000108cc */
[----:B------:R-:W-:Y:S01]  /*7640*/  FMUL.FTZ R0, R0, c[0x0][0x2d0] ;  /* 0x0000b40000007a20 */ /* 0x000fe20000410000 */
[----:B------:R-:W3:Y:S01]  /*7650*/  SHFL.BFLY PT, R205, R151, 0x1, 0x1f ;  /* 0x0c201f0097cd7f89 */ /* 0x000ee200000e0000 */
[----:B------:R-:W-:Y:S01]  /*7660*/  FMNMX.FTZ R148, R46, R148, !PT ;  /* 0x000000942e947209 */ /* 0x000fe20007810000 */
[--C-:B------:R-:W-:Y:S01]  /*7670*/  FFMA.FTZ R213, R20, c[0x0][0x2d0], -R204.reuse ;  /* 0x0000b40014d57a23 */ /* 0x100fe200000108cc */
[----:B------:R4:W-:Y:S01]  /*7680*/  MUFU.EX2 R206, R4 ;  /* 0x0000000400ce7308 */ /* 0x0009e20000000800 */
[--C-:B------:R-:W-:Y:S01]  /*7690*/  FFMA.FTZ R212, R21, c[0x0][0x2d0], -R204.reuse ;  /* 0x0000b40015d47a23 */ /* 0x100fe200000108cc */
[----:B------:R-:W-:Y:S01]  /*76a0*/  FMNMX.FTZ R148, R47, R148, !PT ;  /* 0x000000942f947209 */ /* 0x000fe20007810000 */
[--C-:B------:R-:W-:Y:S02]  /*76b0*/  FFMA.FTZ R230, R64, c[0x0][0x2d0], -R204.reuse ;  /* 0x0000b40040e67a23 */ /* 0x100fe400000108cc */
[--C-:B------:R-:W-:Y:S01]  /*76c0*/  FFMA.FTZ R225, R36, c[0x0][0x2d0], -R204.reuse ;  /* 0x0000b40024e17a23 */ /* 0x100fe200000108cc */
[----:B------:R-:W-:Y:S01]  /*76d0*/  FMNMX.FTZ R2, R58, R148, !PT ;  /* 0x000000943a027209 */ /* 0x000fe20007810000 */
[--C-:B------:R-:W-:Y:S02]  /*76e0*/  FFMA.FTZ R224, R37, c[0x0][0x2d0], -R204.reuse ;  /* 0x0000b40025e07a23 */ /* 0x100fe400000108cc */
[--C-:B------:R-:W-:Y:S01]  /*76f0*/  FFMA.FTZ R223, R48, c[0x0][0x2d0], -R204.reuse ;  /* 0x0000b40030df7a23 */ /* 0x100fe200000108cc */
[----:B------:R-:W-:Y:S01]  /*7700*/  MUFU.EX2 R207, R16 ;  /* 0x0000001000cf7308 */ /* 0x000fe20000000800 */
[----:B------:R-:W-:Y:S01]  /*7710*/  FMNMX.FTZ R2, R59, R2, !PT ;  /* 0x000000023b027209 */ /* 0x000fe20007810000 */
[--C-:B------:R-:W-:Y:S01]  /*7720*/  FFMA.FTZ R222, R49, c[0x0][0x2d0], -R204.reuse ;  /* 0x0000b40031de7a23 */ /* 0x100fe200000108cc */
[----:B-1----:R-:W-:Y:S01]  /*7730*/  FMNMX.FTZ R152, R3, R152, !PT ;  /* 0x0000009803987209 */ /* 0x002fe20007810000 */
[--C-:B------:R-:W-:Y:S01]  /*7740*/  FFMA.FTZ R226, R52, c[0x0][0x2d0], -R204.reuse ;  /* 0x0000b40034e27a23 */ /* 0x100fe200000108cc */
[----:B--2---:R-:W-:Y:S01]  /*7750*/  MOV R20, R209 ;  /* 0x000000d100147202 */ /* 0x004fe20000000f00 */
[----:B------:R-:W-:Y:S02]  /*7760*/  FFMA.FTZ R229, R53, c[0x0][0x2d0], -R204 ;  /* 0x0000b40035e57a23 */ /* 0x000fe400000108cc */
[----:B------:R-:W-:Y:S02]  /*7770*/  FMUL.FTZ R5, R152, c[0x0][0x2d0] ;  /* 0x0000b40098057a20 */ /* 0x000fe40000410000 */
[----:B------:R1:W2:Y:S01]  /*7780*/  MUFU.EX2 R148, R0 ;  /* 0x0000000000947308 */ /* 0x0002a20000000800 */
[----:B---3--:R-:W-:Y:S01]  /*7790*/  FMNMX.FTZ R151, R151, R205, !PT ;  /* 0x000000cd97977209 */ /* 0x008fe20007810000 */
[--C-:B------:R-:W-:Y:S02]  /*77a0*/  FFMA.FTZ R6, R6, c[0x0][0x2d0], -R5.reuse ;  /* 0x0000b40006067a23 */ /* 0x100fe40000010805 */
[--C-:B------:R-:W-:Y:S02]  /*77b0*/  FFMA.FTZ R7, R7, c[0x0][0x2d0], -R5.reuse ;  /* 0x0000b40007077a23 */ /* 0x100fe40000010805 */
[----:B----4-:R-:W-:Y:S02]  /*77c0*/  FMUL.FTZ R4, R151, c[0x0][0x2d0] ;  /* 0x0000b40097047a20 */ /* 0x010fe40000410000 */
        /* <DEDUP_REMOVED lines=8> */
[----:B------:R3:W-:Y:S01]  /*7850*/  MUFU.EX2 R16, R8 ;  /* 0x0000000800107308 */ /* 0x0007e20000000800 */
[--C-:B------:R-:W-:Y:S01]  /*7860*/  FFMA.FTZ R13, R13, c[0x0][0x2d0], -R4.reuse ;  /* 0x0000b4000d0d7a23 */ /* 0x100fe20000010804 */
[----:B-1----:R-:W-:Y:S01]  /*7870*/  FMNMX.FTZ R0, R62, R2, !PT ;  /* 0x000000023e007209 */ /* 0x002fe20007810000 */
[----:B------:R-:W-:Y:S02]  /*7880*/  FFMA.FTZ R67, R67, c[0x0][0x2d0], -R5 ;  /* 0x0000b40043437a23 */ /* 0x000fe40000010805 */
[--C-:B------:R-:W-:Y:S01]  /*7890*/  FFMA.FTZ R215, R40, c[0x0][0x2d0], -R4.reuse ;  /* 0x0000b40028d77a23 */ /* 0x100fe20000010804 */
[----:B------:R-:W-:Y:S01]  /*78a0*/  FMNMX.FTZ R2, R63, R0, !PT ;  /* 0x000000003f027209 */ /* 0x000fe20007810000 */
[----:B------:R-:W-:Y:S01]  /*78b0*/  FADD.FTZ R0, -R152, R149 ;  /* 0x0000009598007221 */ /* 0x000fe20000010100 */
[----:B------:R-:W-:Y:S02]  /*78c0*/  MOV R40, R20 ;  /* 0x0000001400287202 */ /* 0x000fe40000000f00 */
[----:B------:R-:W1:Y:S01]  /*78d0*/  MUFU.EX2 R208, R6 ;  /* 0x0000000600d07308 */ /* 0x000e620000000800 */
[--C-:B------:R-:W-:Y:S01]  /*78e0*/  FFMA.FTZ R220, R44, c[0x0][0x2d0], -R4.reuse ;  /* 0x0000b4002cdc7a23 */ /* 0x100fe20000010804 */
[----:B------:R-:W2:Y:S01]  /*78f0*/  SHFL.BFLY PT, R3, R2, 0x2, 0x1f ;  /* 0x0c401f0002037f89 */ /* 0x000ea200000e0000 */
[----:B------:R-:W-:Y:S02]  /*7900*/  FMUL.FTZ R0, R0, c[0x0][0x2d0] ;  /* 0x0000b40000007a20 */ /* 0x000fe40000410000 */
[--C-:B------:R-:W-:Y:S02]  /*7910*/  FFMA.FTZ R231, R66, c[0x0][0x2d0], -R5.reuse ;  /* 0x0000b40042e77a23 */ /* 0x100fe40000010805 */
[C---:B--2---:R-:W-:Y:S01]  /*7920*/  FMUL.FTZ R20, R148.reuse, R172 ;  /* 0x000000ac94147220 */ /* 0x044fe20000410000 */
[----:B------:R-:W-:Y:S01]  /*7930*/  MOV R172, R67 ;  /* 0x0000004300ac7202 */ /* 0x000fe20000000f00 */
[C---:B------:R-:W-:Y:S01]  /*7940*/  FMUL.FTZ R48, R148.reuse, R156 ;  /* 0x0000009c94307220 */ /* 0x040fe20000410000 */
[----:B------:R2:W2:Y:S01]  /*7950*/  MUFU.EX2 R6, R12 ;  /* 0x0000000c00067308 */ /* 0x0004a20000000800 */
[----:B------:R-:W-:Y:S02]  /*7960*/  FMUL.FTZ R49, R148, R157 ;  /* 0x0000009d94317220 */ /* 0x000fe40000410000 */
[--C-:B------:R-:W-:Y:S01]  /*7970*/  FFMA.FTZ R205, R23, c[0x0][0x2d0], -R5.reuse ;  /* 0x0000b40017cd7a23 */ /* 0x100fe20000010805 */
[----:B---3--:R-:W-:Y:S01]  /*7980*/  MOV R8, R207 ;  /* 0x000000cf00087202 */ /* 0x008fe20000000f00 */
[--C-:B------:R-:W-:Y:S02]  /*7990*/  FFMA.FTZ R207, R22, c[0x0][0x2d0], -R5.reuse ;  /* 0x0000b40016cf7a23 */ /* 0x100fe40000010805 */
[--C-:B------:R-:W-:Y:S01]  /*79a0*/  FFMA.FTZ R218, R39, c[0x0][0x2d0], -R5.reuse ;  /* 0x0000b40027da7a23 */ /* 0x100fe20000010805 */
[----:B------:R-:W-:Y:S01]  /*79b0*/  MOV R45, R8 ;  /* 0x00000008002d7202 */ /* 0x000fe20000000f00 */
[--C-:B------:R-:W-:Y:S01]  /*79c0*/  FFMA.FTZ R8, R56, c[0x0][0x2d0], -R4.reuse ;  /* 0x0000b40038087a23 */ /* 0x100fe20000010804 */
[----:B------:R-:W-:Y:S01]  /*79d0*/  MUFU.EX2 R7, R9 ;  /* 0x0000000900077308 */ /* 0x000fe20000000800 */
[--C-:B------:R-:W-:Y:S02]  /*79e0*/  FFMA.FTZ R217, R50, c[0x0][0x2d0], -R5.reuse ;  /* 0x0000b40032d97a23 */ /* 0x100fe40000010805 */
[--C-:B------:R-:W-:Y:S01]  /*79f0*/  FFMA.FTZ R216, R51, c[0x0][0x2d0], -R5.reuse ;  /* 0x0000b40033d87a23 */ /* 0x100fe20000010805 */
[----:B-1----:R-:W-:Y:S01]  /*7a00*/  MOV R21, R208 ;  /* 0x000000d000157202 */ /* 0x002fe20000000f00 */
[--C-:B------:R-:W-:Y:S02]  /*7a10*/  FFMA.FTZ R208, R28, c[0x0][0x2d0], -R4.reuse ;  /* 0x0000b4001cd07a23 */ /* 0x100fe40000010804 */
[C---:B------:R-:W-:Y:S02]  /*7a20*/  FMUL.FTZ R28, R148.reuse, R164 ;  /* 0x000000a4941c7220 */ /* 0x040fe40000410000 */
[----:B------:R-:W-:Y:S01]  /*7a30*/  FFMA.FTZ R209, R29, c[0x0][0x2d0], -R4 ;  /* 0x0000b4001dd17a23 */ /* 0x000fe20000010804 */
[----:B------:R-:W-:Y:S01]  /*7a40*/  MUFU.EX2 R211, R17 ;  /* 0x0000001100d37308 */ /* 0x000fe20000000800 */
[C---:B------:R-:W-:Y:S01]  /*7a50*/  FMUL.FTZ R52, R148.reuse, R168 ;  /* 0x000000a894347220 */ /* 0x040fe20000410000 */
[----:B------:R-:W-:Y:S01]  /*7a60*/  MOV R168, R8 ;  /* 0x0000000800a87202 */ /* 0x000fe20000000f00 */
[C---:B------:R-:W-:Y:S01]  /*7a70*/  FMUL.FTZ R53, R148.reuse, R169 ;  /* 0x000000a994357220 */ /* 0x040fe20000410000 */
[----:B--2---:R-:W-:Y:S01]  /*7a80*/  MOV R12, R210 ;  /* 0x000000d2000c7202 */ /* 0x004fe20000000f00 */
[--C-:B------:R-:W-:Y:S01]  /*7a90*/  FFMA.FTZ R210, R33, c[0x0][0x2d0], -R204.reuse ;  /* 0x0000b40021d27a23 */ /* 0x100fe200000108cc */
[----:B------:R-:W-:Y:S01]  /*7aa0*/  MOV R33, R6 ;  /* 0x0000000600217202 */ /* 0x000fe20000000f00 */
[C---:B------:R-:W-:Y:S01]  /*7ab0*/  FMUL.FTZ R72, R148.reuse, R72 ;  /* 0x0000004894487220 */ /* 0x040fe20000410000 */
[----:B------:R-:W-:Y:S01]  /*7ac0*/  MOV R56, R12 ;  /* 0x0000000c00387202 */ /* 0x000fe20000000f00 */
[C---:B------:R-:W-:Y:S01]  /*7ad0*/  FMUL.FTZ R73, R148.reuse, R73 ;  /* 0x0000004994497220 */ /* 0x040fe20000410000 */
[----:B------:R-:W1:Y:S01]  /*7ae0*/  MUFU.EX2 R17, R19 ;  /* 0x0000001300117308 */ /* 0x000e620000000800 */
[C---:B------:R-:W-:Y:S02]  /*7af0*/  FMUL.FTZ R76, R148.reuse, R76 ;  /* 0x0000004c944c7220 */ /* 0x040fe40000410000 */
[C---:B------:R-:W-:Y:S02]  /*7b00*/  FMUL.FTZ R77, R148.reuse, R77 ;  /* 0x0000004d944d7220 */ /* 0x040fe40000410000 */
[C---:B------:R-:W-:Y:S02]  /*7b10*/  FMUL.FTZ R88, R148.reuse, R88 ;  /* 0x0000005894587220 */ /* 0x040fe40000410000 */
[C---:B------:R-:W-:Y:S02]  /*7b20*/  FMUL.FTZ R89, R148.reuse, R89 ;  /* 0x0000005994597220 */ /* 0x040fe40000410000 */
[C---:B------:R-:W-:Y:S01]  /*7b30*/  FMUL.FTZ R92, R148.reuse, R92 ;  /* 0x0000005c945c7220 */ /* 0x040fe20000410000 */
[----:B------:R2:W3:Y:S01]  /*7b40*/  MUFU.EX2 R150, R0 ;  /* 0x0000000000967308 */ /* 0x0004e20000000800 */
        /* <DEDUP_REMOVED lines=8> */
[----:B-1----:R-:W-:Y:S01]  /*7bd0*/  MOV R12, R17 ;  /* 0x00000011000c7202 */ /* 0x002fe20000000f00 */
[C---:B------:R-:W-:Y:S01]  /*7be0*/  FMUL.FTZ R17, R148.reuse, R161 ;  /* 0x000000a194117220 */ /* 0x040fe20000410000 */
[----:B------:R-:W-:Y:S01]  /*7bf0*/  MOV R161, R7 ;  /* 0x0000000700a17202 */ /* 0x000fe20000000f00 */
[----:B------:R-:W-:Y:S01]  /*7c00*/  FMUL.FTZ R124, R148, R124 ;  /* 0x0000007c947c7220 */ /* 0x000fe20000410000 */
[----:B------:R-:W2:Y:S01]  /*7c10*/  LDL.LU R7, [R1+0x14] ;  /* 0x0000140001077983 */ /* 0x000ea20000300800 */
[----:B------:R-:W-:Y:S01]  /*7c20*/  MOV R19, R211 ;  /* 0x000000d300137202 */ /* 0x000fe20000000f00 */
[--C-:B------:R-:W-:Y:S01]  /*7c30*/  FFMA.FTZ R211, R32, c[0x0][0x2d0], -R204.reuse ;  /* 0x0000b40020d37a23 */ /* 0x100fe200000108cc */
[----:B------:R-:W-:Y:S01]  /*7c40*/  MUFU.EX2 R6, R13 ;  /* 0x0000000d00067308 */ /* 0x000fe20000000800 */
[----:B------:R-:W-:Y:S01]  /*7c50*/  MOV R164, R12 ;  /* 0x0000000c00a47202 */ /* 0x000fe20000000f00 */
[----:B------:R-:W-:Y:S02]  /*7c60*/  FFMA.FTZ R204, R65, c[0x0][0x2d0], -R204 ;  /* 0x0000b40041cc7a23 */ /* 0x000fe400000108cc */
[----:B--2---:R-:W-:Y:S01]  /*7c70*/  FADD.FTZ R0, -R151, R154 ;  /* 0x0000009a97007221 */ /* 0x004fe20000010100 */
[----:B------:R-:W-:Y:S01]  /*7c80*/  LDSM.16.MT88.4 R64, [R234+0x100] ;  /* 0x00010000ea40783b */ /* 0x000fe20000004200 */
[--C-:B------:R-:W-:Y:S02]  /*7c90*/  FFMA.FTZ R154, R35, c[0x0][0x2d0], -R5.reuse ;  /* 0x0000b400239a7a23 */ /* 0x100fe40000010805 */
[----:B------:R-:W-:Y:S02]  /*7ca0*/  FMUL.FTZ R0, R0, c[0x0][0x2d0] ;  /* 0x0000b40000007a20 */ /* 0x000fe40000410000 */
[C---:B------:R-:W-:Y:S01]  /*7cb0*/  FMUL.FTZ R125, R148.reuse, R125 ;  /* 0x0000007d947d7220 */ /* 0x040fe20000410000 */
[----:B------:R-:W-:Y:S01]  /*7cc0*/  MUFU.EX2 R207, R207 ;  /* 0x000000cf00cf7308 */ /* 0x000fe20000000800 */
[C---:B------:R-:W-:Y:S02]  /*7cd0*/  FMUL.FTZ R136, R148.reuse, R136 ;  /* 0x0000008894887220 */ /* 0x040fe40000410000 */
[C---:B------:R-:W-:Y:S02]  /*7ce0*/  FMUL.FTZ R137, R148.reuse, R137 ;  /* 0x0000008994897220 */ /* 0x040fe40000410000 */
[C---:B------:R-:W-:Y:S02]  /*7cf0*/  FMUL.FTZ R140, R148.reuse, R140 ;  /* 0x0000008c948c7220 */ /* 0x040fe40000410000 */
[C---:B------:R-:W-:Y:S02]  /*7d00*/  FMUL.FTZ R141, R148.reuse, R141 ;  /* 0x0000008d948d7220 */ /* 0x040fe40000410000 */
[----:B------:R-:W-:Y:S01]  /*7d10*/  FMUL.FTZ R29, R148, R165 ;  /* 0x000000a5941d7220 */ /* 0x000fe20000410000 */
[----:B------:R1:W2:Y:S01]  /*7d20*/  MUFU.EX2 R149, R0 ;  /* 0x0000000000957308 */ /* 0x0002a20000000800 */
[--C-:B------:R-:W-:Y:S02]  /*7d30*/  FFMA.FTZ R219, R38, c[0x0][0x2d0], -R5.reuse ;  /* 0x0000b40026db7a23 */ /* 0x100fe40000010805 */
[--C-:B------:R-:W-:Y:S02]  /*7d40*/  FFMA.FTZ R227, R54, c[0x0][0x2d0], -R5.reuse ;  /* 0x0000b40036e37a23 */ /* 0x100fe40000010805 */
[----:B------:R-:W-:Y:S02]  /*7d50*/  FFMA.FTZ R228, R55, c[0x0][0x2d0], -R5 ;  /* 0x0000b40037e47a23 */ /* 0x000fe40000010805 */
[--C-:B------:R-:W-:Y:S02]  /*7d60*/  FFMA.FTZ R24, R24, c[0x0][0x2d0], -R4.reuse ;  /* 0x0000b40018187a23 */ /* 0x100fe40000010804 */
[--C-:B------:R-:W-:Y:S01]  /*7d70*/  FFMA.FTZ R25, R25, c[0x0][0x2d0], -R4.reuse ;  /* 0x0000b40019197a23 */ /* 0x100fe20000010804 */
[----:B------:R-:W-:Y:S01]  /*7d80*/  MUFU.EX2 R205, R205 ;  /* 0x000000cd00cd7308 */ /* 0x000fe20000000800 */
[C---:B---3--:R-:W-:Y:S02]  /*7d90*/  FMUL.FTZ R50, R150.reuse, R158 ;  /* 0x0000009e96327220 */ /* 0x048fe40000410000 */
[C---:B------:R-:W-:Y:S02]  /*7da0*/  FMUL.FTZ R51, R150.reuse, R159 ;  /* 0x0000009f96337220 */ /* 0x040fe40000410000 */
[----:B------:R-:W-:Y:S01]  /*7db0*/  LDSM.16.MT88.4 R156, [R236+0x100] ;  /* 0x00010000ec9c783b */ /* 0x000fe20000004200 */
[C---:B------:R-:W-:Y:S02]  /*7dc0*/  FMUL.FTZ R22, R150.reuse, R174 ;  /* 0x000000ae96167220 */ /* 0x040fe40000410000 */
[C---:B------:R-:W-:Y:S02]  /*7dd0*/  FMUL.FTZ R23, R150.reuse, R175 ;  /* 0x000000af96177220 */ /* 0x040fe40000410000 */
[C---:B------:R-:W-:Y:S01]  /*7de0*/  FMUL.FTZ R54, R150.reuse, R170 ;  /* 0x000000aa96367220 */ /* 0x040fe20000410000 */
[----:B------:R3:W-:Y:S01]  /*7df0*/  MUFU.EX2 R174, R212 ;  /* 0x000000d400ae7308 */ /* 0x0007e20000000800 */
[----:B------:R-:W-:Y:S01]  /*7e00*/  FMUL.FTZ R55, R150, R171 ;  /* 0x000000ab96377220 */ /* 0x000fe20000410000 */
[----:B-1----:R-:W-:Y:S01]  /*7e10*/  FMNMX.FTZ R0, R2, R3, !PT ;  /* 0x0000000302007209 */ /* 0x002fe20007810000 */
[C---:B--2---:R-:W-:Y:S02]  /*7e20*/  FMUL.FTZ R8, R149.reuse, R180 ;  /* 0x000000b495087220 */ /* 0x044fe40000410000 */
[C---:B------:R-:W-:Y:S01]  /*7e30*/  FMUL.FTZ R12, R149.reuse, R184 ;  /* 0x000000b8950c7220 */ /* 0x040fe20000410000 */
[----:B------:R-:W-:Y:S01]  /*7e40*/  MOV R184, R19 ;  /* 0x0000001300b87202 */ /* 0x000fe20000000f00 */
[----:B------:R-:W1:Y:S01]  /*7e50*/  SHFL.BFLY PT, R2, R0, 0x1, 0x1f ;  /* 0x0c201f0000027f89 */ /* 0x000e6200000e0000 */
[C---:B------:R-:W-:Y:S02]  /*7e60*/  FMUL.FTZ R13, R149.reuse, R185 ;  /* 0x000000b9950d7220 */ /* 0x040fe40000410000 */
[----:B------:R-:W-:Y:S01]  /*7e70*/  MUFU.EX2 R175, R25 ;  /* 0x0000001900af7308 */ /* 0x000fe20000000800 */
[C---:B------:R-:W-:Y:S02]  /*7e80*/  FMUL.FTZ R36, R149.reuse, R192 ;  /* 0x000000c095247220 */ /* 0x040fe40000410000 */
[C---:B------:R-:W-:Y:S02]  /*7e90*/  FMUL.FTZ R37, R149.reuse, R193 ;  /* 0x000000c195257220 */ /* 0x040fe40000410000 */
[C---:B------:R-:W-:Y:S02]  /*7ea0*/  FMUL.FTZ R68, R149.reuse, R68 ;  /* 0x0000004495447220 */ /* 0x040fe40000410000 */
[C---:B------:R-:W-:Y:S02]  /*7eb0*/  FMUL.FTZ R69, R149.reuse, R69 ;  /* 0x0000004595457220 */ /* 0x040fe40000410000 */
[C---:B------:R-:W-:Y:S01]  /*7ec0*/  FMUL.FTZ R74, R150.reuse, R74 ;  /* 0x0000004a964a7220 */ /* 0x040fe20000410000 */
[----:B------:R2:W-:Y:S01]  /*7ed0*/  MUFU.EX2 R193, R211 ;  /* 0x000000d300c17308 */ /* 0x0005e20000000800 */
[C---:B------:R-:W-:Y:S02]  /*7ee0*/  FMUL.FTZ R75, R150.reuse, R75 ;  /* 0x0000004b964b7220 */ /* 0x040fe40000410000 */
[C---:B------:R-:W-:Y:S01]  /*7ef0*/  FMUL.FTZ R78, R150.reuse, R78 ;  /* 0x0000004e964e7220 */ /* 0x040fe20000410000 */
[----:B---3--:R-:W-:Y:S01]  /*7f00*/  MOV R212, R161 ;  /* 0x000000a100d47202 */ /* 0x008fe20000000f00 */
[----:B------:R-:W-:Y:S02]  /*7f10*/  FMUL.FTZ R79, R150, R79 ;  /* 0x0000004f964f7220 */ /* 0x000fe40000410000 */
[C---:B------:R-:W-:Y:S02]  /*7f20*/  FMUL.FTZ R80, R149.reuse, R80 ;  /* 0x0000005095507220 */ /* 0x040fe40000410000 */
[C---:B------:R-:W-:Y:S01]  /*7f30*/  FMUL.FTZ R81, R149.reuse, R81 ;  /* 0x0000005195517220 */ /* 0x040fe20000410000 */
[----:B------:R-:W-:Y:S01]  /*7f40*/  MUFU.EX2 R225, R225 ;  /* 0x000000e100e17308 */ /* 0x000fe20000000800 */
[C---:B------:R-:W-:Y:S01]  /*7f50*/  FMUL.FTZ R84, R149.reuse, R84 ;  /* 0x0000005495547220 */ /* 0x040fe20000410000 */
[----:B-1----:R-:W-:Y:S01]  /*7f60*/  FMNMX.FTZ R2, R0, R2, !PT ;  /* 0x0000000200027209 */ /* 0x002fe20007810000 */
[----:B------:R-:W-:Y:S02]  /*7f70*/  FMUL.FTZ R85, R149, R85 ;  /* 0x0000005595557220 */ /* 0x000fe40000410000 */
[----:B------:R-:W-:Y:S02]  /*7f80*/  FMUL.FTZ R90, R150, R90 ;  /* 0x0000005a965a7220 */ /* 0x000fe40000410000 */
[C---:B------:R-:W-:Y:S02]  /*7f90*/  FMUL.FTZ R3, R2.reuse, c[0x0][0x2d0] ;  /* 0x0000b40002037a20 */ /* 0x040fe40000410000 */
[----:B------:R-:W-:Y:S01]  /*7fa0*/  FADD.FTZ R0, -R2, R155 ;  /* 0x0000009b02007221 */ /* 0x000fe20000010100 */
[----:B------:R-:W-:Y:S01]  /*7fb0*/  MUFU.EX2 R220, R220 ;  /* 0x000000dc00dc7308 */ /* 0x000fe20000000800 */
[----:B------:R-:W-:Y:S02]  /*7fc0*/  FFMA.FTZ R10, R10, c[0x0][0x2d0], -R3 ;  /* 0x0000b4000a0a7a23 */ /* 0x000fe40000010803 */
[----:B------:R-:W-:Y:S01]  /*7fd0*/  FFMA.FTZ R155, R34, c[0x0][0x2d0], -R5 ;  /* 0x0000b400229b7a23 */ /* 0x000fe20000010805 */
[----:B--2---:R-:W-:Y:S01]  /*7fe0*/  MOV R211, R56 ;  /* 0x0000003800d37202 */ /* 0x004fe20000000f00 */
[--C-:B------:R-:W-:Y:S02]  /*7ff0*/  FFMA.FTZ R11, R11, c[0x0][0x2d0], -R3.reuse ;  /* 0x0000b4000b0b7a23 */ /* 0x100fe40000010803 */
[--C-:B------:R-:W-:Y:S02]  /*8000*/  FFMA.FTZ R15, R15, c[0x0][0x2d0], -R3.reuse ;  /* 0x0000b4000f0f7a23 */ /* 0x100fe40000010803 */
[----:B------:R-:W-:Y:S01]  /*8010*/  FMUL.FTZ R0, R0, c[0x0][0x2d0] ;  /* 0x0000b40000007a20 */ /* 0x000fe20000410000 */
[----:B------:R-:W1:Y:S01]  /*8020*/  MUFU.EX2 R32, R10 ;  /* 0x0000000a00207308 */ /* 0x000e620000000800 */
[--C-:B------:R-:W-:Y:S02]  /*8030*/  FFMA.FTZ R14, R14, c[0x0][0x2d0], -R3.reuse ;  /* 0x0000b4000e0e7a23 */ /* 0x100fe40000010803 */
[----:B------:R-:W-:Y:S02]  /*8040*/  FMUL.FTZ R5, R148, R177 ;  /* 0x000000b194057220 */ /* 0x000fe40000410000 */
        /* <DEDUP_REMOVED lines=10> */
[C---:B------:R-:W-:Y:S02]  /*80f0*/  FMUL.FTZ R107, R150.reuse, R107 ;  /* 0x0000006b966b7220 */ /* 0x040fe40000410000 */
[----:B------:R-:W-:Y:S01]  /*8100*/  FMUL.FTZ R110, R150, R110 ;  /* 0x0000006e966e7220 */ /* 0x000fe20000410000 */
[----:B-1----:R-:W-:Y:S01]  /*8110*/  MOV R41, R32 ;  /* 0x0000002000297202 */ /* 0x002fe20000000f00 */
[--C-:B------:R-:W-:Y:S01]  /*8120*/  FFMA.FTZ R10, R60, c[0x0][0x2d0], -R4.reuse ;  /* 0x0000b4003c0a7a23 */ /* 0x100fe20000010804 */
[----:B------:R-:W-:Y:S01]  /*8130*/  MOV R60, R232 ;  /* 0x000000e8003c7202 */ /* 0x000fe20000000f00 */
[--C-:B------:R-:W-:Y:S01]  /*8140*/  FFMA.FTZ R232, R61, c[0x0][0x2d0], -R4.reuse ;  /* 0x0000b4003de87a23 */ /* 0x100fe20000010804 */
[----:B------:R-:W-:Y:S01]  /*8150*/  MOV R61, R33 ;  /* 0x00000021003d7202 */ /* 0x000fe20000000f00 */
[----:B------:R-:W-:Y:S01]  /*8160*/  FMUL.FTZ R111, R150, R111 ;  /* 0x0000006f966f7220 */ /* 0x000fe20000410000 */
[----:B------:R-:W1:Y:S01]  /*8170*/  LDSM.16.MT88.4 R32, [R233+0x100] ;  /* 0x00010000e920783b */ /* 0x000e620000004200 */
[----:B------:R-:W3:Y:S01]  /*8180*/  MUFU.EX2 R18, R14 ;  /* 0x0000000e00127308 */ /* 0x000ee20000000800 */
[----:B------:R-:W-:Y:S01]  /*8190*/  FMUL.FTZ R112, R149, R112 ;  /* 0x0000007095707220 */ /* 0x000fe20000410000 */
[----:B--2---:R-:W-:Y:S01]  /*81a0*/  MOV R44, R9 ;  /* 0x00000009002c7202 */ /* 0x004fe20000000f00 */
[----:B------:R-:W-:Y:S01]  /*81b0*/  FFMA.FTZ R9, R57, c[0x0][0x2d0], -R4 ;  /* 0x0000b40039097a23 */ /* 0x000fe20000010804 */
[----:B------:R-:W-:Y:S01]  /*81c0*/  MOV R57, R16 ;  /* 0x0000001000397202 */ /* 0x000fe20000000f00 */
[C---:B------:R-:W-:Y:S01]  /*81d0*/  FMUL.FTZ R16, R148.reuse, R160 ;  /* 0x000000a094107220 */ /* 0x040fe20000410000 */
[----:B------:R-:W-:Y:S01]  /*81e0*/  MOV R160, R21 ;  /* 0x0000001500a07202 */ /* 0x000fe20000000f00 */
[----:B------:R-:W-:Y:S01]  /*81f0*/  FMUL.FTZ R4, R148, R176 ;  /* 0x000000b094047220 */ /* 0x000fe20000410000 */
[----:B------:R-:W-:Y:S02]  /*8200*/  F2FP.PACK_AB R176, R40, R206 ;  /* 0x000000ce28b0723e */ /* 0x000fe400000000ff */
[----:B------:R-:W2:Y:S01]  /*8210*/  MUFU.EX2 R0, R0 ;  /* 0x0000000000007308 */ /* 0x000ea20000000800 */
[----:B------:R-:W-:Y:S01]  /*8220*/  F2FP.PACK_AB R177, R56, R160 ;  /* 0x000000a038b1723e */ /* 0x000fe200000000ff */
[----:B------:R-:W-:Y:S01]  /*8230*/  FMUL.FTZ R21, R148, R173 ;  /* 0x000000ad94157220 */ /* 0x000fe20000410000 */
[----:B------:R-:W-:Y:S01]  /*8240*/  F2FP.PACK_AB R180, R161, R57 ;  /* 0x00000039a1b4723e */ /* 0x000fe200000000ff */
[C---:B------:R-:W-:Y:S01]  /*8250*/  FMUL.FTZ R113, R149.reuse, R113 ;  /* 0x0000007195717220 */ /* 0x040fe20000410000 */
[----:B------:R-:W-:Y:S01]  /*8260*/  MOV R169, R9 ;  /* 0x0000000900a97202 */ /* 0x000fe20000000f00 */
[C---:B------:R-:W-:Y:S01]  /*8270*/  FMUL.FTZ R9, R149.reuse, R181 ;  /* 0x000000b595097220 */ /* 0x040fe20000410000 */
[----:B------:R-:W-:Y:S01]  /*8280*/  F2FP.PACK_AB R181, R44, R41 ;  /* 0x000000292cb5723e */ /* 0x000fe200000000ff */
[C---:B------:R-:W-:Y:S01]  /*8290*/  FMUL.FTZ R116, R149.reuse, R116 ;  /* 0x0000007495747220 */ /* 0x040fe20000410000 */
[----:B------:R-:W-:Y:S01]  /*82a0*/  MOV R173, R10 ;  /* 0x0000000a00ad7202 */ /* 0x000fe20000000f00 */
[C---:B------:R-:W-:Y:S01]  /*82b0*/  FMUL.FTZ R117, R149.reuse, R117 ;  /* 0x0000007595757220 */ /* 0x040fe20000410000 */
[----:B------:R-:W3:Y:S01]  /*82c0*/  LDL.LU R56, [R1+0x1c] ;  /* 0x00001c0001387983 */ /* 0x000ee20000300800 */
[C---:B------:R-:W-:Y:S01]  /*82d0*/  FMUL.FTZ R122, R150.reuse, R122 ;  /* 0x0000007a967a7220 */ /* 0x040fe20000410000 */
[----:B------:R-:W-:Y:S01]  /*82e0*/  MUFU.EX2 R221, R221 ;  /* 0x000000dd00dd7308 */ /* 0x000fe20000000800 */
[----:B---3--:R-:W-:Y:S01]  /*82f0*/  MOV R185, R18 ;  /* 0x0000001200b97202 */ /* 0x008fe20000000f00 */
[C---:B------:R-:W-:Y:S02]  /*8300*/  FMUL.FTZ R123, R150.reuse, R123 ;  /* 0x0000007b967b7220 */ /* 0x040fe40000410000 */
[C---:B------:R-:W-:Y:S02]  /*8310*/  FMUL.FTZ R126, R150.reuse, R126 ;  /* 0x0000007e967e7220 */ /* 0x040fe40000410000 */
[----:B------:R-:W-:Y:S02]  /*8320*/  FMUL.FTZ R127, R150, R127 ;  /* 0x0000007f967f7220 */ /* 0x000fe40000410000 */
[C---:B------:R-:W-:Y:S02]  /*8330*/  FMUL.FTZ R128, R149.reuse, R128 ;  /* 0x0000008095807220 */ /* 0x040fe40000410000 */
[C---:B------:R-:W-:Y:S01]  /*8340*/  FMUL.FTZ R129, R149.reuse, R129 ;  /* 0x0000008195817220 */ /* 0x040fe20000410000 */
[----:B------:R-:W-:Y:S01]  /*8350*/  MUFU.EX2 R192, R155 ;  /* 0x0000009b00c07308 */ /* 0x000fe20000000800 */
[C---:B--2---:R-:W-:Y:S02]  /*8360*/  FMUL.FTZ R10, R0.reuse, R182 ;  /* 0x000000b6000a7220 */ /* 0x044fe40000410000 */
[C---:B------:R-:W-:Y:S01]  /*8370*/  FMUL.FTZ R14, R0.reuse, R186 ;  /* 0x000000ba000e7220 */ /* 0x040fe20000410000 */
[----:B------:R-:W-:Y:S01]  /*8380*/  MOV R186, R168 ;  /* 0x000000a800ba7202 */ /* 0x000fe20000000f00 */
[C---:B------:R-:W-:Y:S01]  /*8390*/  FMUL.FTZ R15, R0.reuse, R187 ;  /* 0x000000bb000f7220 */ /* 0x040fe20000410000 */
[----:B------:R-:W-:Y:S01]  /*83a0*/  MOV R187, R172 ;  /* 0x000000ac00bb7202 */ /* 0x000fe20000000f00 */
        /* <DEDUP_REMOVED lines=28> */
[C---:B------:R-:W-:Y:S02]  /*8570*/  FMUL.FTZ R139, R150.reuse, R139 ;  /* 0x0000008b968b7220 */ /* 0x040fe40000410000 */
[C---:B------:R-:W-:Y:S02]  /*8580*/  FMUL.FTZ R142, R150.reuse, R142 ;  /* 0x0000008e968e7220 */ /* 0x040fe40000410000 */
[----:B------:R-:W-:Y:S02]  /*8590*/  FMUL.FTZ R143, R150, R143 ;  /* 0x0000008f968f7220 */ /* 0x000fe40000410000 */
[C---:B------:R-:W-:Y:S01]  /*85a0*/  FMUL.FTZ R144, R149.reuse, R144 ;  /* 0x0000009095907220 */ /* 0x040fe20000410000 */
[----:B------:R-:W-:Y:S01]  /*85b0*/  MUFU.EX2 R227, R227 ;  /* 0x000000e300e37308 */ /* 0x000fe20000000800 */
[----:B------:R-:W-:Y:S02]  /*85c0*/  FMUL.FTZ R145, R149, R145 ;  /* 0x0000009195917220 */ /* 0x000fe40000410000 */
[C---:B------:R-:W-:Y:S02]  /*85d0*/  FMUL.FTZ R146, R0.reuse, R146 ;  /* 0x0000009200927220 */ /* 0x040fe40000410000 */
[----:B------:R-:W-:Y:S02]  /*85e0*/  FMUL.FTZ R147, R0, R147 ;  /* 0x0000009300937220 */ /* 0x000fe40000410000 */
[--C-:B------:R-:W-:Y:S02]  /*85f0*/  FFMA.FTZ R168, R58, c[0x0][0x2d0], -R3.reuse ;  /* 0x0000b4003aa87a23 */ /* 0x100fe40000010803 */
[--C-:B------:R-:W-:Y:S01]  /*8600*/  FFMA.FTZ R170, R62, c[0x0][0x2d0], -R3.reuse ;  /* 0x0000b4003eaa7a23 */ /* 0x100fe20000010803 */
[----:B------:R-:W-:Y:S01]  /*8610*/  MUFU.EX2 R228, R228 ;  /* 0x000000e400e47308 */ /* 0x000fe20000000800 */
[--C-:B------:R-:W-:Y:S02]  /*8620*/  FFMA.FTZ R26, R26, c[0x0][0x2d0], -R3.reuse ;  /* 0x0000b4001a1a7a23 */ /* 0x100fe40000010803 */
[--C-:B------:R-:W-:Y:S02]  /*8630*/  FFMA.FTZ R27, R27, c[0x0][0x2d0], -R3.reuse ;  /* 0x0000b4001b1b7a23 */ /* 0x100fe40000010803 */
[--C-:B------:R-:W-:Y:S02]  /*8640*/  FFMA.FTZ R30, R30, c[0x0][0x2d0], -R3.reuse ;  /* 0x0000b4001e1e7a23 */ /* 0x100fe40000010803 */
[--C-:B------:R-:W-:Y:S02]  /*8650*/  FFMA.FTZ R31, R31, c[0x0][0x2d0], -R3.reuse ;  /* 0x0000b4001f1f7a23 */ /* 0x100fe40000010803 */
[C---:B--2---:R-:W-:Y:S01]  /*8660*/  FMUL.FTZ R24, R149.reuse, R200 ;  /* 0x000000c895187220 */ /* 0x044fe20000410000 */
[----:B------:R-:W-:Y:S01]  /*8670*/  MOV R200, R61 ;  /* 0x0000003d00c87202 */ /* 0x000fe20000000f00 */
[----:B------:R2:W-:Y:S01]  /*8680*/  MUFU.EX2 R171, R26 ;  /* 0x0000001a00ab7308 */ /* 0x0005e20000000800 */
[----:B------:R-:W-:Y:S01]  /*8690*/  FMUL.FTZ R25, R149, R201 ;  /* 0x000000c995197220 */ /* 0x000fe20000410000 */
[----:B------:R-:W-:Y:S01]  /*86a0*/  MOV R201, R60 ;  /* 0x0000003c00c97202 */ /* 0x000fe20000000f00 */
[----:B------:R-:W-:Y:S07]  /*86b0*/  FFMA.FTZ R155, R46, c[0x0][0x2d0], -R3 ;  /* 0x0000b4002e9b7a23 */ /* 0x000fee0000010803 */
[----:B------:R1:W1:Y:S10]  /*86c0*/  MUFU.EX2 R194, R27 ;  /* 0x0000001b00c27308 */ /* 0x0002740000000800 */
[----:B------:R-:W-:Y:S01]  /*86d0*/  MUFU.EX2 R230, R230 ;  /* 0x000000e600e67308 */ /* 0x000fe20000000800 */
[C---:B--2---:R-:W-:Y:S01]  /*86e0*/  FMUL.FTZ R26, R0.reuse, R202 ;  /* 0x000000ca001a7220 */ /* 0x044fe20000410000 */
[----:B------:R-:W-:Y:S01]  /*86f0*/  MOV R202, R45 ;  /* 0x0000002d00ca7202 */ /* 0x000fe20000000f00 */
[----:B-1----:R-:W-:Y:S01]  /*8700*/  FMUL.FTZ R27, R0, R203 ;  /* 0x000000cb001b7220 */ /* 0x002fe20000410000 */
[----:B------:R-:W-:Y:S02]  /*8710*/  MOV R203, R44 ;  /* 0x0000002c00cb7202 */ /* 0x000fe40000000f00 */
[----:B---3--:R-:W-:Y:S01]  /*8720*/  F2FP.PACK_AB R44, R175, R172 ;  /* 0x000000acaf2c723e */ /* 0x008fe200000000ff */
[----:B------:R-:W-:Y:S01]  /*8730*/  FFMA.FTZ R165, R148, R7, R206 ;  /* 0x0000000794a57223 */ /* 0x000fe200000100ce */
[----:B------:R-:W-:Y:S01]  /*8740*/  MOV R148, R6 ;  /* 0x0000000600947202 */ /* 0x000fe20000000f00 */
[C---:B------:R-:W-:Y:S01]  /*8750*/  FMUL.FTZ R6, R150.reuse, R178 ;  /* 0x000000b296067220 */ /* 0x040fe20000410000 */
[----:B------:R-:W-:Y:S01]  /*8760*/  F2FP.PACK_AB R178, R19, R45 ;  /* 0x0000002d13b2723e */ /* 0x000fe200000000ff */
[----:B------:R-:W-:Y:S01]  /*8770*/  FMUL.FTZ R7, R150, R179 ;  /* 0x000000b396077220 */ /* 0x000fe20000410000 */
[----:B------:R-:W-:Y:S01]  /*8780*/  F2FP.PACK_AB R179, R164, R60 ;  /* 0x0000003ca4b3723e */ /* 0x000fe200000000ff */
[----:B------:R-:W-:Y:S01]  /*8790*/  FMUL.FTZ R19, R150, R163 ;  /* 0x000000a396137220 */ /* 0x000fe20000410000 */
[----:B------:R-:W-:Y:S01]  /*87a0*/  MOV R206, R11 ;  /* 0x0000000b00ce7202 */ /* 0x000fe20000000f00 */
[----:B------:R-:W-:Y:S01]  /*87b0*/  FMUL.FTZ R11, R0, R183 ;  /* 0x000000b7000b7220 */ /* 0x000fe20000410000 */
[----:B------:R-:W-:Y:S02]  /*87c0*/  F2FP.PACK_AB R182, R148, R61 ;  /* 0x0000003d94b6723e */ /* 0x000fe400000000ff */
[----:B------:R-:W-:Y:S01]  /*87d0*/  F2FP.PACK_AB R183, R206, R18 ;  /* 0x00000012ceb7723e */ /* 0x000fe200000000ff */
[-C--:B------:R-:W-:Y:S05]  /*87e0*/  HMMA.16816.F32 R4, R176, R32.reuse, R4 ;  /* 0x00000020b004723c */ /* 0x080fea0000001804 */
[----:B------:R-:W-:Y:S01]  /*87f0*/  FMUL.FTZ R18, R150, R162 ;  /* 0x000000a296127220 */ /* 0x000fe20000410000 */
[----:B------:R-:W-:Y:S02]  /*8800*/  F2FP.PACK_AB R45, R194, R171 ;  /* 0x000000abc22d723e */ /* 0x000fe400000000ff */
[C---:B------:R-:W-:Y:S07]  /*8810*/  HMMA.16816.F32 R8, R180.reuse, R32, R8 ;  /* 0x00000020b408723c */ /* 0x040fee0000001808 */
[C---:B------:R-:W-:Y:S01]  /*8820*/  FMUL.FTZ R32, R149.reuse, R188 ;  /* 0x000000bc95207220 */ /* 0x040fe20000410000 */
[-C--:B------:R-:W-:Y:S01]  /*8830*/  HMMA.16816.F32 R12, R180, R34.reuse, R12 ;  /* 0x00000022b40c723c */ /* 0x080fe2000000180c */
[----:B------:R1:W-:Y:S03]  /*8840*/  MUFU.EX2 R188, R210 ;  /* 0x000000d200bc7308 */ /* 0x0003e60000000800 */
[C---:B------:R-:W-:Y:S04]  /*8850*/  FMUL.FTZ R33, R149.reuse, R189 ;  /* 0x000000bd95217220 */ /* 0x040fe80000410000 */
[C---:B------:R-:W-:Y:S03]  /*8860*/  HMMA.16816.F32 R16, R176.reuse, R34, R16 ;  /* 0x00000022b010723c */ /* 0x040fe60000001810 */
[----:B------:R2:W-:Y:S04]  /*8870*/  MUFU.EX2 R189, R30 ;  /* 0x0000001e00bd7308 */ /* 0x0005e80000000800 */
[C---:B------:R-:W-:Y:S01]  /*8880*/  FMUL.FTZ R34, R0.reuse, R190 ;  /* 0x000000be00227220 */ /* 0x040fe20000410000 */
[-C--:B------:R-:W-:Y:S04]  /*8890*/  HMMA.16816.F32 R20, R176, R64.reuse, R20 ;  /* 0x00000040b014723c */ /* 0x080fe80000001814 */
[----:B------:R-:W-:Y:S01]  /*88a0*/  FMUL.FTZ R35, R0, R191 ;  /* 0x000000bf00237220 */ /* 0x000fe20000410000 */
[----:B------:R-:W3:Y:S01]  /*88b0*/  MUFU.EX2 R190, R208 ;  /* 0x000000d000be7308 */ /* 0x000ee20000000800 */
[----:B-1----:R-:W-:Y:S05]  /*88c0*/  MOV R210, R40 ;  /* 0x0000002800d27202 */ /* 0x002fea0000000f00 */
[C---:B------:R-:W-:Y:S01]  /*88d0*/  HMMA.16816.F32 R32, R180.reuse, R64, R32 ;  /* 0x00000040b420723c */ /* 0x040fe20000001820 */
[----:B------:R-:W4:Y:S03]  /*88e0*/  LDL.LU R40, [R1+0x18] ;  /* 0x0000180001287983 */ /* 0x000f260000300800 */
[----:B------:R-:W-:Y:S01]  /*88f0*/  FADD.FTZ R165, R210, R165 ;  /* 0x000000a5d2a57221 */ /* 0x000fe20000010000 */
[----:B------:R1:W1:Y:S02]  /*8900*/  MUFU.EX2 R191, R154 ;  /* 0x0000009a00bf7308 */ /* 0x0002640000000800 */
[C---:B------:R-:W-:Y:S01]  /*8910*/  FMUL.FTZ R64, R149.reuse, R196 ;  /* 0x000000c495407220 */ /* 0x040fe20000410000 */
[-C--:B------:R-:W-:Y:S04]  /*8920*/  HMMA.16816.F32 R36, R180, R66.reuse, R36 ;  /* 0x00000042b424723c */ /* 0x080fe80000001824 */
[----:B--2---:R-:W-:Y:S02]  /*8930*/  FMUL.FTZ R30, R150, R166 ;  /* 0x000000a6961e7220 */ /* 0x004fe40000410000 */
[----:B------:R-:W-:Y:S01]  /*8940*/  FMUL.FTZ R65, R149, R197 ;  /* 0x000000c595417220 */ /* 0x000fe20000410000 */
[----:B------:R2:W2:Y:S01]  /*8950*/  MUFU.EX2 R196, R31 ;  /* 0x0000001f00c47308 */ /* 0x0004a20000000800 */
[C---:B------:R-:W-:Y:S04]  /*8960*/  HMMA.16816.F32 R48, R176.reuse, R66, R48 ;  /* 0x00000042b030723c */ /* 0x040fe80000001830 */
[----:B---3--:R-:W-:Y:S02]  /*8970*/  F2FP.PACK_AB R46, R195, R190 ;  /* 0x000000bec32e723e */ /* 0x008fe400000000ff */
[----:B------:R-:W-:Y:S01]  /*8980*/  MOV R197, R185 ;  /* 0x000000b900c57202 */ /* 0x000fe20000000f00 */
[C---:B------:R-:W-:Y:S01]  /*8990*/  FMUL.FTZ R66, R0.reuse, R198 ;  /* 0x000000c600427220 */ /* 0x040fe20000410000 */
[-C--:B------:R-:W-:Y:S01]  /*89a0*/  HMMA.16816.F32 R52, R176, R156.reuse, R52 ;  /* 0x0000009cb034723c */ /* 0x080fe20000001834 */
[----:B------:R-:W-:Y:S03]  /*89b0*/  MUFU.EX2 R208, R170 ;  /* 0x000000aa00d07308 */ /* 0x000fe60000000800 */
[----:B------:R-:W-:Y:S01]  /*89c0*/  FMUL.FTZ R67, R0, R199 ;  /* 0x000000c700437220 */ /* 0x000fe20000410000 */
[----:B------:R-:W-:Y:S01]  /*89d0*/  MOV R185, R169 ;  /* 0x000000a900b97202 */ /* 0x000fe20000000f00 */
[--C-:B------:R-:W-:Y:S01]  /*89e0*/  FFMA.FTZ R169, R59, c[0x0][0x2d0], -R3.reuse ;  /* 0x0000b4003ba97a23 */ /* 0x100fe20000010803 */
[----:B------:R-:W-:Y:S01]  /*89f0*/  MOV R199, R164 ;  /* 0x000000a400c77202 */ /* 0x000fe20000000f00 */
[--C-:B-1----:R-:W-:Y:S01]  /*8a00*/  FFMA.FTZ R154, R43, c[0x0][0x2d0], -R3.reuse ;  /* 0x0000b4002b9a7a23 */ /* 0x102fe20000010803 */
[----:B------:R-:W-:Y:S02]  /*8a10*/  MOV R164, R173 ;  /* 0x000000ad00a47202 */ /* 0x000fe40000000f00 */
[C---:B------:R-:W-:Y:S01]  /*8a20*/  HMMA.16816.F32 R64, R180.reuse, R156, R64 ;  /* 0x0000009cb440723c */ /* 0x040fe20000001840 */
[----:B------:R1:W3:Y:S03]  /*8a30*/  MUFU.EX2 R173, R213 ;  /* 0x000000d500ad7308 */ /* 0x0002e60000000800 */
[----:B--2---:R-:W-:Y:S01]  /*8a40*/  FMUL.FTZ R31, R150, R167 ;  /* 0x000000a7961f7220 */ /* 0x004fe20000410000 */
[----:B------:R-:W-:Y:S02]  /*8a50*/  F2FP.PACK_AB R43, R191, R192 ;  /* 0x000000c0bf2b723e */ /* 0x000fe400000000ff */
[----:B------:R-:W-:Y:S01]  /*8a60*/  MOV R198, R184 ;  /* 0x000000b800c67202 */ /* 0x000fe20000000f00 */
[-C--:B------:R-:W-:Y:S04]  /*8a70*/  HMMA.16816.F32 R68, R180, R158.reuse, R68 ;  /* 0x0000009eb444723c */ /* 0x080fe80000001844 */
[----:B------:R-:W-:Y:S01]  /*8a80*/  MOV R184, R164 ;  /* 0x000000a400b87202 */ /* 0x000fe20000000f00 */
[--C-:B------:R-:W-:Y:S01]  /*8a90*/  FFMA.FTZ R164, R47, c[0x0][0x2d0], -R3.reuse ;  /* 0x0000b4002fa47a23 */ /* 0x100fe20000010803 */
[----:B------:R-:W-:Y:S02]  /*8aa0*/  F2FP.PACK_AB R47, R196, R189 ;  /* 0x000000bdc42f723e */ /* 0x000fe400000000ff */
[C---:B------:R-:W-:Y:S01]  /*8ab0*/  HMMA.16816.F32 R72, R176.reuse, R158, R72 ;  /* 0x0000009eb048723c */ /* 0x040fe20000001848 */
[----:B------:R-:W2:Y:S03]  /*8ac0*/  LDSM.16.MT88.4 R156, [R235+0x100] ;  /* 0x00010000eb9c783b */ /* 0x000ea60000004200 */
[----:B------:R-:W-:Y:S02]  /*8ad0*/  MOV R210, R197 ;  /* 0x000000c500d27202 */ /* 0x000fe40000000f00 */
[----:B------:R-:W-:Y:S01]  /*8ae0*/  MUFU.EX2 R197, R219 ;  /* 0x000000db00c57308 */ /* 0x000fe20000000800 */
[----:B-1----:R-:W-:Y:S01]  /*8af0*/  MOV R213, R148 ;  /* 0x0000009400d57202 */ /* 0x002fe20000000f00 */
[--C-:B------:R-:W-:Y:S01]  /*8b00*/  FFMA.FTZ R148, R42, c[0x0][0x2d0], -R3.reuse ;  /* 0x0000b4002a947a23 */ /* 0x100fe20000010803 */
[----:B------:R-:W-:Y:S03]  /*8b10*/  F2FP.PACK_AB R42, R188, R193 ;  /* 0x000000c1bc2a723e */ /* 0x000fe600000000ff */
[----:B------:R-:W-:Y:S02]  /*8b20*/  FFMA.FTZ R3, R63, c[0x0][0x2d0], -R3 ;  /* 0x0000b4003f037a23 */ /* 0x000fe40000010803 */
[----:B------:R-:W-:Y:S02]  /*8b30*/  LDSM.16.MT88.4 R60, [R236+0x900] ;  /* 0x00090000ec3c783b */ /* 0x000fe40000004200 */
[----:B------:R-:W-:Y:S10]  /*8b40*/  MUFU.EX2 R219, R155 ;  /* 0x0000009b00db7308 */ /* 0x000ff40000000800 */
[----:B------:R-:W1:Y:S01]  /*8b50*/  MUFU.EX2 R155, R3 ;  /* 0x00000003009b7308 */ /* 0x000e620000000800 */
[-C--:B--2---:R-:W-:Y:S03]  /*8b60*/  HMMA.16816.F32 R76, R176, R156.reuse, R76 ;  /* 0x0000009cb04c723c */ /* 0x084fe6000000184c */
[----:B------:R-:W-:Y:S02]  /*8b70*/  FFMA.FTZ R149, R149, R56, R57 ;  /* 0x0000003895957223 */ /* 0x000fe40000010039 */
[----:B------:R-:W-:Y:S02]  /*8b80*/  LDSM.16.MT88.4 R56, [R234+0x900] ;  /* 0x00090000ea38783b */ /* 0x000fe40000004200 */
[----:B------:R-:W-:Y:S01]  /*8b90*/  FADD.FTZ R149, R212, R149 ;  /* 0x00000095d4957221 */ /* 0x000fe20000010000 */
[C---:B------:R-:W-:Y:S04]  /*8ba0*/  HMMA.16816.F32 R80, R180.reuse, R156, R80 ;  /* 0x0000009cb450723c */ /* 0x040fe80000001850 */
[----:B------:R-:W-:Y:S02]  /*8bb0*/  MOV R212, R199 ;  /* 0x000000c700d47202 */ /* 0x000fe40000000f00 */
[----:B------:R-:W-:Y:S02]  /*8bc0*/  MUFU.EX2 R199, R218 ;  /* 0x000000da00c77308 */ /* 0x000fe40000000800 */
[-C--:B------:R-:W-:Y:S08]  /*8bd0*/  HMMA.16816.F32 R84, R180, R158.reuse, R84 ;  /* 0x0000009eb454723c */ /* 0x080ff00000001854 */
[C---:B------:R-:W-:Y:S01]  /*8be0*/  HMMA.16816.F32 R88, R176.reuse, R158, R88 ;  /* 0x0000009eb058723c */ /* 0x040fe20000001858 */
[----:B------:R-:W2:Y:S01]  /*8bf0*/  LDSM.16.MT88.4 R156, [R233+0x2100] ;  /* 0x00210000e99c783b */ /* 0x000ea20000004200 */
[----:B------:R-:W-:Y:S06]  /*8c00*/  MUFU.EX2 R218, R164 ;  /* 0x000000a400da7308 */ /* 0x000fec0000000800 */
[-C--:B--2---:R-:W-:Y:S08]  /*8c10*/  HMMA.16816.F32 R92, R176, R156.reuse, R92 ;  /* 0x0000009cb05c723c */ /* 0x084ff0000000185c */
[C---:B------:R-:W-:Y:S08]  /*8c20*/  HMMA.16816.F32 R96, R180.reuse, R156, R96 ;  /* 0x0000009cb460723c */ /* 0x040ff00000001860 */
[-C--:B------:R-:W-:Y:S08]  /*8c30*/  HMMA.16816.F32 R100, R180, R158.reuse, R100 ;  /* 0x0000009eb464723c */ /* 0x080ff00000001864 */
[C---:B------:R-:W-:Y:S01]  /*8c40*/  HMMA.16816.F32 R104, R176.reuse, R158, R104 ;  /* 0x0000009eb068723c */ /* 0x040fe20000001868 */
[----:B------:R-:W2:Y:S07]  /*8c50*/  LDSM.16.MT88.4 R156, [R234+0x2100] ;  /* 0x00210000ea9c783b */ /* 0x000eae0000004200 */
[-C--:B--2---:R-:W-:Y:S08]  /*8c60*/  HMMA.16816.F32 R108, R176, R156.reuse, R108 ;  /* 0x0000009cb06c723c */ /* 0x084ff0000000186c */
[C---:B------:R-:W-:Y:S08]  /*8c70*/  HMMA.16816.F32 R112, R180.reuse, R156, R112 ;  /* 0x0000009cb470723c */ /* 0x040ff00000001870 */
[-C--:B------:R-:W-:Y:S08]  /*8c80*/  HMMA.16816.F32 R116, R180, R158.reuse, R116 ;  /* 0x0000009eb474723c */ /* 0x080ff00000001874 */
[C---:B------:R-:W-:Y:S01]  /*8c90*/  HMMA.16816.F32 R120, R176.reuse, R158, R120 ;  /* 0x0000009eb078723c */ /* 0x040fe20000001878 */
[----:B------:R-:W2:Y:S07]  /*8ca0*/  LDSM.16.MT88.4 R156, [R236+0x2100] ;  /* 0x00210000ec9c783b */ /* 0x000eae0000004200 */
[-C--:B--2---:R-:W-:Y:S08]  /*8cb0*/  HMMA.16816.F32 R124, R176, R156.reuse, R124 ;  /* 0x0000009cb07c723c */ /* 0x084ff0000000187c */
[C---:B------:R-:W-:Y:S04]  /*8cc0*/  HMMA.16816.F32 R128, R180.reuse, R156, R128 ;  /* 0x0000009cb480723c */ /* 0x040fe80000001880 */
[----:B----4-:R-:W-:Y:S01]  /*8cd0*/  FFMA.FTZ R0, R0, R40, R41 ;  /* 0x0000002800007223 */ /* 0x010fe20000010029 */
[----:B------:R-:W-:Y:S03]  /*8ce0*/  F2FP.PACK_AB R41, R205, R207 ;  /* 0x000000cfcd29723e */ /* 0x000fe600000000ff */
[-C--:B------:R-:W-:Y:S04]  /*8cf0*/  HMMA.16816.F32 R132, R180, R158.reuse, R132 ;  /* 0x0000009eb484723c */ /* 0x080fe80000001884 */
[----:B---3--:R-:W-:Y:S01]  /*8d00*/  F2FP.PACK_AB R40, R174, R173 ;  /* 0x000000adae28723e */ /* 0x008fe200000000ff */
[----:B------:R-:W-:Y:S01]  /*8d10*/  FADD.FTZ R0, R203, R0 ;  /* 0x00000000cb007221 */ /* 0x000fe20000010000 */
[----:B-1----:R-:W-:Y:S02]  /*8d20*/  F2FP.PACK_AB R203, R155, R208 ;  /* 0x000000d09bcb723e */ /* 0x002fe400000000ff */
[C---:B------:R-:W-:Y:S01]  /*8d30*/  HMMA.16816.F32 R136, R176.reuse, R158, R136 ;  /* 0x0000009eb088723c */ /* 0x040fe20000001888 */
[----:B------:R-:W1:Y:S03]  /*8d40*/  LDSM.16.MT88.4 R156, [R235+0x2100] ;  /* 0x00210000eb9c783b */ /* 0x000e660000004200 */
[----:B------:R-:W-:Y:S02]  /*8d50*/  FADD.FTZ R0, R210, R0 ;  /* 0x00000000d2007221 */ /* 0x000fe40000010000 */
[----:B------:R-:W-:Y:S02]  /*8d60*/  MUFU.EX2 R210, R184 ;  /* 0x000000b800d27308 */ /* 0x000fe40000000800 */
[-C--:B-1----:R-:W-:Y:S08]  /*8d70*/  HMMA.16816.F32 R140, R176, R156.reuse, R140 ;  /* 0x0000009cb08c723c */ /* 0x082ff0000000188c */
[C---:B------:R-:W-:Y:S01]  /*8d80*/  HMMA.16816.F32 R144, R180.reuse, R156, R144 ;  /* 0x0000009cb490723c */ /* 0x040fe20000001890 */
[----:B------:R-:W2:Y:S04]  /*8d90*/  LDL.LU R157, [R1+0x20] ;  /* 0x00002000019d7983 */ /* 0x000ea80000300800 */
[----:B------:R1:W5:Y:S02]  /*8da0*/  LDL.LU R232, [R1+0x48] ;  /* 0x0000480001e87983 */ /* 0x0003640000300800 */
[----:B------:R-:W-:Y:S01]  /*8db0*/  MOV R156, R160 ;  /* 0x000000a0009c7202 */ /* 0x000fe20000000f00 */
[-C--:B------:R-:W-:Y:S01]  /*8dc0*/  HMMA.16816.F32 R24, R180, R158.reuse, R24 ;  /* 0x0000009eb418723c */ /* 0x080fe20000001818 */
[----:B------:R-:W3:Y:S01]  /*8dd0*/  LDSM.16.MT88.4 R160, [R233+0x900] ;  /* 0x00090000e9a0783b */ /* 0x000ee20000004200 */
[----:B------:R-:W-:Y:S06]  /*8de0*/  MUFU.EX2 R180, R223 ;  /* 0x000000df00b47308 */ /* 0x000fec0000000800 */
[----:B------:R-:W-:Y:S04]  /*8df0*/  HMMA.16816.F32 R28, R176, R158, R28 ;  /* 0x0000009eb01c723c */ /* 0x000fe8000000181c */
[----:B------:R-:W-:Y:S10]  /*8e00*/  MUFU.EX2 R176, R222 ;  /* 0x000000de00b07308 */ /* 0x000ff40000000800 */
[----:B------:R-:W4:Y:S10]  /*8e10*/  MUFU.EX2 R179, R217 ;  /* 0x000000d900b37308 */ /* 0x000f340000000800 */
[----:B------:R-:W-:Y:S01]  /*8e20*/  MUFU.EX2 R217, R204 ;  /* 0x000000cc00d97308 */ /* 0x000fe20000000800 */
[-C--:B---3--:R-:W-:Y:S09]  /*8e30*/  HMMA.16816.F32 R4, R40, R160.reuse, R4 ;  /* 0x000000a02804723c */ /* 0x088ff20000001804 */
[----:B------:R-:W3:Y:S03]  /*8e40*/  MUFU.EX2 R177, R216 ;  /* 0x000000d800b17308 */ /* 0x000ee60000000800 */
[----:B----4-:R-:W-:Y:S01]  /*8e50*/  MOV R170, R179 ;  /* 0x000000b300aa7202 */ /* 0x010fe20000000f00 */
[C---:B------:R-:W-:Y:S06]  /*8e60*/  HMMA.16816.F32 R8, R44.reuse, R160, R8 ;  /* 0x000000a02c08723c */ /* 0x040fec0000001808 */
[----:B------:R-:W-:Y:S02]  /*8e70*/  MUFU.EX2 R178, R214 ;  /* 0x000000d600b27308 */ /* 0x000fe40000000800 */
[-C--:B------:R-:W-:Y:S08]  /*8e80*/  HMMA.16816.F32 R12, R44, R162.reuse, R12 ;  /* 0x000000a22c0c723c */ /* 0x080ff0000000180c */
[----:B------:R-:W-:Y:S01]  /*8e90*/  MUFU.EX2 R223, R148 ;  /* 0x0000009400df7308 */ /* 0x000fe20000000800 */
[C---:B------:R-:W-:Y:S01]  /*8ea0*/  HMMA.16816.F32 R16, R40.reuse, R162, R16 ;  /* 0x000000a22810723c */ /* 0x040fe20000001810 */
[----:B------:R-:W-:Y:S08]  /*8eb0*/  LDSM.16.MT88.4 R160, [R233+0x3100] ;  /* 0x00310000e9a0783b */ /* 0x000ff00000004200 */
[----:B------:R-:W-:Y:S01]  /*8ec0*/  MUFU.EX2 R222, R154 ;  /* 0x0000009a00de7308 */ /* 0x000fe20000000800 */
[-C--:B------:R-:W-:Y:S08]  /*8ed0*/  HMMA.16816.F32 R20, R40, R56.reuse, R20 ;  /* 0x000000382814723c */ /* 0x080ff00000001814 */
[C---:B------:R-:W-:Y:S01]  /*8ee0*/  HMMA.16816.F32 R32, R44.reuse, R56, R32 ;  /* 0x000000382c20723c */ /* 0x040fe20000001820 */
[----:B------:R3:W-:Y:S07]  /*8ef0*/  MUFU.EX2 R216, R231 ;  /* 0x000000e700d87308 */ /* 0x0007ee0000000800 */
[-C--:B------:R-:W-:Y:S03]  /*8f00*/  HMMA.16816.F32 R36, R44, R58.reuse, R36 ;  /* 0x0000003a2c24723c */ /* 0x080fe60000001824 */
[----:B------:R-:W-:Y:S05]  /*8f10*/  MUFU.EX2 R214, R186 ;  /* 0x000000ba00d67308 */ /* 0x000fea0000000800 */
[C---:B------:R-:W-:Y:S01]  /*8f20*/  HMMA.16816.F32 R48, R40.reuse, R58, R48 ;  /* 0x0000003a2830723c */ /* 0x040fe20000001830 */
[----:B------:R-:W-:Y:S07]  /*8f30*/  LDSM.16.MT88.4 R56, [R233+0x2900] ;  /* 0x00290000e938783b */ /* 0x000fee0000004200 */
[-C--:B------:R-:W-:Y:S04]  /*8f40*/  HMMA.16816.F32 R52, R40, R60.reuse, R52 ;  /* 0x0000003c2834723c */ /* 0x080fe80000001834 */
[----:B---3--:R-:W-:Y:S04]  /*8f50*/  MOV R231, R177 ;  /* 0x000000b100e77202 */ /* 0x008fe80000000f00 */
[C---:B------:R-:W-:Y:S08]  /*8f60*/  HMMA.16816.F32 R64, R44.reuse, R60, R64 ;  /* 0x0000003c2c40723c */ /* 0x040ff00000001840 */
[-C--:B------:R-:W-:Y:S08]  /*8f70*/  HMMA.16816.F32 R68, R44, R62.reuse, R68 ;  /* 0x0000003e2c44723c */ /* 0x080ff00000001844 */
[C---:B------:R-:W-:Y:S01]  /*8f80*/  HMMA.16816.F32 R72, R40.reuse, R62, R72 ;  /* 0x0000003e2848723c */ /* 0x040fe20000001848 */
[----:B------:R-:W-:Y:S03]  /*8f90*/  LDSM.16.MT88.4 R60, [R234+0x2900] ;  /* 0x00290000ea3c783b */ /* 0x000fe60000004200 */
[----:B--2---:R-:W-:Y:S05]  /*8fa0*/  FFMA.FTZ R150, R150, R157, R156 ;  /* 0x0000009d96967223 */ /* 0x004fea000001009c */
[----:B------:R-:W2:Y:S03]  /*8fb0*/  LDSM.16.MT88.4 R156, [R235+0x900] ;  /* 0x00090000eb9c783b */ /* 0x000ea60000004200 */
[----:B------:R-:W-:Y:S01]  /*8fc0*/  FADD.FTZ R150, R211, R150 ;  /* 0x00000096d3967221 */ /* 0x000fe20000010000 */
[----:B------:R-:W-:Y:S02]  /*8fd0*/  MOV R211, R198 ;  /* 0x000000c600d37202 */ /* 0x000fe40000000f00 */
[----:B------:R-:W3:Y:S10]  /*8fe0*/  MUFU.EX2 R198, R224 ;  /* 0x000000e000c67308 */ /* 0x000ef40000000800 */
[----:B------:R-:W4:Y:S10]  /*8ff0*/  MUFU.EX2 R224, R215 ;  /* 0x000000d700e07308 */ /* 0x000f340000000800 */
[----:B------:R-:W-:Y:S01]  /*9000*/  MUFU.EX2 R215, R187 ;  /* 0x000000bb00d77308 */ /* 0x000fe20000000800 */
[-C--:B--2---:R-:W-:Y:S08]  /*9010*/  HMMA.16816.F32 R76, R40, R156.reuse, R76 ;  /* 0x0000009c284c723c */ /* 0x084ff0000000184c */
[C---:B------:R-:W-:Y:S08]  /*9020*/  HMMA.16816.F32 R80, R44.reuse, R156, R80 ;  /* 0x0000009c2c50723c */ /* 0x040ff00000001850 */
[-C--:B------:R-:W-:Y:S08]  /*9030*/  HMMA.16816.F32 R84, R44, R158.reuse, R84 ;  /* 0x0000009e2c54723c */ /* 0x080ff00000001854 */
[C---:B------:R-:W-:Y:S01]  /*9040*/  HMMA.16816.F32 R88, R40.reuse, R158, R88 ;  /* 0x0000009e2858723c */ /* 0x040fe20000001858 */
[----:B------:R-:W2:Y:S07]  /*9050*/  LDSM.16.MT88.4 R156, [R236+0x2900] ;  /* 0x00290000ec9c783b */ /* 0x000eae0000004200 */
[-C--:B------:R-:W-:Y:S08]  /*9060*/  HMMA.16816.F32 R92, R40, R56.reuse, R92 ;  /* 0x00000038285c723c */ /* 0x080ff0000000185c */
[C---:B------:R-:W-:Y:S08]  /*9070*/  HMMA.16816.F32 R96, R44.reuse, R56, R96 ;  /* 0x000000382c60723c */ /* 0x040ff00000001860 */
[-C--:B------:R-:W-:Y:S08]  /*9080*/  HMMA.16816.F32 R100, R44, R58.reuse, R100 ;  /* 0x0000003a2c64723c */ /* 0x080ff00000001864 */
[C---:B------:R-:W-:Y:S01]  /*9090*/  HMMA.16816.F32 R104, R40.reuse, R58, R104 ;  /* 0x0000003a2868723c */ /* 0x040fe20000001868 */
[----:B------:R-:W1:Y:S07]  /*90a0*/  LDSM.16.MT88.4 R56, [R235+0x2900] ;  /* 0x00290000eb38783b */ /* 0x000e6e0000004200 */
[-C--:B------:R-:W-:Y:S08]  /*90b0*/  HMMA.16816.F32 R108, R40, R60.reuse, R108 ;  /* 0x0000003c286c723c */ /* 0x080ff0000000186c */
[C---:B------:R-:W-:Y:S08]  /*90c0*/  HMMA.16816.F32 R112, R44.reuse, R60, R112 ;  /* 0x0000003c2c70723c */ /* 0x040ff00000001870 */
[-C--:B------:R-:W-:Y:S08]  /*90d0*/  HMMA.16816.F32 R116, R44, R62.reuse, R116 ;  /* 0x0000003e2c74723c */ /* 0x080ff00000001874 */
[C---:B------:R-:W-:Y:S01]  /*90e0*/  HMMA.16816.F32 R120, R40.reuse, R62, R120 ;  /* 0x0000003e2878723c */ /* 0x040fe20000001878 */
[----:B------:R-:W3:Y:S07]  /*90f0*/  LDSM.16.MT88.4 R60, [R233+0x1100] ;  /* 0x00110000e93c783b */ /* 0x000eee0000004200 */
[-C--:B--2---:R-:W-:Y:S08]  /*9100*/  HMMA.16816.F32 R124, R40, R156.reuse, R124 ;  /* 0x0000009c287c723c */ /* 0x084ff0000000187c */
[C---:B------:R-:W-:Y:S08]  /*9110*/  HMMA.16816.F32 R128, R44.reuse, R156, R128 ;  /* 0x0000009c2c80723c */ /* 0x040ff00000001880 */
[-C--:B------:R-:W-:Y:S08]  /*9120*/  HMMA.16816.F32 R132, R44, R158.reuse, R132 ;  /* 0x0000009e2c84723c */ /* 0x080ff00000001884 */
[C---:B------:R-:W-:Y:S01]  /*9130*/  HMMA.16816.F32 R136, R40.reuse, R158, R136 ;  /* 0x0000009e2888723c */ /* 0x040fe20000001888 */
[----:B------:R-:W2:Y:S07]  /*9140*/  LDSM.16.MT88.4 R156, [R234+0x1100] ;  /* 0x00110000ea9c783b */ /* 0x000eae0000004200 */
[-C--:B-1----:R-:W-:Y:S08]  /*9150*/  HMMA.16816.F32 R140, R40, R56.reuse, R140 ;  /* 0x00000038288c723c */ /* 0x082ff0000000188c */
[C---:B------:R-:W-:Y:S08]  /*9160*/  HMMA.16816.F32 R144, R44.reuse, R56, R144 ;  /* 0x000000382c90723c */ /* 0x040ff00000001890 */
[-C--:B------:R-:W-:Y:S07]  /*9170*/  HMMA.16816.F32 R24, R44, R58.reuse, R24 ;  /* 0x0000003a2c18723c */ /* 0x080fee0000001818 */
[----:B------:R-:W-:Y:S01]  /*9180*/  FADD.FTZ R44, R202, R165 ;  /* 0x000000a5ca2c7221 */ /* 0x000fe20000010000 */
[----:B------:R-:W-:Y:S01]  /*9190*/  HMMA.16816.F32 R28, R40, R58, R28 ;  /* 0x0000003a281c723c */ /* 0x000fe2000000181c */
[----:B------:R-:W1:Y:S03]  /*91a0*/  LDSM.16.MT88.4 R56, [R236+0x1100] ;  /* 0x00110000ec38783b */ /* 0x000e660000004200 */
[----:B------:R-:W-:Y:S01]  /*91b0*/  FADD.FTZ R46, R201, R150 ;  /* 0x00000096c92e7221 */ /* 0x000fe20000010000 */
[----:B------:R-:W-:Y:S01]  /*91c0*/  F2FP.PACK_AB R47, R218, R219 ;  /* 0x000000dbda2f723e */ /* 0x000fe200000000ff */
[----:B------:R-:W-:Y:S01]  /*91d0*/  FADD.FTZ R45, R200, R149 ;  /* 0x00000095c82d7221 */ /* 0x000fe20000010000 */
[----:B---3--:R-:W-:Y:S01]  /*91e0*/  F2FP.PACK_AB R40, R198, R225 ;  /* 0x000000e1c628723e */ /* 0x008fe200000000ff */
[----:B------:R-:W-:Y:S01]  /*91f0*/  FADD.FTZ R150, R211, R44 ;  /* 0x0000002cd3967221 */ /* 0x000fe20000010000 */
[----:B------:R-:W-:Y:S01]  /*9200*/  F2FP.PACK_AB R41, R199, R197 ;  /* 0x000000c5c729723e */ /* 0x000fe200000000ff */
[----:B------:R-:W-:Y:S01]  /*9210*/  LDSM.16.MT88.4 R164, [R234+0x3100] ;  /* 0x00310000eaa4783b */ /* 0x000fe20000004200 */
[----:B------:R3:W-:Y:S01]  /*9220*/  MUFU.EX2 R211, R169 ;  /* 0x000000a900d37308 */ /* 0x0007e20000000800 */
[----:B------:R-:W-:Y:S01]  /*9230*/  F2FP.PACK_AB R42, R176, R180 ;  /* 0x000000b4b02a723e */ /* 0x000fe200000000ff */
[----:B------:R-:W-:Y:S01]  /*9240*/  FADD.FTZ R149, R212, R46 ;  /* 0x0000002ed4957221 */ /* 0x000fe20000010000 */
[----:B------:R-:W-:Y:S01]  /*9250*/  F2FP.PACK_AB R43, R177, R179 ;  /* 0x000000b3b12b723e */ /* 0x000fe200000000ff */
[----:B------:R-:W-:Y:S01]  /*9260*/  FADD.FTZ R148, R213, R45 ;  /* 0x0000002dd5947221 */ /* 0x000fe20000010000 */
[----:B----4-:R-:W-:Y:S01]  /*9270*/  F2FP.PACK_AB R44, R178, R224 ;  /* 0x000000e0b22c723e */ /* 0x010fe200000000ff */
[----:B------:R-:W-:Y:S01]  /*9280*/  FADD.FTZ R3, R173, R150 ;  /* 0x00000096ad037221 */ /* 0x000fe20000010000 */
[----:B------:R-:W-:Y:S02]  /*9290*/  F2FP.PACK_AB R45, R222, R223 ;  /* 0x000000dfde2d723e */ /* 0x000fe400000000ff */
[----:B------:R-:W-:Y:S01]  /*92a0*/  F2FP.PACK_AB R46, R221, R220 ;  /* 0x000000dcdd2e723e */ /* 0x000fe200000000ff */
[-C--:B------:R-:W-:Y:S01]  /*92b0*/  HMMA.16816.F32 R4, R40, R60.reuse, R4 ;  /* 0x0000003c2804723c */ /* 0x080fe20000001804 */
[----:B------:R4:W1:Y:S02]  /*92c0*/  MUFU.EX2 R212, R168 ;  /* 0x000000a800d47308 */ /* 0x0008640000000800 */
[----:B------:R-:W-:Y:S01]  /*92d0*/  MOV R173, R176 ;  /* 0x000000b000ad7202 */ /* 0x000fe20000000f00 */
[----:B------:R-:W-:Y:S01]  /*92e0*/  FADD.FTZ R150, R174, R3 ;  /* 0x00000003ae967221 */ /* 0x000fe20000010000 */
[----:B------:R-:W-:Y:S02]  /*92f0*/  F2FP.PACK_AB R202, R209, R210 ;  /* 0x000000d2d1ca723e */ /* 0x000fe400000000ff */
[----:B------:R-:W-:Y:S01]  /*9300*/  MOV R3, R194 ;  /* 0x000000c200037202 */ /* 0x000fe20000000f00 */
[C---:B------:R-:W-:Y:S03]  /*9310*/  HMMA.16816.F32 R8, R44.reuse, R60, R8 ;  /* 0x0000003c2c08723c */ /* 0x040fe60000001808 */
[----:B------:R-:W2:Y:S01]  /*9320*/  MUFU.EX2 R213, R185 ;  /* 0x000000b900d57308 */ /* 0x000ea20000000800 */
[----:B---3--:R-:W-:Y:S04]  /*9330*/  MOV R169, R180 ;  /* 0x000000b400a97202 */ /* 0x008fe80000000f00 */
[-C--:B------:R-:W-:Y:S08]  /*9340*/  HMMA.16816.F32 R12, R44, R62.reuse, R12 ;  /* 0x0000003e2c0c723c */ /* 0x080ff0000000180c */
[C---:B------:R-:W-:Y:S01]  /*9350*/  HMMA.16816.F32 R16, R40.reuse, R62, R16 ;  /* 0x0000003e2810723c */ /* 0x040fe20000001810 */
[----:B------:R-:W3:Y:S03]  /*9360*/  LDSM.16.MT88.4 R60, [R235+0x1100] ;  /* 0x00110000eb3c783b */ /* 0x000ee60000004200 */
[----:B----4-:R-:W-:Y:S02]  /*9370*/  MOV R168, R178 ;  /* 0x000000b200a87202 */ /* 0x010fe40000000f00 */
[----:B-1----:R-:W-:Y:S02]  /*9380*/  F2FP.PACK_AB R201, R211, R212 ;  /* 0x000000d4d3c9723e */ /* 0x002fe400000000ff */
[-C--:B--2---:R-:W-:Y:S04]  /*9390*/  HMMA.16816.F32 R20, R40, R156.reuse, R20 ;  /* 0x0000009c2814723c */ /* 0x084fe80000001814 */
[----:B------:R-:W-:Y:S04]  /*93a0*/  F2FP.PACK_AB R200, R213, R214 ;  /* 0x000000d6d5c8723e */ /* 0x000fe800000000ff */
        /* <DEDUP_REMOVED lines=8> */
[----:B------:R-:W2:Y:S07]  /*9430*/  LDSM.16.MT88.4 R56, [R235+0x3100] ;  /* 0x00310000eb38783b */ /* 0x000eae0000004200 */
[-C--:B---3--:R-:W-:Y:S08]  /*9440*/  HMMA.16816.F32 R76, R40, R60.reuse, R76 ;  /* 0x0000003c284c723c */ /* 0x088ff0000000184c */
[C---:B------:R-:W-:Y:S08]  /*9450*/  HMMA.16816.F32 R80, R44.reuse, R60, R80 ;  /* 0x0000003c2c50723c */ /* 0x040ff00000001850 */
[-C--:B------:R-:W-:Y:S08]  /*9460*/  HMMA.16816.F32 R84, R44, R62.reuse, R84 ;  /* 0x0000003e2c54723c */ /* 0x080ff00000001854 */
[C---:B------:R-:W-:Y:S01]  /*9470*/  HMMA.16816.F32 R88, R40.reuse, R62, R88 ;  /* 0x0000003e2858723c */ /* 0x040fe20000001858 */
[----:B------:R-:W-:Y:S07]  /*9480*/  LDSM.16.MT88.4 R60, [R235+0x1900] ;  /* 0x00190000eb3c783b */ /* 0x000fee0000004200 */
[-C--:B------:R-:W-:Y:S08]  /*9490*/  HMMA.16816.F32 R92, R40, R160.reuse, R92 ;  /* 0x000000a0285c723c */ /* 0x080ff0000000185c */
[C---:B------:R-:W-:Y:S08]  /*94a0*/  HMMA.16816.F32 R96, R44.reuse, R160, R96 ;  /* 0x000000a02c60723c */ /* 0x040ff00000001860 */
[-C--:B------:R-:W-:Y:S08]  /*94b0*/  HMMA.16816.F32 R100, R44, R162.reuse, R100 ;  /* 0x000000a22c64723c */ /* 0x080ff00000001864 */
[C---:B------:R-:W-:Y:S01]  /*94c0*/  HMMA.16816.F32 R104, R40.reuse, R162, R104 ;  /* 0x000000a22868723c */ /* 0x040fe20000001868 */
[----:B------:R-:W3:Y:S07]  /*94d0*/  LDSM.16.MT88.4 R160, [R233+0x1900] ;  /* 0x00190000e9a0783b */ /* 0x000eee0000004200 */
[-C--:B------:R-:W-:Y:S08]  /*94e0*/  HMMA.16816.F32 R108, R40, R164.reuse, R108 ;  /* 0x000000a4286c723c */ /* 0x080ff0000000186c */
[C---:B------:R-:W-:Y:S07]  /*94f0*/  HMMA.16816.F32 R112, R44.reuse, R164, R112 ;  /* 0x000000a42c70723c */ /* 0x040fee0000001870 */
[----:B------:R-:W-:Y:S01]  /*9500*/  F2FP.PACK_AB R164, R229, R226 ;  /* 0x000000e2e5a4723e */ /* 0x000fe200000000ff */
[-C--:B------:R-:W-:Y:S04]  /*9510*/  HMMA.16816.F32 R116, R44, R166.reuse, R116 ;  /* 0x000000a62c74723c */ /* 0x080fe80000001874 */
[----:B------:R-:W-:Y:S04]  /*9520*/  F2FP.PACK_AB R165, R228, R227 ;  /* 0x000000e3e4a5723e */ /* 0x000fe800000000ff */
[C---:B------:R-:W-:Y:S07]  /*9530*/  HMMA.16816.F32 R120, R40.reuse, R166, R120 ;  /* 0x000000a62878723c */ /* 0x040fee0000001878 */
[----:B------:R-:W-:Y:S01]  /*9540*/  F2FP.PACK_AB R166, R217, R230 ;  /* 0x000000e6d9a6723e */ /* 0x000fe200000000ff */
[-C--:B-1----:R-:W-:Y:S04]  /*9550*/  HMMA.16816.F32 R124, R40, R156.reuse, R124 ;  /* 0x0000009c287c723c */ /* 0x082fe8000000187c */
[----:B------:R-:W-:Y:S04]  /*9560*/  F2FP.PACK_AB R167, R215, R216 ;  /* 0x000000d8d7a7723e */ /* 0x000fe800000000ff */
[C---:B------:R-:W-:Y:S08]  /*9570*/  HMMA.16816.F32 R128, R44.reuse, R156, R128 ;  /* 0x0000009c2c80723c */ /* 0x040ff00000001880 */
[-C--:B------:R-:W-:Y:S08]  /*9580*/  HMMA.16816.F32 R132, R44, R158.reuse, R132 ;  /* 0x0000009e2c84723c */ /* 0x080ff00000001884 */
[C---:B------:R-:W-:Y:S01]  /*9590*/  HMMA.16816.F32 R136, R40.reuse, R158, R136 ;  /* 0x0000009e2888723c */ /* 0x040fe20000001888 */
[----:B------:R-:W1:Y:S07]  /*95a0*/  LDSM.16.MT88.4 R156, [R234+0x1900] ;  /* 0x00190000ea9c783b */ /* 0x000e6e0000004200 */
[-C--:B--2---:R-:W-:Y:S08]  /*95b0*/  HMMA.16816.F32 R140, R40, R56.reuse, R140 ;  /* 0x00000038288c723c */ /* 0x084ff0000000188c */
[C---:B------:R-:W-:Y:S07]  /*95c0*/  HMMA.16816.F32 R144, R44.reuse, R56, R144 ;  /* 0x000000382c90723c */ /* 0x040fee0000001890 */
[----:B------:R-:W-:Y:S01]  /*95d0*/  FADD.FTZ R57, R172, R148 ;  /* 0x00000094ac397221 */ /* 0x000fe20000010000 */
[-C--:B------:R-:W-:Y:S01]  /*95e0*/  HMMA.16816.F32 R24, R44, R58.reuse, R24 ;  /* 0x0000003a2c18723c */ /* 0x080fe20000001818 */
[----:B------:R-:W2:Y:S03]  /*95f0*/  LDSM.16.MT88.4 R44, [R236+0x1900] ;  /* 0x00190000ec2c783b */ /* 0x000ea60000004200 */
[----:B------:R-:W-:Y:S02]  /*9600*/  FADD.FTZ R148, R175, R57 ;  /* 0x00000039af947221 */ /* 0x000fe40000010000 */
[----:B------:R-:W-:Y:S02]  /*9610*/  FADD.FTZ R56, R206, R0 ;  /* 0x00000000ce387221 */ /* 0x000fe40000010000 */
[----:B------:R-:W-:Y:S01]  /*9620*/  HMMA.16816.F32 R28, R40, R58, R28 ;  /* 0x0000003a281c723c */ /* 0x000fe2000000181c */
[----:B------:R-:W4:Y:S03]  /*9630*/  LDSM.16.MT88.4 R40, [R233+0x3900] ;  /* 0x00390000e928783b */ /* 0x000f260000004200 */
[----:B------:R-:W-:Y:S02]  /*9640*/  FADD.FTZ R0, R207, R149 ;  /* 0x00000095cf007221 */ /* 0x000fe40000010000 */
[----:B------:R-:W-:Y:S02]  /*9650*/  FADD.FTZ R154, R171, R56 ;  /* 0x00000038ab9a7221 */ /* 0x000fe40000010000 */
[-C--:B---3--:R-:W-:Y:S01]  /*9660*/  HMMA.16816.F32 R176, R164, R160.reuse, R4 ;  /* 0x000000a0a4b0723c */ /* 0x088fe20000001804 */
[----:B------:R-:W3:Y:S04]  /*9670*/  LDSM.16.MT88.4 R56, [R234+0x3900] ;  /* 0x00390000ea38783b */ /* 0x000ee80000004200 */
[----:B------:R-:W-:Y:S01]  /*9680*/  FADD.FTZ R149, R205, R0 ;  /* 0x00000000cd957221 */ /* 0x000fe20000010000 */
[----:B------:R-:W-:Y:S01]  /*9690*/  MOV R0, R193 ;  /* 0x000000c100007202 */ /* 0x000fe20000000f00 */
[----:B------:R-:W-:Y:S01]  /*96a0*/  FADD.FTZ R3, R3, R154 ;  /* 0x0000009a03037221 */ /* 0x000fe20000010000 */
[C---:B------:R-:W-:Y:S01]  /*96b0*/  HMMA.16816.F32 R180, R200.reuse, R160, R8 ;  /* 0x000000a0c8b4723c */ /* 0x040fe20000001808 */
[----:B------:R-:W2:Y:S03]  /*96c0*/  LDSM.16.MT88.4 R204, [R236+0x3900] ;  /* 0x00390000eccc783b */ /* 0x000ea60000004200 */
[----:B------:R-:W-:Y:S01]  /*96d0*/  FADD.FTZ R0, R0, R150 ;  /* 0x0000009600007221 */ /* 0x000fe20000010000 */
[----:B------:R-:W-:Y:S02]  /*96e0*/  MOV R154, R151 ;  /* 0x00000097009a7202 */ /* 0x000fe40000000f00 */
[----:B------:R-:W-:Y:S01]  /*96f0*/  MOV R9, R191 ;  /* 0x000000bf00097202 */ /* 0x000fe20000000f00 */
[-C--:B------:R-:W-:Y:S01]  /*9700*/  HMMA.16816.F32 R184, R200, R162.reuse, R12 ;  /* 0x000000a2c8b8723c */ /* 0x080fe2000000180c */
[----:B------:R-:W2:Y:S03]  /*9710*/  LDSM.16.MT88.4 R4, [R235+0x3900] ;  /* 0x00390000eb04783b */ /* 0x000ea60000004200 */
[----:B------:R-:W-:Y:S02]  /*9720*/  MOV R8, R190 ;  /* 0x000000be00087202 */ /* 0x000fe40000000f00 */
[----:B------:R-:W-:Y:S02]  /*9730*/  MOV R11, R195 ;  /* 0x000000c3000b7202 */ /* 0x000fe40000000f00 */
[C---:B------:R-:W-:Y:S04]  /*9740*/  HMMA.16816.F32 R160, R164.reuse, R162, R16 ;  /* 0x000000a2a4a0723c */ /* 0x040fe80000001810 */
[----:B------:R-:W-:Y:S01]  /*9750*/  MOV R15, R173 ;  /* 0x000000ad000f7202 */ /* 0x000fe20000000f00 */
[----:B------:R-:W-:Y:S01]  /*9760*/  FADD.FTZ R8, R8, R148 ;  /* 0x0000009408087221 */ /* 0x000fe20000010000 */
[----:B------:R-:W-:Y:S02]  /*9770*/  MOV R12, R192 ;  /* 0x000000c0000c7202 */ /* 0x000fe40000000f00 */
[-C--:B-1----:R-:W-:Y:S04]  /*9780*/  HMMA.16816.F32 R172, R164, R156.reuse, R20 ;  /* 0x0000009ca4ac723c */ /* 0x082fe80000001814 */
[----:B------:R-:W-:Y:S01]  /*9790*/  MOV R14, R170 ;  /* 0x000000aa000e7202 */ /* 0x000fe20000000f00 */
[----:B------:R-:W-:Y:S01]  /*97a0*/  FADD.FTZ R11, R11, R8 ;  /* 0x000000080b0b7221 */ /* 0x000fe20000010000 */
[----:B------:R-:W-:Y:S01]  /*97b0*/  MOV R13, R169 ;  /* 0x000000a9000d7202 */ /* 0x000fe20000000f00 */
[----:B------:R-:W-:Y:S01]  /*97c0*/  FADD.FTZ R12, R12, R149 ;  /* 0x000000950c0c7221 */ /* 0x000fe20000010000 */
[----:B------:R-:W-:Y:S04]  /*97d0*/  MOV R22, R189 ;  /* 0x000000bd00167202 */ /* 0x000fe80000000f00 */
[----:B------:R-:W-:Y:S01]  /*97e0*/  MOV R23, R188 ;  /* 0x000000bc00177202 */ /* 0x000fe20000000f00 */
[----:B------:R-:W-:Y:S01]  /*97f0*/  FADD.FTZ R3, R22, R3 ;  /* 0x0000000316037221 */ /* 0x000fe20000010000 */
[C---:B------:R-:W-:Y:S04]  /*9800*/  HMMA.16816.F32 R188, R200.reuse, R156, R32 ;  /* 0x0000009cc8bc723c */ /* 0x040fe80000001820 */
[----:B------:R-:W-:Y:S01]  /*9810*/  MOV R19, R168 ;  /* 0x000000a800137202 */ /* 0x000fe20000000f00 */
[----:B------:R-:W-:Y:S01]  /*9820*/  FADD.FTZ R0, R23, R0 ;  /* 0x0000000017007221 */ /* 0x000fe20000010000 */
[----:B------:R-:W-:Y:S01]  /*9830*/  MOV R18, R199 ;  /* 0x000000c700127202 */ /* 0x000fe20000000f00 */
[----:B------:R-:W-:Y:S01]  /*9840*/  FADD.FTZ R12, R9, R12 ;  /* 0x0000000c090c7221 */ /* 0x000fe20000010000 */
[-C--:B------:R-:W-:Y:S04]  /*9850*/  HMMA.16816.F32 R192, R200, R158.reuse, R36 ;  /* 0x0000009ec8c0723c */ /* 0x080fe80000001824 */
[----:B------:R-:W-:Y:S01]  /*9860*/  MOV R17, R198 ;  /* 0x000000c600117202 */ /* 0x000fe20000000f00 */
[----:B------:R-:W-:Y:S01]  /*9870*/  FADD.FTZ R9, R225, R0 ;  /* 0x00000000e1097221 */ /* 0x000fe20000010000 */
[----:B------:R-:W-:Y:S02]  /*9880*/  MOV R16, R197 ;  /* 0x000000c500107202 */ /* 0x000fe40000000f00 */
[C---:B------:R-:W-:Y:S04]  /*9890*/  HMMA.16816.F32 R156, R164.reuse, R158, R48 ;  /* 0x0000009ea49c723c */ /* 0x040fe80000001830 */
[----:B------:R-:W-:Y:S01]  /*98a0*/  MOV R10, R196 ;  /* 0x000000c4000a7202 */ /* 0x000fe20000000f00 */
[----:B------:R-:W-:Y:S01]  /*98b0*/  FADD.FTZ R8, R16, R12 ;  /* 0x0000000c10087221 */ /* 0x000fe20000010000 */
[----:B------:R-:W-:Y:S02]  /*98c0*/  MOV R149, R152 ;  /* 0x0000009800957202 */ /* 0x000fe40000000f00 */
[-C--:B--2---:R-:W-:Y:S04]  /*98d0*/  HMMA.16816.F32 R168, R164, R44.reuse, R52 ;  /* 0x0000002ca4a8723c */ /* 0x084fe80000001834 */
[----:B------:R-:W-:Y:S02]  /*98e0*/  FADD.FTZ R10, R10, R3 ;  /* 0x000000030a0a7221 */ /* 0x000fe40000010000 */
[----:B------:R-:W-:Y:S02]  /*98f0*/  FADD.FTZ R3, R224, R11 ;  /* 0x0000000be0037221 */ /* 0x000fe40000010000 */
[C---:B------:R-:W-:Y:S04]  /*9900*/  HMMA.16816.F32 R196, R200.reuse, R44, R64 ;  /* 0x0000002cc8c4723c */ /* 0x040fe80000001840 */
[----:B------:R-:W-:Y:S02]  /*9910*/  FADD.FTZ R11, R17, R9 ;  /* 0x00000009110b7221 */ /* 0x000fe40000010000 */
[----:B------:R-:W-:Y:S02]  /*9920*/  FADD.FTZ R0, R223, R10 ;  /* 0x0000000adf007221 */ /* 0x000fe40000010000 */
[-C--:B------:R-:W-:Y:S04]  /*9930*/  HMMA.16816.F32 R68, R200, R46.reuse, R68 ;  /* 0x0000002ec844723c */ /* 0x080fe80000001844 */
        /* <DEDUP_REMOVED lines=9> */
[----:B------:R-:W-:Y:S04]  /*99d0*/  FADD.FTZ R8, R221, R0 ;  /* 0x00000000dd087221 */ /* 0x000fe80000010000 */
[-C--:B------:R-:W-:Y:S04]  /*99e0*/  HMMA.16816.F32 R84, R200, R62.reuse, R84 ;  /* 0x0000003ec854723c */ /* 0x080fe80000001854 */
[----:B------:R-:W-:Y:S04]  /*99f0*/  FADD.FTZ R8, R214, R8 ;  /* 0x00000008d6087221 */ /* 0x000fe80000010000 */
[C---:B------:R-:W-:Y:S08]  /*9a00*/  HMMA.16816.F32 R88, R164.reuse, R62, R88 ;  /* 0x0000003ea458723c */ /* 0x040ff00000001858 */
[-C--:B----4-:R-:W-:Y:S08]  /*9a10*/  HMMA.16816.F32 R92, R164, R40.reuse, R92 ;  /* 0x00000028a45c723c */ /* 0x090ff0000000185c */
[C---:B------:R-:W-:Y:S08]  /*9a20*/  HMMA.16816.F32 R96, R200.reuse, R40, R96 ;  /* 0x00000028c860723c */ /* 0x040ff00000001860 */
        /* <DEDUP_REMOVED lines=10> */
[-C--:B------:R-:W-:Y:S08]  /*9ad0*/  HMMA.16816.F32 R140, R164, R4.reuse, R140 ;  /* 0x00000004a48c723c */ /* 0x080ff0000000188c */
[C---:B------:R-:W-:Y:S07]  /*9ae0*/  HMMA.16816.F32 R144, R200.reuse, R4, R144 ;  /* 0x00000004c890723c */ /* 0x040fee0000001890 */
[----:B------:R-:W-:Y:S01]  /*9af0*/  FADD.FTZ R4, R13, R11 ;  /* 0x0000000b0d047221 */ /* 0x000fe20000010000 */
[-C--:B------:R-:W-:Y:S04]  /*9b00*/  HMMA.16816.F32 R200, R200, R6.reuse, R24 ;  /* 0x00000006c8c8723c */ /* 0x080fe80000001818 */
[----:B------:R-:W-:Y:S02]  /*9b10*/  FADD.FTZ R9, R15, R4 ;  /* 0x000000040f097221 */ /* 0x000fe40000010000 */
[----:B------:R-:W-:Y:S02]  /*9b20*/  FADD.FTZ R5, R231, R3 ;  /* 0x00000003e7057221 */ /* 0x000fe40000010000 */
[----:B------:R-:W-:Y:S01]  /*9b30*/  FADD.FTZ R3, R226, R9 ;  /* 0x00000009e2037221 */ /* 0x000fe20000010000 */
[----:B------:R-:W-:Y:S04]  /*9b40*/  HMMA.16816.F32 R164, R164, R6, R28 ;  /* 0x00000006a4a4723c */ /* 0x000fe8000000181c */
[----:B------:R-:W-:Y:S02]  /*9b50*/  FADD.FTZ R4, R218, R10 ;  /* 0x0000000ada047221 */ /* 0x000fe40000010000 */
[----:B------:R-:W-:Y:S02]  /*9b60*/  FADD.FTZ R0, R227, R5 ;  /* 0x00000005e3007221 */ /* 0x000fe40000010000 */
[----:B------:R-:W-:Y:S04]  /*9b70*/  FADD.FTZ R3, R229, R3 ;  /* 0x00000003e5037221 */ /* 0x000fe80000010000 */
[----:B------:R-:W-:Y:S02]  /*9b80*/  FADD.FTZ R4, R212, R4 ;  /* 0x00000004d4047221 */ /* 0x000fe40000010000 */
[----:B------:R-:W-:Y:S02]  /*9b90*/  FADD.FTZ R5, R228, R0 ;  /* 0x00000000e4057221 */ /* 0x000fe40000010000 */
[----:B------:R-:W-:Y:S02]  /*9ba0*/  FADD.FTZ R6, R230, R3 ;  /* 0x00000003e6067221 */ /* 0x000fe40000010000 */
[----:B------:R-:W-:Y:S02]  /*9bb0*/  FADD.FTZ R0, R213, R8 ;  /* 0x00000008d5007221 */ /* 0x000fe40000010000 */
[----:B------:R-:W-:Y:S02]  /*9bc0*/  FADD.FTZ R6, R217, R6 ;  /* 0x00000006d9067221 */ /* 0x000fe40000010000 */
[----:B------:R-:W-:Y:S02]  /*9bd0*/  FADD.FTZ R4, R211, R4 ;  /* 0x00000004d3047221 */ /* 0x000fe40000010000 */
[----:B------:R-:W-:Y:S01]  /*9be0*/  FADD.FTZ R5, R216, R5 ;  /* 0x00000005d8057221 */ /* 0x000fe20000010000 */
[----:B------:R-:W-:Y:S01]  /*9bf0*/  STL [R1+0x14], R6 ;  /* 0x0000140601007387 */ /* 0x000fe20000100800 */
[----:B------:R-:W-:Y:S02]  /*9c00*/  FADD.FTZ R3, R210, R0 ;  /* 0x00000000d2037221 */ /* 0x000fe40000010000 */
[----:B------:R-:W-:Y:S02]  /*9c10*/  FADD.FTZ R0, R208, R4 ;  /* 0x00000004d0007221 */ /* 0x000fe40000010000 */
[----:B------:R-:W-:Y:S02]  /*9c20*/  FADD.FTZ R4, R215, R5 ;  /* 0x00000005d7047221 */ /* 0x000fe40000010000 */
[----:B------:R-:W-:Y:S02]  /*9c30*/  FADD.FTZ R3, R209, R3 ;  /* 0x00000003d1037221 */ /* 0x000fe40000010000 */
[----:B------:R-:W-:Y:S01]  /*9c40*/  FADD.FTZ R0, R155, R0 ;  /* 0x000000009b007221 */ /* 0x000fe20000010000 */
[----:B------:R-:W-:Y:S01]  /*9c50*/  STL [R1+0x20], R4 ;  /* 0x0000200401007387 */ /* 0x000fe20000100800 */
[----:B------:R-:W-:Y:S03]  /*9c60*/  MOV R155, R2 ;  /* 0x00000002009b7202 */ /* 0x000fe60000000f00 */
[----:B------:R-:W-:Y:S04]  /*9c70*/  STL [R1+0x1c], R3 ;  /* 0x00001c0301007387 */ /* 0x000fe80000100800 */
[----:B------:R1:W-:Y:S02]  /*9c80*/  STL [R1+0x18], R0 ;  /* 0x0000180001007387 */ /* 0x0003e40000100800 */
[----:B-1----:R-:W-:Y:S01]  /*9c90*/  MOV R0, R153 ;  /* 0x0000009900007202 */ /* 0x002fe20000000f00 */
[----:B-----5:R-:W-:-:S05]  /*9ca0*/  @P0 BRA `(.L_x_709) ;  /* 0xffffc5b000000947 */ /* 0x020fca000383ffff */
.L_x_708:
[----:B-1----:R-:W2:Y:S04]  /*9cb0*/  LDL.LU R6, [R1+0x14] ;  /* 0x0000140001067983 */ /* 0x002ea80000300800 */
[----:B------:R-:W1:Y:S01]  /*9cc0*/  S2R R8, SR_TID.X ;  /* 0x0000000000087919 */ /* 0x000e620000002100 */
[----:B------:R-:W-:Y:S01]  /*9cd0*/  MOV R150, c[0x0][0x4e8] ;  /* 0x00013a0000967a02 */ /* 0x000fe20000000f00 */
[----:B------:R-:W3:Y:S01]  /*9ce0*/  S2UR UR7, SR_CTAID.Y ;  /* 0x00000000000779c3 */ /* 0x000ee20000002600 */
[----:B------:R-:W-:Y:S01]  /*9cf0*/  ULDC.64 UR4, c[0x0][0x490] ;  /* 0x0001240000047ab9 */ /* 0x000fe20000000a00 */
[----:B------:R-:W4:Y:S04]  /*9d00*/  LDL.LU R3, [R1+0x20] ;  /* 0x0000200001037983 */ /* 0x000f280000300800 */
[----:B------:R-:W4:Y:S04]  /*9d10*/  LDL.LU R5, [R1+0x1c] ;  /* 0x00001c0001057983 */ /* 0x000f280000300800 */
[----:B------:R-:W4:Y:S04]  /*9d20*/  LDL.LU R4, [R1+0x18] ;  /* 0x0000180001047983 */ /* 0x000f280000300800 */
[----:B------:R-:W4:Y:S01]  /*9d30*/  LDL.LU R9, [R1+0x40] ;  /* 0x0000400001097983 */ /* 0x000f220000300800 */
[----:B------:R-:W-:-:S03]  /*9d40*/  ISETP.NE.AND P0, PT, R150, 0x1, PT ;  /* 0x000000019600780c */ /* 0x000fc60003f05270 */
[----:B------:R-:W4:Y:S01]  /*9d50*/  LDL.LU R154, [R1+0x44] ;  /* 0x00004400019a7983 */ /* 0x000f220000300800 */
[----:B---3--:R-:W-:-:S04]  /*9d60*/  USHF.R.S32.HI UR6, URZ, 0x1f, UR7 ;  /* 0x0000001f3f067899 */ /* 0x008fc80008011407 */
[----:B------:R-:W-:Y:S02]  /*9d70*/  UIMAD UR8, UR6, UR4, URZ ;  /* 0x00000004060872a4 */ /* 0x000fe4000f8e023f */
[----:B------:R-:W-:Y:S02]  /*9d80*/  UIMAD.WIDE.U32 UR10, UR7, UR4, URZ ;  /* 0x00000004070a72a5 */ /* 0x000fe4000f8e003f */
[----:B------:R-:W-:-:S03]  /*9d90*/  UIMAD UR8, UR7, UR5, UR8 ;  /* 0x00000005070872a4 */ /* 0x000fc6000f8e0208 */
[----:B------:R-:W-:Y:S02]  /*9da0*/  ULDC.64 UR4, c[0x0][0x3e8] ;  /* 0x0000fa0000047ab9 */ /* 0x000fe40000000a00 */
[----:B------:R-:W-:Y:S02]  /*9db0*/  UIMAD.WIDE.U32 UR14, UR7, UR4, URZ ;  /* 0x00000004070e72a5 */ /* 0x000fe4000f8e003f */
[----:B------:R-:W-:-:S04]  /*9dc0*/  UIMAD UR6, UR6, UR4, URZ ;  /* 0x00000004060672a4 */ /* 0x000fc8000f8e023f */
[----:B------:R-:W-:Y:S01]  /*9dd0*/  UIMAD UR5, UR7, UR5, UR6 ;  /* 0x00000005070572a4 */ /* 0x000fe2000f8e0206 */
[----:B------:R-:W-:Y:S06]  /*9de0*/  BAR.SYNC.DEFER_BLOCKING 0x1, 0x80 ;  /* 0x0042000000007b1d */ /* 0x000fec0000010000 */
[----:B--2---:R-:W2:Y:S04]  /*9df0*/  SHFL.BFLY PT, R16, R6, 0x2, 0x1f ;  /* 0x0c401f0006107f89 */ /* 0x004ea800000e0000 */
[----:B----4-:R-:W3:Y:S04]  /*9e00*/  SHFL.BFLY PT, R12, R3, 0x2, 0x1f ;  /* 0x0c401f00030c7f89 */ /* 0x010ee800000e0000 */
[----:B------:R-:W4:Y:S04]  /*9e10*/  SHFL.BFLY PT, R10, R5, 0x2, 0x1f ;  /* 0x0c401f00050a7f89 */ /* 0x000f2800000e0000 */
[----:B------:R-:W1:Y:S01]  /*9e20*/  SHFL.BFLY PT, R15, R4, 0x2, 0x1f ;  /* 0x0c401f00040f7f89 */ /* 0x000e6200000e0000 */
[----:B------:R-:W-:Y:S01]  /*9e30*/  MOV R17, R9 ;  /* 0x0000000900117202 */ /* 0x000fe20000000f00 */
[----:B--2---:R-:W-:-:S05]  /*9e40*/  FADD.FTZ R16, R16, R6 ;  /* 0x0000000610107221 */ /* 0x004fca0000010000 */
[----:B------:R-:W2:Y:S01]  /*9e50*/  SHFL.BFLY PT, R0, R16, 0x1, 0x1f ;  /* 0x0c201f0010007f89 */ /* 0x000ea200000e0000 */
[----:B---3--:R-:W-:Y:S02]  /*9e60*/  FADD.FTZ R12, R12, R3 ;  /* 0x000000030c0c7221 */ /* 0x008fe40000010000 */
[----:B----4-:R-:W-:-:S03]  /*9e70*/  FADD.FTZ R10, R10, R5 ;  /* 0x000000050a0a7221 */ /* 0x010fc60000010000 */
[----:B------:R-:W3:Y:S01]  /*9e80*/  SHFL.BFLY PT, R3, R12, 0x1, 0x1f ;  /* 0x0c201f000c037f89 */ /* 0x000ee200000e0000 */
[----:B-1----:R-:W-:Y:S01]  /*9e90*/  SHF.R.S32.HI R5, RZ, 0x1f, R8 ;  /* 0x0000001fff057819 */ /* 0x002fe20000011408 */
[----:B------:R-:W-:Y:S02]  /*9ea0*/  FADD.FTZ R15, R15, R4 ;  /* 0x000000040f0f7221 */ /* 0x000fe40000010000 */
[----:B------:R-:W1:Y:S01]  /*9eb0*/  SHFL.BFLY PT, R4, R10, 0x1, 0x1f ;  /* 0x0c201f000a047f89 */ /* 0x000e6200000e0000 */
[CC--:B------:R-:W-:Y:S02]  /*9ec0*/  LEA.HI R149, R5.reuse, R8.reuse, RZ, 0x5 ;  /* 0x0000000805957211 */ /* 0x0c0fe400078f28ff */
[----:B------:R-:W-:Y:S01]  /*9ed0*/  LEA.HI R5, R5, R8, RZ, 0x2 ;  /* 0x0000000805057211 */ /* 0x000fe200078f10ff */
[----:B------:R-:W4:Y:S01]  /*9ee0*/  SHFL.BFLY PT, R7, R15, 0x1, 0x1f ;  /* 0x0c201f000f077f89 */ /* 0x000f2200000e0000 */
[----:B------:R-:W-:Y:S02]  /*9ef0*/  LOP3.LUT R6, R149, 0xffffffe0, RZ, 0xc0, !PT ;  /* 0xffffffe095067812 */ /* 0x000fe400078ec0ff */
[----:B------:R-:W-:Y:S01]  /*9f00*/  LOP3.LUT R18, R5, 0xfffffffc, RZ, 0xc0, !PT ;  /* 0xfffffffc05127812 */ /* 0x000fe200078ec0ff */
[----:B--2---:R-:W-:Y:S01]  /*9f10*/  FADD.FTZ R16, R16, R0 ;  /* 0x0000000010107221 */ /* 0x004fe20000010000 */
[----:B------:R-:W-:-:S02]  /*9f20*/  MOV R0, RZ ;  /* 0x000000ff00007202 */ /* 0x000fc40000000f00 */
[----:B------:R-:W-:Y:S02]  /*9f30*/  IADD3 R18, -R18, R8, RZ ;  /* 0x0000000812127210 */ /* 0x000fe40007ffe1ff */
[----:B------:R-:W-:Y:S01]  /*9f40*/  FSETP.NE.FTZ.AND P3, PT, R16, RZ, PT ;  /* 0x000000ff1000720b */ /* 0x000fe20003f75000 */
[----:B---3--:R-:W-:Y:S02]  /*9f50*/  FADD.FTZ R12, R12, R3 ;  /* 0x000000030c0c7221 */ /* 0x008fe40000010000 */
[----:B------:R-:W-:-:S03]  /*9f60*/  @P0 IMAD.HI.U32 R3, R9, c[0x0][0x4ec], RZ ;  /* 0x00013b0009030a27 */ /* 0x000fc600078e00ff */
[----:B------:R-:W-:Y:S01]  /*9f70*/  FSETP.NE.FTZ.AND P2, PT, R12, RZ, PT ;  /* 0x000000ff0c00720b */ /* 0x000fe20003f55000 */
[----:B-1----:R-:W-:Y:S01]  /*9f80*/  FADD.FTZ R10, R10, R4 ;  /* 0x000000040a0a7221 */ /* 0x002fe20000010000 */
[----:B------:R-:W-:Y:S02]  /*9f90*/  MOV R4, RZ ;  /* 0x000000ff00047202 */ /* 0x000fe40000000f00 */
[----:B------:R-:W-:-:S03]  /*9fa0*/  @P0 SHF.R.U32.HI R17, RZ, c[0x0][0x4f0], R3 ;  /* 0x00013c00ff110a19 */ /* 0x000fc60000011603 */
[----:B------:R-:W1:Y:S01]  /*9fb0*/  @P3 MUFU.RCP R0, R16 ;  /* 0x0000001000003308 */ /* 0x000e620000001000 */
[----:B------:R-:W-:Y:S01]  /*9fc0*/  FSETP.NE.FTZ.AND P1, PT, R10, RZ, PT ;  /* 0x000000ff0a00720b */ /* 0x000fe20003f35000 */
[----:B----4-:R-:W-:Y:S01]  /*9fd0*/  FADD.FTZ R15, R15, R7 ;  /* 0x000000070f0f7221 */ /* 0x010fe20000010000 */
[----:B------:R-:W-:Y:S02]  /*9fe0*/  IADD3 R3, -R6, R8, RZ ;  /* 0x0000000806037210 */ /* 0x000fe40007ffe1ff */
[----:B------:R-:W-:Y:S02]  /*9ff0*/  IADD3 R6, -R17, RZ, RZ ;  /* 0x000000ff11067210 */ /* 0x000fe40007ffe1ff */
[----:B------:R-:W-:Y:S01]  /*a000*/  LOP3.LUT P4, RZ, R3, 0x3, RZ, 0xc0, !PT ;  /* 0x0000000303ff7812 */ /* 0x000fe2000788c0ff */
[----:B------:R-:W2:Y:S01]  /*a010*/  @P2 MUFU.RCP R4, R12 ;  /* 0x0000000c00042308 */ /* 0x000ea20000001000 */
[C---:B-1----:R-:W-:Y:S02]  /*a020*/  FMUL.FTZ R54, R0.reuse, R92 ;  /* 0x0000005c00367220 */ /* 0x042fe40000410000 */
[----:B------:R-:W3:Y:S01]  /*a030*/  LDL.LU R92, [R1+0x38] ;  /* 0x00003800015c7983 */ /* 0x000ee20000300800 */
[----:B------:R-:W-:-:S02]  /*a040*/  FMUL.FTZ R89, R0, R89 ;  /* 0x0000005900597220 */ /* 0x000fc40000410000 */
[C---:B------:R-:W-:Y:S01]  /*a050*/  FMUL.FTZ R58, R0.reuse, R88 ;  /* 0x00000058003a7220 */ /* 0x040fe20000410000 */
[----:B------:R-:W-:Y:S01]  /*a060*/  FSETP.NE.FTZ.AND P0, PT, R15, RZ, PT ;  /* 0x000000ff0f00720b */ /* 0x000fe20003f15000 */
[----:B------:R-:W-:Y:S02]  /*a070*/  FMUL.FTZ R177, R0, R177 ;  /* 0x000000b100b17220 */ /* 0x000fe40000410000 */
[C---:B--2---:R-:W-:Y:S02]  /*a080*/  FMUL.FTZ R91, R4.reuse, R91 ;  /* 0x0000005b045b7220 */ /* 0x044fe40000410000 */
[----:B------:R-:W-:Y:S01]  /*a090*/  FMUL.FTZ R57, R4, R90 ;  /* 0x0000005a04397220 */ /* 0x000fe20000410000 */
[----:B------:R-:W-:Y:S01]  /*a0a0*/  F2FP.PACK_AB R58, R89, R58 ;  /* 0x0000003a593a723e */ /* 0x000fe200000000ff */
[----:B------:R1:W5:Y:S01]  /*a0b0*/  LDL R90, [R1+0x8] ;  /* 0x00000800015a7983 */ /* 0x0003620000100800 */
[C---:B------:R-:W-:Y:S02]  /*a0c0*/  FMUL.FTZ R176, R0.reuse, R176 ;  /* 0x000000b000b07220 */ /* 0x040fe40000410000 */
[----:B------:R-:W-:Y:S01]  /*a0d0*/  F2FP.PACK_AB R57, R91, R57 ;  /* 0x000000395b39723e */ /* 0x000fe200000000ff */
[----:B------:R1:W5:Y:S01]  /*a0e0*/  LDL R89, [R1+0x28] ;  /* 0x0000280001597983 */ /* 0x0003620000100800 */
[----:B------:R-:W-:-:S02]  /*a0f0*/  FMUL.FTZ R161, R0, R161 ;  /* 0x000000a100a17220 */ /* 0x000fc40000410000 */
[C---:B------:R-:W-:Y:S01]  /*a100*/  FMUL.FTZ R20, R0.reuse, R160 ;  /* 0x000000a000147220 */ /* 0x040fe20000410000 */
[----:B------:R-:W2:Y:S01]  /*a110*/  LDL R91, [R1+0x3c] ;  /* 0x00003c00015b7983 */ /* 0x000ea20000100800 */
[----:B------:R-:W-:Y:S01]  /*a120*/  MOV R3, RZ ;  /* 0x000000ff00037202 */ /* 0x000fe20000000f00 */
[C---:B------:R-:W-:Y:S02]  /*a130*/  FMUL.FTZ R173, R0.reuse, R173 ;  /* 0x000000ad00ad7220 */ /* 0x040fe40000410000 */
[C---:B------:R-:W-:Y:S02]  /*a140*/  FMUL.FTZ R26, R0.reuse, R172 ;  /* 0x000000ac001a7220 */ /* 0x040fe40000410000 */
[C---:B------:R-:W-:Y:S01]  /*a150*/  FMUL.FTZ R157, R0.reuse, R157 ;  /* 0x0000009d009d7220 */ /* 0x040fe20000410000 */
[----:B------:R-:W4:Y:S01]  /*a160*/  @P1 MUFU.RCP R3, R10 ;  /* 0x0000000a00031308 */ /* 0x000f220000001000 */
        /* <DEDUP_REMOVED lines=21> */
[----:B------:R-:W-:Y:S01]  /*a2c0*/  FMUL.FTZ R164, R0, R164 ;  /* 0x000000a400a47220 */ /* 0x000fe20000410000 */
[----:B------:R-:W-:Y:S01]  /*a2d0*/  MOV R0, RZ ;  /* 0x000000ff00007202 */ /* 0x000fe20000000f00 */
[----:B----4-:R-:W-:Y:S01]  /*a2e0*/  FMUL.FTZ R64, R3, R68 ;  /* 0x0000004403407220 */ /* 0x010fe20000410000 */
[----:B------:R-:W-:Y:S01]  /*a2f0*/  SHF.R.S32.HI R8, RZ, 0x2, R5 ;  /* 0x00000002ff087819 */ /* 0x000fe20000011405 */
[----:B------:R-:W-:-:S03]  /*a300*/  IMAD R148, R6, c[0x0][0x4e8], R9 ;  /* 0x00013a0006947a24 */ /* 0x000fc600078e0209 */
[----:B------:R-:W4:Y:S01]  /*a310*/  @P0 MUFU.RCP R0, R15 ;  /* 0x0000000f00000308 */ /* 0x000f220000001000 */
        /* <DEDUP_REMOVED lines=31> */
[----:B------:R-:W-:Y:S01]  /*a510*/  SHF.R.S32.HI R3, RZ, 0x1f, R5 ;  /* 0x0000001fff037819 */ /* 0x000fe20000011405 */
[----:B------:R-:W1:Y:S03]  /*a520*/  @P0 MUFU.LG2 R15, R15 ;  /* 0x0000000f000f0308 */ /* 0x000e660000000c00 */
[----:B------:R-:W-:Y:S01]  /*a530*/  LEA.HI R3, R3, R8, RZ, 0x3 ;  /* 0x0000000803037211 */ /* 0x000fe200078f18ff */
[C---:B------:R-:W-:Y:S01]  /*a540*/  FMUL.FTZ R179, R4.reuse, R179 ;  /* 0x000000b304b37220 */ /* 0x040fe20000410000 */
[----:B------:R-:W-:Y:S01]  /*a550*/  MOV R6, UR10 ;  /* 0x0000000a00067c02 */ /* 0x000fe20008000f00 */
[C---:B------:R-:W-:Y:S01]  /*a560*/  FMUL.FTZ R178, R4.reuse, R178 ;  /* 0x000000b204b27220 */ /* 0x040fe20000410000 */
[----:B------:R-:W-:Y:S01]  /*a570*/  LOP3.LUT R3, R3, 0xfffffff8, RZ, 0xc0, !PT ;  /* 0xfffffff803037812 */ /* 0x000fe200078ec0ff */
        /* <DEDUP_REMOVED lines=27> */
[----:B------:R-:W-:Y:S01]  /*a730*/  FMUL.FTZ R166, R4, R166 ;  /* 0x000000a604a67220 */ /* 0x000fe20000410000 */
[----:B------:R-:W-:Y:S01]  /*a740*/  MOV R4, UR14 ;  /* 0x0000000e00047c02 */ /* 0x000fe20008000f00 */
[C---:B----4-:R-:W-:Y:S02]  /*a750*/  FMUL.FTZ R83, R0.reuse, R83 ;  /* 0x0000005300537220 */ /* 0x050fe40000410000 */
[----:B------:R-:W-:Y:S01]  /*a760*/  FMUL.FTZ R59, R0, R82 ;  /* 0x00000052003b7220 */ /* 0x000fe20000410000 */
[----:B------:R-:W-:Y:S01]  /*a770*/  IADD3 R14, R8, -R3, RZ ;  /* 0x80000003080e7210 */ /* 0x000fe20007ffe0ff */
[C---:B------:R-:W-:Y:S01]  /*a780*/  FMUL.FTZ R183, R0.reuse, R183 ;  /* 0x000000b700b77220 */ /* 0x040fe20000410000 */
[----:B------:R-:W-:Y:S01]  /*a790*/  MOV R8, R6 ;  /* 0x0000000600087202 */ /* 0x000fe20000000f00 */
[C---:B------:R-:W-:Y:S01]  /*a7a0*/  FMUL.FTZ R25, R0.reuse, R182 ;  /* 0x000000b600197220 */ /* 0x040fe20000410000 */
[----:B------:R-:W-:Y:S01]  /*a7b0*/  MOV R6, R4 ;  /* 0x0000000400067202 */ /* 0x000fe20000000f00 */
[C---:B------:R-:W-:Y:S01]  /*a7c0*/  FMUL.FTZ R187, R0.reuse, R187 ;  /* 0x000000bb00bb7220 */ /* 0x040fe20000410000 */
[----:B------:R-:W-:Y:S01]  /*a7d0*/  @P2 MOV R3, 0x3f317218 ;  /* 0x3f31721800032802 */ /* 0x000fe20000000f00 */
[C---:B------:R-:W-:Y:S01]  /*a7e0*/  FMUL.FTZ R23, R0.reuse, R186 ;  /* 0x000000ba00177220 */ /* 0x040fe20000410000 */
[----:B------:R-:W-:Y:S01]  /*a7f0*/  @P3 MOV R4, 0x3f317218 ;  /* 0x3f31721800043802 */ /* 0x000fe20000000f00 */
[C---:B------:R-:W-:Y:S01]  /*a800*/  FMUL.FTZ R191, R0.reuse, R191 ;  /* 0x000000bf00bf7220 */ /* 0x040fe20000410000 */
[----:B------:R-:W-:Y:S01]  /*a810*/  F2FP.PACK_AB R59, R83, R59 ;  /* 0x0000003b533b723e */ /* 0x000fe200000000ff */
        /* <DEDUP_REMOVED lines=24> */
[----:B------:R-:W-:Y:S01]  /*a9a0*/  FMUL.FTZ R67, R0, R202 ;  /* 0x000000ca00437220 */ /* 0x000fe20000410000 */
[----:B------:R-:W-:Y:S01]  /*a9b0*/  @P1 MOV R0, 0x3f317218 ;  /* 0x3f31721800001802 */ /* 0x000fe20000000f00 */
[----:B------:R-:W4:Y:S01]  /*a9c0*/  S2R R83, SR_CTAID.Z ;  /* 0x0000000000537919 */ /* 0x000f220000002700 */
[----:B------:R-:W4:Y:S01]  /*a9d0*/  @P1 MUFU.LG2 R10, R10 ;  /* 0x0000000a000a1308 */ /* 0x000f220000000c00 */
[----:B------:R-:W-:Y:S01]  /*a9e0*/  @P0 IMAD.MOV.U32 R11, RZ, RZ, 0x3f317218 ;  /* 0x3f317218ff0b0424 */ /* 0x000fe200078e00ff */
[----:B------:R-:W-:Y:S01]  /*a9f0*/  MOV R5, UR15 ;  /* 0x0000000f00057c02 */ /* 0x000fe20008000f00 */
[----:B------:R-:W-:-:S02]  /*aa00*/  @P2 FMUL.FTZ R5, R3, c[0x0][0x2d0] ;  /* 0x0000b40003052a20 */ /* 0x000fc40000410000 */
[----:B------:R-:W-:Y:S02]  /*aa10*/  @P3 FMUL.FTZ R13, R4, c[0x0][0x2d0] ;  /* 0x0000b400040d3a20 */ /* 0x000fe40000410000 */
[----:B------:R-:W-:Y:S01]  /*aa20*/  @P1 FMUL.FTZ R3, R0, c[0x0][0x2d0] ;  /* 0x0000b40000031a20 */ /* 0x000fe20000410000 */
[----:B------:R-:W4:Y:S01]  /*aa30*/  @P2 MUFU.LG2 R12, R12 ;  /* 0x0000000c000c2308 */ /* 0x000f220000000c00 */
[----:B-1----:R-:W-:Y:S02]  /*aa40*/  @P0 FMUL.FTZ R4, R15, 0.69314718246459960938 ;  /* 0x3f3172180f040820 */ /* 0x002fe40000410000 */
[----:B------:R-:W-:Y:S01]  /*aa50*/  @P0 FMUL.FTZ R0, R11, c[0x0][0x2d0] ;  /* 0x0000b4000b000a20 */ /* 0x000fe20000410000 */
[----:B------:R-:W-:-:S04]  /*aa60*/  MOV R86, 0xff800000 ;  /* 0xff80000000567802 */ /* 0x000fc80000000f00 */
[----:B------:R-:W1:Y:S01]  /*aa70*/  @P3 MUFU.LG2 R16, R16 ;  /* 0x0000001000103308 */ /* 0x000e620000000c00 */
[----:B------:R-:W-:Y:S01]  /*aa80*/  @P0 FFMA.FTZ R86, R0, R2, R4 ;  /* 0x0000000200560223 */ /* 0x000fe20000010004 */
[----:B------:R-:W-:Y:S01]  /*aa90*/  SHF.R.S32.HI R0, RZ, 0x5, R149 ;  /* 0x00000005ff007819 */ /* 0x000fe20000011495 */
[----:B----4-:R-:W-:-:S03]  /*aaa0*/  @P1 FMUL.FTZ R10, R10, 0.69314718246459960938 ;  /* 0x3f3172180a0a1820 */ /* 0x010fc60000410000 */
[----:B------:R-:W-:Y:S01]  /*aab0*/  SHF.R.S32.HI R2, RZ, 0x1f, R0 ;  /* 0x0000001fff027819 */ /* 0x000fe20000011400 */
[----:B------:R-:W-:-:S03]  /*aac0*/  @P2 FMUL.FTZ R12, R12, 0.69314718246459960938 ;  /* 0x3f3172180c0c2820 */ /* 0x000fc60000410000 */
[----:B------:R-:W-:Y:S02]  /*aad0*/  LEA.HI R2, R2, R0, RZ, 0x2 ;  /* 0x0000000002027211 */ /* 0x000fe400078f10ff */
[----:B------:R-:W-:Y:S01]  /*aae0*/  MOV R88, 0xff800000 ;  /* 0xff80000000587802 */ /* 0x000fe20000000f00 */
[----:B------:R-:W-:Y:S01]  /*aaf0*/  @P1 FFMA.FTZ R88, R3, R151, R10 ;  /* 0x0000009703581223 */ /* 0x000fe2000001000a */
[----:B------:R-:W-:Y:S01]  /*ab00*/  UIADD3 UR5, UR15, UR5, URZ ;  /* 0x000000050f057290 */ /* 0x000fe2000fffe03f */
[----:B------:R-:W-:Y:S01]  /*ab10*/  MOV R84, 0xff800000 ;  /* 0xff80000000547802 */ /* 0x000fe20000000f00 */
[----:B-1----:R-:W-:Y:S01]  /*ab20*/  @P3 FMUL.FTZ R16, R16, 0.69314718246459960938 ;  /* 0x3f31721810103820 */ /* 0x002fe20000410000 */
[----:B------:R-:W-:Y:S01]  /*ab30*/  LOP3.LUT R3, R2, 0xffffffc, RZ, 0xc0, !PT ;  /* 0x0ffffffc02037812 */ /* 0x000fe200078ec0ff */
[----:B------:R-:W-:Y:S01]  /*ab40*/  @P2 FFMA.FTZ R84, R5, R152, R12 ;  /* 0x0000009805542223 */ /* 0x000fe2000001000c */
[----:B------:R-:W-:Y:S02]  /*ab50*/  LEA.HI R4, R18, R18, RZ, 0x1 ;  /* 0x0000001212047211 */ /* 0x000fe400078f08ff */
[----:B------:R-:W-:Y:S01]  /*ab60*/  MOV R85, 0xff800000 ;  /* 0xff80000000557802 */ /* 0x000fe20000000f00 */
[----:B------:R-:W-:Y:S01]  /*ab70*/  @P3 FFMA.FTZ R85, R13, R153, R16 ;  /* 0x000000990d553223 */ /* 0x000fe20000010010 */
[----:B------:R-:W-:-:S02]  /*ab80*/  SHF.R.S32.HI R5, RZ, 0x1f, R83 ;  /* 0x0000001fff057819 */ /* 0x000fc40000011453 */
[----:B------:R-:W-:Y:S02]  /*ab90*/  F2FP.PACK_AB R55, R87, R55 ;  /* 0x000000375737723e */ /* 0x000fe400000000ff */
[----:B------:R-:W1:Y:S01]  /*aba0*/  S2R R87, SR_CTAID.X ;  /* 0x0000000000577919 */ /* 0x000e620000002500 */
[C---:B------:R-:W-:Y:S02]  /*abb0*/  IADD3 R10, R0.reuse, -R3, RZ ;  /* 0x80000003000a7210 */ /* 0x040fe40007ffe0ff */
[----:B------:R-:W-:Y:S02]  /*abc0*/  LEA R13, R0, R18, 0x9 ;  /* 0x00000012000d7211 */ /* 0x000fe400078e48ff */
[----:B------:R-:W-:Y:S02]  /*abd0*/  MOV R7, UR11 ;  /* 0x0000000b00077c02 */ /* 0x000fe40008000f00 */
[C---:B------:R-:W-:Y:S02]  /*abe0*/  LOP3.LUT R2, R4.reuse, 0x1ffffffe, RZ, 0xc0, !PT ;  /* 0x1ffffffe04027812 */ /* 0x040fe400078ec0ff */
[----:B------:R-:W-:Y:S01]  /*abf0*/  SHF.L.U32 R0, R4, 0x5, RZ ;  /* 0x0000000504007819 */ /* 0x000fe200000006ff */
[C---:B------:R-:W-:Y:S01]  /*ac00*/  IMAD R82, R5.reuse, c[0x0][0x498], RZ ;  /* 0x0001260005527a24 */ /* 0x040fe200078e02ff */
[----:B------:R-:W-:Y:S01]  /*ac10*/  MOV R7, UR5 ;  /* 0x0000000500077c02 */ /* 0x000fe20008000f00 */
[----:B------:R-:W-:Y:S01]  /*ac20*/  IMAD R11, R5, c[0x0][0x3f0], RZ ;  /* 0x0000fc00050b7a24 */ /* 0x000fe200078e02ff */
[----:B------:R-:W-:-:S02]  /*ac30*/  SHF.L.U32 R4, R14, 0x6, RZ ;  /* 0x000000060e047819 */ /* 0x000fc400000006ff */
[----:B------:R-:W-:Y:S02]  /*ac40*/  SHF.R.S32.HI R5, RZ, 0x2, R154 ;  /* 0x00000002ff057819 */ /* 0x000fe4000001149a */
[----:B------:R-:W-:Y:S02]  /*ac50*/  IADD3 R12, R18, -R2, RZ ;  /* 0x80000002120c7210 */ /* 0x000fe40007ffe0ff */
[----:B------:R-:W-:Y:S01]  /*ac60*/  LOP3.LUT R0, R0, 0xffffffc0, RZ, 0xc0, !PT ;  /* 0xffffffc000007812 */ /* 0x000fe200078ec0ff */
[----:B------:R-:W-:Y:S01]  /*ac70*/  IMAD.WIDE.U32 R2, R83, c[0x0][0x3f0], R6 ;  /* 0x0000fc0053027a25 */ /* 0x000fe200078e0006 */
[----:B------:R-:W-:Y:S02]  /*ac80*/  LOP3.LUT R4, R4, 0x1c0, RZ, 0xc0, !PT ;  /* 0x000001c004047812 */ /* 0x000fe400078ec0ff */
[----:B------:R-:W-:Y:S01]  /*ac90*/  LEA R6, R10, R5, 0x4 ;  /* 0x000000050a067211 */ /* 0x000fe200078e20ff */
[----:B------:R-:W-:Y:S01]  /*aca0*/  UIADD3 UR8, UR11, UR8, URZ ;  /* 0x000000080b087290 */ /* 0x000fe2000fffe03f */
[----:B------:R-:W-:-:S02]  /*acb0*/  LOP3.LUT R7, R14, 0x1, RZ, 0xc0, !PT ;  /* 0x000000010e077812 */ /* 0x000fc400078ec0ff */
[----:B------:R-:W-:Y:S02]  /*acc0*/  LEA R5, R12, R0, 0x3 ;  /* 0x000000000c057211 */ /* 0x000fe400078e18ff */
[----:B------:R-:W-:Y:S02]  /*acd0*/  LEA.HI R0, R4, R4, RZ, 0x1d ;  /* 0x0000000404007211 */ /* 0x000fe400078fe8ff */
[----:B------:R-:W-:Y:S02]  /*ace0*/  R2P PR, R14, 0x6 ;  /* 0x000000060e007804 */ /* 0x000fe40000000000 */
[----:B------:R-:W-:Y:S02]  /*acf0*/  ISETP.NE.U32.AND P0, PT, R7, 0x1, PT ;  /* 0x000000010700780c */ /* 0x000fe40003f05070 */
[----:B------:R-:W-:Y:S02]  /*ad00*/  LEA R7, R13, R0, 0x1 ;  /* 0x000000000d077211 */ /* 0x000fe400078e08ff */
[----:B------:R-:W-:-:S02]  /*ad10*/  MOV R9, UR8 ;  /* 0x0000000800097c02 */ /* 0x000fc40008000f00 */
[----:B------:R-:W-:Y:S02]  /*ad20*/  SHF.L.U32 R7, R7, 0x1, RZ ;  /* 0x0000000107077819 */ /* 0x000fe400000006ff */
[----:B------:R-:W-:Y:S01]  /*ad30*/  F2FP.PACK_AB R56, R19, R56 ;  /* 0x000000381338723e */ /* 0x000fe200000000ff */
[----:B------:R-:W-:Y:S01]  /*ad40*/  IMAD.WIDE.U32 R18, R83, c[0x0][0x498], R8 ;  /* 0x0001260053127a25 */ /* 0x000fe200078e0008 */
[----:B------:R-:W-:Y:S02]  /*ad50*/  IADD3 R8, R7, 0x80, RZ ;  /* 0x0000008007087810 */ /* 0x000fe40007ffe0ff */
[----:B------:R-:W-:Y:S02]  /*ad60*/  IADD3 R5, R6, R5, RZ ;  /* 0x0000000506057210 */ /* 0x000fe40007ffe0ff */
[----:B-1----:R-:W-:Y:S02]  /*ad70*/  LEA R0, R87, R6, 0x7 ;  /* 0x0000000657007211 */ /* 0x002fe400078e38ff */
[----:B------:R-:W-:-:S02]  /*ad80*/  IADD3 R6, R7, 0x70, RZ ;  /* 0x0000007007067810 */ /* 0x000fc40007ffe0ff */
[----:B------:R-:W-:Y:S02]  /*ad90*/  @P0 IADD3 R6, R8, 0x10, RZ ;  /* 0x0000001008060810 */ /* 0x000fe40007ffe0ff */
[----:B------:R-:W-:Y:S02]  /*ada0*/  ISETP.NE.AND P0, PT, R150, 0x1, PT ;  /* 0x000000019600780c */ /* 0x000fe40003f05270 */
[----:B------:R-:W-:Y:S01]  /*adb0*/  SHF.R.S32.HI R4, RZ, 0x1f, R17 ;  /* 0x0000001fff047819 */ /* 0x000fe20000011411 */
[C---:B------:R-:W-:Y:S02]  /*adc0*/  IMAD R82, R83.reuse, c[0x0][0x49c], R82 ;  /* 0x0001270053527a24 */ /* 0x040fe400078e0252 */
[----:B------:R-:W-:Y:S01]  /*add0*/  IMAD R11, R83, c[0x0][0x3f4], R11 ;  /* 0x0000fd00530b7a24 */ /* 0x000fe200078e020b */
[----:B------:R-:W-:Y:S01]  /*ade0*/  LEA R10, R87, R5, 0x7 ;  /* 0x00000005570a7211 */ /* 0x000fe200078e38ff */
[----:B------:R-:W-:Y:S02]  /*adf0*/  IMAD R4, R4, c[0x0][0x3e0], RZ ;  /* 0x0000f80004047a24 */ /* 0x000fe400078e02ff */
[----:B------:R-:W-:Y:S01]  /*ae00*/  IMAD R83, R150, c[0x0][0x388], RZ ;  /* 0x0000e20096537a24 */ /* 0x000fe200078e02ff */
[----:B------:R-:W-:Y:S01]  /*ae10*/  IADD3 R5, R0, 0x8, RZ ;  /* 0x0000000800057810 */ /* 0x000fe20007ffe0ff */
[----:B------:R-:W-:Y:S01]  /*ae20*/  IMAD R9, R17, c[0x0][0x3e4], R4 ;  /* 0x0000f90011097a24 */ /* 0x000fe200078e0204 */
[----:B------:R-:W-:-:S02]  /*ae30*/  IADD3 R3, R3, R11, RZ ;  /* 0x0000000b03037210 */ /* 0x000fc40007ffe0ff */
[CC--:B------:R-:W-:Y:S02]  /*ae40*/  ISETP.GE.OR P6, PT, R0.reuse, R83.reuse, P4 ;  /* 0x000000530000720c */ /* 0x0c0fe400027c6670 */
[C---:B------:R-:W-:Y:S02]  /*ae50*/  IADD3 R4, R0.reuse, 0x40, RZ ;  /* 0x0000004000047810 */ /* 0x040fe40007ffe0ff */
[----:B------:R-:W-:Y:S02]  /*ae60*/  IADD3 R0, R0, 0x48, RZ ;  /* 0x0000004800007810 */ /* 0x000fe40007ffe0ff */
[-C--:B------:R-:W-:Y:S01]  /*ae70*/  ISETP.GE.OR P5, PT, R5, R83.reuse, P4 ;  /* 0x000000530500720c */ /* 0x080fe200027a6670 */
[----:B------:R-:W-:Y:S01]  /*ae80*/  @P0 IMAD.HI.U32 R5, R10, c[0x0][0x4ec], RZ ;  /* 0x00013b000a050a27 */ /* 0x000fe200078e00ff */
[-C--:B------:R-:W-:Y:S02]  /*ae90*/  ISETP.GE.OR P3, PT, R4, R83.reuse, P4 ;  /* 0x000000530400720c */ /* 0x080fe40002766670 */
[----:B------:R-:W-:Y:S01]  /*aea0*/  ISETP.GE.OR P4, PT, R0, R83, P4 ;  /* 0x000000530000720c */ /* 0x000fe20002786670 */
[----:B------:R-:W-:Y:S01]  /*aeb0*/  IMAD.WIDE.U32 R2, R17, c[0x0][0x3e0], R2 ;  /* 0x0000f80011027a25 */ /* 0x000fe200078e0002 */
[----:B------:R-:W-:-:S03]  /*aec0*/  F2FP.PACK_AB R16, R177, R176 ;  /* 0x000000b0b110723e */ /* 0x000fc600000000ff */
[----:B------:R-:W-:Y:S01]  /*aed0*/  IMAD.MOV.U32 R0, RZ, RZ, R10 ;  /* 0x000000ffff007224 */ /* 0x000fe200078e000a */
[----:B------:R-:W-:Y:S02]  /*aee0*/  @P0 SHF.R.U32.HI R0, RZ, c[0x0][0x4f0], R5 ;  /* 0x00013c00ff000a19 */ /* 0x000fe40000011605 */
[----:B------:R-:W-:Y:S02]  /*aef0*/  IADD3 R3, R3, R9, RZ ;  /* 0x0000000903037210 */ /* 0x000fe40007ffe0ff */
[----:B------:R-:W-:Y:S01]  /*af00*/  IADD3 R8, -R0, RZ, RZ ;  /* 0x000000ff00087210 */ /* 0x000fe20007ffe1ff */
[----:B------:R1:W-:Y:S01]  /*af10*/  STS [R7+0x80], R16 ;  /* 0x0000801007007388 */ /* 0x0003e20000000800 */
[----:B------:R-:W-:Y:S02]  /*af20*/  SHF.R.S32.HI R4, RZ, 0x1f, R148 ;  /* 0x0000001fff047819 */ /* 0x000fe40000011494 */
[----:B------:R-:W-:-:S03]  /*af30*/  SHF.R.S32.HI R9, RZ, 0x1f, R0 ;  /* 0x0000001fff097819 */ /* 0x000fc60000011400 */
[----:B------:R-:W-:Y:S01]  /*af40*/  IMAD R5, R4, c[0x0][0x3d8], RZ ;  /* 0x0000f60004057a24 */ /* 0x000fe200078e02ff */
[----:B------:R-:W-:-:S03]  /*af50*/  IADD3 R4, P0, R0, R18, RZ ;  /* 0x0000001200047210 */ /* 0x000fc60007f1e0ff */
[C---:B------:R-:W-:Y:S01]  /*af60*/  IMAD R18, R148.reuse, c[0x0][0x3dc], R5 ;  /* 0x0000f70094127a24 */ /* 0x040fe200078e0205 */
[----:B------:R-:W-:Y:S01]  /*af70*/  IADD3.X R5, R9, R19, R82, P0, !PT ;  /* 0x0000001309057210 */ /* 0x000fe200007fe452 */
[----:B-1----:R-:W-:-:S04]  /*af80*/  IMAD.WIDE.U32 R16, R148, c[0x0][0x3d8], R2 ;  /* 0x0000f60094107a25 */ /* 0x002fc800078e0002 */
[----:B------:R-:W-:Y:S01]  /*af90*/  IMAD R2, R8, c[0x0][0x4e8], R10 ;  /* 0x00013a0008027a24 */ /* 0x000fe200078e020a */
[----:B------:R-:W-:-:S04]  /*afa0*/  MOV R3, 0x20 ;  /* 0x0000002000037802 */ /* 0x000fc80000000f00 */
[----:B------:R-:W-:Y:S02]  /*afb0*/  SHF.R.S32.HI R8, RZ, 0x1f, R2 ;  /* 0x0000001fff087819 */ /* 0x000fe40000011402 */
[----:B------:R-:W-:-:S03]  /*afc0*/  SEL R3, R3, 0xffffffe0, !P1 ;  /* 0xffffffe003037807 */ /* 0x000fc60004800000 */
[----:B------:R-:W-:Y:S01]  /*afd0*/  IMAD R8, R8, c[0x0][0x488], RZ ;  /* 0x0001220008087a24 */ /* 0x000fe200078e02ff */
[----:B------:R-:W-:Y:S01]  /*afe0*/  IADD3 R0, R7, R3, RZ ;  /* 0x0000000307007210 */ /* 0x000fe20007ffe0ff */
[----:B------:R-:W-:Y:S01]  /*aff0*/  IMAD.WIDE.U32 R4, R2, c[0x0][0x488], R4 ;  /* 0x0001220002047a25 */ /* 0x000fe200078e0004 */
[----:B------:R-:W-:-:S03]  /*b000*/  F2FP.PACK_AB R15, R179, R178 ;  /* 0x000000b2b30f723e */ /* 0x000fc600000000ff */
[----:B------:R-:W-:Y:S01]  /*b010*/  IMAD R9, R2, c[0x0][0x48c], R8 ;  /* 0x0001230002097a24 */ /* 0x000fe200078e0208 */
[----:B------:R-:W-:Y:S02]  /*b020*/  IADD3 R2, R3, R6, RZ ;  /* 0x0000000603027210 */ /* 0x000fe40007ffe0ff */
[----:B------:R-:W-:Y:S02]  /*b030*/  MOV R3, 0x40 ;  /* 0x0000004000037802 */ /* 0x000fe40000000f00 */
[----:B------:R-:W-:Y:S02]  /*b040*/  F2FP.PACK_AB R20, R161, R20 ;  /* 0x00000014a114723e */ /* 0x000fe400000000ff */
[----:B------:R-:W-:Y:S02]  /*b050*/  F2FP.PACK_AB R21, R163, R21 ;  /* 0x00000015a315723e */ /* 0x000fe400000000ff */
[----:B------:R-:W-:Y:S02]  /*b060*/  F2FP.PACK_AB R22, R181, R22 ;  /* 0x00000016b516723e */ /* 0x000fe400000000ff */
[----:B------:R-:W-:-:S02]  /*b070*/  F2FP.PACK_AB R25, R183, R25 ;  /* 0x00000019b719723e */ /* 0x000fc400000000ff */
[----:B------:R-:W-:Y:S02]  /*b080*/  F2FP.PACK_AB R24, R185, R24 ;  /* 0x00000018b918723e */ /* 0x000fe400000000ff */
[----:B------:R-:W-:Y:S02]  /*b090*/  F2FP.PACK_AB R23, R187, R23 ;  /* 0x00000017bb17723e */ /* 0x000fe400000000ff */
[----:B------:R-:W-:Y:S02]  /*b0a0*/  LEA R10, P0, R4, c[0x0][0x450], 0x2 ;  /* 0x00011400040a7a11 */ /* 0x000fe400078010ff */
[----:B------:R-:W-:Y:S01]  /*b0b0*/  IADD3 R9, R5, R9, RZ ;  /* 0x0000000905097210 */ /* 0x000fe20007ffe0ff */
[----:B------:R-:W-:Y:S01]  /*b0c0*/  STS [R7+0x480], R15 ;  /* 0x0004800f07007388 */ /* 0x000fe20000000800 */
[----:B------:R-:W-:Y:S02]  /*b0d0*/  F2FP.PACK_AB R26, R173, R26 ;  /* 0x0000001aad1a723e */ /* 0x000fe400000000ff */
[----:B------:R-:W-:-:S02]  /*b0e0*/  F2FP.PACK_AB R27, R175, R27 ;  /* 0x0000001baf1b723e */ /* 0x000fc400000000ff */
[----:B------:R-:W-:Y:S01]  /*b0f0*/  SEL R5, R3, 0xffffffc0, !P2 ;  /* 0xffffffc003057807 */ /* 0x000fe20005000000 */
[----:B------:R-:W-:Y:S01]  /*b100*/  STS [R6], R20 ;  /* 0x0000001406007388 */ /* 0x000fe20000000800 */
[----:B------:R-:W-:Y:S02]  /*b110*/  F2FP.PACK_AB R28, R157, R28 ;  /* 0x0000001c9d1c723e */ /* 0x000fe400000000ff */
[----:B------:R-:W-:Y:S01]  /*b120*/  F2FP.PACK_AB R29, R159, R29 ;  /* 0x0000001d9f1d723e */ /* 0x000fe200000000ff */
[----:B------:R-:W-:Y:S01]  /*b130*/  STS [R6+0x400], R21 ;  /* 0x0004001506007388 */ /* 0x000fe20000000800 */
[----:B------:R-:W-:Y:S02]  /*b140*/  F2FP.PACK_AB R30, R189, R30 ;  /* 0x0000001ebd1e723e */ /* 0x000fe400000000ff */
[----:B------:R-:W-:Y:S01]  /*b150*/  F2FP.PACK_AB R31, R191, R31 ;  /* 0x0000001fbf1f723e */ /* 0x000fe200000000ff */
[----:B------:R-:W-:Y:S01]  /*b160*/  STS [R7+0x2080], R22 ;  /* 0x0020801607007388 */ /* 0x000fe20000000800 */
[----:B------:R-:W-:-:S02]  /*b170*/  F2FP.PACK_AB R38, R193, R38 ;  /* 0x00000026c126723e */ /* 0x000fc400000000ff */
[----:B------:R-:W-:Y:S01]  /*b180*/  F2FP.PACK_AB R37, R195, R37 ;  /* 0x00000025c325723e */ /* 0x000fe200000000ff */
[----:B------:R-:W-:Y:S01]  /*b190*/  STS [R7+0x2480], R25 ;  /* 0x0024801907007388 */ /* 0x000fe20000000800 */
[----:B------:R-:W-:Y:S02]  /*b1a0*/  LEA.HI.X R9, R4, c[0x0][0x454], R9, 0x2, P0 ;  /* 0x0001150004097a11 */ /* 0x000fe400000f1409 */
[----:B------:R-:W-:Y:S01]  /*b1b0*/  F2FP.PACK_AB R36, R169, R36 ;  /* 0x00000024a924723e */ /* 0x000fe200000000ff */
[----:B------:R-:W-:Y:S01]  /*b1c0*/  STS [R6+0x2000], R24 ;  /* 0x0020001806007388 */ /* 0x000fe20000000800 */
[----:B------:R-:W-:Y:S02]  /*b1d0*/  F2FP.PACK_AB R35, R171, R35 ;  /* 0x00000023ab23723e */ /* 0x000fe400000000ff */
[----:B------:R-:W-:Y:S01]  /*b1e0*/  IADD3 R4, R7, R5, RZ ;  /* 0x0000000507047210 */ /* 0x000fe20007ffe0ff */
[----:B------:R-:W-:Y:S01]  /*b1f0*/  STS [R6+0x2400], R23 ;  /* 0x0024001706007388 */ /* 0x000fe20000000800 */
[----:B------:R-:W-:-:S02]  /*b200*/  F2FP.PACK_AB R33, R46, R33 ;  /* 0x000000212e21723e */ /* 0x000fc400000000ff */
[----:B------:R-:W-:Y:S01]  /*b210*/  F2FP.PACK_AB R32, R41, R32 ;  /* 0x000000202920723e */ /* 0x000fe200000000ff */
[----:B------:R-:W-:Y:S01]  /*b220*/  STS [R0+0x80], R26 ;  /* 0x0000801a00007388 */ /* 0x000fe20000000800 */
[----:B------:R-:W-:Y:S02]  /*b230*/  IADD3 R8, R5, R6, RZ ;  /* 0x0000000605087210 */ /* 0x000fe40007ffe0ff */
[----:B------:R-:W-:Y:S01]  /*b240*/  F2FP.PACK_AB R34, R197, R34 ;  /* 0x00000022c522723e */ /* 0x000fe200000000ff */
[----:B------:R-:W-:Y:S01]  /*b250*/  STS [R0+0x480], R27 ;  /* 0x0004801b00007388 */ /* 0x000fe20000000800 */
[----:B------:R-:W-:Y:S02]  /*b260*/  F2FP.PACK_AB R39, R199, R39 ;  /* 0x00000027c727723e */ /* 0x000fe400000000ff */
[----:B------:R-:W-:Y:S01]  /*b270*/  F2FP.PACK_AB R64, R69, R64 ;  /* 0x000000404540723e */ /* 0x000fe200000000ff */
[----:B------:R-:W-:Y:S01]  /*b280*/  STS [R2], R28 ;  /* 0x0000001c02007388 */ /* 0x000fe20000000800 */
[----:B------:R-:W-:-:S03]  /*b290*/  F2FP.PACK_AB R63, R71, R63 ;  /* 0x0000003f473f723e */ /* 0x000fc600000000ff */
[----:B------:R-:W-:Y:S01]  /*b2a0*/  STS [R2+0x400], R29 ;  /* 0x0004001d02007388 */ /* 0x000fe20000000800 */
[----:B------:R-:W-:Y:S02]  /*b2b0*/  F2FP.PACK_AB R62, R50, R62 ;  /* 0x0000003e323e723e */ /* 0x000fe400000000ff */
[----:B------:R-:W-:Y:S01]  /*b2c0*/  F2FP.PACK_AB R61, R42, R61 ;  /* 0x0000003d2a3d723e */ /* 0x000fe200000000ff */
[----:B------:R-:W-:Y:S01]  /*b2d0*/  STS [R0+0x2080], R30 ;  /* 0x0020801e00007388 */ /* 0x000fe20000000800 */
[----:B------:R-:W-:-:S03]  /*b2e0*/  IADD3 R3, R5, R0, RZ ;  /* 0x0000000005037210 */ /* 0x000fc60007ffe0ff */
[----:B------:R-:W-:Y:S01]  /*b2f0*/  STS [R0+0x2480], R31 ;  /* 0x0024801f00007388 */ /* 0x000fe20000000800 */
[----:B------:R-:W-:-:S03]  /*b300*/  IADD3 R5, R2, R5, RZ ;  /* 0x0000000502057210 */ /* 0x000fc60007ffe0ff */
[----:B------:R-:W-:Y:S01]  /*b310*/  STS [R2+0x2000], R38 ;  /* 0x0020002602007388 */ /* 0x000fe20000000800 */
[----:B------:R-:W-:-:S03]  /*b320*/  F2FP.PACK_AB R60, R81, R60 ;  /* 0x0000003c513c723e */ /* 0x000fc600000000ff */
[----:B------:R-:W-:Y:S01]  /*b330*/  STS [R2+0x2400], R37 ;  /* 0x0024002502007388 */ /* 0x000fe20000000800 */
[----:B------:R-:W-:-:S03]  /*b340*/  F2FP.PACK_AB R54, R93, R54 ;  /* 0x000000365d36723e */ /* 0x000fc600000000ff */
[----:B------:R-:W-:Y:S01]  /*b350*/  STS [R4+0x80], R36 ;  /* 0x0000802404007388 */ /* 0x000fe20000000800 */
[----:B------:R-:W-:-:S03]  /*b360*/  F2FP.PACK_AB R53, R95, R53 ;  /* 0x000000355f35723e */ /* 0x000fc600000000ff */
[----:B------:R-:W-:Y:S01]  /*b370*/  STS [R4+0x480], R35 ;  /* 0x0004802304007388 */ /* 0x000fe20000000800 */
[----:B------:R-:W-:-:S03]  /*b380*/  F2FP.PACK_AB R50, R105, R104 ;  /* 0x000000686932723e */ /* 0x000fc600000000ff */
[----:B------:R-:W-:Y:S01]  /*b390*/  STS [R8], R33 ;  /* 0x0000002108007388 */ /* 0x000fe20000000800 */
[----:B------:R-:W-:-:S03]  /*b3a0*/  F2FP.PACK_AB R49, R107, R49 ;  /* 0x000000316b31723e */ /* 0x000fc600000000ff */
        /* <DEDUP_REMOVED lines=52> */
[----:B------:R3:W-:Y:S01]  /*b6f0*/  STS [R0+0x6480], R43 ;  /* 0x0064802b00007388 */ /* 0x0007e20000000800 */
[----:B------:R-:W-:-:S03]  /*b700*/  F2FP.PACK_AB R68, R201, R68 ;  /* 0x00000044c944723e */ /* 0x000fc600000000ff */
[----:B------:R-:W-:Y:S01]  /*b710*/  STS [R2+0x6000], R40 ;  /* 0x0060002802007388 */ /* 0x000fe20000000800 */
[----:B------:R-:W-:-:S03]  /*b720*/  F2FP.PACK_AB R67, R203, R67 ;  /* 0x00000043cb43723e */ /* 0x000fc600000000ff */
        /* <DEDUP_REMOVED lines=17> */
[----:B------:R-:W-:Y:S04]  /*b840*/  SHFL.IDX PT, R14, R10, RZ, 0x1c1f ;  /* 0x001c1fff0a0e7589 */ /* 0x000fe800000e0000 */
[----:B------:R-:W1:Y:S04]  /*b850*/  SHFL.IDX PT, R15, R9, RZ, 0x1c1f ;  /* 0x001c1fff090f7589 */ /* 0x000e6800000e0000 */
[----:B------:R-:W-:Y:S06]  /*b860*/  BAR.SYNC.DEFER_BLOCKING 0x1, 0x80 ;  /* 0x0042000000007b1d */ /* 0x000fec0000010000 */
[----:B------:R-:W-:Y:S04]  /*b870*/  SHFL.IDX PT, R6, R10, 0x1, 0x1c1f ;  /* 0x003c1f000a067f89 */ /* 0x000fe800000e0000 */
[----:B------:R-:W4:Y:S04]  /*b880*/  SHFL.IDX PT, R7, R9, 0x1, 0x1c1f ;  /* 0x003c1f0009077f89 */ /* 0x000f2800000e0000 */
[----:B------:R-:W-:Y:S04]  /*b890*/  SHFL.IDX PT, R12, R10, 0x2, 0x1c1f ;  /* 0x005c1f000a0c7f89 */ /* 0x000fe800000e0000 */
[----:B------:R-:W2:Y:S04]  /*b8a0*/  SHFL.IDX PT, R13, R9, 0x2, 0x1c1f ;  /* 0x005c1f00090d7f89 */ /* 0x000ea800000e0000 */
[----:B------:R-:W-:Y:S04]  /*b8b0*/  SHFL.IDX PT, R10, R10, 0x3, 0x1c1f ;  /* 0x007c1f000a0a7f89 */ /* 0x000fe800000e0000 */
[----:B------:R-:W2:Y:S01]  /*b8c0*/  SHFL.IDX PT, R11, R9, 0x3, 0x1c1f ;  /* 0x007c1f00090b7f89 */ /* 0x000ea200000e0000 */
[----:B---3--:R-:W-:-:S03]  /*b8d0*/  SHF.L.U32 R0, R92, 0x1, RZ ;  /* 0x000000015c007819 */ /* 0x008fc600000006ff */
[----:B-1----:R-:W-:Y:S04]  /*b8e0*/  @!P6 ST.E [R14.64], R85 ;  /* 0x000000550e00e985 */ /* 0x002fe8000c10190c */
[----:B----4-:R1:W-:Y:S04]  /*b8f0*/  @!P5 ST.E [R6.64], R84 ;  /* 0x000000540600d985 */ /* 0x0103e8000c10190c */
[----:B--2---:R2:W-:Y:S04]  /*b900*/  @!P3 ST.E [R12.64], R88 ;  /* 0x000000580c00b985 */ /* 0x0045e8000c10190c */
[----:B------:R2:W-:Y:S04]  /*b910*/  @!P4 ST.E [R10.64], R86 ;  /* 0x000000560a00c985 */ /* 0x0005e8000c10190c */
[----:B------:R2:W3:Y:S04]  /*b920*/  LDS.128 R24, [R0+0x880] ;  /* 0x0008800000187984 */ /* 0x0004e80000000c00 */
[----:B------:R2:W4:Y:S04]  /*b930*/  LDS.128 R32, [R0+0x1080] ;  /* 0x0010800000207984 */ /* 0x0005280000000c00 */
[----:B------:R2:W1:Y:S04]  /*b940*/  LDS.128 R40, [R0+0x1880] ;  /* 0x0018800000287984 */ /* 0x0004680000000c00 */
[----:B------:R2:W1:Y:S04]  /*b950*/  LDS.128 R48, [R0+0x2080] ;  /* 0x0020800000307984 */ /* 0x0004680000000c00 */
[----:B------:R2:W2:Y:S04]  /*b960*/  LDS.128 R56, [R0+0x2880] ;  /* 0x0028800000387984 */ /* 0x0004a80000000c00 */
        /* <DEDUP_REMOVED lines=8> */
[----:B------:R2:W2:Y:S01]  /*b9f0*/  LDS.128 R72, [R0+0x7880] ;  /* 0x0078800000487984 */ /* 0x0004a20000000c00 */
[----:B------:R-:W-:-:S02]  /*ba00*/  IADD3 R2, R17, R18, RZ ;  /* 0x0000001211027210 */ /* 0x000fc40007ffe0ff */
[----:B-1----:R-:W-:-:S04]  /*ba10*/  LEA R7, P0, R16, c[0x0][0x380], 0x1 ;  /* 0x0000e00010077a11 */ /* 0x002fc800078008ff */
[----:B------:R-:W-:Y:S02]  /*ba20*/  LEA.HI.X R6, R16, c[0x0][0x384], R2, 0x1, P0 ;  /* 0x0000e10010067a11 */ /* 0x000fe400000f0c02 */
[----:B------:R-:W-:Y:S01]  /*ba30*/  ISETP.GE.AND P0, PT, R91, R83, PT ;  /* 0x000000535b00720c */ /* 0x000fe20003f06270 */
[----:B------:R1:W1:Y:S01]  /*ba40*/  SHFL.IDX PT, R2, R7, RZ, 0x181f ;  /* 0x00181fff07027589 */ /* 0x00026200000e0000 */
[----:B------:R-:W-:Y:S03]  /*ba50*/  BSSY B0, `(.L_x_712) ;  /* 0x000000e000007945 */ /* 0x000fe60003800000 */
[----:B------:R1:W1:Y:S08]  /*ba60*/  SHFL.IDX PT, R3, R6, RZ, 0x181f ;  /* 0x00181fff06037589 */ /* 0x00027000000e0000 */
[----:B------:R-:W-:Y:S05]  /*ba70*/  @P0 BRA `(.L_x_713) ;  /* 0x000000b000000947 */ /* 0x000fea0003800000 */
[----:B--234-:R-:W2:Y:S01]  /*ba80*/  LDS.128 R12, [R0+0x80] ;  /* 0x00008000000c7984 */ /* 0x01cea20000000c00 */
[----:B-----5:R-:W-:-:S02]  /*ba90*/  ISETP.GE.AND P0, PT, R89, c[0x0][0x3c8], PT ;  /* 0x0000f20059007a0c */ /* 0x020fc40003f06270 */
[----:B------:R-:W-:Y:S01]  /*baa0*/  ISETP.GE.AND P1, PT, R90, c[0x0][0x3c8], PT ;  /* 0x0000f2005a007a0c */ /* 0x000fe20003f26270 */
[----:B------:R3:W4:-:S12]  /*bab0*/  LDS.128 R8, [R0+0x4080] ;  /* 0x0040800000087984 */ /* 0x0007180000000c00 */
[----:B-1----:R-:W-:Y:S01]  /*bac0*/  @!P1 IMAD.WIDE R4, R90, 0x2, R2 ;  /* 0x000000025a049825 */ /* 0x002fe200078e0202 */
[----:B---3--:R-:W-:-:S04]  /*bad0*/  @!P0 SHF.R.S32.HI R0, RZ, 0x1f, R89 ;  /* 0x0000001fff008819 */ /* 0x008fc80000011459 */
[----:B------:R-:W-:-:S04]  /*bae0*/  @!P0 LEA.HI R0, R0, R89, RZ, 0x3 ;  /* 0x0000005900008211 */ /* 0x000fc800078f18ff */
[----:B------:R-:W-:-:S05]  /*baf0*/  @!P0 LOP3.LUT R0, R0, 0xfffffff8, RZ, 0xc0, !PT ;  /* 0xfffffff800008812 */ /* 0x000fca00078ec0ff */
[----:B------:R-:W-:Y:S01]  /*bb00*/  @!P0 IMAD.WIDE R2, R0, 0x2, R2 ;  /* 0x0000000200028825 */ /* 0x000fe200078e0202 */
[----:B--2---:R1:W-:Y:S04]  /*bb10*/  @!P1 ST.E.128 [R4.64], R12 ;  /* 0x0000000c04009985 */ /* 0x0043e8000c101d0c */
[----:B----4-:R1:W-:Y:S02]  /*bb20*/  @!P0 ST.E.128 [R2.64], R8 ;  /* 0x0000000802008985 */ /* 0x0103e4000c101d0c */
.L_x_713:
[----:B---34-:R-:W-:Y:S05]  /*bb30*/  BSYNC B0 ;  /* 0x0000000000007941 */ /* 0x018fea0003800000 */
.L_x_712:
[----:B--2---:R-:W-:Y:S01]  /*bb40*/  IADD3 R0, R91, 0x10, RZ ;  /* 0x000000105b007810 */ /* 0x004fe20007ffe0ff */
[----:B-1----:R1:W2:Y:S01]  /*bb50*/  SHFL.IDX PT, R3, R6, 0x1, 0x181f ;  /* 0x00381f0006037f89 */ /* 0x0022a200000e0000 */
[----:B------:R-:W-:Y:S02]  /*bb60*/  BSSY B0, `(.L_x_714) ;  /* 0x000000d000007945 */ /* 0x000fe40003800000 */
[----:B------:R-:W-:Y:S01]  /*bb70*/  ISETP.GE.AND P0, PT, R0, R83, PT ;  /* 0x000000530000720c */ /* 0x000fe20003f06270 */
[----:B------:R1:W3:-:S12]  /*bb80*/  SHFL.IDX PT, R2, R7, 0x1, 0x181f ;  /* 0x00381f0007027f89 */ /* 0x0002d800000e0000 */
[----:B------:R-:W-:Y:S05]  /*bb90*/  @P0 BRA `(.L_x_715) ;  /* 0x0000009000000947 */ /* 0x000fea0003800000 */
[----:B-----5:R-:W-:Y:S02]  /*bba0*/  ISETP.GE.AND P0, PT, R89, c[0x0][0x3c8], PT ;  /* 0x0000f20059007a0c */ /* 0x020fe40003f06270 */
[----:B------:R-:W-:-:S11]  /*bbb0*/  ISETP.GE.AND P1, PT, R90, c[0x0][0x3c8], PT ;  /* 0x0000f2005a007a0c */ /* 0x000fd60003f26270 */
[----:B------:R-:W-:Y:S02]  /*bbc0*/  @!P0 SHF.R.S32.HI R0, RZ, 0x1f, R89 ;  /* 0x0000001fff008819 */ /* 0x000fe40000011459 */
[----:B--23--:R-:W-:Y:S02]  /*bbd0*/  @!P1 IMAD.WIDE R4, R90, 0x2, R2 ;  /* 0x000000025a049825 */ /* 0x00cfe400078e0202 */
[----:B------:R-:W-:-:S03]  /*bbe0*/  @!P0 LEA.HI R0, R0, R89, RZ, 0x3 ;  /* 0x0000005900008211 */ /* 0x000fc600078f18ff */
[----:B------:R2:W-:Y:S01]  /*bbf0*/  @!P1 ST.E.128 [R4.64], R24 ;  /* 0x0000001804009985 */ /* 0x0005e2000c101d0c */
[----:B------:R-:W-:-:S05]  /*bc00*/  @!P0 LOP3.LUT R0, R0, 0xfffffff8, RZ, 0xc0, !PT ;  /* 0xfffffff800008812 */ /* 0x000fca00078ec0ff */
[----:B------:R-:W-:-:S05]  /*bc10*/  @!P0 IMAD.WIDE R2, R0, 0x2, R2 ;  /* 0x0000000200028825 */ /* 0x000fca00078e0202 */
[----:B------:R2:W-:Y:S02]  /*bc20*/  @!P0 ST.E.128 [R2.64], R20 ;  /* 0x0000001402008985 */ /* 0x0005e4000c101d0c */
.L_x_715:
[----:B------:R-:W-:Y:S05]  /*bc30*/  BSYNC B0 ;  /* 0x0000000000007941 */ /* 0x000fea0003800000 */
.L_x_714:
[----:B------:R-:W-:Y:S01]  /*bc40*/  IADD3 R0, R91, 0x20, RZ ;  /* 0x000000205b007810 */ /* 0x000fe20007ffe0ff */
[----:B--2---:R2:W4:Y:S01]  /*bc50*/  SHFL.IDX PT, R3, R6, 0x2, 0x181f ;  /* 0x00581f0006037f89 */ /* 0x00452200000e0000 */
[----:B------:R-:W-:Y:S02]  /*bc60*/  BSSY B0, `(.L_x_716) ;  /* 0x000000d000007945 */ /* 0x000fe40003800000 */
[----:B------:R-:W-:Y:S01]  /*bc70*/  ISETP.GE.AND P0, PT, R0, R83, PT ;  /* 0x000000530000720c */ /* 0x000fe20003f06270 */
[----:B---3--:R2:W3:-:S12]  /*bc80*/  SHFL.IDX PT, R2, R7, 0x2, 0x181f ;  /* 0x00581f0007027f89 */ /* 0x0084d800000e0000 */
[----:B------:R-:W-:Y:S05]  /*bc90*/  @P0 BRA `(.L_x_717) ;  /* 0x0000009000000947 */ /* 0x000fea0003800000 */
[----:B-----5:R-:W-:Y:S02]  /*bca0*/  ISETP.GE.AND P0, PT, R89, c[0x0][0x3c8], PT ;  /* 0x0000f20059007a0c */ /* 0x020fe40003f06270 */
        /* <DEDUP_REMOVED lines=8> */
.L_x_717:
[----:B------:R-:W-:Y:S05]  /*bd30*/  BSYNC B0 ;  /* 0x0000000000007941 */ /* 0x000fea0003800000 */
.L_x_716:
[----:B------:R-:W-:Y:S01]  /*bd40*/  IADD3 R0, R91, 0x30, RZ ;  /* 0x000000305b007810 */ /* 0x000fe20007ffe0ff */
[----:B---34-:R3:W4:Y:S01]  /*bd50*/  SHFL.IDX PT, R3, R6, 0x3, 0x181f ;  /* 0x00781f0006037f89 */ /* 0x01872200000e0000 */
[----:B------:R-:W-:Y:S02]  /*bd60*/  BSSY B0, `(.L_x_718) ;  /* 0x000000d000007945 */ /* 0x000fe40003800000 */
[----:B------:R-:W-:Y:S01]  /*bd70*/  ISETP.GE.AND P0, PT, R0, R83, PT ;  /* 0x000000530000720c */ /* 0x000fe20003f06270 */
[----:B------:R3:W1:-:S12]  /*bd80*/  SHFL.IDX PT, R2, R7, 0x3, 0x181f ;  /* 0x00781f0007027f89 */ /* 0x00065800000e0000 */
[----:B------:R-:W-:Y:S05]  /*bd90*/  @P0 BRA `(.L_x_719) ;  /* 0x0000009000000947 */ /* 0x000fea0003800000 */
[----:B-----5:R-:W-:Y:S02]  /*bda0*/  ISETP.GE.AND P0, PT, R89, c[0x0][0x3c8], PT ;  /* 0x0000f20059007a0c */ /* 0x020fe40003f06270 */
        /* <DEDUP_REMOVED lines=8> */
.L_x_719:
[----:B------:R-:W-:Y:S05]  /*be30*/  BSYNC B0 ;  /* 0x0000000000007941 */ /* 0x000fea0003800000 */
.L_x_718:
[----:B------:R-:W-:Y:S01]  /*be40*/  IADD3 R0, R91, 0x40, RZ ;  /* 0x000000405b007810 */ /* 0x000fe20007ffe0ff */
[----:B-1--4-:R1:W4:Y:S01]  /*be50*/  SHFL.IDX PT, R3, R6, 0x4, 0x181f ;  /* 0x00981f0006037f89 */ /* 0x01232200000e0000 */
[----:B------:R-:W-:Y:S02]  /*be60*/  BSSY B0, `(.L_x_720) ;  /* 0x000000d000007945 */ /* 0x000fe40003800000 */
[----:B------:R-:W-:Y:S01]  /*be70*/  ISETP.GE.AND P0, PT, R0, R83, PT ;  /* 0x000000530000720c */ /* 0x000fe20003f06270 */
[----:B------:R1:W2:-:S12]  /*be80*/  SHFL.IDX PT, R2, R7, 0x4, 0x181f ;  /* 0x00981f0007027f89 */ /* 0x00029800000e0000 */
[----:B------:R-:W-:Y:S05]  /*be90*/  @P0 BRA `(.L_x_721) ;  /* 0x0000009000000947 */ /* 0x000fea0003800000 */
[----:B-----5:R-:W-:Y:S02]  /*bea0*/  ISETP.GE.AND P0, PT, R89, c[0x0][0x3c8], PT ;  /* 0x0000f20059007a0c */ /* 0x020fe40003f06270 */
[----:B------:R-:W-:-:S11]  /*beb0*/  ISETP.GE.AND P1, PT, R90, c[0x0][0x3c8], PT ;  /* 0x0000f2005a007a0c */ /* 0x000fd60003f26270 */
[----:B------:R-:W-:Y:S02]  /*bec0*/  @!P0 SHF.R.S32.HI R0, RZ, 0x1f, R89 ;  /* 0x0000001fff008819 */ /* 0x000fe40000011459 */
[----:B--2-4-:R-:W-:Y:S02]  /*bed0*/  @!P1 IMAD.WIDE R4, R90, 0x2, R2 ;  /* 0x000000025a049825 */ /* 0x014fe400078e0202 */
[----:B------:R-:W-:-:S03]  /*bee0*/  @!P0 LEA.HI R0, R0, R89, RZ, 0x3 ;  /* 0x0000005900008211 */ /* 0x000fc600078f18ff */
[----:B------:R2:W-:Y:S01]  /*bef0*/  @!P1 ST.E.128 [R4.64], R48 ;  /* 0x0000003004009985 */ /* 0x0005e2000c101d0c */
[----:B------:R-:W-:-:S05]  /*bf00*/  @!P0 LOP3.LUT R0, R0, 0xfffffff8, RZ, 0xc0, !PT ;  /* 0xfffffff800008812 */ /* 0x000fca00078ec0ff */
[----:B------:R-:W-:-:S05]  /*bf10*/  @!P0 IMAD.WIDE R2, R0, 0x2, R2 ;  /* 0x0000000200028825 */ /* 0x000fca00078e0202 */
[----:B------:R2:W-:Y:S02]  /*bf20*/  @!P0 ST.E.128 [R2.64], R44 ;  /* 0x0000002c02008985 */ /* 0x0005e4000c101d0c */
.L_x_721:
[----:B------:R-:W-:Y:S05]  /*bf30*/  BSYNC B0 ;  /* 0x0000000000007941 */ /* 0x000fea0003800000 */
.L_x_720:
[----:B------:R-:W-:Y:S01]  /*bf40*/  IADD3 R0, R91, 0x50, RZ ;  /* 0x000000505b007810 */ /* 0x000fe20007ffe0ff */
[----:B--2-4-:R2:W4:Y:S01]  /*bf50*/  SHFL.IDX PT, R3, R6, 0x5, 0x181f ;  /* 0x00b81f0006037f89 */ /* 0x01452200000e0000 */
        /* <DEDUP_REMOVED lines=13> */
.L_x_723:
[----:B------:R-:W-:Y:S05]  /*c030*/  BSYNC B0 ;  /* 0x0000000000007941 */ /* 0x000fea0003800000 */
.L_x_722:
        /* <DEDUP_REMOVED lines=15> */
.L_x_725:
[----:B------:R-:W-:Y:S05]  /*c130*/  BSYNC B0 ;  /* 0x0000000000007941 */ /* 0x000fea0003800000 */
.L_x_724:
[----:B------:R-:W-:Y:S01]  /*c140*/  IADD3 R0, R91, 0x70, RZ ;  /* 0x000000705b007810 */ /* 0x000fe20007ffe0ff */
[----:B--2-4-:R2:W4:Y:S03]  /*c150*/  SHFL.IDX PT, R3, R6, 0x7, 0x181f ;  /* 0x00f81f0006037f89 */ /* 0x01452600000e0000 */
[----:B------:R-:W-:Y:S01]  /*c160*/  ISETP.GE.AND P0, PT, R0, R83, PT ;  /* 0x000000530000720c */ /* 0x000fe20003f06270 */
[----:B------:R2:W1:-:S12]  /*c170*/  SHFL.IDX PT, R2, R7, 0x7, 0x181f ;  /* 0x00f81f0007027f89 */ /* 0x00045800000e0000 */
[----:B------:R-:W-:Y:S05]  /*c180*/  @P0 EXIT ;  /* 0x000000000000094d */ /* 0x000fea0003800000 */
[----:B-----5:R-:W-:-:S13]  /*c190*/  ISETP.GE.AND P0, PT, R90, c[0x0][0x3c8], PT ;  /* 0x0000f2005a007a0c */ /* 0x020fda0003f06270 */
        /* <DEDUP_REMOVED lines=10> */
.L_x_726:
        /* <DEDUP_REMOVED lines=12> */
.L_x_2034:


//--------------------- .text._ZN7cutlass13device_kernelIN5flash19enable_sm80_to_sm89INS1_16FlashAttnFwdSm80INS1_25CollectiveMainloopFwdSm80ILi4ELi1ELb0EN4cute5tupleIJNS5_1CILi128EEENS7_ILi64EEES8_EEELi128ENS_6half_tEfNS_4arch4Sm80ELb0ELb0ELb0ELb1ELb1ELb0ELb1ELb0EEENS1_21CollectiveEpilogueFwdINS6_IJS8_S8_S9_EEENS6_IJNS7_ILi1EEESH_SH_EEESB_SD_Li128ELb1ELb1ELb0ELb0EEENS1_19SingleTileSchedulerILb1ELb0ELb1ELi128EEEEEEEEEvNT_6ParamsE --------------------------
	.section	.text._ZN7cutlass13device_kernelIN5flash19enable_sm80_to_sm89INS1_16FlashAttnFwdSm80INS1_25CollectiveMainloopFwdSm80ILi4ELi1ELb0EN4cute5tupleIJNS5_1CILi128EEENS7_ILi64EEES8_EEELi128ENS_6half_tEfNS_4arch4Sm80ELb0ELb0ELb0ELb1ELb1ELb0ELb1ELb0EEENS1_21CollectiveEpilogueFwdINS6_IJS8_S8_S9_EEENS6_IJNS7_ILi1EEESH_SH_EEESB_SD_Li128ELb1ELb1ELb0ELb0EEENS1_19SingleTileSchedulerILb1ELb0ELb1ELi128EEEEEEEEEvNT_6ParamsE,"ax",@progbits
	.sectioninfo	@"SHI_REGISTERS=255"
	.align	128
.text._ZN7cutlass13device_kernelIN5flash19enable_sm80_to_sm89INS1_16FlashAttnFwdSm80INS1_25CollectiveMainloopFwdSm80ILi4ELi1ELb0EN4cute5tupleIJNS5_1CILi128EEENS7_ILi64EEES8_EEELi128ENS_6half_tEfNS_4arch4Sm80ELb0ELb0ELb0ELb1ELb1ELb0ELb1ELb0EEENS1_21CollectiveEpilogueFwdINS6_IJS8_S8_S9_EEENS6_IJNS7_ILi1EEESH_SH_EEESB_SD_Li128ELb1ELb1ELb0ELb0EEENS1_19SingleTileSchedulerILb1ELb0ELb1ELi128EEEEEEEEEvNT_6ParamsE:
        .type           _ZN7cutlass13device_kernelIN5flash19enable_sm80_to_sm89INS1_16FlashAttnFwdSm80INS1_25CollectiveMainloopFwdSm80ILi4ELi1ELb0EN4cute5tupleIJNS5_1CILi128EEENS7_ILi64EEES8_EEELi128ENS_6half_tEfNS_4arch4Sm80ELb0ELb0ELb0ELb1ELb1ELb0ELb1ELb0EEENS1_21CollectiveEpilogueFwdINS6_IJS8_S8_S9_EEENS6_IJNS7_ILi1EEESH_SH_EEESB_SD_Li128ELb1ELb1ELb0ELb0EEENS1_19SingleTileSchedulerILb1ELb0ELb1ELi128EEEEEEEEEvNT_6ParamsE,@function
        .size           _ZN7cutlass13device_kernelIN5flash19enable_sm80_to_sm89INS1_16FlashAttnFwdSm80INS1_25CollectiveMainloopFwdSm80ILi4ELi1ELb0EN4cute5tupleIJNS5_1CILi128EEENS7_ILi64EEES8_EEELi128ENS_6half_tEfNS_4arch4Sm80ELb0ELb0ELb0ELb1ELb1ELb0ELb1ELb0EEENS1_21CollectiveEpilogueFwdINS6_IJS8_S8_S9_EEENS6_IJNS7_ILi1EEESH_SH_EEESB_SD_Li128ELb1ELb1ELb0ELb0EEENS1_19SingleTileSchedulerILb1ELb0ELb1ELi128EEEEEEEEEvNT_6ParamsE,(.L_x_2035 - _ZN7cutlass13device_kernelIN5flash19enable_sm80_to_sm89INS1_16FlashAttnFwdSm80INS1_25CollectiveMainloopFwdSm80ILi4ELi1ELb0EN4cute5tupleIJNS5_1CILi128EEENS7_ILi64EEES8_EEELi128ENS_6half_tEfNS_4arch4Sm80ELb0ELb0ELb0ELb1ELb1ELb0ELb1ELb0EEENS1_21CollectiveEpilogueFwdINS6_IJS8_S8_S9_EEENS6_IJNS7_ILi1EEESH_SH_EEESB_SD_Li128ELb1ELb1ELb0ELb0EEENS1_19SingleTileSchedulerILb1ELb0ELb1ELi128EEEEEEEEEvNT_6ParamsE)
        .other          _ZN7cutlass13device_kernelIN5flash19enable_sm80_to_sm89INS1_16FlashAttnFwdSm80INS1_25CollectiveMainloopFwdSm80ILi4ELi1ELb0EN4cute5tupleIJNS5_1CILi128EEENS7_ILi64EEES8_EEELi128ENS_6half_tEfNS_4arch4Sm80ELb0ELb0ELb0ELb1ELb1ELb0ELb1ELb0EEENS1_21CollectiveEpilogueFwdINS6_IJS8_S8_S9_EEENS6_IJNS7_ILi1EEESH_SH_EEESB_SD_Li128ELb1ELb1ELb0ELb0EEENS1_19SingleTileSchedulerILb1ELb0ELb1ELi128EEEEEEEEEvNT_6ParamsE,@"STO_CUDA_ENTRY STV_DEFAULT"
_ZN7cutlass13device_kernelIN5flash19enable_sm80_to_sm89INS1_16FlashAttnFwdSm80INS1_25CollectiveMainloopFwdSm80ILi4ELi1ELb0EN4cute5tupleIJNS5_1CILi128EEENS7_ILi64EEES8_EEELi128ENS_6half_tEfNS_4arch4Sm80ELb0ELb0ELb0ELb1ELb1ELb0ELb1ELb0EEENS1_21CollectiveEpilogueFwdINS6_IJS8_S8_S9_EEENS6_IJNS7_ILi1EEESH_SH_EEESB_SD_Li128ELb1ELb1ELb0ELb0EEENS1_19SingleTileSchedulerILb1ELb0ELb1ELi128EEEEEEEEEvNT_6ParamsE:
        /* <DEDUP_REMOVED lines=21> */
.L_x_728:
        /* <DEDUP_REMOVED lines=13> */
.L_x_730:
[----:B------:R-:W-:Y:S02]  /*0220*/  ULDC UR6, c[0x0][0x54c] ;  /* 0x0001530000067ab9 */ /* 0x000fe40000000800 */
.L_x_729:
[----:B------:R-:W-:Y:S02]  /*0230*/  ULDC UR4, c[0x0][0x548] ;  /* 0x0001520000047ab9 */ /* 0x000fe40000000800 */
[----:B------:R-:W-:-:S02]  /*0240*/  USHF.L.U32 UR5, UR5, 0x7, URZ ;  /* 0x0000000705057899 */ /* 0x000fc4000800063f */
[----:B------:R-:W-:-:S04]  /*0250*/  UIMAD UR4, UR6, UR4, URZ ;  /* 0x00000004060472a4 */ /* 0x000fc8000f8e023f */
[----:B------:R-:W-:-:S04]  /*0260*/  UISETP.GE.AND UP0, UPT, UR5, UR4, UPT ;  /* 0x000000040500728c */ /* 0x000fc8000bf06270 */
[----:B------:R-:W-:Y:S01]  /*0270*/  USEL UR10, UR10, 0xffffffff, !UP0 ;  /* 0xffffffff0a0a7887 */ /* 0x000fe2000c000000 */
[----:B------:R-:W-:Y:S05]  /*0280*/  BRA `(.L_x_731) ;  /* 0x000001b000007947 */ /* 0x000fea0003800000 */
.L_x_727:
        /* <DEDUP_REMOVED lines=8> */
.L_x_732:
        /* <DEDUP_REMOVED lines=13> */
.L_x_734:
[----:B------:R-:W-:Y:S02]  /*03e0*/  ULDC UR6, c[0x0][0x54c] ;  /* 0x0001530000067ab9 */ /* 0x000fe40000000800 */
.L_x_733:
[----:B------:R-:W-:Y:S02]  /*03f0*/  ULDC UR4, c[0x0][0x548] ;  /* 0x0001520000047ab9 */ /* 0x000fe40000000800 */
[----:B------:R-:W-:-:S02]  /*0400*/  USHF.L.U32 UR5, UR5, 0x7, URZ ;  /* 0x0000000705057899 */ /* 0x000fc4000800063f */
[----:B------:R-:W-:-:S04]  /*0410*/  UIMAD UR4, UR6, UR4, URZ ;  /* 0x00000004060472a4 */ /* 0x000fc8000f8e023f */
[----:B------:R-:W-:-:S04]  /*0420*/  UISETP.GE.AND UP0, UPT, UR5, UR4, UPT ;  /* 0x000000040500728c */ /* 0x000fc8000bf06270 */
[----:B------:R-:W-:-:S06]  /*0430*/  USEL UR10, UR10, 0xffffffff, !UP0 ;  /* 0xffffffff0a0a7887 */ /* 0x000fcc000c000000 */
.L_x_731:
        /* <DEDUP_REMOVED lines=19> */
[----:B------:R-:W2:Y:S01]  /*0570*/  @P2 LDG.E R4, [R4.64] ;  /* 0x0000000c04042981 */ /* 0x000ea2000c1e1900 */
[----:B------:R-:W-:-:S04]  /*0580*/  UISETP.NE.U32.AND UP0, UPT, URZ, UR4, UPT ;  /* 0x000000043f00728c */ /* 0x000fc8000bf05070 */
[----:B------:R-:W-:Y:S01]  /*0590*/  UISETP.NE.AND.EX UP0, UPT, URZ, UR5, UPT, UP0 ;  /* 0x000000053f00728c */ /* 0x000fe2000bf05300 */
[----:B------:R-:W3:Y:S02]  /*05a0*/  @P1 LDG.E R3, [R8.64] ;  /* 0x0000000c08031981 */ /* 0x000ee4000c1e1900 */
[----:B------:R-:W-:-:S03]  /*05b0*/  ULDC.64 UR4, c[0x0][0x360] ;  /* 0x0000d80000047ab9 */ /* 0x000fc60000000a00 */
[----:B------:R-:W-:-:S05]  /*05c0*/  PLOP3.LUT P0, PT, PT, PT, UP0, 0x80, 0x0 ;  /* 0x000000000000781c */ /* 0x000fca0003f0f008 */
[----:B------:R-:W-:Y:S01]  /*05d0*/  @UP0 UIMAD.WIDE UR4, UR10, UR15, UR4 ;  /* 0x0000000f0a0402a5 */ /* 0x000fe2000f8e0204 */
[----:B------:R-:W-:-:S05]  /*05e0*/  MOV R0, c[0x0][0x168] ;  /* 0x00005a0000007a02 */ /* 0x000fca0000000f00 */
[----:B------:R-:W-:Y:S01]  /*05f0*/  IMAD.U32 R6, RZ, RZ, UR4 ;  /* 0x00000004ff067e24 */ /* 0x000fe2000f8e00ff */
[----:B------:R-:W-:-:S05]  /*0600*/  MOV R7, UR5 ;  /* 0x0000000500077c02 */ /* 0x000fca0008000f00 */
[----:B------:R1:W5:Y:S01]  /*0610*/  @P0 LDG.E R0, [R6.64] ;  /* 0x0000000c06000981 */ /* 0x000362000c1e1900 */
[----:B------:R-:W4:Y:S01]  /*0620*/  S2UR UR8, SR_CTAID.Y ;  /* 0x00000000000879c3 */ /* 0x000f220000002600 */
[----:B------:R-:W-:Y:S02]  /*0630*/  UMOV UR9, URZ ;  /* 0x0000003f00097c82 */ /* 0x000fe40008000000 */
[----:B------:R-:W-:Y:S02]  /*0640*/  UMOV UR14, URZ ;  /* 0x0000003f000e7c82 */ /* 0x000fe40008000000 */
[----:B------:R-:W-:Y:S02]  /*0650*/  ULDC UR5, c[0x0][0x2ac] ;  /* 0x0000ab0000057ab9 */ /* 0x000fe40000000800 */
[----:B------:R-:W-:Y:S02]  /*0660*/  ULDC UR4, c[0x0][0x1d0] ;  /* 0x0000740000047ab9 */ /* 0x000fe40000000800 */
[----:B------:R-:W-:-:S02]  /*0670*/  UIMAD UR4, UR5, UR4, URZ ;  /* 0x00000004050472a4 */ /* 0x000fc4000f8e023f */
[----:B----4-:R-:W-:Y:S01]  /*0680*/  USHF.R.S32.HI UR7, URZ, 0x1f, UR8 ;  /* 0x0000001f3f077899 */ /* 0x010fe20008011408 */
[----:B--2---:R1:W2:Y:S08]  /*0690*/  @P2 R2UR UR9, R4 ;  /* 0x00000000040923c2 */ /* 0x0042b000000e0000 */
[----:B---3--:R1:W3:Y:S02]  /*06a0*/  @P1 R2UR UR14, R3 ;  /* 0x00000000030e13c2 */ /* 0x0082e400000e0000 */
[----:B-1-3--:R-:W-:Y:S05]  /*06b0*/  @P0 BRA `(.L_x_735) ;  /* 0x0000004000000947 */ /* 0x00afea0003800000 */
[----:B------:R-:W-:Y:S05]  /*06c0*/  @!P1 BRA `(.L_x_735) ;  /* 0x0000003000009947 */ /* 0x000fea0003800000 */
[----:B-----5:R1:W3:Y:S04]  /*06d0*/  LDG.E R0, [R8.64] ;  /* 0x0000000c08007981 */ /* 0x0202e8000c1e1900 */
[----:B-1----:R-:W3:Y:S02]  /*06e0*/  LDG.E R8, [R8.64+0x4] ;  /* 0x0000040c08087981 */ /* 0x002ee4000c1e1900 */
[----:B---3--:R-:W-:-:S02]  /*06f0*/  IADD3 R0, -R0, R8, RZ ;  /* 0x0000000800007210 */ /* 0x008fc40007ffe1ff */
.L_x_735:
[----:B------:R-:W-:-:S04]  /*0700*/  ISETP.NE.U32.AND P0, PT, RZ, c[0x0][0x368], PT ;  /* 0x0000da00ff007a0c */ /* 0x000fc80003f05070 */
[----:B------:R-:W-:-:S13]  /*0710*/  ISETP.NE.AND.EX P0, PT, RZ, c[0x0][0x36c], PT, P0 ;  /* 0x0000db00ff007a0c */ /* 0x000fda0003f05300 */
[----:B------:R-:W-:Y:S05]  /*0720*/  @!P0 BRA `(.L_x_736) ;  /* 0x0000007000008947 */ /* 0x000fea0003800000 */
[----:B------:R-:W-:Y:S02]  /*0730*/  ULDC.64 UR4, c[0x0][0x368] ;  /* 0x0000da0000047ab9 */ /* 0x000fe40000000a00 */
[----:B------:R-:W-:-:S06]  /*0740*/  UIMAD.WIDE UR4, UR10, UR15, UR4 ;  /* 0x0000000f0a0472a5 */ /* 0x000fcc000f8e0204 */
[----:B------:R-:W-:Y:S02]  /*0750*/  MOV R4, UR4 ;  /* 0x0000000400047c02 */ /* 0x000fe40008000f00 */
[----:B------:R-:W-:-:S05]  /*0760*/  MOV R5, UR5 ;  /* 0x0000000500057c02 */ /* 0x000fca0008000f00 */
[----:B------:R-:W3:Y:S02]  /*0770*/  LDG.E R4, [R4.64] ;  /* 0x0000000c04047981 */ /* 0x000ee4000c1e1900 */
[----:B---3--:R1:W3:Y:S02]  /*0780*/  R2UR UR4, R4 ;  /* 0x00000000040473c2 */ /* 0x0082e400000e0000 */
[----:B-1-3--:R-:W-:Y:S05]  /*0790*/  BRA `(.L_x_737) ;  /* 0x000000c000007947 */ /* 0x00afea0003800000 */
.L_x_736:
[----:B------:R-:W-:-:S04]  /*07a0*/  ISETP.NE.U32.AND P0, PT, RZ, c[0x0][0x350], PT ;  /* 0x0000d400ff007a0c */ /* 0x000fc80003f05070 */
[----:B------:R-:W-:-:S13]  /*07b0*/  ISETP.NE.AND.EX P0, PT, RZ, c[0x0][0x354], PT, P0 ;  /* 0x0000d500ff007a0c */ /* 0x000fda0003f05300 */
[----:B------:R-:W-:Y:S05]  /*07c0*/  @!P0 BRA `(.L_x_737) ;  /* 0x0000009000008947 */ /* 0x000fea0003800000 */
[----:B------:R-:W-:Y:S02]  /*07d0*/  ULDC.64 UR4, c[0x0][0x350] ;  /* 0x0000d40000047ab9 */ /* 0x000fe40000000a00 */
[----:B------:R-:W-:-:S06]  /*07e0*/  UIMAD.WIDE UR4, UR10, UR15, UR4 ;  /* 0x0000000f0a0472a5 */ /* 0x000fcc000f8e0204 */
[----:B------:R-:W-:Y:S02]  /*07f0*/  MOV R6, UR4 ;  /* 0x0000000400067c02 */ /* 0x000fe40008000f00 */
[----:B------:R-:W-:-:S05]  /*0800*/  MOV R7, UR5 ;  /* 0x0000000500077c02 */ /* 0x000fca0008000f00 */
[----:B------:R-:W3:Y:S04]  /*0810*/  LDG.E R4, [R6.64] ;  /* 0x0000000c06047981 */ /* 0x000ee8000c1e1900 */
[----:B------:R-:W4:Y:S01]  /*0820*/  LDG.E R3, [R6.64+0x4] ;  /* 0x0000040c06037981 */ /* 0x000f22000c1e1900 */
[----:B---3--:R-:W1:Y:S08]  /*0830*/  R2UR UR5, R4 ;  /* 0x00000000040573c2 */ /* 0x008e7000000e0000 */
[----:B----4-:R-:W1:Y:S02]  /*0840*/  R2UR UR4, R3 ;  /* 0x00000000030473c2 */ /* 0x010e6400000e0000 */
[----:B-1----:R-:W-:-:S06]  /*0850*/  UIADD3 UR4, -UR5, UR4, URZ ;  /* 0x0000000405047290 */ /* 0x002fcc000fffe13f */
.L_x_737:
[----:B--2---:R-:W-:Y:S01]  /*0860*/  UIADD3 UR6, -UR9, UR4, URZ ;  /* 0x0000000409067290 */ /* 0x004fe2000fffe13f */
[----:B------:R-:W-:Y:S01]  /*0870*/  PLOP3.LUT P4, PT, PT, PT, PT, 0x80, 0x0 ;  /* 0x000000000000781c */ /* 0x000fe20003f8f070 */
[----:B------:R-:W-:Y:S01]  /*0880*/  CS2R R10, SRZ ;  /* 0x00000000000a7805 */ /* 0x000fe2000001ff00 */
[----:B------:R-:W-:Y:S01]  /*0890*/  IMAD.MOV.U32 R166, RZ, RZ, RZ ;  /* 0x000000ffffa67224 */ /* 0x000fe200078e00ff */
[----:B------:R-:W-:Y:S01]  /*08a0*/  UISETP.GE.AND UP0, UPT, UR6, 0x1, UPT ;  /* 0x000000010600788c */ /* 0x000fe2000bf06270 */
[----:B------:R-:W-:Y:S01]  /*08b0*/  IMAD.MOV.U32 R164, RZ, RZ, RZ ;  /* 0x000000ffffa47224 */ /* 0x000fe200078e00ff */
[----:B------:R-:W-:Y:S01]  /*08c0*/  UIADD3 UR4, UR6, 0x3f, URZ ;  /* 0x0000003f06047890 */ /* 0x000fe2000fffe03f */
[----:B------:R-:W-:Y:S01]  /*08d0*/  CS2R R6, SRZ ;  /* 0x0000000000067805 */ /* 0x000fe2000001ff00 */
[----:B------:R-:W-:Y:S01]  /*08e0*/  MOV R162, RZ ;  /* 0x000000ff00a27202 */ /* 0x000fe20000000f00 */
[----:B------:R-:W-:Y:S01]  /*08f0*/  IMAD.MOV.U32 R160, RZ, RZ, RZ ;  /* 0x000000ffffa07224 */ /* 0x000fe200078e00ff */
        /* <DEDUP_REMOVED lines=65> */
[----:B------:R-:W-:Y:S01]  /*0d10*/  IMAD.MOV.U32 R5, RZ, RZ, RZ ;  /* 0x000000ffff057224 */ /* 0x000fe200078e00ff */
        /* <DEDUP_REMOVED lines=9> */
[----:B------:R-:W1:Y:S01]  /*0db0*/  S2R R13, SR_CTAID.X ;  /* 0x00000000000d7919 */ /* 0x000e620000002500 */
[----:B------:R-:W-:Y:S01]  /*0dc0*/  SHF.R.S32.HI R9, RZ, 0x1f, R2 ;  /* 0x0000001fff097819 */ /* 0x000fe20000011402 */
[----:B------:R-:W-:Y:S02]  /*0dd0*/  USHF.R.S32.HI UR15, URZ, 0x1f, UR14 ;  /* 0x0000001f3f0f7899 */ /* 0x000fe4000801140e */
[----:B------:R2:W3:Y:S01]  /*0de0*/  @P0 LDG.E R4, [R4.64] ;  /* 0x0000000c04040981 */ /* 0x0004e2000c1e1900 */
[----:B------:R-:W-:Y:S01]  /*0df0*/  LEA.HI R6, R9, R2, RZ, 0x3 ;  /* 0x0000000209067211 */ /* 0x000fe200078f18ff */
[----:B------:R-:W-:Y:S01]  /*0e00*/  ULDC.64 UR4, c[0x0][0x178] ;  /* 0x00005e0000047ab9 */ /* 0x000fe20000000a00 */
[----:B------:R-:W-:Y:S01]  /*0e10*/  IMAD.MOV.U32 R3, RZ, RZ, c[0x0][0x2c4] ;  /* 0x0000b100ff037624 */ /* 0x000fe200078e00ff */
[----:B------:R-:W-:Y:S01]  /*0e20*/  UIMAD UR15, UR15, UR4, URZ ;  /* 0x000000040f0f72a4 */ /* 0x000fe2000f8e023f */
[----:B------:R-:W-:Y:S01]  /*0e30*/  LOP3.LUT R46, R6, 0xfffffff8, RZ, 0xc0, !PT ;  /* 0xfffffff8062e7812 */ /* 0x000fe200078ec0ff */
[----:B------:R-:W-:Y:S01]  /*0e40*/  UIMAD.WIDE.U32 UR16, UR14, UR4, URZ ;  /* 0x000000040e1072a5 */ /* 0x000fe2000f8e003f */
[----:B------:R-:W-:Y:S01]  /*0e50*/  SHF.R.S32.HI R6, RZ, 0x3, R6 ;  /* 0x00000003ff067819 */ /* 0x000fe20000011406 */
[----:B------:R-:W-:Y:S01]  /*0e60*/  UIMAD UR15, UR14, UR5, UR15 ;  /* 0x000000050e0f72a4 */ /* 0x000fe2000f8e020f */
[----:B------:R-:W-:Y:S01]  /*0e70*/  ISETP.NE.AND P1, PT, R3, 0x1, PT ;  /* 0x000000010300780c */ /* 0x000fe20003f25270 */
[----:B------:R-:W-:Y:S01]  /*0e80*/  IMAD.IADD R46, R2, 0x1, -R46 ;  /* 0x00000001022e7824 */ /* 0x000fe200078e0a2e */
[----:B------:R-:W-:Y:S01]  /*0e90*/  ULDC.64 UR4, c[0x0][0x1b8] ;  /* 0x00006e0000047ab9 */ /* 0x000fe20000000a00 */
[----:B------:R-:W-:Y:S01]  /*0ea0*/  IMAD.SHL.U32 R250, R6, 0x40, RZ ;  /* 0x0000004006fa7824 */ /* 0x000fe200078e00ff */
[----:B------:R-:W-:Y:S01]  /*0eb0*/  UIADD3 UR17, UR17, UR15, URZ ;  /* 0x0000000f11117290 */ /* 0x000fe2000fffe03f */
[----:B------:R-:W-:Y:S01]  /*0ec0*/  IMAD R124, R46, 0x10, R6 ;  /* 0x000000102e7c7824 */ /* 0x000fe200078e0206 */
[----:B------:R-:W-:Y:S01]  /*0ed0*/  USHF.R.S32.HI UR15, URZ, 0x1f, UR10 ;  /* 0x0000001f3f0f7899 */ /* 0x000fe2000801140a */
[----:B-----5:R-:W-:Y:S01]  /*0ee0*/  IMAD R0, R0, c[0x0][0x2c4], RZ ;  /* 0x0000b10000007a24 */ /* 0x020fe200078e02ff */
[----:B------:R-:W-:Y:S01]  /*0ef0*/  UIMAD UR14, UR7, UR4, URZ ;  /* 0x00000004070e72a4 */ /* 0x000fe2000f8e023f */
[----:B------:R-:W-:Y:S01]  /*0f00*/  IMAD.SHL.U32 R45, R46, 0x8, RZ ;  /* 0x000000082e2d7824 */ /* 0x000fe200078e00ff */
[----:B------:R-:W-:Y:S01]  /*0f10*/  USEL UR15, UR15, URZ, !UP1 ;  /* 0x0000003f0f0f7287 */ /* 0x000fe2000c800000 */
[C---:B-1----:R-:W-:Y:S01]  /*0f20*/  IMAD R8, R13.reuse, 0x80, R124 ;  /* 0x000000800d087824 */ /* 0x042fe200078e027c */
[----:B------:R-:W-:Y:S01]  /*0f30*/  UIMAD UR14, UR8, UR5, UR14 ;  /* 0x00000005080e72a4 */ /* 0x000fe2000f8e020e */
[----:B------:R1:W-:Y:S01]  /*0f40*/  STL [R1], R124 ;  /* 0x0000007c01007387 */ /* 0x0003e20000100800 */
[----:B------:R-:W-:Y:S01]  /*0f50*/  UIMAD.WIDE.U32 UR18, UR8, UR4, UR16 ;  /* 0x00000004081272a5 */ /* 0x000fe2000f8e0010 */
[----:B------:R-:W-:Y:S01]  /*0f60*/  @P1 IMAD.HI.U32 R3, R8, c[0x0][0x2c8], RZ ;  /* 0x0000b20008031a27 */ /* 0x000fe200078e00ff */
[----:B------:R-:W-:Y:S01]  /*0f70*/  USEL UR16, UR10, URZ, !UP1 ;  /* 0x0000003f0a107287 */ /* 0x000fe2000c800000 */
[----:B------:R-:W-:Y:S01]  /*0f80*/  LOP3.LUT R250, R250, 0x1c0, RZ, 0xc0, !PT ;  /* 0x000001c0fafa7812 */ /* 0x000fe200078ec0ff */
[----:B------:R-:W-:Y:S01]  /*0f90*/  ULDC.64 UR4, c[0x0][0x1c0] ;  /* 0x0000700000047ab9 */ /* 0x000fe20000000a00 */
[----:B------:R-:W-:Y:S01]  /*0fa0*/  IMAD.MOV.U32 R7, RZ, RZ, R8 ;  /* 0x000000ffff077224 */ /* 0x000fe200078e0008 */
[----:B------:R-:W-:Y:S01]  /*0fb0*/  UIMAD UR15, UR15, UR4, URZ ;  /* 0x000000040f0f72a4 */ /* 0x000fe2000f8e023f */
[----:B------:R-:W-:Y:S01]  /*0fc0*/  @P1 SHF.R.U32.HI R7, RZ, c[0x0][0x2cc], R3 ;  /* 0x0000b300ff071a19 */ /* 0x000fe20000011603 */
[----:B------:R-:W-:Y:S01]  /*0fd0*/  UIADD3 UR19, UR19, UR14, URZ ;  /* 0x0000000e13137290 */ /* 0x000fe2000fffe03f */
[----:B------:R-:W-:Y:S01]  /*0fe0*/  IMAD R13, R13, 0x80, R6 ;  /* 0x000000800d0d7824 */ /* 0x000fe200078e0206 */
[----:B------:R-:W-:Y:S01]  /*0ff0*/  UIMAD UR5, UR16, UR5, UR15 ;  /* 0x00000005100572a4 */ /* 0x000fe2000f8e020f */
[--C-:B--2---:R-:W-:Y:S01]  /*1000*/  SHF.R.S32.HI R5, RZ, 0x1f, R7.reuse ;  /* 0x0000001fff057819 */ /* 0x104fe20000011407 */
[----:B------:R-:W-:Y:S01]  /*1010*/  UIMAD.WIDE.U32 UR16, UR16, UR4, UR18 ;  /* 0x00000004101072a5 */ /* 0x000fe2000f8e0012 */
[----:B------:R-:W-:Y:S01]  /*1020*/  IMAD.MOV R3, RZ, RZ, -R7 ;  /* 0x000000ffff037224 */ /* 0x000fe200078e0a07 */
[----:B------:R-:W-:Y:S01]  /*1030*/  ISETP.GE.AND P4, PT, R13, R0, PT ;  /* 0x000000000d00720c */ /* 0x000fe20003f86270 */
[----:B------:R-:W-:Y:S01]  /*1040*/  USHF.R.S32.HI UR11, URZ, 0x6, UR11 ;  /* 0x000000063f0b7899 */ /* 0x000fe2000801140b */
[----:B------:R-:W-:Y:S01]  /*1050*/  IMAD R5, R5, c[0x0][0x1b0], RZ ;  /* 0x00006c0005057a24 */ /* 0x000fe200078e02ff */
[----:B------:R-:W-:Y:S01]  /*1060*/  UIADD3 UR5, UR17, UR5, URZ ;  /* 0x0000000511057290 */ /* 0x000fe2000fffe03f */
[----:B------:R-:W-:Y:S01]  /*1070*/  IMAD.U32 R11, RZ, RZ, UR17 ;  /* 0x00000011ff0b7e24 */ /* 0x000fe2000f8e00ff */
[C---:B------:R-:W-:Y:S01]  /*1080*/  IADD3 R40, R45.reuse, 0x40, RZ ;  /* 0x000000402d287810 */ /* 0x040fe20007ffe0ff */
[----:B------:R-:W-:Y:S01]  /*1090*/  IMAD.U32 R10, RZ, RZ, UR16 ;  /* 0x00000010ff0a7e24 */ /* 0x000fe2000f8e00ff */
[----:B------:R-:W-:Y:S01]  /*10a0*/  ISETP.GE.AND P3, PT, R45, c[0x0][0x198], PT ;  /* 0x000066002d007a0c */ /* 0x000fe20003f66270 */
[----:B------:R-:W-:Y:S01]  /*10b0*/  IMAD R3, R3, c[0x0][0x2c4], R8 ;  /* 0x0000b10003037a24 */ /* 0x000fe200078e0208 */
[----:B------:R-:W-:Y:S01]  /*10c0*/  BSSY B0, `(.L_x_739) ;  /* 0x000002e000007945 */ /* 0x000fe20003800000 */
[----:B------:R-:W-:-:S02]  /*10d0*/  IMAD.U32 R11, RZ, RZ, UR5 ;  /* 0x00000005ff0b7e24 */ /* 0x000fc4000f8e00ff */
[C---:B------:R-:W-:Y:S01]  /*10e0*/  IMAD R5, R7.reuse, c[0x0][0x1b4], R5 ;  /* 0x00006d0007057a24 */ /* 0x040fe200078e0205 */
[----:B------:R-:W-:Y:S01]  /*10f0*/  SHF.R.S32.HI R8, RZ, 0x1f, R3 ;  /* 0x0000001fff087819 */ /* 0x000fe20000011403 */
[----:B------:R-:W-:-:S04]  /*1100*/  IMAD.WIDE.U32 R10, R7, c[0x0][0x1b0], R10 ;  /* 0x00006c00070a7a25 */ /* 0x000fc800078e000a */
[----:B------:R-:W-:Y:S01]  /*1110*/  IMAD R8, R8, c[0x0][0x1a8], RZ ;  /* 0x00006a0008087a24 */ /* 0x000fe200078e02ff */
[----:B------:R-:W-:Y:S01]  /*1120*/  IADD3 R17, R11, R5, RZ ;  /* 0x000000050b117210 */ /* 0x000fe20007ffe0ff */
[----:B------:R-:W-:Y:S01]  /*1130*/  IMAD.MOV.U32 R16, RZ, RZ, R10 ;  /* 0x000000ffff107224 */ /* 0x000fe200078e000a */
[-C--:B------:R-:W-:Y:S01]  /*1140*/  LEA.HI R10, R9, R2.reuse, RZ, 0x4 ;  /* 0x00000002090a7211 */ /* 0x080fe200078f20ff */
[----:B------:R-:W-:Y:S01]  /*1150*/  IMAD R8, R3, c[0x0][0x1ac], R8 ;  /* 0x00006b0003087a24 */ /* 0x000fe200078e0208 */
[----:B------:R-:W-:Y:S01]  /*1160*/  LEA.HI R11, R9, R2, RZ, 0x6 ;  /* 0x00000002090b7211 */ /* 0x000fe200078f30ff */
[----:B------:R-:W-:Y:S01]  /*1170*/  IMAD.WIDE.U32 R16, R3, c[0x0][0x1a8], R16 ;  /* 0x00006a0003107a25 */ /* 0x000fe200078e0010 */
[----:B------:R-:W-:-:S03]  /*1180*/  LOP3.LUT R3, R10, 0xfffffff0, RZ, 0xc0, !PT ;  /* 0xfffffff00a037812 */ /* 0x000fc600078ec0ff */
[----:B------:R-:W-:Y:S01]  /*1190*/  IMAD.IADD R8, R17, 0x1, R8 ;  /* 0x0000000111087824 */ /* 0x000fe200078e0208 */
[----:B------:R-:W-:Y:S01]  /*11a0*/  LEA R14, P1, R16, c[0x0][0x160], 0x1 ;  /* 0x00005800100e7a11 */ /* 0x000fe200078208ff */
[----:B------:R-:W-:Y:S02]  /*11b0*/  IMAD.IADD R3, R2, 0x1, -R3 ;  /* 0x0000000102037824 */ /* 0x000fe400078e0a03 */
[----:B------:R-:W-:Y:S01]  /*11c0*/  IMAD.SHL.U32 R11, R11, 0x8, RZ ;  /* 0x000000080b0b7824 */ /* 0x000fe200078e00ff */
[----:B------:R-:W-:Y:S02]  /*11d0*/  LEA.HI.X R8, R16, c[0x0][0x164], R8, 0x1, P1 ;  /* 0x0000590010087a11 */ /* 0x000fe400008f0c08 */
[----:B------:R-:W-:Y:S01]  /*11e0*/  SHF.R.S32.HI R5, RZ, 0x1f, R3 ;  /* 0x0000001fff057819 */ /* 0x000fe20000011403 */
[----:B------:R1:W2:Y:S03]  /*11f0*/  SHFL.IDX PT, R16, R14, RZ, 0x181f ;  /* 0x00181fff0e107589 */ /* 0x0002a600000e0000 */
[----:B------:R-:W-:Y:S01]  /*1200*/  LEA.HI R5, R5, R3, RZ, 0x3 ;  /* 0x0000000305057211 */ /* 0x000fe200078f18ff */
[----:B------:R1:W4:Y:S03]  /*1210*/  SHFL.IDX PT, R17, R8, RZ, 0x181f ;  /* 0x00181fff08117589 */ /* 0x00032600000e0000 */
[----:B------:R-:W-:-:S04]  /*1220*/  LOP3.LUT R7, R5, 0xfffffff8, RZ, 0xc0, !PT ;  /* 0xfffffff805077812 */ /* 0x000fc800078ec0ff */
[----:B------:R-:W-:Y:S01]  /*1230*/  IADD3 R7, R3, -R7, RZ ;  /* 0x8000000703077210 */ /* 0x000fe20007ffe0ff */
[----:B------:R-:W-:Y:S01]  /*1240*/  IMAD.MOV.U32 R3, RZ, RZ, 0x20 ;  /* 0x00000020ff037424 */ /* 0x000fe200078e00ff */
[----:B---3--:R3:W1:Y:S01]  /*1250*/  @P0 R2UR UR14, R4 ;  /* 0x00000000040e03c2 */ /* 0x00866200000e0000 */
[----:B------:R-:W-:Y:S01]  /*1260*/  ISETP.GE.AND P0, PT, R40, c[0x0][0x198], PT ;  /* 0x0000660028007a0c */ /* 0x000fe20003f06270 */
[----:B-1----:R-:W-:-:S03]  /*1270*/  @!UP0 UMOV UR14, UR10 ;  /* 0x0000000a000e8c82 */ /* 0x002fc60008000000 */
[----:B------:R-:W-:-:S05]  /*1280*/  R2P PR, R7, 0x6 ;  /* 0x0000000607007804 */ /* 0x000fca0000000000 */
[----:B------:R-:W-:Y:S02]  /*1290*/  SEL R3, R3, 0xffffffe0, !P2 ;  /* 0xffffffe003037807 */ /* 0x000fe40005000000 */
[----:B---3--:R-:W-:Y:S02]  /*12a0*/  SHF.R.U32.HI R4, RZ, 0x3, R250 ;  /* 0x00000003ff047819 */ /* 0x008fe400000116fa */
[----:B------:R-:W-:-:S04]  /*12b0*/  LOP3.LUT R250, R250, 0x38, R45, 0xf8, !PT ;  /* 0x00000038fafa7812 */ /* 0x000fc800078ef82d */
[----:B------:R-:W-:Y:S01]  /*12c0*/  LOP3.LUT R250, R250, R4, RZ, 0x3c, !PT ;  /* 0x00000004fafa7212 */ /* 0x000fe200078e3cff */
[----:B------:R-:W-:-:S03]  /*12d0*/  IMAD.MOV.U32 R4, RZ, RZ, 0x10 ;  /* 0x00000010ff047424 */ /* 0x000fc600078e00ff */
[----:B------:R-:W-:Y:S02]  /*12e0*/  LOP3.LUT R250, R250, 0xfffffe00, R11, 0xf8, !PT ;  /* 0xfffffe00fafa7812 */ /* 0x000fe400078ef80b */
[----:B------:R-:W-:Y:S01]  /*12f0*/  SEL R4, R4, 0xfffffff0, !P1 ;  /* 0xfffffff004047807 */ /* 0x000fe20004800000 */
[----:B------:R-:W-:Y:S05]  /*1300*/  @P4 BRA `(.L_x_740) ;  /* 0x0000009000004947 */ /* 0x000fea0003800000 */
[----:B--2-4-:R-:W-:Y:S01]  /*1310*/  SHF.R.S32.HI R11, RZ, 0x1f, R40 ;  /* 0x0000001fff0b7819 */ /* 0x014fe20000011428 */
[----:B------:R-:W-:Y:S01]  /*1320*/  IMAD.WIDE R18, R45, 0x2, R16 ;  /* 0x000000022d127825 */ /* 0x000fe200078e0210 */
[----:B------:R-:W-:Y:S02]  /*1330*/  SHF.L.U32 R12, R250, 0x1, RZ ;  /* 0x00000001fa0c7819 */ /* 0x000fe400000006ff */
[----:B------:R-:W-:-:S03]  /*1340*/  LEA.HI R11, R11, R40, RZ, 0x3 ;  /* 0x000000280b0b7211 */ /* 0x000fc600078f18ff */
[----:B------:R-:W-:Y:S01]  /*1350*/  @!PT LDS RZ, [RZ] ;  /* 0x00000000fffff984 */ /* 0x000fe20000000800 */
[----:B------:R1:W-:Y:S01]  /*1360*/  LDGSTS.E.BYPASS.LTC128B.128 [R12+0x8100], [R18.64], !P3 ;  /* 0x08100000120c7fae */ /* 0x0003e2000d901d4c */
[----:B------:R-:W-:-:S05]  /*1370*/  LOP3.LUT R11, R11, 0xfffffff8, RZ, 0xc0, !PT ;  /* 0xfffffff80b0b7812 */ /* 0x000fca00078ec0ff */
[----:B------:R-:W-:-:S05]  /*1380*/  IMAD.WIDE R16, R11, 0x2, R16 ;  /* 0x000000020b107825 */ /* 0x000fca00078e0210 */
[----:B------:R1:W-:Y:S02]  /*1390*/  LDGSTS.E.BYPASS.LTC128B.128 [R12+0xc100], [R16.64], !P0 ;  /* 0x0c100000100c7fae */ /* 0x0003e4000c101d4c */
.L_x_740:
[----:B--2-4-:R-:W-:Y:S05]  /*13a0*/  BSYNC B0 ;  /* 0x0000000000007941 */ /* 0x014fea0003800000 */
.L_x_739:
[----:B------:R-:W-:Y:S01]  /*13b0*/  IADD3 R11, R13, 0x10, RZ ;  /* 0x000000100d0b7810 */ /* 0x000fe20007ffe0ff */
[----:B-1----:R1:W2:Y:S01]  /*13c0*/  SHFL.IDX PT, R17, R8, 0x1, 0x181f ;  /* 0x00381f0008117f89 */ /* 0x0022a200000e0000 */
[----:B------:R-:W-:Y:S02]  /*13d0*/  BSSY B0, `(.L_x_741) ;  /* 0x000000d000007945 */ /* 0x000fe40003800000 */
[----:B------:R-:W-:Y:S01]  /*13e0*/  ISETP.GE.AND P1, PT, R11, R0, PT ;  /* 0x000000000b00720c */ /* 0x000fe20003f26270 */
[----:B------:R1:W3:-:S12]  /*13f0*/  SHFL.IDX PT, R16, R14, 0x1, 0x181f ;  /* 0x00381f000e107f89 */ /* 0x0002d800000e0000 */
[----:B------:R-:W-:Y:S05]  /*1400*/  @P1 BRA `(.L_x_742) ;  /* 0x0000009000001947 */ /* 0x000fea0003800000 */
[----:B------:R-:W-:Y:S01]  /*1410*/  SHF.R.S32.HI R11, RZ, 0x1f, R40 ;  /* 0x0000001fff0b7819 */ /* 0x000fe20000011428 */
[----:B--23--:R-:W-:Y:S01]  /*1420*/  IMAD.WIDE R18, R45, 0x2, R16 ;  /* 0x000000022d127825 */ /* 0x00cfe200078e0210 */
[----:B------:R-:W-:Y:S02]  /*1430*/  SHF.L.U32 R12, R250, 0x1, RZ ;  /* 0x00000001fa0c7819 */ /* 0x000fe400000006ff */
[----:B------:R-:W-:-:S03]  /*1440*/  LEA.HI R11, R11, R40, RZ, 0x3 ;  /* 0x000000280b0b7211 */ /* 0x000fc600078f18ff */
[----:B------:R-:W-:Y:S01]  /*1450*/  @!PT LDS RZ, [RZ] ;  /* 0x00000000fffff984 */ /* 0x000fe20000000800 */
[----:B------:R2:W-:Y:S01]  /*1460*/  LDGSTS.E.BYPASS.LTC128B.128 [R12+0x8900], [R18.64], !P3 ;  /* 0x08900000120c7fae */ /* 0x0005e2000d901d4c */
[----:B------:R-:W-:-:S05]  /*1470*/  LOP3.LUT R11, R11, 0xfffffff8, RZ, 0xc0, !PT ;  /* 0xfffffff80b0b7812 */ /* 0x000fca00078ec0ff */
[----:B------:R-:W-:-:S05]  /*1480*/  IMAD.WIDE R16, R11, 0x2, R16 ;  /* 0x000000020b107825 */ /* 0x000fca00078e0210 */
[----:B------:R2:W-:Y:S02]  /*1490*/  LDGSTS.E.BYPASS.LTC128B.128 [R12+0xc900], [R16.64], !P0 ;  /* 0x0c900000100c7fae */ /* 0x0005e4000c101d4c */
.L_x_742:
[----:B------:R-:W-:Y:S05]  /*14a0*/  BSYNC B0 ;  /* 0x0000000000007941 */ /* 0x000fea0003800000 */
.L_x_741:
[----:B------:R-:W-:Y:S01]  /*14b0*/  IADD3 R11, R13, 0x20, RZ ;  /* 0x000000200d0b7810 */ /* 0x000fe20007ffe0ff */
[----:B--2---:R2:W4:Y:S01]  /*14c0*/  SHFL.IDX PT, R17, R8, 0x2, 0x181f ;  /* 0x00581f0008117f89 */ /* 0x00452200000e0000 */
[----:B------:R-:W-:Y:S02]  /*14d0*/  BSSY B0, `(.L_x_743) ;  /* 0x000000d000007945 */ /* 0x000fe40003800000 */
[----:B------:R-:W-:Y:S01]  /*14e0*/  ISETP.GE.AND P1, PT, R11, R0, PT ;  /* 0x000000000b00720c */ /* 0x000fe20003f26270 */
[----:B---3--:R2:W3:-:S12]  /*14f0*/  SHFL.IDX PT, R16, R14, 0x2, 0x181f ;  /* 0x00581f000e107f89 */ /* 0x0084d800000e0000 */
[----:B------:R-:W-:Y:S05]  /*1500*/  @P1 BRA `(.L_x_744) ;  /* 0x0000009000001947 */ /* 0x000fea0003800000 */
[----:B------:R-:W-:Y:S01]  /*1510*/  SHF.R.S32.HI R11, RZ, 0x1f, R40 ;  /* 0x0000001fff0b7819 */ /* 0x000fe20000011428 */
[----:B---34-:R-:W-:Y:S01]  /*1520*/  IMAD.WIDE R18, R45, 0x2, R16 ;  /* 0x000000022d127825 */ /* 0x018fe200078e0210 */
[----:B------:R-:W-:Y:S02]  /*1530*/  SHF.L.U32 R12, R250, 0x1, RZ ;  /* 0x00000001fa0c7819 */ /* 0x000fe400000006ff */
[----:B------:R-:W-:-:S03]  /*1540*/  LEA.HI R11, R11, R40, RZ, 0x3 ;  /* 0x000000280b0b7211 */ /* 0x000fc600078f18ff */
[----:B------:R-:W-:Y:S01]  /*1550*/  @!PT LDS RZ, [RZ] ;  /* 0x00000000fffff984 */ /* 0x000fe20000000800 */
[----:B------:R3:W-:Y:S01]  /*1560*/  LDGSTS.E.BYPASS.LTC128B.128 [R12+0x9100], [R18.64], !P3 ;  /* 0x09100000120c7fae */ /* 0x0007e2000d901d4c */
[----:B------:R-:W-:-:S05]  /*1570*/  LOP3.LUT R11, R11, 0xfffffff8, RZ, 0xc0, !PT ;  /* 0xfffffff80b0b7812 */ /* 0x000fca00078ec0ff */
[----:B------:R-:W-:-:S05]  /*1580*/  IMAD.WIDE R16, R11, 0x2, R16 ;  /* 0x000000020b107825 */ /* 0x000fca00078e0210 */
[----:B------:R3:W-:Y:S02]  /*1590*/  LDGSTS.E.BYPASS.LTC128B.128 [R12+0xd100], [R16.64], !P0 ;  /* 0x0d100000100c7fae */ /* 0x0007e4000c101d4c */
.L_x_744:
[----:B------:R-:W-:Y:S05]  /*15a0*/  BSYNC B0 ;  /* 0x0000000000007941 */ /* 0x000fea0003800000 */
.L_x_743:
[----:B------:R-:W-:Y:S01]  /*15b0*/  IADD3 R11, R13, 0x30, RZ ;  /* 0x000000300d0b7810 */ /* 0x000fe20007ffe0ff */
[----:B---34-:R3:W4:Y:S01]  /*15c0*/  SHFL.IDX PT, R17, R8, 0x3, 0x181f ;  /* 0x00781f0008117f89 */ /* 0x01872200000e0000 */
[----:B------:R-:W-:Y:S02]  /*15d0*/  BSSY B0, `(.L_x_745) ;  /* 0x000000d000007945 */ /* 0x000fe40003800000 */
[----:B------:R-:W-:Y:S01]  /*15e0*/  ISETP.GE.AND P1, PT, R11, R0, PT ;  /* 0x000000000b00720c */ /* 0x000fe20003f26270 */
[----:B------:R3:W1:-:S12]  /*15f0*/  SHFL.IDX PT, R16, R14, 0x3, 0x181f ;  /* 0x00781f000e107f89 */ /* 0x00065800000e0000 */
[----:B------:R-:W-:Y:S05]  /*1600*/  @P1 BRA `(.L_x_746) ;  /* 0x0000009000001947 */ /* 0x000fea0003800000 */
[----:B------:R-:W-:Y:S01]  /*1610*/  SHF.R.S32.HI R11, RZ, 0x1f, R40 ;  /* 0x0000001fff0b7819 */ /* 0x000fe20000011428 */
[----:B-1--4-:R-:W-:Y:S01]  /*1620*/  IMAD.WIDE R18, R45, 0x2, R16 ;  /* 0x000000022d127825 */ /* 0x012fe200078e0210 */
[----:B------:R-:W-:Y:S02]  /*1630*/  SHF.L.U32 R12, R250, 0x1, RZ ;  /* 0x00000001fa0c7819 */ /* 0x000fe400000006ff */
[----:B------:R-:W-:-:S03]  /*1640*/  LEA.HI R11, R11, R40, RZ, 0x3 ;  /* 0x000000280b0b7211 */ /* 0x000fc600078f18ff */
[----:B------:R-:W-:Y:S01]  /*1650*/  @!PT LDS RZ, [RZ] ;  /* 0x00000000fffff984 */ /* 0x000fe20000000800 */
[----:B------:R1:W-:Y:S01]  /*1660*/  LDGSTS.E.BYPASS.LTC128B.128 [R12+0x9900], [R18.64], !P3 ;  /* 0x09900000120c7fae */ /* 0x0003e2000d901d4c */
[----:B------:R-:W-:-:S05]  /*1670*/  LOP3.LUT R11, R11, 0xfffffff8, RZ, 0xc0, !PT ;  /* 0xfffffff80b0b7812 */ /* 0x000fca00078ec0ff */
[----:B------:R-:W-:-:S05]  /*1680*/  IMAD.WIDE R16, R11, 0x2, R16 ;  /* 0x000000020b107825 */ /* 0x000fca00078e0210 */
[----:B------:R1:W-:Y:S02]  /*1690*/  LDGSTS.E.BYPASS.LTC128B.128 [R12+0xd900], [R16.64], !P0 ;  /* 0x0d900000100c7fae */ /* 0x0003e4000c101d4c */
.L_x_746:
[----:B------:R-:W-:Y:S05]  /*16a0*/  BSYNC B0 ;  /* 0x0000000000007941 */ /* 0x000fea0003800000 */
.L_x_745:
[----:B------:R-:W-:Y:S01]  /*16b0*/  IADD3 R11, R13, 0x40, RZ ;  /* 0x000000400d0b7810 */ /* 0x000fe20007ffe0ff */
[----:B-1--4-:R1:W4:Y:S01]  /*16c0*/  SHFL.IDX PT, R17, R8, 0x4, 0x181f ;  /* 0x00981f0008117f89 */ /* 0x01232200000e0000 */
[----:B------:R-:W-:Y:S02]  /*16d0*/  BSSY B0, `(.L_x_747) ;  /* 0x000000d000007945 */ /* 0x000fe40003800000 */
[----:B------:R-:W-:Y:S01]  /*16e0*/  ISETP.GE.AND P1, PT, R11, R0, PT ;  /* 0x000000000b00720c */ /* 0x000fe20003f26270 */
[----:B------:R1:W2:-:S12]  /*16f0*/  SHFL.IDX PT, R16, R14, 0x4, 0x181f ;  /* 0x00981f000e107f89 */ /* 0x00029800000e0000 */
[----:B------:R-:W-:Y:S05]  /*1700*/  @P1 BRA `(.L_x_748) ;  /* 0x0000009000001947 */ /* 0x000fea0003800000 */
[----:B------:R-:W-:Y:S01]  /*1710*/  SHF.R.S32.HI R11, RZ, 0x1f, R40 ;  /* 0x0000001fff0b7819 */ /* 0x000fe20000011428 */
[----:B--2-4-:R-:W-:Y:S01]  /*1720*/  IMAD.WIDE R18, R45, 0x2, R16 ;  /* 0x000000022d127825 */ /* 0x014fe200078e0210 */
[----:B------:R-:W-:Y:S02]  /*1730*/  SHF.L.U32 R12, R250, 0x1, RZ ;  /* 0x00000001fa0c7819 */ /* 0x000fe400000006ff */
[----:B------:R-:W-:-:S03]  /*1740*/  LEA.HI R11, R11, R40, RZ, 0x3 ;  /* 0x000000280b0b7211 */ /* 0x000fc600078f18ff */
[----:B------:R-:W-:Y:S01]  /*1750*/  @!PT LDS RZ, [RZ] ;  /* 0x00000000fffff984 */ /* 0x000fe20000000800 */
[----:B------:R2:W-:Y:S01]  /*1760*/  LDGSTS.E.BYPASS.LTC128B.128 [R12+0xa100], [R18.64], !P3 ;  /* 0x0a100000120c7fae */ /* 0x0005e2000d901d4c */
[----:B------:R-:W-:-:S05]  /*1770*/  LOP3.LUT R11, R11, 0xfffffff8, RZ, 0xc0, !PT ;  /* 0xfffffff80b0b7812 */ /* 0x000fca00078ec0ff */
[----:B------:R-:W-:-:S05]  /*1780*/  IMAD.WIDE R16, R11, 0x2, R16 ;  /* 0x000000020b107825 */ /* 0x000fca00078e0210 */
[----:B------:R2:W-:Y:S02]  /*1790*/  LDGSTS.E.BYPASS.LTC128B.128 [R12+0xe100], [R16.64], !P0 ;  /* 0x0e100000100c7fae */ /* 0x0005e4000c101d4c */
.L_x_748:
[----:B------:R-:W-:Y:S05]  /*17a0*/  BSYNC B0 ;  /* 0x0000000000007941 */ /* 0x000fea0003800000 */
.L_x_747:
[----:B------:R-:W-:Y:S01]  /*17b0*/  IADD3 R11, R13, 0x50, RZ ;  /* 0x000000500d0b7810 */ /* 0x000fe20007ffe0ff */
[----:B--2-4-:R2:W4:Y:S01]  /*17c0*/  SHFL.IDX PT, R17, R8, 0x5, 0x181f ;  /* 0x00b81f0008117f89 */ /* 0x01452200000e0000 */
        /* <DEDUP_REMOVED lines=13> */
.L_x_750:
[----:B------:R-:W-:Y:S05]  /*18a0*/  BSYNC B0 ;  /* 0x0000000000007941 */ /* 0x000fea0003800000 */
.L_x_749:
        /* <DEDUP_REMOVED lines=15> */
.L_x_752:
[----:B------:R-:W-:Y:S05]  /*19a0*/  BSYNC B0 ;  /* 0x0000000000007941 */ /* 0x000fea0003800000 */
.L_x_751:
[----:B-123--:R-:W-:Y:S01]  /*19b0*/  SHFL.IDX PT, R14, R14, 0x7, 0x181f ;  /* 0x00f81f000e0e7f89 */ /* 0x00efe200000e0000 */
[----:B------:R-:W-:Y:S01]  /*19c0*/  IADD3 R13, R13, 0x70, RZ ;  /* 0x000000700d0d7810 */ /* 0x000fe20007ffe0ff */
[----:B------:R-:W-:Y:S01]  /*19d0*/  IMAD.U32 R12, RZ, RZ, UR11 ;  /* 0x0000000bff0c7e24 */ /* 0x000fe2000f8e00ff */
[----:B------:R-:W-:Y:S01]  /*19e0*/  SHF.R.S32.HI R44, RZ, 0x1f, R40 ;  /* 0x0000001fff2c7819 */ /* 0x000fe20000011428 */
[----:B------:R-:W1:Y:S01]  /*19f0*/  SHFL.IDX PT, R15, R8, 0x7, 0x181f ;  /* 0x00f81f00080f7f89 */ /* 0x000e6200000e0000 */
[----:B------:R-:W-:Y:S01]  /*1a00*/  ISETP.GE.AND P4, PT, R13, R0, PT ;  /* 0x000000000d00720c */ /* 0x000fe20003f86270 */
[----:B------:R-:W-:Y:S01]  /*1a10*/  IMAD.MOV.U32 R11, RZ, RZ, c[0x0][0x2b8] ;  /* 0x0000ae00ff0b7624 */ /* 0x000fe200078e00ff */
[----:B------:R-:W-:Y:S01]  /*1a20*/  LEA.HI R44, R44, R40, RZ, 0x3 ;  /* 0x000000282c2c7211 */ /* 0x000fe200078f18ff */
[----:B------:R-:W-:Y:S01]  /*1a30*/  IMAD R12, R12, 0x40, R124 ;  /* 0x000000400c0c7824 */ /* 0x000fe200078e027c */
[----:B------:R-:W-:Y:S01]  /*1a40*/  USHF.R.S32.HI UR15, URZ, 0x1f, UR14 ;  /* 0x0000001f3f0f7899 */ /* 0x000fe2000801140e */
[----:B------:R-:W-:Y:S01]  /*1a50*/  IMAD.SHL.U32 R250, R250, 0x2, RZ ;  /* 0x00000002fafa7824 */ /* 0x000fe200078e00ff */
[----:B------:R-:W-:Y:S01]  /*1a60*/  ISETP.NE.AND P1, PT, R11, 0x1, PT ;  /* 0x000000010b00780c */ /* 0x000fe20003f25270 */
[----:B------:R-:W-:Y:S01]  /*1a70*/  ULDC.64 UR4, c[0x0][0x2b0] ;  /* 0x0000ac0000047ab9 */ /* 0x000fe20000000a00 */
[----:B------:R-:W-:Y:S01]  /*1a80*/  LOP3.LUT R44, R44, 0xfffffff8, RZ, 0xc0, !PT ;  /* 0xfffffff82c2c7812 */ /* 0x000fe200078ec0ff */
[----:B------:R-:W-:Y:S01]  /*1a90*/  UIMAD UR15, UR15, UR4, URZ ;  /* 0x000000040f0f72a4 */ /* 0x000fe2000f8e023f */
[----:B------:R-:W-:Y:S01]  /*1aa0*/  IADD3 R12, R12, -0x40, RZ ;  /* 0xffffffc00c0c7810 */ /* 0x000fe20007ffe0ff */
[----:B------:R-:W-:Y:S01]  /*1ab0*/  UIMAD.WIDE.U32 UR16, UR14, UR4, URZ ;  /* 0x000000040e1072a5 */ /* 0x000fe2000f8e003f */
[----:B------:R-:W-:Y:S01]  /*1ac0*/  IMAD.MOV.U32 R251, RZ, RZ, RZ ;  /* 0x000000fffffb7224 */ /* 0x000fe200078e00ff */
[----:B------:R-:W-:Y:S01]  /*1ad0*/  UIMAD UR14, UR14, UR5, UR15 ;  /* 0x000000050e0e72a4 */ /* 0x000fe2000f8e020f */
[----:B------:R-:W-:-:S02]  /*1ae0*/  ISETP.GE.AND P5, PT, R12, UR6, PT ;  /* 0x000000060c007c0c */ /* 0x000fc4000bfa6270 */
[----:B------:R-:W-:Y:S01]  /*1af0*/  IADD3 R252, R12, UR9, RZ ;  /* 0x000000090cfc7c10 */ /* 0x000fe2000fffe0ff */
[----:B------:R-:W-:Y:S01]  /*1b00*/  UIADD3 UR14, UR17, UR14, URZ ;  /* 0x0000000e110e7290 */ /* 0x000fe2000fffe03f */
[----:B------:R-:W-:Y:S01]  /*1b10*/  ISETP.GT.OR P5, PT, R124, 0x3f, P5 ;  /* 0x0000003f7c00780c */ /* 0x000fe20002fa4670 */
[----:B------:R-:W-:Y:S02]  /*1b20*/  ULDC.64 UR4, c[0x0][0x1e8] ;  /* 0x00007a0000047ab9 */ /* 0x000fe40000000a00 */
[----:B------:R-:W-:Y:S02]  /*1b30*/  IMAD.MOV.U32 R0, RZ, RZ, R252 ;  /* 0x000000ffff007224 */ /* 0x000fe400078e00fc */
[----:B-1--4-:R-:W-:-:S04]  /*1b40*/  @!P4 IMAD.WIDE R16, R45, 0x2, R14 ;  /* 0x000000022d10c825 */ /* 0x012fc800078e020e */
[----:B------:R-:W-:Y:S01]  /*1b50*/  @!P4 IMAD.WIDE R14, R44, 0x2, R14 ;  /* 0x000000022c0ec825 */ /* 0x000fe200078e020e */
[----:B------:R-:W-:Y:S01]  /*1b60*/  @!PT LDS RZ, [RZ] ;  /* 0x00000000fffff984 */ /* 0x000fe20000000800 */
[----:B------:R1:W-:Y:S03]  /*1b70*/  @!P4 LDGSTS.E.BYPASS.LTC128B.128 [R250+0xb900], [R16.64], !P3 ;  /* 0x0b90000010facfae */ /* 0x0003e6000d901d4c */
[----:B------:R-:W-:Y:S01]  /*1b80*/  @P1 IMAD.HI.U32 R8, R252, c[0x0][0x2bc], RZ ;  /* 0x0000af00fc081a27 */ /* 0x000fe200078e00ff */
[----:B------:R2:W-:Y:S04]  /*1b90*/  @!P4 LDGSTS.E.BYPASS.LTC128B.128 [R250+0xf900], [R14.64], !P0 ;  /* 0x0f9000000efacfae */ /* 0x0005e8000c101d4c */
[----:B------:R-:W0:Y:S01]  /*1ba0*/  LDGDEPBAR ;  /* 0x00000000000079af */ /* 0x000e220000000000 */
[----:B------:R-:W-:-:S04]  /*1bb0*/  @P1 SHF.R.U32.HI R0, RZ, c[0x0][0x2c0], R8 ;  /* 0x0000b000ff001a19 */ /* 0x000fc80000011608 */
[----:B------:R-:W-:-:S04]  /*1bc0*/  @!P5 IADD3 R11, P2, R0, UR16, RZ ;  /* 0x00000010000bdc10 */ /* 0x000fc8000ff5e0ff */
[----:B------:R-:W-:Y:S02]  /*1bd0*/  @!P5 LEA.HI.X.SX32 R8, R0, UR14, 0x1, P2 ;  /* 0x0000000e0008dc11 */ /* 0x000fe400090f0eff */
[----:B------:R-:W-:-:S04]  /*1be0*/  @!P5 LEA R12, P2, R11, c[0x0][0x2a0], 0x2 ;  /* 0x0000a8000b0cda11 */ /* 0x000fc800078410ff */
[----:B------:R-:W-:Y:S01]  /*1bf0*/  @!P5 LEA.HI.X R13, R11, c[0x0][0x2a4], R8, 0x2, P2 ;  /* 0x0000a9000b0dda11 */ /* 0x000fe200010f1408 */
[----:B------:R-:W-:Y:S06]  /*1c00*/  BAR.SYNC.DEFER_BLOCKING 0x0 ;  /* 0x0000000000007b1d */ /* 0x000fec0000010000 */
[----:B------:R-:W3:Y:S01]  /*1c10*/  @!P5 LDG.E R251, [R12.64] ;  /* 0x0000000c0cfbd981 */ /* 0x000ee2000c1e1900 */
[----:B------:R-:W-:Y:S01]  /*1c20*/  IMAD.MOV R0, RZ, RZ, -R0 ;  /* 0x000000ffff007224 */ /* 0x000fe200078e0a00 */
[----:B------:R-:W-:Y:S01]  /*1c30*/  UIMAD UR15, UR7, UR4, URZ ;  /* 0x00000004070f72a4 */ /* 0x000fe2000f8e023f */
[----:B------:R-:W-:Y:S01]  /*1c40*/  ISETP.GE.AND P4, PT, R45, c[0x0][0x1d4], PT ;  /* 0x000075002d007a0c */ /* 0x000fe20003f86270 */
[----:B------:R-:W-:Y:S01]  /*1c50*/  UIMAD.WIDE.U32 UR20, UR8, UR4, URZ ;  /* 0x00000004081472a5 */ /* 0x000fe2000f8e003f */
[----:B------:R-:W-:Y:S01]  /*1c60*/  IMAD R252, R0, c[0x0][0x2b8], R252 ;  /* 0x0000ae0000fc7a24 */ /* 0x000fe200078e02fc */
[----:B------:R-:W-:Y:S01]  /*1c70*/  UIMAD UR5, UR8, UR5, UR15 ;  /* 0x00000005080572a4 */ /* 0x000fe2000f8e020f */
[----:B------:R-:W-:Y:S01]  /*1c80*/  SHF.R.S32.HI R248, RZ, 0x4, R10 ;  /* 0x00000004fff87819 */ /* 0x000fe2000001140a */
[----:B------:R-:W-:Y:S01]  /*1c90*/  ULEA UR15, UR11, 0xffffffc0, 0x6 ;  /* 0xffffffc00b0f7891 */ /* 0x000fe2000f8e303f */
[----:B-1----:R-:W-:Y:S01]  /*1ca0*/  IMAD.WIDE.U32 R16, R252, c[0x0][0x1e0], RZ ;  /* 0x00007800fc107a25 */ /* 0x002fe200078e00ff */
[----:B------:R-:W-:Y:S01]  /*1cb0*/  SHF.R.S32.HI R8, RZ, 0x1f, R252 ;  /* 0x0000001fff087819 */ /* 0x000fe200000114fc */
[----:B------:R-:W-:Y:S01]  /*1cc0*/  UIADD3 UR18, UR21, UR5, URZ ;  /* 0x0000000515127290 */ /* 0x000fe2000fffe03f */
[----:B------:R-:W-:Y:S01]  /*1cd0*/  ISETP.GE.AND P3, PT, R40, c[0x0][0x1d4], PT ;  /* 0x0000750028007a0c */ /* 0x000fe20003f66270 */
[----:B------:R-:W-:Y:S01]  /*1ce0*/  UIADD3 UR15, UR6, -UR15, URZ ;  /* 0x8000000f060f7290 */ /* 0x000fe2000fffe03f */
[----:B------:R-:W-:Y:S01]  /*1cf0*/  LEA.HI R10, R10, R248, RZ, 0x1 ;  /* 0x000000f80a0a7211 */ /* 0x000fe200078f08ff */
[C---:B--2---:R-:W-:Y:S01]  /*1d00*/  IMAD R14, R8.reuse, c[0x0][0x1e0], RZ ;  /* 0x00007800080e7a24 */ /* 0x044fe200078e02ff */
[----:B------:R-:W-:Y:S01]  /*1d10*/  ULDC.64 UR4, c[0x0][0x210] ;  /* 0x0000840000047ab9 */ /* 0x000fe20000000a00 */
[----:B------:R-:W-:Y:S01]  /*1d20*/  IMAD R8, R8, c[0x0][0x208], RZ ;  /* 0x0000820008087a24 */ /* 0x000fe200078e02ff */
[----:B------:R-:W-:Y:S01]  /*1d30*/  LOP3.LUT R10, R10, 0xfffffffe, RZ, 0xc0, !PT ;  /* 0xfffffffe0a0a7812 */ /* 0x000fe200078ec0ff */
[C---:B------:R-:W-:Y:S01]  /*1d40*/  IMAD R14, R252.reuse, c[0x0][0x1e4], R14 ;  /* 0x00007900fc0e7a24 */ /* 0x040fe200078e020e */
[----:B------:R-:W-:Y:S01]  /*1d50*/  UIMAD UR7, UR7, UR4, URZ ;  /* 0x00000004070772a4 */ /* 0x000fe2000f8e023f */
[----:B------:R-:W-:Y:S01]  /*1d60*/  IMAD R8, R252, c[0x0][0x20c], R8 ;  /* 0x00008300fc087a24 */ /* 0x000fe200078e0208 */
[----:B------:R-:W-:Y:S01]  /*1d70*/  UIMAD.WIDE.U32 UR22, UR8, UR4, URZ ;  /* 0x00000004081672a5 */ /* 0x000fe2000f8e003f */
[----:B------:R-:W-:Y:S01]  /*1d80*/  IMAD.IADD R15, R17, 0x1, R14 ;  /* 0x00000001110f7824 */ /* 0x000fe200078e020e */
[----:B------:R-:W-:Y:S01]  /*1d90*/  UIMAD UR5, UR8, UR5, UR7 ;  /* 0x00000005080572a4 */ /* 0x000fe2000f8e0207 */
[----:B------:R-:W-:Y:S01]  /*1da0*/  IMAD.MOV.U32 R14, RZ, RZ, R16 ;  /* 0x000000ffff0e7224 */ /* 0x000fe200078e0010 */
[----:B------:R-:W-:Y:S01]  /*1db0*/  UISETP.GE.AND UP0, UPT, UR6, 0x41, UPT ;  /* 0x000000410600788c */ /* 0x000fe2000bf06270 */
[----:B------:R-:W-:Y:S01]  /*1dc0*/  IMAD.IADD R248, R248, 0x1, -R10 ;  /* 0x00000001f8f87824 */ /* 0x000fe200078e0a0a */
[----:B------:R-:W-:Y:S01]  /*1dd0*/  UIADD3 UR5, UR23, UR5, URZ ;  /* 0x0000000517057290 */ /* 0x000fe2000fffe03f */
[----:B------:R-:W-:Y:S01]  /*1de0*/  IMAD.WIDE R42, R45, 0x2, RZ ;  /* 0x000000022d2a7825 */ /* 0x000fe200078e02ff */
[----:B------:R-:W-:-:S02]  /*1df0*/  SHF.R.S32.HI R47, RZ, 0x1f, R45 ;  /* 0x0000001fff2f7819 */ /* 0x000fc4000001142d */
[----:B---3--:R-:W-:Y:S01]  /*1e00*/  SHF.R.S32.HI R12, RZ, 0x1f, R251 ;  /* 0x0000001fff0c7819 */ /* 0x008fe200000114fb */
[----:B------:R-:W-:-:S04]  /*1e10*/  IMAD.WIDE.U32 R14, R251, c[0x0][0x1f0], R14 ;  /* 0x00007c00fb0e7a25 */ /* 0x000fc800078e000e */
[----:B------:R-:W-:Y:S01]  /*1e20*/  IMAD R0, R12, c[0x0][0x1f0], RZ ;  /* 0x00007c000c007a24 */ /* 0x000fe200078e02ff */
[----:B------:R-:W-:Y:S01]  /*1e30*/  IADD3 R11, P0, R14, UR20, RZ ;  /* 0x000000140e0b7c10 */ /* 0x000fe2000ff1e0ff */
[----:B------:R-:W-:Y:S02]  /*1e40*/  IMAD R12, R12, c[0x0][0x218], RZ ;  /* 0x000086000c0c7a24 */ /* 0x000fe400078e02ff */
[C---:B------:R-:W-:Y:S02]  /*1e50*/  IMAD R0, R251.reuse, c[0x0][0x1f4], R0 ;  /* 0x00007d00fb007a24 */ /* 0x040fe400078e0200 */
[----:B------:R-:W-:-:S03]  /*1e60*/  IMAD R12, R251, c[0x0][0x21c], R12 ;  /* 0x00008700fb0c7a24 */ /* 0x000fc600078e020c */
[----:B------:R-:W-:Y:S02]  /*1e70*/  IADD3.X R0, R15, UR18, R0, P0, !PT ;  /* 0x000000120f007c10 */ /* 0x000fe400087fe400 */
[----:B------:R-:W-:-:S04]  /*1e80*/  LEA R13, P0, R11, c[0x0][0x1c8], 0x1 ;  /* 0x000072000b0d7a11 */ /* 0x000fc800078008ff */
[----:B------:R-:W-:Y:S01]  /*1e90*/  LEA.HI.X R11, R11, c[0x0][0x1cc], R0, 0x1, P0 ;  /* 0x000073000b0b7a11 */ /* 0x000fe200000f0c00 */
[----:B------:R-:W-:Y:S01]  /*1ea0*/  SHFL.IDX PT, R20, R13, RZ, 0x181f ;  /* 0x00181fff0d147589 */ /* 0x000fe200000e0000 */
[----:B------:R-:W-:-:S03]  /*1eb0*/  IADD3 R0, -R6, UR15, RZ ;  /* 0x0000000f06007c10 */ /* 0x000fc6000fffe1ff */
[----:B------:R-:W1:Y:S01]  /*1ec0*/  SHFL.IDX PT, R21, R11, RZ, 0x181f ;  /* 0x00181fff0b157589 */ /* 0x000e6200000e0000 */
[C---:B------:R-:W-:Y:S02]  /*1ed0*/  ISETP.GE.AND P6, PT, R0.reuse, 0x1, PT ;  /* 0x000000010000780c */ /* 0x040fe40003fc6270 */
[C---:B------:R-:W-:Y:S01]  /*1ee0*/  ISETP.GE.AND P5, PT, R0.reuse, 0x11, PT ;  /* 0x000000110000780c */ /* 0x040fe20003fa6270 */
[----:B------:R-:W-:Y:S01]  /*1ef0*/  SHFL.IDX PT, R16, R13, 0x1, 0x181f ;  /* 0x00381f000d107f89 */ /* 0x000fe200000e0000 */
[C---:B------:R-:W-:Y:S02]  /*1f00*/  ISETP.GE.AND P2, PT, R0.reuse, 0x21, PT ;  /* 0x000000210000780c */ /* 0x040fe40003f46270 */
[----:B------:R-:W-:Y:S01]  /*1f10*/  ISETP.GT.AND P0, PT, R0, 0x30, PT ;  /* 0x000000300000780c */ /* 0x000fe20003f04270 */
[----:B------:R-:W2:Y:S04]  /*1f20*/  SHFL.IDX PT, R17, R11, 0x1, 0x181f ;  /* 0x00381f000b117f89 */ /* 0x000ea800000e0000 */
[----:B------:R-:W-:Y:S04]  /*1f30*/  SHFL.IDX PT, R14, R13, 0x2, 0x181f ;  /* 0x00581f000d0e7f89 */ /* 0x000fe800000e0000 */
[----:B------:R-:W3:Y:S04]  /*1f40*/  SHFL.IDX PT, R15, R11, 0x2, 0x181f ;  /* 0x00581f000b0f7f89 */ /* 0x000ee800000e0000 */
[----:B------:R4:W-:Y:S04]  /*1f50*/  SHFL.IDX PT, R18, R13, 0x3, 0x181f ;  /* 0x00781f000d127f89 */ /* 0x0009e800000e0000 */
[----:B------:R3:W5:Y:S01]  /*1f60*/  SHFL.IDX PT, R19, R11, 0x3, 0x181f ;  /* 0x00781f000b137f89 */ /* 0x00076200000e0000 */
[----:B-1----:R-:W-:-:S04]  /*1f70*/  @P6 IMAD.WIDE R22, R45, 0x2, R20 ;  /* 0x000000022d166825 */ /* 0x002fc800078e0214 */
[C---:B------:R-:W-:Y:S01]  /*1f80*/  @P6 IMAD.WIDE R24, R44.reuse, 0x2, R20 ;  /* 0x000000022c186825 */ /* 0x040fe200078e0214 */
[----:B------:R1:W-:Y:S03]  /*1f90*/  @P6 LDGSTS.E.BYPASS.LTC128B.128 [R250+0x4100], [R22.64], !P4 ;  /* 0x0410000016fa6fae */ /* 0x0003e6000e101d4c */
[--C-:B--2---:R-:W-:Y:S01]  /*1fa0*/  @P5 IMAD.WIDE R20, R45, 0x2, R16.reuse ;  /* 0x000000022d145825 */ /* 0x104fe200078e0210 */
[----:B------:R2:W-:Y:S03]  /*1fb0*/  @P6 LDGSTS.E.BYPASS.LTC128B.128 [R250+0x6100], [R24.64], !P3 ;  /* 0x0610000018fa6fae */ /* 0x0005e6000d901d4c */
[----:B------:R-:W-:Y:S01]  /*1fc0*/  @P5 IMAD.WIDE R16, R44, 0x2, R16 ;  /* 0x000000022c105825 */ /* 0x000fe200078e0210 */
[----:B------:R1:W-:Y:S04]  /*1fd0*/  @P5 LDGSTS.E.BYPASS.LTC128B.128 [R250+0x4900], [R20.64], !P4 ;  /* 0x0490000014fa5fae */ /* 0x0003e8000e101d4c */
[----:B------:R2:W-:Y:S01]  /*1fe0*/  @P5 LDGSTS.E.BYPASS.LTC128B.128 [R250+0x6900], [R16.64], !P3 ;  /* 0x0690000010fa5fae */ /* 0x0005e2000d901d4c */
[----:B------:R-:W-:Y:S01]  /*1ff0*/  ISETP.GE.AND P5, PT, R40, c[0x0][0x1d4], PT ;  /* 0x0000750028007a0c */ /* 0x000fe20003fa6270 */
[----:B----4-:R-:W-:-:S02]  /*2000*/  IMAD.SHL.U32 R13, R5, 0x40, RZ ;  /* 0x00000040050d7824 */ /* 0x010fc400078e00ff */
[----:B---3--:R-:W-:-:S05]  /*2010*/  @P2 IMAD.WIDE R10, R45, 0x2, R14 ;  /* 0x000000022d0a2825 */ /* 0x008fca00078e020e */
[----:B------:R3:W-:Y:S01]  /*2020*/  @P2 LDGSTS.E.BYPASS.LTC128B.128 [R250+0x5100], [R10.64], !P4 ;  /* 0x051000000afa2fae */ /* 0x0007e2000e101d4c */
[----:B-1----:R-:W-:-:S04]  /*2030*/  @P2 IMAD.WIDE R20, R44, 0x2, R14 ;  /* 0x000000022c142825 */ /* 0x002fc800078e020e */
[--C-:B-----5:R-:W-:Y:S01]  /*2040*/  @P0 IMAD.WIDE R14, R45, 0x2, R18.reuse ;  /* 0x000000022d0e0825 */ /* 0x120fe200078e0212 */
[----:B------:R1:W-:Y:S03]  /*2050*/  @P2 LDGSTS.E.BYPASS.LTC128B.128 [R250+0x7100], [R20.64], !P3 ;  /* 0x0710000014fa2fae */ /* 0x0003e6000d901d4c */
[----:B------:R-:W-:Y:S01]  /*2060*/  @P0 IMAD.WIDE R18, R44, 0x2, R18 ;  /* 0x000000022c120825 */ /* 0x000fe200078e0212 */
[----:B------:R4:W-:Y:S04]  /*2070*/  @P0 LDGSTS.E.BYPASS.LTC128B.128 [R250+0x5900], [R14.64], !P4 ;  /* 0x059000000efa0fae */ /* 0x0009e8000e101d4c */
[----:B------:R5:W-:Y:S01]  /*2080*/  @P0 LDGSTS.E.BYPASS.LTC128B.128 [R250+0x7900], [R18.64], !P3 ;  /* 0x0790000012fa0fae */ /* 0x000be2000d901d4c */
[----:B---3--:R-:W-:Y:S01]  /*2090*/  IMAD.SHL.U32 R10, R6, 0x8, RZ ;  /* 0x00000008060a7824 */ /* 0x008fe200078e00ff */
[----:B------:R-:W-:Y:S01]  /*20a0*/  LEA.HI R6, R9, R2, RZ, 0x5 ;  /* 0x0000000209067211 */ /* 0x000fe200078f28ff */
[----:B------:R-:W-:Y:S01]  /*20b0*/  IMAD.SHL.U32 R11, R7, 0x40, RZ ;  /* 0x00000040070b7824 */ /* 0x000fe200078e00ff */
[----:B------:R-:W0:Y:S01]  /*20c0*/  LDGDEPBAR ;  /* 0x00000000000079af */ /* 0x000e220000000000 */
[----:B------:R-:W-:-:S03]  /*20d0*/  IMAD.SHL.U32 R7, R248, 0x8, RZ ;  /* 0x00000008f8077824 */ /* 0x000fc600078e00ff */
[----:B------:R-:W-:-:S04]  /*20e0*/  LOP3.LUT R11, R11, 0x1c0, RZ, 0xc0, !PT ;  /* 0x000001c00b0b7812 */ /* 0x000fc800078ec0ff */
[----:B------:R-:W-:Y:S02]  /*20f0*/  LOP3.LUT R7, R11, 0x8, R7, 0xf8, !PT ;  /* 0x000000080b077812 */ /* 0x000fe400078ef807 */
[----:B------:R-:W-:-:S04]  /*2100*/  SHF.R.U32.HI R11, RZ, 0x3, R11 ;  /* 0x00000003ff0b7819 */ /* 0x000fc8000001160b */
[----:B------:R-:W-:Y:S02]  /*2110*/  LOP3.LUT R5, R7, R11, RZ, 0x3c, !PT ;  /* 0x0000000b07057212 */ /* 0x000fe400078e3cff */
[----:B------:R-:W-:Y:S01]  /*2120*/  LOP3.LUT R7, R13, 0xfffffe00, RZ, 0xc0, !PT ;  /* 0xfffffe000d077812 */ /* 0x000fe200078ec0ff */
[----:B----4-:R-:W-:-:S05]  /*2130*/  IMAD.SHL.U32 R14, R46, 0x40, RZ ;  /* 0x000000402e0e7824 */ /* 0x010fca00078e00ff */
[----:B------:R-:W-:Y:S01]  /*2140*/  LOP3.LUT R14, R14, 0x1c0, RZ, 0xc0, !PT ;  /* 0x000001c00e0e7812 */ /* 0x000fe200078ec0ff */
[----:B------:R-:W-:-:S04]  /*2150*/  DEPBAR.LE SB0, 0x1 ;  /* 0x000080400000791a */ /* 0x000fc80000000000 */
[----:B------:R-:W-:Y:S01]  /*2160*/  LOP3.LUT R9, R14, 0x8, R10, 0xf8, !PT ;  /* 0x000000080e097812 */ /* 0x000fe200078ef80a */
[----:B------:R-:W-:-:S04]  /*2170*/  DEPBAR.LE SB0, 0x0 ;  /* 0x000080000000791a */ /* 0x000fc80000000000 */
[----:B------:R-:W-:Y:S01]  /*2180*/  SHF.R.U32.HI R14, RZ, 0x3, R14 ;  /* 0x00000003ff0e7819 */ /* 0x000fe2000001160e */
[----:B------:R-:W-:-:S03]  /*2190*/  IMAD.SHL.U32 R10, R6, 0x20, RZ ;  /* 0x00000020060a7824 */ /* 0x000fc600078e00ff */
[----:B------:R-:W-:Y:S01]  /*21a0*/  LOP3.LUT R9, R9, R14, RZ, 0x3c, !PT ;  /* 0x0000000e09097212 */ /* 0x000fe200078e3cff */
[----:B------:R-:W-:Y:S01]  /*21b0*/  IMAD.WIDE.U32 R14, R252, c[0x0][0x208], RZ ;  /* 0x00008200fc0e7a25 */ /* 0x000fe200078e00ff */
[----:B------:R-:W-:-:S03]  /*21c0*/  LOP3.LUT R10, R10, 0x7ffffc00, RZ, 0xc0, !PT ;  /* 0x7ffffc000a0a7812 */ /* 0x000fc600078ec0ff */
[----:B------:R-:W-:Y:S01]  /*21d0*/  IMAD.IADD R15, R15, 0x1, R8 ;  /* 0x000000010f0f7824 */ /* 0x000fe200078e0208 */
[CC--:B------:R-:W-:Y:S01]  /*21e0*/  IADD3 R249, R5.reuse, R7.reuse, R10 ;  /* 0x0000000705f97210 */ /* 0x0c0fe20007ffe00a */
[----:B------:R-:W-:Y:S01]  /*21f0*/  IMAD R248, R248, 0x200, R9 ;  /* 0x00000200f8f87824 */ /* 0x000fe200078e0209 */
[----:B------:R-:W-:Y:S01]  /*2200*/  LOP3.LUT R5, R5, R7, RZ, 0xfc, !PT ;  /* 0x0000000705057212 */ /* 0x000fe200078efcff */
[----:B------:R-:W-:-:S04]  /*2210*/  IMAD.WIDE.U32 R14, R251, c[0x0][0x218], R14 ;  /* 0x00008600fb0e7a25 */ /* 0x000fc800078e000e */
[----:B------:R-:W-:Y:S01]  /*2220*/  IMAD.SHL.U32 R248, R248, 0x2, RZ ;  /* 0x00000002f8f87824 */ /* 0x000fe200078e00ff */
[----:B------:R-:W-:Y:S01]  /*2230*/  BAR.SYNC.DEFER_BLOCKING 0x0 ;  /* 0x0000000000007b1d */ /* 0x000fe20000010000 */
[----:B------:R-:W-:Y:S01]  /*2240*/  IADD3 R36, P0, R14, UR22, RZ ;  /* 0x000000160e247c10 */ /* 0x000fe2000ff1e0ff */
[----:B------:R-:W-:Y:S02]  /*2250*/  IMAD.SHL.U32 R249, R249, 0x2, RZ ;  /* 0x00000002f9f97824 */ /* 0x000fe400078e00ff */
[----:B------:R-:W-:Y:S02]  /*2260*/  IADD3 R41, R248, 0x4100, RZ ;  /* 0x00004100f8297810 */ /* 0x000fe40007ffe0ff */
[----:B------:R-:W-:Y:S01]  /*2270*/  IADD3.X R12, R15, UR5, R12, P0, !PT ;  /* 0x000000050f0c7c10 */ /* 0x000fe200087fe40c */
[--C-:B------:R-:W-:Y:S01]  /*2280*/  IMAD R245, R4, 0x2, R249.reuse ;  /* 0x0000000204f57824 */ /* 0x100fe200078e02f9 */
[----:B------:R-:W-:Y:S01]  /*2290*/  LEA R106, P0, R36, c[0x0][0x1f8], 0x1 ;  /* 0x00007e00246a7a11 */ /* 0x000fe200078008ff */
[C---:B------:R-:W-:Y:S01]  /*22a0*/  IMAD R244, R3.reuse, 0x2, R249 ;  /* 0x0000000203f47824 */ /* 0x040fe200078e02f9 */
[----:B------:R-:W-:Y:S01]  /*22b0*/  IADD3 R247, R248, 0x4120, RZ ;  /* 0x00004120f8f77810 */ /* 0x000fe20007ffe0ff */
[----:B------:R-:W-:Y:S01]  /*22c0*/  IMAD R242, R3, 0x2, R245 ;  /* 0x0000000203f27824 */ /* 0x000fe200078e02f5 */
[----:B------:R-:W-:Y:S01]  /*22d0*/  LEA.HI.X R36, R36, c[0x0][0x1fc], R12, 0x1, P0 ;  /* 0x00007f0024247a11 */ /* 0x000fe200000f0c0c */
[----:B------:R-:W3:Y:S01]  /*22e0*/  SHFL.IDX PT, R110, R106, 0x2, 0x181f ;  /* 0x00581f006a6e7f89 */ /* 0x000ee200000e0000 */
[----:B------:R-:W-:Y:S01]  /*22f0*/  LOP3.LUT P0, RZ, R46, 0x2, RZ, 0xc0, !PT ;  /* 0x000000022eff7812 */ /* 0x000fe2000780c0ff */
[----:B------:R-:W-:-:S02]  /*2300*/  IMAD R241, R4, 0x2, R244 ;  /* 0x0000000204f17824 */ /* 0x000fc400078e02f4 */
[----:B------:R-:W4:Y:S04]  /*2310*/  SHFL.IDX PT, R74, R106, RZ, 0x181f ;  /* 0x00181fff6a4a7589 */ /* 0x000f2800000e0000 */
[----:B------:R-:W1:Y:S04]  /*2320*/  SHFL.IDX PT, R37, R36, 0x2, 0x181f ;  /* 0x00581f0024257f89 */ /* 0x000e6800000e0000 */
[----:B------:R-:W2:Y:S02]  /*2330*/  SHFL.IDX PT, R112, R106, 0x1, 0x181f ;  /* 0x00381f006a707f89 */ /* 0x000ea400000e0000 */
[----:B------:R-:W-:Y:S01]  /*2340*/  @P0 IADD3 R247, R41, -0x20, RZ ;  /* 0xffffffe029f70810 */ /* 0x000fe20007ffe0ff */
[----:B------:R-:W-:Y:S01]  /*2350*/  IMAD.WIDE R40, R44, 0x2, RZ ;  /* 0x000000022c287825 */ /* 0x000fe200078e02ff */
[----:B------:R-:W5:Y:S02]  /*2360*/  SHFL.IDX PT, R39, R36, RZ, 0x181f ;  /* 0x00181fff24277589 */ /* 0x000f6400000e0000 */
[----:B------:R-:W-:-:S02]  /*2370*/  IADD3 R237, R247, 0x800, RZ ;  /* 0x00000800f7ed7810 */ /* 0x000fc40007ffe0ff */
[----:B------:R-:W5:Y:S01]  /*2380*/  SHFL.IDX PT, R106, R106, 0x3, 0x181f ;  /* 0x00781f006a6a7f89 */ /* 0x000f6200000e0000 */
[C---:B------:R-:W-:Y:S02]  /*2390*/  IADD3 R236, R247.reuse, 0x1000, RZ ;  /* 0x00001000f7ec7810 */ /* 0x040fe40007ffe0ff */
[C---:B------:R-:W-:Y:S01]  /*23a0*/  IADD3 R235, R247.reuse, 0x1800, RZ ;  /* 0x00001800f7eb7810 */ /* 0x040fe20007ffe0ff */
[----:B------:R-:W5:Y:S01]  /*23b0*/  SHFL.IDX PT, R38, R36, 0x1, 0x181f ;  /* 0x00381f0024267f89 */ /* 0x000f6200000e0000 */
[----:B---3--:R-:W-:Y:S02]  /*23c0*/  IADD3 R108, P2, R42, R110, RZ ;  /* 0x0000006e2a6c7210 */ /* 0x008fe40007f5e0ff */
[C---:B------:R-:W-:Y:S01]  /*23d0*/  IADD3 R233, R247.reuse, 0x2000, RZ ;  /* 0x00002000f7e97810 */ /* 0x040fe20007ffe0ff */
[----:B------:R-:W3:Y:S01]  /*23e0*/  SHFL.IDX PT, R36, R36, 0x3, 0x181f ;  /* 0x00781f0024247f89 */ /* 0x000ee200000e0000 */
[C---:B----4-:R-:W-:Y:S02]  /*23f0*/  IADD3 R72, P0, R74.reuse, R42, RZ ;  /* 0x0000002a4a487210 */ /* 0x050fe40007f1e0ff */
[----:B------:R-:W-:Y:S01]  /*2400*/  IADD3 R232, R247, 0x2800, RZ ;  /* 0x00002800f7e87810 */ /* 0x000fe20007ffe0ff */
[----:B-1----:R-:W-:Y:S01]  /*2410*/  IMAD.X R109, R43, 0x1, R37, P2 ;  /* 0x000000012b6d7824 */ /* 0x002fe200010e0625 */
[----:B------:R-:W-:Y:S01]  /*2420*/  IADD3 R74, P2, R74, R40, RZ ;  /* 0x000000284a4a7210 */ /* 0x000fe20007f5e0ff */
[----:B------:R-:W-:Y:S01]  /*2430*/  LDSM.16.M88.4 R68, [R249+0xa100] ;  /* 0x00a10000f944783b */ /* 0x000fe20000000200 */
[----:B------:R-:W-:-:S02]  /*2440*/  IADD3 R203, R247, 0x3000, RZ ;  /* 0x00003000f7cb7810 */ /* 0x000fc40007ffe0ff */
[----:B--2---:R-:W-:Y:S01]  /*2450*/  IADD3 R114, P6, R42, R112, RZ ;  /* 0x000000702a727210 */ /* 0x004fe20007fde0ff */
[----:B------:R-:W1:Y:S01]  /*2460*/  LDSM.16.M88.4 R92, [R248+0x4100] ;  /* 0x00410000f85c783b */ /* 0x000e620000000200 */
[----:B------:R-:W-:Y:S01]  /*2470*/  IADD3 R202, R247, 0x3800, RZ ;  /* 0x00003800f7ca7810 */ /* 0x000fe20007ffe0ff */
[C---:B-----5:R-:W-:Y:S02]  /*2480*/  IMAD.X R73, R39.reuse, 0x1, R43, P0 ;  /* 0x0000000127497824 */ /* 0x060fe400000e062b */
[----:B------:R-:W-:Y:S01]  /*2490*/  IMAD.X R75, R39, 0x1, R41, P2 ;  /* 0x00000001274b7824 */ /* 0x000fe200010e0629 */
[----:B------:R-:W-:Y:S01]  /*24a0*/  IADD3 R110, P2, R40, R110, RZ ;  /* 0x0000006e286e7210 */ /* 0x000fe20007f5e0ff */
[----:B------:R-:W2:Y:S01]  /*24b0*/  LDSM.16.M88.4 R84, [R248+0x4900] ;  /* 0x00490000f854783b */ /* 0x000ea20000000200 */
[----:B------:R-:W-:Y:S01]  /*24c0*/  IADD3 R104, P0, R42, R106, RZ ;  /* 0x0000006a2a687210 */ /* 0x000fe20007f1e0ff */
[----:B------:R-:W-:Y:S01]  /*24d0*/  IMAD.X R115, R43, 0x1, R38, P6 ;  /* 0x000000012b737824 */ /* 0x000fe200030e0626 */
[----:B------:R-:W-:Y:S01]  /*24e0*/  ISETP.GE.AND P6, PT, R45, c[0x0][0x1d4], PT ;  /* 0x000075002d007a0c */ /* 0x000fe20003fc6270 */
[----:B------:R-:W-:Y:S01]  /*24f0*/  IMAD.X R111, R41, 0x1, R37, P2 ;  /* 0x00000001296f7824 */ /* 0x000fe200010e0625 */
[----:B------:R-:W4:Y:S01]  /*2500*/  LDSM.16.M88.4 R76, [R248+0x5100] ;  /* 0x00510000f84c783b */ /* 0x000f220000000200 */
[----:B---3--:R-:W-:Y:S01]  /*2510*/  IMAD.X R105, R43, 0x1, R36, P0 ;  /* 0x000000012b697824 */ /* 0x008fe200000e0624 */
[----:B------:R-:W-:-:S02]  /*2520*/  IADD3 R112, P0, R40, R112, RZ ;  /* 0x0000007028707210 */ /* 0x000fc40007f1e0ff */
[----:B------:R-:W-:Y:S01]  /*2530*/  ISETP.LT.OR P2, PT, R0, 0x1, P6 ;  /* 0x000000010000780c */ /* 0x000fe20003741670 */
[----:B------:R-:W3:Y:S02]  /*2540*/  LDSM.16.M88.4 R64, [R249+0x8100] ;  /* 0x00810000f940783b */ /* 0x000ee40000000200 */
[C---:B------:R-:W-:Y:S01]  /*2550*/  IMAD.X R113, R41.reuse, 0x1, R38, P0 ;  /* 0x0000000129717824 */ /* 0x040fe200000e0626 */
[----:B------:R-:W-:Y:S01]  /*2560*/  IADD3 R106, P0, R40, R106, RZ ;  /* 0x0000006a286a7210 */ /* 0x000fe20007f1e0ff */
[----:B------:R-:W5:Y:S04]  /*2570*/  LDSM.16.M88.4 R100, [R248+0x5900] ;  /* 0x00590000f864783b */ /* 0x000f680000000200 */
[----:B------:R-:W-:Y:S01]  /*2580*/  IMAD.X R107, R41, 0x1, R36, P0 ;  /* 0x00000001296b7824 */ /* 0x000fe200000e0624 */
[C---:B------:R-:W-:Y:S01]  /*2590*/  ISETP.LT.OR P0, PT, R0.reuse, 0x1, P5 ;  /* 0x000000010000780c */ /* 0x040fe20002f01670 */
[----:B------:R-:W-:Y:S04]  /*25a0*/  LDSM.16.M88.4 R60, [R245+0xa100] ;  /* 0x00a10000f53c783b */ /* 0x000fe80000000200 */
[----:B------:R-:W-:Y:S04]  /*25b0*/  LDSM.16.M88.4 R56, [R247] ;  /* 0x00000000f738783b */ /* 0x000fe80000000200 */
[----:B------:R-:W-:Y:S04]  /*25c0*/  LDSM.16.M88.4 R52, [R247+0x800] ;  /* 0x00080000f734783b */ /* 0x000fe80000000200 */
[----:B------:R-:W-:Y:S01]  /*25d0*/  LDSM.16.M88.4 R36, [R245+0x8100] ;  /* 0x00810000f524783b */ /* 0x000fe20000000200 */
[C---:B-1----:R-:W-:Y:S03]  /*25e0*/  HMMA.16816.F32 R32, R68.reuse, R92, RZ ;  /* 0x0000005c4420723c */ /* 0x042fe600000018ff */
[----:B------:R-:W-:Y:S04]  /*25f0*/  LDSM.16.M88.4 R48, [R247+0x1000] ;  /* 0x00100000f730783b */ /* 0x000fe80000000200 */
[----:B------:R-:W1:Y:S01]  /*2600*/  LDSM.16.M88.4 R40, [R247+0x1800] ;  /* 0x00180000f728783b */ /* 0x000e620000000200 */
[----:B--2---:R-:W-:Y:S03]  /*2610*/  HMMA.16816.F32 R24, R68, R84, RZ ;  /* 0x000000544418723c */ /* 0x004fe600000018ff */
[----:B------:R-:W-:Y:S01]  /*2620*/  @!PT LDS RZ, [RZ] ;  /* 0x00000000fffff984 */ /* 0x000fe20000000800 */
[----:B------:R-:W-:Y:S01]  /*2630*/  @!PT LDS RZ, [RZ] ;  /* 0x00000000fffff984 */ /* 0x000fe20000000800 */
[----:B------:R-:W-:Y:S01]  /*2640*/  @!PT LDS RZ, [RZ] ;  /* 0x00000000fffff984 */ /* 0x000fe20000000800 */
[----:B------:R2:W-:Y:S01]  /*2650*/  LDGSTS.E.BYPASS.LTC128B.128 [R250+0x100], [R72.64], !P2 ;  /* 0x0010000048fa7fae */ /* 0x0005e2000d101d4c */
[----:B------:R-:W-:-:S03]  /*2660*/  ISETP.LT.OR P2, PT, R0, 0x11, P6 ;  /* 0x000000110000780c */ /* 0x000fc60003741670 */
[----:B------:R2:W-:Y:S01]  /*2670*/  LDGSTS.E.BYPASS.LTC128B.128 [R250+0x2100], [R74.64], !P0 ;  /* 0x021000004afa7fae */ /* 0x0005e2000c101d4c */
[C---:B------:R-:W-:Y:S01]  /*2680*/  ISETP.LT.OR P0, PT, R0.reuse, 0x11, P5 ;  /* 0x000000110000780c */ /* 0x040fe20002f01670 */
[C---:B----4-:R-:W-:Y:S08]  /*2690*/  HMMA.16816.F32 R16, R68.reuse, R76, RZ ;  /* 0x0000004c4410723c */ /* 0x050ff000000018ff */
[----:B------:R4:W-:Y:S01]  /*26a0*/  LDGSTS.E.BYPASS.LTC128B.128 [R250+0x900], [R114.64], !P2 ;  /* 0x0090000072fa7fae */ /* 0x0009e2000d101d4c */
[C---:B------:R-:W-:Y:S01]  /*26b0*/  ISETP.LT.OR P2, PT, R0.reuse, 0x21, P6 ;  /* 0x000000210000780c */ /* 0x040fe20003741670 */
[----:B------:R-:W-:Y:S01]  /*26c0*/  HMMA.16816.F32 R28, R68, R94, RZ ;  /* 0x0000005e441c723c */ /* 0x000fe200000018ff */
[C---:B------:R-:W-:Y:S01]  /*26d0*/  ISETP.LT.OR P6, PT, R0.reuse, 0x31, P6 ;  /* 0x000000310000780c */ /* 0x040fe200037c1670 */
[----:B------:R4:W-:Y:S01]  /*26e0*/  LDGSTS.E.BYPASS.LTC128B.128 [R250+0x2900], [R112.64], !P0 ;  /* 0x0290000070fa7fae */ /* 0x0009e2000c101d4c */
[----:B------:R-:W-:-:S02]  /*26f0*/  ISETP.LT.OR P0, PT, R0, 0x21, P5 ;  /* 0x000000210000780c */ /* 0x000fc40002f01670 */
[----:B------:R-:W-:Y:S01]  /*2700*/  ISETP.LT.OR P5, PT, R0, 0x31, P5 ;  /* 0x000000310000780c */ /* 0x000fe20002fa1670 */
[----:B------:R-:W-:Y:S02]  /*2710*/  IMAD.MOV.U32 R0, RZ, RZ, 0x40 ;  /* 0x00000040ff007424 */ /* 0x000fe400078e00ff */
[C---:B------:R-:W-:Y:S04]  /*2720*/  HMMA.16816.F32 R20, R68.reuse, R86, RZ ;  /* 0x000000564414723c */ /* 0x040fe800000018ff */
[----:B------:R1:W-:Y:S01]  /*2730*/  LDGSTS.E.BYPASS.LTC128B.128 [R250+0x1100], [R108.64], !P2 ;  /* 0x011000006cfa7fae */ /* 0x0003e2000d101d4c */
[----:B------:R-:W-:Y:S02]  /*2740*/  LOP3.LUT P2, RZ, R46, 0x4, RZ, 0xc0, !PT ;  /* 0x000000042eff7812 */ /* 0x000fe4000784c0ff */
[----:B------:R-:W-:Y:S01]  /*2750*/  SHF.R.S32.HI R46, RZ, 0x1f, R44 ;  /* 0x0000001fff2e7819 */ /* 0x000fe2000001142c */
[----:B------:R-:W-:Y:S01]  /*2760*/  HMMA.16816.F32 R12, R68, R78, RZ ;  /* 0x0000004e440c723c */ /* 0x000fe200000018ff */
[----:B------:R-:W-:Y:S01]  /*2770*/  SEL R0, R0, 0xffffffc0, !P2 ;  /* 0xffffffc000007807 */ /* 0x000fe20005000000 */
[----:B------:R1:W-:Y:S01]  /*2780*/  LDGSTS.E.BYPASS.LTC128B.128 [R250+0x3100], [R110.64], !P0 ;  /* 0x031000006efa7fae */ /* 0x0003e2000c101d4c */
[----:B------:R-:W-:-:S02]  /*2790*/  PLOP3.LUT P2, PT, PT, PT, UP0, 0x40, 0x0 ;  /* 0x000000000000781c */ /* 0x000fc40003f4e808 */
[----:B------:R-:W-:Y:S01]  /*27a0*/  ISETP.GT.AND P0, PT, R124, 0x3f, PT ;  /* 0x0000003f7c00780c */ /* 0x000fe20003f04270 */
[----:B------:R-:W-:Y:S01]  /*27b0*/  IMAD.IADD R243, R248, 0x1, R0 ;  /* 0x00000001f8f37824 */ /* 0x000fe200078e0200 */
[----:B------:R2:W-:Y:S01]  /*27c0*/  LDGSTS.E.BYPASS.LTC128B.128 [R250+0x1900], [R104.64], !P6 ;  /* 0x0190000068fa7fae */ /* 0x0005e2000f101d4c */
[C---:B---3--:R-:W-:Y:S01]  /*27d0*/  HMMA.16816.F32 R96, R64.reuse, R92, RZ ;  /* 0x0000005c4060723c */ /* 0x048fe200000018ff */
[----:B------:R-:W-:Y:S01]  /*27e0*/  IMAD.IADD R234, R0, 0x1, R247 ;  /* 0x0000000100ea7824 */ /* 0x000fe200078e02f7 */
[----:B------:R-:W-:Y:S01]  /*27f0*/  IADD3 R0, R250, 0x100, RZ ;  /* 0x00000100fa007810 */ /* 0x000fe20007ffe0ff */
[----:B------:R2:W-:Y:S04]  /*2800*/  LDGSTS.E.BYPASS.LTC128B.128 [R250+0x3900], [R106.64], !P5 ;  /* 0x039000006afa7fae */ /* 0x0005e8000e901d4c */
[----:B------:R-:W-:Y:S01]  /*2810*/  LDSM.16.M88.4 R120, [R244+0xa100] ;  /* 0x00a10000f478783b */ /* 0x000fe20000000200 */
[C---:B------:R-:W-:Y:S03]  /*2820*/  HMMA.16816.F32 R88, R64.reuse, R84, RZ ;  /* 0x000000544058723c */ /* 0x040fe600000018ff */
[----:B------:R-:W-:Y:S04]  /*2830*/  LDSM.16.M88.4 R116, [R243+0x4100] ;  /* 0x00410000f374783b */ /* 0x000fe80000000200 */
[----:B----4-:R-:W-:Y:S01]  /*2840*/  LDSM.16.M88.4 R112, [R243+0x4900] ;  /* 0x00490000f370783b */ /* 0x010fe20000000200 */
[----:B------:R-:W-:Y:S03]  /*2850*/  HMMA.16816.F32 R80, R64, R76, RZ ;  /* 0x0000004c4050723c */ /* 0x000fe600000018ff */
[----:B------:R-:W0:Y:S04]  /*2860*/  LDGDEPBAR ;  /* 0x00000000000079af */ /* 0x000e280000000000 */
[----:B-1----:R-:W-:Y:S01]  /*2870*/  LDSM.16.M88.4 R108, [R243+0x5100] ;  /* 0x00510000f36c783b */ /* 0x002fe20000000200 */
[----:B-----5:R-:W-:Y:S03]  /*2880*/  HMMA.16816.F32 R8, R68, R100, RZ ;  /* 0x000000644408723c */ /* 0x020fe600000018ff */
[----:B--2---:R-:W1:Y:S05]  /*2890*/  LDSM.16.M88.4 R104, [R243+0x5900] ;  /* 0x00590000f368783b */ /* 0x004e6a0000000200 */
[C---:B------:R-:W-:Y:S08]  /*28a0*/  HMMA.16816.F32 R92, R64.reuse, R94, RZ ;  /* 0x0000005e405c723c */ /* 0x040ff000000018ff */
[C---:B------:R-:W-:Y:S08]  /*28b0*/  HMMA.16816.F32 R84, R64.reuse, R86, RZ ;  /* 0x000000564054723c */ /* 0x040ff000000018ff */
[C---:B------:R-:W-:Y:S08]  /*28c0*/  HMMA.16816.F32 R76, R64.reuse, R78, RZ ;  /* 0x0000004e404c723c */ /* 0x040ff000000018ff */
[----:B------:R-:W-:Y:S08]  /*28d0*/  HMMA.16816.F32 R72, R64, R100, RZ ;  /* 0x000000644048723c */ /* 0x000ff000000018ff */
[-C--:B------:R-:W-:Y:S08]  /*28e0*/  HMMA.16816.F32 R68, R68, R102.reuse, RZ ;  /* 0x000000664444723c */ /* 0x080ff000000018ff */
[----:B------:R-:W-:Y:S01]  /*28f0*/  HMMA.16816.F32 R64, R64, R102, RZ ;  /* 0x000000664040723c */ /* 0x000fe200000018ff */
[----:B------:R-:W2:Y:S07]  /*2900*/  LDSM.16.M88.4 R100, [R244+0x8100] ;  /* 0x00810000f464783b */ /* 0x000eae0000000200 */
        /* <DEDUP_REMOVED lines=13> */
[C---:B------:R-:W-:Y:S01]  /*29e0*/  HMMA.16816.F32 R92, R36.reuse, R58, R92 ;  /* 0x0000003a245c723c */ /* 0x040fe2000000185c */
[----:B------:R-:W-:Y:S07]  /*29f0*/  LDSM.16.M88.4 R56, [R234] ;  /* 0x00000000ea38783b */ /* 0x000fee0000000200 */
[C---:B------:R-:W-:Y:S01]  /*2a00*/  HMMA.16816.F32 R84, R36.reuse, R54, R84 ;  /* 0x000000362454723c */ /* 0x040fe20000001854 */
[----:B------:R-:W-:Y:S07]  /*2a10*/  LDSM.16.M88.4 R52, [R234+0x800] ;  /* 0x00080000ea34783b */ /* 0x000fee0000000200 */
[C---:B------:R-:W-:Y:S01]  /*2a20*/  HMMA.16816.F32 R76, R36.reuse, R50, R76 ;  /* 0x00000032244c723c */ /* 0x040fe2000000184c */
[----:B------:R-:W-:Y:S07]  /*2a30*/  LDSM.16.M88.4 R48, [R234+0x1000] ;  /* 0x00100000ea30783b */ /* 0x000fee0000000200 */
[----:B------:R-:W-:Y:S01]  /*2a40*/  HMMA.16816.F32 R64, R36, R42, R64 ;  /* 0x0000002a2440723c */ /* 0x000fe20000001840 */
[----:B------:R-:W3:Y:S04]  /*2a50*/  LDSM.16.M88.4 R40, [R234+0x1800] ;  /* 0x00180000ea28783b */ /* 0x000ee80000000200 */
[----:B------:R-:W4:Y:S03]  /*2a60*/  LDSM.16.M88.4 R36, [R242+0x8100] ;  /* 0x00810000f224783b */ /* 0x000f260000000200 */
[C---:B-1----:R-:W-:Y:S08]  /*2a70*/  HMMA.16816.F32 R8, R120.reuse, R104, R8 ;  /* 0x000000687808723c */ /* 0x042ff00000001808 */
        /* <DEDUP_REMOVED lines=8> */
[C---:B--2---:R-:W-:Y:S08]  /*2b00*/  HMMA.16816.F32 R96, R100.reuse, R116, R96 ;  /* 0x000000746460723c */ /* 0x044ff00000001860 */
        /* <DEDUP_REMOVED lines=10> */
[----:B------:R-:W1:Y:S04]  /*2bb0*/  LDSM.16.M88.4 R104, [R248+0x7900] ;  /* 0x00790000f868783b */ /* 0x000e680000000200 */
[----:B------:R-:W2:Y:S03]  /*2bc0*/  LDSM.16.M88.4 R100, [R249+0xc100] ;  /* 0x00c10000f964783b */ /* 0x000ea60000000200 */
[C---:B---3--:R-:W-:Y:S08]  /*2bd0*/  HMMA.16816.F32 R8, R60.reuse, R40, R8 ;  /* 0x000000283c08723c */ /* 0x048ff00000001808 */
        /* <DEDUP_REMOVED lines=8> */
[C---:B----4-:R-:W-:Y:S08]  /*2c60*/  HMMA.16816.F32 R96, R36.reuse, R56, R96 ;  /* 0x000000382460723c */ /* 0x050ff00000001860 */
        /* <DEDUP_REMOVED lines=55> */
[----:B------:R-:W4:Y:S01]  /*2fe0*/  LDSM.16.M88.4 R40, [R234+0x3000] ;  /* 0x00300000ea28783b */ /* 0x000f220000000200 */
[----:B------:R-:W-:-:S04]  /*2ff0*/  DEPBAR.LE SB0, 0x0 ;  /* 0x000080000000791a */ /* 0x000fc80000000000 */
[C---:B-1----:R-:W-:Y:S08]  /*3000*/  HMMA.16816.F32 R8, R116.reuse, R100, R8 ;  /* 0x000000647408723c */ /* 0x042ff00000001808 */
[C---:B------:R-:W-:Y:S08]  /*3010*/  HMMA.16816.F32 R32, R116.reuse, R112, R32 ;  /* 0x000000707420723c */ /* 0x040ff00000001820 */
[C---:B------:R-:W-:Y:S08]  /*3020*/  HMMA.16816.F32 R28, R116.reuse, R114, R28 ;  /* 0x00000072741c723c */ /* 0x040ff0000000181c */
[C---:B------:R-:W-:Y:S08]  /*3030*/  HMMA.16816.F32 R24, R116.reuse, R108, R24 ;  /* 0x0000006c7418723c */ /* 0x040ff00000001818 */
[C---:B------:R-:W-:Y:S08]  /*3040*/  HMMA.16816.F32 R20, R116.reuse, R110, R20 ;  /* 0x0000006e7414723c */ /* 0x040ff00000001814 */
[C---:B--2---:R-:W-:Y:S08]  /*3050*/  HMMA.16816.F32 R16, R116.reuse, R104, R16 ;  /* 0x000000687410723c */ /* 0x044ff00000001810 */
        /* <DEDUP_REMOVED lines=15> */
[C---:B----4-:R-:W-:Y:S08]  /*3150*/  HMMA.16816.F32 R16, R56.reuse, R40, R16 ;  /* 0x000000283810723c */ /* 0x050ff00000001810 */
        /* <DEDUP_REMOVED lines=58> */
[----:B--2---:R-:W-:Y:S02]  /*3500*/  IADD3.X R55, RZ, R39, R38, P5, P2 ;  /* 0x00000027ff377210 */ /* 0x004fe40002fe4426 */
[----:B------:R-:W-:Y:S02]  /*3510*/  IADD3 R52, P5, P2, R52, R53, R0 ;  /* 0x0000003534347210 */ /* 0x000fe40007abe000 */
[C---:B---3--:R-:W-:Y:S02]  /*3520*/  IADD3 R56, P6, R48.reuse, R37, RZ ;  /* 0x0000002530387210 */ /* 0x048fe40007fde0ff */
[--C-:B------:R-:W-:Y:S02]  /*3530*/  IADD3.X R53, RZ, R39, R7.reuse, P5, P2 ;  /* 0x00000027ff357210 */ /* 0x100fe40002fe4407 */
[-C--:B------:R-:W-:Y:S02]  /*3540*/  IADD3 R58, P5, R48, R0.reuse, RZ ;  /* 0x00000000303a7210 */ /* 0x080fe40007fbe0ff */
[CC--:B----4-:R-:W-:Y:S01]  /*3550*/  IADD3 R48, P2, R42.reuse, R37.reuse, RZ ;  /* 0x000000252a307210 */ /* 0x0d0fe20007f5e0ff */
        /* <DEDUP_REMOVED lines=19> */
.L_x_753:
[----:B------:R-:W-:Y:S01]  /*3690*/  LOP3.LUT R6, R6, 0xffffffe0, RZ, 0xc0, !PT ;  /* 0xffffffe006067812 */ /* 0x000fe200078ec0ff */
[----:B------:R-:W-:Y:S01]  /*36a0*/  IMAD.SHL.U32 R246, R5, 0x2, RZ ;  /* 0x0000000205f67824 */ /* 0x000fe200078e00ff */
[----:B------:R-:W0:Y:S03]  /*36b0*/  LDGDEPBAR ;  /* 0x00000000000079af */ /* 0x000e260000000000 */
[----:B------:R-:W-:Y:S01]  /*36c0*/  IMAD.IADD R2, R2, 0x1, -R6 ;  /* 0x0000000102027824 */ /* 0x000fe200078e0a06 */
[----:B------:R-:W-:Y:S01]  /*36d0*/  LDSM.16.MT88.4 R180, [R246+0x100] ;  /* 0x00010000f6b4783b */ /* 0x000fe20000004200 */
[----:B------:R-:W-:-:S02]  /*36e0*/  IMAD.U32 R6, RZ, RZ, UR15 ;  /* 0x0000000fff067e24 */ /* 0x000fc4000f8e00ff */
[----:B------:R-:W-:Y:S01]  /*36f0*/  IMAD R240, R4, 0x2, R246 ;  /* 0x0000000204f07824 */ /* 0x000fe200078e02f6 */
[----:B------:R-:W-:Y:S01]  /*3700*/  SHF.R.S32.HI R0, RZ, 0x1f, R2 ;  /* 0x0000001fff007819 */ /* 0x000fe20000011402 */
[C---:B------:R-:W-:Y:S01]  /*3710*/  IMAD R239, R3.reuse, 0x2, R246 ;  /* 0x0000000203ef7824 */ /* 0x040fe200078e02f6 */
[----:B------:R-:W-:Y:S01]  /*3720*/  LDSM.16.MT88.4 R128, [R246+0x2100] ;  /* 0x00210000f680783b */ /* 0x000fe20000004200 */
[----:B------:R-:W-:Y:S01]  /*3730*/  IMAD R238, R3, 0x2, R240 ;  /* 0x0000000203ee7824 */ /* 0x000fe200078e02f0 */
[----:B------:R-:W-:Y:S02]  /*3740*/  LEA.HI R0, R0, R2, RZ, 0x2 ;  /* 0x0000000200007211 */ /* 0x000fe400078f10ff */
[----:B------:R-:W-:Y:S02]  /*3750*/  LDSM.16.MT88.4 R144, [R240+0x2100] ;  /* 0x00210000f090783b */ /* 0x000fe40000004200 */
[----:B------:R-:W-:Y:S02]  /*3760*/  LOP3.LUT R0, R0, 0x7ffffffc, RZ, 0xc0, !PT ;  /* 0x7ffffffc00007812 */ /* 0x000fe400078ec0ff */
[----:B------:R-:W-:Y:S03]  /*3770*/  LDSM.16.MT88.4 R112, [R238+0x100] ;  /* 0x00010000ee70783b */ /* 0x000fe60000004200 */
[----:B------:R-:W-:Y:S01]  /*3780*/  IMAD.IADD R0, R2, 0x1, -R0 ;  /* 0x0000000102007824 */ /* 0x000fe200078e0a00 */
[----:B------:R-:W-:Y:S03]  /*3790*/  LDSM.16.MT88.4 R156, [R239+0x2100] ;  /* 0x00210000ef9c783b */ /* 0x000fe60000004200 */
[----:B------:R-:W-:Y:S01]  /*37a0*/  IMAD R6, R0, -0x2, R6 ;  /* 0xfffffffe00067824 */ /* 0x000fe200078e0206 */
[----:B--2---:R-:W-:Y:S04]  /*37b0*/  LDSM.16.MT88.4 R40, [R246+0x900] ;  /* 0x00090000f628783b */ /* 0x004fe80000004200 */
[----:B------:R-:W-:-:S02]  /*37c0*/  ISETP.GT.AND P5, PT, R6, RZ, PT ;  /* 0x000000ff0600720c */ /* 0x000fc40003fa4270 */
[----:B------:R-:W-:Y:S02]  /*37d0*/  ISETP.GT.AND P6, PT, R6, 0x1, PT ;  /* 0x000000010600780c */ /* 0x000fe40003fc4270 */
[----:B------:R-:W-:Y:S02]  /*37e0*/  FSEL R32, R32, -INF , P5 ;  /* 0xff80000020207808 */ /* 0x000fe40002800000 */
[----:B------:R-:W-:Y:S02]  /*37f0*/  FSEL R33, R33, -INF , P6 ;  /* 0xff80000021217808 */ /* 0x000fe40003000000 */
[----:B------:R-:W-:Y:S02]  /*3800*/  ISETP.GT.AND P2, PT, R6, 0x8, PT ;  /* 0x000000080600780c */ /* 0x000fe40003f44270 */
[----:B------:R-:W-:Y:S02]  /*3810*/  FSEL R34, R34, -INF , P5 ;  /* 0xff80000022227808 */ /* 0x000fe40002800000 */
[----:B------:R-:W-:-:S02]  /*3820*/  FSEL R119, R98, -INF , P5 ;  /* 0xff80000062777808 */ /* 0x000fc40002800000 */
[----:B------:R-:W-:Y:S02]  /*3830*/  FSEL R65, R96, -INF , P5 ;  /* 0xff80000060417808 */ /* 0x000fe40002800000 */
[----:B------:R-:W-:Y:S02]  /*3840*/  ISETP.GT.AND P5, PT, R6, 0x9, PT ;  /* 0x000000090600780c */ /* 0x000fe40003fa4270 */
[----:B------:R-:W-:Y:S02]  /*3850*/  FSEL R28, R28, -INF , P2 ;  /* 0xff8000001c1c7808 */ /* 0x000fe40001000000 */
[----:B------:R-:W-:Y:S02]  /*3860*/  FMNMX.FTZ R0, R32, R33, !PT ;  /* 0x0000002120007209 */ /* 0x000fe40007810000 */
[----:B------:R-:W-:Y:S02]  /*3870*/  FSEL R35, R35, -INF , P6 ;  /* 0xff80000023237808 */ /* 0x000fe40003000000 */
[----:B------:R-:W-:-:S02]  /*3880*/  FSEL R67, R99, -INF , P6 ;  /* 0xff80000063437808 */ /* 0x000fc40003000000 */
[----:B------:R-:W-:Y:S02]  /*3890*/  FSEL R60, R97, -INF , P6 ;  /* 0xff800000613c7808 */ /* 0x000fe40003000000 */
[----:B------:R-:W-:Y:S01]  /*38a0*/  FSEL R29, R29, -INF , P5 ;  /* 0xff8000001d1d7808 */ /* 0x000fe20002800000 */
[----:B------:R-:W-:Y:S01]  /*38b0*/  LDSM.16.MT88.4 R96, [R239+0x100] ;  /* 0x00010000ef60783b */ /* 0x000fe20000004200 */
[----:B------:R-:W-:Y:S02]  /*38c0*/  ISETP.GT.AND P6, PT, R6, 0x10, PT ;  /* 0x000000100600780c */ /* 0x000fe40003fc4270 */
[----:B------:R-:W-:Y:S02]  /*38d0*/  FMNMX.FTZ R0, R28, R0, !PT ;  /* 0x000000001c007209 */ /* 0x000fe40007810000 */
        /* <DEDUP_REMOVED lines=9> */
[----:B------:R-:W-:Y:S02]  /*3970*/  FSEL R25, R25, -INF , P2 ;  /* 0xff80000019197808 */ /* 0x000fe40001000000 */
        /* <DEDUP_REMOVED lines=39> */
[----:B------:R-:W-:Y:S01]  /*3bf0*/  FSEL R177, R79, -INF , P5 ;  /* 0xff8000004fb17808 */ /* 0x000fe20002800000 */
[----:B------:R-:W-:Y:S01]  /*3c00*/  LDSM.16.MT88.4 R12, [R239+0x2900] ;  /* 0x00290000ef0c783b */ /* 0x000fe20000004200 */
[----:B------:R-:W-:-:S02]  /*3c10*/  FSEL R7, R77, -INF , P5 ;  /* 0xff8000004d077808 */ /* 0x000fc40002800000 */
[----:B------:R-:W-:Y:S02]  /*3c20*/  ISETP.GT.AND P5, PT, R6, 0x31, PT ;  /* 0x000000310600780c */ /* 0x000fe40003fa4270 */
[----:B------:R-:W-:Y:S01]  /*3c30*/  FSEL R215, R100, -INF , P2 ;  /* 0xff80000064d77808 */ /* 0x000fe20001000000 */
[----:B------:R-:W-:Y:S01]  /*3c40*/  IMAD.MOV.U32 R100, RZ, RZ, R36 ;  /* 0x000000ffff647224 */ /* 0x000fe200078e0024 */
[----:B------:R-:W-:Y:S01]  /*3c50*/  FMNMX.FTZ R0, R135, R0, !PT ;  /* 0x0000000087007209 */ /* 0x000fe20007810000 */
[----:B------:R-:W-:Y:S01]  /*3c60*/  LDSM.16.MT88.4 R36, [R238+0x2100] ;  /* 0x00210000ee24783b */ /* 0x000fe20000004200 */
[----:B------:R-:W-:Y:S02]  /*3c70*/  FSEL R132, R18, -INF , P6 ;  /* 0xff80000012847808 */ /* 0x000fe40003000000 */
[----:B------:R-:W-:Y:S01]  /*3c80*/  FSEL R179, R82, -INF , P6 ;  /* 0xff80000052b37808 */ /* 0x000fe20003000000 */
[----:B------:R-:W-:Y:S01]  /*3c90*/  LDSM.16.MT88.4 R16, [R240+0x2900] ;  /* 0x00290000f010783b */ /* 0x000fe20000004200 */
[----:B------:R-:W-:-:S02]  /*3ca0*/  FSEL R230, R80, -INF , P6 ;  /* 0xff80000050e67808 */ /* 0x000fc40003000000 */
[C---:B------:R-:W-:Y:S01]  /*3cb0*/  ISETP.GT.AND P6, PT, R6.reuse, 0x38, PT ;  /* 0x000000380600780c */ /* 0x040fe20003fc4270 */
[----:B------:R-:W-:Y:S01]  /*3cc0*/  LDSM.16.MT88.4 R80, [R240+0x100] ;  /* 0x00010000f050783b */ /* 0x000fe20000004200 */
        /* <DEDUP_REMOVED lines=8> */
[----:B------:R-:W-:Y:S02]  /*3d50*/  FMNMX.FTZ R0, R212, R0, !PT ;  /* 0x00000000d4007209 */ /* 0x000fe40007810000 */
[----:B------:R-:W-:Y:S01]  /*3d60*/  FSEL R211, R102, -INF , P2 ;  /* 0xff80000066d37808 */ /* 0x000fe20001000000 */
[----:B------:R-:W-:Y:S01]  /*3d70*/  IMAD.MOV.U32 R102, RZ, RZ, R7 ;  /* 0x000000ffff667224 */ /* 0x000fe200078e0007 */
[----:B------:R-:W-:Y:S01]  /*3d80*/  FSEL R218, R218, -INF , P2 ;  /* 0xff800000dada7808 */ /* 0x000fe20001000000 */
[----:B------:R-:W1:Y:S01]  /*3d90*/  SHFL.BFLY PT, R2, R0, 0x2, 0x1f ;  /* 0x0c401f0000027f89 */ /* 0x000e6200000e0000 */
[----:B------:R-:W-:-:S02]  /*3da0*/  FSEL R209, R70, -INF , P6 ;  /* 0xff80000046d17808 */ /* 0x000fc40003000000 */
[----:B------:R-:W-:Y:S02]  /*3db0*/  FSEL R207, R71, -INF , P5 ;  /* 0xff80000047cf7808 */ /* 0x000fe40002800000 */
[----:B------:R-:W-:Y:S02]  /*3dc0*/  FMNMX.FTZ R196, R65, R60, !PT ;  /* 0x0000003c41c47209 */ /* 0x000fe40007810000 */
[----:B------:R-:W-:Y:S02]  /*3dd0*/  FMNMX.FTZ R4, R119, R67, !PT ;  /* 0x0000004377047209 */ /* 0x000fe40007810000 */
[----:B------:R-:W-:Y:S02]  /*3de0*/  FMNMX.FTZ R196, R63, R196, !PT ;  /* 0x000000c43fc47209 */ /* 0x000fe40007810000 */
[----:B------:R-:W-:Y:S02]  /*3df0*/  FSEL R225, R8, -INF , P6 ;  /* 0xff80000008e17808 */ /* 0x000fe40003000000 */
[----:B------:R-:W-:-:S02]  /*3e00*/  FMNMX.FTZ R196, R62, R196, !PT ;  /* 0x000000c43ec47209 */ /* 0x000fc40007810000 */
[----:B------:R-:W-:Y:S02]  /*3e10*/  FMNMX.FTZ R4, R118, R4, !PT ;  /* 0x0000000476047209 */ /* 0x000fe40007810000 */
[----:B------:R-:W-:Y:S02]  /*3e20*/  FMNMX.FTZ R196, R64, R196, !PT ;  /* 0x000000c440c47209 */ /* 0x000fe40007810000 */
[----:B------:R-:W-:Y:S02]  /*3e30*/  FSEL R226, R9, -INF , P5 ;  /* 0xff80000009e27808 */ /* 0x000fe40002800000 */
[----:B------:R-:W-:Y:S02]  /*3e40*/  FMNMX.FTZ R196, R61, R196, !PT ;  /* 0x000000c43dc47209 */ /* 0x000fe40007810000 */
[----:B------:R-:W-:Y:S02]  /*3e50*/  FMNMX.FTZ R4, R66, R4, !PT ;  /* 0x0000000442047209 */ /* 0x000fe40007810000 */
[----:B-1----:R-:W-:-:S02]  /*3e60*/  FMNMX.FTZ R0, R0, R2, !PT ;  /* 0x0000000200007209 */ /* 0x002fc40007810000 */
[----:B------:R-:W-:Y:S02]  /*3e70*/  FMNMX.FTZ R196, R84, R196, !PT ;  /* 0x000000c454c47209 */ /* 0x000fe40007810000 */
[----:B------:R-:W-:Y:S01]  /*3e80*/  FMNMX.FTZ R4, R117, R4, !PT ;  /* 0x0000000475047209 */ /* 0x000fe20007810000 */
[----:B------:R-:W1:Y:S01]  /*3e90*/  SHFL.BFLY PT, R2, R0, 0x1, 0x1f ;  /* 0x0c201f0000027f89 */ /* 0x000e6200000e0000 */
        /* <DEDUP_REMOVED lines=12> */
[----:B-1----:R-:W-:Y:S02]  /*3f60*/  FMNMX.FTZ R2, R0, R2, !PT ;  /* 0x0000000200027209 */ /* 0x002fe40007810000 */
[----:B------:R-:W-:Y:S02]  /*3f70*/  FMNMX.FTZ R0, R34, R35, !PT ;  /* 0x0000002322007209 */ /* 0x000fe40007810000 */
[C---:B------:R-:W-:Y:S01]  /*3f80*/  FSETP.NEU.FTZ.AND P2, PT, R2.reuse, -INF , PT ;  /* 0xff8000000200780b */ /* 0x040fe20003f5d000 */
[----:B------:R-:W-:Y:S01]  /*3f90*/  FMUL.FTZ R216, R2, c[0x0][0x2d0] ;  /* 0x0000b40002d87a20 */ /* 0x000fe20000410000 */
[----:B------:R-:W-:-:S02]  /*3fa0*/  FMNMX.FTZ R0, R30, R0, !PT ;  /* 0x000000001e007209 */ /* 0x000fc40007810000 */
[----:B------:R-:W-:Y:S02]  /*3fb0*/  FSEL R221, R10, -INF , P6 ;  /* 0xff8000000add7808 */ /* 0x000fe40003000000 */
[----:B------:R-:W-:Y:S02]  /*3fc0*/  FMNMX.FTZ R0, R31, R0, !PT ;  /* 0x000000001f007209 */ /* 0x000fe40007810000 */
[----:B------:R-:W-:Y:S02]  /*3fd0*/  FSEL R216, R216, RZ, P2 ;  /* 0x000000ffd8d87208 */ /* 0x000fe40001000000 */
[----:B------:R-:W-:Y:S02]  /*3fe0*/  FMNMX.FTZ R0, R26, R0, !PT ;  /* 0x000000001a007209 */ /* 0x000fe40007810000 */
[----:B------:R-:W-:Y:S01]  /*3ff0*/  ISETP.GT.AND P2, PT, R6, 0x31, PT ;  /* 0x000000310600780c */ /* 0x000fe20003f44270 */
[--C-:B------:R-:W-:Y:S01]  /*4000*/  FFMA.FTZ R205, R32, c[0x0][0x2d0], -R216.reuse ;  /* 0x0000b40020cd7a23 */ /* 0x100fe200000108d8 */
[----:B------:R-:W-:Y:S01]  /*4010*/  FMNMX.FTZ R0, R27, R0, !PT ;  /* 0x000000001b007209 */ /* 0x000fe20007810000 */
[--C-:B------:R-:W-:Y:S01]  /*4020*/  FFMA.FTZ R204, R33, c[0x0][0x2d0], -R216.reuse ;  /* 0x0000b40021cc7a23 */ /* 0x100fe200000108d8 */
[----:B------:R-:W-:Y:S01]  /*4030*/  FSEL R210, R103, -INF , P2 ;  /* 0xff80000067d27808 */ /* 0x000fe20001000000 */
[--C-:B------:R-:W-:Y:S01]  /*4040*/  FFMA.FTZ R58, R28, c[0x0][0x2d0], -R216.reuse ;  /* 0x0000b4001c3a7a23 */ /* 0x100fe200000108d8 */
[----:B------:R-:W-:Y:S01]  /*4050*/  FMNMX.FTZ R0, R22, R0, !PT ;  /* 0x0000000016007209 */ /* 0x000fe20007810000 */
[--C-:B------:R-:W-:Y:S01]  /*4060*/  FFMA.FTZ R54, R29, c[0x0][0x2d0], -R216.reuse ;  /* 0x0000b4001d367a23 */ /* 0x100fe200000108d8 */
[----:B------:R-:W-:Y:S01]  /*4070*/  FSEL R222, R11, -INF , P5 ;  /* 0xff8000000bde7808 */ /* 0x000fe20002800000 */
[----:B------:R-:W-:Y:S01]  /*4080*/  MUFU.EX2 R205, R205 ;  /* 0x000000cd00cd7308 */ /* 0x000fe20000000800 */
[----:B------:R-:W-:Y:S01]  /*4090*/  FMNMX.FTZ R0, R23, R0, !PT ;  /* 0x0000000017007209 */ /* 0x000fe20007810000 */
[----:B------:R-:W-:-:S02]  /*40a0*/  FFMA.FTZ R57, R24, c[0x0][0x2d0], -R216 ;  /* 0x0000b40018397a23 */ /* 0x000fc400000108d8 */
[--C-:B------:R-:W-:Y:S01]  /*40b0*/  FFMA.FTZ R53, R25, c[0x0][0x2d0], -R216.reuse ;  /* 0x0000b40019357a23 */ /* 0x100fe200000108d8 */
[----:B------:R-:W-:Y:S01]  /*40c0*/  FMNMX.FTZ R0, R132, R0, !PT ;  /* 0x0000000084007209 */ /* 0x000fe20007810000 */
[--C-:B------:R-:W-:Y:S02]  /*40d0*/  FFMA.FTZ R52, R20, c[0x0][0x2d0], -R216.reuse ;  /* 0x0000b40014347a23 */ /* 0x100fe400000108d8 */
[----:B------:R-:W1:Y:S01]  /*40e0*/  MUFU.EX2 R204, R204 ;  /* 0x000000cc00cc7308 */ /* 0x000e620000000800 */
[----:B------:R-:W-:Y:S01]  /*40f0*/  FMNMX.FTZ R0, R133, R0, !PT ;  /* 0x0000000085007209 */ /* 0x000fe20007810000 */
[--C-:B------:R-:W-:Y:S02]  /*4100*/  FFMA.FTZ R51, R21, c[0x0][0x2d0], -R216.reuse ;  /* 0x0000b40015337a23 */ /* 0x100fe400000108d8 */
[--C-:B------:R-:W-:Y:S01]  /*4110*/  FFMA.FTZ R215, R215, c[0x0][0x2d0], -R216.reuse ;  /* 0x0000b400d7d77a23 */ /* 0x100fe200000108d8 */
[----:B------:R-:W-:Y:S01]  /*4120*/  FMNMX.FTZ R0, R174, R0, !PT ;  /* 0x00000000ae007209 */ /* 0x000fe20007810000 */
[----:B------:R-:W-:-:S02]  /*4130*/  FFMA.FTZ R214, R214, c[0x0][0x2d0], -R216 ;  /* 0x0000b400d6d67a23 */ /* 0x000fc400000108d8 */
[----:B------:R-:W2:Y:S01]  /*4140*/  MUFU.EX2 R58, R58 ;  /* 0x0000003a003a7308 */ /* 0x000ea20000000800 */
[----:B------:R-:W-:Y:S01]  /*4150*/  FMNMX.FTZ R0, R175, R0, !PT ;  /* 0x00000000af007209 */ /* 0x000fe20007810000 */
[--C-:B------:R-:W-:Y:S02]  /*4160*/  FFMA.FTZ R213, R213, c[0x0][0x2d0], -R216.reuse ;  /* 0x0000b400d5d57a23 */ /* 0x100fe400000108d8 */
[----:B------:R-:W-:Y:S01]  /*4170*/  FFMA.FTZ R212, R212, c[0x0][0x2d0], -R216 ;  /* 0x0000b400d4d47a23 */ /* 0x000fe200000108d8 */
[----:B------:R-:W-:-:S03]  /*4180*/  FMNMX.FTZ R0, R211, R0, !PT ;  /* 0x00000000d3007209 */ /* 0x000fc60007810000 */
[----:B------:R-:W3:Y:S01]  /*4190*/  MUFU.EX2 R54, R54 ;  /* 0x0000003600367308 */ /* 0x000ee20000000800 */
[----:B------:R-:W-:Y:S02]  /*41a0*/  FMNMX.FTZ R0, R210, R0, !PT ;  /* 0x00000000d2007209 */ /* 0x000fe40007810000 */
[----:B-1----:R-:W-:Y:S01]  /*41b0*/  F2FP.PACK_AB R164, R204, R205 ;  /* 0x000000cdcca4723e */ /* 0x002fe200000000ff */
[----:B------:R-:W-:Y:S01]  /*41c0*/  FADD.FTZ R204, R205, R204 ;  /* 0x000000cccdcc7221 */ /* 0x000fe20000010000 */
[----:B------:R-:W-:-:S03]  /*41d0*/  FMNMX.FTZ R0, R209, R0, !PT ;  /* 0x00000000d1007209 */ /* 0x000fc60007810000 */
[----:B------:R-:W1:Y:S01]  /*41e0*/  MUFU.EX2 R57, R57 ;  /* 0x0000003900397308 */ /* 0x000e620000000800 */
[----:B------:R-:W-:Y:S01]  /*41f0*/  FMNMX.FTZ R7, R207, R0, !PT ;  /* 0x00000000cf077209 */ /* 0x000fe20007810000 */
[----:B--2---:R-:W-:-:S04]  /*4200*/  FADD.FTZ R204, R58, R204 ;  /* 0x000000cc3acc7221 */ /* 0x004fc80000010000 */
[----:B------:R-:W2:Y:S01]  /*4210*/  SHFL.BFLY PT, R0, R7, 0x2, 0x1f ;  /* 0x0c401f0007007f89 */ /* 0x000ea200000e0000 */
[C---:B---3--:R-:W-:Y:S01]  /*4220*/  F2FP.PACK_AB R166, R54.reuse, R58 ;  /* 0x0000003a36a6723e */ /* 0x048fe200000000ff */
[----:B------:R-:W3:Y:S01]  /*4230*/  MUFU.EX2 R53, R53 ;  /* 0x0000003500357308 */ /* 0x000ee20000000800 */
[----:B------:R-:W-:-:S04]  /*4240*/  FADD.FTZ R204, R54, R204 ;  /* 0x000000cc36cc7221 */ /* 0x000fc80000010000 */
[----:B-1----:R-:W-:-:S03]  /*4250*/  FADD.FTZ R204, R57, R204 ;  /* 0x000000cc39cc7221 */ /* 0x002fc60000010000 */
[----:B------:R-:W1:Y:S08]  /*4260*/  MUFU.EX2 R52, R52 ;  /* 0x0000003400347308 */ /* 0x000e700000000800 */
[----:B------:R-:W4:Y:S01]  /*4270*/  MUFU.EX2 R51, R51 ;  /* 0x0000003300337308 */ /* 0x000f220000000800 */
[----:B---3--:R-:W-:Y:S01]  /*4280*/  FADD.FTZ R204, R53, R204 ;  /* 0x000000cc35cc7221 */ /* 0x008fe20000010000 */
[----:B--2---:R-:W-:-:S06]  /*4290*/  FMNMX.FTZ R7, R7, R0, !PT ;  /* 0x0000000007077209 */ /* 0x004fcc0007810000 */
[----:B------:R-:W-:Y:S01]  /*42a0*/  MUFU.EX2 R215, R215 ;  /* 0x000000d700d77308 */ /* 0x000fe20000000800 */
[----:B-1----:R-:W-:Y:S01]  /*42b0*/  FADD.FTZ R204, R52, R204 ;  /* 0x000000cc34cc7221 */ /* 0x002fe20000010000 */
[----:B------:R-:W1:Y:S06]  /*42c0*/  SHFL.BFLY PT, R0, R7, 0x1, 0x1f ;  /* 0x0c201f0007007f89 */ /* 0x000e6c00000e0000 */
[----:B------:R-:W-:Y:S01]  /*42d0*/  MUFU.EX2 R214, R214 ;  /* 0x000000d600d67308 */ /* 0x000fe20000000800 */
[----:B----4-:R-:W-:-:S07]  /*42e0*/  FADD.FTZ R204, R51, R204 ;  /* 0x000000cc33cc7221 */ /* 0x010fce0000010000 */
[----:B------:R-:W-:Y:S08]  /*42f0*/  MUFU.EX2 R213, R213 ;  /* 0x000000d500d57308 */ /* 0x000ff00000000800 */
[----:B------:R-:W-:Y:S01]  /*4300*/  MUFU.EX2 R212, R212 ;  /* 0x000000d400d47308 */ /* 0x000fe20000000800 */
[----:B-1----:R-:W-:-:S04]  /*4310*/  FMNMX.FTZ R0, R0, R7, !PT ;  /* 0x0000000700007209 */ /* 0x002fc80007810000 */
[C---:B------:R-:W-:Y:S01]  /*4320*/  FSETP.NEU.FTZ.AND P2, PT, R0.reuse, -INF , PT ;  /* 0xff8000000000780b */ /* 0x040fe20003f5d000 */
[----:B------:R-:W-:-:S05]  /*4330*/  FMUL.FTZ R208, R0, c[0x0][0x2d0] ;  /* 0x0000b40000d07a20 */ /* 0x000fca0000410000 */
[----:B------:R-:W-:Y:S02]  /*4340*/  FSEL R208, R208, RZ, P2 ;  /* 0x000000ffd0d07208 */ /* 0x000fe40001000000 */
[----:B------:R-:W-:Y:S02]  /*4350*/  ISETP.GT.AND P2, PT, R6, 0x31, PT ;  /* 0x000000310600780c */ /* 0x000fe40003f44270 */
[----:B------:R-:W-:Y:S01]  /*4360*/  F2FP.PACK_AB R6, R51, R52 ;  /* 0x000000343306723e */ /* 0x000fe200000000ff */
[--C-:B------:R-:W-:Y:S01]  /*4370*/  FFMA.FTZ R201, R34, c[0x0][0x2d0], -R208.reuse ;  /* 0x0000b40022c97a23 */ /* 0x100fe200000108d0 */
[----:B------:R-:W-:Y:S01]  /*4380*/  FSEL R223, R217, -INF , P2 ;  /* 0xff800000d9df7808 */ /* 0x000fe20001000000 */
[--C-:B------:R-:W-:Y:S01]  /*4390*/  FFMA.FTZ R206, R35, c[0x0][0x2d0], -R208.reuse ;  /* 0x0000b40023ce7a23 */ /* 0x100fe200000108d0 */
[----:B------:R-:W-:Y:S01]  /*43a0*/  FSEL R219, R219, -INF , P2 ;  /* 0xff800000dbdb7808 */ /* 0x000fe20001000000 */
[--C-:B------:R-:W-:Y:S01]  /*43b0*/  FFMA.FTZ R59, R30, c[0x0][0x2d0], -R208.reuse ;  /* 0x0000b4001e3b7a23 */ /* 0x100fe200000108d0 */
[----:B------:R-:W-:Y:S01]  /*43c0*/  FMNMX.FTZ R196, R223, R196, !PT ;  /* 0x000000c4dfc47209 */ /* 0x000fe20007810000 */
[--C-:B------:R-:W-:Y:S01]  /*43d0*/  FFMA.FTZ R55, R31, c[0x0][0x2d0], -R208.reuse ;  /* 0x0000b4001f377a23 */ /* 0x100fe200000108d0 */
[----:B------:R-:W-:Y:S01]  /*43e0*/  MUFU.EX2 R201, R201 ;  /* 0x000000c900c97308 */ /* 0x000fe20000000800 */
[--C-:B------:R-:W-:Y:S01]  /*43f0*/  FFMA.FTZ R56, R26, c[0x0][0x2d0], -R208.reuse ;  /* 0x0000b4001a387a23 */ /* 0x100fe200000108d0 */
[----:B------:R-:W-:Y:S01]  /*4400*/  FMNMX.FTZ R196, R225, R196, !PT ;  /* 0x000000c4e1c47209 */ /* 0x000fe20007810000 */
[--C-:B------:R-:W-:Y:S01]  /*4410*/  FFMA.FTZ R50, R27, c[0x0][0x2d0], -R208.reuse ;  /* 0x0000b4001b327a23 */ /* 0x100fe200000108d0 */
[----:B------:R-:W-:Y:S01]  /*4420*/  LDSM.16.MT88.4 R32, [R240+0x900] ;  /* 0x00090000f020783b */ /* 0x000fe20000004200 */
[--C-:B------:R-:W-:Y:S01]  /*4430*/  FFMA.FTZ R49, R22, c[0x0][0x2d0], -R208.reuse ;  /* 0x0000b40016317a23 */ /* 0x100fe200000108d0 */
[----:B------:R-:W-:Y:S01]  /*4440*/  FMNMX.FTZ R196, R226, R196, !PT ;  /* 0x000000c4e2c47209 */ /* 0x000fe20007810000 */
[--C-:B------:R-:W-:Y:S01]  /*4450*/  FFMA.FTZ R48, R23, c[0x0][0x2d0], -R208.reuse ;  /* 0x0000b40017307a23 */ /* 0x100fe200000108d0 */
[----:B------:R-:W1:Y:S01]  /*4460*/  MUFU.EX2 R206, R206 ;  /* 0x000000ce00ce7308 */ /* 0x000e620000000800 */
[----:B------:R-:W-:Y:S01]  /*4470*/  LDSM.16.MT88.4 R28, [R239+0x900] ;  /* 0x00090000ef1c783b */ /* 0x000fe20000004200 */
[----:B------:R-:W-:-:S02]  /*4480*/  FFMA.FTZ R211, R211, c[0x0][0x2d0], -R208 ;  /* 0x0000b400d3d37a23 */ /* 0x000fc400000108d0 */
[--C-:B------:R-:W-:Y:S01]  /*4490*/  FFMA.FTZ R210, R210, c[0x0][0x2d0], -R208.reuse ;  /* 0x0000b400d2d27a23 */ /* 0x100fe200000108d0 */
[----:B------:R-:W2:Y:S01]  /*44a0*/  SHFL.BFLY PT, R3, R196, 0x2, 0x1f ;  /* 0x0c401f00c4037f89 */ /* 0x000ea200000e0000 */
[----:B------:R-:W-:Y:S02]  /*44b0*/  FFMA.FTZ R209, R209, c[0x0][0x2d0], -R208 ;  /* 0x0000b400d1d17a23 */ /* 0x000fe400000108d0 */
[----:B------:R-:W3:Y:S01]  /*44c0*/  MUFU.EX2 R59, R59 ;  /* 0x0000003b003b7308 */ /* 0x000ee20000000800 */
[----:B------:R-:W-:Y:S04]  /*44d0*/  LDSM.16.MT88.4 R24, [R238+0x900] ;  /* 0x00090000ee18783b */ /* 0x000fe80000004200 */
[----:B------:R-:W-:Y:S03]  /*44e0*/  LDSM.16.MT88.4 R20, [R246+0x2900] ;  /* 0x00290000f614783b */ /* 0x000fe60000004200 */
[----:B------:R-:W4:Y:S01]  /*44f0*/  MUFU.EX2 R55, R55 ;  /* 0x0000003700377308 */ /* 0x000f220000000800 */
[----:B-1----:R-:W-:Y:S01]  /*4500*/  F2FP.PACK_AB R165, R206, R201 ;  /* 0x000000c9cea5723e */ /* 0x002fe200000000ff */
[----:B------:R-:W-:-:S06]  /*4510*/  FADD.FTZ R201, R201, R206 ;  /* 0x000000cec9c97221 */ /* 0x000fcc0000010000 */
[----:B------:R-:W1:Y:S01]  /*4520*/  MUFU.EX2 R56, R56 ;  /* 0x0000003800387308 */ /* 0x000e620000000800 */
[----:B---3--:R-:W-:Y:S01]  /*4530*/  FADD.FTZ R201, R59, R201 ;  /* 0x000000c93bc97221 */ /* 0x008fe20000010000 */
[----:B--2---:R-:W-:Y:S02]  /*4540*/  FMNMX.FTZ R196, R196, R3, !PT ;  /* 0x00000003c4c47209 */ /* 0x004fe40007810000 */
[----:B------:R-:W-:-:S04]  /*4550*/  FMNMX.FTZ R3, R177, R4, !PT ;  /* 0x00000004b1037209 */ /* 0x000fc80007810000 */
[----:B------:R-:W2:Y:S01]  /*4560*/  MUFU.EX2 R50, R50 ;  /* 0x0000003200327308 */ /* 0x000ea20000000800 */
[C---:B----4-:R-:W-:Y:S01]  /*4570*/  F2FP.PACK_AB R167, R55.reuse, R59 ;  /* 0x0000003b37a7723e */ /* 0x050fe200000000ff */
[----:B------:R-:W3:Y:S01]  /*4580*/  SHFL.BFLY PT, R8, R196, 0x1, 0x1f ;  /* 0x0c201f00c4087f89 */ /* 0x000ee200000e0000 */
[----:B------:R-:W-:Y:S01]  /*4590*/  FMNMX.FTZ R3, R218, R3, !PT ;  /* 0x00000003da037209 */ /* 0x000fe20007810000 */
[----:B------:R-:W-:Y:S01]  /*45a0*/  FADD.FTZ R201, R55, R201 ;  /* 0x000000c937c97221 */ /* 0x000fe20000010000 */
[----:B------:R-:W-:Y:S02]  /*45b0*/  F2FP.PACK_AB R4, R53, R57 ;  /* 0x000000393504723e */ /* 0x000fe400000000ff */
[----:B------:R-:W-:Y:S01]  /*45c0*/  FMNMX.FTZ R3, R219, R3, !PT ;  /* 0x00000003db037209 */ /* 0x000fe20007810000 */
[----:B------:R-:W-:Y:S01]  /*45d0*/  HMMA.16816.F32 R188, R164, R180, RZ ;  /* 0x000000b4a4bc723c */ /* 0x000fe200000018ff */
[----:B------:R-:W4:Y:S01]  /*45e0*/  MUFU.EX2 R49, R49 ;  /* 0x0000003100317308 */ /* 0x000f220000000800 */
[----:B-1----:R-:W-:Y:S01]  /*45f0*/  FADD.FTZ R201, R56, R201 ;  /* 0x000000c938c97221 */ /* 0x002fe20000010000 */
[----:B------:R-:W-:-:S04]  /*4600*/  FMNMX.FTZ R3, R221, R3, !PT ;  /* 0x00000003dd037209 */ /* 0x000fc80007810000 */
[----:B------:R-:W-:Y:S01]  /*4610*/  FMNMX.FTZ R3, R222, R3, !PT ;  /* 0x00000003de037209 */ /* 0x000fe20007810000 */
[C---:B------:R-:W-:Y:S01]  /*4620*/  HMMA.16816.F32 R72, R164.reuse, R80, RZ ;  /* 0x00000050a448723c */ /* 0x040fe200000018ff */
[----:B------:R-:W1:Y:S01]  /*4630*/  MUFU.EX2 R48, R48 ;  /* 0x0000003000307308 */ /* 0x000e620000000800 */
[C---:B--2---:R-:W-:Y:S01]  /*4640*/  F2FP.PACK_AB R5, R50.reuse, R56 ;  /* 0x000000383205723e */ /* 0x044fe200000000ff */
[----:B------:R-:W-:Y:S01]  /*4650*/  FADD.FTZ R201, R50, R201 ;  /* 0x000000c932c97221 */ /* 0x000fe20000010000 */
[----:B------:R-:W2:Y:S04]  /*4660*/  SHFL.BFLY PT, R68, R3, 0x2, 0x1f ;  /* 0x0c401f0003447f89 */ /* 0x000ea800000e0000 */
[C---:B------:R-:W-:Y:S01]  /*4670*/  HMMA.16816.F32 R88, R164.reuse, R96, RZ ;  /* 0x00000060a458723c */ /* 0x040fe200000018ff */
[----:B------:R-:W-:Y:S01]  /*4680*/  MUFU.EX2 R211, R211 ;  /* 0x000000d300d37308 */ /* 0x000fe20000000800 */
[----:B---3--:R-:W-:Y:S01]  /*4690*/  FMNMX.FTZ R196, R196, R8, !PT ;  /* 0x00000008c4c47209 */ /* 0x008fe20007810000 */
[----:B----4-:R-:W-:Y:S01]  /*46a0*/  FADD.FTZ R201, R49, R201 ;  /* 0x000000c931c97221 */ /* 0x010fe20000010000 */
[----:B------:R-:W-:Y:S02]  /*46b0*/  LDSM.16.MT88.4 R8, [R238+0x2900] ;  /* 0x00290000ee08783b */ /* 0x000fe40000004200 */
[C---:B------:R-:W-:Y:S01]  /*46c0*/  FSETP.NEU.FTZ.AND P2, PT, R196.reuse, -INF , PT ;  /* 0xff800000c400780b */ /* 0x040fe20003f5d000 */
[----:B------:R-:W-:Y:S01]  /*46d0*/  FMUL.FTZ R227, R196, c[0x0][0x2d0] ;  /* 0x0000b400c4e37a20 */ /* 0x000fe20000410000 */
[----:B------:R-:W-:Y:S01]  /*46e0*/  HMMA.16816.F32 R104, R164, R112, RZ ;  /* 0x00000070a468723c */ /* 0x000fe200000018ff */
[C---:B-1----:R-:W-:Y:S01]  /*46f0*/  F2FP.PACK_AB R7, R48.reuse, R49 ;  /* 0x000000313007723e */ /* 0x042fe200000000ff */
[----:B------:R-:W-:Y:S01]  /*4700*/  MUFU.EX2 R210, R210 ;  /* 0x000000d200d27308 */ /* 0x000fe20000000800 */
[----:B------:R-:W-:Y:S01]  /*4710*/  FADD.FTZ R201, R48, R201 ;  /* 0x000000c930c97221 */ /* 0x000fe20000010000 */
[----:B------:R-:W-:-:S04]  /*4720*/  FSEL R227, R227, RZ, P2 ;  /* 0x000000ffe3e37208 */ /* 0x000fc80001000000 */
[C---:B------:R-:W-:Y:S01]  /*4730*/  HMMA.16816.F32 R120, R164.reuse, R128, RZ ;  /* 0x00000080a478723c */ /* 0x040fe200000018ff */
[--C-:B------:R-:W-:Y:S02]  /*4740*/  FFMA.FTZ R217, R65, c[0x0][0x2d0], -R227.reuse ;  /* 0x0000b40041d97a23 */ /* 0x100fe400000108e3 */
[--C-:B------:R-:W-:Y:S01]  /*4750*/  FFMA.FTZ R224, R60, c[0x0][0x2d0], -R227.reuse ;  /* 0x0000b4003ce07a23 */ /* 0x100fe200000108e3 */
[----:B--2---:R-:W-:Y:S01]  /*4760*/  FMNMX.FTZ R3, R3, R68, !PT ;  /* 0x0000004403037209 */ /* 0x004fe20007810000 */
[--C-:B------:R-:W-:Y:S02]  /*4770*/  FFMA.FTZ R60, R63, c[0x0][0x2d0], -R227.reuse ;  /* 0x0000b4003f3c7a23 */ /* 0x100fe400000108e3 */
[--C-:B------:R-:W-:Y:S01]  /*4780*/  FFMA.FTZ R63, R62, c[0x0][0x2d0], -R227.reuse ;  /* 0x0000b4003e3f7a23 */ /* 0x100fe200000108e3 */
[----:B------:R-:W-:Y:S01]  /*4790*/  MUFU.EX2 R217, R217 ;  /* 0x000000d900d97308 */ /* 0x000fe20000000800 */
[----:B------:R-:W1:Y:S01]  /*47a0*/  SHFL.BFLY PT, R65, R3, 0x1, 0x1f ;  /* 0x0c201f0003417f89 */ /* 0x000e6200000e0000 */
[----:B------:R-:W-:Y:S01]  /*47b0*/  HMMA.16816.F32 R136, R164, R144, RZ ;  /* 0x00000090a488723c */ /* 0x000fe200000018ff */
[----:B------:R-:W-:-:S02]  /*47c0*/  FFMA.FTZ R62, R64, c[0x0][0x2d0], -R227 ;  /* 0x0000b400403e7a23 */ /* 0x000fc400000108e3 */
[--C-:B------:R-:W-:Y:S02]  /*47d0*/  FFMA.FTZ R61, R61, c[0x0][0x2d0], -R227.reuse ;  /* 0x0000b4003d3d7a23 */ /* 0x100fe400000108e3 */
[--C-:B------:R-:W-:Y:S01]  /*47e0*/  FFMA.FTZ R64, R84, c[0x0][0x2d0], -R227.reuse ;  /* 0x0000b40054407a23 */ /* 0x100fe200000108e3 */
[----:B------:R-:W2:Y:S01]  /*47f0*/  MUFU.EX2 R224, R224 ;  /* 0x000000e000e07308 */ /* 0x000ea20000000800 */
[--C-:B------:R-:W-:Y:S01]  /*4800*/  FFMA.FTZ R230, R230, c[0x0][0x2d0], -R227.reuse ;  /* 0x0000b400e6e67a23 */ /* 0x100fe200000108e3 */
[C---:B------:R-:W-:Y:S01]  /*4810*/  HMMA.16816.F32 R148, R164.reuse, R156, RZ ;  /* 0x0000009ca494723c */ /* 0x040fe200000018ff */
[--C-:B------:R-:W-:Y:S02]  /*4820*/  FFMA.FTZ R231, R231, c[0x0][0x2d0], -R227.reuse ;  /* 0x0000b400e7e77a23 */ /* 0x100fe400000108e3 */
[--C-:B------:R-:W-:Y:S02]  /*4830*/  FFMA.FTZ R220, R220, c[0x0][0x2d0], -R227.reuse ;  /* 0x0000b400dcdc7a23 */ /* 0x100fe400000108e3 */
[--C-:B------:R-:W-:Y:S01]  /*4840*/  FFMA.FTZ R223, R223, c[0x0][0x2d0], -R227.reuse ;  /* 0x0000b400dfdf7a23 */ /* 0x100fe200000108e3 */
[----:B------:R-:W3:Y:S01]  /*4850*/  MUFU.EX2 R60, R60 ;  /* 0x0000003c003c7308 */ /* 0x000ee20000000800 */
[--C-:B------:R-:W-:Y:S01]  /*4860*/  FFMA.FTZ R225, R225, c[0x0][0x2d0], -R227.reuse ;  /* 0x0000b400e1e17a23 */ /* 0x100fe200000108e3 */
[----:B------:R-:W-:Y:S01]  /*4870*/  HMMA.16816.F32 R168, R164, R36, RZ ;  /* 0x00000024a4a8723c */ /* 0x000fe200000018ff */
[----:B------:R-:W-:-:S05]  /*4880*/  FFMA.FTZ R226, R226, c[0x0][0x2d0], -R227 ;  /* 0x0000b400e2e27a23 */ /* 0x000fca00000108e3 */
[----:B------:R-:W4:Y:S01]  /*4890*/  MUFU.EX2 R63, R63 ;  /* 0x0000003f003f7308 */ /* 0x000f220000000800 */
[----:B-1----:R-:W-:Y:S01]  /*48a0*/  FMNMX.FTZ R3, R3, R65, !PT ;  /* 0x0000004103037209 */ /* 0x002fe20007810000 */
[C---:B------:R-:W-:Y:S01]  /*48b0*/  HMMA.16816.F32 R184, R164.reuse, R182, RZ ;  /* 0x000000b6a4b8723c */ /* 0x040fe200000018ff */
[----:B--2---:R-:W-:Y:S01]  /*48c0*/  F2FP.PACK_AB R160, R224, R217 ;  /* 0x000000d9e0a0723e */ /* 0x004fe200000000ff */
[----:B------:R-:W-:Y:S01]  /*48d0*/  FADD.FTZ R217, R217, R224 ;  /* 0x000000e0d9d97221 */ /* 0x000fe20000010000 */
[C---:B------:R-:W-:Y:S01]  /*48e0*/  FSETP.NEU.FTZ.AND P2, PT, R3.reuse, -INF , PT ;  /* 0xff8000000300780b */ /* 0x040fe20003f5d000 */
[----:B------:R-:W-:Y:S02]  /*48f0*/  FMUL.FTZ R65, R3, c[0x0][0x2d0] ;  /* 0x0000b40003417a20 */ /* 0x000fe40000410000 */
[----:B------:R-:W1:Y:S01]  /*4900*/  MUFU.EX2 R62, R62 ;  /* 0x0000003e003e7308 */ /* 0x000e620000000800 */
[----:B---3--:R-:W-:Y:S01]  /*4910*/  FADD.FTZ R217, R60, R217 ;  /* 0x000000d93cd97221 */ /* 0x008fe20000010000 */
[----:B------:R-:W-:Y:S01]  /*4920*/  HMMA.16816.F32 R76, R164, R82, RZ ;  /* 0x00000052a44c723c */ /* 0x000fe200000018ff */
[----:B------:R-:W-:Y:S01]  /*4930*/  FSEL R200, R65, RZ, P2 ;  /* 0x000000ff41c87208 */ /* 0x000fe20001000000 */
[----:B------:R-:W-:Y:S01]  /*4940*/  FFMA.FTZ R65, R85, c[0x0][0x2d0], -R227 ;  /* 0x0000b40055417a23 */ /* 0x000fe200000108e3 */
[----:B------:R-:W-:-:S03]  /*4950*/  FSETP.NEU.FTZ.AND P2, PT, R3, -INF , PT ;  /* 0xff8000000300780b */ /* 0x000fc60003f5d000 */
[--C-:B------:R-:W-:Y:S01]  /*4960*/  FFMA.FTZ R229, R67, c[0x0][0x2d0], -R200.reuse ;  /* 0x0000b40043e57a23 */ /* 0x100fe200000108c8 */
[----:B----4-:R-:W-:Y:S01]  /*4970*/  F2FP.PACK_AB R162, R63, R60 ;  /* 0x0000003c3fa2723e */ /* 0x010fe200000000ff */
[--C-:B------:R-:W-:Y:S01]  /*4980*/  FFMA.FTZ R228, R119, c[0x0][0x2d0], -R200.reuse ;  /* 0x0000b40077e47a23 */ /* 0x100fe200000108c8 */
[C---:B------:R-:W-:Y:S01]  /*4990*/  HMMA.16816.F32 R92, R164.reuse, R98, RZ ;  /* 0x00000062a45c723c */ /* 0x040fe200000018ff */
[--C-:B------:R-:W-:Y:S01]  /*49a0*/  FFMA.FTZ R67, R118, c[0x0][0x2d0], -R200.reuse ;  /* 0x0000b40076437a23 */ /* 0x100fe200000108c8 */
[----:B------:R-:W2:Y:S01]  /*49b0*/  MUFU.EX2 R61, R61 ;  /* 0x0000003d003d7308 */ /* 0x000ea20000000800 */
[--C-:B------:R-:W-:Y:S02]  /*49c0*/  FFMA.FTZ R66, R66, c[0x0][0x2d0], -R200.reuse ;  /* 0x0000b40042427a23 */ /* 0x100fe400000108c8 */
[--C-:B------:R-:W-:Y:S02]  /*49d0*/  FFMA.FTZ R197, R117, c[0x0][0x2d0], -R200.reuse ;  /* 0x0000b40075c57a23 */ /* 0x100fe400000108c8 */
[--C-:B------:R-:W-:Y:S01]  /*49e0*/  FFMA.FTZ R199, R116, c[0x0][0x2d0], -R200.reuse ;  /* 0x0000b40074c77a23 */ /* 0x100fe200000108c8 */
[----:B------:R-:W-:Y:S01]  /*49f0*/  HMMA.16816.F32 R108, R164, R114, RZ ;  /* 0x00000072a46c723c */ /* 0x000fe200000018ff */
[--C-:B------:R-:W-:Y:S01]  /*4a00*/  FFMA.FTZ R198, R86, c[0x0][0x2d0], -R200.reuse ;  /* 0x0000b40056c67a23 */ /* 0x100fe200000108c8 */
[----:B------:R-:W-:Y:S01]  /*4a10*/  MUFU.EX2 R228, R228 ;  /* 0x000000e400e47308 */ /* 0x000fe20000000800 */
[----:B------:R-:W-:-:S02]  /*4a20*/  FFMA.FTZ R200, R87, c[0x0][0x2d0], -R200 ;  /* 0x0000b40057c87a23 */ /* 0x000fc400000108c8 */
[----:B------:R-:W-:-:S03]  /*4a30*/  FADD.FTZ R217, R63, R217 ;  /* 0x000000d93fd97221 */ /* 0x000fc60000010000 */
[----:B------:R-:W-:Y:S01]  /*4a40*/  HMMA.16816.F32 R124, R164, R130, RZ ;  /* 0x00000082a47c723c */ /* 0x000fe200000018ff */
[----:B-1----:R-:W-:Y:S01]  /*4a50*/  FADD.FTZ R217, R62, R217 ;  /* 0x000000d93ed97221 */ /* 0x002fe20000010000 */
[----:B------:R-:W1:Y:S03]  /*4a60*/  MUFU.EX2 R229, R229 ;  /* 0x000000e500e57308 */ /* 0x000e660000000800 */
[----:B--2---:R-:W-:-:S03]  /*4a70*/  FADD.FTZ R217, R61, R217 ;  /* 0x000000d93dd97221 */ /* 0x004fc60000010000 */
[C---:B------:R-:W-:Y:S02]  /*4a80*/  HMMA.16816.F32 R140, R164.reuse, R146, RZ ;  /* 0x00000092a48c723c */ /* 0x040fe400000018ff */
[----:B------:R-:W2:Y:S06]  /*4a90*/  MUFU.EX2 R67, R67 ;  /* 0x0000004300437308 */ /* 0x000eac0000000800 */
[----:B------:R-:W-:Y:S02]  /*4aa0*/  HMMA.16816.F32 R152, R164, R158, RZ ;  /* 0x0000009ea498723c */ /* 0x000fe400000018ff */
[----:B------:R-:W3:Y:S01]  /*4ab0*/  MUFU.EX2 R66, R66 ;  /* 0x0000004200427308 */ /* 0x000ee20000000800 */
[----:B-1----:R-:W-:Y:S01]  /*4ac0*/  F2FP.PACK_AB R161, R229, R228 ;  /* 0x000000e4e5a1723e */ /* 0x002fe200000000ff */
[----:B------:R-:W-:-:S04]  /*4ad0*/  FADD.FTZ R228, R228, R229 ;  /* 0x000000e5e4e47221 */ /* 0x000fc80000010000 */
[----:B------:R-:W-:Y:S02]  /*4ae0*/  HMMA.16816.F32 R164, R164, R38, RZ ;  /* 0x00000026a4a4723c */ /* 0x000fe400000018ff */
[----:B------:R-:W1:Y:S01]  /*4af0*/  MUFU.EX2 R64, R64 ;  /* 0x0000004000407308 */ /* 0x000e620000000800 */
[----:B--2---:R-:W-:-:S05]  /*4b00*/  FADD.FTZ R228, R67, R228 ;  /* 0x000000e443e47221 */ /* 0x004fca0000010000 */
[----:B------:R-:W-:Y:S01]  /*4b10*/  HMMA.16816.F32 R188, R4, R40, R188 ;  /* 0x0000002804bc723c */ /* 0x000fe200000018bc */
[C---:B---3--:R-:W-:Y:S01]  /*4b20*/  F2FP.PACK_AB R163, R66.reuse, R67 ;  /* 0x0000004342a3723e */ /* 0x048fe200000000ff */
[----:B------:R-:W2:Y:S01]  /*4b30*/  MUFU.EX2 R65, R65 ;  /* 0x0000004100417308 */ /* 0x000ea20000000800 */
[----:B------:R-:W-:-:S05]  /*4b40*/  FADD.FTZ R228, R66, R228 ;  /* 0x000000e442e47221 */ /* 0x000fca0000010000 */
[----:B------:R-:W-:Y:S01]  /*4b50*/  HMMA.16816.F32 R72, R4, R32, R72 ;  /* 0x000000200448723c */ /* 0x000fe20000001848 */
[----:B-1----:R-:W-:Y:S01]  /*4b60*/  FADD.FTZ R217, R64, R217 ;  /* 0x000000d940d97221 */ /* 0x002fe20000010000 */
[----:B------:R-:W1:Y:S06]  /*4b70*/  MUFU.EX2 R197, R197 ;  /* 0x000000c500c57308 */ /* 0x000e6c0000000800 */
[----:B------:R-:W-:Y:S02]  /*4b80*/  HMMA.16816.F32 R192, R160, R180, RZ ;  /* 0x000000b4a0c0723c */ /* 0x000fe400000018ff */
[----:B------:R-:W3:Y:S01]  /*4b90*/  MUFU.EX2 R199, R199 ;  /* 0x000000c700c77308 */ /* 0x000ee20000000800 */
[----:B--2---:R-:W-:-:S04]  /*4ba0*/  FADD.FTZ R217, R65, R217 ;  /* 0x000000d941d97221 */ /* 0x004fc80000010000 */
[----:B------:R-:W-:Y:S01]  /*4bb0*/  IMAD.MOV.U32 R181, RZ, RZ, R102 ;  /* 0x000000ffffb57224 */ /* 0x000fe200078e0066 */
[----:B------:R-:W-:Y:S01]  /*4bc0*/  HMMA.16816.F32 R88, R4, R28, R88 ;  /* 0x0000001c0458723c */ /* 0x000fe20000001858 */
[----:B------:R-:W-:Y:S01]  /*4bd0*/  IMAD.MOV.U32 R180, RZ, RZ, R100 ;  /* 0x000000ffffb47224 */ /* 0x000fe200078e0064 */
[----:B------:R-:W2:Y:S01]  /*4be0*/  MUFU.EX2 R198, R198 ;  /* 0x000000c600c67308 */ /* 0x000ea20000000800 */
[----:B-1----:R-:W-:-:S05]  /*4bf0*/  FADD.FTZ R228, R197, R228 ;  /* 0x000000e4c5e47221 */ /* 0x002fca0000010000 */
[----:B------:R-:W-:Y:S02]  /*4c00*/  HMMA.16816.F32 R104, R4, R24, R104 ;  /* 0x000000180468723c */ /* 0x000fe40000001868 */
[----:B------:R-:W1:Y:S01]  /*4c10*/  MUFU.EX2 R200, R200 ;  /* 0x000000c800c87308 */ /* 0x000e620000000800 */
[----:B---3--:R-:W-:-:S05]  /*4c20*/  FADD.FTZ R228, R199, R228 ;  /* 0x000000e4c7e47221 */ /* 0x008fca0000010000 */
[----:B------:R-:W-:Y:S02]  /*4c30*/  HMMA.16816.F32 R120, R4, R20, R120 ;  /* 0x000000140478723c */ /* 0x000fe40000001878 */
[----:B------:R-:W-:Y:S01]  /*4c40*/  MUFU.EX2 R220, R220 ;  /* 0x000000dc00dc7308 */ /* 0x000fe20000000800 */
[----:B--2---:R-:W-:-:S05]  /*4c50*/  FADD.FTZ R228, R198, R228 ;  /* 0x000000e4c6e47221 */ /* 0x004fca0000010000 */
[----:B------:R-:W-:Y:S02]  /*4c60*/  HMMA.16816.F32 R136, R4, R16, R136 ;  /* 0x000000100488723c */ /* 0x000fe40000001888 */
[----:B------:R-:W-:Y:S01]  /*4c70*/  MUFU.EX2 R223, R223 ;  /* 0x000000df00df7308 */ /* 0x000fe20000000800 */
[----:B-1----:R-:W-:-:S05]  /*4c80*/  FADD.FTZ R228, R200, R228 ;  /* 0x000000e4c8e47221 */ /* 0x002fca0000010000 */
[C---:B------:R-:W-:Y:S02]  /*4c90*/  HMMA.16816.F32 R148, R4.reuse, R12, R148 ;  /* 0x0000000c0494723c */ /* 0x040fe40000001894 */
[----:B------:R-:W-:Y:S06]  /*4ca0*/  MUFU.EX2 R225, R225 ;  /* 0x000000e100e17308 */ /* 0x000fec0000000800 */
[C---:B------:R-:W-:Y:S02]  /*4cb0*/  HMMA.16816.F32 R168, R4.reuse, R8, R168 ;  /* 0x0000000804a8723c */ /* 0x040fe400000018a8 */
[----:B------:R-:W-:Y:S06]  /*4cc0*/  MUFU.EX2 R226, R226 ;  /* 0x000000e200e27308 */ /* 0x000fec0000000800 */
[C---:B------:R-:W-:Y:S08]  /*4cd0*/  HMMA.16816.F32 R184, R4.reuse, R42, R184 ;  /* 0x0000002a04b8723c */ /* 0x040ff000000018b8 */
[C---:B------:R-:W-:Y:S08]  /*4ce0*/  HMMA.16816.F32 R76, R4.reuse, R34, R76 ;  /* 0x00000022044c723c */ /* 0x040ff0000000184c */
[C---:B------:R-:W-:Y:S08]  /*4cf0*/  HMMA.16816.F32 R92, R4.reuse, R30, R92 ;  /* 0x0000001e045c723c */ /* 0x040ff0000000185c */
[C---:B------:R-:W-:Y:S08]  /*4d00*/  HMMA.16816.F32 R108, R4.reuse, R26, R108 ;  /* 0x0000001a046c723c */ /* 0x040ff0000000186c */
[C---:B------:R-:W-:Y:S08]  /*4d10*/  HMMA.16816.F32 R124, R4.reuse, R22, R124 ;  /* 0x00000016047c723c */ /* 0x040ff0000000187c */
[C---:B------:R-:W-:Y:S08]  /*4d20*/  HMMA.16816.F32 R140, R4.reuse, R18, R140 ;  /* 0x00000012048c723c */ /* 0x040ff0000000188c */
[C---:B------:R-:W-:Y:S08]  /*4d30*/  HMMA.16816.F32 R152, R4.reuse, R14, R152 ;  /* 0x0000000e0498723c */ /* 0x040ff00000001898 */
[----:B------:R-:W-:Y:S07]  /*4d40*/  HMMA.16816.F32 R164, R4, R10, R164 ;  /* 0x0000000a04a4723c */ /* 0x000fee00000018a4 */
[----:B------:R-:W-:Y:S01]  /*4d50*/  F2FP.PACK_AB R4, R61, R62 ;  /* 0x0000003e3d04723e */ /* 0x000fe200000000ff */
[----:B------:R-:W-:Y:S01]  /*4d60*/  HMMA.16816.F32 R68, R160, R80, RZ ;  /* 0x00000050a044723c */ /* 0x000fe200000018ff */
[----:B------:R-:W-:-:S02]  /*4d70*/  F2FP.PACK_AB R5, R199, R197 ;  /* 0x000000c5c705723e */ /* 0x000fc400000000ff */
[----:B------:R-:W-:Y:S02]  /*4d80*/  F2FP.PACK_AB R6, R65, R64 ;  /* 0x000000404106723e */ /* 0x000fe400000000ff */
[----:B------:R-:W-:Y:S02]  /*4d90*/  F2FP.PACK_AB R7, R200, R198 ;  /* 0x000000c6c807723e */ /* 0x000fe400000000ff */
[----:B------:R-:W-:Y:S01]  /*4da0*/  IMAD.MOV.U32 R80, RZ, RZ, R179 ;  /* 0x000000ffff507224 */ /* 0x000fe200078e00b3 */
[----:B------:R-:W-:Y:S01]  /*4db0*/  HMMA.16816.F32 R100, R160, R112, RZ ;  /* 0x00000070a064723c */ /* 0x000fe200000018ff */
[----:B------:R-:W-:-:S06]  /*4dc0*/  IMAD.MOV.U32 R81, RZ, RZ, R178 ;  /* 0x000000ffff517224 */ /* 0x000fcc00078e00b2 */
[----:B------:R-:W-:Y:S01]  /*4dd0*/  IMAD.MOV.U32 R112, RZ, RZ, R135 ;  /* 0x000000ffff707224 */ /* 0x000fe200078e0087 */
[----:B------:R-:W-:Y:S01]  /*4de0*/  HMMA.16816.F32 R192, R4, R40, R192 ;  /* 0x0000002804c0723c */ /* 0x000fe200000018c0 */
[----:B------:R-:W-:-:S06]  /*4df0*/  IMAD.MOV.U32 R113, RZ, RZ, R134 ;  /* 0x000000ffff717224 */ /* 0x000fcc00078e0086 */
[----:B------:R-:W-:Y:S01]  /*4e00*/  IMAD.MOV.U32 R40, RZ, RZ, R177 ;  /* 0x000000ffff287224 */ /* 0x000fe200078e00b1 */
[----:B------:R-:W-:Y:S01]  /*4e10*/  HMMA.16816.F32 R116, R160, R128, RZ ;  /* 0x00000080a074723c */ /* 0x000fe200000018ff */
[----:B------:R-:W-:-:S06]  /*4e20*/  IMAD.MOV.U32 R41, RZ, RZ, R176 ;  /* 0x000000ffff297224 */ /* 0x000fcc00078e00b0 */
[----:B------:R-:W-:Y:S01]  /*4e30*/  IMAD.MOV.U32 R128, RZ, RZ, R133 ;  /* 0x000000ffff807224 */ /* 0x000fe200078e0085 */
[----:B------:R-:W-:Y:S01]  /*4e40*/  HMMA.16816.F32 R176, R160, R156, RZ ;  /* 0x0000009ca0b0723c */ /* 0x000fe200000018ff */
[----:B------:R-:W-:-:S07]  /*4e50*/  IMAD.MOV.U32 R129, RZ, RZ, R132 ;  /* 0x000000ffff817224 */ /* 0x000fce00078e0084 */
[C---:B------:R-:W-:Y:S08]  /*4e60*/  HMMA.16816.F32 R132, R160.reuse, R144, RZ ;  /* 0x00000090a084723c */ /* 0x040ff000000018ff */
[----:B------:R-:W-:Y:S07]  /*4e70*/  HMMA.16816.F32 R84, R160, R96, RZ ;  /* 0x00000060a054723c */ /* 0x000fee00000018ff */
[----:B------:R-:W-:Y:S01]  /*4e80*/  IMAD.MOV.U32 R96, RZ, RZ, R173 ;  /* 0x000000ffff607224 */ /* 0x000fe200078e00ad */
[----:B------:R-:W-:Y:S01]  /*4e90*/  HMMA.16816.F32 R68, R4, R32, R68 ;  /* 0x000000200444723c */ /* 0x000fe20000001844 */
[----:B------:R-:W-:-:S06]  /*4ea0*/  IMAD.MOV.U32 R97, RZ, RZ, R172 ;  /* 0x000000ffff617224 */ /* 0x000fcc00078e00ac */
[----:B------:R-:W-:Y:S01]  /*4eb0*/  IMAD.MOV.U32 R32, RZ, RZ, R175 ;  /* 0x000000ffff207224 */ /* 0x000fe200078e00af */
[----:B------:R-:W-:Y:S01]  /*4ec0*/  HMMA.16816.F32 R100, R4, R24, R100 ;  /* 0x000000180464723c */ /* 0x000fe20000001864 */
[----:B------:R-:W-:Y:S02]  /*4ed0*/  IMAD.MOV.U32 R33, RZ, RZ, R174 ;  /* 0x000000ffff217224 */ /* 0x000fe400078e00ae */
[--C-:B------:R-:W-:Y:S02]  /*4ee0*/  FFMA.FTZ R32, R32, c[0x0][0x2d0], -R208.reuse ;  /* 0x0000b40020207a23 */ /* 0x100fe400000108d0 */
[----:B------:R-:W-:Y:S02]  /*4ef0*/  FFMA.FTZ R33, R33, c[0x0][0x2d0], -R208 ;  /* 0x0000b40021217a23 */ /* 0x000fe400000108d0 */
[----:B------:R-:W-:Y:S01]  /*4f00*/  IMAD.MOV.U32 R25, RZ, RZ, R128 ;  /* 0x000000ffff197224 */ /* 0x000fe200078e0080 */
[----:B------:R-:W-:Y:S01]  /*4f10*/  HMMA.16816.F32 R172, R160, R36, RZ ;  /* 0x00000024a0ac723c */ /* 0x000fe200000018ff */
[----:B------:R-:W-:Y:S01]  /*4f20*/  IMAD.MOV.U32 R24, RZ, RZ, R129 ;  /* 0x000000ffff187224 */ /* 0x000fe200078e0081 */
[----:B------:R-:W-:Y:S05]  /*4f30*/  MUFU.EX2 R32, R32 ;  /* 0x0000002000207308 */ /* 0x000fea0000000800 */
[----:B------:R-:W-:Y:S01]  /*4f40*/  IMAD.MOV.U32 R36, RZ, RZ, R112 ;  /* 0x000000ffff247224 */ /* 0x000fe200078e0070 */
[----:B------:R-:W-:Y:S01]  /*4f50*/  HMMA.16816.F32 R116, R4, R20, R116 ;  /* 0x000000140474723c */ /* 0x000fe20000001874 */
[----:B------:R-:W-:Y:S01]  /*4f60*/  IMAD.MOV.U32 R37, RZ, RZ, R113 ;  /* 0x000000ffff257224 */ /* 0x000fe200078e0071 */
[----:B------:R-:W-:Y:S01]  /*4f70*/  MUFU.EX2 R33, R33 ;  /* 0x0000002100217308 */ /* 0x000fe20000000800 */
[----:B------:R-:W-:-:S02]  /*4f80*/  FFMA.FTZ R36, R36, c[0x0][0x2d0], -R216 ;  /* 0x0000b40024247a23 */ /* 0x000fc400000108d8 */
[----:B------:R-:W-:Y:S02]  /*4f90*/  FFMA.FTZ R37, R37, c[0x0][0x2d0], -R216 ;  /* 0x0000b40025257a23 */ /* 0x000fe400000108d8 */
[----:B------:R-:W-:Y:S01]  /*4fa0*/  IMAD.MOV.U32 R21, RZ, RZ, R96 ;  /* 0x000000ffff157224 */ /* 0x000fe200078e0060 */
[C---:B------:R-:W-:Y:S01]  /*4fb0*/  HMMA.16816.F32 R132, R4.reuse, R16, R132 ;  /* 0x000000100484723c */ /* 0x040fe20000001884 */
[----:B------:R-:W-:Y:S01]  /*4fc0*/  IMAD.MOV.U32 R20, RZ, RZ, R97 ;  /* 0x000000ffff147224 */ /* 0x000fe200078e0061 */
[----:B------:R-:W-:Y:S05]  /*4fd0*/  MUFU.EX2 R36, R36 ;  /* 0x0000002400247308 */ /* 0x000fea0000000800 */
[----:B------:R-:W-:Y:S01]  /*4fe0*/  IMAD.MOV.U32 R16, RZ, RZ, R80 ;  /* 0x000000ffff107224 */ /* 0x000fe200078e0050 */
[----:B------:R-:W-:Y:S01]  /*4ff0*/  HMMA.16816.F32 R176, R4, R12, R176 ;  /* 0x0000000c04b0723c */ /* 0x000fe200000018b0 */
[----:B------:R-:W-:Y:S01]  /*5000*/  IMAD.MOV.U32 R17, RZ, RZ, R81 ;  /* 0x000000ffff117224 */ /* 0x000fe200078e0051 */
[----:B------:R-:W-:Y:S05]  /*5010*/  MUFU.EX2 R37, R37 ;  /* 0x0000002500257308 */ /* 0x000fea0000000800 */
[----:B------:R-:W-:Y:S01]  /*5020*/  IMAD.MOV.U32 R12, RZ, RZ, R180 ;  /* 0x000000ffff0c7224 */ /* 0x000fe200078e00b4 */
[----:B------:R-:W-:Y:S01]  /*5030*/  HMMA.16816.F32 R80, R160, R82, RZ ;  /* 0x00000052a050723c */ /* 0x000fe200000018ff */
[----:B------:R-:W-:-:S07]  /*5040*/  IMAD.MOV.U32 R13, RZ, RZ, R181 ;  /* 0x000000ffff0d7224 */ /* 0x000fce00078e00b5 */
[C---:B------:R-:W-:Y:S08]  /*5050*/  HMMA.16816.F32 R180, R160.reuse, R182, RZ ;  /* 0x000000b6a0b4723c */ /* 0x040ff000000018ff */
[C---:B------:R-:W-:Y:S08]  /*5060*/  HMMA.16816.F32 R96, R160.reuse, R98, RZ ;  /* 0x00000062a060723c */ /* 0x040ff000000018ff */
[C---:B------:R-:W-:Y:S08]  /*5070*/  HMMA.16816.F32 R112, R160.reuse, R114, RZ ;  /* 0x00000072a070723c */ /* 0x040ff000000018ff */
[C---:B------:R-:W-:Y:S08]  /*5080*/  HMMA.16816.F32 R128, R160.reuse, R130, RZ ;  /* 0x00000082a080723c */ /* 0x040ff000000018ff */
[C---:B------:R-:W-:Y:S08]  /*5090*/  HMMA.16816.F32 R144, R160.reuse, R146, RZ ;  /* 0x00000092a090723c */ /* 0x040ff000000018ff */
[C---:B------:R-:W-:Y:S08]  /*50a0*/  HMMA.16816.F32 R156, R160.reuse, R158, RZ ;  /* 0x0000009ea09c723c */ /* 0x040ff000000018ff */
[----:B------:R-:W-:Y:S07]  /*50b0*/  HMMA.16816.F32 R160, R160, R38, RZ ;  /* 0x00000026a0a0723c */ /* 0x000fee00000018ff */
[--C-:B------:R-:W-:Y:S01]  /*50c0*/  FFMA.FTZ R39, R20, c[0x0][0x2d0], -R216.reuse ;  /* 0x0000b40014277a23 */ /* 0x100fe200000108d8 */
[----:B------:R-:W-:Y:S01]  /*50d0*/  HMMA.16816.F32 R172, R4, R8, R172 ;  /* 0x0000000804ac723c */ /* 0x000fe200000018ac */
[----:B------:R-:W-:-:S04]  /*50e0*/  FFMA.FTZ R38, R21, c[0x0][0x2d0], -R216 ;  /* 0x0000b40015267a23 */ /* 0x000fc800000108d8 */
[----:B------:R-:W1:Y:S03]  /*50f0*/  MUFU.EX2 R39, R39 ;  /* 0x0000002700277308 */ /* 0x000e660000000800 */
[C---:B------:R-:W-:Y:S05]  /*5100*/  HMMA.16816.F32 R96, R4.reuse, R30, R96 ;  /* 0x0000001e0460723c */ /* 0x040fea0000001860 */
[----:B------:R-:W2:Y:S02]  /*5110*/  MUFU.EX2 R38, R38 ;  /* 0x0000002600267308 */ /* 0x000ea40000000800 */
[----:B------:R-:W-:Y:S01]  /*5120*/  FMUL.FTZ R31, R3, c[0x0][0x2d0] ;  /* 0x0000b400031f7a20 */ /* 0x000fe20000410000 */
[----:B------:R-:W-:Y:S01]  /*5130*/  HMMA.16816.F32 R160, R4, R10, R160 ;  /* 0x0000000a04a0723c */ /* 0x000fe200000018a0 */
[----:B------:R-:W3:Y:S01]  /*5140*/  LDSM.16.MT88.4 R8, [R246+0x1100] ;  /* 0x00110000f608783b */ /* 0x000ee20000004200 */
[----:B------:R-:W-:-:S02]  /*5150*/  F2FP.PACK_AB R30, R212, R213 ;  /* 0x000000d5d41e723e */ /* 0x000fc400000000ff */
[----:B------:R-:W-:Y:S01]  /*5160*/  FSEL R31, R31, RZ, P2 ;  /* 0x000000ff1f1f7208 */ /* 0x000fe20001000000 */
[----:B-1----:R-:W-:Y:S01]  /*5170*/  FADD.FTZ R204, R39, R204 ;  /* 0x000000cc27cc7221 */ /* 0x002fe20000010000 */
[----:B------:R-:W-:Y:S02]  /*5180*/  PLOP3.LUT P2, PT, PT, PT, UP0, 0x40, 0x0 ;  /* 0x000000000000781c */ /* 0x000fe40003f4e808 */
[----:B------:R-:W-:Y:S01]  /*5190*/  HMMA.16816.F32 R84, R4, R28, R84 ;  /* 0x0000001c0454723c */ /* 0x000fe20000001854 */
[----:B------:R1:W-:Y:S01]  /*51a0*/  MUFU.EX2 R29, R230 ;  /* 0x000000e6001d7308 */ /* 0x0003e20000000800 */
[--C-:B------:R-:W-:Y:S02]  /*51b0*/  FFMA.FTZ R41, R41, c[0x0][0x2d0], -R31.reuse ;  /* 0x0000b40029297a23 */ /* 0x100fe4000001081f */
[--C-:B------:R-:W-:Y:S02]  /*51c0*/  FFMA.FTZ R40, R40, c[0x0][0x2d0], -R31.reuse ;  /* 0x0000b40028287a23 */ /* 0x100fe4000001081f */
[----:B------:R-:W-:-:S02]  /*51d0*/  FFMA.FTZ R218, R218, c[0x0][0x2d0], -R31 ;  /* 0x0000b400dada7a23 */ /* 0x000fc4000001081f */
[C---:B------:R-:W-:Y:S01]  /*51e0*/  HMMA.16816.F32 R180, R4.reuse, R42, R180 ;  /* 0x0000002a04b4723c */ /* 0x040fe200000018b4 */
[----:B------:R4:W5:Y:S01]  /*51f0*/  MUFU.EX2 R28, R231 ;  /* 0x000000e7001c7308 */ /* 0x0009620000000800 */
[--C-:B------:R-:W-:Y:S02]  /*5200*/  FFMA.FTZ R219, R219, c[0x0][0x2d0], -R31.reuse ;  /* 0x0000b400dbdb7a23 */ /* 0x100fe4000001081f */
[--C-:B------:R-:W-:Y:S02]  /*5210*/  FFMA.FTZ R221, R221, c[0x0][0x2d0], -R31.reuse ;  /* 0x0000b400dddd7a23 */ /* 0x100fe4000001081f */
[----:B------:R-:W-:Y:S02]  /*5220*/  FFMA.FTZ R222, R222, c[0x0][0x2d0], -R31 ;  /* 0x0000b400dede7a23 */ /* 0x000fe4000001081f */
[----:B------:R-:W-:Y:S01]  /*5230*/  HMMA.16816.F32 R80, R4, R34, R80 ;  /* 0x000000220450723c */ /* 0x000fe20000001850 */
[----:B-1----:R-:W-:Y:S01]  /*5240*/  FFMA.FTZ R230, R13, c[0x0][0x2d0], -R227 ;  /* 0x0000b4000de67a23 */ /* 0x002fe200000108e3 */
[----:B------:R-:W-:Y:S01]  /*5250*/  MUFU.EX2 R41, R41 ;  /* 0x0000002900297308 */ /* 0x000fe20000000800 */
[----:B------:R-:W-:-:S02]  /*5260*/  FFMA.FTZ R43, R16, c[0x0][0x2d0], -R31 ;  /* 0x0000b400102b7a23 */ /* 0x000fc4000001081f */
[----:B------:R-:W-:Y:S02]  /*5270*/  FFMA.FTZ R42, R17, c[0x0][0x2d0], -R31 ;  /* 0x0000b400112a7a23 */ /* 0x000fe4000001081f */
[--C-:B------:R-:W-:Y:S01]  /*5280*/  FFMA.FTZ R35, R24, c[0x0][0x2d0], -R208.reuse ;  /* 0x0000b40018237a23 */ /* 0x100fe200000108d0 */
[C---:B------:R-:W-:Y:S01]  /*5290*/  HMMA.16816.F32 R112, R4.reuse, R26, R112 ;  /* 0x0000001a0470723c */ /* 0x040fe20000001870 */
[----:B----4-:R-:W-:Y:S01]  /*52a0*/  FFMA.FTZ R231, R12, c[0x0][0x2d0], -R227 ;  /* 0x0000b4000ce77a23 */ /* 0x010fe200000108e3 */
[----:B------:R-:W-:Y:S01]  /*52b0*/  MUFU.EX2 R230, R230 ;  /* 0x000000e600e67308 */ /* 0x000fe20000000800 */
[--C-:B------:R-:W-:Y:S01]  /*52c0*/  FFMA.FTZ R34, R25, c[0x0][0x2d0], -R208.reuse ;  /* 0x0000b40019227a23 */ /* 0x100fe200000108d0 */
[----:B--2---:R-:W-:Y:S01]  /*52d0*/  F2FP.PACK_AB R24, R38, R39 ;  /* 0x000000272618723e */ /* 0x004fe200000000ff */
[----:B------:R-:W-:Y:S02]  /*52e0*/  FFMA.FTZ R208, R207, c[0x0][0x2d0], -R208 ;  /* 0x0000b400cfd07a23 */ /* 0x000fe400000108d0 */
[----:B------:R-:W-:Y:S01]  /*52f0*/  F2FP.PACK_AB R26, R36, R37 ;  /* 0x00000025241a723e */ /* 0x000fe200000000ff */
[----:B------:R-:W-:Y:S01]  /*5300*/  HMMA.16816.F32 R128, R4, R22, R128 ;  /* 0x000000160480723c */ /* 0x000fe20000001880 */
[----:B------:R-:W-:Y:S01]  /*5310*/  F2FP.PACK_AB R27, R32, R33 ;  /* 0x00000021201b723e */ /* 0x000fe200000000ff */
[----:B------:R-:W1:Y:S01]  /*5320*/  MUFU.EX2 R231, R231 ;  /* 0x000000e700e77308 */ /* 0x000e620000000800 */
[----:B------:R-:W-:Y:S01]  /*5330*/  LDSM.16.MT88.4 R20, [R246+0x3100] ;  /* 0x00310000f614783b */ /* 0x000fe20000004200 */
[----:B-----5:R-:W-:-:S02]  /*5340*/  IMAD.MOV.U32 R227, RZ, RZ, R28 ;  /* 0x000000ffffe37224 */ /* 0x020fc400078e001c */
[----:B------:R-:W-:Y:S02]  /*5350*/  IMAD.MOV.U32 R216, RZ, RZ, R29 ;  /* 0x000000ffffd87224 */ /* 0x000fe400078e001d */
[C---:B------:R-:W-:Y:S01]  /*5360*/  HMMA.16816.F32 R144, R4.reuse, R18, R144 ;  /* 0x000000120490723c */ /* 0x040fe20000001890 */
[----:B------:R-:W2:Y:S01]  /*5370*/  LDSM.16.MT88.4 R16, [R240+0x1100] ;  /* 0x00110000f010783b */ /* 0x000ea20000004200 */
[----:B------:R-:W4:Y:S01]  /*5380*/  MUFU.EX2 R43, R43 ;  /* 0x0000002b002b7308 */ /* 0x000f220000000800 */
[----:B------:R-:W-:Y:S02]  /*5390*/  FADD.FTZ R217, R216, R217 ;  /* 0x000000d9d8d97221 */ /* 0x000fe40000010000 */
[----:B------:R-:W-:Y:S02]  /*53a0*/  FADD.FTZ R204, R38, R204 ;  /* 0x000000cc26cc7221 */ /* 0x000fe40000010000 */
[----:B------:R-:W-:Y:S01]  /*53b0*/  FADD.FTZ R217, R227, R217 ;  /* 0x000000d9e3d97221 */ /* 0x000fe20000010000 */
[----:B------:R-:W-:Y:S01]  /*53c0*/  HMMA.16816.F32 R156, R4, R14, R156 ;  /* 0x0000000e049c723c */ /* 0x000fe2000000189c */
[----:B------:R-:W5:Y:S01]  /*53d0*/  LDSM.16.MT88.4 R12, [R239+0x1100] ;  /* 0x00110000ef0c783b */ /* 0x000f620000004200 */
[----:B------:R-:W3:Y:S01]  /*53e0*/  MUFU.EX2 R42, R42 ;  /* 0x0000002a002a7308 */ /* 0x000ee20000000800 */
[----:B-1----:R-:W-:-:S02]  /*53f0*/  FADD.FTZ R217, R231, R217 ;  /* 0x000000d9e7d97221 */ /* 0x002fc40000010000 */
[----:B------:R-:W-:Y:S02]  /*5400*/  FADD.FTZ R204, R37, R204 ;  /* 0x000000cc25cc7221 */ /* 0x000fe40000010000 */
[----:B------:R-:W-:Y:S01]  /*5410*/  F2FP.PACK_AB R4, R28, R29 ;  /* 0x0000001d1c04723e */ /* 0x000fe200000000ff */
[C---:B------:R-:W-:Y:S01]  /*5420*/  FADD.FTZ R217, R230.reuse, R217 ;  /* 0x000000d9e6d97221 */ /* 0x040fe20000010000 */
[----:B------:R-:W-:Y:S01]  /*5430*/  F2FP.PACK_AB R6, R230, R231 ;  /* 0x000000e7e606723e */ /* 0x000fe200000000ff */
[----:B------:R-:W1:Y:S01]  /*5440*/  MUFU.EX2 R40, R40 ;  /* 0x0000002800287308 */ /* 0x000e620000000800 */
[----:B------:R-:W-:Y:S01]  /*5450*/  F2FP.PACK_AB R28, R214, R215 ;  /* 0x000000d7d61c723e */ /* 0x000fe200000000ff */
[----:B----4-:R-:W-:Y:S01]  /*5460*/  FADD.FTZ R228, R43, R228 ;  /* 0x000000e42be47221 */ /* 0x010fe20000010000 */
[----:B------:R-:W-:Y:S01]  /*5470*/  F2FP.PACK_AB R29, R210, R211 ;  /* 0x000000d3d21d723e */ /* 0x000fe200000000ff */
[----:B------:R-:W-:Y:S02]  /*5480*/  FADD.FTZ R217, R220, R217 ;  /* 0x000000d9dcd97221 */ /* 0x000fe40000010000 */
[----:B------:R-:W-:-:S02]  /*5490*/  FADD.FTZ R204, R36, R204 ;  /* 0x000000cc24cc7221 */ /* 0x000fc40000010000 */
[----:B------:R-:W4:Y:S01]  /*54a0*/  MUFU.EX2 R35, R35 ;  /* 0x0000002300237308 */ /* 0x000f220000000800 */
[C---:B---3--:R-:W-:Y:S01]  /*54b0*/  F2FP.PACK_AB R5, R42.reuse, R43 ;  /* 0x0000002b2a05723e */ /* 0x048fe200000000ff */
[----:B------:R-:W-:Y:S02]  /*54c0*/  FADD.FTZ R228, R42, R228 ;  /* 0x000000e42ae47221 */ /* 0x000fe40000010000 */
[----:B------:R-:W-:Y:S02]  /*54d0*/  FADD.FTZ R217, R223, R217 ;  /* 0x000000d9dfd97221 */ /* 0x000fe40000010000 */
[----:B------:R-:W-:Y:S02]  /*54e0*/  FADD.FTZ R228, R41, R228 ;  /* 0x000000e429e47221 */ /* 0x000fe40000010000 */
[----:B------:R-:W3:Y:S01]  /*54f0*/  MUFU.EX2 R34, R34 ;  /* 0x0000002200227308 */ /* 0x000ee20000000800 */
[C---:B-1----:R-:W-:Y:S01]  /*5500*/  F2FP.PACK_AB R7, R40.reuse, R41 ;  /* 0x000000292807723e */ /* 0x042fe200000000ff */
[----:B------:R-:W-:-:S02]  /*5510*/  FADD.FTZ R228, R40, R228 ;  /* 0x000000e428e47221 */ /* 0x000fc40000010000 */
[----:B------:R-:W-:Y:S02]  /*5520*/  FADD.FTZ R204, R215, R204 ;  /* 0x000000ccd7cc7221 */ /* 0x000fe40000010000 */
[----:B------:R-:W-:Y:S02]  /*5530*/  FADD.FTZ R217, R225, R217 ;  /* 0x000000d9e1d97221 */ /* 0x000fe40000010000 */
[----:B------:R-:W-:Y:S01]  /*5540*/  HMMA.16816.F32 R192, R4, R8, R192 ;  /* 0x0000000804c0723c */ /* 0x000fe200000018c0 */
[----:B------:R-:W1:Y:S01]  /*5550*/  MUFU.EX2 R218, R218 ;  /* 0x000000da00da7308 */ /* 0x000e620000000800 */
[----:B----4-:R-:W-:Y:S02]  /*5560*/  FADD.FTZ R201, R35, R201 ;  /* 0x000000c923c97221 */ /* 0x010fe40000010000 */
[----:B------:R-:W-:Y:S01]  /*5570*/  FADD.FTZ R204, R214, R204 ;  /* 0x000000ccd6cc7221 */ /* 0x000fe20000010000 */
[----:B---3--:R-:W-:-:S03]  /*5580*/  F2FP.PACK_AB R25, R34, R35 ;  /* 0x000000232219723e */ /* 0x008fc600000000ff */
[----:B------:R-:W-:Y:S01]  /*5590*/  HMMA.16816.F32 R180, R4, R10, R180 ;  /* 0x0000000a04b4723c */ /* 0x000fe200000018b4 */
[----:B------:R-:W3:Y:S01]  /*55a0*/  MUFU.EX2 R219, R219 ;  /* 0x000000db00db7308 */ /* 0x000ee20000000800 */
[----:B------:R-:W-:Y:S02]  /*55b0*/  FADD.FTZ R201, R34, R201 ;  /* 0x000000c922c97221 */ /* 0x000fe40000010000 */
[----:B------:R-:W-:Y:S02]  /*55c0*/  FADD.FTZ R204, R213, R204 ;  /* 0x000000ccd5cc7221 */ /* 0x000fe40000010000 */
[----:B------:R-:W-:Y:S02]  /*55d0*/  FADD.FTZ R201, R33, R201 ;  /* 0x000000c921c97221 */ /* 0x000fe40000010000 */
[----:B------:R-:W-:Y:S01]  /*55e0*/  HMMA.16816.F32 R188, R24, R8, R188 ;  /* 0x0000000818bc723c */ /* 0x000fe200000018bc */
[----:B------:R-:W4:Y:S01]  /*55f0*/  MUFU.EX2 R221, R221 ;  /* 0x000000dd00dd7308 */ /* 0x000f220000000800 */
[----:B------:R-:W-:-:S02]  /*5600*/  FADD.FTZ R201, R32, R201 ;  /* 0x000000c920c97221 */ /* 0x000fc40000010000 */
[----:B-1----:R-:W-:Y:S02]  /*5610*/  FADD.FTZ R228, R218, R228 ;  /* 0x000000e4dae47221 */ /* 0x002fe40000010000 */
[----:B------:R-:W-:Y:S02]  /*5620*/  FADD.FTZ R201, R211, R201 ;  /* 0x000000c9d3c97221 */ /* 0x000fe40000010000 */
[----:B------:R-:W-:Y:S01]  /*5630*/  HMMA.16816.F32 R184, R24, R10, R184 ;  /* 0x0000000a18b8723c */ /* 0x000fe200000018b8 */
[----:B------:R-:W1:Y:S01]  /*5640*/  LDSM.16.MT88.4 R8, [R238+0x1100] ;  /* 0x00110000ee08783b */ /* 0x000e620000004200 */
[----:B------:R-:W-:Y:S01]  /*5650*/  MUFU.EX2 R222, R222 ;  /* 0x000000de00de7308 */ /* 0x000fe20000000800 */
[----:B---3--:R-:W-:Y:S02]  /*5660*/  FADD.FTZ R228, R219, R228 ;  /* 0x000000e4dbe47221 */ /* 0x008fe40000010000 */
[----:B------:R-:W-:-:S03]  /*5670*/  FADD.FTZ R201, R210, R201 ;  /* 0x000000c9d2c97221 */ /* 0x000fc60000010000 */
[-C--:B--2---:R-:W-:Y:S01]  /*5680*/  HMMA.16816.F32 R68, R4, R16.reuse, R68 ;  /* 0x000000100444723c */ /* 0x084fe20000001844 */
[----:B----4-:R-:W-:Y:S01]  /*5690*/  FADD.FTZ R228, R221, R228 ;  /* 0x000000e4dde47221 */ /* 0x010fe20000010000 */
[----:B------:R-:W2:Y:S06]  /*56a0*/  MUFU.EX2 R207, R209 ;  /* 0x000000d100cf7308 */ /* 0x000eac0000000800 */
[C---:B------:R-:W-:Y:S02]  /*56b0*/  HMMA.16816.F32 R72, R24.reuse, R16, R72 ;  /* 0x000000101848723c */ /* 0x040fe40000001848 */
[----:B------:R-:W3:Y:S06]  /*56c0*/  MUFU.EX2 R208, R208 ;  /* 0x000000d000d07308 */ /* 0x000eec0000000800 */
[----:B------:R-:W-:Y:S01]  /*56d0*/  HMMA.16816.F32 R76, R24, R18, R76 ;  /* 0x00000012184c723c */ /* 0x000fe2000000184c */
[----:B--2---:R-:W-:-:S07]  /*56e0*/  FADD.FTZ R201, R207, R201 ;  /* 0x000000c9cfc97221 */ /* 0x004fce0000010000 */
[----:B------:R-:W-:Y:S01]  /*56f0*/  HMMA.16816.F32 R80, R4, R18, R80 ;  /* 0x000000120450723c */ /* 0x000fe20000001850 */
[----:B------:R-:W2:Y:S01]  /*5700*/  LDSM.16.MT88.4 R16, [R240+0x3100] ;  /* 0x00310000f010783b */ /* 0x000ea20000004200 */
[----:B---3--:R-:W-:-:S06]  /*5710*/  F2FP.PACK_AB R31, R208, R207 ;  /* 0x000000cfd01f723e */ /* 0x008fcc00000000ff */
[-C--:B-----5:R-:W-:Y:S08]  /*5720*/  HMMA.16816.F32 R84, R4, R12.reuse, R84 ;  /* 0x0000000c0454723c */ /* 0x0a0ff00000001854 */
[C---:B------:R-:W-:Y:S08]  /*5730*/  HMMA.16816.F32 R88, R24.reuse, R12, R88 ;  /* 0x0000000c1858723c */ /* 0x040ff00000001858 */
[-C--:B------:R-:W-:Y:S08]  /*5740*/  HMMA.16816.F32 R92, R24, R14.reuse, R92 ;  /* 0x0000000e185c723c */ /* 0x080ff0000000185c */
[C---:B------:R-:W-:Y:S01]  /*5750*/  HMMA.16816.F32 R96, R4.reuse, R14, R96 ;  /* 0x0000000e0460723c */ /* 0x040fe20000001860 */
[----:B------:R-:W3:Y:S07]  /*5760*/  LDSM.16.MT88.4 R12, [R239+0x3100] ;  /* 0x00310000ef0c783b */ /* 0x000eee0000004200 */
[-C--:B-1----:R-:W-:Y:S08]  /*5770*/  HMMA.16816.F32 R100, R4, R8.reuse, R100 ;  /* 0x000000080464723c */ /* 0x082ff00000001864 */
[C---:B------:R-:W-:Y:S08]  /*5780*/  HMMA.16816.F32 R104, R24.reuse, R8, R104 ;  /* 0x000000081868723c */ /* 0x040ff00000001868 */
[-C--:B------:R-:W-:Y:S08]  /*5790*/  HMMA.16816.F32 R108, R24, R10.reuse, R108 ;  /* 0x0000000a186c723c */ /* 0x080ff0000000186c */
[----:B------:R-:W-:Y:S01]  /*57a0*/  HMMA.16816.F32 R112, R4, R10, R112 ;  /* 0x0000000a0470723c */ /* 0x000fe20000001870 */
[----:B------:R-:W1:Y:S07]  /*57b0*/  LDSM.16.MT88.4 R8, [R238+0x3100] ;  /* 0x00310000ee08783b */ /* 0x000e6e0000004200 */
[C---:B--2---:R-:W-:Y:S08]  /*57c0*/  HMMA.16816.F32 R136, R24.reuse, R16, R136 ;  /* 0x000000101888723c */ /* 0x044ff00000001888 */
[C---:B---3--:R-:W-:Y:S08]  /*57d0*/  HMMA.16816.F32 R148, R24.reuse, R12, R148 ;  /* 0x0000000c1894723c */ /* 0x048ff00000001894 */
[C---:B------:R-:W-:Y:S08]  /*57e0*/  HMMA.16816.F32 R140, R24.reuse, R18, R140 ;  /* 0x00000012188c723c */ /* 0x040ff0000000188c */
[----:B------:R-:W-:Y:S08]  /*57f0*/  HMMA.16816.F32 R152, R24, R14, R152 ;  /* 0x0000000e1898723c */ /* 0x000ff00000001898 */
[----:B------:R-:W-:Y:S08]  /*5800*/  HMMA.16816.F32 R132, R4, R16, R132 ;  /* 0x000000100484723c */ /* 0x000ff00000001884 */
[C---:B-1----:R-:W-:Y:S08]  /*5810*/  HMMA.16816.F32 R168, R24.reuse, R8, R168 ;  /* 0x0000000818a8723c */ /* 0x042ff000000018a8 */
[----:B------:R-:W-:Y:S08]  /*5820*/  HMMA.16816.F32 R164, R24, R10, R164 ;  /* 0x0000000a18a4723c */ /* 0x000ff000000018a4 */
        /* <DEDUP_REMOVED lines=9> */
[----:B------:R-:W-:Y:S07]  /*58c0*/  HMMA.16816.F32 R128, R4, R22, R128 ;  /* 0x000000160480723c */ /* 0x000fee0000001880 */
[----:B------:R-:W-:Y:S01]  /*58d0*/  F2FP.PACK_AB R4, R223, R220 ;  /* 0x000000dcdf04723e */ /* 0x000fe200000000ff */
[----:B------:R-:W-:Y:S01]  /*58e0*/  HMMA.16816.F32 R120, R24, R20, R120 ;  /* 0x000000141878723c */ /* 0x000fe20000001878 */
[----:B------:R-:W-:-:S02]  /*58f0*/  F2FP.PACK_AB R5, R219, R218 ;  /* 0x000000dadb05723e */ /* 0x000fc400000000ff */
[----:B------:R-:W-:Y:S02]  /*5900*/  F2FP.PACK_AB R6, R226, R225 ;  /* 0x000000e1e206723e */ /* 0x000fe400000000ff */
[----:B------:R-:W-:-:S03]  /*5910*/  F2FP.PACK_AB R7, R222, R221 ;  /* 0x000000ddde07723e */ /* 0x000fc600000000ff */
[----:B------:R-:W-:Y:S01]  /*5920*/  HMMA.16816.F32 R124, R24, R22, R124 ;  /* 0x00000016187c723c */ /* 0x000fe2000000187c */
[----:B------:R-:W4:Y:S04]  /*5930*/  LDSM.16.MT88.4 R24, [R238+0x1900] ;  /* 0x00190000ee18783b */ /* 0x000f280000004200 */
[----:B------:R-:W5:Y:S03]  /*5940*/  LDSM.16.MT88.4 R20, [R246+0x3900] ;  /* 0x00390000f614783b */ /* 0x000f660000004200 */
[-C--:B-1----:R-:W-:Y:S08]  /*5950*/  HMMA.16816.F32 R192, R4, R16.reuse, R192 ;  /* 0x0000001004c0723c */ /* 0x082ff000000018c0 */
[C---:B------:R-:W-:Y:S08]  /*5960*/  HMMA.16816.F32 R188, R28.reuse, R16, R188 ;  /* 0x000000101cbc723c */ /* 0x040ff000000018bc */
[-C--:B------:R-:W-:Y:S08]  /*5970*/  HMMA.16816.F32 R184, R28, R18.reuse, R184 ;  /* 0x000000121cb8723c */ /* 0x080ff000000018b8 */
[C---:B------:R-:W-:Y:S01]  /*5980*/  HMMA.16816.F32 R180, R4.reuse, R18, R180 ;  /* 0x0000001204b4723c */ /* 0x040fe200000018b4 */
[----:B------:R-:W1:Y:S07]  /*5990*/  LDSM.16.MT88.4 R16, [R240+0x3900] ;  /* 0x00390000f010783b */ /* 0x000e6e0000004200 */
[-C--:B--2---:R-:W-:Y:S08]  /*59a0*/  HMMA.16816.F32 R68, R4, R12.reuse, R68 ;  /* 0x0000000c0444723c */ /* 0x084ff00000001844 */
        /* <DEDUP_REMOVED lines=8> */
[----:B------:R-:W3:Y:S07]  /*5a30*/  LDSM.16.MT88.4 R8, [R238+0x3900] ;  /* 0x00390000ee08783b */ /* 0x000eee0000004200 */
[C---:B----4-:R-:W-:Y:S08]  /*5a40*/  HMMA.16816.F32 R100, R4.reuse, R24, R100 ;  /* 0x000000180464723c */ /* 0x050ff00000001864 */
        /* <DEDUP_REMOVED lines=8> */
[----:B------:R-:W-:Y:S07]  /*5ad0*/  HMMA.16816.F32 R160, R4, R10, R160 ;  /* 0x0000000a04a0723c */ /* 0x000fee00000018a0 */
[----:B------:R-:W-:Y:S01]  /*5ae0*/  FADD.FTZ R4, R226, R217 ;  /* 0x000000d9e2047221 */ /* 0x000fe20000010000 */
[----:B------:R-:W-:Y:S01]  /*5af0*/  HMMA.16816.F32 R104, R28, R24, R104 ;  /* 0x000000181c68723c */ /* 0x000fe20000001868 */
[----:B------:R-:W-:-:S02]  /*5b00*/  FADD.FTZ R6, R222, R228 ;  /* 0x000000e4de067221 */ /* 0x000fc40000010000 */
[----:B------:R-:W-:Y:S01]  /*5b10*/  FADD.FTZ R5, R212, R204 ;  /* 0x000000ccd4057221 */ /* 0x000fe20000010000 */
[----:B------:R1:W-:Y:S04]  /*5b20*/  STL [R1+0x20], R4 ;  /* 0x0000200401007387 */ /* 0x0003e80000100800 */
[----:B------:R2:W-:Y:S01]  /*5b30*/  STL [R1+0x1c], R6 ;  /* 0x00001c0601007387 */ /* 0x0005e20000100800 */
[C---:B------:R-:W-:Y:S08]  /*5b40*/  HMMA.16816.F32 R108, R28.reuse, R26, R108 ;  /* 0x0000001a1c6c723c */ /* 0x040ff0000000186c */
[C---:B------:R-:W-:Y:S08]  /*5b50*/  HMMA.16816.F32 R120, R28.reuse, R20, R120 ;  /* 0x000000141c78723c */ /* 0x040ff00000001878 */
[----:B------:R-:W-:Y:S01]  /*5b60*/  HMMA.16816.F32 R124, R28, R22, R124 ;  /* 0x000000161c7c723c */ /* 0x000fe2000000187c */
[----:B-1----:R-:W-:-:S07]  /*5b70*/  FADD.FTZ R4, R208, R201 ;  /* 0x000000c9d0047221 */ /* 0x002fce0000010000 */
[C---:B------:R-:W-:Y:S01]  /*5b80*/  HMMA.16816.F32 R136, R28.reuse, R16, R136 ;  /* 0x000000101c88723c */ /* 0x040fe20000001888 */
[----:B------:R2:W-:Y:S04]  /*5b90*/  STL [R1+0x14], R4 ;  /* 0x0000140401007387 */ /* 0x0005e80000100800 */
[----:B------:R2:W-:Y:S03]  /*5ba0*/  STL [R1+0x18], R5 ;  /* 0x0000180501007387 */ /* 0x0005e60000100800 */
[C---:B------:R-:W-:Y:S08]  /*5bb0*/  HMMA.16816.F32 R140, R28.reuse, R18, R140 ;  /* 0x000000121c8c723c */ /* 0x040ff0000000188c */
[C---:B------:R-:W-:Y:S08]  /*5bc0*/  HMMA.16816.F32 R148, R28.reuse, R12, R148 ;  /* 0x0000000c1c94723c */ /* 0x040ff00000001894 */
[C---:B------:R-:W-:Y:S08]  /*5bd0*/  HMMA.16816.F32 R152, R28.reuse, R14, R152 ;  /* 0x0000000e1c98723c */ /* 0x040ff00000001898 */
[C---:B------:R-:W-:Y:S08]  /*5be0*/  HMMA.16816.F32 R168, R28.reuse, R8, R168 ;  /* 0x000000081ca8723c */ /* 0x040ff000000018a8 */
[----:B------:R-:W-:Y:S01]  /*5bf0*/  HMMA.16816.F32 R164, R28, R10, R164 ;  /* 0x0000000a1ca4723c */ /* 0x000fe200000018a4 */
[----:B------:R-:W-:Y:S07]  /*5c00*/  @P2 BRA `(.L_x_754) ;  /* 0x00003c8000002947 */ /* 0x000fee0003800000 */
[C---:B--2---:R-:W-:Y:S01]  /*5c10*/  SHF.L.U64.HI R4, R45.reuse, 0x1, R47 ;  /* 0x000000012d047819 */ /* 0x044fe2000001022f */
[----:B------:R-:W-:Y:S01]  /*5c20*/  IMAD.SHL.U32 R6, R45, 0x2, RZ ;  /* 0x000000022d067824 */ /* 0x000fe200078e00ff */
[C---:B------:R-:W-:Y:S01]  /*5c30*/  SHF.L.U64.HI R5, R44.reuse, 0x1, R46 ;  /* 0x000000012c057819 */ /* 0x040fe2000001022e */
[----:B------:R-:W-:Y:S01]  /*5c40*/  IMAD.MOV.U32 R199, RZ, RZ, R196 ;  /* 0x000000ffffc77224 */ /* 0x000fe200078e00c4 */
[----:B------:R-:W-:Y:S01]  /*5c50*/  MOV R200, R3 ;  /* 0x0000000300c87202 */ /* 0x000fe20000000f00 */
[----:B------:R1:W-:Y:S01]  /*5c60*/  STL [R1+0x10], R4 ;  /* 0x0000100401007387 */ /* 0x0003e20000100800 */
[----:B------:R-:W-:Y:S01]  /*5c70*/  MOV R197, R0 ;  /* 0x0000000000c57202 */ /* 0x000fe20000000f00 */
[----:B------:R-:W-:Y:S01]  /*5c80*/  IMAD.MOV.U32 R198, RZ, RZ, R2 ;  /* 0x000000ffffc67224 */ /* 0x000fe200078e0002 */
[----:B------:R-:W-:Y:S01]  /*5c90*/  UIADD3 UR11, UR11, -0x2, URZ ;  /* 0xfffffffe0b0b7890 */ /* 0x000fe2000fffe03f */
[----:B------:R2:W-:Y:S04]  /*5ca0*/  STL [R1+0xc], R6 ;  /* 0x00000c0601007387 */ /* 0x0005e80000100800 */
[----:B------:R2:W-:Y:S01]  /*5cb0*/  STL [R1+0x8], R5 ;  /* 0x0000080501007387 */ /* 0x0005e20000100800 */
[----:B-1----:R-:W-:-:S05]  /*5cc0*/  IMAD.SHL.U32 R4, R44, 0x2, RZ ;  /* 0x000000022c047824 */ /* 0x002fca00078e00ff */
[----:B------:R2:W-:Y:S01]  /*5cd0*/  STL [R1+0x4], R4 ;  /* 0x0000040401007387 */ /* 0x0005e20000100800 */
[----:B------:R-:W-:Y:S05]  /*5ce0*/  BRA `(.L_x_755) ;  /* 0x0000041000007947 */ /* 0x000fea0003800000 */
.L_x_757:
[----:B------:R-:W2:Y:S01]  /*5cf0*/  LDL R0, [R1] ;  /* 0x0000000001007983 */ /* 0x000ea20000100800 */
[----:B------:R-:W-:Y:S01]  /*5d00*/  ULEA UR4, UR11, UR9, 0x6 ;  /* 0x000000090b047291 */ /* 0x000fe2000f8e303f */
[----:B------:R-:W-:Y:S02]  /*5d10*/  IMAD.MOV.U32 R251, RZ, RZ, RZ ;  /* 0x000000fffffb7224 */ /* 0x000fe400078e00ff */
[----:B------:R-:W3:Y:S03]  /*5d20*/  LDL R230, [R1+0xc] ;  /* 0x00000c0001e67983 */ /* 0x000ee60000100800 */
[----:B------:R-:W-:Y:S01]  /*5d30*/  IMAD.U32 R252, RZ, RZ, UR4 ;  /* 0x00000004fffc7e24 */ /* 0x000fe2000f8e00ff */
[----:B------:R-:W4:Y:S04]  /*5d40*/  LDL R231, [R1+0x4] ;  /* 0x0000040001e77983 */ /* 0x000f280000100800 */
[----:B------:R-:W5:Y:S04]  /*5d50*/  LDL R228, [R1+0x10] ;  /* 0x0000100001e47983 */ /* 0x000f680000100800 */
[----:B------:R-:W3:Y:S01]  /*5d60*/  LDL R229, [R1+0x8] ;  /* 0x0000080001e57983 */ /* 0x000ee20000100800 */
[----:B--2---:R-:W-:Y:S05]  /*5d70*/  IADD3 R252, R252, -0x40, R0 ;  /* 0xffffffc0fcfc7810 */ /* 0x004fea0007ffe000 */
        /* <DEDUP_REMOVED lines=23> */
[----:B------:R-:W3:Y:S04]  /*5ef0*/  SHFL.IDX PT, R205, R2, RZ, 0x181f ;  /* 0x00181fff02cd7589 */ /* 0x000ee800000e0000 */
[----:B------:R-:W5:Y:S04]  /*5f00*/  SHFL.IDX PT, R206, R0, RZ, 0x181f ;  /* 0x00181fff00ce7589 */ /* 0x000f6800000e0000 */
[----:B------:R-:W1:Y:S04]  /*5f10*/  SHFL.IDX PT, R201, R2, 0x1, 0x181f ;  /* 0x00381f0002c97f89 */ /* 0x000e6800000e0000 */
[----:B------:R-:W2:Y:S04]  /*5f20*/  SHFL.IDX PT, R204, R0, 0x1, 0x181f ;  /* 0x00381f0000cc7f89 */ /* 0x000ea800000e0000 */
[----:B------:R-:W-:Y:S04]  /*5f30*/  SHFL.IDX PT, R3, R2, 0x2, 0x181f ;  /* 0x00581f0002037f89 */ /* 0x000fe800000e0000 */
[----:B------:R-:W-:Y:S04]  /*5f40*/  SHFL.IDX PT, R196, R0, 0x2, 0x181f ;  /* 0x00581f0000c47f89 */ /* 0x000fe800000e0000 */
[----:B------:R-:W2:Y:S01]  /*5f50*/  SHFL.IDX PT, R2, R2, 0x3, 0x181f ;  /* 0x00781f0002027f89 */ /* 0x000ea200000e0000 */
[CC--:B---3--:R-:W-:Y:S02]  /*5f60*/  IADD3 R208, P6, R205.reuse, R230.reuse, RZ ;  /* 0x000000e6cdd07210 */ /* 0x0c8fe40007fde0ff */
[----:B----4-:R-:W-:Y:S01]  /*5f70*/  IADD3 R212, P5, R205, R231, RZ ;  /* 0x000000e7cdd47210 */ /* 0x010fe20007fbe0ff */
[----:B------:R-:W3:Y:S02]  /*5f80*/  SHFL.IDX PT, R0, R0, 0x3, 0x181f ;  /* 0x00781f0000007f89 */ /* 0x000ee400000e0000 */
[C-C-:B-----5:R-:W-:Y:S01]  /*5f90*/  IMAD.X R209, R206.reuse, 0x1, R228.reuse, P6 ;  /* 0x00000001ced17824 */ /* 0x160fe200030e06e4 */
[----:B------:R-:W-:Y:S02]  /*5fa0*/  IADD3.X R213, R206, R229, RZ, P5, !PT ;  /* 0x000000e5ced57210 */ /* 0x000fe40002ffe4ff */
[CC--:B-1----:R-:W-:Y:S02]  /*5fb0*/  IADD3 R210, P2, R201.reuse, R230.reuse, RZ ;  /* 0x000000e6c9d27210 */ /* 0x0c2fe40007f5e0ff */
[----:B------:R1:W-:Y:S01]  /*5fc0*/  LDGSTS.E.BYPASS.LTC128B.128 [R250+0x4100], [R208.64], !P4 ;  /* 0x04100000d0fa7fae */ /* 0x0003e2000e101d4c */
[-C--:B------:R-:W-:Y:S02]  /*5fd0*/  IADD3 R206, P5, R201, R231.reuse, RZ ;  /* 0x000000e7c9ce7210 */ /* 0x080fe40007fbe0ff */
[C-C-:B--2---:R-:W-:Y:S01]  /*5fe0*/  IMAD.X R211, R204.reuse, 0x1, R228.reuse, P2 ;  /* 0x00000001ccd37824 */ /* 0x144fe200010e06e4 */
[----:B------:R2:W-:Y:S02]  /*5ff0*/  LDGSTS.E.BYPASS.LTC128B.128 [R250+0x6100], [R212.64], !P3 ;  /* 0x06100000d4fa7fae */ /* 0x0005e4000d901d4c */
[--C-:B------:R-:W-:Y:S02]  /*6000*/  IMAD.X R207, R204, 0x1, R229.reuse, P5 ;  /* 0x00000001cccf7824 */ /* 0x100fe400028e06e5 */
[----:B------:R4:W-:Y:S04]  /*6010*/  LDGSTS.E.BYPASS.LTC128B.128 [R250+0x4900], [R210.64], !P4 ;  /* 0x04900000d2fa7fae */ /* 0x0009e8000e101d4c */
[----:B------:R2:W-:Y:S01]  /*6020*/  LDGSTS.E.BYPASS.LTC128B.128 [R250+0x6900], [R206.64], !P3 ;  /* 0x06900000cefa7fae */ /* 0x0005e2000d901d4c */
[-C--:B------:R-:W-:Y:S05]  /*6030*/  IADD3 R204, P5, R2, R230.reuse, RZ ;  /* 0x000000e602cc7210 */ /* 0x080fea0007fbe0ff */
[--C-:B---3--:R-:W-:Y:S01]  /*6040*/  IMAD.X R205, R0, 0x1, R228.reuse, P5 ;  /* 0x0000000100cd7824 */ /* 0x108fe200028e06e4 */
[C---:B-1----:R-:W-:Y:S05]  /*6050*/  IADD3 R208, P2, R3.reuse, R230, RZ ;  /* 0x000000e603d07210 */ /* 0x042fea0007f5e0ff */
        /* <DEDUP_REMOVED lines=10> */
.L_x_755:
[----:B------:R-:W3:Y:S01]  /*6100*/  LDL R58, [R1+0xc] ;  /* 0x00000c00013a7983 */ /* 0x000ee20000100800 */
[----:B------:R-:W-:Y:S04]  /*6110*/  DEPBAR.LE SB0, 0x0 ;  /* 0x000080000000791a */ /* 0x000fe80000000000 */
[----:B------:R-:W-:Y:S01]  /*6120*/  SHF.R.S32.HI R0, RZ, 0x1f, R252 ;  /* 0x0000001fff007819 */ /* 0x000fe200000114fc */
[----:B------:R-:W4:Y:S01]  /*6130*/  LDL R57, [R1+0x10] ;  /* 0x0000100001397983 */ /* 0x000f220000100800 */
[----:B------:R-:W-:Y:S01]  /*6140*/  IMAD.WIDE.U32 R12, R252, c[0x0][0x208], RZ ;  /* 0x00008200fc0c7a25 */ /* 0x000fe200078e00ff */
[----:B------:R-:W-:Y:S01]  /*6150*/  IADD3 R54, R250, 0x100, RZ ;  /* 0x00000100fa367810 */ /* 0x000fe20007ffe0ff */
[----:B------:R-:W-:Y:S02]  /*6160*/  UISETP.GE.AND UP0, UPT, UR11, 0x1, UPT ;  /* 0x000000010b00788c */ /* 0x000fe4000bf06270 */
[----:B------:R-:W-:Y:S01]  /*6170*/  IMAD R0, R0, c[0x0][0x208], RZ ;  /* 0x0000820000007a24 */ /* 0x000fe200078e02ff */
[----:B------:R-:W5:Y:S03]  /*6180*/  LDL R56, [R1+0x4] ;  /* 0x0000040001387983 */ /* 0x000f660000100800 */
[----:B------:R-:W-:Y:S03]  /*6190*/  IMAD R0, R252, c[0x0][0x20c], R0 ;  /* 0x00008300fc007a24 */ /* 0x000fe600078e0200 */
[----:B--2---:R-:W2:Y:S01]  /*61a0*/  LDL R55, [R1+0x8] ;  /* 0x0000080001377983 */ /* 0x004ea20000100800 */
[----:B------:R-:W-:Y:S01]  /*61b0*/  IMAD.IADD R13, R13, 0x1, R0 ;  /* 0x000000010d0d7824 */ /* 0x000fe200078e0200 */
[----:B------:R-:W-:Y:S03]  /*61c0*/  SHF.R.S32.HI R0, RZ, 0x1f, R251 ;  /* 0x0000001fff007819 */ /* 0x000fe600000114fb */
[C---:B------:R-:W-:Y:S01]  /*61d0*/  IMAD.WIDE.U32 R12, R251.reuse, c[0x0][0x218], R12 ;  /* 0x00008600fb0c7a25 */ /* 0x040fe200078e000c */
[----:B------:R-:W-:Y:S03]  /*61e0*/  BAR.SYNC.DEFER_BLOCKING 0x0 ;  /* 0x0000000000007b1d */ /* 0x000fe60000010000 */
[----:B------:R-:W-:Y:S01]  /*61f0*/  IMAD R0, R0, c[0x0][0x218], RZ ;  /* 0x0000860000007a24 */ /* 0x000fe200078e02ff */
[----:B------:R-:W-:Y:S03]  /*6200*/  IADD3 R3, P2, R12, UR22, RZ ;  /* 0x000000160c037c10 */ /* 0x000fe6000ff5e0ff */
[----:B------:R-:W-:Y:S05]  /*6210*/  IMAD R0, R251, c[0x0][0x21c], R0 ;  /* 0x00008700fb007a24 */ /* 0x000fea00078e0200 */
[----:B------:R-:W-:Y:S02]  /*6220*/  IADD3.X R0, R13, UR5, R0, P2, !PT ;  /* 0x000000050d007c10 */ /* 0x000fe400097fe400 */
[C---:B------:R-:W-:Y:S04]  /*6230*/  LEA R2, P2, R3.reuse, c[0x0][0x1f8], 0x1 ;  /* 0x00007e0003027a11 */ /* 0x040fe800078408ff */
[----:B------:R-:W-:Y:S01]  /*6240*/  LEA.HI.X R0, R3, c[0x0][0x1fc], R0, 0x1, P2 ;  /* 0x00007f0003007a11 */ /* 0x000fe200010f0c00 */
[----:B------:R-:W-:Y:S06]  /*6250*/  LDSM.16.M88.4 R64, [R249+0x8100] ;  /* 0x00810000f940783b */ /* 0x000fec0000000200 */
[----:B------:R-:W1:Y:S06]  /*6260*/  LDSM.16.M88.4 R16, [R248+0x4100] ;  /* 0x00410000f810783b */ /* 0x000e6c0000000200 */
[----:B------:R-:W1:Y:S06]  /*6270*/  LDSM.16.M88.4 R60, [R249+0xa100] ;  /* 0x00a10000f93c783b */ /* 0x000e6c0000000200 */
[----:B------:R-:W1:Y:S06]  /*6280*/  LDSM.16.M88.4 R32, [R248+0x4900] ;  /* 0x00490000f820783b */ /* 0x000e6c0000000200 */
[----:B------:R-:W3:Y:S06]  /*6290*/  SHFL.IDX PT, R36, R2, RZ, 0x181f ;  /* 0x00181fff02247589 */ /* 0x000eec00000e0000 */
[----:B------:R-:W-:Y:S06]  /*62a0*/  LDSM.16.M88.4 R48, [R248+0x5100] ;  /* 0x00510000f830783b */ /* 0x000fec0000000200 */
[----:B------:R-:W-:Y:S06]  /*62b0*/  LDSM.16.M88.4 R204, [R248+0x5900] ;  /* 0x00590000f8cc783b */ /* 0x000fec0000000200 */
[----:B------:R-:W-:Y:S01]  /*62c0*/  LDSM.16.M88.4 R208, [R245+0x8100] ;  /* 0x00810000f5d0783b */ /* 0x000fe20000000200 */
[-C--:B-1----:R-:W-:Y:S05]  /*62d0*/  HMMA.16816.F32 R4, R64, R16.reuse, RZ ;  /* 0x000000104004723c */ /* 0x082fea00000018ff */
[----:B------:R-:W4:Y:S03]  /*62e0*/  SHFL.IDX PT, R37, R0, RZ, 0x181f ;  /* 0x00181fff00257589 */ /* 0x000f2600000e0000 */
[C---:B------:R-:W-:Y:S03]  /*62f0*/  HMMA.16816.F32 R8, R60.reuse, R16, RZ ;  /* 0x000000103c08723c */ /* 0x040fe600000018ff */
[----:B------:R-:W-:Y:S06]  /*6300*/  SHFL.IDX PT, R52, R2, 0x1, 0x181f ;  /* 0x00381f0002347f89 */ /* 0x000fec00000e0000 */
[----:B------:R-:W-:Y:S01]  /*6310*/  LDSM.16.M88.4 R212, [R247] ;  /* 0x00000000f7d4783b */ /* 0x000fe20000000200 */
[-C--:B------:R-:W-:Y:S05]  /*6320*/  HMMA.16816.F32 R12, R60, R18.reuse, RZ ;  /* 0x000000123c0c723c */ /* 0x080fea00000018ff */
[----:B------:R-:W-:Y:S03]  /*6330*/  SHFL.IDX PT, R3, R0, 0x1, 0x181f ;  /* 0x00381f0000037f89 */ /* 0x000fe600000e0000 */
[C---:B------:R-:W-:Y:S03]  /*6340*/  HMMA.16816.F32 R16, R64.reuse, R18, RZ ;  /* 0x000000124010723c */ /* 0x040fe600000018ff */
[----:B------:R-:W-:Y:S05]  /*6350*/  LDSM.16.M88.4 R216, [R245+0xa100] ;  /* 0x00a10000f5d8783b */ /* 0x000fea0000000200 */
[-C--:B------:R-:W-:Y:S01]  /*6360*/  HMMA.16816.F32 R20, R64, R32.reuse, RZ ;  /* 0x000000204014723c */ /* 0x080fe200000018ff */
[----:B------:R-:W-:Y:S06]  /*6370*/  LDSM.16.M88.4 R220, [R237] ;  /* 0x00000000eddc783b */ /* 0x000fec0000000200 */
[----:B------:R-:W-:Y:S01]  /*6380*/  LDSM.16.M88.4 R224, [R236] ;  /* 0x00000000ece0783b */ /* 0x000fe20000000200 */
[C---:B------:R-:W-:Y:S05]  /*6390*/  HMMA.16816.F32 R24, R60.reuse, R32, RZ ;  /* 0x000000203c18723c */ /* 0x040fea00000018ff */
[----:B------:R-:W-:Y:S03]  /*63a0*/  LDSM.16.M88.4 R228, [R235] ;  /* 0x00000000ebe4783b */ /* 0x000fe60000000200 */
[-C--:B------:R-:W-:Y:S03]  /*63b0*/  HMMA.16816.F32 R28, R60, R34.reuse, RZ ;  /* 0x000000223c1c723c */ /* 0x080fe600000018ff */
[----:B------:R-:W1:Y:S05]  /*63c0*/  SHFL.IDX PT, R44, R2, 0x2, 0x181f ;  /* 0x00581f00022c7f89 */ /* 0x000e6a00000e0000 */
[C---:B------:R-:W-:Y:S01]  /*63d0*/  HMMA.16816.F32 R32, R64.reuse, R34, RZ ;  /* 0x000000224020723c */ /* 0x040fe200000018ff */
[----:B------:R-:W1:Y:S06]  /*63e0*/  SHFL.IDX PT, R40, R0, 0x2, 0x181f ;  /* 0x00581f0000287f89 */ /* 0x000e6c00000e0000 */
[----:B------:R-:W1:Y:S06]  /*63f0*/  SHFL.IDX PT, R2, R2, 0x3, 0x181f ;  /* 0x00781f0002027f89 */ /* 0x000e6c00000e0000 */
[----:B------:R-:W1:Y:S01]  /*6400*/  SHFL.IDX PT, R0, R0, 0x3, 0x181f ;  /* 0x00781f0000007f89 */ /* 0x000e6200000e0000 */
[-C--:B---3--:R-:W-:Y:S05]  /*6410*/  IADD3 R38, P5, R36, R58.reuse, RZ ;  /* 0x0000003a24267210 */ /* 0x088fea0007fbe0ff */
[C-C-:B----4-:R-:W-:Y:S01]  /*6420*/  IMAD.X R39, R37.reuse, 0x1, R57.reuse, P5 ;  /* 0x0000000125277824 */ /* 0x150fe200028e0639 */
[----:B-1----:R-:W-:Y:S04]  /*6430*/  IADD3 R46, P5, R44, R58, RZ ;  /* 0x0000003a2c2e7210 */ /* 0x002fe80007fbe0ff */
[----:B------:R1:W-:Y:S01]  /*6440*/  LDGSTS.E.BYPASS.LTC128B.128 [R54], [R38.64], !P4 ;  /* 0x0000000026367fae */ /* 0x0003e2000e101d4c */
[----:B-----5:R-:W-:Y:S01]  /*6450*/  IADD3 R36, P2, R36, R56, RZ ;  /* 0x0000003824247210 */ /* 0x020fe20007f5e0ff */
[----:B------:R-:W-:Y:S04]  /*6460*/  IMAD.X R47, R40, 0x1, R57, P5 ;  /* 0x00000001282f7824 */ /* 0x000fe800028e0639 */
[----:B--2---:R-:W-:Y:S01]  /*6470*/  IMAD.X R37, R37, 0x1, R55, P2 ;  /* 0x0000000125257824 */ /* 0x004fe200010e0637 */
[C---:B------:R-:W-:Y:S02]  /*6480*/  IADD3 R42, P2, R52.reuse, R58, RZ ;  /* 0x0000003a342a7210 */ /* 0x040fe40007f5e0ff */
[-C--:B------:R-:W-:Y:S02]  /*6490*/  IADD3 R52, P6, R52, R56.reuse, RZ ;  /* 0x0000003834347210 */ /* 0x080fe40007fde0ff */
[----:B------:R1:W-:Y:S01]  /*64a0*/  LDGSTS.E.BYPASS.LTC128B.128 [R54+0x2000], [R36.64], !P3 ;  /* 0x0200000024367fae */ /* 0x0003e2000d901d4c */
[C---:B------:R-:W-:Y:S01]  /*64b0*/  IMAD.X R43, R3.reuse, 0x1, R57, P2 ;  /* 0x00000001032b7824 */ /* 0x040fe200010e0639 */
[----:B------:R-:W-:Y:S01]  /*64c0*/  IADD3 R44, P2, R44, R56, RZ ;  /* 0x000000382c2c7210 */ /* 0x000fe20007f5e0ff */
[--C-:B------:R-:W-:Y:S03]  /*64d0*/  IMAD.X R53, R3, 0x1, R55.reuse, P6 ;  /* 0x0000000103357824 */ /* 0x100fe600030e0637 */
[----:B------:R2:W-:Y:S01]  /*64e0*/  LDGSTS.E.BYPASS.LTC128B.128 [R54+0x800], [R42.64], !P4 ;  /* 0x008000002a367fae */ /* 0x0005e2000e101d4c */
[----:B------:R-:W-:Y:S05]  /*64f0*/  IMAD.X R45, R40, 0x1, R55, P2 ;  /* 0x00000001282d7824 */ /* 0x000fea00010e0637 */
[----:B------:R3:W-:Y:S06]  /*6500*/  LDGSTS.E.BYPASS.LTC128B.128 [R54+0x2800], [R52.64], !P3 ;  /* 0x0280000034367fae */ /* 0x0007ec000d901d4c */
[----:B------:R4:W-:Y:S06]  /*6510*/  LDGSTS.E.BYPASS.LTC128B.128 [R54+0x1000], [R46.64], !P4 ;  /* 0x010000002e367fae */ /* 0x0009ec000e101d4c */
[----:B------:R4:W-:Y:S01]  /*6520*/  LDGSTS.E.BYPASS.LTC128B.128 [R54+0x3000], [R44.64], !P3 ;  /* 0x030000002c367fae */ /* 0x0009e2000d901d4c */
[-C--:B-1----:R-:W-:Y:S08]  /*6530*/  HMMA.16816.F32 R36, R64, R48.reuse, RZ ;  /* 0x000000304024723c */ /* 0x082ff000000018ff */
[C---:B--2---:R-:W-:Y:S07]  /*6540*/  HMMA.16816.F32 R40, R60.reuse, R48, RZ ;  /* 0x000000303c28723c */ /* 0x044fee00000018ff */
[----:B------:R-:W-:Y:S05]  /*6550*/  IADD3 R48, P2, R2, R58, RZ ;  /* 0x0000003a02307210 */ /* 0x000fea0007f5e0ff */
[----:B------:R-:W-:Y:S01]  /*6560*/  IMAD.X R49, R0, 0x1, R57, P2 ;  /* 0x0000000100317824 */ /* 0x000fe200010e0639 */
[----:B------:R-:W-:Y:S01]  /*6570*/  IADD3 R2, P2, R2, R56, RZ ;  /* 0x0000003802027210 */ /* 0x000fe20007f5e0ff */
[-C--:B----4-:R-:W-:Y:S03]  /*6580*/  HMMA.16816.F32 R44, R60, R50.reuse, RZ ;  /* 0x000000323c2c723c */ /* 0x090fe600000018ff */
[----:B------:R1:W-:Y:S01]  /*6590*/  LDGSTS.E.BYPASS.LTC128B.128 [R54+0x1800], [R48.64], !P4 ;  /* 0x0180000030367fae */ /* 0x0003e2000e101d4c */
[----:B------:R-:W-:Y:S01]  /*65a0*/  IMAD.X R3, R0, 0x1, R55, P2 ;  /* 0x0000000100037824 */ /* 0x000fe200010e0637 */
[----:B------:R-:W-:Y:S04]  /*65b0*/  PLOP3.LUT P2, PT, PT, PT, UP0, 0x80, 0x0 ;  /* 0x000000000000781c */ /* 0x000fe80003f4f008 */
[----:B------:R3:W-:Y:S06]  /*65c0*/  LDGSTS.E.BYPASS.LTC128B.128 [R54+0x3800], [R2.64], !P3 ;  /* 0x0380000002367fae */ /* 0x0007ec000d901d4c */
[----:B------:R-:W0:Y:S01]  /*65d0*/  LDGDEPBAR ;  /* 0x00000000000079af */ /* 0x000e220000000000 */
[C---:B-1----:R-:W-:Y:S08]  /*65e0*/  HMMA.16816.F32 R48, R64.reuse, R50, RZ ;  /* 0x000000324030723c */ /* 0x042ff000000018ff */
[-C--:B---3--:R-:W-:Y:S08]  /*65f0*/  HMMA.16816.F32 R52, R64, R204.reuse, RZ ;  /* 0x000000cc4034723c */ /* 0x088ff000000018ff */
        /* <DEDUP_REMOVED lines=24> */
[----:B------:R-:W3:Y:S07]  /*6780*/  LDSM.16.M88.4 R208, [R243+0x4900] ;  /* 0x00490000f3d0783b */ /* 0x000eee0000000200 */
[-C--:B-1----:R-:W-:Y:S08]  /*6790*/  HMMA.16816.F32 R4, R204, R212.reuse, R4 ;  /* 0x000000d4cc04723c */ /* 0x082ff00000001804 */
[C---:B--2---:R-:W-:Y:S08]  /*67a0*/  HMMA.16816.F32 R8, R220.reuse, R212, R8 ;  /* 0x000000d4dc08723c */ /* 0x044ff00000001808 */
[-C--:B------:R-:W-:Y:S08]  /*67b0*/  HMMA.16816.F32 R12, R220, R214.reuse, R12 ;  /* 0x000000d6dc0c723c */ /* 0x080ff0000000180c */
[C---:B------:R-:W-:Y:S01]  /*67c0*/  HMMA.16816.F32 R16, R204.reuse, R214, R16 ;  /* 0x000000d6cc10723c */ /* 0x040fe20000001810 */
[----:B------:R-:W-:Y:S07]  /*67d0*/  LDSM.16.M88.4 R212, [R234] ;  /* 0x00000000ead4783b */ /* 0x000fee0000000200 */
        /* <DEDUP_REMOVED lines=124> */
.L_x_756:
[----:B------:R-:W-:Y:S01]  /*6fa0*/  FMNMX.FTZ R201, R8, R198, !PT ;  /* 0x000000c608c97209 */ /* 0x000fe20007810000 */
[----:B------:R-:W0:Y:S01]  /*6fb0*/  LDGDEPBAR ;  /* 0x00000000000079af */ /* 0x000e220000000000 */
[----:B--2---:R-:W-:Y:S02]  /*6fc0*/  FMNMX.FTZ R205, R4, R199, !PT ;  /* 0x000000c704cd7209 */ /* 0x004fe40007810000 */
        /* <DEDUP_REMOVED lines=63> */
[----:B------:R-:W2:Y:S01]  /*73c0*/  SHFL.BFLY PT, R196, R205, 0x2, 0x1f ;  /* 0x0c401f00cdc47f89 */ /* 0x000ea200000e0000 */
[----:B------:R-:W-:Y:S01]  /*73d0*/  ISETP.LT.AND P2, PT, RZ, UR11, PT ;  /* 0x0000000bff007c0c */ /* 0x000fe2000bf41270 */
[----:B------:R-:W-:Y:S01]  /*73e0*/  UIADD3 UR11, UR11, -0x1, URZ ;  /* 0xffffffff0b0b7890 */ /* 0x000fe2000fffe03f */
[----:B------:R-:W-:Y:S02]  /*73f0*/  FMNMX.FTZ R0, R62, R0, !PT ;  /* 0x000000003e007209 */ /* 0x000fe40007810000 */
[----:B-1----:R-:W-:Y:S02]  /*7400*/  FMNMX.FTZ R2, R201, R2, !PT ;  /* 0x00000002c9027209 */ /* 0x002fe40007810000 */
[----:B------:R-:W-:Y:S01]  /*7410*/  FMNMX.FTZ R0, R63, R0, !PT ;  /* 0x000000003f007209 */ /* 0x000fe20007810000 */
[----:B------:R-:W1:Y:S02]  /*7420*/  SHFL.BFLY PT, R3, R204, 0x2, 0x1f ;  /* 0x0c401f00cc037f89 */ /* 0x000e6400000e0000 */
[C---:B------:R-:W-:Y:S02]  /*7430*/  FADD.FTZ R198, -R2.reuse, R198 ;  /* 0x000000c602c67221 */ /* 0x040fe40000010100 */
[----:B------:R-:W-:Y:S02]  /*7440*/  FMUL.FTZ R219, R2, c[0x0][0x2d0] ;  /* 0x0000b40002db7a20 */ /* 0x000fe40000410000 */
[----:B------:R-:W-:Y:S02]  /*7450*/  FMUL.FTZ R198, R198, c[0x0][0x2d0] ;  /* 0x0000b400c6c67a20 */ /* 0x000fe40000410000 */
[----:B------:R-:W3:Y:S01]  /*7460*/  SHFL.BFLY PT, R201, R0, 0x2, 0x1f ;  /* 0x0c401f0000c97f89 */ /* 0x000ee200000e0000 */
[--C-:B------:R-:W-:Y:S02]  /*7470*/  FFMA.FTZ R229, R8, c[0x0][0x2d0], -R219.reuse ;  /* 0x0000b40008e57a23 */ /* 0x100fe400000108db */
[--C-:B------:R-:W-:Y:S01]  /*7480*/  FFMA.FTZ R226, R9, c[0x0][0x2d0], -R219.reuse ;  /* 0x0000b40009e27a23 */ /* 0x100fe200000108db */
[----:B------:R-:W4:Y:S01]  /*7490*/  MUFU.EX2 R198, R198 ;  /* 0x000000c600c67308 */ /* 0x000f220000000800 */
[--C-:B------:R-:W-:Y:S02]  /*74a0*/  FFMA.FTZ R213, R12, c[0x0][0x2d0], -R219.reuse ;  /* 0x0000b4000cd57a23 */ /* 0x100fe400000108db */
[--C-:B------:R-:W-:Y:S01]  /*74b0*/  FFMA.FTZ R212, R13, c[0x0][0x2d0], -R219.reuse ;  /* 0x0000b4000dd47a23 */ /* 0x100fe200000108db */
[----:B--2---:R-:W-:Y:S01]  /*74c0*/  FMNMX.FTZ R205, R205, R196, !PT ;  /* 0x000000c4cdcd7209 */ /* 0x004fe20007810000 */
[--C-:B------:R-:W-:Y:S02]  /*74d0*/  FFMA.FTZ R221, R24, c[0x0][0x2d0], -R219.reuse ;  /* 0x0000b40018dd7a23 */ /* 0x100fe400000108db */
[----:B------:R-:W-:Y:S02]  /*74e0*/  FFMA.FTZ R219, R25, c[0x0][0x2d0], -R219 ;  /* 0x0000b40019db7a23 */ /* 0x000fe400000108db */
[----:B------:R-:W2:Y:S01]  /*74f0*/  SHFL.BFLY PT, R196, R205, 0x1, 0x1f ;  /* 0x0c201f00cdc47f89 */ /* 0x000ea200000e0000 */
[----:B------:R-:W-:Y:S01]  /*7500*/  MUFU.EX2 R229, R229 ;  /* 0x000000e500e57308 */ /* 0x000fe20000000800 */
[----:B-1----:R-:W-:Y:S06]  /*7510*/  FMNMX.FTZ R204, R204, R3, !PT ;  /* 0x00000003cccc7209 */ /* 0x002fec0007810000 */
[----:B------:R-:W1:Y:S01]  /*7520*/  SHFL.BFLY PT, R3, R204, 0x1, 0x1f ;  /* 0x0c201f00cc037f89 */ /* 0x000e6200000e0000 */
[----:B---3--:R-:W-:Y:S02]  /*7530*/  FMNMX.FTZ R201, R0, R201, !PT ;  /* 0x000000c900c97209 */ /* 0x008fe40007810000 */
[----:B------:R-:W3:Y:S01]  /*7540*/  MUFU.EX2 R226, R226 ;  /* 0x000000e200e27308 */ /* 0x000ee20000000800 */
[C---:B----4-:R-:W-:Y:S04]  /*7550*/  FMUL.FTZ R8, R198.reuse, R188 ;  /* 0x000000bcc6087220 */ /* 0x050fe80000410000 */
[----:B------:R-:W4:Y:S01]  /*7560*/  SHFL.BFLY PT, R0, R201, 0x1, 0x1f ;  /* 0x0c201f00c9007f89 */ /* 0x000f2200000e0000 */
[C---:B------:R-:W-:Y:S02]  /*7570*/  FMUL.FTZ R9, R198.reuse, R189 ;  /* 0x000000bdc6097220 */ /* 0x040fe40000410000 */
[C---:B------:R-:W-:Y:S02]  /*7580*/  FMUL.FTZ R12, R198.reuse, R184 ;  /* 0x000000b8c60c7220 */ /* 0x040fe40000410000 */
[C---:B------:R-:W-:Y:S01]  /*7590*/  FMUL.FTZ R13, R198.reuse, R185 ;  /* 0x000000b9c60d7220 */ /* 0x040fe20000410000 */
[----:B------:R-:W-:Y:S01]  /*75a0*/  MUFU.EX2 R213, R213 ;  /* 0x000000d500d57308 */ /* 0x000fe20000000800 */
[C---:B------:R-:W-:Y:S01]  /*75b0*/  FMUL.FTZ R72, R198.reuse, R72 ;  /* 0x00000048c6487220 */ /* 0x040fe20000410000 */
[----:B--2---:R-:W-:Y:S01]  /*75c0*/  FMNMX.FTZ R196, R205, R196, !PT ;  /* 0x000000c4cdc47209 */ /* 0x004fe20007810000 */
[C---:B------:R-:W-:Y:S02]  /*75d0*/  FMUL.FTZ R73, R198.reuse, R73 ;  /* 0x00000049c6497220 */ /* 0x040fe40000410000 */
[----:B------:R-:W-:Y:S02]  /*75e0*/  FMUL.FTZ R76, R198, R76 ;  /* 0x0000004cc64c7220 */ /* 0x000fe40000410000 */
[C---:B------:R-:W-:Y:S02]  /*75f0*/  FADD.FTZ R199, -R196.reuse, R199 ;  /* 0x000000c7c4c77221 */ /* 0x040fe40000010100 */
[----:B------:R-:W-:Y:S01]  /*7600*/  FMUL.FTZ R216, R196, c[0x0][0x2d0] ;  /* 0x0000b400c4d87a20 */ /* 0x000fe20000410000 */
[----:B-1----:R-:W-:Y:S01]  /*7610*/  FMNMX.FTZ R3, R204, R3, !PT ;  /* 0x00000003cc037209 */ /* 0x002fe20007810000 */
[----:B------:R-:W-:Y:S01]  /*7620*/  FMUL.FTZ R199, R199, c[0x0][0x2d0] ;  /* 0x0000b400c7c77a20 */ /* 0x000fe20000410000 */
[----:B------:R-:W1:Y:S01]  /*7630*/  LDSM.16.MT88.4 R204, [R246+0x100] ;  /* 0x00010000f6cc783b */ /* 0x000e620000004200 */
[----:B------:R-:W-:Y:S01]  /*7640*/  FFMA.FTZ R210, R16, c[0x0][0x2d0], -R216 ;  /* 0x0000b40010d27a23 */ /* 0x000fe200000108d8 */
[----:B------:R-:W-:Y:S01]  /*7650*/  MUFU.EX2 R212, R212 ;  /* 0x000000d400d47308 */ /* 0x000fe20000000800 */
[C---:B------:R-:W-:Y:S01]  /*7660*/  FADD.FTZ R200, -R3.reuse, R200 ;  /* 0x000000c803c87221 */ /* 0x040fe20000010100 */
[----:B---3--:R-:W-:Y:S01]  /*7670*/  F2FP.PACK_AB R188, R226, R229 ;  /* 0x000000e5e2bc723e */ /* 0x008fe200000000ff */
[----:B------:R-:W-:Y:S01]  /*7680*/  FMUL.FTZ R218, R3, c[0x0][0x2d0] ;  /* 0x0000b40003da7a20 */ /* 0x000fe20000410000 */
[----:B----4-:R-:W-:Y:S01]  /*7690*/  FMNMX.FTZ R0, R0, R201, !PT ;  /* 0x000000c900007209 */ /* 0x010fe20007810000 */
[----:B------:R-:W-:Y:S02]  /*76a0*/  FMUL.FTZ R200, R200, c[0x0][0x2d0] ;  /* 0x0000b400c8c87a20 */ /* 0x000fe40000410000 */
[----:B------:R-:W-:Y:S02]  /*76b0*/  FFMA.FTZ R208, R17, c[0x0][0x2d0], -R216 ;  /* 0x0000b40011d07a23 */ /* 0x000fe400000108d8 */
[--C-:B------:R-:W-:Y:S01]  /*76c0*/  FFMA.FTZ R209, R18, c[0x0][0x2d0], -R218.reuse ;  /* 0x0000b40012d17a23 */ /* 0x100fe200000108da */
[----:B------:R-:W2:Y:S01]  /*76d0*/  MUFU.EX2 R199, R199 ;  /* 0x000000c700c77308 */ /* 0x000ea20000000800 */
[----:B------:R-:W-:Y:S02]  /*76e0*/  FFMA.FTZ R211, R19, c[0x0][0x2d0], -R218 ;  /* 0x0000b40013d37a23 */ /* 0x000fe400000108da */
[--C-:B------:R-:W-:Y:S02]  /*76f0*/  FFMA.FTZ R224, R4, c[0x0][0x2d0], -R216.reuse ;  /* 0x0000b40004e07a23 */ /* 0x100fe400000108d8 */
[----:B------:R-:W-:Y:S02]  /*7700*/  FFMA.FTZ R225, R5, c[0x0][0x2d0], -R216 ;  /* 0x0000b40005e17a23 */ /* 0x000fe400000108d8 */
[--C-:B------:R-:W-:Y:S02]  /*7710*/  FFMA.FTZ R227, R6, c[0x0][0x2d0], -R218.reuse ;  /* 0x0000b40006e37a23 */ /* 0x100fe400000108da */
[----:B------:R-:W-:Y:S01]  /*7720*/  FFMA.FTZ R223, R7, c[0x0][0x2d0], -R218 ;  /* 0x0000b40007df7a23 */ /* 0x000fe200000108da */
[----:B------:R-:W3:Y:S01]  /*7730*/  MUFU.EX2 R200, R200 ;  /* 0x000000c800c87308 */ /* 0x000ee20000000800 */
[C---:B------:R-:W-:Y:S02]  /*7740*/  FMUL.FTZ R231, R0.reuse, c[0x0][0x2d0] ;  /* 0x0000b40000e77a20 */ /* 0x040fe40000410000 */
[----:B------:R-:W-:Y:S02]  /*7750*/  FADD.FTZ R197, -R0, R197 ;  /* 0x000000c500c57221 */ /* 0x000fe40000010100 */
[--C-:B------:R-:W-:Y:S02]  /*7760*/  FFMA.FTZ R230, R10, c[0x0][0x2d0], -R231.reuse ;  /* 0x0000b4000ae67a23 */ /* 0x100fe400000108e7 */
[----:B------:R-:W-:Y:S02]  /*7770*/  FMUL.FTZ R197, R197, c[0x0][0x2d0] ;  /* 0x0000b400c5c57a20 */ /* 0x000fe40000410000 */
[--C-:B------:R-:W-:Y:S01]  /*7780*/  FFMA.FTZ R228, R11, c[0x0][0x2d0], -R231.reuse ;  /* 0x0000b4000be47a23 */ /* 0x100fe200000108e7 */
[----:B------:R-:W-:Y:S01]  /*7790*/  MUFU.EX2 R223, R223 ;  /* 0x000000df00df7308 */ /* 0x000fe20000000800 */
[--C-:B------:R-:W-:Y:S02]  /*77a0*/  FFMA.FTZ R214, R14, c[0x0][0x2d0], -R231.reuse ;  /* 0x0000b4000ed67a23 */ /* 0x100fe400000108e7 */
[--C-:B------:R-:W-:Y:S02]  /*77b0*/  FFMA.FTZ R201, R15, c[0x0][0x2d0], -R231.reuse ;  /* 0x0000b4000fc97a23 */ /* 0x100fe400000108e7 */
[C---:B--2---:R-:W-:Y:S02]  /*77c0*/  FMUL.FTZ R16, R199.reuse, R180 ;  /* 0x000000b4c7107220 */ /* 0x044fe40000410000 */
[C---:B------:R-:W-:Y:S02]  /*77d0*/  FMUL.FTZ R17, R199.reuse, R181 ;  /* 0x000000b5c7117220 */ /* 0x040fe40000410000 */
[C---:B------:R-:W-:Y:S01]  /*77e0*/  FMUL.FTZ R4, R199.reuse, R192 ;  /* 0x000000c0c7047220 */ /* 0x040fe20000410000 */
[----:B------:R-:W-:Y:S01]  /*77f0*/  MUFU.EX2 R224, R224 ;  /* 0x000000e000e07308 */ /* 0x000fe20000000800 */
[C---:B------:R-:W-:Y:S02]  /*7800*/  FMUL.FTZ R5, R199.reuse, R193 ;  /* 0x000000c1c7057220 */ /* 0x040fe40000410000 */
[C---:B------:R-:W-:Y:S02]  /*7810*/  FMUL.FTZ R68, R199.reuse, R68 ;  /* 0x00000044c7447220 */ /* 0x040fe40000410000 */
[C---:B---3--:R-:W-:Y:S02]  /*7820*/  FMUL.FTZ R18, R200.reuse, R182 ;  /* 0x000000b6c8127220 */ /* 0x048fe40000410000 */
[C---:B------:R-:W-:Y:S02]  /*7830*/  FMUL.FTZ R19, R200.reuse, R183 ;  /* 0x000000b7c8137220 */ /* 0x040fe40000410000 */
[----:B------:R-:W2:Y:S01]  /*7840*/  LDSM.16.MT88.4 R180, [R240+0x100] ;  /* 0x00010000f0b4783b */ /* 0x000ea20000004200 */
[----:B------:R-:W3:Y:S01]  /*7850*/  MUFU.EX2 R225, R225 ;  /* 0x000000e100e17308 */ /* 0x000ee20000000800 */
[C---:B------:R-:W-:Y:S02]  /*7860*/  FMUL.FTZ R6, R200.reuse, R194 ;  /* 0x000000c2c8067220 */ /* 0x040fe40000410000 */
[C---:B------:R-:W-:Y:S02]  /*7870*/  FMUL.FTZ R7, R200.reuse, R195 ;  /* 0x000000c3c8077220 */ /* 0x040fe40000410000 */
[C---:B------:R-:W-:Y:S02]  /*7880*/  FMUL.FTZ R69, R199.reuse, R69 ;  /* 0x00000045c7457220 */ /* 0x040fe40000410000 */
[C---:B------:R-:W-:Y:S02]  /*7890*/  FMUL.FTZ R70, R200.reuse, R70 ;  /* 0x00000046c8467220 */ /* 0x040fe40000410000 */
[----:B------:R-:W-:Y:S01]  /*78a0*/  FMUL.FTZ R71, R200, R71 ;  /* 0x00000047c8477220 */ /* 0x000fe20000410000 */
[----:B------:R-:W-:Y:S01]  /*78b0*/  MUFU.EX2 R210, R210 ;  /* 0x000000d200d27308 */ /* 0x000fe20000000800 */
[----:B------:R-:W-:Y:S02]  /*78c0*/  FMUL.FTZ R77, R198, R77 ;  /* 0x0000004dc64d7220 */ /* 0x000fe40000410000 */
[C---:B------:R-:W-:Y:S02]  /*78d0*/  FMUL.FTZ R80, R199.reuse, R80 ;  /* 0x00000050c7507220 */ /* 0x040fe40000410000 */
[C---:B------:R-:W-:Y:S02]  /*78e0*/  FMUL.FTZ R81, R199.reuse, R81 ;  /* 0x00000051c7517220 */ /* 0x040fe40000410000 */
[C---:B------:R-:W-:Y:S02]  /*78f0*/  FMUL.FTZ R82, R200.reuse, R82 ;  /* 0x00000052c8527220 */ /* 0x040fe40000410000 */
[C---:B------:R-:W-:Y:S01]  /*7900*/  FMUL.FTZ R83, R200.reuse, R83 ;  /* 0x00000053c8537220 */ /* 0x040fe20000410000 */
[----:B------:R-:W4:Y:S01]  /*7910*/  MUFU.EX2 R208, R208 ;  /* 0x000000d000d07308 */ /* 0x000f220000000800 */
[C---:B------:R-:W-:Y:S02]  /*7920*/  FMUL.FTZ R84, R199.reuse, R84 ;  /* 0x00000054c7547220 */ /* 0x040fe40000410000 */
[----:B------:R-:W-:Y:S01]  /*7930*/  FMUL.FTZ R85, R199, R85 ;  /* 0x00000055c7557220 */ /* 0x000fe20000410000 */
[----:B---3--:R-:W-:Y:S01]  /*7940*/  F2FP.PACK_AB R192, R225, R224 ;  /* 0x000000e0e1c0723e */ /* 0x008fe200000000ff */
[C---:B------:R-:W-:Y:S02]  /*7950*/  FMUL.FTZ R86, R200.reuse, R86 ;  /* 0x00000056c8567220 */ /* 0x040fe40000410000 */
[----:B------:R-:W-:Y:S02]  /*7960*/  FMUL.FTZ R87, R200, R87 ;  /* 0x00000057c8577220 */ /* 0x000fe40000410000 */
[C---:B------:R-:W-:Y:S01]  /*7970*/  FMUL.FTZ R88, R198.reuse, R88 ;  /* 0x00000058c6587220 */ /* 0x040fe20000410000 */
[----:B------:R-:W3:Y:S01]  /*7980*/  MUFU.EX2 R227, R227 ;  /* 0x000000e300e37308 */ /* 0x000ee20000000800 */
[C---:B------:R-:W-:Y:S02]  /*7990*/  FMUL.FTZ R89, R198.reuse, R89 ;  /* 0x00000059c6597220 */ /* 0x040fe40000410000 */
[C---:B------:R-:W-:Y:S02]  /*79a0*/  FMUL.FTZ R92, R198.reuse, R92 ;  /* 0x0000005cc65c7220 */ /* 0x040fe40000410000 */
[----:B------:R-:W-:Y:S02]  /*79b0*/  FMUL.FTZ R93, R198, R93 ;  /* 0x0000005dc65d7220 */ /* 0x000fe40000410000 */
[C---:B------:R-:W-:Y:S02]  /*79c0*/  FMUL.FTZ R96, R199.reuse, R96 ;  /* 0x00000060c7607220 */ /* 0x040fe40000410000 */
[C---:B------:R-:W-:Y:S01]  /*79d0*/  FMUL.FTZ R97, R199.reuse, R97 ;  /* 0x00000061c7617220 */ /* 0x040fe20000410000 */
[----:B------:R-:W-:Y:S01]  /*79e0*/  MUFU.EX2 R209, R209 ;  /* 0x000000d100d17308 */ /* 0x000fe20000000800 */
[C---:B------:R-:W-:Y:S02]  /*79f0*/  FMUL.FTZ R98, R200.reuse, R98 ;  /* 0x00000062c8627220 */ /* 0x040fe40000410000 */
[----:B------:R-:W-:Y:S01]  /*7a00*/  FMUL.FTZ R99, R200, R99 ;  /* 0x00000063c8637220 */ /* 0x000fe20000410000 */
[----:B----4-:R-:W-:Y:S01]  /*7a10*/  F2FP.PACK_AB R194, R208, R210 ;  /* 0x000000d2d0c2723e */ /* 0x010fe200000000ff */
[C---:B------:R-:W-:Y:S02]  /*7a20*/  FMUL.FTZ R100, R199.reuse, R100 ;  /* 0x00000064c7647220 */ /* 0x040fe40000410000 */
[----:B------:R-:W-:Y:S02]  /*7a30*/  FMUL.FTZ R101, R199, R101 ;  /* 0x00000065c7657220 */ /* 0x000fe40000410000 */
[C---:B------:R-:W-:Y:S01]  /*7a40*/  FMUL.FTZ R102, R200.reuse, R102 ;  /* 0x00000066c8667220 */ /* 0x040fe20000410000 */
[----:B------:R-:W4:Y:S01]  /*7a50*/  MUFU.EX2 R211, R211 ;  /* 0x000000d300d37308 */ /* 0x000f220000000800 */
[----:B------:R-:W-:Y:S02]  /*7a60*/  FMUL.FTZ R103, R200, R103 ;  /* 0x00000067c8677220 */ /* 0x000fe40000410000 */
[C---:B------:R-:W-:Y:S01]  /*7a70*/  FMUL.FTZ R104, R198.reuse, R104 ;  /* 0x00000068c6687220 */ /* 0x040fe20000410000 */
[----:B---3--:R-:W-:Y:S01]  /*7a80*/  F2FP.PACK_AB R193, R223, R227 ;  /* 0x000000e3dfc1723e */ /* 0x008fe200000000ff */
[C---:B------:R-:W-:Y:S02]  /*7a90*/  FMUL.FTZ R105, R198.reuse, R105 ;  /* 0x00000069c6697220 */ /* 0x040fe40000410000 */
[C---:B------:R-:W-:Y:S02]  /*7aa0*/  FMUL.FTZ R108, R198.reuse, R108 ;  /* 0x0000006cc66c7220 */ /* 0x040fe40000410000 */
[----:B------:R-:W-:Y:S01]  /*7ab0*/  FMUL.FTZ R109, R198, R109 ;  /* 0x0000006dc66d7220 */ /* 0x000fe20000410000 */
[----:B------:R-:W3:Y:S01]  /*7ac0*/  MUFU.EX2 R197, R197 ;  /* 0x000000c500c57308 */ /* 0x000ee20000000800 */
        /* <DEDUP_REMOVED lines=8> */
[----:B----4-:R-:W-:Y:S01]  /*7b50*/  F2FP.PACK_AB R195, R211, R209 ;  /* 0x000000d1d3c3723e */ /* 0x010fe200000000ff */
[----:B------:R-:W-:Y:S02]  /*7b60*/  FMUL.FTZ R119, R200, R119 ;  /* 0x00000077c8777220 */ /* 0x000fe40000410000 */
[C---:B------:R-:W-:Y:S02]  /*7b70*/  FMUL.FTZ R120, R198.reuse, R120 ;  /* 0x00000078c6787220 */ /* 0x040fe40000410000 */
[----:B------:R-:W-:Y:S01]  /*7b80*/  FMUL.FTZ R121, R198, R121 ;  /* 0x00000079c6797220 */ /* 0x000fe20000410000 */
[----:B------:R-:W4:Y:S01]  /*7b90*/  MUFU.EX2 R228, R228 ;  /* 0x000000e400e47308 */ /* 0x000f220000000800 */
[-C--:B-1----:R-:W-:Y:S05]  /*7ba0*/  HMMA.16816.F32 R4, R192, R204.reuse, R4 ;  /* 0x000000ccc004723c */ /* 0x082fea0000001804 */
[C---:B---3--:R-:W-:Y:S01]  /*7bb0*/  FMUL.FTZ R10, R197.reuse, R190 ;  /* 0x000000bec50a7220 */ /* 0x048fe20000410000 */
[----:B------:R-:W-:Y:S01]  /*7bc0*/  F2FP.PACK_AB R190, R212, R213 ;  /* 0x000000d5d4be723e */ /* 0x000fe200000000ff */
[C---:B------:R-:W-:Y:S02]  /*7bd0*/  FMUL.FTZ R11, R197.reuse, R191 ;  /* 0x000000bfc50b7220 */ /* 0x040fe40000410000 */
[----:B------:R-:W-:Y:S03]  /*7be0*/  MUFU.EX2 R214, R214 ;  /* 0x000000d600d67308 */ /* 0x000fe60000000800 */
[C---:B------:R-:W-:Y:S02]  /*7bf0*/  FMUL.FTZ R14, R197.reuse, R186 ;  /* 0x000000bac50e7220 */ /* 0x040fe40000410000 */
[C---:B------:R-:W-:Y:S02]  /*7c00*/  FMUL.FTZ R15, R197.reuse, R187 ;  /* 0x000000bbc50f7220 */ /* 0x040fe40000410000 */
[C---:B------:R-:W-:Y:S02]  /*7c10*/  FMUL.FTZ R74, R197.reuse, R74 ;  /* 0x0000004ac54a7220 */ /* 0x040fe40000410000 */
[C---:B------:R-:W-:Y:S01]  /*7c20*/  FMUL.FTZ R75, R197.reuse, R75 ;  /* 0x0000004bc54b7220 */ /* 0x040fe20000410000 */
[----:B------:R-:W1:Y:S01]  /*7c30*/  MUFU.EX2 R201, R201 ;  /* 0x000000c900c97308 */ /* 0x000e620000000800 */
[C---:B------:R-:W-:Y:S02]  /*7c40*/  FMUL.FTZ R78, R197.reuse, R78 ;  /* 0x0000004ec54e7220 */ /* 0x040fe40000410000 */
[C---:B------:R-:W-:Y:S01]  /*7c50*/  FMUL.FTZ R79, R197.reuse, R79 ;  /* 0x0000004fc54f7220 */ /* 0x040fe20000410000 */
[----:B----4-:R-:W-:Y:S01]  /*7c60*/  F2FP.PACK_AB R189, R228, R230 ;  /* 0x000000e6e4bd723e */ /* 0x010fe200000000ff */
        /* <DEDUP_REMOVED lines=14> */
[----:B------:R-:W-:Y:S02]  /*7d50*/  FMUL.FTZ R125, R198, R125 ;  /* 0x0000007dc67d7220 */ /* 0x000fe40000410000 */
[C---:B------:R-:W-:Y:S02]  /*7d60*/  FMUL.FTZ R126, R197.reuse, R126 ;  /* 0x0000007ec57e7220 */ /* 0x040fe40000410000 */
[C---:B------:R-:W-:Y:S04]  /*7d70*/  HMMA.16816.F32 R8, R188.reuse, R204, R8 ;  /* 0x000000ccbc08723c */ /* 0x040fe80000001808 */
[----:B------:R-:W-:Y:S02]  /*7d80*/  FMUL.FTZ R127, R197, R127 ;  /* 0x0000007fc57f7220 */ /* 0x000fe40000410000 */
[C---:B------:R-:W-:Y:S02]  /*7d90*/  FMUL.FTZ R128, R199.reuse, R128 ;  /* 0x00000080c7807220 */ /* 0x040fe40000410000 */
[-C--:B------:R-:W-:Y:S04]  /*7da0*/  HMMA.16816.F32 R12, R188, R206.reuse, R12 ;  /* 0x000000cebc0c723c */ /* 0x080fe8000000180c */
[C---:B------:R-:W-:Y:S02]  /*7db0*/  FMUL.FTZ R129, R199.reuse, R129 ;  /* 0x00000081c7817220 */ /* 0x040fe40000410000 */
[C---:B------:R-:W-:Y:S02]  /*7dc0*/  FMUL.FTZ R130, R200.reuse, R130 ;  /* 0x00000082c8827220 */ /* 0x040fe40000410000 */
[C---:B------:R-:W-:Y:S04]  /*7dd0*/  HMMA.16816.F32 R16, R192.reuse, R206, R16 ;  /* 0x000000cec010723c */ /* 0x040fe80000001810 */
[C---:B------:R-:W-:Y:S02]  /*7de0*/  FMUL.FTZ R131, R200.reuse, R131 ;  /* 0x00000083c8837220 */ /* 0x040fe40000410000 */
[C---:B------:R-:W-:Y:S02]  /*7df0*/  FMUL.FTZ R132, R199.reuse, R132 ;  /* 0x00000084c7847220 */ /* 0x040fe40000410000 */
[-C--:B--2---:R-:W-:Y:S04]  /*7e00*/  HMMA.16816.F32 R68, R192, R180.reuse, R68 ;  /* 0x000000b4c044723c */ /* 0x084fe80000001844 */
        /* <DEDUP_REMOVED lines=8> */
[C---:B------:R-:W-:Y:S01]  /*7e90*/  HMMA.16816.F32 R80, R192.reuse, R182, R80 ;  /* 0x000000b6c050723c */ /* 0x040fe20000001850 */
[----:B------:R-:W1:Y:S03]  /*7ea0*/  LDSM.16.MT88.4 R180, [R239+0x100] ;  /* 0x00010000efb4783b */ /* 0x000e660000004200 */
[C---:B------:R-:W-:Y:S02]  /*7eb0*/  FMUL.FTZ R139, R197.reuse, R139 ;  /* 0x0000008bc58b7220 */ /* 0x040fe40000410000 */
[C---:B------:R-:W-:Y:S02]  /*7ec0*/  FMUL.FTZ R140, R198.reuse, R140 ;  /* 0x0000008cc68c7220 */ /* 0x040fe40000410000 */
[----:B------:R-:W-:Y:S04]  /*7ed0*/  FMUL.FTZ R141, R198, R141 ;  /* 0x0000008dc68d7220 */ /* 0x000fe80000410000 */
[C---:B------:R-:W-:Y:S02]  /*7ee0*/  FMUL.FTZ R142, R197.reuse, R142 ;  /* 0x0000008ec58e7220 */ /* 0x040fe40000410000 */
[----:B------:R-:W-:Y:S02]  /*7ef0*/  FMUL.FTZ R143, R197, R143 ;  /* 0x0000008fc58f7220 */ /* 0x000fe40000410000 */
[C---:B------:R-:W-:Y:S02]  /*7f00*/  FMUL.FTZ R144, R199.reuse, R144 ;  /* 0x00000090c7907220 */ /* 0x040fe40000410000 */
[C---:B------:R-:W-:Y:S02]  /*7f10*/  FMUL.FTZ R145, R199.reuse, R145 ;  /* 0x00000091c7917220 */ /* 0x040fe40000410000 */
[C---:B------:R-:W-:Y:S02]  /*7f20*/  FMUL.FTZ R146, R200.reuse, R146 ;  /* 0x00000092c8927220 */ /* 0x040fe40000410000 */
[----:B------:R-:W-:Y:S02]  /*7f30*/  FMUL.FTZ R147, R200, R147 ;  /* 0x00000093c8937220 */ /* 0x000fe40000410000 */
[--C-:B------:R-:W-:Y:S02]  /*7f40*/  FFMA.FTZ R204, R20, c[0x0][0x2d0], -R216.reuse ;  /* 0x0000b40014cc7a23 */ /* 0x100fe400000108d8 */
[----:B------:R-:W-:Y:S02]  /*7f50*/  FMUL.FTZ R20, R199, R176 ;  /* 0x000000b0c7147220 */ /* 0x000fe40000410000 */
[----:B------:R-:W-:Y:S02]  /*7f60*/  FFMA.FTZ R205, R21, c[0x0][0x2d0], -R216 ;  /* 0x0000b40015cd7a23 */ /* 0x000fe400000108d8 */
[----:B------:R-:W-:Y:S01]  /*7f70*/  FMUL.FTZ R21, R199, R177 ;  /* 0x000000b1c7157220 */ /* 0x000fe20000410000 */
[----:B------:R-:W-:Y:S01]  /*7f80*/  MUFU.EX2 R204, R204 ;  /* 0x000000cc00cc7308 */ /* 0x000fe20000000800 */
[--C-:B------:R-:W-:Y:S02]  /*7f90*/  FFMA.FTZ R206, R22, c[0x0][0x2d0], -R218.reuse ;  /* 0x0000b40016ce7a23 */ /* 0x100fe400000108da */
[C---:B------:R-:W-:Y:S02]  /*7fa0*/  FMUL.FTZ R22, R200.reuse, R178 ;  /* 0x000000b2c8167220 */ /* 0x040fe40000410000 */
[----:B------:R-:W-:Y:S02]  /*7fb0*/  FFMA.FTZ R207, R23, c[0x0][0x2d0], -R218 ;  /* 0x0000b40017cf7a23 */ /* 0x000fe400000108da */
[----:B------:R-:W-:Y:S02]  /*7fc0*/  FMUL.FTZ R23, R200, R179 ;  /* 0x000000b3c8177220 */ /* 0x000fe40000410000 */
[----:B------:R-:W-:Y:S01]  /*7fd0*/  LDSM.16.MT88.4 R176, [R238+0x2100] ;  /* 0x00210000eeb0783b */ /* 0x000fe20000004200 */
[-C--:B-1----:R-:W-:Y:S01]  /*7fe0*/  HMMA.16816.F32 R84, R192, R180.reuse, R84 ;  /* 0x000000b4c054723c */ /* 0x082fe20000001854 */
[----:B------:R-:W-:Y:S02]  /*7ff0*/  MUFU.EX2 R205, R205 ;  /* 0x000000cd00cd7308 */ /* 0x000fe40000000800 */
[C---:B------:R-:W-:Y:S02]  /*8000*/  FMUL.FTZ R148, R198.reuse, R148 ;  /* 0x00000094c6947220 */ /* 0x040fe40000410000 */
[C---:B------:R-:W-:Y:S02]  /*8010*/  FMUL.FTZ R149, R198.reuse, R149 ;  /* 0x00000095c6957220 */ /* 0x040fe40000410000 */
[C---:B------:R-:W-:Y:S01]  /*8020*/  FMUL.FTZ R152, R198.reuse, R152 ;  /* 0x00000098c6987220 */ /* 0x040fe20000410000 */
[C---:B------:R-:W-:Y:S03]  /*8030*/  HMMA.16816.F32 R88, R188.reuse, R180, R88 ;  /* 0x000000b4bc58723c */ /* 0x040fe60000001858 */
[----:B------:R-:W-:Y:S01]  /*8040*/  MUFU.EX2 R206, R206 ;  /* 0x000000ce00ce7308 */ /* 0x000fe20000000800 */
[----:B------:R-:W-:Y:S02]  /*8050*/  FMUL.FTZ R153, R198, R153 ;  /* 0x00000099c6997220 */ /* 0x000fe40000410000 */
[C---:B------:R-:W-:Y:S02]  /*8060*/  FMUL.FTZ R156, R199.reuse, R156 ;  /* 0x0000009cc79c7220 */ /* 0x040fe40000410000 */
[-C--:B------:R-:W-:Y:S04]  /*8070*/  HMMA.16816.F32 R92, R188, R182.reuse, R92 ;  /* 0x000000b6bc5c723c */ /* 0x080fe8000000185c */
[C---:B------:R-:W-:Y:S01]  /*8080*/  FMUL.FTZ R157, R199.reuse, R157 ;  /* 0x0000009dc79d7220 */ /* 0x040fe20000410000 */
[----:B------:R-:W-:Y:S01]  /*8090*/  MUFU.EX2 R207, R207 ;  /* 0x000000cf00cf7308 */ /* 0x000fe20000000800 */
[C---:B------:R-:W-:Y:S02]  /*80a0*/  FMUL.FTZ R158, R200.reuse, R158 ;  /* 0x0000009ec89e7220 */ /* 0x040fe40000410000 */
[C---:B------:R-:W-:Y:S01]  /*80b0*/  HMMA.16816.F32 R96, R192.reuse, R182, R96 ;  /* 0x000000b6c060723c */ /* 0x040fe20000001860 */
[----:B------:R-:W1:Y:S03]  /*80c0*/  LDSM.16.MT88.4 R180, [R238+0x100] ;  /* 0x00010000eeb4783b */ /* 0x000e660000004200 */
[----:B------:R-:W-:Y:S02]  /*80d0*/  FMUL.FTZ R159, R200, R159 ;  /* 0x0000009fc89f7220 */ /* 0x000fe40000410000 */
[C---:B------:R-:W-:Y:S02]  /*80e0*/  FMUL.FTZ R24, R199.reuse, R172 ;  /* 0x000000acc7187220 */ /* 0x040fe40000410000 */
[----:B------:R-:W-:Y:S04]  /*80f0*/  FMUL.FTZ R25, R199, R173 ;  /* 0x000000adc7197220 */ /* 0x000fe80000410000 */
[C---:B------:R-:W-:Y:S02]  /*8100*/  FMUL.FTZ R150, R197.reuse, R150 ;  /* 0x00000096c5967220 */ /* 0x040fe40000410000 */
[C---:B------:R-:W-:Y:S02]  /*8110*/  FMUL.FTZ R151, R197.reuse, R151 ;  /* 0x00000097c5977220 */ /* 0x040fe40000410000 */
[C---:B------:R-:W-:Y:S02]  /*8120*/  FMUL.FTZ R154, R197.reuse, R154 ;  /* 0x0000009ac59a7220 */ /* 0x040fe40000410000 */
[----:B------:R-:W-:Y:S02]  /*8130*/  FMUL.FTZ R155, R197, R155 ;  /* 0x0000009bc59b7220 */ /* 0x000fe40000410000 */
[--C-:B------:R-:W-:Y:S02]  /*8140*/  FFMA.FTZ R220, R26, c[0x0][0x2d0], -R231.reuse ;  /* 0x0000b4001adc7a23 */ /* 0x100fe400000108e7 */
[C---:B------:R-:W-:Y:S02]  /*8150*/  FMUL.FTZ R26, R200.reuse, R174 ;  /* 0x000000aec81a7220 */ /* 0x040fe40000410000 */
[----:B------:R-:W-:Y:S02]  /*8160*/  FFMA.FTZ R222, R27, c[0x0][0x2d0], -R231 ;  /* 0x0000b4001bde7a23 */ /* 0x000fe400000108e7 */
[----:B------:R-:W-:Y:S01]  /*8170*/  FMUL.FTZ R27, R200, R175 ;  /* 0x000000afc81b7220 */ /* 0x000fe20000410000 */
[----:B------:R-:W-:Y:S01]  /*8180*/  MUFU.EX2 R220, R220 ;  /* 0x000000dc00dc7308 */ /* 0x000fe20000000800 */
[--C-:B------:R-:W-:Y:S02]  /*8190*/  FFMA.FTZ R215, R32, c[0x0][0x2d0], -R216.reuse ;  /* 0x0000b40020d77a23 */ /* 0x100fe400000108d8 */
[----:B------:R-:W-:Y:S02]  /*81a0*/  FFMA.FTZ R216, R33, c[0x0][0x2d0], -R216 ;  /* 0x0000b40021d87a23 */ /* 0x000fe400000108d8 */
[----:B------:R-:W-:Y:S02]  /*81b0*/  FMUL.FTZ R33, R196, c[0x0][0x2d0] ;  /* 0x0000b400c4217a20 */ /* 0x000fe40000410000 */
[----:B------:R-:W-:Y:S02]  /*81c0*/  FFMA.FTZ R217, R34, c[0x0][0x2d0], -R218 ;  /* 0x0000b40022d97a23 */ /* 0x000fe400000108da */
[--C-:B------:R-:W-:Y:S01]  /*81d0*/  FFMA.FTZ R186, R48, c[0x0][0x2d0], -R33.reuse ;  /* 0x0000b40030ba7a23 */ /* 0x100fe20000010821 */
[----:B------:R-:W-:Y:S01]  /*81e0*/  MUFU.EX2 R215, R215 ;  /* 0x000000d700d77308 */ /* 0x000fe20000000800 */
[--C-:B------:R-:W-:Y:S02]  /*81f0*/  FFMA.FTZ R185, R49, c[0x0][0x2d0], -R33.reuse ;  /* 0x0000b40031b97a23 */ /* 0x100fe40000010821 */
[--C-:B------:R-:W-:Y:S01]  /*8200*/  FFMA.FTZ R184, R52, c[0x0][0x2d0], -R33.reuse ;  /* 0x0000b40034b87a23 */ /* 0x100fe20000010821 */
[-C--:B-1----:R-:W-:Y:S03]  /*8210*/  HMMA.16816.F32 R100, R192, R180.reuse, R100 ;  /* 0x000000b4c064723c */ /* 0x082fe60000001864 */
[--C-:B------:R-:W-:Y:S02]  /*8220*/  FFMA.FTZ R187, R37, c[0x0][0x2d0], -R33.reuse ;  /* 0x0000b40025bb7a23 */ /* 0x100fe40000010821 */
[----:B------:R-:W-:Y:S01]  /*8230*/  FMUL.FTZ R37, R2, c[0x0][0x2d0] ;  /* 0x0000b40002257a20 */ /* 0x000fe20000410000 */
[----:B------:R-:W-:Y:S01]  /*8240*/  MUFU.EX2 R186, R186 ;  /* 0x000000ba00ba7308 */ /* 0x000fe20000000800 */
[----:B------:R-:W-:Y:S01]  /*8250*/  FFMA.FTZ R32, R36, c[0x0][0x2d0], -R33 ;  /* 0x0000b40024207a23 */ /* 0x000fe20000010821 */
[C---:B------:R-:W-:Y:S04]  /*8260*/  HMMA.16816.F32 R104, R188.reuse, R180, R104 ;  /* 0x000000b4bc68723c */ /* 0x040fe80000001868 */
[----:B------:R-:W-:Y:S01]  /*8270*/  FMUL.FTZ R36, R3, c[0x0][0x2d0] ;  /* 0x0000b40003247a20 */ /* 0x000fe20000410000 */
[----:B------:R-:W-:Y:S01]  /*8280*/  MOV R173, R32 ;  /* 0x0000002000ad7202 */ /* 0x000fe20000000f00 */
[----:B------:R-:W-:Y:S02]  /*8290*/  FMUL.FTZ R32, R198, R168 ;  /* 0x000000a8c6207220 */ /* 0x000fe40000410000 */
[-C--:B------:R-:W-:Y:S01]  /*82a0*/  HMMA.16816.F32 R108, R188, R182.reuse, R108 ;  /* 0x000000b6bc6c723c */ /* 0x080fe2000000186c */
[----:B------:R-:W-:Y:S03]  /*82b0*/  MUFU.EX2 R216, R216 ;  /* 0x000000d800d87308 */ /* 0x000fe60000000800 */
[--C-:B------:R-:W-:Y:S02]  /*82c0*/  FFMA.FTZ R52, R50, c[0x0][0x2d0], -R36.reuse ;  /* 0x0000b40032347a23 */ /* 0x100fe40000010824 */
[--C-:B------:R-:W-:Y:S02]  /*82d0*/  FFMA.FTZ R175, R66, c[0x0][0x2d0], -R36.reuse ;  /* 0x0000b40042af7a23 */ /* 0x100fe40000010824 */
[C---:B------:R-:W-:Y:S01]  /*82e0*/  HMMA.16816.F32 R112, R192.reuse, R182, R112 ;  /* 0x000000b6c070723c */ /* 0x040fe20000001870 */
[----:B------:R-:W1:Y:S02]  /*82f0*/  LDSM.16.MT88.4 R180, [R246+0x2100] ;  /* 0x00210000f6b4783b */ /* 0x000e640000004200 */
[----:B------:R-:W-:Y:S01]  /*8300*/  MUFU.EX2 R173, R173 ;  /* 0x000000ad00ad7308 */ /* 0x000fe20000000800 */
[----:B------:R-:W-:Y:S02]  /*8310*/  FFMA.FTZ R174, R67, c[0x0][0x2d0], -R36 ;  /* 0x0000b40043ae7a23 */ /* 0x000fe40000010824 */
[--C-:B------:R-:W-:Y:S02]  /*8320*/  FFMA.FTZ R28, R28, c[0x0][0x2d0], -R37.reuse ;  /* 0x0000b4001c1c7a23 */ /* 0x100fe40000010825 */
[----:B------:R-:W-:Y:S04]  /*8330*/  FFMA.FTZ R218, R35, c[0x0][0x2d0], -R218 ;  /* 0x0000b40023da7a23 */ /* 0x000fe800000108da */
[----:B------:R-:W-:Y:S01]  /*8340*/  FMUL.FTZ R35, R197, R171 ;  /* 0x000000abc5237220 */ /* 0x000fe20000410000 */
[----:B------:R2:W-:Y:S01]  /*8350*/  MUFU.EX2 R172, R28 ;  /* 0x0000001c00ac7308 */ /* 0x0005e20000000800 */
[--C-:B------:R-:W-:Y:S02]  /*8360*/  FFMA.FTZ R171, R51, c[0x0][0x2d0], -R36.reuse ;  /* 0x0000b40033ab7a23 */ /* 0x100fe40000010824 */
[----:B------:R-:W-:Y:S01]  /*8370*/  LDSM.16.MT88.4 R48, [R246+0x900] ;  /* 0x00090000f630783b */ /* 0x000fe20000004200 */
[----:B------:R-:W-:Y:S02]  /*8380*/  FMUL.FTZ R34, R197, R170 ;  /* 0x000000aac5227220 */ /* 0x000fe40000410000 */
[----:B------:R-:W-:Y:S02]  /*8390*/  FFMA.FTZ R168, R29, c[0x0][0x2d0], -R37 ;  /* 0x0000b4001da87a23 */ /* 0x000fe40000010825 */
[----:B------:R-:W-:Y:S02]  /*83a0*/  FMUL.FTZ R37, R198, R165 ;  /* 0x000000a5c6257220 */ /* 0x000fe40000410000 */
[----:B------:R-:W-:Y:S01]  /*83b0*/  FMUL.FTZ R29, R199, R161 ;  /* 0x000000a1c71d7220 */ /* 0x000fe20000410000 */
[----:B------:R-:W-:Y:S01]  /*83c0*/  MUFU.EX2 R217, R217 ;  /* 0x000000d900d97308 */ /* 0x000fe20000000800 */
[--C-:B------:R-:W-:Y:S02]  /*83d0*/  FFMA.FTZ R170, R31, c[0x0][0x2d0], -R231.reuse ;  /* 0x0000b4001faa7a23 */ /* 0x100fe400000108e7 */
[----:B------:R-:W-:Y:S07]  /*83e0*/  FMUL.FTZ R31, R200, R163 ;  /* 0x000000a3c81f7220 */ /* 0x000fee0000410000 */
[----:B------:R-:W3:Y:S01]  /*83f0*/  MUFU.EX2 R218, R218 ;  /* 0x000000da00da7308 */ /* 0x000ee20000000800 */
[----:B--2---:R-:W-:Y:S02]  /*8400*/  FMUL.FTZ R28, R199, R160 ;  /* 0x000000a0c71c7220 */ /* 0x004fe40000410000 */
[----:B------:R-:W-:Y:S01]  /*8410*/  FFMA.FTZ R160, R63, c[0x0][0x2d0], -R231 ;  /* 0x0000b4003fa07a23 */ /* 0x000fe200000108e7 */
[-C--:B-1----:R-:W-:Y:S06]  /*8420*/  HMMA.16816.F32 R116, R192, R180.reuse, R116 ;  /* 0x000000b4c074723c */ /* 0x082fec0000001874 */
[----:B------:R-:W1:Y:S02]  /*8430*/  MUFU.EX2 R222, R222 ;  /* 0x000000de00de7308 */ /* 0x000e640000000800 */
[C---:B------:R-:W-:Y:S08]  /*8440*/  HMMA.16816.F32 R120, R188.reuse, R180, R120 ;  /* 0x000000b4bc78723c */ /* 0x040ff00000001878 */
[----:B------:R-:W2:Y:S01]  /*8450*/  MUFU.EX2 R168, R168 ;  /* 0x000000a800a87308 */ /* 0x000ea20000000800 */
[-C--:B------:R-:W-:Y:S09]  /*8460*/  HMMA.16816.F32 R124, R188, R182.reuse, R124 ;  /* 0x000000b6bc7c723c */ /* 0x080ff2000000187c */
[----:B------:R-:W-:Y:S01]  /*8470*/  MUFU.EX2 R170, R170 ;  /* 0x000000aa00aa7308 */ /* 0x000fe20000000800 */
[C---:B------:R-:W-:Y:S01]  /*8480*/  HMMA.16816.F32 R128, R192.reuse, R182, R128 ;  /* 0x000000b6c080723c */ /* 0x040fe20000001880 */
[----:B------:R-:W4:Y:S07]  /*8490*/  LDSM.16.MT88.4 R180, [R240+0x2100] ;  /* 0x00210000f0b4783b */ /* 0x000f2e0000004200 */
[-C--:B----4-:R-:W-:Y:S08]  /*84a0*/  HMMA.16816.F32 R132, R192, R180.reuse, R132 ;  /* 0x000000b4c084723c */ /* 0x090ff00000001884 */
[C---:B------:R-:W-:Y:S08]  /*84b0*/  HMMA.16816.F32 R136, R188.reuse, R180, R136 ;  /* 0x000000b4bc88723c */ /* 0x040ff00000001888 */
[-C--:B------:R-:W-:Y:S08]  /*84c0*/  HMMA.16816.F32 R140, R188, R182.reuse, R140 ;  /* 0x000000b6bc8c723c */ /* 0x080ff0000000188c */
[C---:B------:R-:W-:Y:S01]  /*84d0*/  HMMA.16816.F32 R144, R192.reuse, R182, R144 ;  /* 0x000000b6c090723c */ /* 0x040fe20000001890 */
[----:B------:R-:W4:Y:S07]  /*84e0*/  LDSM.16.MT88.4 R180, [R239+0x2100] ;  /* 0x00210000efb4783b */ /* 0x000f2e0000004200 */
[-C--:B----4-:R-:W-:Y:S08]  /*84f0*/  HMMA.16816.F32 R20, R192, R180.reuse, R20 ;  /* 0x000000b4c014723c */ /* 0x090ff00000001814 */
[C---:B------:R-:W-:Y:S07]  /*8500*/  HMMA.16816.F32 R148, R188.reuse, R180, R148 ;  /* 0x000000b4bc94723c */ /* 0x040fee0000001894 */
[--C-:B------:R-:W-:Y:S01]  /*8510*/  FFMA.FTZ R181, R64, c[0x0][0x2d0], -R33.reuse ;  /* 0x0000b40040b57a23 */ /* 0x100fe20000010821 */
[-C--:B------:R-:W-:Y:S04]  /*8520*/  HMMA.16816.F32 R152, R188, R182.reuse, R152 ;  /* 0x000000b6bc98723c */ /* 0x080fe80000001898 */
[--C-:B------:R-:W-:Y:S02]  /*8530*/  FFMA.FTZ R180, R65, c[0x0][0x2d0], -R33.reuse ;  /* 0x0000b40041b47a23 */ /* 0x100fe40000010821 */
[--C-:B------:R-:W-:Y:S02]  /*8540*/  FFMA.FTZ R65, R38, c[0x0][0x2d0], -R36.reuse ;  /* 0x0000b40026417a23 */ /* 0x100fe40000010824 */
[C---:B------:R-:W-:Y:S04]  /*8550*/  HMMA.16816.F32 R156, R192.reuse, R182, R156 ;  /* 0x000000b6c09c723c */ /* 0x040fe8000000189c */
[--C-:B------:R-:W-:Y:S02]  /*8560*/  FFMA.FTZ R64, R54, c[0x0][0x2d0], -R36.reuse ;  /* 0x0000b40036407a23 */ /* 0x100fe40000010824 */
[--C-:B------:R-:W-:Y:S02]  /*8570*/  FFMA.FTZ R38, R39, c[0x0][0x2d0], -R36.reuse ;  /* 0x0000b40027267a23 */ /* 0x100fe40000010824 */
[-C--:B------:R-:W-:Y:S04]  /*8580*/  HMMA.16816.F32 R24, R192, R176.reuse, R24 ;  /* 0x000000b0c018723c */ /* 0x080fe80000001818 */
[----:B------:R-:W-:Y:S01]  /*8590*/  FFMA.FTZ R183, R53, c[0x0][0x2d0], -R33 ;  /* 0x0000b40035b77a23 */ /* 0x000fe20000010821 */
[----:B------:R-:W-:Y:S01]  /*85a0*/  MOV R165, R38 ;  /* 0x0000002600a57202 */ /* 0x000fe20000000f00 */
[C---:B------:R-:W-:Y:S02]  /*85b0*/  FMUL.FTZ R33, R198.reuse, R169 ;  /* 0x000000a9c6217220 */ /* 0x040fe40000410000 */
[----:B------:R-:W-:Y:S04]  /*85c0*/  FFMA.FTZ R182, R55, c[0x0][0x2d0], -R36 ;  /* 0x0000b40037b67a23 */ /* 0x000fe80000010824 */
[----:B------:R-:W-:Y:S01]  /*85d0*/  FMUL.FTZ R36, R198, R164 ;  /* 0x000000a4c6247220 */ /* 0x000fe20000410000 */
[C---:B------:R-:W-:Y:S04]  /*85e0*/  HMMA.16816.F32 R32, R188.reuse, R176, R32 ;  /* 0x000000b0bc20723c */ /* 0x040fe80000001820 */
[C---:B------:R-:W-:Y:S02]  /*85f0*/  FMUL.FTZ R38, R197.reuse, R166 ;  /* 0x000000a6c5267220 */ /* 0x040fe40000410000 */
[----:B------:R-:W-:Y:S01]  /*8600*/  FMUL.FTZ R39, R197, R167 ;  /* 0x000000a7c5277220 */ /* 0x000fe20000410000 */
[----:B------:R-:W-:Y:S01]  /*8610*/  MOV R167, R52 ;  /* 0x0000003400a77202 */ /* 0x000fe20000000f00 */
[--C-:B------:R-:W-:Y:S01]  /*8620*/  FFMA.FTZ R169, R30, c[0x0][0x2d0], -R231.reuse ;  /* 0x0000b4001ea97a23 */ /* 0x100fe200000108e7 */
[----:B------:R-:W4:Y:S03]  /*8630*/  LDSM.16.MT88.4 R52, [R240+0x900] ;  /* 0x00090000f034783b */ /* 0x000f260000004200 */
[----:B------:R-:W-:Y:S01]  /*8640*/  FMUL.FTZ R30, R200, R162 ;  /* 0x000000a2c81e7220 */ /* 0x000fe20000410000 */
[-C--:B------:R-:W-:Y:S01]  /*8650*/  HMMA.16816.F32 R36, R188, R178.reuse, R36 ;  /* 0x000000b2bc24723c */ /* 0x080fe20000001824 */
[----:B------:R-:W-:Y:S02]  /*8660*/  MUFU.EX2 R189, R187 ;  /* 0x000000bb00bd7308 */ /* 0x000fe40000000800 */
[----:B------:R-:W-:Y:S04]  /*8670*/  FFMA.FTZ R162, R62, c[0x0][0x2d0], -R231 ;  /* 0x0000b4003ea27a23 */ /* 0x000fe800000108e7 */
[----:B------:R-:W-:Y:S01]  /*8680*/  FMUL.FTZ R191, R2, c[0x0][0x2d0] ;  /* 0x0000b40002bf7a20 */ /* 0x000fe20000410000 */
[----:B------:R-:W-:Y:S01]  /*8690*/  HMMA.16816.F32 R28, R192, R178, R28 ;  /* 0x000000b2c01c723c */ /* 0x000fe2000000181c */
[----:B------:R-:W5:Y:S02]  /*86a0*/  LDL.LU R179, [R1+0x20] ;  /* 0x0000200001b37983 */ /* 0x000f640000300800 */
[----:B------:R-:W2:Y:S01]  /*86b0*/  MUFU.EX2 R169, R169 ;  /* 0x000000a900a97308 */ /* 0x000ea20000000800 */
[----:B------:R-:W-:Y:S01]  /*86c0*/  FFMA.FTZ R164, R57, c[0x0][0x2d0], -R191 ;  /* 0x0000b40039a47a23 */ /* 0x000fe200000108bf */
[----:B------:R-:W5:Y:S01]  /*86d0*/  LDL.LU R178, [R1+0x1c] ;  /* 0x00001c0001b27983 */ /* 0x000f620000300800 */
[----:B------:R-:W-:Y:S01]  /*86e0*/  FFMA.FTZ R57, R43, c[0x0][0x2d0], -R231 ;  /* 0x0000b4002b397a23 */ /* 0x000fe200000108e7 */
[----:B---3--:R-:W-:Y:S01]  /*86f0*/  F2FP.PACK_AB R43, R218, R217 ;  /* 0x000000d9da2b723e */ /* 0x008fe200000000ff */
[----:B------:R-:W-:Y:S01]  /*8700*/  FFMA.FTZ R161, R61, c[0x0][0x2d0], -R191 ;  /* 0x0000b4003da17a23 */ /* 0x000fe200000108bf */
[----:B------:R-:W-:Y:S03]  /*8710*/  MOV R190, R165 ;  /* 0x000000a500be7202 */ /* 0x000fe60000000f00 */
[----:B------:R-:W-:Y:S01]  /*8720*/  FFMA.FTZ R61, R42, c[0x0][0x2d0], -R231 ;  /* 0x0000b4002a3d7a23 */ /* 0x000fe200000108e7 */
[----:B------:R-:W-:Y:S01]  /*8730*/  F2FP.PACK_AB R42, R216, R215 ;  /* 0x000000d7d82a723e */ /* 0x000fe200000000ff */
[--C-:B------:R-:W-:Y:S01]  /*8740*/  FFMA.FTZ R177, R40, c[0x0][0x2d0], -R191.reuse ;  /* 0x0000b40028b17a23 */ /* 0x100fe200000108bf */
[----:B------:R-:W-:Y:S01]  /*8750*/  F2FP.PACK_AB R40, R205, R204 ;  /* 0x000000cccd28723e */ /* 0x000fe200000000ff */
[--C-:B------:R-:W-:Y:S01]  /*8760*/  FFMA.FTZ R176, R41, c[0x0][0x2d0], -R191.reuse ;  /* 0x0000b40029b07a23 */ /* 0x100fe200000108bf */
[----:B------:R-:W-:Y:S01]  /*8770*/  F2FP.PACK_AB R41, R207, R206 ;  /* 0x000000cecf29723e */ /* 0x000fe200000000ff */
[----:B------:R3:W-:Y:S01]  /*8780*/  MUFU.EX2 R192, R65 ;  /* 0x0000004100c07308 */ /* 0x0007e20000000800 */
[--C-:B------:R-:W-:Y:S01]  /*8790*/  FFMA.FTZ R67, R44, c[0x0][0x2d0], -R191.reuse ;  /* 0x0000b4002c437a23 */ /* 0x100fe200000108bf */
[----:B------:R-:W-:Y:S01]  /*87a0*/  F2FP.PACK_AB R44, R219, R221 ;  /* 0x000000dddb2c723e */ /* 0x000fe200000000ff */
[----:B------:R-:W-:Y:S01]  /*87b0*/  FFMA.FTZ R66, R45, c[0x0][0x2d0], -R191 ;  /* 0x0000b4002d427a23 */ /* 0x000fe200000108bf */
[----:B-1----:R-:W-:Y:S01]  /*87c0*/  F2FP.PACK_AB R45, R222, R220 ;  /* 0x000000dcde2d723e */ /* 0x002fe200000000ff */
[----:B------:R-:W-:Y:S01]  /*87d0*/  FFMA.FTZ R165, R59, c[0x0][0x2d0], -R231 ;  /* 0x0000b4003ba57a23 */ /* 0x000fe200000108e7 */
[-C--:B------:R-:W-:Y:S04]  /*87e0*/  HMMA.16816.F32 R4, R40, R48.reuse, R4 ;  /* 0x000000302804723c */ /* 0x080fe80000001804 */
[----:B------:R-:W-:Y:S01]  /*87f0*/  MUFU.EX2 R62, R67 ;  /* 0x00000043003e7308 */ /* 0x000fe20000000800 */
[----:B------:R-:W-:Y:S02]  /*8800*/  FFMA.FTZ R166, R56, c[0x0][0x2d0], -R191 ;  /* 0x0000b40038a67a23 */ /* 0x000fe400000108bf */
[----:B------:R-:W-:Y:S01]  /*8810*/  FFMA.FTZ R56, R46, c[0x0][0x2d0], -R231 ;  /* 0x0000b4002e387a23 */ /* 0x000fe200000108e7 */
[----:B--2---:R-:W-:Y:S01]  /*8820*/  F2FP.PACK_AB R46, R168, R172 ;  /* 0x000000aca82e723e */ /* 0x004fe200000000ff */
[----:B------:R-:W-:Y:S03]  /*8830*/  FFMA.FTZ R163, R60, c[0x0][0x2d0], -R191 ;  /* 0x0000b4003ca37a23 */ /* 0x000fe600000108bf */
[--C-:B------:R-:W-:Y:S01]  /*8840*/  FFMA.FTZ R60, R47, c[0x0][0x2d0], -R231.reuse ;  /* 0x0000b4002f3c7a23 */ /* 0x100fe200000108e7 */
[----:B------:R-:W-:Y:S01]  /*8850*/  F2FP.PACK_AB R47, R170, R169 ;  /* 0x000000a9aa2f723e */ /* 0x000fe200000000ff */
[----:B------:R-:W-:Y:S01]  /*8860*/  MUFU.EX2 R195, R66 ;  /* 0x0000004200c37308 */ /* 0x000fe20000000800 */
[----:B------:R-:W-:Y:S01]  /*8870*/  MOV R191, R167 ;  /* 0x000000a700bf7202 */ /* 0x000fe20000000f00 */
[----:B------:R-:W-:Y:S01]  /*8880*/  FFMA.FTZ R167, R58, c[0x0][0x2d0], -R231 ;  /* 0x0000b4003aa77a23 */ /* 0x000fe200000108e7 */
[----:B---3--:R-:W2:Y:S03]  /*8890*/  LDL.LU R65, [R1+0x18] ;  /* 0x0000180001417983 */ /* 0x008ea60000300800 */
[C---:B------:R-:W-:Y:S01]  /*88a0*/  HMMA.16816.F32 R8, R44.reuse, R48, R8 ;  /* 0x000000302c08723c */ /* 0x040fe20000001808 */
[----:B------:R-:W3:Y:S03]  /*88b0*/  LDL.LU R63, [R1+0x14] ;  /* 0x00001400013f7983 */ /* 0x000ee60000300800 */
[----:B------:R-:W-:Y:S04]  /*88c0*/  MUFU.EX2 R60, R60 ;  /* 0x0000003c003c7308 */ /* 0x000fe80000000800 */
[-C--:B------:R-:W-:Y:S06]  /*88d0*/  HMMA.16816.F32 R12, R44, R50.reuse, R12 ;  /* 0x000000322c0c723c */ /* 0x080fec000000180c */
[----:B------:R-:W-:Y:S02]  /*88e0*/  MUFU.EX2 R187, R191 ;  /* 0x000000bf00bb7308 */ /* 0x000fe40000000800 */
[C---:B------:R-:W-:Y:S01]  /*88f0*/  HMMA.16816.F32 R16, R40.reuse, R50, R16 ;  /* 0x000000322810723c */ /* 0x040fe20000001810 */
[----:B------:R-:W1:Y:S07]  /*8900*/  LDSM.16.MT88.4 R48, [R239+0x900] ;  /* 0x00090000ef30783b */ /* 0x000e6e0000004200 */
[-C--:B----4-:R-:W-:Y:S01]  /*8910*/  HMMA.16816.F32 R68, R40, R52.reuse, R68 ;  /* 0x000000342844723c */ /* 0x090fe20000001844 */
[----:B------:R-:W-:Y:S07]  /*8920*/  MUFU.EX2 R191, R56 ;  /* 0x0000003800bf7308 */ /* 0x000fee0000000800 */
[C---:B------:R-:W-:Y:S03]  /*8930*/  HMMA.16816.F32 R72, R44.reuse, R52, R72 ;  /* 0x000000342c48723c */ /* 0x040fe60000001848 */
[----:B------:R-:W-:Y:S05]  /*8940*/  MUFU.EX2 R231, R171 ;  /* 0x000000ab00e77308 */ /* 0x000fea0000000800 */
[-C--:B------:R-:W-:Y:S05]  /*8950*/  HMMA.16816.F32 R76, R44, R54.reuse, R76 ;  /* 0x000000362c4c723c */ /* 0x080fea000000184c */
[----:B------:R4:W-:Y:S03]  /*8960*/  MUFU.EX2 R171, R57 ;  /* 0x0000003900ab7308 */ /* 0x0009e60000000800 */
[C---:B------:R-:W-:Y:S01]  /*8970*/  HMMA.16816.F32 R80, R40.reuse, R54, R80 ;  /* 0x000000362850723c */ /* 0x040fe20000001850 */
[----:B------:R-:W4:Y:S06]  /*8980*/  LDSM.16.MT88.4 R52, [R238+0x900] ;  /* 0x00090000ee34783b */ /* 0x000f2c0000004200 */
[----:B------:R-:W-:Y:S01]  /*8990*/  MUFU.EX2 R188, R190 ;  /* 0x000000be00bc7308 */ /* 0x000fe20000000800 */
[-C--:B-1----:R-:W-:Y:S08]  /*89a0*/  HMMA.16816.F32 R84, R40, R48.reuse, R84 ;  /* 0x000000302854723c */ /* 0x082ff00000001854 */
[C---:B------:R-:W-:Y:S01]  /*89b0*/  HMMA.16816.F32 R88, R44.reuse, R48, R88 ;  /* 0x000000302c58723c */ /* 0x040fe20000001858 */
[----:B------:R-:W-:Y:S01]  /*89c0*/  MUFU.EX2 R190, R61 ;  /* 0x0000003d00be7308 */ /* 0x000fe20000000800 */
[----:B----4-:R-:W-:Y:S06]  /*89d0*/  LDSM.16.MT88.4 R56, [R240+0x1100] ;  /* 0x00110000f038783b */ /* 0x010fec0000004200 */
[-C--:B------:R-:W-:Y:S03]  /*89e0*/  HMMA.16816.F32 R92, R44, R50.reuse, R92 ;  /* 0x000000322c5c723c */ /* 0x080fe6000000185c */
[----:B------:R-:W-:Y:S05]  /*89f0*/  MUFU.EX2 R194, R185 ;  /* 0x000000b900c27308 */ /* 0x000fea0000000800 */
[C---:B------:R-:W-:Y:S01]  /*8a00*/  HMMA.16816.F32 R96, R40.reuse, R50, R96 ;  /* 0x000000322860723c */ /* 0x040fe20000001860 */
[----:B------:R-:W1:Y:S04]  /*8a10*/  LDSM.16.MT88.4 R48, [R246+0x2900] ;  /* 0x00290000f630783b */ /* 0x000e680000004200 */
[----:B------:R-:W-:Y:S03]  /*8a20*/  MUFU.EX2 R193, R177 ;  /* 0x000000b100c17308 */ /* 0x000fe60000000800 */
[-C--:B------:R-:W-:Y:S07]  /*8a30*/  HMMA.16816.F32 R100, R40, R52.reuse, R100 ;  /* 0x000000342864723c */ /* 0x080fee0000001864 */
[----:B------:R-:W4:Y:S01]  /*8a40*/  MUFU.EX2 R185, R176 ;  /* 0x000000b000b97308 */ /* 0x000f220000000800 */
[C---:B------:R-:W-:Y:S08]  /*8a50*/  HMMA.16816.F32 R104, R44.reuse, R52, R104 ;  /* 0x000000342c68723c */ /* 0x040ff00000001868 */
[-C--:B------:R-:W-:Y:S01]  /*8a60*/  HMMA.16816.F32 R108, R44, R54.reuse, R108 ;  /* 0x000000362c6c723c */ /* 0x080fe2000000186c */
[----:B------:R-:W-:Y:S07]  /*8a70*/  MUFU.EX2 R163, R163 ;  /* 0x000000a300a37308 */ /* 0x000fee0000000800 */
[C---:B------:R-:W-:Y:S01]  /*8a80*/  HMMA.16816.F32 R112, R40.reuse, R54, R112 ;  /* 0x000000362870723c */ /* 0x040fe20000001870 */
[----:B------:R-:W4:Y:S07]  /*8a90*/  LDSM.16.MT88.4 R52, [R240+0x2900] ;  /* 0x00290000f034783b */ /* 0x000f2e0000004200 */
[-C--:B-1----:R-:W-:Y:S08]  /*8aa0*/  HMMA.16816.F32 R116, R40, R48.reuse, R116 ;  /* 0x000000302874723c */ /* 0x082ff00000001874 */
[C---:B------:R-:W-:Y:S08]  /*8ab0*/  HMMA.16816.F32 R120, R44.reuse, R48, R120 ;  /* 0x000000302c78723c */ /* 0x040ff00000001878 */
[-C--:B------:R-:W-:Y:S08]  /*8ac0*/  HMMA.16816.F32 R124, R44, R50.reuse, R124 ;  /* 0x000000322c7c723c */ /* 0x080ff0000000187c */
[C---:B------:R-:W-:Y:S01]  /*8ad0*/  HMMA.16816.F32 R128, R40.reuse, R50, R128 ;  /* 0x000000322880723c */ /* 0x040fe20000001880 */
[----:B------:R-:W1:Y:S07]  /*8ae0*/  LDSM.16.MT88.4 R48, [R239+0x2900] ;  /* 0x00290000ef30783b */ /* 0x000e6e0000004200 */
[-C--:B----4-:R-:W-:Y:S08]  /*8af0*/  HMMA.16816.F32 R132, R40, R52.reuse, R132 ;  /* 0x000000342884723c */ /* 0x090ff00000001884 */
[C---:B------:R-:W-:Y:S08]  /*8b00*/  HMMA.16816.F32 R136, R44.reuse, R52, R136 ;  /* 0x000000342c88723c */ /* 0x040ff00000001888 */
[-C--:B------:R-:W-:Y:S08]  /*8b10*/  HMMA.16816.F32 R140, R44, R54.reuse, R140 ;  /* 0x000000362c8c723c */ /* 0x080ff0000000188c */
        /* <DEDUP_REMOVED lines=9> */
[-C--:B------:R-:W-:Y:S07]  /*8bb0*/  HMMA.16816.F32 R36, R44, R54.reuse, R36 ;  /* 0x000000362c24723c */ /* 0x080fee0000001824 */
[----:B------:R-:W-:Y:S01]  /*8bc0*/  F2FP.PACK_AB R44, R185, R193 ;  /* 0x000000c1b92c723e */ /* 0x000fe200000000ff */
[----:B------:R-:W-:Y:S01]  /*8bd0*/  HMMA.16816.F32 R28, R40, R54, R28 ;  /* 0x00000036281c723c */ /* 0x000fe2000000181c */
[----:B------:R-:W4:Y:S03]  /*8be0*/  LDSM.16.MT88.4 R52, [R239+0x1100] ;  /* 0x00110000ef34783b */ /* 0x000f260000004200 */
[----:B------:R-:W-:Y:S02]  /*8bf0*/  F2FP.PACK_AB R45, R171, R190 ;  /* 0x000000beab2d723e */ /* 0x000fe400000000ff */
[----:B------:R-:W-:Y:S02]  /*8c00*/  F2FP.PACK_AB R46, R195, R62 ;  /* 0x0000003ec32e723e */ /* 0x000fe400000000ff */
[----:B------:R-:W-:Y:S04]  /*8c10*/  F2FP.PACK_AB R40, R189, R173 ;  /* 0x000000adbd28723e */ /* 0x000fe800000000ff */
[----:B------:R-:W-:Y:S02]  /*8c20*/  F2FP.PACK_AB R41, R188, R192 ;  /* 0x000000c0bc29723e */ /* 0x000fe400000000ff */
[----:B------:R-:W-:Y:S01]  /*8c30*/  F2FP.PACK_AB R42, R194, R186 ;  /* 0x000000bac22a723e */ /* 0x000fe200000000ff */
[----:B-----5:R-:W-:Y:S01]  /*8c40*/  FFMA.FTZ R224, R199, R179, R224 ;  /* 0x000000b3c7e07223 */ /* 0x020fe200000100e0 */
[----:B------:R-:W-:Y:S01]  /*8c50*/  F2FP.PACK_AB R43, R231, R187 ;  /* 0x000000bbe72b723e */ /* 0x000fe200000000ff */
[----:B------:R5:W-:Y:S01]  /*8c60*/  MUFU.EX2 R199, R64 ;  /* 0x0000004000c77308 */ /* 0x000be20000000800 */
[----:B------:R-:W-:Y:S02]  /*8c70*/  FFMA.FTZ R227, R200, R178, R227 ;  /* 0x000000b2c8e37223 */ /* 0x000fe400000100e3 */
[----:B------:R-:W-:Y:S02]  /*8c80*/  FADD.FTZ R176, R225, R224 ;  /* 0x000000e0e1b07221 */ /* 0x000fe40000010000 */
[----:B------:R-:W-:Y:S01]  /*8c90*/  FADD.FTZ R177, R223, R227 ;  /* 0x000000e3dfb17221 */ /* 0x000fe20000010000 */
[-C--:B-1----:R-:W-:Y:S03]  /*8ca0*/  HMMA.16816.F32 R4, R40, R48.reuse, R4 ;  /* 0x000000302804723c */ /* 0x082fe60000001804 */
[----:B------:R-:W-:Y:S01]  /*8cb0*/  MOV R227, R60 ;  /* 0x0000003c00e37202 */ /* 0x000fe20000000f00 */
[----:B------:R-:W-:Y:S01]  /*8cc0*/  MUFU.EX2 R200, R182 ;  /* 0x000000b600c87308 */ /* 0x000fe20000000800 */
[----:B------:R-:W-:Y:S01]  /*8cd0*/  FADD.FTZ R177, R209, R177 ;  /* 0x000000b1d1b17221 */ /* 0x000fe20000010000 */
[----:B------:R-:W-:Y:S01]  /*8ce0*/  MOV R209, R195 ;  /* 0x000000c300d17202 */ /* 0x000fe20000000f00 */
[----:B------:R-:W-:Y:S01]  /*8cf0*/  FADD.FTZ R176, R210, R176 ;  /* 0x000000b0d2b07221 */ /* 0x000fe20000010000 */
[----:B------:R-:W-:Y:S01]  /*8d00*/  F2FP.PACK_AB R47, R227, R191 ;  /* 0x000000bfe32f723e */ /* 0x000fe200000000ff */
[----:B------:R-:W-:Y:S03]  /*8d10*/  FADD.FTZ R211, R211, R177 ;  /* 0x000000b1d3d37221 */ /* 0x000fe60000010000 */
[----:B------:R-:W-:Y:S01]  /*8d20*/  MOV R177, R189 ;  /* 0x000000bd00b17202 */ /* 0x000fe20000000f00 */
[----:B------:R-:W-:Y:S01]  /*8d30*/  FADD.FTZ R208, R208, R176 ;  /* 0x000000b0d0d07221 */ /* 0x000fe20000010000 */
[----:B------:R-:W-:Y:S01]  /*8d40*/  MUFU.EX2 R223, R181 ;  /* 0x000000b500df7308 */ /* 0x000fe20000000800 */
[C---:B------:R-:W-:Y:S04]  /*8d50*/  HMMA.16816.F32 R8, R44.reuse, R48, R8 ;  /* 0x000000302c08723c */ /* 0x040fe80000001808 */
[----:B------:R-:W-:Y:S01]  /*8d60*/  MOV R176, R190 ;  /* 0x000000be00b07202 */ /* 0x000fe20000000f00 */
[----:B------:R-:W-:Y:S02]  /*8d70*/  FADD.FTZ R208, R204, R208 ;  /* 0x000000d0ccd07221 */ /* 0x000fe40000010000 */
[----:B------:R-:W-:Y:S01]  /*8d80*/  FADD.FTZ R211, R206, R211 ;  /* 0x000000d3ced37221 */ /* 0x000fe20000010000 */
[-C--:B------:R-:W-:Y:S01]  /*8d90*/  HMMA.16816.F32 R12, R44, R50.reuse, R12 ;  /* 0x000000322c0c723c */ /* 0x080fe2000000180c */
[----:B------:R-:W-:Y:S03]  /*8da0*/  MUFU.EX2 R224, R180 ;  /* 0x000000b400e07308 */ /* 0x000fe60000000800 */
[----:B------:R-:W-:Y:S02]  /*8db0*/  FADD.FTZ R208, R205, R208 ;  /* 0x000000d0cdd07221 */ /* 0x000fe40000010000 */
[----:B------:R-:W-:Y:S02]  /*8dc0*/  FADD.FTZ R211, R207, R211 ;  /* 0x000000d3cfd37221 */ /* 0x000fe40000010000 */
[C---:B------:R-:W-:Y:S01]  /*8dd0*/  HMMA.16816.F32 R16, R40.reuse, R50, R16 ;  /* 0x000000322810723c */ /* 0x040fe20000001810 */
[----:B------:R-:W1:Y:S02]  /*8de0*/  LDSM.16.MT88.4 R48, [R238+0x1100] ;  /* 0x00110000ee30783b */ /* 0x000e640000004200 */
[----:B------:R4:W-:Y:S01]  /*8df0*/  MUFU.EX2 R225, R175 ;  /* 0x000000af00e17308 */ /* 0x0009e20000000800 */
[----:B--2---:R-:W-:Y:S02]  /*8e00*/  FFMA.FTZ R229, R198, R65, R229 ;  /* 0x00000041c6e57223 */ /* 0x004fe400000100e5 */
[----:B---3--:R-:W-:Y:S02]  /*8e10*/  FFMA.FTZ R230, R197, R63, R230 ;  /* 0x0000003fc5e67223 */ /* 0x008fe400000100e6 */
[-C--:B------:R-:W-:Y:S01]  /*8e20*/  HMMA.16816.F32 R68, R40, R56.reuse, R68 ;  /* 0x000000382844723c */ /* 0x080fe20000001844 */
[----:B-----5:R-:W-:Y:S03]  /*8e30*/  LDSM.16.MT88.4 R64, [R239+0x3100] ;  /* 0x00310000ef40783b */ /* 0x020fe60000004200 */
[----:B------:R-:W-:Y:S01]  /*8e40*/  FADD.FTZ R178, R226, R229 ;  /* 0x000000e5e2b27221 */ /* 0x000fe20000010000 */
[----:B------:R2:W-:Y:S01]  /*8e50*/  MUFU.EX2 R198, R183 ;  /* 0x000000b700c67308 */ /* 0x0005e20000000800 */
[----:B------:R-:W-:Y:S02]  /*8e60*/  FADD.FTZ R179, R228, R230 ;  /* 0x000000e6e4b37221 */ /* 0x000fe40000010000 */
[C---:B------:R-:W-:Y:S04]  /*8e70*/  HMMA.16816.F32 R72, R44.reuse, R56, R72 ;  /* 0x000000382c48723c */ /* 0x040fe80000001848 */
[----:B------:R-:W-:Y:S01]  /*8e80*/  FADD.FTZ R178, R213, R178 ;  /* 0x000000b2d5b27221 */ /* 0x000fe20000010000 */
[----:B------:R-:W-:Y:S01]  /*8e90*/  MOV R213, R194 ;  /* 0x000000c200d57202 */ /* 0x000fe20000000f00 */
[----:B------:R-:W-:Y:S01]  /*8ea0*/  FADD.FTZ R179, R214, R179 ;  /* 0x000000b3d6b37221 */ /* 0x000fe20000010000 */
[----:B------:R3:W-:Y:S01]  /*8eb0*/  MUFU.EX2 R197, R184 ;  /* 0x000000b800c57308 */ /* 0x0007e20000000800 */
[-C--:B------:R-:W-:Y:S04]  /*8ec0*/  HMMA.16816.F32 R76, R44, R58.reuse, R76 ;  /* 0x0000003a2c4c723c */ /* 0x080fe8000000184c */
[----:B----4-:R-:W-:Y:S01]  /*8ed0*/  MOV R175, R227 ;  /* 0x000000e300af7202 */ /* 0x010fe20000000f00 */
[----:B------:R-:W-:Y:S01]  /*8ee0*/  FADD.FTZ R201, R201, R179 ;  /* 0x000000b3c9c97221 */ /* 0x000fe20000010000 */
[----:B------:R-:W-:Y:S01]  /*8ef0*/  MOV R214, R191 ;  /* 0x000000bf00d67202 */ /* 0x000fe20000000f00 */
[----:B------:R-:W-:Y:S01]  /*8f00*/  FADD.FTZ R212, R212, R178 ;  /* 0x000000b2d4d47221 */ /* 0x000fe20000010000 */
[C---:B------:R-:W-:Y:S01]  /*8f10*/  HMMA.16816.F32 R80, R40.reuse, R58, R80 ;  /* 0x0000003a2850723c */ /* 0x040fe20000001850 */
[----:B------:R-:W-:Y:S01]  /*8f20*/  LDSM.16.MT88.4 R56, [R240+0x3100] ;  /* 0x00310000f038783b */ /* 0x000fe20000004200 */
[----:B------:R4:W-:Y:S02]  /*8f30*/  MUFU.EX2 R226, R174 ;  /* 0x000000ae00e27308 */ /* 0x0009e40000000800 */
[----:B------:R-:W-:Y:S01]  /*8f40*/  MOV R210, R175 ;  /* 0x000000af00d27202 */ /* 0x000fe20000000f00 */
[----:B------:R-:W-:Y:S01]  /*8f50*/  FADD.FTZ R208, R215, R208 ;  /* 0x000000d0d7d07221 */ /* 0x000fe20000010000 */
[----:B------:R-:W-:Y:S01]  /*8f60*/  MOV R175, R192 ;  /* 0x000000c000af7202 */ /* 0x000fe20000000f00 */
[----:B------:R-:W-:Y:S01]  /*8f70*/  FADD.FTZ R201, R220, R201 ;  /* 0x000000c9dcc97221 */ /* 0x000fe20000010000 */
[-C--:B------:R-:W-:Y:S01]  /*8f80*/  HMMA.16816.F32 R84, R40, R52.reuse, R84 ;  /* 0x000000342854723c */ /* 0x080fe20000001854 */
[----:B--2---:R-:W-:Y:S03]  /*8f90*/  LDSM.16.MT88.4 R180, [R246+0x1900] ;  /* 0x00190000f6b4783b */ /* 0x004fe60000004200 */
[----:B------:R-:W-:Y:S01]  /*8fa0*/  MUFU.EX2 R227, R166 ;  /* 0x000000a600e37308 */ /* 0x000fe20000000800 */
[----:B------:R-:W-:Y:S01]  /*8fb0*/  MOV R178, R188 ;  /* 0x000000bc00b27202 */ /* 0x000fe20000000f00 */
[----:B------:R-:W-:Y:S01]  /*8fc0*/  FADD.FTZ R208, R216, R208 ;  /* 0x000000d0d8d07221 */ /* 0x000fe20000010000 */
[----:B---3--:R-:W-:Y:S01]  /*8fd0*/  MOV R184, R62 ;  /* 0x0000003e00b87202 */ /* 0x008fe20000000f00 */
[C---:B------:R-:W-:Y:S01]  /*8fe0*/  HMMA.16816.F32 R88, R44.reuse, R52, R88 ;  /* 0x000000342c58723c */ /* 0x040fe20000001858 */
[----:B------:R-:W2:Y:S03]  /*8ff0*/  LDSM.16.MT88.4 R60, [R246+0x3100] ;  /* 0x00310000f63c783b */ /* 0x000ea60000004200 */
[----:B------:R-:W-:Y:S02]  /*9000*/  FADD.FTZ R208, R173, R208 ;  /* 0x000000d0add07221 */ /* 0x000fe40000010000 */
[----:B------:R-:W3:Y:S01]  /*9010*/  MUFU.EX2 R228, R164 ;  /* 0x000000a400e47308 */ /* 0x000ee20000000800 */
[----:B------:R-:W-:Y:S01]  /*9020*/  FADD.FTZ R201, R222, R201 ;  /* 0x000000c9dec97221 */ /* 0x000fe20000010000 */
[-C--:B------:R-:W-:Y:S04]  /*9030*/  HMMA.16816.F32 R92, R44, R54.reuse, R92 ;  /* 0x000000362c5c723c */ /* 0x080fe8000000185c */
[----:B----4-:R-:W-:Y:S01]  /*9040*/  MOV R174, R193 ;  /* 0x000000c100ae7202 */ /* 0x010fe20000000f00 */
[----:B------:R-:W-:Y:S02]  /*9050*/  FADD.FTZ R201, R169, R201 ;  /* 0x000000c9a9c97221 */ /* 0x000fe40000010000 */
[----:B------:R-:W-:Y:S01]  /*9060*/  FADD.FTZ R212, R221, R212 ;  /* 0x000000d4ddd47221 */ /* 0x000fe20000010000 */
[C---:B------:R-:W-:Y:S01]  /*9070*/  HMMA.16816.F32 R96, R40.reuse, R54, R96 ;  /* 0x000000362860723c */ /* 0x040fe20000001860 */
[----:B------:R-:W4:Y:S01]  /*9080*/  LDSM.16.MT88.4 R52, [R238+0x3100] ;  /* 0x00310000ee34783b */ /* 0x000f220000004200 */
[----:B------:R-:W-:Y:S02]  /*9090*/  MUFU.EX2 R229, R167 ;  /* 0x000000a700e57308 */ /* 0x000fe40000000800 */
[----:B------:R-:W-:Y:S02]  /*90a0*/  FADD.FTZ R201, R170, R201 ;  /* 0x000000c9aac97221 */ /* 0x000fe40000010000 */
[----:B------:R-:W-:Y:S02]  /*90b0*/  FADD.FTZ R212, R219, R212 ;  /* 0x000000d4dbd47221 */ /* 0x000fe40000010000 */
[-C--:B-1----:R-:W-:Y:S04]  /*90c0*/  HMMA.16816.F32 R100, R40, R48.reuse, R100 ;  /* 0x000000302864723c */ /* 0x082fe80000001864 */
[----:B------:R-:W-:Y:S01]  /*90d0*/  FADD.FTZ R212, R172, R212 ;  /* 0x000000d4acd47221 */ /* 0x000fe20000010000 */
[----:B------:R-:W1:Y:S01]  /*90e0*/  MUFU.EX2 R230, R165 ;  /* 0x000000a500e67308 */ /* 0x000e620000000800 */
[----:B---3--:R-:W-:Y:S01]  /*90f0*/  F2FP.PACK_AB R164, R228, R227 ;  /* 0x000000e3e4a4723e */ /* 0x008fe200000000ff */
[----:B------:R-:W-:Y:S01]  /*9100*/  FADD.FTZ R211, R217, R211 ;  /* 0x000000d3d9d37221 */ /* 0x000fe20000010000 */
[C---:B------:R-:W-:Y:S04]  /*9110*/  HMMA.16816.F32 R104, R44.reuse, R48, R104 ;  /* 0x000000302c68723c */ /* 0x040fe80000001868 */
[----:B------:R-:W-:Y:S02]  /*9120*/  FADD.FTZ R212, R168, R212 ;  /* 0x000000d4a8d47221 */ /* 0x000fe40000010000 */
[----:B------:R-:W-:Y:S02]  /*9130*/  FADD.FTZ R211, R218, R211 ;  /* 0x000000d3dad37221 */ /* 0x000fe40000010000 */
[-C--:B------:R-:W-:Y:S08]  /*9140*/  HMMA.16816.F32 R108, R44, R50.reuse, R108 ;  /* 0x000000322c6c723c */ /* 0x080ff0000000186c */
[C---:B------:R-:W-:Y:S01]  /*9150*/  HMMA.16816.F32 R112, R40.reuse, R50, R112 ;  /* 0x000000322870723c */ /* 0x040fe20000001870 */
[----:B------:R-:W3:Y:S03]  /*9160*/  LDSM.16.MT88.4 R48, [R240+0x1900] ;  /* 0x00190000f030783b */ /* 0x000ee60000004200 */
[----:B-1----:R-:W-:Y:S04]  /*9170*/  F2FP.PACK_AB R165, R230, R229 ;  /* 0x000000e5e6a5723e */ /* 0x002fe800000000ff */
[-C--:B--2---:R-:W-:Y:S08]  /*9180*/  HMMA.16816.F32 R116, R40, R60.reuse, R116 ;  /* 0x0000003c2874723c */ /* 0x084ff00000001874 */
        /* <DEDUP_REMOVED lines=8> */
[----:B------:R-:W1:Y:S07]  /*9210*/  LDSM.16.MT88.4 R56, [R239+0x1900] ;  /* 0x00190000ef38783b */ /* 0x000e6e0000004200 */
[-C--:B------:R-:W-:Y:S08]  /*9220*/  HMMA.16816.F32 R20, R40, R64.reuse, R20 ;  /* 0x000000402814723c */ /* 0x080ff00000001814 */
[C---:B------:R-:W-:Y:S01]  /*9230*/  HMMA.16816.F32 R148, R44.reuse, R64, R148 ;  /* 0x000000402c94723c */ /* 0x040fe20000001894 */
[----:B------:R2:W5:Y:S07]  /*9240*/  MUFU.EX2 R64, R161 ;  /* 0x000000a100407308 */ /* 0x00056e0000000800 */
[-C--:B------:R-:W-:Y:S03]  /*9250*/  HMMA.16816.F32 R152, R44, R66.reuse, R152 ;  /* 0x000000422c98723c */ /* 0x080fe60000001898 */
[----:B------:R1:W-:Y:S05]  /*9260*/  MUFU.EX2 R65, R162 ;  /* 0x000000a200417308 */ /* 0x0003ea0000000800 */
[C---:B------:R-:W-:Y:S05]  /*9270*/  HMMA.16816.F32 R156, R40.reuse, R66, R156 ;  /* 0x00000042289c723c */ /* 0x040fea000000189c */
[----:B------:R3:W3:Y:S02]  /*9280*/  MUFU.EX2 R66, R160 ;  /* 0x000000a000427308 */ /* 0x0006e40000000800 */
[----:B------:R-:W-:Y:S01]  /*9290*/  MOV R67, R163 ;  /* 0x000000a300437202 */ /* 0x000fe20000000f00 */
[-C--:B----4-:R-:W-:Y:S04]  /*92a0*/  HMMA.16816.F32 R24, R40, R52.reuse, R24 ;  /* 0x000000342818723c */ /* 0x090fe80000001818 */
[----:B--2---:R-:W-:Y:S02]  /*92b0*/  F2FP.PACK_AB R161, R200, R199 ;  /* 0x000000c7c8a1723e */ /* 0x004fe400000000ff */
[----:B------:R-:W-:Y:S02]  /*92c0*/  F2FP.PACK_AB R163, R226, R225 ;  /* 0x000000e1e2a3723e */ /* 0x000fe400000000ff */
[C---:B------:R-:W-:Y:S04]  /*92d0*/  HMMA.16816.F32 R32, R44.reuse, R52, R32 ;  /* 0x000000342c20723c */ /* 0x040fe80000001820 */
[----:B-1----:R-:W-:Y:S02]  /*92e0*/  F2FP.PACK_AB R162, R224, R223 ;  /* 0x000000dfe0a2723e */ /* 0x002fe400000000ff */
[----:B-----5:R-:W-:Y:S02]  /*92f0*/  F2FP.PACK_AB R166, R64, R67 ;  /* 0x0000004340a6723e */ /* 0x020fe400000000ff */
[-C--:B------:R-:W-:Y:S01]  /*9300*/  HMMA.16816.F32 R36, R44, R54.reuse, R36 ;  /* 0x000000362c24723c */ /* 0x080fe20000001824 */
[----:B------:R-:W1:Y:S03]  /*9310*/  LDSM.16.MT88.4 R44, [R238+0x1900] ;  /* 0x00190000ee2c783b */ /* 0x000e660000004200 */
[----:B---3--:R-:W-:Y:S02]  /*9320*/  F2FP.PACK_AB R160, R198, R197 ;  /* 0x000000c5c6a0723e */ /* 0x008fe400000000ff */
[----:B------:R-:W-:Y:S02]  /*9330*/  F2FP.PACK_AB R167, R66, R65 ;  /* 0x0000004142a7723e */ /* 0x000fe400000000ff */
[----:B------:R-:W-:Y:S01]  /*9340*/  HMMA.16816.F32 R28, R40, R54, R28 ;  /* 0x00000036281c723c */ /* 0x000fe2000000181c */
[----:B------:R-:W2:Y:S07]  /*9350*/  LDSM.16.MT88.4 R40, [R246+0x3900] ;  /* 0x00390000f628783b */ /* 0x000eae0000004200 */
[-C--:B------:R-:W-:Y:S01]  /*9360*/  HMMA.16816.F32 R192, R160, R180.reuse, R4 ;  /* 0x000000b4a0c0723c */ /* 0x080fe20000001804 */
[----:B------:R-:W3:Y:S07]  /*9370*/  LDSM.16.MT88.4 R52, [R240+0x3900] ;  /* 0x00390000f034783b */ /* 0x000eee0000004200 */
[C---:B------:R-:W-:Y:S01]  /*9380*/  HMMA.16816.F32 R188, R164.reuse, R180, R8 ;  /* 0x000000b4a4bc723c */ /* 0x040fe20000001808 */
[----:B------:R-:W4:Y:S06]  /*9390*/  LDSM.16.MT88.4 R4, [R238+0x3900] ;  /* 0x00390000ee04783b */ /* 0x000f2c0000004200 */
[----:B------:R-:W-:Y:S02]  /*93a0*/  MOV R11, R184 ;  /* 0x000000b8000b7202 */ /* 0x000fe40000000f00 */
[----:B------:R-:W-:Y:S03]  /*93b0*/  MOV R10, R187 ;  /* 0x000000bb000a7202 */ /* 0x000fe60000000f00 */
[----:B------:R-:W-:Y:S02]  /*93c0*/  MOV R9, R186 ;  /* 0x000000ba00097202 */ /* 0x000fe40000000f00 */
[----:B------:R-:W-:Y:S02]  /*93d0*/  MOV R8, R185 ;  /* 0x000000b900087202 */ /* 0x000fe40000000f00 */
[-C--:B------:R-:W-:Y:S07]  /*93e0*/  HMMA.16816.F32 R184, R164, R182.reuse, R12 ;  /* 0x000000b6a4b8723c */ /* 0x080fee000000180c */
[----:B------:R-:W-:Y:S01]  /*93f0*/  MOV R12, R174 ;  /* 0x000000ae000c7202 */ /* 0x000fe20000000f00 */
[C---:B------:R-:W-:Y:S04]  /*9400*/  HMMA.16816.F32 R180, R160.reuse, R182, R16 ;  /* 0x000000b6a0b4723c */ /* 0x040fe80000001810 */
[----:B------:R-:W-:Y:S01]  /*9410*/  MOV R15, R178 ;  /* 0x000000b2000f7202 */ /* 0x000fe20000000f00 */
[----:B------:R-:W-:Y:S01]  /*9420*/  FADD.FTZ R212, R12, R212 ;  /* 0x000000d40cd47221 */ /* 0x000fe20000010000 */
[----:B------:R-:W-:Y:S02]  /*9430*/  MOV R14, R177 ;  /* 0x000000b1000e7202 */ /* 0x000fe40000000f00 */
[-C--:B------:R-:W-:Y:S04]  /*9440*/  HMMA.16816.F32 R68, R160, R48.reuse, R68 ;  /* 0x00000030a044723c */ /* 0x080fe80000001844 */
[----:B------:R-:W-:Y:S01]  /*9450*/  MOV R19, R175 ;  /* 0x000000af00137202 */ /* 0x000fe20000000f00 */
[----:B------:R-:W-:Y:S01]  /*9460*/  FADD.FTZ R208, R14, R208 ;  /* 0x000000d00ed07221 */ /* 0x000fe20000010000 */
[----:B------:R-:W-:Y:S01]  /*9470*/  MOV R13, R176 ;  /* 0x000000b0000d7202 */ /* 0x000fe20000000f00 */
[----:B------:R-:W-:Y:S01]  /*9480*/  FADD.FTZ R212, R8, R212 ;  /* 0x000000d408d47221 */ /* 0x000fe20000010000 */
[C---:B------:R-:W-:Y:S04]  /*9490*/  HMMA.16816.F32 R72, R164.reuse, R48, R72 ;  /* 0x00000030a448723c */ /* 0x040fe80000001848 */
[----:B------:R-:W-:Y:S02]  /*94a0*/  FADD.FTZ R201, R13, R201 ;  /* 0x000000c90dc97221 */ /* 0x000fe40000010000 */
[----:B------:R-:W-:Y:S02]  /*94b0*/  FADD.FTZ R208, R9, R208 ;  /* 0x000000d009d07221 */ /* 0x000fe40000010000 */
[-C--:B------:R-:W-:Y:S04]  /*94c0*/  HMMA.16816.F32 R76, R164, R50.reuse, R76 ;  /* 0x00000032a44c723c */ /* 0x080fe8000000184c */
[----:B------:R-:W-:Y:S02]  /*94d0*/  FADD.FTZ R201, R171, R201 ;  /* 0x000000c9abc97221 */ /* 0x000fe40000010000 */
[----:B------:R-:W-:Y:S02]  /*94e0*/  FADD.FTZ R208, R213, R208 ;  /* 0x000000d0d5d07221 */ /* 0x000fe40000010000 */
[C---:B------:R-:W-:Y:S04]  /*94f0*/  HMMA.16816.F32 R80, R160.reuse, R50, R80 ;  /* 0x00000032a050723c */ /* 0x040fe80000001850 */
[----:B------:R-:W-:Y:S01]  /*9500*/  FADD.FTZ R208, R197, R208 ;  /* 0x000000d0c5d07221 */ /* 0x000fe20000010000 */
[----:B------:R-:W-:Y:S01]  /*9510*/  MOV R197, R0 ;  /* 0x0000000000c57202 */ /* 0x000fe20000000f00 */
[----:B------:R-:W-:Y:S02]  /*9520*/  FADD.FTZ R212, R11, R212 ;  /* 0x000000d40bd47221 */ /* 0x000fe40000010000 */
[-C--:B------:R-:W-:Y:S04]  /*9530*/  HMMA.16816.F32 R84, R160, R56.reuse, R84 ;  /* 0x00000038a054723c */ /* 0x080fe80000001854 */
[----:B------:R-:W-:Y:S01]  /*9540*/  FADD.FTZ R208, R198, R208 ;  /* 0x000000d0c6d07221 */ /* 0x000fe20000010000 */
[----:B------:R-:W-:Y:S01]  /*9550*/  MOV R198, R2 ;  /* 0x0000000200c67202 */ /* 0x000fe20000000f00 */
        /* <DEDUP_REMOVED lines=10> */
[-C--:B-1----:R-:W-:Y:S04]  /*9600*/  HMMA.16816.F32 R100, R160, R44.reuse, R100 ;  /* 0x0000002ca064723c */ /* 0x082fe80000001864 */
        /* <DEDUP_REMOVED lines=10> */
[-C--:B--2---:R-:W-:Y:S04]  /*96b0*/  HMMA.16816.F32 R116, R160, R40.reuse, R116 ;  /* 0x00000028a074723c */ /* 0x084fe80000001874 */
[----:B------:R-:W-:Y:S01]  /*96c0*/  FADD.FTZ R211, R199, R211 ;  /* 0x000000d3c7d37221 */ /* 0x000fe20000010000 */
[----:B------:R-:W-:Y:S03]  /*96d0*/  MOV R199, R196 ;  /* 0x000000c400c77202 */ /* 0x000fe60000000f00 */
[C---:B------:R-:W-:Y:S04]  /*96e0*/  HMMA.16816.F32 R120, R164.reuse, R40, R120 ;  /* 0x00000028a478723c */ /* 0x040fe80000001878 */
[----:B------:R-:W-:Y:S01]  /*96f0*/  FADD.FTZ R211, R200, R211 ;  /* 0x000000d3c8d37221 */ /* 0x000fe20000010000 */
[----:B------:R-:W-:Y:S03]  /*9700*/  MOV R200, R3 ;  /* 0x0000000300c87202 */ /* 0x000fe60000000f00 */
[-C--:B------:R-:W-:Y:S04]  /*9710*/  HMMA.16816.F32 R124, R164, R42.reuse, R124 ;  /* 0x0000002aa47c723c */ /* 0x080fe8000000187c */
[----:B------:R-:W-:Y:S04]  /*9720*/  FADD.FTZ R211, R225, R211 ;  /* 0x000000d3e1d37221 */ /* 0x000fe80000010000 */
        /* <DEDUP_REMOVED lines=10> */
[C---:B------:R-:W-:Y:S07]  /*97d0*/  HMMA.16816.F32 R168, R164.reuse, R4, R32 ;  /* 0x00000004a4a8723c */ /* 0x040fee0000001820 */
[----:B------:R-:W-:Y:S01]  /*97e0*/  FADD.FTZ R4, R224, R208 ;  /* 0x000000d0e0047221 */ /* 0x000fe20000010000 */
[-C--:B------:R-:W-:Y:S04]  /*97f0*/  HMMA.16816.F32 R164, R164, R6.reuse, R36 ;  /* 0x00000006a4a4723c */ /* 0x080fe80000001824 */
[----:B------:R1:W-:Y:S01]  /*9800*/  STL [R1+0x20], R4 ;  /* 0x0000200401007387 */ /* 0x0003e20000100800 */
[----:B------:R-:W-:Y:S03]  /*9810*/  FADD.FTZ R5, R64, R212 ;  /* 0x000000d440057221 */ /* 0x000fe60000010000 */
[----:B------:R-:W-:Y:S07]  /*9820*/  HMMA.16816.F32 R160, R160, R6, R28 ;  /* 0x00000006a0a0723c */ /* 0x000fee000000181c */
[----:B------:R-:W-:Y:S05]  /*9830*/  FADD.FTZ R6, R226, R211 ;  /* 0x000000d3e2067221 */ /* 0x000fea0000010000 */
[----:B------:R2:W-:Y:S04]  /*9840*/  STL [R1+0x1c], R6 ;  /* 0x00001c0601007387 */ /* 0x0005e80000100800 */
[----:B------:R2:W-:Y:S01]  /*9850*/  STL [R1+0x18], R5 ;  /* 0x0000180501007387 */ /* 0x0005e20000100800 */
[----:B-1----:R-:W-:Y:S05]  /*9860*/  FADD.FTZ R4, R66, R201 ;  /* 0x000000c942047221 */ /* 0x002fea0000010000 */
[----:B------:R2:W-:Y:S02]  /*9870*/  STL [R1+0x14], R4 ;  /* 0x0000140401007387 */ /* 0x0005e40000100800 */
[----:B--2---:R-:W-:-:S05]  /*9880*/  @P2 BRA `(.L_x_755) ;  /* 0xffffc87000002947 */ /* 0x004fca000383ffff */
.L_x_754:
[----:B--2---:R-:W2:Y:S04]  /*9890*/  LDL.LU R5, [R1+0x20] ;  /* 0x0000200001057983 */ /* 0x004ea80000300800 */
[----:B------:R-:W3:Y:S04]  /*98a0*/  LDL.LU R9, [R1+0x1c] ;  /* 0x00001c0001097983 */ /* 0x000ee80000300800 */
[----:B------:R-:W4:Y:S04]  /*98b0*/  LDL.LU R11, [R1+0x18] ;  /* 0x00001800010b7983 */ /* 0x000f280000300800 */
[----:B------:R-:W5:Y:S01]  /*98c0*/  LDL.LU R7, [R1+0x14] ;  /* 0x0000140001077983 */ /* 0x000f620000300800 */
[----:B------:R-:W-:-:S02]  /*98d0*/  MOV R12, 0xff800000 ;  /* 0xff800000000c7802 */ /* 0x000fc40000000f00 */
[----:B------:R-:W-:Y:S02]  /*98e0*/  MOV R13, 0xff800000 ;  /* 0xff800000000d7802 */ /* 0x000fe40000000f00 */
[----:B------:R-:W-:Y:S02]  /*98f0*/  MOV R14, 0xff800000 ;  /* 0xff800000000e7802 */ /* 0x000fe40000000f00 */
[----:B------:R-:W-:Y:S01]  /*9900*/  PLOP3.LUT P4, PT, PT, PT, PT, 0x8, 0x0 ;  /* 0x000000000000781c */ /* 0x000fe20003f8e170 */
[----:B--2---:R-:W1:Y:S04]  /*9910*/  SHFL.BFLY PT, R4, R5, 0x2, 0x1f ;  /* 0x0c401f0005047f89 */ /* 0x004e6800000e0000 */
[----:B---3--:R-:W2:Y:S04]  /*9920*/  SHFL.BFLY PT, R6, R9, 0x2, 0x1f ;  /* 0x0c401f0009067f89 */ /* 0x008ea800000e0000 */
[----:B----4-:R-:W3:Y:S04]  /*9930*/  SHFL.BFLY PT, R8, R11, 0x2, 0x1f ;  /* 0x0c401f000b087f89 */ /* 0x010ee800000e0000 */
[----:B-----5:R-:W4:Y:S01]  /*9940*/  SHFL.BFLY PT, R10, R7, 0x2, 0x1f ;  /* 0x0c401f00070a7f89 */ /* 0x020f2200000e0000 */
[----:B-1----:R-:W-:-:S02]  /*9950*/  FADD.FTZ R4, R4, R5 ;  /* 0x0000000504047221 */ /* 0x002fc40000010000 */
[----:B--2---:R-:W-:-:S03]  /*9960*/  FADD.FTZ R6, R6, R9 ;  /* 0x0000000906067221 */ /* 0x004fc60000010000 */
[----:B------:R-:W1:Y:S01]  /*9970*/  SHFL.BFLY PT, R5, R4, 0x1, 0x1f ;  /* 0x0c201f0004057f89 */ /* 0x000e6200000e0000 */
[----:B---3--:R-:W-:-:S03]  /*9980*/  FADD.FTZ R8, R8, R11 ;  /* 0x0000000b08087221 */ /* 0x008fc60000010000 */
[----:B------:R-:W2:Y:S01]  /*9990*/  SHFL.BFLY PT, R9, R6, 0x1, 0x1f ;  /* 0x0c201f0006097f89 */ /* 0x000ea200000e0000 */
[----:B----4-:R-:W-:-:S03]  /*99a0*/  FADD.FTZ R10, R10, R7 ;  /* 0x000000070a0a7221 */ /* 0x010fc60000010000 */
[----:B------:R-:W3:Y:S01]  /*99b0*/  SHFL.BFLY PT, R11, R8, 0x1, 0x1f ;  /* 0x0c201f00080b7f89 */ /* 0x000ee200000e0000 */
[----:B------:R-:W-:Y:S01]  /*99c0*/  MOV R7, RZ ;  /* 0x000000ff00077202 */ /* 0x000fe20000000f00 */
[----:B-1----:R-:W-:Y:S02]  /*99d0*/  FADD.FTZ R4, R4, R5 ;  /* 0x0000000504047221 */ /* 0x002fe40000010000 */
[----:B------:R-:W1:Y:S01]  /*99e0*/  SHFL.BFLY PT, R5, R10, 0x1, 0x1f ;  /* 0x0c201f000a057f89 */ /* 0x000e6200000e0000 */
[----:B--2---:R-:W-:Y:S02]  /*99f0*/  FADD.FTZ R9, R6, R9 ;  /* 0x0000000906097221 */ /* 0x004fe40000010000 */
[----:B------:R-:W-:Y:S02]  /*9a00*/  FSETP.NE.FTZ.AND P3, PT, R4, RZ, PT ;  /* 0x000000ff0400720b */ /* 0x000fe40003f75000 */
[----:B------:R-:W-:Y:S01]  /*9a10*/  MOV R6, RZ ;  /* 0x000000ff00067202 */ /* 0x000fe20000000f00 */
[----:B---3--:R-:W-:Y:S01]  /*9a20*/  FADD.FTZ R8, R8, R11 ;  /* 0x0000000b08087221 */ /* 0x008fe20000010000 */
[----:B------:R-:W-:-:S04]  /*9a30*/  FSETP.NE.FTZ.AND P2, PT, R9, RZ, PT ;  /* 0x000000ff0900720b */ /* 0x000fc80003f55000 */
[----:B------:R-:W-:-:S05]  /*9a40*/  FSETP.NE.FTZ.AND P1, PT, R8, RZ, PT ;  /* 0x000000ff0800720b */ /* 0x000fca0003f35000 */
[----:B------:R-:W2:Y:S01]  /*9a50*/  @P3 MUFU.RCP R7, R4 ;  /* 0x0000000400073308 */ /* 0x000ea20000001000 */
[----:B------:R-:W-:-:S03]  /*9a60*/  @P3 MOV R18, 0x3f317218 ;  /* 0x3f31721800123802 */ /* 0x000fc60000000f00 */
[----:B------:R-:W-:Y:S02]  /*9a70*/  @P2 MOV R17, 0x3f317218 ;  /* 0x3f31721800112802 */ /* 0x000fe40000000f00 */
[----:B------:R-:W-:Y:S02]  /*9a80*/  @P3 FMUL.FTZ R18, R18, c[0x0][0x2d0] ;  /* 0x0000b40012123a20 */ /* 0x000fe40000410000 */
[----:B-1----:R-:W-:Y:S01]  /*9a90*/  FADD.FTZ R5, R5, R10 ;  /* 0x0000000a05057221 */ /* 0x002fe20000010000 */
[----:B------:R-:W-:Y:S01]  /*9aa0*/  @P2 MUFU.RCP R6, R9 ;  /* 0x0000000900062308 */ /* 0x000fe20000001000 */
[----:B------:R-:W-:Y:S01]  /*9ab0*/  CS2R R10, SRZ ;  /* 0x00000000000a7805 */ /* 0x000fe2000001ff00 */
[----:B------:R-:W-:Y:S01]  /*9ac0*/  @P1 MOV R16, 0x3f317218 ;  /* 0x3f31721800101802 */ /* 0x000fe20000000f00 */
[----:B------:R-:W-:Y:S01]  /*9ad0*/  @P2 FMUL.FTZ R17, R17, c[0x0][0x2d0] ;  /* 0x0000b40011112a20 */ /* 0x000fe20000410000 */
[----:B------:R-:W-:-:S03]  /*9ae0*/  FSETP.NE.FTZ.AND P0, PT, R5, RZ, PT ;  /* 0x000000ff0500720b */ /* 0x000fc60003f15000 */
[----:B------:R-:W-:Y:S01]  /*9af0*/  @P1 FMUL.FTZ R16, R16, c[0x0][0x2d0] ;  /* 0x0000b40010101a20 */ /* 0x000fe20000410000 */
[----:B------:R-:W-:Y:S01]  /*9b00*/  @P1 MUFU.RCP R10, R8 ;  /* 0x00000008000a1308 */ /* 0x000fe20000001000 */
[C---:B--2---:R-:W-:Y:S02]  /*9b10*/  FMUL.FTZ R192, R7.reuse, R192 ;  /* 0x000000c007c07220 */ /* 0x044fe40000410000 */
[C---:B------:R-:W-:Y:S02]  /*9b20*/  FMUL.FTZ R193, R7.reuse, R193 ;  /* 0x000000c107c17220 */ /* 0x040fe40000410000 */
[C---:B------:R-:W-:Y:S02]  /*9b30*/  FMUL.FTZ R180, R7.reuse, R180 ;  /* 0x000000b407b47220 */ /* 0x040fe40000410000 */
[C---:B------:R-:W-:Y:S01]  /*9b40*/  FMUL.FTZ R181, R7.reuse, R181 ;  /* 0x000000b507b57220 */ /* 0x040fe20000410000 */
[----:B------:R-:W1:Y:S01]  /*9b50*/  @P3 MUFU.LG2 R4, R4 ;  /* 0x0000000400043308 */ /* 0x000e620000000c00 */
[----:B------:R-:W-:Y:S01]  /*9b60*/  @P0 MOV R15, 0x3f317218 ;  /* 0x3f317218000f0802 */ /* 0x000fe20000000f00 */
[----:B------:R-:W-:-:S02]  /*9b70*/  FMUL.FTZ R68, R7, R68 ;  /* 0x0000004407447220 */ /* 0x000fc40000410000 */
[----:B------:R-:W-:Y:S02]  /*9b80*/  FMUL.FTZ R69, R7, R69 ;  /* 0x0000004507457220 */ /* 0x000fe40000410000 */
[----:B------:R-:W-:Y:S02]  /*9b90*/  @P0 FMUL.FTZ R15, R15, c[0x0][0x2d0] ;  /* 0x0000b4000f0f0a20 */ /* 0x000fe40000410000 */
[----:B------:R-:W2:Y:S01]  /*9ba0*/  @P2 MUFU.LG2 R9, R9 ;  /* 0x0000000900092308 */ /* 0x000ea20000000c00 */
[C---:B------:R-:W-:Y:S02]  /*9bb0*/  FMUL.FTZ R80, R7.reuse, R80 ;  /* 0x0000005007507220 */ /* 0x040fe40000410000 */
[C---:B------:R-:W-:Y:S02]  /*9bc0*/  FMUL.FTZ R81, R7.reuse, R81 ;  /* 0x0000005107517220 */ /* 0x040fe40000410000 */
[C---:B------:R-:W-:Y:S02]  /*9bd0*/  FMUL.FTZ R84, R7.reuse, R84 ;  /* 0x0000005407547220 */ /* 0x040fe40000410000 */
[----:B------:R-:W-:Y:S01]  /*9be0*/  FMUL.FTZ R85, R7, R85 ;  /* 0x0000005507557220 */ /* 0x000fe20000410000 */
[----:B------:R-:W3:Y:S01]  /*9bf0*/  @P1 MUFU.LG2 R8, R8 ;  /* 0x0000000800081308 */ /* 0x000ee20000000c00 */
[----:B-1----:R-:W-:-:S02]  /*9c00*/  @P3 FMUL.FTZ R4, R4, 0.69314718246459960938 ;  /* 0x3f31721804043820 */ /* 0x002fc40000410000 */
[C---:B------:R-:W-:Y:S02]  /*9c10*/  FMUL.FTZ R96, R7.reuse, R96 ;  /* 0x0000006007607220 */ /* 0x040fe40000410000 */
[C---:B------:R-:W-:Y:S02]  /*9c20*/  FMUL.FTZ R97, R7.reuse, R97 ;  /* 0x0000006107617220 */ /* 0x040fe40000410000 */
[----:B------:R-:W-:Y:S01]  /*9c30*/  FMUL.FTZ R100, R7, R100 ;  /* 0x0000006407647220 */ /* 0x000fe20000410000 */
[----:B------:R-:W1:Y:S01]  /*9c40*/  @P0 MUFU.LG2 R19, R5 ;  /* 0x0000000500130308 */ /* 0x000e620000000c00 */
[----:B--2---:R-:W-:Y:S02]  /*9c50*/  @P2 FMUL.FTZ R9, R9, 0.69314718246459960938 ;  /* 0x3f31721809092820 */ /* 0x004fe40000410000 */
[C---:B------:R-:W-:Y:S02]  /*9c60*/  FMUL.FTZ R101, R7.reuse, R101 ;  /* 0x0000006507657220 */ /* 0x040fe40000410000 */
[----:B------:R-:W-:-:S02]  /*9c70*/  FMUL.FTZ R112, R7, R112 ;  /* 0x0000007007707220 */ /* 0x000fc40000410000 */
[C---:B------:R-:W-:Y:S01]  /*9c80*/  FMUL.FTZ R113, R7.reuse, R113 ;  /* 0x0000007107717220 */ /* 0x040fe20000410000 */
[----:B------:R2:W4:Y:S01]  /*9c90*/  @P0 MUFU.RCP R11, R5 ;  /* 0x00000005000b0308 */ /* 0x0005220000001000 */
[----:B---3--:R-:W-:Y:S02]  /*9ca0*/  @P1 FMUL.FTZ R8, R8, 0.69314718246459960938 ;  /* 0x3f31721808081820 */ /* 0x008fe40000410000 */
[C---:B------:R-:W-:Y:S02]  /*9cb0*/  FMUL.FTZ R116, R7.reuse, R116 ;  /* 0x0000007407747220 */ /* 0x040fe40000410000 */
[C---:B------:R-:W-:Y:S02]  /*9cc0*/  FMUL.FTZ R117, R7.reuse, R117 ;  /* 0x0000007507757220 */ /* 0x040fe40000410000 */
[----:B------:R-:W-:Y:S02]  /*9cd0*/  FMUL.FTZ R128, R7, R128 ;  /* 0x0000008007807220 */ /* 0x000fe40000410000 */
[----:B-1----:R-:W-:-:S02]  /*9ce0*/  @P0 FMUL.FTZ R19, R19, 0.69314718246459960938 ;  /* 0x3f31721813130820 */ /* 0x002fc40000410000 */
[C---:B------:R-:W-:Y:S02]  /*9cf0*/  FMUL.FTZ R129, R7.reuse, R129 ;  /* 0x0000008107817220 */ /* 0x040fe40000410000 */
[C---:B------:R-:W-:Y:S02]  /*9d00*/  FMUL.FTZ R132, R7.reuse, R132 ;  /* 0x0000008407847220 */ /* 0x040fe40000410000 */
[C---:B------:R-:W-:Y:S01]  /*9d10*/  FMUL.FTZ R133, R7.reuse, R133 ;  /* 0x0000008507857220 */ /* 0x040fe20000410000 */
[----:B--2---:R-:W-:Y:S01]  /*9d20*/  MOV R5, 0xff800000 ;  /* 0xff80000000057802 */ /* 0x004fe20000000f00 */
        /* <DEDUP_REMOVED lines=39> */
[----:B------:R-:W-:Y:S02]  /*9fa0*/  FMUL.FTZ R162, R6, R162 ;  /* 0x000000a206a27220 */ /* 0x000fe40000410000 */
        /* <DEDUP_REMOVED lines=31> */
[C---:B----4-:R-:W-:Y:S02]  /*a1a0*/  FMUL.FTZ R190, R11.reuse, R190 ;  /* 0x000000be0bbe7220 */ /* 0x050fe40000410000 */
        /* <DEDUP_REMOVED lines=30> */
[----:B------:R-:W-:Y:S02]  /*a390*/  FMUL.FTZ R7, R7, R161 ;  /* 0x000000a107077220 */ /* 0x000fe40000410000 */
[----:B------:R-:W-:Y:S02]  /*a3a0*/  FMUL.FTZ R6, R6, R163 ;  /* 0x000000a306067220 */ /* 0x000fe40000410000 */
[----:B------:R-:W-:-:S02]  /*a3b0*/  FMUL.FTZ R10, R10, R165 ;  /* 0x000000a50a0a7220 */ /* 0x000fc40000410000 */
[----:B------:R-:W-:Y:S02]  /*a3c0*/  FMUL.FTZ R11, R11, R167 ;  /* 0x000000a70b0b7220 */ /* 0x000fe40000410000 */
[----:B------:R-:W-:Y:S02]  /*a3d0*/  @P3 FFMA.FTZ R5, R18, R196, R4 ;  /* 0x000000c412053223 */ /* 0x000fe40000010004 */
[----:B------:R-:W-:Y:S02]  /*a3e0*/  @P2 FFMA.FTZ R12, R17, R3, R9 ;  /* 0x00000003110c2223 */ /* 0x000fe40000010009 */
[----:B------:R-:W-:Y:S02]  /*a3f0*/  @P1 FFMA.FTZ R13, R16, R2, R8 ;  /* 0x00000002100d1223 */ /* 0x000fe40000010008 */
[----:B------:R-:W-:Y:S02]  /*a400*/  @P0 FFMA.FTZ R14, R15, R0, R19 ;  /* 0x000000000f0e0223 */ /* 0x000fe40000010013 */
.L_x_738:
        /* <DEDUP_REMOVED lines=42> */
[----:B------:R-:W-:Y:S01]  /*a6b0*/  ISETP.NE.U32.AND P0, PT, R17, 0x1, PT ;  /* 0x000000011100780c */ /* 0x000fe20003f05070 */
[----:B------:R-:W-:Y:S01]  /*a6c0*/  IMAD.MOV.U32 R17, RZ, RZ, 0x40 ;  /* 0x00000040ff117424 */ /* 0x000fe200078e00ff */
[----:B------:R-:W-:-:S02]  /*a6d0*/  LEA.HI R15, R15, R15, RZ, 0x1d ;  /* 0x0000000f0f0f7211 */ /* 0x000fc400078fe8ff */
        /* <DEDUP_REMOVED lines=8> */
[----:B------:R-:W-:Y:S02]  /*a760*/  SEL R17, R17, 0xffffffc0, !P2 ;  /* 0xffffffc011117807 */ /* 0x000fe40005000000 */
[----:B------:R-:W-:-:S02]  /*a770*/  F2FP.PACK_AB R98, R99, R98 ;  /* 0x000000626362723e */ /* 0x000fc400000000ff */
[C---:B------:R-:W-:Y:S01]  /*a780*/  IADD3 R16, R15.reuse, 0x80, RZ ;  /* 0x000000800f107810 */ /* 0x040fe20007ffe0ff */
[C-C-:B------:R-:W-:Y:S01]  /*a790*/  IMAD.IADD R18, R15.reuse, 0x1, R17.reuse ;  /* 0x000000010f127824 */ /* 0x140fe200078e0211 */
[C---:B------:R-:W-:Y:S02]  /*a7a0*/  IADD3 R6, R15.reuse, 0x70, RZ ;  /* 0x000000700f067810 */ /* 0x040fe40007ffe0ff */
[----:B------:R-:W-:Y:S01]  /*a7b0*/  @P0 IADD3 R6, R16, 0x10, RZ ;  /* 0x0000001010060810 */ /* 0x000fe20007ffe0ff */
[----:B------:R-:W-:Y:S01]  /*a7c0*/  IMAD.IADD R16, R15, 0x1, R8 ;  /* 0x000000010f107824 */ /* 0x000fe200078e0208 */
[----:B------:R-:W-:Y:S02]  /*a7d0*/  F2FP.PACK_AB R88, R89, R88 ;  /* 0x000000585958723e */ /* 0x000fe400000000ff */
[----:B------:R-:W-:Y:S01]  /*a7e0*/  F2FP.PACK_AB R90, R91, R90 ;  /* 0x0000005a5b5a723e */ /* 0x000fe200000000ff */
[--C-:B------:R-:W-:Y:S01]  /*a7f0*/  IMAD.IADD R8, R8, 0x1, R6.reuse ;  /* 0x0000000108087824 */ /* 0x100fe200078e0206 */
[----:B------:R-:W-:Y:S01]  /*a800*/  F2FP.PACK_AB R92, R93, R92 ;  /* 0x0000005c5d5c723e */ /* 0x000fe200000000ff */
[----:B------:R-:W-:Y:S01]  /*a810*/  IMAD.IADD R19, R17, 0x1, R6 ;  /* 0x0000000111137824 */ /* 0x000fe200078e0206 */
[----:B------:R-:W-:Y:S01]  /*a820*/  F2FP.PACK_AB R94, R95, R94 ;  /* 0x0000005e5f5e723e */ /* 0x000fe200000000ff */
[----:B------:R-:W-:Y:S01]  /*a830*/  IMAD.IADD R20, R17, 0x1, R16 ;  /* 0x0000000111147824 */ /* 0x000fe200078e0210 */
[----:B------:R-:W-:Y:S01]  /*a840*/  F2FP.PACK_AB R100, R101, R100 ;  /* 0x000000646564723e */ /* 0x000fe200000000ff */
[----:B------:R-:W-:Y:S01]  /*a850*/  IMAD.IADD R17, R8, 0x1, R17 ;  /* 0x0000000108117824 */ /* 0x000fe200078e0211 */
[----:B------:R-:W-:-:S02]  /*a860*/  F2FP.PACK_AB R102, R103, R102 ;  /* 0x000000666766723e */ /* 0x000fc400000000ff */
[----:B------:R-:W-:Y:S01]  /*a870*/  F2FP.PACK_AB R112, R113, R112 ;  /* 0x000000707170723e */ /* 0x000fe200000000ff */
[----:B------:R-:W-:Y:S01]  /*a880*/  STS [R15+0x80], R192 ;  /* 0x000080c00f007388 */ /* 0x000fe20000000800 */
[----:B------:R-:W-:Y:S02]  /*a890*/  F2FP.PACK_AB R114, R115, R114 ;  /* 0x000000727372723e */ /* 0x000fe400000000ff */
[----:B------:R-:W-:Y:S01]  /*a8a0*/  F2FP.PACK_AB R104, R105, R104 ;  /* 0x000000686968723e */ /* 0x000fe200000000ff */
[----:B------:R-:W-:Y:S01]  /*a8b0*/  STS [R15+0x480], R194 ;  /* 0x000480c20f007388 */ /* 0x000fe20000000800 */
[----:B------:R-:W-:Y:S02]  /*a8c0*/  F2FP.PACK_AB R106, R107, R106 ;  /* 0x0000006a6b6a723e */ /* 0x000fe400000000ff */
[----:B------:R-:W-:Y:S01]  /*a8d0*/  F2FP.PACK_AB R108, R109, R108 ;  /* 0x0000006c6d6c723e */ /* 0x000fe200000000ff */
[----:B------:R-:W-:Y:S01]  /*a8e0*/  STS [R6], R180 ;  /* 0x000000b406007388 */ /* 0x000fe20000000800 */
        /* <DEDUP_REMOVED lines=23> */
[----:B------:R-:W-:Y:S01]  /*aa60*/  STS [R8], R80 ;  /* 0x0000005008007388 */ /* 0x000fe20000000800 */
        /* <DEDUP_REMOVED lines=24> */
[----:B------:R-:W-:-:S03]  /*abf0*/  PLOP3.LUT P1, PT, PT, PT, UP1, 0x80, 0x0 ;  /* 0x000000000000781c */ /* 0x000fc60003f2f018 */
[----:B------:R-:W-:Y:S04]  /*ac00*/  STS [R19+0x400], R98 ;  /* 0x0004006213007388 */ /* 0x000fe80000000800 */
[----:B------:R-:W-:Y:S04]  /*ac10*/  STS [R18+0x2080], R88 ;  /* 0x0020805812007388 */ /* 0x000fe80000000800 */
[----:B------:R-:W-:Y:S04]  /*ac20*/  STS [R18+0x2480], R90 ;  /* 0x0024805a12007388 */ /* 0x000fe80000000800 */
[----:B------:R-:W-:Y:S04]  /*ac30*/  STS [R19+0x2000], R92 ;  /* 0x0020005c13007388 */ /* 0x000fe80000000800 */
        /* <DEDUP_REMOVED lines=35> */
[----:B------:R3:W-:Y:S04]  /*ae70*/  STS [R17+0x4000], R7 ;  /* 0x0040000711007388 */ /* 0x0007e80000000800 */
[----:B------:R-:W-:Y:S01]  /*ae80*/  STS [R17+0x4400], R162 ;  /* 0x004400a211007388 */ /* 0x000fe20000000800 */
[----:B-1----:R-:W-:-:S03]  /*ae90*/  IMAD.U32 R18, RZ, RZ, UR4 ;  /* 0x00000004ff127e24 */ /* 0x002fc6000f8e00ff */
[----:B------:R-:W-:Y:S04]  /*aea0*/  STS [R20+0x6080], R168 ;  /* 0x006080a814007388 */ /* 0x000fe80000000800 */
[----:B------:R-:W-:Y:S01]  /*aeb0*/  STS [R20+0x6480], R170 ;  /* 0x006480aa14007388 */ /* 0x000fe20000000800 */
[----:B--2---:R-:W-:Y:S01]  /*aec0*/  IMAD.U32 R19, RZ, RZ, UR5 ;  /* 0x00000005ff137e24 */ /* 0x004fe2000f8e00ff */
[----:B------:R-:W-:Y:S02]  /*aed0*/  ULDC.64 UR4, c[0x0][0x508] ;  /* 0x0001420000047ab9 */ /* 0x000fe40000000a00 */
[----:B------:R1:W-:Y:S04]  /*aee0*/  STS [R17+0x6000], R10 ;  /* 0x0060000a11007388 */ /* 0x0003e80000000800 */
[----:B------:R2:W-:Y:S04]  /*aef0*/  STS [R17+0x6400], R11 ;  /* 0x0064000b11007388 */ /* 0x0005e80000000800 */
[----:B------:R-:W-:Y:S01]  /*af00*/  BAR.SYNC.DEFER_BLOCKING 0x1, 0x80 ;  /* 0x0042000000007b1d */ /* 0x000fe20000010000 */
[----:B------:R-:W-:-:S04]  /*af10*/  UISETP.NE.U32.AND UP0, UPT, URZ, UR4, UPT ;  /* 0x000000043f00728c */ /* 0x000fc8000bf05070 */
[----:B------:R-:W-:Y:S01]  /*af20*/  UISETP.NE.AND.EX UP0, UPT, URZ, UR5, UPT, UP0 ;  /* 0x000000053f00728c */ /* 0x000fe2000bf05300 */
[----:B---3--:R-:W3:Y:S02]  /*af30*/  @P1 LDG.E R7, [R18.64] ;  /* 0x0000000c12071981 */ /* 0x008ee4000c1e1900 */
[----:B------:R-:W-:-:S03]  /*af40*/  ULDC.64 UR4, c[0x0][0x508] ;  /* 0x0001420000047ab9 */ /* 0x000fc60000000a00 */
[----:B------:R-:W-:-:S05]  /*af50*/  PLOP3.LUT P0, PT, PT, PT, UP0, 0x80, 0x0 ;  /* 0x000000000000781c */ /* 0x000fca0003f0f008 */
[----:B------:R-:W-:Y:S01]  /*af60*/  @UP0 UIMAD.WIDE UR4, UR10, UR6, UR4 ;  /* 0x000000060a0402a5 */ /* 0x000fe2000f8e0204 */
[----:B------:R-:W-:-:S05]  /*af70*/  IMAD.MOV.U32 R6, RZ, RZ, c[0x0][0x388] ;  /* 0x0000e200ff067624 */ /* 0x000fca00078e00ff */
[----:B-1----:R-:W-:Y:S02]  /*af80*/  IMAD.U32 R10, RZ, RZ, UR4 ;  /* 0x00000004ff0a7e24 */ /* 0x002fe4000f8e00ff */
[----:B--2---:R-:W-:-:S05]  /*af90*/  IMAD.U32 R11, RZ, RZ, UR5 ;  /* 0x00000005ff0b7e24 */ /* 0x004fca000f8e00ff */
[----:B------:R1:W5:Y:S01]  /*afa0*/  @P0 LDG.E R6, [R10.64] ;  /* 0x0000000c0a060981 */ /* 0x000362000c1e1900 */
[----:B------:R-:W-:Y:S02]  /*afb0*/  UMOV UR14, URZ ;  /* 0x0000003f000e7c82 */ /* 0x000fe40008000000 */
[----:B------:R-:W-:Y:S01]  /*afc0*/  UMOV UR15, URZ ;  /* 0x0000003f000f7c82 */ /* 0x000fe20008000000 */
[----:B---3--:R-:W2:Y:S02]  /*afd0*/  @P1 R2UR UR5, R7 ;  /* 0x00000000070513c2 */ /* 0x008ea400000e0000 */
        /* <DEDUP_REMOVED lines=8> */
.L_x_759:
[----:B-1----:R-:W-:Y:S01]  /*b060*/  LOP3.LUT R4, R4, 0xffffffe0, RZ, 0xc0, !PT ;  /* 0xffffffe004047812 */ /* 0x002fe200078ec0ff */
[----:B------:R-:W-:Y:S01]  /*b070*/  IMAD.MOV.U32 R7, RZ, RZ, c[0x0][0x4e8] ;  /* 0x00013a00ff077624 */ /* 0x000fe200078e00ff */
[----:B------:R-:W-:Y:S01]  /*b080*/  SHF.R.S32.HI R11, RZ, 0x1f, R9 ;  /* 0x0000001fff0b7819 */ /* 0x000fe20000011409 */
[----:B------:R-:W1:Y:S01]  /*b090*/  S2R R69, SR_CTAID.X ;  /* 0x0000000000457919 */ /* 0x000e620000002500 */
[----:B------:R-:W-:Y:S01]  /*b0a0*/  LEA.HI R8, R3, R3, RZ, 0x1 ;  /* 0x0000000303087211 */ /* 0x000fe200078f08ff */
[----:B------:R-:W-:Y:S01]  /*b0b0*/  IMAD.IADD R4, R0, 0x1, -R4 ;  /* 0x0000000100047824 */ /* 0x000fe200078e0a04 */
[----:B------:R-:W-:Y:S01]  /*b0c0*/  ISETP.NE.AND P2, PT, R7, 0x1, PT ;  /* 0x000000010700780c */ /* 0x000fe20003f45270 */
[----:B------:R-:W-:Y:S01]  /*b0d0*/  ULDC.64 UR4, c[0x0][0x490] ;  /* 0x0001240000047ab9 */ /* 0x000fe20000000a00 */
[----:B------:R-:W-:Y:S01]  /*b0e0*/  LEA.HI R11, R11, R9, RZ, 0x2 ;  /* 0x000000090b0b7211 */ /* 0x000fe200078f10ff */
[----:B------:R-:W-:Y:S01]  /*b0f0*/  USHF.R.S32.HI UR7, URZ, 0x1f, UR10 ;  /* 0x0000001f3f077899 */ /* 0x000fe2000801140a */
[----:B------:R-:W-:Y:S01]  /*b100*/  SHF.R.S32.HI R7, RZ, 0x1f, R4 ;  /* 0x0000001fff077819 */ /* 0x000fe20000011404 */
[----:B------:R-:W-:Y:S01]  /*b110*/  UIMAD UR6, UR9, UR4, URZ ;  /* 0x00000004090672a4 */ /* 0x000fe2000f8e023f */
[C---:B------:R-:W-:Y:S01]  /*b120*/  LOP3.LUT R10, R8.reuse, 0x1ffffffe, RZ, 0xc0, !PT ;  /* 0x1ffffffe080a7812 */ /* 0x040fe200078ec0ff */
[----:B------:R-:W-:Y:S01]  /*b130*/  IMAD.SHL.U32 R8, R8, 0x20, RZ ;  /* 0x0000002008087824 */ /* 0x000fe200078e00ff */
[----:B------:R-:W-:Y:S01]  /*b140*/  LOP3.LUT R11, R11, 0xffffffc, RZ, 0xc0, !PT ;  /* 0x0ffffffc0b0b7812 */ /* 0x000fe200078ec0ff */
[----:B------:R-:W-:Y:S01]  /*b150*/  UMOV UR18, UR14 ;  /* 0x0000000e00127c82 */ /* 0x000fe20008000000 */
[----:B------:R-:W-:Y:S01]  /*b160*/  LEA.HI R7, R7, R4, RZ, 0x2 ;  /* 0x0000000407077211 */ /* 0x000fe200078f10ff */
[----:B------:R-:W-:Y:S01]  /*b170*/  IMAD.IADD R10, R3, 0x1, -R10 ;  /* 0x00000001030a7824 */ /* 0x000fe200078e0a0a */
[----:B------:R-:W-:Y:S01]  /*b180*/  LOP3.LUT R8, R8, 0xffffffc0, RZ, 0xc0, !PT ;  /* 0xffffffc008087812 */ /* 0x000fe200078ec0ff */
[----:B------:R-:W-:Y:S01]  /*b190*/  IMAD.IADD R11, R9, 0x1, -R11 ;  /* 0x00000001090b7824 */ /* 0x000fe200078e0a0b */
[----:B------:R-:W-:Y:S01]  /*b1a0*/  SHF.R.S32.HI R7, RZ, 0x2, R7 ;  /* 0x00000002ff077819 */ /* 0x000fe20000011407 */
[----:B------:R-:W-:Y:S01]  /*b1b0*/  UMOV UR19, UR15 ;  /* 0x0000000f00137c82 */ /* 0x000fe20008000000 */
[-C--:B------:R-:W-:Y:S01]  /*b1c0*/  LEA.HI R3, R2, R0.reuse, RZ, 0x3 ;  /* 0x0000000002037211 */ /* 0x080fe200078f18ff */
[----:B------:R-:W-:Y:S01]  /*b1d0*/  IMAD R8, R10, 0x8, R8 ;  /* 0x000000080a087824 */ /* 0x000fe200078e0208 */
[----:B------:R-:W-:Y:S01]  /*b1e0*/  USEL UR11, UR10, URZ, !UP1 ;  /* 0x0000003f0a0b7287 */ /* 0x000fe2000c800000 */
[----:B------:R-:W-:Y:S01]  /*b1f0*/  IMAD R17, R11, 0x10, R7 ;  /* 0x000000100b117824 */ /* 0x000fe200078e0207 */
[----:B------:R-:W-:Y:S01]  /*b200*/  USEL UR10, UR7, URZ, !UP1 ;  /* 0x0000003f070a7287 */ /* 0x000fe2000c800000 */
[----:B------:R-:W-:Y:S01]  /*b210*/  LOP3.LUT R9, R3, 0xfffffff8, RZ, 0xc0, !PT ;  /* 0xfffffff803097812 */ /* 0x000fe200078ec0ff */
[----:B------:R-:W-:Y:S01]  /*b220*/  UIMAD.WIDE.U32 UR18, UR8, UR4, UR18 ;  /* 0x00000004081272a5 */ /* 0x000fe2000f8e0012 */
[----:B------:R-:W-:Y:S01]  /*b230*/  IMAD.IADD R8, R17, 0x1, R8 ;  /* 0x0000000111087824 */ /* 0x000fe200078e0208 */
[----:B------:R-:W-:Y:S01]  /*b240*/  UIMAD UR6, UR8, UR5, UR6 ;  /* 0x00000005080672a4 */ /* 0x000fe2000f8e0206 */
[----:B------:R-:W-:Y:S01]  /*b250*/  LOP3.LUT P0, RZ, R4, 0x3, RZ, 0xc0, !PT ;  /* 0x0000000304ff7812 */ /* 0x000fe2000780c0ff */
[C---:B-1----:R-:W-:Y:S01]  /*b260*/  IMAD R17, R69.reuse, 0x80, R17 ;  /* 0x0000008045117824 */ /* 0x042fe200078e0211 */
[----:B------:R-:W-:Y:S01]  /*b270*/  ULDC.64 UR4, c[0x0][0x498] ;  /* 0x0001260000047ab9 */ /* 0x000fe20000000a00 */
[----:B------:R-:W-:Y:S01]  /*b280*/  IMAD R8, R69, 0x80, R8 ;  /* 0x0000008045087824 */ /* 0x000fe200078e0208 */
[----:B------:R-:W-:Y:S01]  /*b290*/  UIMAD UR16, UR10, UR4, URZ ;  /* 0x000000040a1072a4 */ /* 0x000fe2000f8e023f */
[----:B------:R-:W-:Y:S01]  /*b2a0*/  LEA.HI R4, R2, R0, RZ, 0x6 ;  /* 0x0000000002047211 */ /* 0x000fe200078f30ff */
[----:B------:R-:W-:Y:S01]  /*b2b0*/  UIADD3 UR19, UR19, UR6, URZ ;  /* 0x0000000613137290 */ /* 0x000fe2000fffe03f */
[----:B------:R-:W-:Y:S01]  /*b2c0*/  @P2 IMAD.HI.U32 R7, R8, c[0x0][0x4ec], RZ ;  /* 0x00013b0008072a27 */ /* 0x000fe200078e00ff */
[----:B------:R-:W-:Y:S01]  /*b2d0*/  UIMAD UR16, UR11, UR5, UR16 ;  /* 0x000000050b1072a4 */ /* 0x000fe2000f8e0210 */
[----:B------:R-:W-:Y:S01]  /*b2e0*/  SHF.R.S32.HI R3, RZ, 0x3, R3 ;  /* 0x00000003ff037819 */ /* 0x000fe20000011403 */
[----:B------:R-:W-:Y:S01]  /*b2f0*/  UIMAD.WIDE.U32 UR18, UR11, UR4, UR18 ;  /* 0x000000040b1272a5 */ /* 0x000fe2000f8e0012 */
[----:B------:R-:W-:Y:S01]  /*b300*/  IMAD.MOV.U32 R18, RZ, RZ, R8 ;  /* 0x000000ffff127224 */ /* 0x000fe200078e0008 */
[----:B------:R-:W-:Y:S01]  /*b310*/  @P2 SHF.R.U32.HI R18, RZ, c[0x0][0x4f0], R7 ;  /* 0x00013c00ff122a19 */ /* 0x000fe20000011607 */
[----:B------:R-:W-:Y:S01]  /*b320*/  IMAD.IADD R0, R0, 0x1, -R9 ;  /* 0x0000000100007824 */ /* 0x000fe200078e0a09 */
[----:B------:R-:W-:Y:S01]  /*b330*/  ULDC.64 UR6, c[0x0][0x3a0] ;  /* 0x0000e80000067ab9 */ /* 0x000fe20000000a00 */
[----:B------:R-:W-:Y:S01]  /*b340*/  IMAD.U32 R2, RZ, RZ, UR16 ;  /* 0x00000010ff027e24 */ /* 0x000fe2000f8e00ff */
[----:B------:R-:W-:Y:S01]  /*b350*/  UIMAD.WIDE.U32 UR16, UR14, UR6, URZ ;  /* 0x000000060e1072a5 */ /* 0x000fe2000f8e003f */
[----:B------:R-:W-:Y:S01]  /*b360*/  IMAD.MOV R7, RZ, RZ, -R18 ;  /* 0x000000ffff077224 */ /* 0x000fe200078e0a12 */
[----:B------:R-:W-:Y:S01]  /*b370*/  UIMAD UR6, UR15, UR6, URZ ;  /* 0x000000060f0672a4 */ /* 0x000fe2000f8e023f */
[----:B------:R-:W-:Y:S01]  /*b380*/  IMAD.SHL.U32 R11, R3, 0x40, RZ ;  /* 0x00000040030b7824 */ /* 0x000fe200078e00ff */
[----:B------:R-:W-:Y:S01]  /*b390*/  ULDC.64 UR4, c[0x0][0x3e8] ;  /* 0x0000fa0000047ab9 */ /* 0x000fe20000000a00 */
[----:B------:R-:W-:Y:S01]  /*b3a0*/  IMAD R7, R7, c[0x0][0x4e8], R8 ;  /* 0x00013a0007077a24 */ /* 0x000fe200078e0208 */
[----:B------:R-:W-:Y:S01]  /*b3b0*/  SHF.R.S32.HI R8, RZ, 0x1f, R18 ;  /* 0x0000001fff087819 */ /* 0x000fe20000011412 */
[----:B------:R-:W-:Y:S01]  /*b3c0*/  UIMAD UR6, UR14, UR7, UR6 ;  /* 0x000000070e0672a4 */ /* 0x000fe2000f8e0206 */
[----:B------:R-:W-:Y:S01]  /*b3d0*/  IADD3 R18, P1, R18, UR18, RZ ;  /* 0x0000001212127c10 */ /* 0x000fe2000ff3e0ff */
[----:B------:R-:W-:Y:S01]  /*b3e0*/  UIMAD UR9, UR9, UR4, URZ ;  /* 0x00000004090972a4 */ /* 0x000fe2000f8e023f */
[----:B------:R-:W-:Y:S01]  /*b3f0*/  LOP3.LUT R11, R11, 0x1c0, RZ, 0xc0, !PT ;  /* 0x000001c00b0b7812 */ /* 0x000fe200078ec0ff */
[----:B------:R-:W-:Y:S01]  /*b400*/  UIADD3 UR7, UR17, UR6, URZ ;  /* 0x0000000611077290 */ /* 0x000fe2000fffe03f */
[----:B------:R-:W-:Y:S01]  /*b410*/  IADD3.X R19, R8, UR19, R2, P1, !PT ;  /* 0x0000001308137c10 */ /* 0x000fe20008ffe402 */
[----:B------:R-:W-:Y:S01]  /*b420*/  UIMAD UR5, UR8, UR5, UR9 ;  /* 0x00000005080572a4 */ /* 0x000fe2000f8e0209 */
[----:B------:R-:W-:Y:S01]  /*b430*/  SHF.R.S32.HI R2, RZ, 0x1f, R7 ;  /* 0x0000001fff027819 */ /* 0x000fe20000011407 */
[----:B------:R-:W-:Y:S01]  /*b440*/  UMOV UR6, UR16 ;  /* 0x0000001000067c82 */ /* 0x000fe20008000000 */
[----:B------:R-:W-:Y:S01]  /*b450*/  LEA R8, R0, R3, 0x4 ;  /* 0x0000000300087211 */ /* 0x000fe200078e20ff */
[----:B------:R-:W-:Y:S01]  /*b460*/  IMAD.WIDE.U32 R18, R7, c[0x0][0x488], R18 ;  /* 0x0001220007127a25 */ /* 0x000fe200078e0012 */
[----:B------:R-:W-:Y:S01]  /*b470*/  UIMAD.WIDE.U32 UR8, UR8, UR4, UR6 ;  /* 0x00000004080872a5 */ /* 0x000fe2000f8e0006 */
[----:B------:R-:W-:Y:S01]  /*b480*/  SHF.R.U32.HI R10, RZ, 0x3, R11 ;  /* 0x00000003ff0a7819 */ /* 0x000fe2000001160b */
[----:B------:R-:W-:Y:S01]  /*b490*/  BSSY B0, `(.L_x_760) ;  /* 0x000005a000007945 */ /* 0x000fe20003800000 */
[----:B------:R-:W-:Y:S01]  /*b4a0*/  IMAD R2, R2, c[0x0][0x488], RZ ;  /* 0x0001220002027a24 */ /* 0x000fe200078e02ff */
[----:B------:R-:W-:Y:S01]  /*b4b0*/  UIADD3 UR9, UR9, UR5, URZ ;  /* 0x0000000509097290 */ /* 0x000fe2000fffe03f */
[----:B------:R-:W-:Y:S01]  /*b4c0*/  IMAD R8, R69, 0x80, R8 ;  /* 0x0000008045087824 */ /* 0x000fe200078e0208 */
[----:B------:R-:W-:Y:S01]  /*b4d0*/  IADD3 R16, R17, 0x40, RZ ;  /* 0x0000004011107810 */ /* 0x000fe20007ffe0ff */
[----:B------:R-:W-:Y:S01]  /*b4e0*/  IMAD R7, R7, c[0x0][0x48c], R2 ;  /* 0x0001230007077a24 */ /* 0x000fe200078e0202 */
[----:B------:R-:W-:Y:S01]  /*b4f0*/  ULDC.64 UR4, c[0x0][0x3f0] ;  /* 0x0000fc0000047ab9 */ /* 0x000fe20000000a00 */
[----:B------:R-:W-:Y:S01]  /*b500*/  @P2 IMAD.HI.U32 R9, R8, c[0x0][0x4ec], RZ ;  /* 0x00013b0008092a27 */ /* 0x000fe200078e00ff */
[----:B------:R-:W-:-:S02]  /*b510*/  UIMAD UR10, UR10, UR4, URZ ;  /* 0x000000040a0a72a4 */ /* 0x000fc4000f8e023f */
[----:B------:R-:W-:Y:S01]  /*b520*/  UIMAD.WIDE.U32 UR8, UR11, UR4, UR8 ;  /* 0x000000040b0872a5 */ /* 0x000fe2000f8e0008 */
[----:B-----5:R-:W-:Y:S01]  /*b530*/  IMAD R2, R6, c[0x0][0x4e8], RZ ;  /* 0x00013a0006027a24 */ /* 0x020fe200078e02ff */
[----:B------:R-:W-:Y:S01]  /*b540*/  LEA R6, P1, R18, c[0x0][0x450], 0x2 ;  /* 0x0001140012067a11 */ /* 0x000fe200078210ff */
[----:B------:R-:W-:Y:S01]  /*b550*/  IMAD.IADD R7, R19, 0x1, R7 ;  /* 0x0000000113077824 */ /* 0x000fe200078e0207 */
[----:B------:R-:W-:Y:S01]  /*b560*/  UIMAD UR5, UR11, UR5, UR10 ;  /* 0x000000050b0572a4 */ /* 0x000fe2000f8e020a */
[----:B------:R-:W-:Y:S01]  /*b570*/  IMAD.MOV.U32 R22, RZ, RZ, R8 ;  /* 0x000000ffff167224 */ /* 0x000fe200078e0008 */
[----:B------:R-:W-:Y:S01]  /*b580*/  @P2 SHF.R.U32.HI R22, RZ, c[0x0][0x4f0], R9 ;  /* 0x00013c00ff162a19 */ /* 0x000fe20000011609 */
[----:B------:R-:W-:Y:S01]  /*b590*/  IMAD.SHL.U32 R0, R0, 0x8, RZ ;  /* 0x0000000800007824 */ /* 0x000fe200078e00ff */
[----:B------:R-:W-:Y:S01]  /*b5a0*/  LEA.HI.X R7, R18, c[0x0][0x454], R7, 0x2, P1 ;  /* 0x0001150012077a11 */ /* 0x000fe200008f1407 */
[----:B------:R-:W-:Y:S01]  /*b5b0*/  SHFL.IDX PT, R20, R6, RZ, 0x1c1f ;  /* 0x001c1fff06147589 */ /* 0x000fe200000e0000 */
[----:B------:R-:W-:Y:S01]  /*b5c0*/  IADD3 R9, R17, 0x8, RZ ;  /* 0x0000000811097810 */ /* 0x000fe20007ffe0ff */
[----:B------:R-:W-:Y:S01]  /*b5d0*/  IMAD.MOV R70, RZ, RZ, -R22 ;  /* 0x000000ffff467224 */ /* 0x000fe200078e0a16 */
[----:B------:R-:W-:Y:S01]  /*b5e0*/  LOP3.LUT R11, R11, 0x38, R0, 0xf8, !PT ;  /* 0x000000380b0b7812 */ /* 0x000fe200078ef800 */
[----:B------:R-:W1:Y:S01]  /*b5f0*/  SHFL.IDX PT, R21, R7, RZ, 0x1c1f ;  /* 0x001c1fff07157589 */ /* 0x000e6200000e0000 */
[----:B------:R-:W-:Y:S01]  /*b600*/  ISETP.GE.OR P2, PT, R9, R2, P0 ;  /* 0x000000020900720c */ /* 0x000fe20000746670 */
[----:B------:R-:W-:Y:S01]  /*b610*/  IMAD R70, R70, c[0x0][0x4e8], R8 ;  /* 0x00013a0046467a24 */ /* 0x000fe200078e0208 */
[----:B------:R-:W-:Y:S01]  /*b620*/  LOP3.LUT R10, R11, R10, RZ, 0x3c, !PT ;  /* 0x0000000a0b0a7212 */ /* 0x000fe200078e3cff */
[----:B------:R-:W-:Y:S01]  /*b630*/  SHFL.IDX PT, R18, R6, 0x1, 0x1c1f ;  /* 0x003c1f0006127f89 */ /* 0x000fe200000e0000 */
[----:B------:R-:W-:Y:S01]  /*b640*/  SHF.R.S32.HI R11, RZ, 0x1f, R22 ;  /* 0x0000001fff0b7819 */ /* 0x000fe20000011416 */
[----:B------:R-:W-:Y:S01]  /*b650*/  UIADD3 UR5, UR9, UR5, URZ ;  /* 0x0000000509057290 */ /* 0x000fe2000fffe03f */
[CC--:B------:R-:W-:Y:S01]  /*b660*/  ISETP.GE.OR P3, PT, R17.reuse, R2.reuse, P0 ;  /* 0x000000021100720c */ /* 0x0c0fe20000766670 */
[----:B------:R-:W2:Y:S01]  /*b670*/  SHFL.IDX PT, R19, R7, 0x1, 0x1c1f ;  /* 0x003c1f0007137f89 */ /* 0x000ea200000e0000 */
[----:B------:R-:W-:Y:S01]  /*b680*/  IADD3 R17, R17, 0x48, RZ ;  /* 0x0000004811117810 */ /* 0x000fe20007ffe0ff */
[----:B------:R-:W-:Y:S01]  /*b690*/  IMAD R11, R11, c[0x0][0x3e0], RZ ;  /* 0x0000f8000b0b7a24 */ /* 0x000fe200078e02ff */
[----:B------:R-:W-:Y:S01]  /*b6a0*/  MOV R25, UR9 ;  /* 0x0000000900197c02 */ /* 0x000fe20008000f00 */
[----:B------:R-:W-:Y:S01]  /*b6b0*/  SHFL.IDX PT, R8, R6, 0x2, 0x1c1f ;  /* 0x005c1f0006087f89 */ /* 0x000fe200000e0000 */
[----:B------:R-:W-:Y:S01]  /*b6c0*/  IMAD.SHL.U32 R4, R4, 0x8, RZ ;  /* 0x0000000804047824 */ /* 0x000fe200078e00ff */
[-C--:B------:R-:W-:Y:S01]  /*b6d0*/  ISETP.GE.OR P1, PT, R16, R2.reuse, P0 ;  /* 0x000000021000720c */ /* 0x080fe20000726670 */
[----:B------:R-:W-:Y:S01]  /*b6e0*/  IMAD.U32 R24, RZ, RZ, UR8 ;  /* 0x00000008ff187e24 */ /* 0x000fe2000f8e00ff */
[----:B------:R-:W3:Y:S01]  /*b6f0*/  SHFL.IDX PT, R9, R7, 0x2, 0x1c1f ;  /* 0x005c1f0007097f89 */ /* 0x000ee200000e0000 */
[----:B------:R-:W-:Y:S01]  /*b700*/  IMAD.U32 R25, RZ, RZ, UR5 ;  /* 0x00000005ff197e24 */ /* 0x000fe2000f8e00ff */
[----:B------:R-:W-:Y:S01]  /*b710*/  ISETP.GE.OR P0, PT, R17, R2, P0 ;  /* 0x000000021100720c */ /* 0x000fe20000706670 */
[C---:B------:R-:W-:Y:S01]  /*b720*/  IMAD R11, R22.reuse, c[0x0][0x3e4], R11 ;  /* 0x0000f900160b7a24 */ /* 0x040fe200078e020b */
[----:B------:R-:W-:Y:S01]  /*b730*/  SHFL.IDX PT, R6, R6, 0x3, 0x1c1f ;  /* 0x007c1f0006067f89 */ /* 0x000fe200000e0000 */
[----:B------:R-:W-:Y:S01]  /*b740*/  SHF.R.S32.HI R15, RZ, 0x1f, R70 ;  /* 0x0000001fff0f7819 */ /* 0x000fe20000011446 */
[----:B------:R-:W-:Y:S01]  /*b750*/  IMAD.WIDE.U32 R22, R22, c[0x0][0x3e0], R24 ;  /* 0x0000f80016167a25 */ /* 0x000fe200078e0018 */
[----:B------:R-:W-:Y:S01]  /*b760*/  LOP3.LUT R4, R10, 0x7ffffe00, R4, 0xf8, !PT ;  /* 0x7ffffe000a047812 */ /* 0x000fe200078ef804 */
[----:B------:R-:W4:Y:S02]  /*b770*/  SHFL.IDX PT, R7, R7, 0x3, 0x1c1f ;  /* 0x007c1f0007077f89 */ /* 0x000f2400000e0000 */
[----:B------:R-:W-:-:S02]  /*b780*/  IMAD.IADD R23, R23, 0x1, R11 ;  /* 0x0000000117177824 */ /* 0x000fc400078e020b */
[----:B------:R-:W-:Y:S01]  /*b790*/  IMAD R15, R15, c[0x0][0x3d8], RZ ;  /* 0x0000f6000f0f7a24 */ /* 0x000fe200078e02ff */
[----:B-1----:R1:W-:Y:S01]  /*b7a0*/  @!P3 ST.E [R20.64], R5 ;  /* 0x000000051400b985 */ /* 0x0023e2000c10190c */
[----:B------:R-:W-:Y:S02]  /*b7b0*/  IMAD.SHL.U32 R32, R4, 0x2, RZ ;  /* 0x0000000204207824 */ /* 0x000fe400078e00ff */
[C---:B------:R-:W-:Y:S01]  /*b7c0*/  IMAD R33, R70.reuse, c[0x0][0x3dc], R15 ;  /* 0x0000f70046217a24 */ /* 0x040fe200078e020f */
[----:B--2---:R1:W-:Y:S01]  /*b7d0*/  @!P2 ST.E [R18.64], R12 ;  /* 0x0000000c1200a985 */ /* 0x0043e2000c10190c */
[----:B------:R-:W-:-:S04]  /*b7e0*/  IMAD.WIDE.U32 R70, R70, c[0x0][0x3d8], R22 ;  /* 0x0000f60046467a25 */ /* 0x000fc800078e0016 */
[----:B------:R-:W-:Y:S01]  /*b7f0*/  IMAD.IADD R33, R71, 0x1, R33 ;  /* 0x0000000147217824 */ /* 0x000fe200078e0221 */
[----:B---3--:R1:W-:Y:S01]  /*b800*/  @!P1 ST.E [R8.64], R13 ;  /* 0x0000000d08009985 */ /* 0x0083e2000c10190c */
[----:B------:R-:W-:-:S03]  /*b810*/  IMAD R69, R69, 0x80, R3 ;  /* 0x0000008045457824 */ /* 0x000fc600078e0203 */
[----:B----4-:R1:W-:Y:S01]  /*b820*/  @!P0 ST.E [R6.64], R14 ;  /* 0x0000000e06008985 */ /* 0x0103e2000c10190c */
        /* <DEDUP_REMOVED lines=17> */
[----:B------:R1:W1:Y:S04]  /*b940*/  SHFL.IDX PT, R72, R71, RZ, 0x181f ;  /* 0x00181fff47487589 */ /* 0x00026800000e0000 */
[----:B------:R1:W1:Y:S01]  /*b950*/  SHFL.IDX PT, R73, R70, RZ, 0x181f ;  /* 0x00181fff46497589 */ /* 0x00026200000e0000 */
[----:B------:R-:W-:Y:S05]  /*b960*/  @P0 BRA `(.L_x_761) ;  /* 0x000000c000000947 */ /* 0x000fea0003800000 */
[----:B--234-:R-:W2:Y:S01]  /*b970*/  LDS.128 R64, [R32+0x80] ;  /* 0x0000800020407984 */ /* 0x01cea20000000c00 */
[----:B------:R-:W-:-:S02]  /*b980*/  IADD3 R68, R0, 0x40, RZ ;  /* 0x0000004000447810 */ /* 0x000fc40007ffe0ff */
[----:B------:R-:W-:Y:S01]  /*b990*/  ISETP.GE.AND P1, PT, R0, c[0x0][0x3c8], PT ;  /* 0x0000f20000007a0c */ /* 0x000fe20003f26270 */
[----:B-1----:R-:W1:Y:S01]  /*b9a0*/  LDS.128 R32, [R32+0x4080] ;  /* 0x0040800020207984 */ /* 0x002e620000000c00 */
[----:B------:R-:W-:-:S11]  /*b9b0*/  ISETP.GE.AND P0, PT, R68, c[0x0][0x3c8], PT ;  /* 0x0000f20044007a0c */ /* 0x000fd60003f06270 */
[----:B------:R-:W-:Y:S02]  /*b9c0*/  @!P1 IMAD.WIDE R74, R0, 0x2, R72 ;  /* 0x00000002004a9825 */ /* 0x000fe400078e0248 */
[----:B------:R-:W-:-:S04]  /*b9d0*/  @!P0 SHF.R.S32.HI R3, RZ, 0x1f, R68 ;  /* 0x0000001fff038819 */ /* 0x000fc80000011444 */
[----:B------:R-:W-:-:S04]  /*b9e0*/  @!P0 LEA.HI R3, R3, R68, RZ, 0x3 ;  /* 0x0000004403038211 */ /* 0x000fc800078f18ff */
[----:B------:R-:W-:-:S05]  /*b9f0*/  @!P0 LOP3.LUT R3, R3, 0xfffffff8, RZ, 0xc0, !PT ;  /* 0xfffffff803038812 */ /* 0x000fca00078ec0ff */
[----:B------:R-:W-:Y:S01]  /*ba00*/  @!P0 IMAD.WIDE R72, R3, 0x2, R72 ;  /* 0x0000000203488825 */ /* 0x000fe200078e0248 */
[----:B--2---:R2:W-:Y:S04]  /*ba10*/  @!P1 ST.E.128 [R74.64], R64 ;  /* 0x000000404a009985 */ /* 0x0045e8000c101d0c */
[----:B-1----:R2:W-:Y:S02]  /*ba20*/  @!P0 ST.E.128 [R72.64], R32 ;  /* 0x0000002048008985 */ /* 0x0025e4000c101d0c */
.L_x_761:
[----:B--234-:R-:W-:Y:S05]  /*ba30*/  BSYNC B0 ;  /* 0x0000000000007941 */ /* 0x01cfea0003800000 */
.L_x_760:
[----:B------:R-:W-:Y:S01]  /*ba40*/  IADD3 R3, R69, 0x10, RZ ;  /* 0x0000001045037810 */ /* 0x000fe20007ffe0ff */
[----:B------:R2:W3:Y:S01]  /*ba50*/  SHFL.IDX PT, R35, R70, 0x1, 0x181f ;  /* 0x00381f0046237f89 */ /* 0x0004e200000e0000 */
[----:B------:R-:W-:Y:S02]  /*ba60*/  BSSY B0, `(.L_x_762) ;  /* 0x000000e000007945 */ /* 0x000fe40003800000 */
[----:B------:R-:W-:Y:S01]  /*ba70*/  ISETP.GE.AND P0, PT, R3, R2, PT ;  /* 0x000000020300720c */ /* 0x000fe20003f06270 */
[----:B------:R2:W4:-:S12]  /*ba80*/  SHFL.IDX PT, R34, R71, 0x1, 0x181f ;  /* 0x00381f0047227f89 */ /* 0x00051800000e0000 */
[----:B------:R-:W-:Y:S05]  /*ba90*/  @P0 BRA `(.L_x_763) ;  /* 0x000000a000000947 */ /* 0x000fea0003800000 */
[C---:B-1----:R-:W-:Y:S02]  /*baa0*/  IADD3 R32, R0.reuse, 0x40, RZ ;  /* 0x0000004000207810 */ /* 0x042fe40007ffe0ff */
[----:B------:R-:W-:Y:S02]  /*bab0*/  ISETP.GE.AND P1, PT, R0, c[0x0][0x3c8], PT ;  /* 0x0000f20000007a0c */ /* 0x000fe40003f26270 */
[----:B------:R-:W-:-:S13]  /*bac0*/  ISETP.GE.AND P0, PT, R32, c[0x0][0x3c8], PT ;  /* 0x0000f20020007a0c */ /* 0x000fda0003f06270 */
[----:B------:R-:W-:-:S04]  /*bad0*/  @!P0 SHF.R.S32.HI R3, RZ, 0x1f, R32 ;  /* 0x0000001fff038819 */ /* 0x000fc80000011420 */
[----:B------:R-:W-:Y:S01]  /*bae0*/  @!P0 LEA.HI R3, R3, R32, RZ, 0x3 ;  /* 0x0000002003038211 */ /* 0x000fe200078f18ff */
[----:B---34-:R-:W-:-:S03]  /*baf0*/  @!P1 IMAD.WIDE R32, R0, 0x2, R34 ;  /* 0x0000000200209825 */ /* 0x018fc600078e0222 */
[----:B------:R-:W-:Y:S02]  /*bb00*/  @!P0 LOP3.LUT R3, R3, 0xfffffff8, RZ, 0xc0, !PT ;  /* 0xfffffff803038812 */ /* 0x000fe400078ec0ff */
[----:B------:R1:W-:Y:S03]  /*bb10*/  @!P1 ST.E.128 [R32.64], R60 ;  /* 0x0000003c20009985 */ /* 0x0003e6000c101d0c */
[----:B------:R-:W-:-:S05]  /*bb20*/  @!P0 IMAD.WIDE R34, R3, 0x2, R34 ;  /* 0x0000000203228825 */ /* 0x000fca00078e0222 */
[----:B------:R1:W-:Y:S02]  /*bb30*/  @!P0 ST.E.128 [R34.64], R28 ;  /* 0x0000001c22008985 */ /* 0x0003e4000c101d0c */
.L_x_763:
[----:B------:R-:W-:Y:S05]  /*bb40*/  BSYNC B0 ;  /* 0x0000000000007941 */ /* 0x000fea0003800000 */
.L_x_762:
[----:B------:R-:W-:Y:S01]  /*bb50*/  IADD3 R3, R69, 0x20, RZ ;  /* 0x0000002045037810 */ /* 0x000fe20007ffe0ff */
[----:B-1----:R1:W2:Y:S01]  /*bb60*/  SHFL.IDX PT, R31, R70, 0x2, 0x181f ;  /* 0x00581f00461f7f89 */ /* 0x0022a200000e0000 */
[----:B------:R-:W-:Y:S02]  /*bb70*/  BSSY B0, `(.L_x_764) ;  /* 0x000000e000007945 */ /* 0x000fe40003800000 */
[----:B------:R-:W-:Y:S01]  /*bb80*/  ISETP.GE.AND P0, PT, R3, R2, PT ;  /* 0x000000020300720c */ /* 0x000fe20003f06270 */
[----:B------:R1:W4:-:S12]  /*bb90*/  SHFL.IDX PT, R30, R71, 0x2, 0x181f ;  /* 0x00581f00471e7f89 */ /* 0x00031800000e0000 */
[----:B------:R-:W-:Y:S05]  /*bba0*/  @P0 BRA `(.L_x_765) ;  /* 0x000000a000000947 */ /* 0x000fea0003800000 */
[C---:B------:R-:W-:Y:S02]  /*bbb0*/  IADD3 R28, R0.reuse, 0x40, RZ ;  /* 0x00000040001c7810 */ /* 0x040fe40007ffe0ff */
[----:B------:R-:W-:Y:S02]  /*bbc0*/  ISETP.GE.AND P1, PT, R0, c[0x0][0x3c8], PT ;  /* 0x0000f20000007a0c */ /* 0x000fe40003f26270 */
[----:B------:R-:W-:-:S13]  /*bbd0*/  ISETP.GE.AND P0, PT, R28, c[0x0][0x3c8], PT ;  /* 0x0000f2001c007a0c */ /* 0x000fda0003f06270 */
[----:B------:R-:W-:-:S04]  /*bbe0*/  @!P0 SHF.R.S32.HI R3, RZ, 0x1f, R28 ;  /* 0x0000001fff038819 */ /* 0x000fc8000001141c */
[----:B------:R-:W-:Y:S01]  /*bbf0*/  @!P0 LEA.HI R3, R3, R28, RZ, 0x3 ;  /* 0x0000001c03038211 */ /* 0x000fe200078f18ff */
[----:B--2-4-:R-:W-:-:S03]  /*bc00*/  @!P1 IMAD.WIDE R28, R0, 0x2, R30 ;  /* 0x00000002001c9825 */ /* 0x014fc600078e021e */
[----:B------:R-:W-:Y:S02]  /*bc10*/  @!P0 LOP3.LUT R3, R3, 0xfffffff8, RZ, 0xc0, !PT ;  /* 0xfffffff803038812 */ /* 0x000fe400078ec0ff */
[----:B------:R2:W-:Y:S03]  /*bc20*/  @!P1 ST.E.128 [R28.64], R56 ;  /* 0x000000381c009985 */ /* 0x0005e6000c101d0c */
[----:B------:R-:W-:-:S05]  /*bc30*/  @!P0 IMAD.WIDE R30, R3, 0x2, R30 ;  /* 0x00000002031e8825 */ /* 0x000fca00078e021e */
[----:B------:R2:W-:Y:S02]  /*bc40*/  @!P0 ST.E.128 [R30.64], R24 ;  /* 0x000000181e008985 */ /* 0x0005e4000c101d0c */
.L_x_765:
[----:B------:R-:W-:Y:S05]  /*bc50*/  BSYNC B0 ;  /* 0x0000000000007941 */ /* 0x000fea0003800000 */
.L_x_764:
[----:B------:R-:W-:Y:S01]  /*bc60*/  IADD3 R3, R69, 0x30, RZ ;  /* 0x0000003045037810 */ /* 0x000fe20007ffe0ff */
[----:B--2---:R2:W1:Y:S01]  /*bc70*/  SHFL.IDX PT, R27, R70, 0x3, 0x181f ;  /* 0x00781f00461b7f89 */ /* 0x00446200000e0000 */
        /* <DEDUP_REMOVED lines=9> */
[----:B-1--4-:R-:W-:-:S03]  /*bd10*/  @!P1 IMAD.WIDE R24, R0, 0x2, R26 ;  /* 0x0000000200189825 */ /* 0x012fc600078e021a */
[----:B------:R-:W-:Y:S02]  /*bd20*/  @!P0 LOP3.LUT R3, R3, 0xfffffff8, RZ, 0xc0, !PT ;  /* 0xfffffff803038812 */ /* 0x000fe400078ec0ff */
[----:B------:R1:W-:Y:S03]  /*bd30*/  @!P1 ST.E.128 [R24.64], R52 ;  /* 0x0000003418009985 */ /* 0x0003e6000c101d0c */
[----:B------:R-:W-:-:S05]  /*bd40*/  @!P0 IMAD.WIDE R26, R3, 0x2, R26 ;  /* 0x00000002031a8825 */ /* 0x000fca00078e021a */
[----:B------:R1:W-:Y:S02]  /*bd50*/  @!P0 ST.E.128 [R26.64], R20 ;  /* 0x000000141a008985 */ /* 0x0003e4000c101d0c */
.L_x_767:
[----:B------:R-:W-:Y:S05]  /*bd60*/  BSYNC B0 ;  /* 0x0000000000007941 */ /* 0x000fea0003800000 */
.L_x_766:
        /* <DEDUP_REMOVED lines=16> */
.L_x_769:
[----:B------:R-:W-:Y:S05]  /*be70*/  BSYNC B0 ;  /* 0x0000000000007941 */ /* 0x000fea0003800000 */
.L_x_768:
        /* <DEDUP_REMOVED lines=16> */
.L_x_771:
[----:B------:R-:W-:Y:S05]  /*bf80*/  BSYNC B0 ;  /* 0x0000000000007941 */ /* 0x000fea0003800000 */
.L_x_770:
        /* <DEDUP_REMOVED lines=16> */
.L_x_773:
[----:B------:R-:W-:Y:S05]  /*c090*/  BSYNC B0 ;  /* 0x0000000000007941 */ /* 0x000fea0003800000 */
.L_x_772:
[----:B------:R-:W-:Y:S01]  /*c0a0*/  IADD3 R69, R69, 0x70, RZ ;  /* 0x0000007045457810 */ /* 0x000fe20007ffe0ff */
[----:B--2---:R2:W1:Y:S03]  /*c0b0*/  SHFL.IDX PT, R9, R70, 0x7, 0x181f ;  /* 0x00f81f0046097f89 */ /* 0x00446600000e0000 */
[----:B------:R-:W-:Y:S01]  /*c0c0*/  ISETP.GE.AND P0, PT, R69, R2, PT ;  /* 0x000000024500720c */ /* 0x000fe20003f06270 */
[----:B------:R2:W4:-:S12]  /*c0d0*/  SHFL.IDX PT, R8, R71, 0x7, 0x181f ;  /* 0x00f81f0047087f89 */ /* 0x00051800000e0000 */
[----:B------:R-:W-:Y:S05]  /*c0e0*/  @P0 EXIT ;  /* 0x000000000000094d */ /* 0x000fea0003800000 */
[----:B------:R-:W-:-:S13]  /*c0f0*/  ISETP.GE.AND P0, PT, R0, c[0x0][0x3c8], PT ;  /* 0x0000f20000007a0c */ /* 0x000fda0003f06270 */
[----:B-1--4-:R-:W-:-:S05]  /*c100*/  @!P0 IMAD.WIDE R2, R0, 0x2, R8 ;  /* 0x0000000200028825 */ /* 0x012fca00078e0208 */
[----:B------:R1:W-:Y:S02]  /*c110*/  @!P0 ST.E.128 [R2.64], R36 ;  /* 0x0000002402008985 */ /* 0x0003e4000c101d0c */
[----:B-1----:R-:W-:-:S04]  /*c120*/  IADD3 R2, R0, 0x40, RZ ;  /* 0x0000004000027810 */ /* 0x002fc80007ffe0ff */
        /* <DEDUP_REMOVED lines=8> */
.L_x_758:
        /* <DEDUP_REMOVED lines=31> */
.L_x_774:
        /* <DEDUP_REMOVED lines=43> */
.L_x_776:
[----:B------:R-:W-:Y:S05]  /*c650*/  BSYNC B0 ;  /* 0x0000000000007941 */ /* 0x000fea0003800000 */
.L_x_775:
[----:B------:R-:W2:Y:S01]  /*c660*/  S2R R3, SR_CTAID.X ;  /* 0x0000000000037919 */ /* 0x000ea20000002500 */
[----:B-1----:R-:W-:Y:S01]  /*c670*/  SHF.R.S32.HI R2, RZ, 0x1f, R0 ;  /* 0x0000001fff027819 */ /* 0x002fe20000011400 */
[----:B------:R-:W-:Y:S01]  /*c680*/  ULDC.64 UR4, c[0x0][0x3a0] ;  /* 0x0000e80000047ab9 */ /* 0x000fe20000000a00 */
[----:B------:R-:W-:Y:S01]  /*c690*/  IMAD.MOV.U32 R4, RZ, RZ, c[0x0][0x4e8] ;  /* 0x00013a00ff047624 */ /* 0x000fe200078e00ff */
[----:B------:R-:W-:Y:S01]  /*c6a0*/  UIMAD UR7, UR15, UR4, URZ ;  /* 0x000000040f0772a4 */ /* 0x000fe2000f8e023f */
[----:B------:R-:W-:Y:S01]  /*c6b0*/  LEA.HI R2, R2, R0, RZ, 0x3 ;  /* 0x0000000002027211 */ /* 0x000fe200078f18ff */
[----:B------:R-:W-:Y:S01]  /*c6c0*/  UIMAD.WIDE.U32 UR16, UR14, UR4, URZ ;  /* 0x000000040e1072a5 */ /* 0x000fe2000f8e003f */
[----:B-----5:R-:W-:Y:S01]  /*c6d0*/  IMAD R8, R8, c[0x0][0x4e8], RZ ;  /* 0x00013a0008087a24 */ /* 0x020fe200078e02ff */
[----:B------:R-:W-:Y:S01]  /*c6e0*/  ISETP.NE.AND P0, PT, R4, 0x1, PT ;  /* 0x000000010400780c */ /* 0x000fe20003f05270 */
[----:B------:R-:W-:Y:S01]  /*c6f0*/  UIMAD UR7, UR14, UR5, UR7 ;  /* 0x000000050e0772a4 */ /* 0x000fe2000f8e0207 */
[----:B------:R-:W-:Y:S01]  /*c700*/  LOP3.LUT R5, R2, 0xfffffff8, RZ, 0xc0, !PT ;  /* 0xfffffff802057812 */ /* 0x000fe200078ec0ff */
[----:B------:R-:W-:Y:S01]  /*c710*/  BSSY B0, `(.L_x_777) ;  /* 0x0000034000007945 */ /* 0x000fe20003800000 */
[----:B------:R-:W-:Y:S01]  /*c720*/  SHF.R.S32.HI R2, RZ, 0x3, R2 ;  /* 0x00000003ff027819 */ /* 0x000fe20000011402 */
[----:B------:R-:W-:-:S02]  /*c730*/  ULDC.64 UR4, c[0x0][0x3e8] ;  /* 0x0000fa0000047ab9 */ /* 0x000fc40000000a00 */
[----:B------:R-:W-:Y:S01]  /*c740*/  IMAD.IADD R0, R0, 0x1, -R5 ;  /* 0x0000000100007824 */ /* 0x000fe200078e0a05 */
[----:B------:R-:W-:Y:S02]  /*c750*/  UIADD3 UR17, UR17, UR7, URZ ;  /* 0x0000000711117290 */ /* 0x000fe4000fffe03f */
[----:B------:R-:W-:Y:S02]  /*c760*/  UIMAD UR7, UR9, UR4, URZ ;  /* 0x00000004090772a4 */ /* 0x000fe4000f8e023f */
[----:B------:R-:W-:Y:S02]  /*c770*/  LEA R5, R0, R2, 0x4 ;  /* 0x0000000200057211 */ /* 0x000fe400078e20ff */
[----:B------:R-:W-:Y:S02]  /*c780*/  UIMAD UR7, UR8, UR5, UR7 ;  /* 0x00000005080772a4 */ /* 0x000fe4000f8e0207 */
[----:B------:R-:W-:Y:S01]  /*c790*/  UIMAD.WIDE.U32 UR8, UR8, UR4, UR16 ;  /* 0x00000004080872a5 */ /* 0x000fe2000f8e0010 */
[----:B--2---:R-:W-:-:S02]  /*c7a0*/  IMAD R5, R3, 0x80, R5 ;  /* 0x0000008003057824 */ /* 0x004fc400078e0205 */
        /* <DEDUP_REMOVED lines=9> */
[----:B------:R-:W-:Y:S02]  /*c840*/  @P0 SHF.R.U32.HI R7, RZ, c[0x0][0x4f0], R4 ;  /* 0x00013c00ff070a19 */ /* 0x000fe40000011604 */
[----:B------:R-:W-:Y:S01]  /*c850*/  IADD3 R0, R3, 0x40, RZ ;  /* 0x0000004003007810 */ /* 0x000fe20007ffe0ff */
[----:B------:R-:W-:Y:S01]  /*c860*/  UIADD3 UR5, UR9, UR5, URZ ;  /* 0x0000000509057290 */ /* 0x000fe2000fffe03f */
[--C-:B------:R-:W-:Y:S01]  /*c870*/  SHF.R.S32.HI R4, RZ, 0x1f, R7.reuse ;  /* 0x0000001fff047819 */ /* 0x100fe20000011407 */
[----:B------:R-:W-:Y:S01]  /*c880*/  IMAD.MOV R6, RZ, RZ, -R7 ;  /* 0x000000ffff067224 */ /* 0x000fe200078e0a07 */
[----:B------:R-:W-:Y:S01]  /*c890*/  MOV R10, UR8 ;  /* 0x00000008000a7c02 */ /* 0x000fe20008000f00 */
[----:B------:R-:W-:-:S02]  /*c8a0*/  IMAD.U32 R11, RZ, RZ, UR9 ;  /* 0x00000009ff0b7e24 */ /* 0x000fc4000f8e00ff */
        /* <DEDUP_REMOVED lines=26> */
.L_x_778:
[----:B------:R-:W-:Y:S05]  /*ca50*/  BSYNC B0 ;  /* 0x0000000000007941 */ /* 0x000fea0003800000 */
.L_x_777:
        /* <DEDUP_REMOVED lines=15> */
.L_x_780:
[----:B------:R-:W-:Y:S05]  /*cb50*/  BSYNC B0 ;  /* 0x0000000000007941 */ /* 0x000fea0003800000 */
.L_x_779:
        /* <DEDUP_REMOVED lines=15> */
.L_x_782:
[----:B------:R-:W-:Y:S05]  /*cc50*/  BSYNC B0 ;  /* 0x0000000000007941 */ /* 0x000fea0003800000 */
.L_x_781:
[----:B--2---:R-:W-:Y:S01]  /*cc60*/  IADD3 R6, R2, 0x30, RZ ;  /* 0x0000003002067810 */ /* 0x004fe20007ffe0ff */
[----:B----4-:R2:W4:Y:S01]  /*cc70*/  SHFL.IDX PT, R11, R4, 0x3, 0x181f ;  /* 0x00781f00040b7f89 */ /* 0x01052200000e0000 */
        /* <DEDUP_REMOVED lines=13> */
.L_x_784:
[----:B------:R-:W-:Y:S05]  /*cd50*/  BSYNC B0 ;  /* 0x0000000000007941 */ /* 0x000fea0003800000 */
.L_x_783:
        /* <DEDUP_REMOVED lines=15> */
.L_x_786:
[----:B------:R-:W-:Y:S05]  /*ce50*/  BSYNC B0 ;  /* 0x0000000000007941 */ /* 0x000fea0003800000 */
.L_x_785:
        /* <DEDUP_REMOVED lines=15> */
.L_x_788:
[----:B------:R-:W-:Y:S05]  /*cf50*/  BSYNC B0 ;  /* 0x0000000000007941 */ /* 0x000fea0003800000 */
.L_x_787:
        /* <DEDUP_REMOVED lines=15> */
.L_x_790:
[----:B------:R-:W-:Y:S05]  /*d050*/  BSYNC B0 ;  /* 0x0000000000007941 */ /* 0x000fea0003800000 */
.L_x_789:
        /* <DEDUP_REMOVED lines=16> */
.L_x_791:
        /* <DEDUP_REMOVED lines=10> */
.L_x_2035:


//--------------------- .text._ZN7cutlass13device_kernelIN5flash19enable_sm80_to_sm89INS1_16FlashAttnFwdSm80INS1_25CollectiveMainloopFwdSm80ILi4ELi1ELb0EN4cute5tupleIJNS5_1CILi128EEENS7_ILi64EEES8_EEELi128ENS_6half_tEfNS_4arch4Sm80ELb0ELb0ELb0ELb1ELb1ELb1ELb1ELb0EEENS1_21CollectiveEpilogueFwdINS6_IJS8_S8_S9_EEENS6_IJNS7_ILi1EEESH_SH_EEESB_SD_Li128ELb1ELb1ELb0ELb0EEENS1_19SingleTileSchedulerILb1ELb0ELb1ELi128EEEEEEEEEvNT_6ParamsE --------------------------
	.section	.text._ZN7cutlass13device_kernelIN5flash19enable_sm80_to_sm89INS1_16FlashAttnFwdSm80INS1_25CollectiveMainloopFwdSm80ILi4ELi1ELb0EN4cute5tupleIJNS5_1CILi128EEENS7_ILi64EEES8_EEELi128ENS_6half_tEfNS_4arch4Sm80ELb0ELb0ELb0ELb1ELb1ELb1ELb1ELb0EEENS1_21CollectiveEpilogueFwdINS6_IJS8_S8_S9_EEENS6_IJNS7_ILi1EEESH_SH_EEESB_SD_Li128ELb1ELb1ELb0ELb0EEENS1_19SingleTileSchedulerILb1ELb0ELb1ELi128EEEEEEEEEvNT_6ParamsE,"ax",@progbits
	.sectioninfo	@"SHI_REGISTERS=255"
	.align	128
.text._ZN7cutlass13device_kernelIN5flash19enable_sm80_to_sm89INS1_16FlashAttnFwdSm80INS1_25CollectiveMainloopFwdSm80ILi4ELi1ELb0EN4cute5tupleIJNS5_1CILi128EEENS7_ILi64EEES8_EEELi128ENS_6half_tEfNS_4arch4Sm80ELb0ELb0ELb0ELb1ELb1ELb1ELb1ELb0EEENS1_21CollectiveEpilogueFwdINS6_IJS8_S8_S9_EEENS6_IJNS7_ILi1EEESH_SH_EEESB_SD_Li128ELb1ELb1ELb0ELb0EEENS1_19SingleTileSchedulerILb1ELb0ELb1ELi128EEEEEEEEEvNT_6ParamsE:
        .type           _ZN7cutlass13device_kernelIN5flash19enable_sm80_to_sm89INS1_16FlashAttnFwdSm80INS1_25CollectiveMainloopFwdSm80ILi4ELi1ELb0EN4cute5tupleIJNS5_1CILi128EEENS7_ILi64EEES8_EEELi128ENS_6half_tEfNS_4arch4Sm80ELb0ELb0ELb0ELb1ELb1ELb1ELb1ELb0EEENS1_21CollectiveEpilogueFwdINS6_IJS8_S8_S9_EEENS6_IJNS7_ILi1EEESH_SH_EEESB_SD_Li128ELb1ELb1ELb0ELb0EEENS1_19SingleTileSchedulerILb1ELb0ELb1ELi128EEEEEEEEEvNT_6ParamsE,@function
        .size           _ZN7cutlass13device_kernelIN5flash19enable_sm80_to_sm89INS1_16FlashAttnFwdSm80INS1_25CollectiveMainloopFwdSm80ILi4ELi1ELb0EN4cute5tupleIJNS5_1CILi128EEENS7_ILi64EEES8_EEELi128ENS_6half_tEfNS_4arch4Sm80ELb0ELb0ELb0ELb1ELb1ELb1ELb1ELb0EEENS1_21CollectiveEpilogueFwdINS6_IJS8_S8_S9_EEENS6_IJNS7_ILi1EEESH_SH_EEESB_SD_Li128ELb1ELb1ELb0ELb0EEENS1_19SingleTileSchedulerILb1ELb0ELb1ELi128EEEEEEEEEvNT_6ParamsE,(.L_x_2036 - _ZN7cutlass13device_kernelIN5flash19enable_sm80_to_sm89INS1_16FlashAttnFwdSm80INS1_25CollectiveMainloopFwdSm80ILi4ELi1ELb0EN4cute5tupleIJNS5_1CILi128EEENS7_ILi64EEES8_EEELi128ENS_6half_tEfNS_4arch4Sm80ELb0ELb0ELb0ELb1ELb1ELb1ELb1ELb0EEENS1_21CollectiveEpilogueFwdINS6_IJS8_S8_S9_EEENS6_IJNS7_ILi1EEESH_SH_EEESB_SD_Li128ELb1ELb1ELb0ELb0EEENS1_19SingleTileSchedulerILb1ELb0ELb1ELi128EEEEEEEEEvNT_6ParamsE)
        .other          _ZN7cutlass13device_kernelIN5flash19enable_sm80_to_sm89INS1_16FlashAttnFwdSm80INS1_25CollectiveMainloopFwdSm80ILi4ELi1ELb0EN4cute5tupleIJNS5_1CILi128EEENS7_ILi64EEES8_EEELi128ENS_6half_tEfNS_4arch4Sm80ELb0ELb0ELb0ELb1ELb1ELb1ELb1ELb0EEENS1_21CollectiveEpilogueFwdINS6_IJS8_S8_S9_EEENS6_IJNS7_ILi1EEESH_SH_EEESB_SD_Li128ELb1ELb1ELb0ELb0EEENS1_19SingleTileSchedulerILb1ELb0ELb1ELi128EEEEEEEEEvNT_6ParamsE,@"STO_CUDA_ENTRY STV_DEFAULT"
_ZN7cutlass13device_kernelIN5flash19enable_sm80_to_sm89INS1_16FlashAttnFwdSm80INS1_25CollectiveMainloopFwdSm80ILi4ELi1ELb0EN4cute5tupleIJNS5_1CILi128EEENS7_ILi64EEES8_EEELi128ENS_6half_tEfNS_4arch4Sm80ELb0ELb0ELb0ELb1ELb1ELb1ELb1ELb0EEENS1_21CollectiveEpilogueFwdINS6_IJS8_S8_S9_EEENS6_IJNS7_ILi1EEESH_SH_EEESB_SD_Li128ELb1ELb1ELb0ELb0EEENS1_19SingleTileSchedulerILb1ELb0ELb1ELi128EEEEEEEEEvNT_6ParamsE:
        /* <DEDUP_REMOVED lines=21> */
.L_x_793:
[----:B------:R-:W-:-:S04]  /*0150*/  ISETP.NE.U32.AND P0, PT, RZ, c[0x0][0x560], PT ;  /* 0x00015800ff007a0c */ /* 0x000fc80003f05070 */
[----:B------:R-:W-:-:S13]  /*0160*/  ISETP.NE.AND.EX P0, PT, RZ, c[0x0][0x564], PT, P0 ;  /* 0x00015900ff007a0c */ /* 0x000fda0003f05300 */
[----:B------:R-:W-:Y:S05]  /*0170*/  @!P0 BRA `(.L_x_795) ;  /* 0x000000a000008947 */ /* 0x000fea0003800000 */
[----:B------:R-:W-:Y:S02]  /*0180*/  ULDC.64 UR4, c[0x0][0x560] ;  /* 0x0001580000047ab9 */ /* 0x000fe40000000a00 */
[----:B------:R-:W-:-:S06]  /*0190*/  UIMAD.WIDE UR4, UR24, UR45, UR4 ;  /* 0x0000002d180472a5 */ /* 0x000fcc000f8e0204 */
[----:B------:R-:W-:Y:S02]  /*01a0*/  MOV R2, UR4 ;  /* 0x0000000400027c02 */ /* 0x000fe40008000f00 */
[----:B------:R-:W-:-:S05]  /*01b0*/  MOV R3, UR5 ;  /* 0x0000000500037c02 */ /* 0x000fca0008000f00 */
[----:B------:R1:W2:Y:S04]  /*01c0*/  LDG.E R0, [R2.64] ;  /* 0x0000002202007981 */ /* 0x0002a8000c1e1900 */
[----:B-1----:R-:W3:Y:S01]  /*01d0*/  LDG.E R2, [R2.64+0x4] ;  /* 0x0000042202027981 */ /* 0x002ee2000c1e1900 */
[----:B--2---:R-:W1:Y:S08]  /*01e0*/  R2UR UR4, R0 ;  /* 0x00000000000473c2 */ /* 0x004e7000000e0000 */
[----:B---3--:R-:W1:Y:S02]  /*01f0*/  R2UR UR6, R2 ;  /* 0x00000000020673c2 */ /* 0x008e6400000e0000 */
[----:B-1----:R-:W-:Y:S01]  /*0200*/  UIADD3 UR6, -UR4, UR6, URZ ;  /* 0x0000000604067290 */ /* 0x002fe2000fffe13f */
[----:B------:R-:W-:Y:S05]  /*0210*/  BRA `(.L_x_794) ;  /* 0x0000001000007947 */ /* 0x000fea0003800000 */
.L_x_795:
[----:B------:R-:W-:Y:S02]  /*0220*/  ULDC UR6, c[0x0][0x54c] ;  /* 0x0001530000067ab9 */ /* 0x000fe40000000800 */
.L_x_794:
[----:B------:R-:W-:Y:S02]  /*0230*/  ULDC UR4, c[0x0][0x548] ;  /* 0x0001520000047ab9 */ /* 0x000fe40000000800 */
[----:B------:R-:W-:-:S02]  /*0240*/  USHF.L.U32 UR5, UR17, 0x7, URZ ;  /* 0x0000000711057899 */ /* 0x000fc4000800063f */
[----:B------:R-:W-:-:S04]  /*0250*/  UIMAD UR4, UR6, UR4, URZ ;  /* 0x00000004060472a4 */ /* 0x000fc8000f8e023f */
[----:B------:R-:W-:-:S04]  /*0260*/  UISETP.GE.AND UP0, UPT, UR5, UR4, UPT ;  /* 0x000000040500728c */ /* 0x000fc8000bf06270 */
[----:B------:R-:W-:Y:S01]  /*0270*/  USEL UR24, UR24, 0xffffffff, !UP0 ;  /* 0xffffffff18187887 */ /* 0x000fe2000c000000 */
[----:B------:R-:W-:Y:S05]  /*0280*/  BRA `(.L_x_796) ;  /* 0x000001b000007947 */ /* 0x000fea0003800000 */
.L_x_792:
        /* <DEDUP_REMOVED lines=8> */
.L_x_797:
        /* <DEDUP_REMOVED lines=13> */
.L_x_799:
[----:B------:R-:W-:Y:S02]  /*03e0*/  ULDC UR6, c[0x0][0x54c] ;  /* 0x0001530000067ab9 */ /* 0x000fe40000000800 */
.L_x_798:
[----:B------:R-:W-:Y:S02]  /*03f0*/  ULDC UR4, c[0x0][0x548] ;  /* 0x0001520000047ab9 */ /* 0x000fe40000000800 */
[----:B------:R-:W-:-:S02]  /*0400*/  USHF.L.U32 UR5, UR17, 0x7, URZ ;  /* 0x0000000711057899 */ /* 0x000fc4000800063f */
[----:B------:R-:W-:-:S04]  /*0410*/  UIMAD UR4, UR6, UR4, URZ ;  /* 0x00000004060472a4 */ /* 0x000fc8000f8e023f */
[----:B------:R-:W-:-:S04]  /*0420*/  UISETP.GE.AND UP0, UPT, UR5, UR4, UPT ;  /* 0x000000040500728c */ /* 0x000fc8000bf06270 */
[----:B------:R-:W-:-:S06]  /*0430*/  USEL UR24, UR24, 0xffffffff, !UP0 ;  /* 0xffffffff18187887 */ /* 0x000fcc000c000000 */
.L_x_796:
        /* <DEDUP_REMOVED lines=34> */
[----:B------:R3:W4:Y:S01]  /*0660*/  @P2 LDG.E R7, [R4.64] ;  /* 0x0000002204072981 */ /* 0x000722000c1e1900 */
[----:B------:R-:W-:Y:S01]  /*0670*/  UIMAD.WIDE UR4, UR24, UR45, UR4 ;  /* 0x0000002d180472a5 */ /* 0x000fe2000f8e0204 */
[----:B------:R-:W-:Y:S01]  /*0680*/  MOV R26, RZ ;  /* 0x000000ff001a7202 */ /* 0x000fe20000000f00 */
[----:B------:R-:W-:Y:S01]  /*0690*/  IMAD.MOV.U32 R8, RZ, RZ, RZ ;  /* 0x000000ffff087224 */ /* 0x000fe200078e00ff */
[----:B------:R-:W4:Y:S03]  /*06a0*/  @P3 LDG.E R6, [R10.64] ;  /* 0x000000220a063981 */ /* 0x000f26000c1e1900 */
[----:B-1----:R-:W-:Y:S01]  /*06b0*/  IMAD.U32 R2, RZ, RZ, UR4 ;  /* 0x00000004ff027e24 */ /* 0x002fe2000f8e00ff */
[----:B------:R-:W-:Y:S01]  /*06c0*/  MOV R3, UR5 ;  /* 0x0000000500037c02 */ /* 0x000fe20008000f00 */
[----:B---3--:R-:W-:Y:S01]  /*06d0*/  IMAD.U32 R4, RZ, RZ, UR6 ;  /* 0x00000006ff047e24 */ /* 0x008fe2000f8e00ff */
[----:B------:R-:W-:-:S03]  /*06e0*/  MOV R5, UR7 ;  /* 0x0000000700057c02 */ /* 0x000fc60008000f00 */
[----:B------:R1:W5:Y:S04]  /*06f0*/  @P0 LDG.E R8, [R2.64] ;  /* 0x0000002202080981 */ /* 0x000368000c1e1900 */
[----:B------:R1:W5:Y:S01]  /*0700*/  @P4 LDG.E R26, [R4.64] ;  /* 0x00000022041a4981 */ /* 0x000362000c1e1900 */
[----:B------:R-:W3:Y:S01]  /*0710*/  S2UR UR16, SR_CTAID.Y ;  /* 0x00000000001079c3 */ /* 0x000ee20000002600 */
[----:B------:R-:W-:Y:S02]  /*0720*/  UMOV UR19, URZ ;  /* 0x0000003f00137c82 */ /* 0x000fe40008000000 */
[----:B------:R-:W-:Y:S02]  /*0730*/  ULDC UR23, c[0x0][0x168] ;  /* 0x00005a0000177ab9 */ /* 0x000fe40000000800 */
[----:B------:R-:W-:-:S02]  /*0740*/  UMOV UR20, URZ ;  /* 0x0000003f00147c82 */ /* 0x000fc40008000000 */
[----:B------:R-:W-:Y:S02]  /*0750*/  ULDC UR4, c[0x0][0x2ac] ;  /* 0x0000ab0000047ab9 */ /* 0x000fe40000000800 */
[----:B------:R-:W-:Y:S02]  /*0760*/  ULDC UR22, c[0x0][0x1d0] ;  /* 0x0000740000167ab9 */ /* 0x000fe40000000800 */
[----:B------:R-:W-:Y:S02]  /*0770*/  UIMAD UR22, UR4, UR22, URZ ;  /* 0x00000016041672a4 */ /* 0x000fe4000f8e023f */
[----:B------:R-:W-:Y:S02]  /*0780*/  ULDC UR21, c[0x0][0x228] ;  /* 0x00008a0000157ab9 */ /* 0x000fe40000000800 */
[----:B---3--:R-:W-:Y:S01]  /*0790*/  USHF.R.S32.HI UR15, URZ, 0x1f, UR16 ;  /* 0x0000001f3f0f7899 */ /* 0x008fe20008011410 */
[----:B--2---:R1:W2:Y:S08]  /*07a0*/  @P1 R2UR UR23, R0 ;  /* 0x00000000001713c2 */ /* 0x0042b000000e0000 */
[----:B----4-:R1:W3:Y:S08]  /*07b0*/  @P2 R2UR UR19, R7 ;  /* 0x00000000071323c2 */ /* 0x0102f000000e0000 */
[----:B------:R1:W4:Y:S01]  /*07c0*/  @P3 R2UR UR20, R6 ;  /* 0x00000000061433c2 */ /* 0x00032200000e0000 */
[----:B------:R-:W-:Y:S05]  /*07d0*/  @P1 BRA `(.L_x_800) ;  /* 0x0000006000001947 */ /* 0x000fea0003800000 */
[----:B------:R-:W-:Y:S05]  /*07e0*/  @!P3 BRA `(.L_x_800) ;  /* 0x000000500000b947 */ /* 0x000fea0003800000 */
[----:B-1--4-:R-:W4:Y:S04]  /*07f0*/  LDG.E R6, [R10.64] ;  /* 0x000000220a067981 */ /* 0x012f28000c1e1900 */
[----:B---3--:R-:W3:Y:S01]  /*0800*/  LDG.E R0, [R10.64+0x4] ;  /* 0x000004220a007981 */ /* 0x008ee2000c1e1900 */
[----:B--2-4-:R-:W1:Y:S08]  /*0810*/  R2UR UR23, R6 ;  /* 0x00000000061773c2 */ /* 0x014e7000000e0000 */
[----:B---3--:R-:W1:Y:S02]  /*0820*/  R2UR UR4, R0 ;  /* 0x00000000000473c2 */ /* 0x008e6400000e0000 */
[----:B-1----:R-:W-:-:S06]  /*0830*/  UIADD3 UR23, -UR23, UR4, URZ ;  /* 0x0000000417177290 */ /* 0x002fcc000fffe13f */
.L_x_800:
[----:B------:R-:W-:-:S04]  /*0840*/  ISETP.NE.U32.AND P1, PT, RZ, c[0x0][0x368], PT ;  /* 0x0000da00ff007a0c */ /* 0x000fc80003f25070 */
[----:B------:R-:W-:-:S13]  /*0850*/  ISETP.NE.AND.EX P1, PT, RZ, c[0x0][0x36c], PT, P1 ;  /* 0x0000db00ff007a0c */ /* 0x000fda0003f25310 */
[----:B------:R-:W-:Y:S05]  /*0860*/  @!P1 BRA `(.L_x_801) ;  /* 0x0000007000009947 */ /* 0x000fea0003800000 */
[----:B------:R-:W-:Y:S02]  /*0870*/  ULDC.64 UR4, c[0x0][0x368] ;  /* 0x0000da0000047ab9 */ /* 0x000fe40000000a00 */
[----:B------:R-:W-:-:S06]  /*0880*/  UIMAD.WIDE UR4, UR24, UR45, UR4 ;  /* 0x0000002d180472a5 */ /* 0x000fcc000f8e0204 */
[----:B-1----:R-:W-:Y:S02]  /*0890*/  MOV R4, UR4 ;  /* 0x0000000400047c02 */ /* 0x002fe40008000f00 */
[----:B------:R-:W-:-:S05]  /*08a0*/  MOV R5, UR5 ;  /* 0x0000000500057c02 */ /* 0x000fca0008000f00 */
[----:B----4-:R-:W4:Y:S02]  /*08b0*/  LDG.E R0, [R4.64] ;  /* 0x0000002204007981 */ /* 0x010f24000c1e1900 */
[----:B----4-:R1:W4:Y:S02]  /*08c0*/  R2UR UR22, R0 ;  /* 0x00000000001673c2 */ /* 0x01032400000e0000 */
[----:B-1--4-:R-:W-:Y:S05]  /*08d0*/  BRA `(.L_x_802) ;  /* 0x0000006000007947 */ /* 0x012fea0003800000 */
.L_x_801:
[----:B------:R-:W-:Y:S05]  /*08e0*/  @!P4 BRA `(.L_x_802) ;  /* 0x000000500000c947 */ /* 0x000fea0003800000 */
[----:B-1--4-:R1:W4:Y:S04]  /*08f0*/  LDG.E R0, [R4.64] ;  /* 0x0000002204007981 */ /* 0x012328000c1e1900 */
[----:B-1-3--:R-:W3:Y:S01]  /*0900*/  LDG.E R4, [R4.64+0x4] ;  /* 0x0000042204047981 */ /* 0x00aee2000c1e1900 */
[----:B----4-:R-:W1:Y:S08]  /*0910*/  R2UR UR22, R0 ;  /* 0x00000000001673c2 */ /* 0x010e7000000e0000 */
[----:B---3--:R-:W1:Y:S02]  /*0920*/  R2UR UR4, R4 ;  /* 0x00000000040473c2 */ /* 0x008e6400000e0000 */
[----:B-1----:R-:W-:-:S06]  /*0930*/  UIADD3 UR22, -UR22, UR4, URZ ;  /* 0x0000000416167290 */ /* 0x002fcc000fffe13f */
.L_x_802:
[----:B-1--4-:R1:W4:Y:S01]  /*0940*/  @P0 LDG.E R0, [R2.64] ;  /* 0x0000002202000981 */ /* 0x012322000c1e1900 */
[----:B------:R-:W-:-:S03]  /*0950*/  ULDC.64 UR4, c[0x0][0x378] ;  /* 0x0000de0000047ab9 */ /* 0x000fc60000000a00 */
[----:B-1-3--:R-:W3:Y:S01]  /*0960*/  @P0 LDG.E R2, [R2.64+0x4] ;  /* 0x0000042202020981 */ /* 0x00aee2000c1e1900 */
[----:B------:R-:W-:Y:S01]  /*0970*/  UISETP.NE.U32.AND UP0, UPT, URZ, UR4, UPT ;  /* 0x000000043f00728c */ /* 0x000fe2000bf05070 */
[----:B------:R-:W-:-:S03]  /*0980*/  IMAD.U32 R143, RZ, RZ, UR22 ;  /* 0x00000016ff8f7e24 */ /* 0x000fc6000f8e00ff */
[----:B------:R-:W-:-:S03]  /*0990*/  UISETP.NE.AND.EX UP0, UPT, URZ, UR5, UPT, UP0 ;  /* 0x000000053f00728c */ /* 0x000fc6000bf05300 */
[----:B------:R-:W-:-:S03]  /*09a0*/  ULDC.64 UR4, c[0x0][0x378] ;  /* 0x0000de0000047ab9 */ /* 0x000fc60000000a00 */
[----:B------:R-:W-:-:S05]  /*09b0*/  PLOP3.LUT P1, PT, PT, PT, UP0, 0x80, 0x0 ;  /* 0x000000000000781c */ /* 0x000fca0003f2f008 */
[----:B------:R-:W-:-:S06]  /*09c0*/  @UP0 UIMAD.WIDE UR4, UR24, UR45, UR4 ;  /* 0x0000002d180402a5 */ /* 0x000fcc000f8e0204 */
[----:B------:R-:W-:Y:S01]  /*09d0*/  MOV R4, UR4 ;  /* 0x0000000400047c02 */ /* 0x000fe20008000f00 */
[----:B------:R-:W-:-:S05]  /*09e0*/  IMAD.U32 R5, RZ, RZ, UR5 ;  /* 0x00000005ff057e24 */ /* 0x000fca000f8e00ff */
[----:B------:R1:W5:Y:S01]  /*09f0*/  @P1 LDG.E R143, [R4.64] ;  /* 0x00000022048f1981 */ /* 0x000362000c1e1900 */
[----:B------:R-:W-:Y:S01]  /*0a00*/  UIADD3 UR5, -UR19, UR22, URZ ;  /* 0x0000001613057290 */ /* 0x000fe2000fffe13f */
[----:B----4-:R-:W4:Y:S08]  /*0a10*/  @P0 R2UR UR4, R0 ;  /* 0x00000000000403c2 */ /* 0x010f3000000e0000 */
[----:B---3--:R-:W4:Y:S02]  /*0a20*/  @P0 R2UR UR6, R2 ;  /* 0x00000000020603c2 */ /* 0x008f2400000e0000 */
[----:B----4-:R-:W-:-:S02]  /*0a30*/  @UP2 UIADD3 UR21, -UR4, UR6, URZ ;  /* 0x0000000604152290 */ /* 0x010fc4000fffe13f */
[----:B------:R-:W-:Y:S02]  /*0a40*/  UIADD3 UR6, -UR5, URZ, URZ ;  /* 0x0000003f05067290 */ /* 0x000fe4000fffe13f */
[----:B------:R-:W-:Y:S02]  /*0a50*/  UIADD3 UR9, UR5, UR21, URZ ;  /* 0x0000001505097290 */ /* 0x000fe4000fffe03f */
        /* <DEDUP_REMOVED lines=19> */
[----:B-1----:R-:W-:Y:S02]  /*0b90*/  ULDC.64 UR4, c[0x0][0x340] ;  /* 0x0000d00000047ab9 */ /* 0x002fe40000000a00 */
[----:B------:R-:W-:Y:S02]  /*0ba0*/  UISETP.NE.U32.AND UP0, UPT, URZ, UR4, UPT ;  /* 0x000000043f00728c */ /* 0x000fe4000bf05070 */
[----:B------:R-:W-:Y:S02]  /*0bb0*/  ULDC.64 UR28, c[0x0][0x240] ;  /* 0x00009000001c7ab9 */ /* 0x000fe40000000a00 */
        /* <DEDUP_REMOVED lines=8> */
[----:B------:R-:W-:Y:S01]  /*0c40*/  UMOV UR43, 0x6 ;  /* 0x00000006002b7882 */ /* 0x000fe20000000000 */
[----:B------:R-:W-:Y:S01]  /*0c50*/  LEA.HI R0, R14, R159, RZ, 0x3 ;  /* 0x0000009f0e007211 */ /* 0x000fe200078f18ff */
[----:B------:R1:W3:Y:S01]  /*0c60*/  @P4 LDG.E R9, [R2.64] ;  /* 0x0000002202094981 */ /* 0x0002e2000c1e1900 */
[----:B------:R-:W-:Y:S01]  /*0c70*/  UMOV UR40, 0x5 ;  /* 0x0000000500287882 */ /* 0x000fe20000000000 */
[----:B------:R-:W-:Y:S01]  /*0c80*/  IMAD.U32 R4, RZ, RZ, UR16 ;  /* 0x00000010ff047e24 */ /* 0x000fe2000f8e00ff */
[----:B------:R-:W-:Y:S01]  /*0c90*/  SHF.R.S32.HI R95, RZ, 0x3, R0 ;  /* 0x00000003ff5f7819 */ /* 0x000fe20000011400 */
[----:B------:R-:W-:Y:S01]  /*0ca0*/  ULDC UR13, c[0x0][0x23c] ;  /* 0x00008f00000d7ab9 */ /* 0x000fe20000000800 */
[----:B------:R-:W-:Y:S01]  /*0cb0*/  LOP3.LUT R0, R0, 0xfffffff8, RZ, 0xc0, !PT ;  /* 0xfffffff800007812 */ /* 0x000fe200078ec0ff */
[----:B------:R-:W-:Y:S01]  /*0cc0*/  ULDC.64 UR4, c[0x0][0x238] ;  /* 0x00008e0000047ab9 */ /* 0x000fe20000000a00 */
[----:B------:R-:W-:Y:S01]  /*0cd0*/  SHF.R.S32.HI R11, RZ, 0x1f, R95 ;  /* 0x0000001fff0b7819 */ /* 0x000fe2000001145f */
[----:B------:R-:W-:Y:S01]  /*0ce0*/  UIMAD UR28, UR15, UR28, URZ ;  /* 0x0000001c0f1c72a4 */ /* 0x000fe2000f8e023f */
[----:B-----5:R-:W-:Y:S01]  /*0cf0*/  IADD3 R118, P0, R95, R8, RZ ;  /* 0x000000085f767210 */ /* 0x020fe20007f1e0ff */
[----:B------:R-:W-:Y:S01]  /*0d00*/  IMAD.IADD R25, R159, 0x1, -R0 ;  /* 0x000000019f197824 */ /* 0x000fe200078e0a00 */
[----:B------:R-:W-:Y:S01]  /*0d10*/  IADD3 R138, -R95, UR21, RZ ;  /* 0x000000155f8a7c10 */ /* 0x000fe2000fffe1ff */
[----:B------:R-:W-:Y:S01]  /*0d20*/  USHF.L.U64.HI UR10, UR4, UR43, UR5 ;  /* 0x0000002b040a7299 */ /* 0x000fe20008010205 */
[----:B------:R-:W-:Y:S01]  /*0d30*/  LEA.HI.X.SX32 R119, R8, R11, 0x1, P0 ;  /* 0x0000000b08777211 */ /* 0x000fe200000f0eff */
[C---:B------:R-:W-:Y:S01]  /*0d40*/  IMAD.SHL.U32 R20, R25.reuse, 0x8, RZ ;  /* 0x0000000819147824 */ /* 0x040fe200078e00ff */
[----:B------:R-:W-:Y:S01]  /*0d50*/  USHF.L.U32 UR11, UR4, 0x6, URZ ;  /* 0x00000006040b7899 */ /* 0x000fe2000800063f */
[----:B------:R-:W-:Y:S01]  /*0d60*/  IMAD.SHL.U32 R32, R25, 0x4, RZ ;  /* 0x0000000419207824 */ /* 0x000fe200078e00ff */
[----:B------:R-:W-:Y:S01]  /*0d70*/  UIMAD.WIDE.U32 UR26, UR4, 0x20, URZ ;  /* 0x00000020041a78a5 */ /* 0x000fe2000f8e003f */
[----:B------:R-:W-:Y:S01]  /*0d80*/  IMAD R10, R11, c[0x0][0x280], RZ ;  /* 0x0000a0000b0a7a24 */ /* 0x000fe200078e02ff */
[----:B------:R-:W-:Y:S01]  /*0d90*/  SHF.R.S32.HI R21, RZ, 0x1f, R20 ;  /* 0x0000001fff157819 */ /* 0x000fe20000011414 */
[----:B------:R-:W-:Y:S01]  /*0da0*/  USHF.L.U64.HI UR13, UR4, UR40, UR13 ;  /* 0x00000028040d7299 */ /* 0x000fe2000801020d */
[----:B------:R-:W-:Y:S01]  /*0db0*/  SHF.R.S32.HI R33, RZ, 0x1f, R32 ;  /* 0x0000001fff217819 */ /* 0x000fe20000011420 */
[----:B------:R-:W-:Y:S01]  /*0dc0*/  USHF.L.U32 UR14, UR4, 0x5, URZ ;  /* 0x00000005040e7899 */ /* 0x000fe2000800063f */
[----:B------:R-:W-:Y:S01]  /*0dd0*/  IADD3 R91, R20, 0x40, RZ ;  /* 0x00000040145b7810 */ /* 0x000fe20007ffe0ff */
[----:B------:R-:W-:Y:S01]  /*0de0*/  UIMAD UR33, UR16, UR29, UR28 ;  /* 0x0000001d102172a4 */ /* 0x000fe2000f8e021c */
[----:B-1----:R-:W-:Y:S01]  /*0df0*/  IMAD.U32 R2, RZ, RZ, UR18 ;  /* 0x00000012ff027e24 */ /* 0x002fe2000f8e00ff */
[----:B------:R-:W-:Y:S01]  /*0e00*/  ULDC.64 UR4, c[0x0][0x260] ;  /* 0x0000980000047ab9 */ /* 0x000fe20000000a00 */
[----:B------:R-:W-:Y:S01]  /*0e10*/  IMAD.WIDE.U32 R4, R4, c[0x0][0x260], R20 ;  /* 0x0000980004047a25 */ /* 0x000fe200078e0014 */
[----:B------:R-:W-:Y:S01]  /*0e20*/  UIMAD UR4, UR15, UR4, URZ ;  /* 0x000000040f0472a4 */ /* 0x000fe2000f8e023f */
[----:B------:R-:W-:Y:S01]  /*0e30*/  ISETP.GE.AND P6, PT, R20, c[0x0][0x1d4], PT ;  /* 0x0000750014007a0c */ /* 0x000fe20003fc6270 */
[----:B------:R-:W-:Y:S01]  /*0e40*/  ULDC UR31, c[0x0][0x284] ;  /* 0x0000a100001f7ab9 */ /* 0x000fe20000000800 */
[----:B------:R-:W-:Y:S01]  /*0e50*/  IMAD R0, R2, -0x40, R138 ;  /* 0xffffffc002007824 */ /* 0x000fe200078e028a */
[----:B------:R-:W-:Y:S01]  /*0e60*/  UIMAD UR28, UR16, UR5, UR4 ;  /* 0x00000005101c72a4 */ /* 0x000fe2000f8e0204 */
[----:B------:R-:W-:Y:S01]  /*0e70*/  IMAD R2, R119, c[0x0][0x238], RZ ;  /* 0x00008e0077027a24 */ /* 0x000fe200078e02ff */
[----:B------:R-:W-:Y:S01]  /*0e80*/  UMOV UR41, 0x30 ;  /* 0x0000003000297882 */ /* 0x000fe20000000000 */
[----:B------:R-:W-:Y:S01]  /*0e90*/  IMAD.MOV.U32 R12, RZ, RZ, R4 ;  /* 0x000000ffff0c7224 */ /* 0x000fe200078e0004 */
[----:B------:R-:W-:Y:S01]  /*0ea0*/  ISETP.GE.AND P3, PT, R0, 0x1, PT ;  /* 0x000000010000780c */ /* 0x000fe20003f66270 */
[----:B------:R-:W-:Y:S01]  /*0eb0*/  IMAD R6, R118, c[0x0][0x23c], R2 ;  /* 0x00008f0076067a24 */ /* 0x000fe200078e0202 */
[----:B------:R-:W-:Y:S01]  /*0ec0*/  ISETP.GE.AND P2, PT, R0, 0x11, PT ;  /* 0x000000110000780c */ /* 0x000fe20003f46270 */
[----:B------:R-:W-:Y:S01]  /*0ed0*/  IMAD.WIDE.U32 R2, R118, c[0x0][0x238], R20 ;  /* 0x00008e0076027a25 */ /* 0x000fe200078e0014 */
[C---:B------:R-:W-:Y:S01]  /*0ee0*/  ISETP.GE.AND P1, PT, R0.reuse, 0x21, PT ;  /* 0x000000210000780c */ /* 0x040fe20003f26270 */
[----:B------:R-:W-:Y:S01]  /*0ef0*/  ULDC.64 UR4, c[0x0][0x280] ;  /* 0x0000a00000047ab9 */ /* 0x000fe20000000a00 */
[----:B------:R-:W-:Y:S01]  /*0f00*/  ISETP.GT.AND P0, PT, R0, 0x30, PT ;  /* 0x000000300000780c */ /* 0x000fe20003f04270 */
[----:B------:R-:W-:Y:S01]  /*0f10*/  IMAD.IADD R3, R3, 0x1, R6 ;  /* 0x0000000103037824 */ /* 0x000fe200078e0206 */
[----:B------:R-:W-:Y:S01]  /*0f20*/  USEL UR39, UR24, URZ, !UP2 ;  /* 0x0000003f18277287 */ /* 0x000fe2000d000000 */
[----:B------:R-:W-:Y:S01]  /*0f30*/  IMAD.U32 R0, RZ, RZ, UR16 ;  /* 0x00000010ff007e24 */ /* 0x000fe2000f8e00ff */
[----:B------:R-:W-:Y:S01]  /*0f40*/  USHF.L.U64.HI UR29, UR4, UR43, UR31 ;  /* 0x0000002b041d7299 */ /* 0x000fe2000801021f */
[----:B------:R-:W-:Y:S01]  /*0f50*/  IADD3 R13, R5, UR28, RZ ;  /* 0x0000001c050d7c10 */ /* 0x000fe2000fffe0ff */
[----:B------:R-:W-:Y:S01]  /*0f60*/  USHF.L.U64.HI UR12, UR4, UR40, UR5 ;  /* 0x00000028040c7299 */ /* 0x000fe20008010205 */
[----:B------:R-:W-:Y:S01]  /*0f70*/  IMAD.WIDE.U32 R2, R0, c[0x0][0x240], R2 ;  /* 0x0000900000027a25 */ /* 0x000fe200078e0002 */
[----:B------:R-:W-:Y:S01]  /*0f80*/  UIMAD UR25, UR41, UR5, URZ ;  /* 0x00000005291972a4 */ /* 0x000fe2000f8e023f */
[----:B------:R-:W-:Y:S01]  /*0f90*/  ISETP.GE.AND P5, PT, R91, c[0x0][0x1d4], PT ;  /* 0x000075005b007a0c */ /* 0x000fe20003fa6270 */
[----:B------:R-:W-:Y:S01]  /*0fa0*/  USHF.L.U64.HI UR31, UR4, UR45, UR31 ;  /* 0x0000002d041f7299 */ /* 0x000fe2000801021f */
[----:B------:R-:W-:Y:S01]  /*0fb0*/  IMAD R0, R11, c[0x0][0x290], RZ ;  /* 0x0000a4000b007a24 */ /* 0x000fe200078e02ff */
[----:B------:R-:W-:Y:S01]  /*0fc0*/  IADD3 R3, R3, UR33, RZ ;  /* 0x0000002103037c10 */ /* 0x000fe2000fffe0ff */
[----:B------:R-:W-:Y:S01]  /*0fd0*/  USHF.R.S32.HI UR33, URZ, 0x1f, UR24 ;  /* 0x0000001f3f217899 */ /* 0x000fe20008011418 */
[----:B------:R-:W-:Y:S01]  /*0fe0*/  IMAD.U32 R98, RZ, RZ, UR39 ;  /* 0x00000027ff627e24 */ /* 0x000fe2000f8e00ff */
[----:B------:R-:W-:Y:S01]  /*0ff0*/  UIMAD.WIDE.U32 UR36, UR4, 0x30, URZ ;  /* 0x00000030042478a5 */ /* 0x000fe2000f8e003f */
[C---:B------:R-:W-:Y:S01]  /*1000*/  IMAD.WIDE.U32 R4, R95.reuse, c[0x0][0x290], R32 ;  /* 0x0000a4005f047a25 */ /* 0x040fe200078e0020 */
[----:B------:R-:W-:Y:S01]  /*1010*/  USEL UR38, UR33, URZ, !UP2 ;  /* 0x0000003f21267287 */ /* 0x000fe2000d000000 */
[C---:B------:R-:W-:Y:S01]  /*1020*/  IADD3 R146, R95.reuse, 0x10, RZ ;  /* 0x000000105f927810 */ /* 0x040fe20007ffe0ff */
[----:B------:R-:W-:Y:S01]  /*1030*/  USHF.L.U32 UR28, UR4, 0x5, URZ ;  /* 0x00000005041c7899 */ /* 0x000fe2000800063f */
[C---:B------:R-:W-:Y:S01]  /*1040*/  IMAD R11, R95.reuse, c[0x0][0x294], R0 ;  /* 0x0000a5005f0b7a24 */ /* 0x040fe200078e0200 */
[----:B------:R-:W-:Y:S01]  /*1050*/  USHF.L.U32 UR30, UR4, 0x6, URZ ;  /* 0x00000006041e7899 */ /* 0x000fe2000800063f */
[----:B------:R-:W-:Y:S01]  /*1060*/  IMAD.WIDE.U32 R126, R98, c[0x0][0x248], R2 ;  /* 0x00009200627e7a25 */ /* 0x000fe200078e0002 */
[----:B------:R-:W-:Y:S01]  /*1070*/  USHF.L.U32 UR32, UR4, 0x4, URZ ;  /* 0x0000000404207899 */ /* 0x000fe2000800063f */
[----:B------:R-:W-:Y:S01]  /*1080*/  LEA.HI R0, R14, R159, RZ, 0x6 ;  /* 0x0000009f0e007211 */ /* 0x000fe200078f30ff */
[----:B------:R-:W-:Y:S01]  /*1090*/  ULDC UR48, c[0x0][0x23c] ;  /* 0x00008f0000307ab9 */ /* 0x000fe20000000800 */
[----:B------:R-:W-:Y:S01]  /*10a0*/  IMAD.MOV.U32 R18, RZ, RZ, R4 ;  /* 0x000000ffff127224 */ /* 0x000fe200078e0004 */
[----:B------:R-:W-:Y:S01]  /*10b0*/  ULDC.64 UR4, c[0x0][0x248] ;  /* 0x0000920000047ab9 */ /* 0x000fe20000000a00 */
[----:B------:R-:W-:Y:S01]  /*10c0*/  IMAD.SHL.U32 R4, R95, 0x40, RZ ;  /* 0x000000405f047824 */ /* 0x000fe200078e00ff */
[----:B------:R-:W-:Y:S01]  /*10d0*/  UIMAD UR4, UR38, UR4, URZ ;  /* 0x00000004260472a4 */ /* 0x000fe2000f8e023f */
[----:B------:R-:W-:Y:S01]  /*10e0*/  IMAD.SHL.U32 R0, R0, 0x8, RZ ;  /* 0x0000000800007824 */ /* 0x000fe200078e00ff */
[----:B------:R-:W-:Y:S01]  /*10f0*/  USHF.L.U32 UR52, UR48, 0x5, URZ ;  /* 0x0000000530347899 */ /* 0x000fe2000800063f */
[----:B------:R-:W-:Y:S01]  /*1100*/  IMAD.U32 R2, RZ, RZ, UR11 ;  /* 0x0000000bff027e24 */ /* 0x000fe2000f8e00ff */
[----:B------:R-:W-:Y:S01]  /*1110*/  UIMAD UR44, UR39, UR5, UR4 ;  /* 0x00000005272c72a4 */ /* 0x000fe2000f8e0204 */
[----:B------:R-:W-:Y:S01]  /*1120*/  IMAD.MOV.U32 R122, RZ, RZ, R126 ;  /* 0x000000ffff7a7224 */ /* 0x000fe200078e007e */
[----:B------:R-:W-:Y:S01]  /*1130*/  LOP3.LUT R120, R4, 0x1c0, RZ, 0xc0, !PT ;  /* 0x000001c004787812 */ /* 0x000fe200078ec0ff */
[----:B------:R-:W-:Y:S01]  /*1140*/  ULDC.64 UR4, c[0x0][0x290] ;  /* 0x0000a40000047ab9 */ /* 0x000fe20000000a00 */
[----:B------:R-:W-:Y:S01]  /*1150*/  LOP3.LUT R129, R0, 0xfffffe00, RZ, 0xc0, !PT ;  /* 0xfffffe0000817812 */ /* 0x000fe200078ec0ff */
[----:B------:R-:W-:Y:S01]  /*1160*/  USHF.L.U64.HI UR40, UR4, UR40, UR5 ;  /* 0x0000002804287299 */ /* 0x000fe20008010205 */
[----:B------:R-:W-:Y:S01]  /*1170*/  IADD3 R123, R127, UR44, RZ ;  /* 0x0000002c7f7b7c10 */ /* 0x000fe2000fffe0ff */
[----:B------:R-:W-:Y:S01]  /*1180*/  UIMAD UR41, UR41, UR5, URZ ;  /* 0x00000005292972a4 */ /* 0x000fe2000f8e023f */
[----:B------:R-:W-:Y:S01]  /*1190*/  LOP3.LUT R0, R120, 0x38, R20, 0xf8, !PT ;  /* 0x0000003878007812 */ /* 0x000fe200078ef814 */
[----:B------:R-:W-:Y:S01]  /*11a0*/  USHF.R.S32.HI UR44, URZ, 0x1f, UR18 ;  /* 0x0000001f3f2c7899 */ /* 0x000fe20008011412 */
[----:B------:R-:W-:Y:S01]  /*11b0*/  SHF.R.U32.HI R150, RZ, 0x3, R120 ;  /* 0x00000003ff967819 */ /* 0x000fe20000011678 */
[----:B------:R-:W-:Y:S01]  /*11c0*/  UIMAD UR5, UR10, UR18, URZ ;  /* 0x000000120a0572a4 */ /* 0x000fe2000f8e023f */
[----:B------:R-:W-:Y:S01]  /*11d0*/  IMAD.WIDE.U32 R2, R2, UR18, R122 ;  /* 0x0000001202027c25 */ /* 0x000fe2000f8e007a */
[----:B------:R-:W-:Y:S01]  /*11e0*/  UIADD3 UR27, UR27, UR52, URZ ;  /* 0x000000341b1b7290 */ /* 0x000fe2000fffe03f */
[----:B------:R-:W-:Y:S01]  /*11f0*/  LOP3.LUT R0, R129, R0, R150, 0xf6, !PT ;  /* 0x0000000081007212 */ /* 0x000fe200078ef696 */
[----:B------:R-:W-:Y:S01]  /*1200*/  UIMAD UR5, UR44, UR11, UR5 ;  /* 0x0000000b2c0572a4 */ /* 0x000fe2000f8e0205 */
[C---:B------:R-:W-:Y:S01]  /*1210*/  IMAD R10, R95.reuse, c[0x0][0x284], R10 ;  /* 0x0000a1005f0a7a24 */ /* 0x040fe200078e020a */
[C---:B------:R-:W-:Y:S01]  /*1220*/  IADD3 R144, R95.reuse, 0x30, RZ ;  /* 0x000000305f907810 */ /* 0x040fe20007ffe0ff */
[C---:B------:R-:W-:Y:S01]  /*1230*/  IMAD.WIDE.U32 R6, R95.reuse, c[0x0][0x280], R32 ;  /* 0x0000a0005f067a25 */ /* 0x040fe200078e0020 */
[----:B------:R-:W-:Y:S01]  /*1240*/  IADD3 R145, R95, 0x20, RZ ;  /* 0x000000205f917810 */ /* 0x000fe20007ffe0ff */
[----:B------:R-:W-:Y:S01]  /*1250*/  VOTEU.ANY UP1, P0 ;  /* 0x00000000003f7886 */ /* 0x000fe20000020100 */
[----:B------:R-:W-:Y:S01]  /*1260*/  IADD3 R3, R3, UR5, RZ ;  /* 0x0000000503037c10 */ /* 0x000fe2000fffe0ff */
[----:B------:R-:W-:Y:S01]  /*1270*/  IMAD.IADD R23, R7, 0x1, R10 ;  /* 0x0000000107177824 */ /* 0x000fe200078e020a */
[----:B------:R-:W-:Y:S01]  /*1280*/  ULDC UR42, c[0x0][0x294] ;  /* 0x0000a500002a7ab9 */ /* 0x000fe20000000800 */
[----:B------:R-:W-:Y:S01]  /*1290*/  IMAD.MOV.U32 R22, RZ, RZ, R6 ;  /* 0x000000ffff167224 */ /* 0x000fe200078e0006 */
[----:B------:R-:W-:Y:S01]  /*12a0*/  @UP1 UIMAD UR48, UR48, 0x30, URZ ;  /* 0x00000030303018a4 */ /* 0x000fe2000f8e023f */
[----:B------:R-:W-:Y:S01]  /*12b0*/  IMAD.WIDE.U32 R6, R95, c[0x0][0x280], R20 ;  /* 0x0000a0005f067a25 */ /* 0x000fe200078e0014 */
[----:B------:R-:W-:Y:S01]  /*12c0*/  USHF.L.U64.HI UR43, UR4, UR43, UR42 ;  /* 0x0000002b042b7299 */ /* 0x000fe2000801022a */
[----:B------:R-:W-:Y:S01]  /*12d0*/  SHF.R.S32.HI R82, RZ, 0x1f, R91 ;  /* 0x0000001fff527819 */ /* 0x000fe2000001145b */
[----:B------:R-:W-:Y:S01]  /*12e0*/  USHF.L.U64.HI UR45, UR4, UR45, UR42 ;  /* 0x0000002d042d7299 */ /* 0x000fe2000801022a */
[----:B------:R-:W-:Y:S01]  /*12f0*/  IMAD.IADD R19, R5, 0x1, R11 ;  /* 0x0000000105137824 */ /* 0x000fe200078e020b */
[----:B------:R-:W-:Y:S01]  /*1300*/  UIMAD.WIDE.U32 UR50, UR4, 0x30, URZ ;  /* 0x00000030043278a5 */ /* 0x000fe2000f8e003f */
[----:B------:R-:W-:Y:S01]  /*1310*/  IMAD.SHL.U32 R77, R0, 0x2, RZ ;  /* 0x00000002004d7824 */ /* 0x000fe200078e00ff */
[----:B------:R-:W-:Y:S01]  /*1320*/  USHF.L.U32 UR42, UR4, 0x5, URZ ;  /* 0x00000005042a7899 */ /* 0x000fe2000800063f */
[----:B------:R-:W-:Y:S01]  /*1330*/  IMAD.IADD R17, R10, 0x1, R7 ;  /* 0x000000010a117824 */ /* 0x000fe200078e0207 */
[----:B------:R-:W-:Y:S01]  /*1340*/  USHF.L.U32 UR44, UR4, 0x6, URZ ;  /* 0x00000006042c7899 */ /* 0x000fe2000800063f */
[----:B------:R-:W-:Y:S01]  /*1350*/  IMAD.MOV.U32 R7, RZ, RZ, c[0x0][0x238] ;  /* 0x00008e00ff077624 */ /* 0x000fe200078e00ff */
[----:B------:R-:W-:Y:S01]  /*1360*/  USHF.L.U32 UR47, UR4, 0x4, URZ ;  /* 0x00000004042f7899 */ /* 0x000fe2000800063f */
[----:B------:R-:W-:Y:S01]  /*1370*/  IMAD.MOV.U32 R16, RZ, RZ, R6 ;  /* 0x000000ffff107224 */ /* 0x000fe200078e0006 */
[----:B------:R-:W-:Y:S01]  /*1380*/  LEA.HI R82, R82, R91, RZ, 0x3 ;  /* 0x0000005b52527211 */ /* 0x000fe200078f18ff */
[----:B------:R-:W-:Y:S01]  /*1390*/  IMAD.MOV.U32 R6, RZ, RZ, c[0x0][0x23c] ;  /* 0x00008f00ff067624 */ /* 0x000fe200078e00ff */
[----:B------:R-:W-:Y:S01]  /*13a0*/  ULDC.64 UR4, c[0x0][0x1e8] ;  /* 0x00007a0000047ab9 */ /* 0x000fe20000000a00 */
[----:B------:R-:W-:Y:S01]  /*13b0*/  IMAD.WIDE.U32 R98, R98, c[0x0][0x268], R12 ;  /* 0x00009a0062627a25 */ /* 0x000fe200078e000c */
[----:B------:R-:W-:Y:S01]  /*13c0*/  SHF.R.S32.HI R12, RZ, 0x1f, R144 ;  /* 0x0000001fff0c7819 */ /* 0x000fe20000011490 */
[----:B------:R-:W-:Y:S01]  /*13d0*/  UIMAD UR49, UR15, UR4, URZ ;  /* 0x000000040f3172a4 */ /* 0x000fe2000f8e023f */
[----:B------:R-:W-:Y:S01]  /*13e0*/  LOP3.LUT R82, R82, 0xfffffff8, RZ, 0xc0, !PT ;  /* 0xfffffff852527812 */ /* 0x000fe200078ec0ff */
[----:B------:R-:W-:Y:S01]  /*13f0*/  IMAD.SHL.U32 R13, R144, 0x40, RZ ;  /* 0x00000040900d7824 */ /* 0x000fe200078e00ff */
[----:B------:R-:W-:Y:S01]  /*1400*/  UIMAD.WIDE.U32 UR54, UR16, UR4, URZ ;  /* 0x00000004103672a5 */ /* 0x000fe2000f8e003f */
[----:B------:R-:W-:Y:S01]  /*1410*/  IMAD.MOV.U32 R152, RZ, RZ, c[0x0][0x2b8] ;  /* 0x0000ae00ff987624 */ /* 0x000fe200078e00ff */
[----:B------:R-:W-:Y:S01]  /*1420*/  UIMAD UR49, UR16, UR5, UR49 ;  /* 0x00000005103172a4 */ /* 0x000fe2000f8e0231 */
[----:B------:R-:W-:Y:S01]  /*1430*/  IMAD.MOV.U32 R151, RZ, RZ, c[0x0][0x27c] ;  /* 0x00009f00ff977624 */ /* 0x000fe200078e00ff */
[----:B------:R-:W-:Y:S01]  /*1440*/  LOP3.LUT R121, R13, 0x1c0, RZ, 0xc0, !PT ;  /* 0x000001c00d797812 */ /* 0x000fe200078ec0ff */
[----:B------:R-:W-:Y:S01]  /*1450*/  ULDC.64 UR4, c[0x0][0x210] ;  /* 0x0000840000047ab9 */ /* 0x000fe20000000a00 */
[----:B------:R-:W-:Y:S01]  /*1460*/  IMAD.MOV.U32 R142, RZ, RZ, c[0x0][0x27c] ;  /* 0x00009f00ff8e7624 */ /* 0x000fe200078e00ff */
[----:B------:R-:W-:Y:S01]  /*1470*/  UIMAD UR52, UR15, UR4, URZ ;  /* 0x000000040f3472a4 */ /* 0x000fe2000f8e023f */
[----:B------:R-:W-:Y:S01]  /*1480*/  SHF.R.U32.HI R147, RZ, 0x3, R121 ;  /* 0x00000003ff937819 */ /* 0x000fe20000011679 */
[----:B------:R-:W-:Y:S01]  /*1490*/  UIMAD.WIDE.U32 UR56, UR16, UR4, URZ ;  /* 0x00000004103872a5 */ /* 0x000fe2000f8e003f */
[C---:B------:R-:W-:Y:S01]  /*14a0*/  IMAD.WIDE.U32 R106, R143.reuse, c[0x0][0x280], R22 ;  /* 0x0000a0008f6a7a25 */ /* 0x040fe200078e0016 */
[----:B------:R-:W-:Y:S01]  /*14b0*/  UIMAD UR52, UR16, UR5, UR52 ;  /* 0x00000005103472a4 */ /* 0x000fe2000f8e0234 */
[----:B------:R-:W-:Y:S01]  /*14c0*/  P2R R140, PR, RZ, 0x20 ;  /* 0x00000020ff8c7803 */ /* 0x000fe20000000000 */
[----:B------:R-:W-:Y:S01]  /*14d0*/  UIADD3 UR25, UR37, UR25, URZ ;  /* 0x0000001925197290 */ /* 0x000fe2000fffe03f */
[C---:B------:R-:W-:Y:S01]  /*14e0*/  IMAD.WIDE.U32 R104, R143.reuse, c[0x0][0x290], R18 ;  /* 0x0000a4008f687a25 */ /* 0x040fe200078e0012 */
[----:B------:R-:W-:Y:S01]  /*14f0*/  ULDC.64 UR4, c[0x0][0x268] ;  /* 0x00009a0000047ab9 */ /* 0x000fe20000000a00 */
[----:B------:R-:W-:Y:S01]  /*1500*/  P2R R141, PR, RZ, 0x40 ;  /* 0x00000040ff8d7803 */ /* 0x000fe20000000000 */
[----:B------:R-:W-:Y:S01]  /*1510*/  UIMAD UR4, UR38, UR4, URZ ;  /* 0x00000004260472a4 */ /* 0x000fe2000f8e023f */
[----:B------:R-:W-:Y:S01]  /*1520*/  IMAD.WIDE.U32 R102, R143, c[0x0][0x280], R16 ;  /* 0x0000a0008f667a25 */ /* 0x000fe200078e0010 */
[----:B------:R-:W-:Y:S01]  /*1530*/  IADD3 R137, R26, UR22, RZ ;  /* 0x000000161a897c10 */ /* 0x000fe2000fffe0ff */
[----:B------:R-:W-:Y:S01]  /*1540*/  UIADD3 UR41, UR51, UR41, URZ ;  /* 0x0000002933297290 */ /* 0x000fe2000fffe03f */
[----:B------:R-:W-:Y:S01]  /*1550*/  IADD3 R34, R32, 0x20, RZ ;  /* 0x0000002020227810 */ /* 0x000fe20007ffe0ff */
[----:B------:R-:W-:Y:S01]  /*1560*/  UIMAD UR39, UR39, UR5, UR4 ;  /* 0x00000005272772a4 */ /* 0x000fe2000f8e0204 */
[----:B------:R-:W-:Y:S01]  /*1570*/  IMAD.SHL.U32 R142, R142, 0x2, RZ ;  /* 0x000000028e8e7824 */ /* 0x000fe200078e00ff */
[----:B------:R-:W-:Y:S01]  /*1580*/  SHF.R.S32.HI R92, RZ, 0x1f, R82 ;  /* 0x0000001fff5c7819 */ /* 0x000fe20000011452 */
[----:B------:R-:W-:Y:S01]  /*1590*/  ULDC.64 UR4, c[0x0][0x2b0] ;  /* 0x0000ac0000047ab9 */ /* 0x000fe20000000a00 */
[----:B------:R-:W-:Y:S01]  /*15a0*/  IMAD.U32 R90, RZ, RZ, UR18 ;  /* 0x00000012ff5a7e24 */ /* 0x000fe2000f8e00ff */
[----:B------:R-:W-:Y:S01]  /*15b0*/  UIADD3 UR49, UR55, UR49, URZ ;  /* 0x0000003137317290 */ /* 0x000fe2000fffe03f */
[----:B------:R-:W-:Y:S01]  /*15c0*/  IMAD R117, R25, 0x10, R95 ;  /* 0x0000001019757824 */ /* 0x000fe200078e025f */
[----:B------:R-:W-:Y:S01]  /*15d0*/  IADD3 R108, R99, UR39, RZ ;  /* 0x00000027636c7c10 */ /* 0x000fe2000fffe0ff */
[----:B------:R-:W-:Y:S01]  /*15e0*/  UIADD3 UR52, UR57, UR52, URZ ;  /* 0x0000003439347290 */ /* 0x000fe2000fffe03f */
[----:B---3--:R1:W3:Y:S01]  /*15f0*/  @P4 R2UR UR46, R9 ;  /* 0x00000000092e43c2 */ /* 0x0082e200000e0000 */
[----:B------:R-:W-:-:S04]  /*1600*/  @P3 LEA R4, P4, R2, c[0x0][0x220], 0x1 ;  /* 0x0000880002043a11 */ /* 0x000fc800078808ff */
[----:B------:R-:W-:Y:S02]  /*1610*/  @P3 LEA.HI.X R5, R2, c[0x0][0x224], R3, 0x1, P4 ;  /* 0x0000890002053a11 */ /* 0x000fe400020f0c03 */
[----:B------:R-:W-:-:S03]  /*1620*/  ISETP.GE.AND P4, PT, R20, c[0x0][0x27c], PT ;  /* 0x00009f0014007a0c */ /* 0x000fc60003f86270 */
[----:B------:R-:W-:Y:S01]  /*1630*/  @!PT LDS RZ, [RZ] ;  /* 0x00000000fffff984 */ /* 0x000fe20000000800 */
[----:B------:R-:W-:Y:S01]  /*1640*/  @!PT LDS RZ, [RZ] ;  /* 0x00000000fffff984 */ /* 0x000fe20000000800 */
[----:B------:R-:W-:Y:S01]  /*1650*/  @!PT LDS RZ, [RZ] ;  /* 0x00000000fffff984 */ /* 0x000fe20000000800 */
[----:B------:R4:W-:Y:S01]  /*1660*/  @P3 LDGSTS.E.BYPASS.LTC128B.128 [R77+0x4100], [R4.64], !P6 ;  /* 0x04100000044d3fae */ /* 0x0009e2000f101d62 */
[----:B------:R-:W-:-:S03]  /*1670*/  P2R R139, PR, RZ, 0x10 ;  /* 0x00000010ff8b7803 */ /* 0x000fc60000000000 */
[----:B------:R4:W-:Y:S01]  /*1680*/  @P3 LDGSTS.E.BYPASS.LTC128B.128 [R77+0x6100], [R4.64+0x80], !P5 ;  /* 0x06100080044d3fae */ /* 0x0009e2000e901d62 */
[----:B------:R-:W-:-:S04]  /*1690*/  @P2 LEA R0, P3, R7, R2, 0x4 ;  /* 0x0000000207002211 */ /* 0x000fc800078620ff */
[----:B------:R-:W-:Y:S01]  /*16a0*/  @P2 LEA.HI.X R6, R7, R3, R6, 0x4, P3 ;  /* 0x0000000307062211 */ /* 0x000fe200018f2406 */
[----:B-1----:R-:W-:Y:S01]  /*16b0*/  IMAD.WIDE.U32 R8, R95, c[0x0][0x290], R20 ;  /* 0x0000a4005f087a25 */ /* 0x002fe200078e0014 */
[----:B---3--:R-:W-:Y:S02]  /*16c0*/  @UP0 USHF.R.S32.HI UR59, URZ, 0x1f, UR46 ;  /* 0x0000001f3f3b0899 */ /* 0x008fe4000801142e */
[----:B------:R-:W-:Y:S01]  /*16d0*/  @UP0 UMOV UR58, UR46 ;  /* 0x0000002e003a0c82 */ /* 0x000fe20008000000 */
[----:B------:R-:W-:Y:S01]  /*16e0*/  IMAD.MOV.U32 R14, RZ, RZ, R8 ;  /* 0x000000ffff0e7224 */ /* 0x000fe200078e0008 */
[C---:B------:R-:W-:Y:S01]  /*16f0*/  @P2 LEA R8, P3, R0.reuse, c[0x0][0x220], 0x1 ;  /* 0x0000880000082a11 */ /* 0x040fe200078608ff */
[----:B------:R-:W-:Y:S01]  /*1700*/  IMAD.IADD R15, R11, 0x1, R9 ;  /* 0x000000010b0f7824 */ /* 0x000fe200078e0209 */
[----:B------:R-:W-:Y:S01]  /*1710*/  SHF.R.S32.HI R11, RZ, 0x1f, R146 ;  /* 0x0000001fff0b7819 */ /* 0x000fe20000011492 */
[----:B------:R-:W-:Y:S01]  /*1720*/  @!UP0 UMOV UR59, UR33 ;  /* 0x00000021003b8c82 */ /* 0x000fe20008000000 */
[----:B------:R-:W-:Y:S01]  /*1730*/  @P2 LEA.HI.X R9, R0, c[0x0][0x224], R6, 0x1, P3 ;  /* 0x0000890000092a11 */ /* 0x000fe200018f0c06 */
[----:B------:R-:W-:Y:S01]  /*1740*/  UIMAD UR33, UR59, UR4, URZ ;  /* 0x000000043b2172a4 */ /* 0x000fe2000f8e023f */
[----:B------:R-:W-:Y:S01]  /*1750*/  @P1 IADD3 R0, P3, R2, UR26, RZ ;  /* 0x0000001a02001c10 */ /* 0x000fe2000ff7e0ff */
[----:B------:R-:W-:Y:S01]  /*1760*/  IMAD.WIDE.U32 R100, R143, c[0x0][0x290], R14 ;  /* 0x0000a4008f647a25 */ /* 0x000fe200078e000e */
[----:B------:R-:W-:Y:S01]  /*1770*/  LEA.HI R11, R11, R146, RZ, 0x3 ;  /* 0x000000920b0b7211 */ /* 0x000fe200078f18ff */
[----:B------:R1:W-:Y:S01]  /*1780*/  @P2 LDGSTS.E.BYPASS.LTC128B.128 [R77+0x4900], [R8.64], !P6 ;  /* 0x04900000084d2fae */ /* 0x0003e2000f101d62 */
[----:B------:R-:W-:-:S02]  /*1790*/  @!UP0 UMOV UR58, UR24 ;  /* 0x00000018003a8c82 */ /* 0x000fc40008000000 */
[----:B------:R-:W-:Y:S01]  /*17a0*/  UIMAD.WIDE.U32 UR60, UR58, UR4, URZ ;  /* 0x000000043a3c72a5 */ /* 0x000fe2000f8e003f */
[----:B----4-:R-:W-:Y:S01]  /*17b0*/  SEL R4, RZ, c[0x0][0x27c], !P4 ;  /* 0x00009f00ff047a07 */ /* 0x010fe20006000000 */
[----:B------:R1:W-:Y:S01]  /*17c0*/  @P2 LDGSTS.E.BYPASS.LTC128B.128 [R77+0x6900], [R8.64+0x80], !P5 ;  /* 0x06900080084d2fae */ /* 0x0003e2000e901d62 */
[----:B------:R-:W-:Y:S02]  /*17d0*/  UIMAD UR5, UR58, UR5, UR33 ;  /* 0x000000053a0572a4 */ /* 0x000fe4000f8e0221 */
[----:B------:R-:W-:Y:S01]  /*17e0*/  UIADD3 UR26, UP0, UR26, 0x80, URZ ;  /* 0x000000801a1a7890 */ /* 0x000fe2000ff1e03f */
[----:B------:R-:W-:Y:S01]  /*17f0*/  IMAD.IADD R4, R20, 0x1, R4 ;  /* 0x0000000114047824 */ /* 0x000fe200078e0204 */
[----:B------:R-:W-:Y:S02]  /*1800*/  UIADD3 UR5, UR61, UR5, URZ ;  /* 0x000000053d057290 */ /* 0x000fe4000fffe03f */
[----:B------:R-:W-:Y:S02]  /*1810*/  ULDC.U8 UR4, c[0x0][0x298] ;  /* 0x0000a60000047ab9 */ /* 0x000fe40000000000 */
[----:B------:R-:W-:-:S04]  /*1820*/  SHF.R.S32.HI R5, RZ, 0x1f, R4 ;  /* 0x0000001fff057819 */ /* 0x000fc80000011404 */
[CC--:B------:R-:W-:Y:S02]  /*1830*/  LEA.HI R10, R5.reuse, R4.reuse, RZ, 0x3 ;  /* 0x00000004050a7211 */ /* 0x0c0fe400078f18ff */
[----:B------:R-:W-:Y:S01]  /*1840*/  LEA.HI R24, R5, R4, RZ, 0x6 ;  /* 0x0000000405187211 */ /* 0x000fe200078f30ff */
[----:B------:R-:W-:Y:S01]  /*1850*/  IMAD.SHL.U32 R5, R145, 0x40, RZ ;  /* 0x0000004091057824 */ /* 0x000fe200078e00ff */
[----:B------:R-:W-:Y:S01]  /*1860*/  @P1 IADD3.X R4, R3, UR27, RZ, P3, !PT ;  /* 0x0000001b03041c10 */ /* 0x000fe20009ffe4ff */
[----:B------:R-:W-:Y:S01]  /*1870*/  @P0 IMAD.WIDE.U32 R2, R7, 0x30, R2 ;  /* 0x0000003007020825 */ /* 0x000fe200078e0002 */
[C---:B------:R-:W-:Y:S01]  /*1880*/  @P1 LEA R6, P3, R0.reuse, c[0x0][0x220], 0x1 ;  /* 0x0000880000061a11 */ /* 0x040fe200078608ff */
[----:B------:R-:W-:Y:S01]  /*1890*/  UIADD3.X UR27, URZ, UR27, URZ, UP0, !UPT ;  /* 0x0000001b3f1b7290 */ /* 0x000fe200087fe43f */
[----:B------:R-:W-:Y:S01]  /*18a0*/  LOP3.LUT R124, R5, 0x1c0, RZ, 0xc0, !PT ;  /* 0x000001c0057c7812 */ /* 0x000fe200078ec0ff */
[----:B------:R-:W-:Y:S01]  /*18b0*/  IMAD.SHL.U32 R5, R11, 0x40, RZ ;  /* 0x000000400b057824 */ /* 0x000fe200078e00ff */
[----:B------:R-:W-:Y:S01]  /*18c0*/  @P1 LEA.HI.X R7, R0, c[0x0][0x224], R4, 0x1, P3 ;  /* 0x0000890000071a11 */ /* 0x000fe200018f0c04 */
[----:B------:R-:W-:Y:S01]  /*18d0*/  IMAD.SHL.U32 R0, R146, 0x40, RZ ;  /* 0x0000004092007824 */ /* 0x000fe200078e00ff */
[----:B------:R-:W-:-:S02]  /*18e0*/  SHF.R.S32.HI R4, RZ, 0x1f, R145 ;  /* 0x0000001fff047819 */ /* 0x000fc40000011491 */
[----:B------:R-:W-:Y:S01]  /*18f0*/  LOP3.LUT R132, R5, 0xfffffe00, RZ, 0xc0, !PT ;  /* 0xfffffe0005847812 */ /* 0x000fe200078ec0ff */
[----:B------:R1:W-:Y:S01]  /*1900*/  @P1 LDGSTS.E.BYPASS.LTC128B.128 [R77+0x5100], [R6.64], !P6 ;  /* 0x05100000064d1fae */ /* 0x0003e2000f101d62 */
[----:B------:R-:W-:Y:S02]  /*1910*/  LOP3.LUT R125, R0, 0x1c0, RZ, 0xc0, !PT ;  /* 0x000001c0007d7812 */ /* 0x000fe400078ec0ff */
[----:B------:R-:W-:Y:S01]  /*1920*/  LEA.HI R0, R12, R144, RZ, 0x3 ;  /* 0x000000900c007211 */ /* 0x000fe200078f18ff */
[----:B------:R1:W-:Y:S01]  /*1930*/  @P1 LDGSTS.E.BYPASS.LTC128B.128 [R77+0x7100], [R6.64+0x80], !P5 ;  /* 0x07100080064d1fae */ /* 0x0003e2000e901d62 */
[----:B------:R-:W-:Y:S02]  /*1940*/  LEA.HI R4, R4, R145, RZ, 0x3 ;  /* 0x0000009104047211 */ /* 0x000fe400078f18ff */
[----:B------:R-:W-:Y:S01]  /*1950*/  SHF.R.U32.HI R149, RZ, 0x3, R125 ;  /* 0x00000003ff957819 */ /* 0x000fe2000001167d */
[----:B------:R-:W-:Y:S01]  /*1960*/  IMAD.SHL.U32 R0, R0, 0x40, RZ ;  /* 0x0000004000007824 */ /* 0x000fe200078e00ff */
[----:B------:R-:W-:Y:S01]  /*1970*/  LOP3.LUT R5, R120, 0x38, R10, 0xf8, !PT ;  /* 0x0000003878057812 */ /* 0x000fe200078ef80a */
[----:B------:R-:W-:Y:S01]  /*1980*/  IMAD.SHL.U32 R4, R4, 0x40, RZ ;  /* 0x0000004004047824 */ /* 0x000fe200078e00ff */
[----:B------:R-:W-:-:S02]  /*1990*/  @P0 IADD3 R3, R3, UR48, RZ ;  /* 0x0000003003030c10 */ /* 0x000fc4000fffe0ff */
[----:B------:R-:W-:Y:S01]  /*19a0*/  LOP3.LUT R130, R0, 0xfffffe00, RZ, 0xc0, !PT ;  /* 0xfffffe0000827812 */ /* 0x000fe200078ec0ff */
[----:B------:R-:W-:Y:S01]  /*19b0*/  IMAD.SHL.U32 R0, R24, 0x40, RZ ;  /* 0x0000004018007824 */ /* 0x000fe200078e00ff */
[----:B------:R-:W-:Y:S02]  /*19c0*/  LOP3.LUT R131, R4, 0xfffffe00, RZ, 0xc0, !PT ;  /* 0xfffffe0004837812 */ /* 0x000fe400078ec0ff */
[----:B------:R-:W-:Y:S02]  /*19d0*/  LOP3.LUT R4, R125, 0x38, R10, 0xf8, !PT ;  /* 0x000000387d047812 */ /* 0x000fe400078ef80a */
[----:B------:R-:W-:Y:S02]  /*19e0*/  LOP3.LUT R0, R0, 0xfffff000, RZ, 0xc0, !PT ;  /* 0xfffff00000007812 */ /* 0x000fe400078ec0ff */
[----:B------:R-:W-:Y:S02]  /*19f0*/  LOP3.LUT R4, R4, R149, RZ, 0x3c, !PT ;  /* 0x0000009504047212 */ /* 0x000fe400078e3cff */
[----:B------:R-:W-:-:S02]  /*1a00*/  LOP3.LUT R5, R5, R150, RZ, 0x3c, !PT ;  /* 0x0000009605057212 */ /* 0x000fc400078e3cff */
[-C--:B------:R-:W-:Y:S02]  /*1a10*/  IADD3 R13, R4, R0.reuse, R132 ;  /* 0x00000000040d7210 */ /* 0x080fe40007ffe084 */
[C---:B------:R-:W-:Y:S02]  /*1a20*/  @P0 LEA R4, P3, R2.reuse, c[0x0][0x220], 0x1 ;  /* 0x0000880002040a11 */ /* 0x040fe400078608ff */
[----:B------:R-:W-:Y:S01]  /*1a30*/  IADD3 R24, R5, R0, R129 ;  /* 0x0000000005187210 */ /* 0x000fe20007ffe081 */
[----:B------:R-:W-:Y:S01]  /*1a40*/  IMAD.SHL.U32 R135, R13, 0x2, RZ ;  /* 0x000000020d877824 */ /* 0x000fe200078e00ff */
[----:B------:R-:W-:Y:S02]  /*1a50*/  @P0 LEA.HI.X R5, R2, c[0x0][0x224], R3, 0x1, P3 ;  /* 0x0000890002050a11 */ /* 0x000fe400018f0c03 */
[----:B------:R-:W-:Y:S01]  /*1a60*/  SHF.R.U32.HI R148, RZ, 0x3, R124 ;  /* 0x00000003ff947819 */ /* 0x000fe2000001167c */
[----:B------:R-:W-:Y:S01]  /*1a70*/  IMAD.SHL.U32 R136, R24, 0x2, RZ ;  /* 0x0000000218887824 */ /* 0x000fe200078e00ff */
[--C-:B------:R-:W-:Y:S01]  /*1a80*/  LOP3.LUT R12, R124, 0x38, R10.reuse, 0xf8, !PT ;  /* 0x000000387c0c7812 */ /* 0x100fe200078ef80a */
[----:B------:R1:W-:Y:S01]  /*1a90*/  @P0 LDGSTS.E.BYPASS.LTC128B.128 [R77+0x5900], [R4.64], !P6 ;  /* 0x05900000044d0fae */ /* 0x0003e2000f101d62 */
[----:B------:R-:W-:-:S02]  /*1aa0*/  LOP3.LUT R11, R121, 0x38, R10, 0xf8, !PT ;  /* 0x00000038790b7812 */ /* 0x000fc400078ef80a */
[----:B------:R-:W-:Y:S01]  /*1ab0*/  LOP3.LUT R12, R12, R148, RZ, 0x3c, !PT ;  /* 0x000000940c0c7212 */ /* 0x000fe200078e3cff */
[----:B------:R1:W-:Y:S01]  /*1ac0*/  @P0 LDGSTS.E.BYPASS.LTC128B.128 [R77+0x7900], [R4.64+0x80], !P5 ;  /* 0x07900080044d0fae */ /* 0x0003e2000e901d62 */
[----:B------:R-:W-:Y:S02]  /*1ad0*/  LOP3.LUT R11, R11, R147, RZ, 0x3c, !PT ;  /* 0x000000930b0b7212 */ /* 0x000fe400078e3cff */
[-C--:B------:R-:W-:Y:S01]  /*1ae0*/  IADD3 R12, R12, R0.reuse, R131 ;  /* 0x000000000c0c7210 */ /* 0x080fe20007ffe083 */
[----:B------:R-:W0:Y:S01]  /*1af0*/  LDGDEPBAR ;  /* 0x00000000000079af */ /* 0x000e220000000000 */
[----:B------:R-:W-:Y:S02]  /*1b00*/  IADD3 R11, R11, R0, R130 ;  /* 0x000000000b0b7210 */ /* 0x000fe40007ffe082 */
[----:B------:R-:W-:Y:S01]  /*1b10*/  SHF.R.S32.HI R0, RZ, 0x1f, R143 ;  /* 0x0000001fff007819 */ /* 0x000fe2000001148f */
[----:B------:R-:W-:Y:S01]  /*1b20*/  IMAD.SHL.U32 R134, R12, 0x2, RZ ;  /* 0x000000020c867824 */ /* 0x000fe200078e00ff */
[----:B------:R-:W-:Y:S01]  /*1b30*/  LOP3.LUT R93, R10, 0xfffffff8, RZ, 0xc0, !PT ;  /* 0xfffffff80a5d7812 */ /* 0x000fe200078ec0ff */
[----:B------:R-:W-:Y:S01]  /*1b40*/  IMAD.SHL.U32 R133, R11, 0x2, RZ ;  /* 0x000000020b857824 */ /* 0x000fe200078e00ff */
[----:B------:R-:W-:Y:S01]  /*1b50*/  BAR.SYNC.DEFER_BLOCKING 0x0 ;  /* 0x0000000000007b1d */ /* 0x000fe20000010000 */
[----:B------:R-:W-:Y:S01]  /*1b60*/  IMAD R2, R0, c[0x0][0x280], RZ ;  /* 0x0000a00000027a24 */ /* 0x000fe200078e02ff */
[----:B------:R-:W-:Y:S01]  /*1b70*/  ISETP.GE.AND P5, PT, R20, c[0x0][0x1d4], PT ;  /* 0x0000750014007a0c */ /* 0x000fe20003fa6270 */
[----:B------:R-:W-:Y:S01]  /*1b80*/  IMAD R0, R0, c[0x0][0x290], RZ ;  /* 0x0000a40000007a24 */ /* 0x000fe200078e02ff */
[----:B------:R-:W-:Y:S01]  /*1b90*/  SHF.R.S32.HI R114, RZ, 0x3, R10 ;  /* 0x00000003ff727819 */ /* 0x000fe2000001140a */
[C---:B------:R-:W-:Y:S01]  /*1ba0*/  IMAD R2, R143.reuse, c[0x0][0x284], R2 ;  /* 0x0000a1008f027a24 */ /* 0x040fe200078e0202 */
[----:B------:R-:W-:Y:S01]  /*1bb0*/  SHF.R.S32.HI R110, RZ, 0x1f, R93 ;  /* 0x0000001fff6e7819 */ /* 0x000fe2000001145d */
[----:B------:R-:W-:Y:S01]  /*1bc0*/  IMAD R0, R143, c[0x0][0x294], R0 ;  /* 0x0000a5008f007a24 */ /* 0x000fe200078e0200 */
[----:B------:R-:W-:Y:S01]  /*1bd0*/  ISETP.NE.AND P1, PT, R152, 0x1, PT ;  /* 0x000000019800780c */ /* 0x000fe20003f25270 */
[----:B------:R-:W-:Y:S01]  /*1be0*/  IMAD.IADD R113, R107, 0x1, R2 ;  /* 0x000000016b717824 */ /* 0x000fe200078e0202 */
[----:B------:R-:W-:Y:S01]  /*1bf0*/  ISETP.GE.AND P0, PT, R151, 0x1, PT ;  /* 0x000000019700780c */ /* 0x000fe20003f06270 */
[----:B------:R-:W-:-:S02]  /*1c00*/  IMAD.IADD R111, R2, 0x1, R103 ;  /* 0x00000001026f7824 */ /* 0x000fc400078e0267 */
[----:B------:R-:W-:Y:S02]  /*1c10*/  IMAD.IADD R112, R105, 0x1, R0 ;  /* 0x0000000169707824 */ /* 0x000fe400078e0200 */
[----:B------:R-:W-:Y:S02]  /*1c20*/  IMAD.IADD R109, R0, 0x1, R101 ;  /* 0x00000001006d7824 */ /* 0x000fe400078e0265 */
.L_x_850:
        /* <DEDUP_REMOVED lines=10> */
[----:B-1----:R-:W-:Y:S04]  /*1cd0*/  IMAD.MOV.U32 R4, RZ, RZ, R0 ;  /* 0x000000ffff047224 */ /* 0x002fe800078e0000 */
[----:B------:R-:W-:Y:S05]  /*1ce0*/  @P1 IMAD.HI.U32 R2, R0, c[0x0][0x2bc], RZ ;  /* 0x0000af0000021a27 */ /* 0x000fea00078e00ff */
[----:B------:R-:W-:Y:S04]  /*1cf0*/  @P1 SHF.R.U32.HI R4, RZ, c[0x0][0x2c0], R2 ;  /* 0x0000b000ff041a19 */ /* 0x000fe80000011602 */
[C---:B------:R-:W-:Y:S04]  /*1d00*/  @!P0 IADD3 R3, P1, R4.reuse, UR60, RZ ;  /* 0x0000003c04038c10 */ /* 0x040fe8000ff3e0ff */
[----:B------:R-:W-:Y:S02]  /*1d10*/  @!P0 LEA.HI.X.SX32 R5, R4, UR5, 0x1, P1 ;  /* 0x0000000504058c11 */ /* 0x000fe400088f0eff */
[C---:B------:R-:W-:Y:S04]  /*1d20*/  @!P0 LEA R2, P1, R3.reuse, c[0x0][0x2a0], 0x2 ;  /* 0x0000a80003028a11 */ /* 0x040fe800078210ff */
[----:B------:R-:W-:Y:S05]  /*1d30*/  @!P0 LEA.HI.X R3, R3, c[0x0][0x2a4], R5, 0x2, P1 ;  /* 0x0000a90003038a11 */ /* 0x000fea00008f1405 */
[----:B------:R1:W3:Y:S04]  /*1d40*/  @!P0 LDG.E R94, [R2.64] ;  /* 0x00000022025e8981 */ /* 0x0002e8000c1e1900 */
[----:B------:R-:W-:Y:S01]  /*1d50*/  BAR.SYNC.DEFER_BLOCKING 0x0 ;  /* 0x0000000000007b1d */ /* 0x000fe20000010000 */
[----:B-1----:R-:W-:Y:S04]  /*1d60*/  IMAD.MOV R2, RZ, RZ, -R4 ;  /* 0x000000ffff027224 */ /* 0x002fe800078e0a04 */
[----:B------:R-:W-:Y:S04]  /*1d70*/  IMAD R96, R2, c[0x0][0x2b8], R0 ;  /* 0x0000ae0002607a24 */ /* 0x000fe800078e0200 */
[C---:B------:R-:W-:Y:S01]  /*1d80*/  IMAD.WIDE.U32 R2, R96.reuse, c[0x0][0x1e0], RZ ;  /* 0x0000780060027a25 */ /* 0x040fe200078e00ff */
[----:B------:R-:W-:Y:S05]  /*1d90*/  SHF.R.S32.HI R115, RZ, 0x1f, R96 ;  /* 0x0000001fff737819 */ /* 0x000fea0000011460 */
[----:B------:R-:W-:Y:S04]  /*1da0*/  IMAD R0, R115, c[0x0][0x1e0], RZ ;  /* 0x0000780073007a24 */ /* 0x000fe800078e02ff */
[----:B------:R-:W-:Y:S04]  /*1db0*/  IMAD R0, R96, c[0x0][0x1e4], R0 ;  /* 0x0000790060007a24 */ /* 0x000fe800078e0200 */
[----:B------:R-:W-:Y:S01]  /*1dc0*/  IMAD.IADD R3, R3, 0x1, R0 ;  /* 0x0000000103037824 */ /* 0x000fe200078e0200 */
[----:B---3--:R-:W-:Y:S03]  /*1dd0*/  SHF.R.S32.HI R116, RZ, 0x1f, R94 ;  /* 0x0000001fff747819 */ /* 0x008fe6000001145e */
[----:B------:R-:W-:Y:S04]  /*1de0*/  IMAD.WIDE.U32 R2, R94, c[0x0][0x1f0], R2 ;  /* 0x00007c005e027a25 */ /* 0x000fe800078e0002 */
[----:B------:R-:W-:Y:S01]  /*1df0*/  IMAD R4, R116, c[0x0][0x1f0], RZ ;  /* 0x00007c0074047a24 */ /* 0x000fe200078e02ff */
[----:B------:R-:W-:Y:S03]  /*1e00*/  IADD3 R0, P0, R2, UR54, RZ ;  /* 0x0000003602007c10 */ /* 0x000fe6000ff1e0ff */
[----:B------:R-:W-:Y:S05]  /*1e10*/  IMAD R4, R94, c[0x0][0x1f4], R4 ;  /* 0x00007d005e047a24 */ /* 0x000fea00078e0204 */
[----:B------:R-:W-:Y:S02]  /*1e20*/  IADD3.X R2, R3, UR49, R4, P0, !PT ;  /* 0x0000003103027c10 */ /* 0x000fe400087fe404 */
[C---:B--2---:R-:W-:Y:S04]  /*1e30*/  LEA R88, P0, R0.reuse, c[0x0][0x1c8], 0x1 ;  /* 0x0000720000587a11 */ /* 0x044fe800078008ff */
[----:B------:R-:W-:Y:S01]  /*1e40*/  LEA.HI.X R87, R0, c[0x0][0x1cc], R2, 0x1, P0 ;  /* 0x0000730000577a11 */ /* 0x000fe200000f0c02 */
[----:B------:R-:W-:-:S05]  /*1e50*/  @!P2 BRA `(.L_x_805) ;  /* 0x00004e700000a947 */ /* 0x000fca0003800000 */
[C---:B------:R-:W-:Y:S01]  /*1e60*/  IMAD R3, R90.reuse, UR29, RZ ;  /* 0x0000001d5a037c24 */ /* 0x040fe2000f8e02ff */
[----:B------:R-:W-:Y:S01]  /*1e70*/  ISETP.NE.AND P0, PT, RZ, UR4, PT ;  /* 0x00000004ff007c0c */ /* 0x000fe2000bf05270 */
[C---:B------:R-:W-:Y:S01]  /*1e80*/  IMAD R2, R90.reuse, UR43, RZ ;  /* 0x0000002b5a027c24 */ /* 0x040fe2000f8e02ff */
[----:B------:R-:W-:Y:S01]  /*1e90*/  SHF.R.S32.HI R0, RZ, 0x1f, R90 ;  /* 0x0000001fff007819 */ /* 0x000fe2000001145a */
[----:B------:R-:W-:Y:S04]  /*1ea0*/  IMAD.WIDE.U32 R36, R90, UR30, RZ ;  /* 0x0000001e5a247c25 */ /* 0x000fe8000f8e00ff */
[C---:B------:R-:W-:Y:S02]  /*1eb0*/  IMAD R3, R0.reuse, UR30, R3 ;  /* 0x0000001e00037c24 */ /* 0x040fe4000f8e0203 */
[----:B------:R-:W-:Y:S01]  /*1ec0*/  IMAD R0, R0, UR44, R2 ;  /* 0x0000002c00007c24 */ /* 0x000fe2000f8e0202 */
[----:B------:R-:W-:Y:S01]  /*1ed0*/  IADD3 R2, -R97, UR21, RZ ;  /* 0x0000001561027c10 */ /* 0x000fe2000fffe1ff */
[----:B------:R-:W-:Y:S01]  /*1ee0*/  IMAD.WIDE.U32 R68, R90, UR44, RZ ;  /* 0x0000002c5a447c25 */ /* 0x000fe2000f8e00ff */
[----:B------:R-:W-:Y:S02]  /*1ef0*/  IADD3 R41, R37, R3, RZ ;  /* 0x0000000325297210 */ /* 0x000fe40007ffe0ff */
[----:B------:R-:W-:Y:S02]  /*1f00*/  IMNMX R89, R2, 0x40, PT ;  /* 0x0000004002597817 */ /* 0x000fe40003800200 */
        /* <DEDUP_REMOVED lines=13> */
[----:B------:R-:W-:Y:S02]  /*1fe0*/  CS2R R12, SRZ ;  /* 0x00000000000c7805 */ /* 0x000fe4000001ff00 */
[----:B------:R-:W-:Y:S01]  /*1ff0*/  IMAD.X R3, R41, 0x1, R113, P0 ;  /* 0x0000000129037824 */ /* 0x000fe200000e0671 */
[----:B------:R-:W-:Y:S05]  /*2000*/  IADD3 R2, P0, R104, R68, RZ ;  /* 0x0000004468027210 */ /* 0x000fea0007f1e0ff */
[----:B------:R-:W-:Y:S01]  /*2010*/  IMAD.X R5, R43, 0x1, R112, P0 ;  /* 0x000000012b057824 */ /* 0x000fe200000e0670 */
[C---:B------:R-:W-:Y:S04]  /*2020*/  LEA R6, P0, R0.reuse, c[0x0][0x270], 0x1 ;  /* 0x00009c0000067a11 */ /* 0x040fe800078008ff */
[----:B------:R-:W-:Y:S02]  /*2030*/  LEA.HI.X R7, R0, c[0x0][0x274], R3, 0x1, P0 ;  /* 0x00009d0000077a11 */ /* 0x000fe400000f0c03 */
[C---:B------:R-:W-:Y:S04]  /*2040*/  LEA R4, P0, R2.reuse, c[0x0][0x288], 0x1 ;  /* 0x0000a20002047a11 */ /* 0x040fe800078008ff */
[----:B------:R-:W-:Y:S02]  /*2050*/  LEA.HI.X R5, R2, c[0x0][0x28c], R5, 0x1, P0 ;  /* 0x0000a30002057a11 */ /* 0x000fe400000f0c05 */
[----:B------:R-:W-:Y:S01]  /*2060*/  ISETP.GE.AND P0, PT, R32, c[0x0][0x27c], PT ;  /* 0x00009f0020007a0c */ /* 0x000fe20003f06270 */
[----:B------:R-:W-:Y:S11]  /*2070*/  CS2R R2, SRZ ;  /* 0x0000000000027805 */ /* 0x000ff6000001ff00 */
[----:B------:R-:W-:Y:S01]  /*2080*/  @!UPT UIADD3 URZ, URZ, URZ, URZ ;  /* 0x0000003f3f3ff290 */ /* 0x000fe2000fffe03f */
[----:B------:R1:W5:Y:S04]  /*2090*/  @!P0 LDG.E.64 R38, [R6.64] ;  /* 0x0000002206268981 */ /* 0x000368000c1e1b00 */
[----:B------:R1:W5:Y:S01]  /*20a0*/  @!P0 LDG.E.64 R2, [R4.64] ;  /* 0x0000002204028981 */ /* 0x000362000c1e1b00 */
[----:B------:R-:W-:Y:S11]  /*20b0*/  ISETP.GE.AND P0, PT, R34, c[0x0][0x27c], PT ;  /* 0x00009f0022007a0c */ /* 0x000ff60003f06270 */
[----:B------:R-:W-:Y:S02]  /*20c0*/  @!UPT UIADD3 URZ, URZ, URZ, URZ ;  /* 0x0000003f3f3ff290 */ /* 0x000fe4000fffe03f */
[----:B------:R1:W5:Y:S04]  /*20d0*/  @!P0 LDG.E.64 R44, [R6.64+0x40] ;  /* 0x00004022062c8981 */ /* 0x000368000c1e1b00 */
[----:B------:R1:W5:Y:S02]  /*20e0*/  @!P0 LDG.E.64 R12, [R4.64+0x40] ;  /* 0x00004022040c8981 */ /* 0x000364000c1e1b00 */
.L_x_808:
[----:B------:R-:W-:Y:S05]  /*20f0*/  BSYNC B0 ;  /* 0x0000000000007941 */ /* 0x000fea0003800000 */
.L_x_807:
[----:B------:R-:W-:Y:S01]  /*2100*/  ISETP.GE.AND P6, PT, R146, R89, PT ;  /* 0x000000599200720c */ /* 0x000fe20003fc6270 */
[----:B-1---5:R-:W-:Y:S01]  /*2110*/  IMAD.MOV.U32 R6, RZ, RZ, R44 ;  /* 0x000000ffff067224 */ /* 0x022fe200078e002c */
[----:B------:R-:W-:Y:S01]  /*2120*/  BSSY B0, `(.L_x_809) ;  /* 0x0000025000007945 */ /* 0x000fe20003800000 */
[----:B------:R-:W-:Y:S01]  /*2130*/  IMAD.MOV.U32 R5, RZ, RZ, R45 ;  /* 0x000000ffff057224 */ /* 0x000fe200078e002d */
[----:B------:R-:W-:Y:S01]  /*2140*/  CS2R R46, SRZ ;  /* 0x00000000002e7805 */ /* 0x000fe2000001ff00 */
[----:B------:R-:W-:Y:S01]  /*2150*/  IMAD.MOV.U32 R4, RZ, RZ, R38 ;  /* 0x000000ffff047224 */ /* 0x000fe200078e0026 */
[----:B------:R-:W-:Y:S01]  /*2160*/  CS2R R16, SRZ ;  /* 0x0000000000107805 */ /* 0x000fe2000001ff00 */
[----:B------:R-:W-:Y:S01]  /*2170*/  IMAD.MOV.U32 R0, RZ, RZ, R39 ;  /* 0x000000ffff007224 */ /* 0x000fe200078e0027 */
[----:B------:R-:W-:Y:S01]  /*2180*/  PRMT R58, R6, 0x5410, R5 ;  /* 0x00005410063a7816 */ /* 0x000fe20000000005 */
[----:B------:R-:W-:Y:S01]  /*2190*/  IMAD.MOV.U32 R5, RZ, RZ, R13 ;  /* 0x000000ffff057224 */ /* 0x000fe200078e000d */
[----:B------:R-:W-:Y:S01]  /*21a0*/  PRMT R40, R4, 0x7610, R40 ;  /* 0x0000761004287816 */ /* 0x000fe20000000028 */
[----:B------:R-:W-:Y:S01]  /*21b0*/  IMAD.MOV.U32 R4, RZ, RZ, R2 ;  /* 0x000000ffff047224 */ /* 0x000fe200078e0002 */
[----:B------:R-:W-:Y:S01]  /*21c0*/  PRMT R42, R0, 0x7610, R42 ;  /* 0x00007610002a7816 */ /* 0x000fe2000000002a */
[----:B------:R-:W-:Y:S01]  /*21d0*/  CS2R R14, SRZ ;  /* 0x00000000000e7805 */ /* 0x000fe2000001ff00 */
[----:B------:R-:W-:Y:S02]  /*21e0*/  MOV R6, R12 ;  /* 0x0000000c00067202 */ /* 0x000fe40000000f00 */
[----:B------:R-:W-:Y:S02]  /*21f0*/  MOV R0, R3 ;  /* 0x0000000300007202 */ /* 0x000fe40000000f00 */
        /* <DEDUP_REMOVED lines=23> */
.L_x_810:
[----:B------:R-:W-:Y:S05]  /*2370*/  BSYNC B0 ;  /* 0x0000000000007941 */ /* 0x000fea0003800000 */
.L_x_809:
        /* <DEDUP_REMOVED lines=40> */
.L_x_812:
[----:B------:R-:W-:Y:S05]  /*2600*/  BSYNC B0 ;  /* 0x0000000000007941 */ /* 0x000fea0003800000 */
.L_x_811:
        /* <DEDUP_REMOVED lines=38> */
.L_x_814:
[----:B------:R-:W-:Y:S05]  /*2870*/  BSYNC B0 ;  /* 0x0000000000007941 */ /* 0x000fea0003800000 */
.L_x_813:
[----:B-1---5:R-:W-:Y:S01]  /*2880*/  MOV R4, R54 ;  /* 0x0000003600047202 */ /* 0x022fe20000000f00 */
[----:B------:R1:W3:Y:S01]  /*2890*/  SHFL.IDX PT, R68, R87, RZ, 0x181f ;  /* 0x00181fff57447589 */ /* 0x0002e200000e0000 */
[----:B------:R-:W-:Y:S01]  /*28a0*/  IMAD.MOV.U32 R6, RZ, RZ, R56 ;  /* 0x000000ffff067224 */ /* 0x000fe200078e0038 */
[----:B------:R-:W-:Y:S01]  /*28b0*/  BSSY B1, `(.L_x_815) ;  /* 0x000007f000017945 */ /* 0x000fe20003800000 */
[----:B------:R-:W-:Y:S02]  /*28c0*/  IMAD.MOV.U32 R5, RZ, RZ, R57 ;  /* 0x000000ffff057224 */ /* 0x000fe400078e0039 */
[----:B------:R-:W-:Y:S01]  /*28d0*/  IMAD.MOV.U32 R0, RZ, RZ, R55 ;  /* 0x000000ffff007224 */ /* 0x000fe200078e0037 */
[----:B------:R1:W4:Y:S02]  /*28e0*/  SHFL.IDX PT, R65, R88, RZ, 0x181f ;  /* 0x00181fff58417589 */ /* 0x00032400000e0000 */
        /* <DEDUP_REMOVED lines=11> */
[C---:B----4-:R-:W-:Y:S01]  /*29a0*/  LEA R66, P0, R20.reuse, R65, 0x1 ;  /* 0x0000004114427211 */ /* 0x050fe200078008ff */
[----:B------:R-:W4:Y:S03]  /*29b0*/  LDS.128 R8, [R77+0x4100] ;  /* 0x004100004d087984 */ /* 0x000f260000000c00 */
[----:B---3--:R-:W-:Y:S02]  /*29c0*/  LEA.HI.X R67, R20, R68, R21, 0x1, P0 ;  /* 0x0000004414437211 */ /* 0x008fe400000f0c15 */
[----:B------:R-:W-:Y:S11]  /*29d0*/  ISETP.GE.AND P0, PT, R32, c[0x0][0x27c], PT ;  /* 0x00009f0020007a0c */ /* 0x000ff60003f06270 */
[----:B------:R-:W-:Y:S02]  /*29e0*/  @!UPT UIADD3 URZ, URZ, URZ, URZ ;  /* 0x0000003f3f3ff290 */ /* 0x000fe4000fffe03f */
[----:B------:R-:W-:Y:S01]  /*29f0*/  @!P0 HADD2.F32 R0, -RZ, R7.H0_H0 ;  /* 0x20000007ff008230 */ /* 0x000fe20000004100 */
[--C-:B------:R-:W-:Y:S02]  /*2a00*/  @!P0 SHF.R.U64 R5, R2, 0x10, R3.reuse ;  /* 0x0000001002058819 */ /* 0x100fe40000001203 */
[----:B------:R-:W-:Y:S02]  /*2a10*/  @!P0 SHF.R.U32.HI R6, RZ, 0x10, R3 ;  /* 0x00000010ff068819 */ /* 0x000fe40000011603 */
[--C-:B------:R-:W-:Y:S02]  /*2a20*/  @!P0 SHF.R.U64 R41, R38, 0x10, R39.reuse ;  /* 0x0000001026298819 */ /* 0x100fe40000001227 */
[----:B------:R-:W-:Y:S01]  /*2a30*/  @!P0 SHF.R.U32.HI R43, RZ, 0x10, R39 ;  /* 0x00000010ff2b8819 */ /* 0x000fe20000011627 */
[----:B------:R-:W-:Y:S02]  /*2a40*/  @!P0 HADD2.F32 R39, -RZ, R40.H0_H0 ;  /* 0x20000028ff278230 */ /* 0x000fe40000004100 */
[----:B------:R-:W-:Y:S02]  /*2a50*/  @!P0 HADD2.F32 R41, -RZ, R41.H0_H0 ;  /* 0x20000029ff298230 */ /* 0x000fe40000004100 */
[----:B------:R-:W-:Y:S01]  /*2a60*/  @!P0 HADD2.F32 R43, -RZ, R43.H0_H0 ;  /* 0x2000002bff2b8230 */ /* 0x000fe20000004100 */
[----:B----4-:R-:W-:Y:S02]  /*2a70*/  @!P0 MOV R4, R8 ;  /* 0x0000000800048202 */ /* 0x010fe40000000f00 */
[----:B------:R-:W-:Y:S03]  /*2a80*/  @!P0 MOV R3, R9 ;  /* 0x0000000900038202 */ /* 0x000fe60000000f00 */
[--C-:B------:R-:W-:Y:S02]  /*2a90*/  @!P0 HADD2.F32 R38, -RZ, R4.reuse.H1_H1 ;  /* 0x30000004ff268230 */ /* 0x100fe40000004100 */
[----:B------:R-:W-:Y:S02]  /*2aa0*/  @!P0 HADD2.F32 R2, -RZ, R4.H0_H0 ;  /* 0x20000004ff028230 */ /* 0x000fe40000004100 */
[----:B------:R-:W-:Y:S01]  /*2ab0*/  @!P0 HADD2.F32 R4, -RZ, R5.H0_H0 ;  /* 0x20000005ff048230 */ /* 0x000fe20000004100 */
[-C--:B------:R-:W-:Y:S01]  /*2ac0*/  @!P0 FMUL.FTZ R69, R38, R0.reuse ;  /* 0x0000000026458220 */ /* 0x080fe20000410000 */
[--C-:B------:R-:W-:Y:S01]  /*2ad0*/  @!P0 HADD2.F32 R40, -RZ, R3.reuse.H1_H1 ;  /* 0x30000003ff288230 */ /* 0x100fe20000004100 */
[C---:B------:R-:W-:Y:S01]  /*2ae0*/  @!P0 FMUL.FTZ R0, R2.reuse, R0 ;  /* 0x0000000002008220 */ /* 0x040fe20000410000 */
[----:B------:R-:W-:Y:S01]  /*2af0*/  @!P0 HADD2.F32 R3, -RZ, R3.H0_H0 ;  /* 0x20000003ff038230 */ /* 0x000fe20000004100 */
[----:B------:R-:W-:Y:S01]  /*2b00*/  @!P0 FFMA.FTZ R71, R2, R39, -R69 ;  /* 0x0000002702478223 */ /* 0x000fe20000010845 */
[----:B------:R-:W-:Y:S01]  /*2b10*/  @!P0 MOV R5, R10 ;  /* 0x0000000a00058202 */ /* 0x000fe20000000f00 */
[-C--:B------:R-:W-:Y:S02]  /*2b20*/  @!P0 FMUL.FTZ R69, R40, R4.reuse ;  /* 0x0000000428458220 */ /* 0x080fe40000410000 */
[C---:B------:R-:W-:Y:S01]  /*2b30*/  @!P0 FMUL.FTZ R2, R3.reuse, R4 ;  /* 0x0000000403028220 */ /* 0x040fe20000410000 */
[----:B------:R-:W-:Y:S01]  /*2b40*/  @!P0 MOV R4, R11 ;  /* 0x0000000b00048202 */ /* 0x000fe20000000f00 */
[----:B------:R-:W-:Y:S01]  /*2b50*/  @!P0 FFMA.FTZ R0, R38, R39, R0 ;  /* 0x0000002726008223 */ /* 0x000fe20000010000 */
[----:B------:R-:W-:Y:S01]  /*2b60*/  @!P0 HADD2.F32 R38, -RZ, R5.H1_H1 ;  /* 0x30000005ff268230 */ /* 0x000fe20000004100 */
[-C--:B------:R-:W-:Y:S01]  /*2b70*/  @!P0 FFMA.FTZ R70, R3, R41.reuse, -R69 ;  /* 0x0000002903468223 */ /* 0x080fe20000010845 */
[----:B------:R-:W-:Y:S01]  /*2b80*/  @!P0 HADD2.F32 R3, -RZ, R7.H1_H1 ;  /* 0x30000007ff038230 */ /* 0x000fe20000004100 */
[----:B------:R-:W-:Y:S01]  /*2b90*/  @!P0 FFMA.FTZ R2, R40, R41, R2 ;  /* 0x0000002928028223 */ /* 0x000fe20000010002 */
[----:B------:R-:W-:Y:S01]  /*2ba0*/  @!P0 F2FP.PACK_AB R0, R0, R71 ;  /* 0x000000470000823e */ /* 0x000fe200000000ff */
[----:B------:R-:W-:Y:S02]  /*2bb0*/  @!P0 HADD2.F32 R7, -RZ, R6.H0_H0 ;  /* 0x20000006ff078230 */ /* 0x000fe40000004100 */
[----:B------:R-:W-:Y:S01]  /*2bc0*/  @!P0 HADD2.F32 R6, -RZ, R5.H0_H0 ;  /* 0x20000005ff068230 */ /* 0x000fe20000004100 */
[----:B------:R-:W-:Y:S01]  /*2bd0*/  @!P0 F2FP.PACK_AB R2, R2, R70 ;  /* 0x000000460202823e */ /* 0x000fe200000000ff */
[----:B------:R-:W-:Y:S01]  /*2be0*/  @!P0 HADD2.F32 R39, -RZ, R42.H0_H0 ;  /* 0x2000002aff278230 */ /* 0x000fe20000004100 */
[----:B------:R-:W-:Y:S01]  /*2bf0*/  @!P0 MOV R8, R0 ;  /* 0x0000000000088202 */ /* 0x000fe20000000f00 */
[--C-:B------:R-:W-:Y:S01]  /*2c00*/  @!P0 HADD2.F32 R42, -RZ, R4.reuse.H1_H1 ;  /* 0x30000004ff2a8230 */ /* 0x100fe20000004100 */
[----:B------:R-:W-:Y:S01]  /*2c10*/  @!P0 MOV R9, R2 ;  /* 0x0000000200098202 */ /* 0x000fe20000000f00 */
[----:B------:R-:W-:Y:S01]  /*2c20*/  @!P0 HADD2.F32 R5, -RZ, R4.H0_H0 ;  /* 0x20000004ff058230 */ /* 0x000fe20000004100 */
[-C--:B------:R-:W-:Y:S02]  /*2c30*/  @!P0 FMUL.FTZ R4, R38, R3.reuse ;  /* 0x0000000326048220 */ /* 0x080fe40000410000 */
[----:B------:R-:W-:Y:S02]  /*2c40*/  @!P0 FMUL.FTZ R3, R6, R3 ;  /* 0x0000000306038220 */ /* 0x000fe40000410000 */
[----:B------:R-:W-:Y:S02]  /*2c50*/  @!P0 FMUL.FTZ R69, R42, R7 ;  /* 0x000000072a458220 */ /* 0x000fe40000410000 */
        /* <DEDUP_REMOVED lines=10> */
.L_x_818:
[----:B------:R-:W-:Y:S05]  /*2d00*/  BSYNC B0 ;  /* 0x0000000000007941 */ /* 0x000fea0003800000 */
.L_x_817:
[----:B------:R-:W-:Y:S11]  /*2d10*/  ISETP.GE.AND P0, PT, R91, c[0x0][0x1d4], PT ;  /* 0x000075005b007a0c */ /* 0x000ff60003f06270 */
[----:B------:R-:W-:Y:S02]  /*2d20*/  @!UPT UIADD3 URZ, URZ, URZ, URZ ;  /* 0x0000003f3f3ff290 */ /* 0x000fe4000fffe03f */
[----:B------:R-:W-:-:S05]  /*2d30*/  @P0 BRA `(.L_x_816) ;  /* 0x0000036000000947 */ /* 0x000fca0003800000 */
[C---:B----4-:R-:W-:Y:S01]  /*2d40*/  LEA R42, P0, R82.reuse, R65, 0x1 ;  /* 0x00000041522a7211 */ /* 0x050fe200078008ff */
[----:B---3--:R-:W3:Y:S03]  /*2d50*/  LDS.128 R8, [R77+0x6100] ;  /* 0x006100004d087984 */ /* 0x008ee60000000c00 */
[----:B------:R-:W-:Y:S02]  /*2d60*/  LEA.HI.X R43, R82, R68, R92, 0x1, P0 ;  /* 0x00000044522b7211 */ /* 0x000fe400000f0c5c */
[----:B------:R-:W-:Y:S11]  /*2d70*/  ISETP.GE.AND P0, PT, R34, c[0x0][0x27c], PT ;  /* 0x00009f0022007a0c */ /* 0x000ff60003f06270 */
[----:B------:R-:W-:Y:S02]  /*2d80*/  @!UPT UIADD3 URZ, URZ, URZ, URZ ;  /* 0x0000003f3f3ff290 */ /* 0x000fe4000fffe03f */
[----:B------:R-:W-:Y:S01]  /*2d90*/  @!P0 HADD2.F32 R0, -RZ, R28.H0_H0 ;  /* 0x2000001cff008230 */ /* 0x000fe20000004100 */
[--C-:B------:R-:W-:Y:S01]  /*2da0*/  @!P0 SHF.R.U64 R4, R12, 0x10, R13.reuse ;  /* 0x000000100c048819 */ /* 0x100fe2000000120d */
[----:B------:R-:W-:Y:S01]  /*2db0*/  @!P0 HADD2.F32 R6, -RZ, R58.H0_H0 ;  /* 0x2000003aff068230 */ /* 0x000fe20000004100 */
[----:B------:R-:W-:Y:S02]  /*2dc0*/  @!P0 SHF.R.U32.HI R12, RZ, 0x10, R13 ;  /* 0x00000010ff0c8819 */ /* 0x000fe4000001160d */
        /* <DEDUP_REMOVED lines=11> */
[CC--:B------:R-:W-:Y:S01]  /*2e80*/  @!P0 FMUL.FTZ R38, R5.reuse, R0.reuse ;  /* 0x0000000005268220 */ /* 0x0c0fe20000410000 */
[----:B------:R-:W-:Y:S01]  /*2e90*/  @!P0 HADD2.F32 R3, -RZ, R3.H0_H0 ;  /* 0x20000003ff038230 */ /* 0x000fe20000004100 */
[C---:B------:R-:W-:Y:S02]  /*2ea0*/  @!P0 FMUL.FTZ R0, R2.reuse, R0 ;  /* 0x0000000002008220 */ /* 0x040fe40000410000 */
[-C--:B------:R-:W-:Y:S02]  /*2eb0*/  @!P0 FFMA.FTZ R45, R2, R6.reuse, -R38 ;  /* 0x00000006022d8223 */ /* 0x080fe40000010826 */
[----:B------:R-:W-:Y:S01]  /*2ec0*/  @!P0 FFMA.FTZ R0, R5, R6, R0 ;  /* 0x0000000605008223 */ /* 0x000fe20000010000 */
[----:B------:R-:W-:Y:S01]  /*2ed0*/  @!P0 MOV R5, R10 ;  /* 0x0000000a00058202 */ /* 0x000fe20000000f00 */
[-C--:B------:R-:W-:Y:S02]  /*2ee0*/  @!P0 FMUL.FTZ R38, R7, R4.reuse ;  /* 0x0000000407268220 */ /* 0x080fe40000410000 */
[C---:B------:R-:W-:Y:S01]  /*2ef0*/  @!P0 FMUL.FTZ R2, R3.reuse, R4 ;  /* 0x0000000403028220 */ /* 0x040fe20000410000 */
[----:B------:R-:W-:Y:S01]  /*2f00*/  @!P0 MOV R4, R11 ;  /* 0x0000000b00048202 */ /* 0x000fe20000000f00 */
[-C--:B------:R-:W-:Y:S01]  /*2f10*/  @!P0 FFMA.FTZ R44, R3, R13.reuse, -R38 ;  /* 0x0000000d032c8223 */ /* 0x080fe20000010826 */
[----:B------:R-:W-:Y:S01]  /*2f20*/  @!P0 HADD2.F32 R3, -RZ, R28.H1_H1 ;  /* 0x3000001cff038230 */ /* 0x000fe20000004100 */
[----:B------:R-:W-:Y:S01]  /*2f30*/  @!P0 FFMA.FTZ R2, R7, R13, R2 ;  /* 0x0000000d07028223 */ /* 0x000fe20000010002 */
[----:B------:R-:W-:Y:S01]  /*2f40*/  @!P0 F2FP.PACK_AB R0, R0, R45 ;  /* 0x0000002d0000823e */ /* 0x000fe200000000ff */
[--C-:B------:R-:W-:Y:S02]  /*2f50*/  @!P0 HADD2.F32 R28, -RZ, R5.reuse.H1_H1 ;  /* 0x30000005ff1c8230 */ /* 0x100fe40000004100 */
[----:B------:R-:W-:Y:S01]  /*2f60*/  @!P0 HADD2.F32 R6, -RZ, R5.H0_H0 ;  /* 0x20000005ff068230 */ /* 0x000fe20000004100 */
[----:B------:R-:W-:Y:S01]  /*2f70*/  @!P0 F2FP.PACK_AB R2, R2, R44 ;  /* 0x0000002c0202823e */ /* 0x000fe200000000ff */
[----:B------:R-:W-:Y:S01]  /*2f80*/  @!P0 HADD2.F32 R38, -RZ, R58.H1_H1 ;  /* 0x3000003aff268230 */ /* 0x000fe20000004100 */
[----:B------:R-:W-:Y:S01]  /*2f90*/  @!P0 MOV R8, R0 ;  /* 0x0000000000088202 */ /* 0x000fe20000000f00 */
[--C-:B------:R-:W-:Y:S01]  /*2fa0*/  @!P0 HADD2.F32 R39, -RZ, R4.reuse.H1_H1 ;  /* 0x30000004ff278230 */ /* 0x100fe20000004100 */
[----:B------:R-:W-:Y:S01]  /*2fb0*/  @!P0 MOV R9, R2 ;  /* 0x0000000200098202 */ /* 0x000fe20000000f00 */
[----:B------:R-:W-:Y:S01]  /*2fc0*/  @!P0 HADD2.F32 R5, -RZ, R4.H0_H0 ;  /* 0x20000004ff058230 */ /* 0x000fe20000004100 */
[-C--:B------:R-:W-:Y:S02]  /*2fd0*/  @!P0 FMUL.FTZ R4, R28, R3.reuse ;  /* 0x000000031c048220 */ /* 0x080fe40000410000 */
[C---:B------:R-:W-:Y:S02]  /*2fe0*/  @!P0 FMUL.FTZ R3, R6.reuse, R3 ;  /* 0x0000000306038220 */ /* 0x040fe40000410000 */
        /* <DEDUP_REMOVED lines=11> */
.L_x_816:
[----:B------:R-:W-:Y:S05]  /*30a0*/  BSYNC B1 ;  /* 0x0000000000017941 */ /* 0x000fea0003800000 */
.L_x_815:
[----:B------:R1:W4:Y:S01]  /*30b0*/  SHFL.IDX PT, R41, R87, 0x1, 0x181f ;  /* 0x00381f0057297f89 */ /* 0x00032200000e0000 */
[----:B------:R-:W-:Y:S03]  /*30c0*/  BSSY B1, `(.L_x_819) ;  /* 0x0000075000017945 */ /* 0x000fe60003800000 */
[----:B------:R1:W3:Y:S01]  /*30d0*/  SHFL.IDX PT, R40, R88, 0x1, 0x181f ;  /* 0x00381f0058287f89 */ /* 0x0002e200000e0000 */
[----:B------:R-:W-:-:S05]  /*30e0*/  @P6 BRA `(.L_x_820) ;  /* 0x0000072000006947 */ /* 0x000fca0003800000 */
[----:B------:R-:W-:Y:S01]  /*30f0*/  BSSY B0, `(.L_x_821) ;  /* 0x0000038000007945 */ /* 0x000fe20003800000 */
[----:B------:R-:W-:-:S05]  /*3100*/  @P5 BRA `(.L_x_822) ;  /* 0x0000036000005947 */ /* 0x000fca0003800000 */
[C---:B---3--:R-:W-:Y:S01]  /*3110*/  LEA R38, P0, R20.reuse, R40, 0x1 ;  /* 0x0000002814267211 */ /* 0x048fe200078008ff */
[----:B------:R-:W3:Y:S03]  /*3120*/  LDS.128 R8, [R77+0x4900] ;  /* 0x004900004d087984 */ /* 0x000ee60000000c00 */
[----:B----4-:R-:W-:Y:S02]  /*3130*/  LEA.HI.X R39, R20, R41, R21, 0x1, P0 ;  /* 0x0000002914277211 */ /* 0x010fe400000f0c15 */
[----:B------:R-:W-:Y:S11]  /*3140*/  ISETP.GE.AND P0, PT, R32, c[0x0][0x27c], PT ;  /* 0x00009f0020007a0c */ /* 0x000ff60003f06270 */
[----:B------:R-:W-:Y:S02]  /*3150*/  @!UPT UIADD3 URZ, URZ, URZ, URZ ;  /* 0x0000003f3f3ff290 */ /* 0x000fe4000fffe03f */
[----:B------:R-:W-:Y:S01]  /*3160*/  @!P0 HADD2.F32 R0, -RZ, R29.H0_H0 ;  /* 0x2000001dff008230 */ /* 0x000fe20000004100 */
[----:B------:R-:W-:Y:S01]  /*3170*/  @!P0 SHF.R.U64 R4, R14, 0x10, R15 ;  /* 0x000000100e048819 */ /* 0x000fe2000000120f */
[----:B------:R-:W-:Y:S01]  /*3180*/  @!P0 HADD2.F32 R6, -RZ, R59.H0_H0 ;  /* 0x2000003bff068230 */ /* 0x000fe20000004100 */
[----:B------:R-:W-:Y:S02]  /*3190*/  @!P0 SHF.R.U64 R13, R46, 0x10, R47 ;  /* 0x000000102e0d8819 */ /* 0x000fe4000000122f */
[----:B------:R-:W-:Y:S01]  /*31a0*/  @!P0 SHF.R.U32.HI R7, RZ, 0x10, R15 ;  /* 0x00000010ff078819 */ /* 0x000fe2000001160f */
[----:B------:R-:W-:Y:S01]  /*31b0*/  @!P0 HADD2.F32 R4, -RZ, R4.H0_H0 ;  /* 0x20000004ff048230 */ /* 0x000fe20000004100 */
[----:B------:R-:W-:Y:S01]  /*31c0*/  @!P0 SHF.R.U32.HI R46, RZ, 0x10, R47 ;  /* 0x00000010ff2e8819 */ /* 0x000fe2000001162f */
[----:B------:R-:W-:Y:S02]  /*31d0*/  @!P0 HADD2.F32 R13, -RZ, R13.H0_H0 ;  /* 0x2000000dff0d8230 */ /* 0x000fe40000004100 */
[----:B------:R-:W-:Y:S02]  /*31e0*/  @!P0 HADD2.F32 R15, -RZ, R59.H1_H1 ;  /* 0x3000003bff0f8230 */ /* 0x000fe40000004100 */
        /* <DEDUP_REMOVED lines=12> */
[CC--:B------:R-:W-:Y:S02]  /*32b0*/  @!P0 FMUL.FTZ R14, R12.reuse, R4.reuse ;  /* 0x000000040c0e8220 */ /* 0x0c0fe40000410000 */
[C---:B------:R-:W-:Y:S01]  /*32c0*/  @!P0 FMUL.FTZ R2, R3.reuse, R4 ;  /* 0x0000000403028220 */ /* 0x040fe20000410000 */
[----:B------:R-:W-:Y:S01]  /*32d0*/  @!P0 MOV R4, R11 ;  /* 0x0000000b00048202 */ /* 0x000fe20000000f00 */
[-C--:B------:R-:W-:Y:S01]  /*32e0*/  @!P0 FFMA.FTZ R43, R3, R13.reuse, -R14 ;  /* 0x0000000d032b8223 */ /* 0x080fe2000001080e */
[----:B------:R-:W-:Y:S01]  /*32f0*/  @!P0 HADD2.F32 R14, -RZ, R5.H1_H1 ;  /* 0x30000005ff0e8230 */ /* 0x000fe20000004100 */
[----:B------:R-:W-:Y:S01]  /*3300*/  @!P0 FFMA.FTZ R2, R12, R13, R2 ;  /* 0x0000000d0c028223 */ /* 0x000fe20000010002 */
[----:B------:R-:W-:Y:S01]  /*3310*/  @!P0 F2FP.PACK_AB R0, R0, R44 ;  /* 0x0000002c0000823e */ /* 0x000fe200000000ff */
[----:B------:R-:W-:Y:S02]  /*3320*/  @!P0 HADD2.F32 R3, -RZ, R29.H1_H1 ;  /* 0x3000001dff038230 */ /* 0x000fe40000004100 */
[----:B------:R-:W-:Y:S01]  /*3330*/  @!P0 HADD2.F32 R6, -RZ, R5.H0_H0 ;  /* 0x20000005ff068230 */ /* 0x000fe20000004100 */
[----:B------:R-:W-:Y:S01]  /*3340*/  @!P0 F2FP.PACK_AB R2, R2, R43 ;  /* 0x0000002b0202823e */ /* 0x000fe200000000ff */
[--C-:B------:R-:W-:Y:S01]  /*3350*/  @!P0 HADD2.F32 R28, -RZ, R4.reuse.H1_H1 ;  /* 0x30000004ff1c8230 */ /* 0x100fe20000004100 */
[----:B------:R-:W-:Y:S01]  /*3360*/  @!P0 MOV R8, R0 ;  /* 0x0000000000088202 */ /* 0x000fe20000000f00 */
[----:B------:R-:W-:Y:S01]  /*3370*/  @!P0 HADD2.F32 R5, -RZ, R4.H0_H0 ;  /* 0x20000004ff058230 */ /* 0x000fe20000004100 */
[-C--:B------:R-:W-:Y:S01]  /*3380*/  @!P0 FMUL.FTZ R4, R14, R3.reuse ;  /* 0x000000030e048220 */ /* 0x080fe20000410000 */
[----:B------:R-:W-:Y:S01]  /*3390*/  @!P0 MOV R9, R2 ;  /* 0x0000000200098202 */ /* 0x000fe20000000f00 */
[----:B------:R-:W-:Y:S01]  /*33a0*/  @!P0 FMUL.FTZ R3, R6, R3 ;  /* 0x0000000306038220 */ /* 0x000fe20000410000 */
[----:B------:R-:W-:Y:S01]  /*33b0*/  @!P0 HADD2.F32 R29, -RZ, R46.H0_H0 ;  /* 0x2000002eff1d8230 */ /* 0x000fe20000004100 */
        /* <DEDUP_REMOVED lines=11> */
.L_x_822:
[----:B------:R-:W-:Y:S05]  /*3470*/  BSYNC B0 ;  /* 0x0000000000007941 */ /* 0x000fea0003800000 */
.L_x_821:
[----:B------:R-:W-:Y:S11]  /*3480*/  ISETP.GE.AND P0, PT, R91, c[0x0][0x1d4], PT ;  /* 0x000075005b007a0c */ /* 0x000ff60003f06270 */
[----:B------:R-:W-:Y:S02]  /*3490*/  @!UPT UIADD3 URZ, URZ, URZ, URZ ;  /* 0x0000003f3f3ff290 */ /* 0x000fe4000fffe03f */
        /* <DEDUP_REMOVED lines=8> */
[--C-:B------:R-:W-:Y:S01]  /*3520*/  @!P0 HADD2.F32 R6, -RZ, R60.reuse.H0_H0 ;  /* 0x2000003cff068230 */ /* 0x100fe20000004100 */
[----:B------:R-:W-:Y:S01]  /*3530*/  @!P0 SHF.R.U64 R13, R48, 0x10, R49 ;  /* 0x00000010300d8819 */ /* 0x000fe20000001231 */
[----:B------:R-:W-:Y:S01]  /*3540*/  @!P0 HADD2.F32 R15, -RZ, R60.H1_H1 ;  /* 0x3000003cff0f8230 */ /* 0x000fe20000004100 */
[----:B------:R-:W-:Y:S01]  /*3550*/  @!P0 SHF.R.U32.HI R7, RZ, 0x10, R17 ;  /* 0x00000010ff078819 */ /* 0x000fe20000011611 */
        /* <DEDUP_REMOVED lines=20> */
[--C-:B------:R-:W-:Y:S01]  /*36a0*/  @!P0 HADD2.F32 R14, -RZ, R5.reuse.H1_H1 ;  /* 0x30000005ff0e8230 */ /* 0x100fe20000004100 */
        /* <DEDUP_REMOVED lines=22> */
.L_x_820:
[----:B------:R-:W-:Y:S05]  /*3810*/  BSYNC B1 ;  /* 0x0000000000017941 */ /* 0x000fea0003800000 */
.L_x_819:
[----:B---3--:R3:W1:Y:S01]  /*3820*/  SHFL.IDX PT, R38, R87, 0x2, 0x181f ;  /* 0x00581f0057267f89 */ /* 0x00866200000e0000 */
[----:B------:R-:W-:Y:S03]  /*3830*/  BSSY B1, `(.L_x_823) ;  /* 0x0000075000017945 */ /* 0x000fe60003800000 */
[----:B------:R3:W4:Y:S01]  /*3840*/  SHFL.IDX PT, R30, R88, 0x2, 0x181f ;  /* 0x00581f00581e7f89 */ /* 0x00072200000e0000 */
[----:B------:R-:W-:-:S05]  /*3850*/  @P4 BRA `(.L_x_824) ;  /* 0x0000072000004947 */ /* 0x000fca0003800000 */
[----:B------:R-:W-:Y:S01]  /*3860*/  BSSY B0, `(.L_x_825) ;  /* 0x0000038000007945 */ /* 0x000fe20003800000 */
[----:B------:R-:W-:-:S05]  /*3870*/  @P5 BRA `(.L_x_826) ;  /* 0x0000036000005947 */ /* 0x000fca0003800000 */
[C---:B----4-:R-:W-:Y:S01]  /*3880*/  LEA R28, P0, R20.reuse, R30, 0x1 ;  /* 0x0000001e141c7211 */ /* 0x050fe200078008ff */
[----:B------:R-:W4:Y:S03]  /*3890*/  LDS.128 R8, [R77+0x5100] ;  /* 0x005100004d087984 */ /* 0x000f260000000c00 */
[----:B-1----:R-:W-:Y:S02]  /*38a0*/  LEA.HI.X R29, R20, R38, R21, 0x1, P0 ;  /* 0x00000026141d7211 */ /* 0x002fe400000f0c15 */
        /* <DEDUP_REMOVED lines=51> */
.L_x_826:
[----:B------:R-:W-:Y:S05]  /*3be0*/  BSYNC B0 ;  /* 0x0000000000007941 */ /* 0x000fea0003800000 */
.L_x_825:
[----:B------:R-:W-:Y:S11]  /*3bf0*/  ISETP.GE.AND P0, PT, R91, c[0x0][0x1d4], PT ;  /* 0x000075005b007a0c */ /* 0x000ff60003f06270 */
[----:B------:R-:W-:Y:S02]  /*3c00*/  @!UPT UIADD3 URZ, URZ, URZ, URZ ;  /* 0x0000003f3f3ff290 */ /* 0x000fe4000fffe03f */
[----:B------:R-:W-:-:S05]  /*3c10*/  @P0 BRA `(.L_x_824) ;  /* 0x0000036000000947 */ /* 0x000fca0003800000 */
[C---:B----4-:R-:W-:Y:S01]  /*3c20*/  LEA R18, P0, R82.reuse, R30, 0x1 ;  /* 0x0000001e52127211 */ /* 0x050fe200078008ff */
[----:B-1----:R-:W1:Y:S03]  /*3c30*/  LDS.128 R8, [R77+0x7100] ;  /* 0x007100004d087984 */ /* 0x002e660000000c00 */
[----:B------:R-:W-:Y:S02]  /*3c40*/  LEA.HI.X R19, R82, R38, R92, 0x1, P0 ;  /* 0x0000002652137211 */ /* 0x000fe400000f0c5c */
        /* <DEDUP_REMOVED lines=51> */
.L_x_824:
[----:B------:R-:W-:Y:S05]  /*3f80*/  BSYNC B1 ;  /* 0x0000000000017941 */ /* 0x000fea0003800000 */
.L_x_823:
[----:B-1----:R1:W3:Y:S04]  /*3f90*/  SHFL.IDX PT, R29, R87, 0x3, 0x181f ;  /* 0x00781f00571d7f89 */ /* 0x0022e800000e0000 */
[----:B------:R1:W4:Y:S01]  /*3fa0*/  SHFL.IDX PT, R28, R88, 0x3, 0x181f ;  /* 0x00781f00581c7f89 */ /* 0x00032200000e0000 */
        /* <DEDUP_REMOVED lines=57> */
.L_x_829:
[----:B------:R-:W-:Y:S05]  /*4340*/  BSYNC B0 ;  /* 0x0000000000007941 */ /* 0x000fea0003800000 */
.L_x_828:
[----:B------:R-:W-:Y:S11]  /*4350*/  ISETP.GE.AND P0, PT, R91, c[0x0][0x1d4], PT ;  /* 0x000075005b007a0c */ /* 0x000ff60003f06270 */
[----:B------:R-:W-:Y:S02]  /*4360*/  @!UPT UIADD3 URZ, URZ, URZ, URZ ;  /* 0x0000003f3f3ff290 */ /* 0x000fe4000fffe03f */
[----:B------:R-:W-:-:S05]  /*4370*/  @P0 BRA `(.L_x_827) ;  /* 0x00002d7000000947 */ /* 0x000fca0003800000 */
[C---:B---34-:R-:W-:Y:S01]  /*4380*/  LEA R22, P0, R82.reuse, R28, 0x1 ;  /* 0x0000001c52167211 */ /* 0x058fe200078008ff */
[----:B------:R-:W3:Y:S03]  /*4390*/  LDS.128 R8, [R77+0x7900] ;  /* 0x007900004d087984 */ /* 0x000ee60000000c00 */
        /* <DEDUP_REMOVED lines=53> */
.L_x_806:
[-C--:B------:R-:W-:Y:S01]  /*46f0*/  ISETP.GE.AND P0, PT, R146, R89.reuse, PT ;  /* 0x000000599200720c */ /* 0x080fe20003f06270 */
        /* <DEDUP_REMOVED lines=16> */
[----:B------:R-:W-:Y:S01]  /*4800*/  @!P4 IADD3 R0, P1, P0, R102, UR32, R36 ;  /* 0x000000206600cc10 */ /* 0x000fe2000f83e024 */
[----:B------:R-:W-:Y:S01]  /*4810*/  CS2R R44, SRZ ;  /* 0x00000000002c7805 */ /* 0x000fe2000001ff00 */
[----:B------:R1:W3:Y:S01]  /*4820*/  SHFL.IDX PT, R75, R87, RZ, 0x181f ;  /* 0x00181fff574b7589 */ /* 0x0002e200000e0000 */
[----:B------:R-:W-:Y:S01]  /*4830*/  BSSY B0, `(.L_x_830) ;  /* 0x00000d7000007945 */ /* 0x000fe20003800000 */
[----:B------:R-:W-:Y:S02]  /*4840*/  @!P4 IADD3.X R2, R111, UR31, R41, P1, P0 ;  /* 0x0000001f6f02cc10 */ /* 0x000fe40008fe0429 */
[----:B------:R-:W-:Y:S04]  /*4850*/  @!P4 IADD3 R3, P1, P0, R100, UR47, R68 ;  /* 0x0000002f6403cc10 */ /* 0x000fe8000f83e044 */
[----:B------:R-:W-:Y:S01]  /*4860*/  @!P4 IADD3.X R8, R109, UR45, R43, P1, P0 ;  /* 0x0000002d6d08cc10 */ /* 0x000fe20008fe042b */
[----:B------:R1:W4:Y:S01]  /*4870*/  SHFL.IDX PT, R74, R88, RZ, 0x181f ;  /* 0x00181fff584a7589 */ /* 0x00032200000e0000 */
[-C--:B------:R-:W-:Y:S04]  /*4880*/  ISETP.GE.AND P0, PT, R145, R89.reuse, PT ;  /* 0x000000599100720c */ /* 0x080fe80003f06270 */
[----:B------:R-:W-:Y:S11]  /*4890*/  ISETP.GE.OR P2, PT, R20, c[0x0][0x27c], P0 ;  /* 0x00009f0014007a0c */ /* 0x000ff60000746670 */
[----:B------:R-:W-:Y:S02]  /*48a0*/  @!UPT UIADD3 URZ, URZ, URZ, URZ ;  /* 0x0000003f3f3ff290 */ /* 0x000fe4000fffe03f */
[----:B------:R-:W-:Y:S04]  /*48b0*/  @!P2 IADD3 R6, P1, P0, R102, UR28, R36 ;  /* 0x0000001c6606ac10 */ /* 0x000fe8000f83e024 */
[----:B------:R-:W-:Y:S02]  /*48c0*/  @!P2 IADD3.X R9, R111, UR12, R41, P1, P0 ;  /* 0x0000000c6f09ac10 */ /* 0x000fe40008fe0429 */
        /* <DEDUP_REMOVED lines=12> */
[----:B------:R2:W3:Y:S01]  /*4990*/  @!P4 LDG.E.128 R56, [R4.64] ;  /* 0x000000220438c981 */ /* 0x0004e2000c1e1d00 */
[----:B------:R-:W-:Y:S02]  /*49a0*/  @!P4 LEA.HI.X R3, R3, c[0x0][0x28c], R8, 0x1, P0 ;  /* 0x0000a3000303ca11 */ /* 0x000fe400000f0c08 */
[C---:B------:R-:W-:Y:S04]  /*49b0*/  @!P2 LEA R8, P0, R6.reuse, c[0x0][0x270], 0x1 ;  /* 0x00009c000608aa11 */ /* 0x040fe800078008ff */
[----:B------:R-:W-:Y:S01]  /*49c0*/  @!P2 LEA.HI.X R9, R6, c[0x0][0x274], R9, 0x1, P0 ;  /* 0x00009d000609aa11 */ /* 0x000fe200000f0c09 */
[----:B------:R1:W4:Y:S01]  /*49d0*/  @!P4 LDG.E.128 R16, [R2.64] ;  /* 0x000000220210c981 */ /* 0x000322000c1e1d00 */
[C---:B------:R-:W-:Y:S04]  /*49e0*/  @!P2 LEA R6, P0, R7.reuse, c[0x0][0x288], 0x1 ;  /* 0x0000a2000706aa11 */ /* 0x040fe800078008ff */
[----:B------:R-:W-:Y:S02]  /*49f0*/  @!P2 LEA.HI.X R7, R7, c[0x0][0x28c], R12, 0x1, P0 ;  /* 0x0000a3000707aa11 */ /* 0x000fe400000f0c0c */
[C---:B------:R-:W-:Y:S01]  /*4a00*/  @!P1 LEA R12, P0, R10.reuse, c[0x0][0x270], 0x1 ;  /* 0x00009c000a0c9a11 */ /* 0x040fe200078008ff */
[----:B------:R1:W4:Y:S03]  /*4a10*/  @!P2 LDG.E.128 R60, [R8.64] ;  /* 0x00000022083ca981 */ /* 0x000326000c1e1d00 */
[----:B------:R-:W-:Y:S02]  /*4a20*/  @!P1 LEA.HI.X R13, R10, c[0x0][0x274], R13, 0x1, P0 ;  /* 0x00009d000a0d9a11 */ /* 0x000fe400000f0c0d */
[C---:B------:R-:W-:Y:S03]  /*4a30*/  @!P1 LEA R10, P0, R11.reuse, c[0x0][0x288], 0x1 ;  /* 0x0000a2000b0a9a11 */ /* 0x040fe600078008ff */
[----:B------:R1:W4:Y:S01]  /*4a40*/  @!P2 LDG.E.128 R24, [R6.64] ;  /* 0x000000220618a981 */ /* 0x000322000c1e1d00 */
[----:B------:R-:W-:Y:S01]  /*4a50*/  @!P1 LEA.HI.X R11, R11, c[0x0][0x28c], R14, 0x1, P0 ;  /* 0x0000a3000b0b9a11 */ /* 0x000fe200000f0c0e */
[----:B--2---:R-:W-:Y:S01]  /*4a60*/  CS2R R4, SRZ ;  /* 0x0000000000047805 */ /* 0x004fe2000001ff00 */
[-C--:B------:R-:W-:Y:S04]  /*4a70*/  ISETP.GE.AND P0, PT, R95, R89.reuse, PT ;  /* 0x000000595f00720c */ /* 0x080fe80003f06270 */
[----:B------:R-:W-:Y:S01]  /*4a80*/  ISETP.GE.OR P0, PT, R20, c[0x0][0x27c], P0 ;  /* 0x00009f0014007a0c */ /* 0x000fe20000706670 */
[----:B------:R-:W2:Y:S08]  /*4a90*/  @!P1 LDG.E.128 R64, [R12.64] ;  /* 0x000000220c409981 */ /* 0x000eb0000c1e1d00 */
[----:B------:R-:W2:Y:S04]  /*4aa0*/  @!P1 LDG.E.128 R28, [R10.64] ;  /* 0x000000220a1c9981 */ /* 0x000ea8000c1e1d00 */
[----:B------:R-:W-:Y:S05]  /*4ab0*/  @!P0 IADD3 R36, P1, R102, R36, RZ ;  /* 0x0000002466248210 */ /* 0x000fea0007f3e0ff */
[----:B------:R-:W-:Y:S01]  /*4ac0*/  @!P0 IMAD.X R0, R111, 0x1, R41, P1 ;  /* 0x000000016f008824 */ /* 0x000fe200008e0629 */
[C---:B-1----:R-:W-:Y:S01]  /*4ad0*/  @!P0 LEA R8, P1, R36.reuse, c[0x0][0x270], 0x1 ;  /* 0x00009c0024088a11 */ /* 0x042fe200078208ff */
[----:B------:R-:W-:Y:S03]  /*4ae0*/  CS2R R6, SRZ ;  /* 0x0000000000067805 */ /* 0x000fe6000001ff00 */
[----:B------:R-:W-:Y:S02]  /*4af0*/  @!P0 LEA.HI.X R9, R36, c[0x0][0x274], R0, 0x1, P1 ;  /* 0x00009d0024098a11 */ /* 0x000fe400008f0c00 */
[----:B------:R-:W-:Y:S03]  /*4b00*/  @!P0 IADD3 R68, P1, R100, R68, RZ ;  /* 0x0000004464448210 */ /* 0x000fe60007f3e0ff */
[----:B------:R3:W5:Y:S02]  /*4b10*/  @!P0 LDG.E.128 R44, [R8.64] ;  /* 0x00000022082c8981 */ /* 0x000764000c1e1d00 */
[----:B------:R-:W-:Y:S01]  /*4b20*/  @!P0 IMAD.X R0, R109, 0x1, R43, P1 ;  /* 0x000000016d008824 */ /* 0x000fe200008e062b */
[C---:B------:R-:W-:Y:S04]  /*4b30*/  @!P0 LEA R2, P1, R68.reuse, c[0x0][0x288], 0x1 ;  /* 0x0000a20044028a11 */ /* 0x040fe800078208ff */
[----:B------:R-:W-:Y:S02]  /*4b40*/  @!P0 LEA.HI.X R3, R68, c[0x0][0x28c], R0, 0x1, P1 ;  /* 0x0000a30044038a11 */ /* 0x000fe400008f0c00 */
[----:B------:R-:W-:Y:S03]  /*4b50*/  ISETP.GE.AND P1, PT, R20, c[0x0][0x27c], PT ;  /* 0x00009f0014007a0c */ /* 0x000fe60003f26270 */
[----:B------:R1:W5:Y:S01]  /*4b60*/  @!P0 LDG.E.128 R4, [R2.64] ;  /* 0x0000002202048981 */ /* 0x000362000c1e1d00 */
[----:B------:R-:W-:Y:S01]  /*4b70*/  ISETP.GE.OR P0, PT, R95, R89, P5 ;  /* 0x000000595f00720c */ /* 0x000fe20002f06670 */
[----:B---3--:R-:W-:Y:S02]  /*4b80*/  IMAD.MOV.U32 R8, RZ, RZ, R58 ;  /* 0x000000ffff087224 */ /* 0x008fe400078e003a */
[----:B-1----:R-:W-:Y:S02]  /*4b90*/  IMAD.MOV.U32 R3, RZ, RZ, R59 ;  /* 0x000000ffff037224 */ /* 0x002fe400078e003b */
[----:B------:R-:W-:Y:S02]  /*4ba0*/  IMAD.MOV.U32 R2, RZ, RZ, R56 ;  /* 0x000000ffff027224 */ /* 0x000fe400078e0038 */
[----:B------:R-:W-:Y:S01]  /*4bb0*/  IMAD.MOV.U32 R0, RZ, RZ, R57 ;  /* 0x000000ffff007224 */ /* 0x000fe200078e0039 */
[----:B------:R-:W-:Y:S01]  /*4bc0*/  PRMT R69, R3, 0x5410, R8 ;  /* 0x0000541003457816 */ /* 0x000fe20000000008 */
[----:B----4-:R-:W-:Y:S02]  /*4bd0*/  IMAD.MOV.U32 R8, RZ, RZ, R18 ;  /* 0x000000ffff087224 */ /* 0x010fe400078e0012 */
        /* <DEDUP_REMOVED lines=17> */
[----:B--2---:R-:W-:Y:S02]  /*4cf0*/  IMAD.MOV.U32 R8, RZ, RZ, R66 ;  /* 0x000000ffff087224 */ /* 0x004fe400078e0042 */
        /* <DEDUP_REMOVED lines=16> */
[----:B------:R-:W-:Y:S01]  /*4e00*/  MOV R9, R5 ;  /* 0x0000000500097202 */ /* 0x000fe20000000f00 */
[----:B------:R-:W-:Y:S01]  /*4e10*/  IMAD.MOV.U32 R41, RZ, RZ, R44 ;  /* 0x000000ffff297224 */ /* 0x000fe200078e002c */
[----:B------:R-:W-:Y:S01]  /*4e20*/  SHF.R.S32.HI R2, RZ, 0x1f, R0 ;  /* 0x0000001fff027819 */ /* 0x000fe20000011400 */
[----:B------:R-:W-:Y:S01]  /*4e30*/  IMAD.MOV.U32 R10, RZ, RZ, R6 ;  /* 0x000000ffff0a7224 */ /* 0x000fe200078e0006 */
[----:B------:R-:W-:Y:S01]  /*4e40*/  @!P1 SHF.R.U32.HI R8, RZ, 0x10, R5 ;  /* 0x00000010ff089819 */ /* 0x000fe20000011605 */
[----:B------:R-:W-:Y:S01]  /*4e50*/  IMAD.MOV.U32 R48, RZ, RZ, R46 ;  /* 0x000000ffff307224 */ /* 0x000fe200078e002e */
[----:B------:R-:W-:Y:S01]  /*4e60*/  LEA.HI R0, R2, R0, RZ, 0x4 ;  /* 0x0000000002007211 */ /* 0x000fe200078f20ff */
[----:B------:R-:W-:Y:S01]  /*4e70*/  @!P1 HADD2.F32 R3, -RZ, R3.H0_H0 ;  /* 0x20000003ff039230 */ /* 0x000fe20000004100 */
[----:B------:R-:W-:Y:S02]  /*4e80*/  @!P1 SHF.R.U64 R42, R44, 0x10, R45 ;  /* 0x000000102c2a9819 */ /* 0x000fe4000000122d */
[----:B------:R-:W-:Y:S02]  /*4e90*/  LEA.HI.SX32 R0, R0, R114, 0x1c ;  /* 0x0000007200007211 */ /* 0x000fe400078fe2ff */
[--C-:B------:R-:W-:Y:S01]  /*4ea0*/  @!P1 SHF.R.U64 R11, R6, 0x10, R7.reuse ;  /* 0x00000010060b9819 */ /* 0x100fe20000001207 */
[----:B------:R-:W-:Y:S01]  /*4eb0*/  @!P1 HADD2.F32 R42, -RZ, R42.H0_H0 ;  /* 0x2000002aff2a9230 */ /* 0x000fe20000004100 */
[----:B------:R-:W-:Y:S02]  /*4ec0*/  SHF.R.S32.HI R2, RZ, 0x1f, R0 ;  /* 0x0000001fff027819 */ /* 0x000fe40000011400 */
[----:B------:R-:W-:Y:S02]  /*4ed0*/  SHF.L.U32 R76, R0, 0x3, RZ ;  /* 0x00000003004c7819 */ /* 0x000fe400000006ff */
[----:B------:R-:W-:Y:S02]  /*4ee0*/  LEA.HI R0, R2, R0, RZ, 0x3 ;  /* 0x0000000002007211 */ /* 0x000fe400078f18ff */
[C---:B------:R-:W-:Y:S02]  /*4ef0*/  LEA R80, P0, R93.reuse, R74, 0x1 ;  /* 0x0000004a5d507211 */ /* 0x040fe400078008ff */
[----:B------:R-:W-:Y:S01]  /*4f00*/  LOP3.LUT R2, R120, 0x38, R76, 0xf8, !PT ;  /* 0x0000003878027812 */ /* 0x000fe200078ef84c */
[----:B------:R-:W-:Y:S01]  /*4f10*/  IMAD.SHL.U32 R0, R0, 0x200, RZ ;  /* 0x0000020000007824 */ /* 0x000fe200078e00ff */
[----:B------:R-:W-:Y:S02]  /*4f20*/  @!P1 SHF.R.U32.HI R23, RZ, 0x10, R7 ;  /* 0x00000010ff179819 */ /* 0x000fe40000011607 */
[----:B------:R-:W-:Y:S02]  /*4f30*/  LOP3.LUT R2, R2, R150, RZ, 0x3c, !PT ;  /* 0x0000009602027212 */ /* 0x000fe400078e3cff */
[----:B------:R-:W-:Y:S02]  /*4f40*/  LOP3.LUT R52, R0, 0x7ffff000, RZ, 0xc0, !PT ;  /* 0x7ffff00000347812 */ /* 0x000fe400078ec0ff */
[----:B------:R-:W-:Y:S02]  /*4f50*/  LEA.HI.X R81, R93, R75, R110, 0x1, P0 ;  /* 0x0000004b5d517211 */ /* 0x000fe400000f0c6e */
[----:B------:R-:W-:Y:S02]  /*4f60*/  IADD3 R52, R2, R52, R129 ;  /* 0x0000003402347210 */ /* 0x000fe40007ffe081 */
[----:B------:R-:W-:Y:S02]  /*4f70*/  ISETP.GE.AND P0, PT, R76, c[0x0][0x1d4], PT ;  /* 0x000075004c007a0c */ /* 0x000fe40003f06270 */
[----:B------:R-:W-:Y:S02]  /*4f80*/  SHF.L.U32 R52, R52, 0x1, RZ ;  /* 0x0000000134347819 */ /* 0x000fe400000006ff */
[----:B------:R-:W-:Y:S01]  /*4f90*/  @!P1 SHF.R.U64 R2, R4, 0x10, R5 ;  /* 0x0000001004029819 */ /* 0x000fe20000001205 */
[----:B-1----:R-:W-:Y:S01]  /*4fa0*/  @!P1 IMAD.MOV.U32 R0, RZ, RZ, R12 ;  /* 0x000000ffff009224 */ /* 0x002fe200078e000c */
[----:B------:R-:W-:Y:S01]  /*4fb0*/  MOV R22, R7 ;  /* 0x0000000700167202 */ /* 0x000fe20000000f00 */
[----:B------:R-:W-:Y:S01]  /*4fc0*/  @!P1 HADD2.F32 R7, -RZ, R41.H0_H0 ;  /* 0x20000029ff079230 */ /* 0x000fe20000004100 */
[----:B------:R-:W1:Y:S01]  /*4fd0*/  LDS.128 R52, [R52+0x4100] ;  /* 0x0041000034347984 */ /* 0x000e620000000c00 */
[----:B------:R-:W-:Y:S01]  /*4fe0*/  @!P1 HADD2.F32 R2, -RZ, R2.H0_H0 ;  /* 0x20000002ff029230 */ /* 0x000fe20000004100 */
[----:B------:R-:W-:Y:S01]  /*4ff0*/  MOV R43, R45 ;  /* 0x0000002d002b7202 */ /* 0x000fe20000000f00 */
[----:B------:R-:W-:Y:S01]  /*5000*/  @!P1 HADD2.F32 R5, -RZ, R0.H0_H0 ;  /* 0x20000000ff059230 */ /* 0x000fe20000004100 */
[----:B------:R-:W-:Y:S01]  /*5010*/  @!P1 SHF.R.U32.HI R44, RZ, 0x10, R45 ;  /* 0x00000010ff2c9819 */ /* 0x000fe2000001162d */
[----:B------:R-:W-:Y:S01]  /*5020*/  @!P0 IMAD.WIDE R74, R76, 0x2, R74 ;  /* 0x000000024c4a8825 */ /* 0x000fe200078e024a */
[--C-:B------:R-:W-:Y:S02]  /*5030*/  @!P1 SHF.R.U32.HI R51, RZ, 0x10, R47.reuse ;  /* 0x00000010ff339819 */ /* 0x100fe4000001162f */
[----:B------:R-:W-:Y:S01]  /*5040*/  @!P1 SHF.R.U64 R49, R46, 0x10, R47 ;  /* 0x000000102e319819 */ /* 0x000fe2000000122f */
[----:B------:R-:W-:Y:S01]  /*5050*/  @!P1 HADD2.F32 R44, -RZ, R44.H0_H0 ;  /* 0x2000002cff2c9230 */ /* 0x000fe20000004100 */
[----:B------:R-:W-:Y:S01]  /*5060*/  MOV R50, R47 ;  /* 0x0000002f00327202 */ /* 0x000fe20000000f00 */
[----:B------:R-:W-:Y:S02]  /*5070*/  @!P1 HADD2.F32 R46, -RZ, R48.H0_H0 ;  /* 0x20000030ff2e9230 */ /* 0x000fe40000004100 */
[----:B------:R-:W-:Y:S01]  /*5080*/  @!P1 HADD2.F32 R48, -RZ, R49.H0_H0 ;  /* 0x20000031ff309230 */ /* 0x000fe20000004100 */
[----:B-1----:R-:W-:Y:S05]  /*5090*/  @!P1 MOV R4, R52 ;  /* 0x0000003400049202 */ /* 0x002fea0000000f00 */
[--C-:B------:R-:W-:Y:S02]  /*50a0*/  @!P1 HADD2.F32 R6, -RZ, R4.reuse.H0_H0 ;  /* 0x20000004ff069230 */ /* 0x100fe40000004100 */
[----:B------:R-:W-:Y:S02]  /*50b0*/  @!P1 HADD2.F32 R41, -RZ, R4.H1_H1 ;  /* 0x30000004ff299230 */ /* 0x000fe40000004100 */
[----:B------:R-:W-:Y:S01]  /*50c0*/  @!P1 HADD2.F32 R4, -RZ, R0.H1_H1 ;  /* 0x30000000ff049230 */ /* 0x000fe20000004100 */
[-C--:B------:R-:W-:Y:S02]  /*50d0*/  @!P1 FMUL.FTZ R0, R5, R3.reuse ;  /* 0x0000000305009220 */ /* 0x080fe40000410000 */
[C---:B------:R-:W-:Y:S02]  /*50e0*/  @!P1 FMUL.FTZ R45, R6.reuse, R3 ;  /* 0x00000003062d9220 */ /* 0x040fe40000410000 */
[-C--:B------:R-:W-:Y:S02]  /*50f0*/  @!P1 FMUL.FTZ R3, R41, R2.reuse ;  /* 0x0000000229039220 */ /* 0x080fe40000410000 */
[----:B------:R-:W-:Y:S02]  /*5100*/  @!P1 FFMA.FTZ R0, R6, R7, R0 ;  /* 0x0000000706009223 */ /* 0x000fe40000010000 */
[----:B------:R-:W-:Y:S02]  /*5110*/  @!P1 IMAD.MOV.U32 R6, RZ, RZ, R53 ;  /* 0x000000ffff069224 */ /* 0x000fe400078e0035 */
[C---:B------:R-:W-:Y:S02]  /*5120*/  @!P1 FMUL.FTZ R2, R4.reuse, R2 ;  /* 0x0000000204029220 */ /* 0x040fe40000410000 */
[-C--:B------:R-:W-:Y:S01]  /*5130*/  @!P1 FFMA.FTZ R85, R4, R42.reuse, -R3 ;  /* 0x0000002a04559223 */ /* 0x080fe20000010803 */
[----:B------:R-:W-:Y:S01]  /*5140*/  @!P1 MOV R4, R13 ;  /* 0x0000000d00049202 */ /* 0x000fe20000000f00 */
[----:B------:R-:W-:Y:S01]  /*5150*/  @!P1 FFMA.FTZ R86, R5, R7, -R45 ;  /* 0x0000000705569223 */ /* 0x000fe2000001082d */
[----:B------:R-:W-:Y:S01]  /*5160*/  @!P1 HADD2.F32 R5, -RZ, R8.H0_H0 ;  /* 0x20000008ff059230 */ /* 0x000fe20000004100 */
[----:B------:R-:W-:Y:S01]  /*5170*/  @!P1 FFMA.FTZ R2, R41, R42, R2 ;  /* 0x0000002a29029223 */ /* 0x000fe20000010002 */
[--C-:B------:R-:W-:Y:S01]  /*5180*/  @!P1 HADD2.F32 R41, -RZ, R6.reuse.H0_H0 ;  /* 0x20000006ff299230 */ /* 0x100fe20000004100 */
[----:B------:R-:W-:Y:S01]  /*5190*/  @!P1 IMAD.MOV.U32 R8, RZ, RZ, R54 ;  /* 0x000000ffff089224 */ /* 0x000fe200078e0036 */
[----:B------:R-:W-:Y:S02]  /*51a0*/  @!P1 HADD2.F32 R3, -RZ, R9.H0_H0 ;  /* 0x20000009ff039230 */ /* 0x000fe40000004100 */
[----:B------:R-:W-:Y:S01]  /*51b0*/  @!P1 HADD2.F32 R42, -RZ, R43.H0_H0 ;  /* 0x2000002bff2a9230 */ /* 0x000fe20000004100 */
[----:B------:R-:W-:Y:S01]  /*51c0*/  @!P1 F2FP.PACK_AB R0, R2, R0 ;  /* 0x000000000200923e */ /* 0x000fe200000000ff */
[----:B------:R-:W-:Y:S02]  /*51d0*/  @!P1 HADD2.F32 R43, -RZ, R6.H1_H1 ;  /* 0x30000006ff2b9230 */ /* 0x000fe40000004100 */
[--C-:B------:R-:W-:Y:S01]  /*51e0*/  @!P1 HADD2.F32 R6, -RZ, R4.reuse.H1_H1 ;  /* 0x30000004ff069230 */ /* 0x100fe20000004100 */
[----:B------:R-:W-:Y:S01]  /*51f0*/  @!P1 MOV R52, R0 ;  /* 0x0000000000349202 */ /* 0x000fe20000000f00 */
[----:B------:R-:W-:Y:S01]  /*5200*/  @!P1 HADD2.F32 R7, -RZ, R4.H0_H0 ;  /* 0x20000004ff079230 */ /* 0x000fe20000004100 */
[----:B------:R-:W-:Y:S01]  /*5210*/  @!P1 FMUL.FTZ R4, R41, R3 ;  /* 0x0000000329049220 */ /* 0x000fe20000410000 */
[--C-:B------:R-:W-:Y:S01]  /*5220*/  @!P1 HADD2.F32 R45, -RZ, R8.reuse.H0_H0 ;  /* 0x20000008ff2d9230 */ /* 0x100fe20000004100 */
[-C--:B------:R-:W-:Y:S01]  /*5230*/  @!P1 FMUL.FTZ R9, R43, R5.reuse ;  /* 0x000000052b099220 */ /* 0x080fe20000410000 */
[----:B------:R-:W-:Y:S01]  /*5240*/  @!P1 HADD2.F32 R47, -RZ, R8.H1_H1 ;  /* 0x30000008ff2f9230 */ /* 0x000fe20000004100 */
[C---:B------:R-:W-:Y:S02]  /*5250*/  @!P1 FFMA.FTZ R84, R7.reuse, R42, -R4 ;  /* 0x0000002a07549223 */ /* 0x040fe40000010804 */
[C---:B------:R-:W-:Y:S01]  /*5260*/  @!P1 FMUL.FTZ R4, R6.reuse, R5 ;  /* 0x0000000506049220 */ /* 0x040fe20000410000 */
[----:B------:R-:W-:Y:S01]  /*5270*/  @!P1 HADD2.F32 R5, -RZ, R10.H0_H0 ;  /* 0x2000000aff059230 */ /* 0x000fe20000004100 */
[----:B------:R-:W-:Y:S01]  /*5280*/  @!P1 FFMA.FTZ R83, R6, R44, -R9 ;  /* 0x0000002c06539223 */ /* 0x000fe20000010809 */
[----:B------:R-:W-:Y:S01]  /*5290*/  @!P1 MOV R6, R14 ;  /* 0x0000000e00069202 */ /* 0x000fe20000000f00 */
[----:B------:R-:W-:Y:S01]  /*52a0*/  @!P1 FMUL.FTZ R3, R7, R3 ;  /* 0x0000000307039220 */ /* 0x000fe20000410000 */
[----:B------:R-:W-:Y:S01]  /*52b0*/  @!P1 HADD2.F32 R7, -RZ, R11.H0_H0 ;  /* 0x2000000bff079230 */ /* 0x000fe20000004100 */
[----:B------:R-:W-:Y:S02]  /*52c0*/  @!P1 MOV R10, R55 ;  /* 0x00000037000a9202 */ /* 0x000fe40000000f00 */
[----:B------:R-:W-:Y:S01]  /*52d0*/  @!P1 FFMA.FTZ R3, R41, R42, R3 ;  /* 0x0000002a29039223 */ /* 0x000fe20000010003 */
[--C-:B------:R-:W-:Y:S01]  /*52e0*/  @!P1 HADD2.F32 R8, -RZ, R6.reuse.H1_H1 ;  /* 0x30000006ff089230 */ /* 0x100fe20000004100 */
[----:B------:R-:W-:Y:S01]  /*52f0*/  @!P1 FMUL.FTZ R11, R47, R7 ;  /* 0x000000072f0b9220 */ /* 0x000fe20000410000 */
[----:B------:R-:W-:Y:S01]  /*5300*/  @!P1 HADD2.F32 R9, -RZ, R6.H0_H0 ;  /* 0x20000006ff099230 */ /* 0x000fe20000004100 */
[----:B------:R-:W-:Y:S01]  /*5310*/  @!P1 FMUL.FTZ R6, R45, R5 ;  /* 0x000000052d069220 */ /* 0x000fe20000410000 */
[----:B------:R-:W-:Y:S01]  /*5320*/  @!P1 HADD2.F32 R49, -RZ, R10.H1_H1 ;  /* 0x3000000aff319230 */ /* 0x000fe20000004100 */
[C---:B------:R-:W-:Y:S02]  /*5330*/  @!P1 FFMA.FTZ R78, R8.reuse, R48, -R11 ;  /* 0x00000030084e9223 */ /* 0x040fe4000001080b */
[C---:B------:R-:W-:Y:S02]  /*5340*/  @!P1 FFMA.FTZ R79, R9.reuse, R46, -R6 ;  /* 0x0000002e094f9223 */ /* 0x040fe40000010806 */
[----:B------:R-:W-:Y:S01]  /*5350*/  @!P1 FMUL.FTZ R6, R8, R7 ;  /* 0x0000000708069220 */ /* 0x000fe20000410000 */
[----:B------:R-:W-:Y:S01]  /*5360*/  @!P1 HADD2.F32 R7, -RZ, R22.H0_H0 ;  /* 0x20000016ff079230 */ /* 0x000fe20000004100 */
[----:B------:R-:W-:Y:S01]  /*5370*/  @!P1 IMAD.MOV.U32 R8, RZ, RZ, R15 ;  /* 0x000000ffff089224 */ /* 0x000fe200078e000f */
[----:B------:R-:W-:Y:S01]  /*5380*/  @!P1 HADD2.F32 R22, -RZ, R10.H0_H0 ;  /* 0x2000000aff169230 */ /* 0x000fe20000004100 */
[----:B------:R-:W-:Y:S01]  /*5390*/  @!P1 FMUL.FTZ R5, R9, R5 ;  /* 0x0000000509059220 */ /* 0x000fe20000410000 */
[----:B------:R-:W-:Y:S01]  /*53a0*/  @!P1 HADD2.F32 R9, -RZ, R23.H0_H0 ;  /* 0x20000017ff099230 */ /* 0x000fe20000004100 */
[----:B------:R-:W-:Y:S01]  /*53b0*/  @!P1 FFMA.FTZ R4, R43, R44, R4 ;  /* 0x0000002c2b049223 */ /* 0x000fe20000010004 */
[--C-:B------:R-:W-:Y:S01]  /*53c0*/  @!P1 HADD2.F32 R11, -RZ, R8.reuse.H0_H0 ;  /* 0x20000008ff0b9230 */ /* 0x100fe20000004100 */
[----:B------:R-:W-:Y:S01]  /*53d0*/  @!P1 FFMA.FTZ R5, R45, R46, R5 ;  /* 0x0000002e2d059223 */ /* 0x000fe20000010005 */
[----:B------:R-:W-:Y:S01]  /*53e0*/  @!P1 HADD2.F32 R10, -RZ, R8.H1_H1 ;  /* 0x30000008ff0a9230 */ /* 0x000fe20000004100 */
[----:B------:R-:W-:Y:S01]  /*53f0*/  @!P1 FMUL.FTZ R8, R22, R7 ;  /* 0x0000000716089220 */ /* 0x000fe20000410000 */
[----:B------:R-:W-:Y:S01]  /*5400*/  @!P1 F2FP.PACK_AB R3, R4, R3 ;  /* 0x000000030403923e */ /* 0x000fe200000000ff */
[----:B------:R-:W-:Y:S01]  /*5410*/  @!P1 HADD2.F32 R23, -RZ, R50.H0_H0 ;  /* 0x20000032ff179230 */ /* 0x000fe20000004100 */
[----:B------:R-:W-:Y:S01]  /*5420*/  @!P1 FMUL.FTZ R7, R11, R7 ;  /* 0x000000070b079220 */ /* 0x000fe20000410000 */
[----:B------:R-:W-:Y:S01]  /*5430*/  @!P1 HADD2.F32 R50, -RZ, R51.H0_H0 ;  /* 0x20000033ff329230 */ /* 0x000fe20000004100 */
[----:B------:R-:W-:Y:S02]  /*5440*/  @!P1 FMUL.FTZ R51, R49, R9 ;  /* 0x0000000931339220 */ /* 0x000fe40000410000 */
[----:B------:R-:W-:Y:S01]  /*5450*/  @!P1 FFMA.FTZ R76, R11, R23, -R8 ;  /* 0x000000170b4c9223 */ /* 0x000fe20000010808 */
[----:B------:R-:W-:Y:S01]  /*5460*/  @!P1 F2FP.PACK_AB R11, R78, R79 ;  /* 0x0000004f4e0b923e */ /* 0x000fe200000000ff */
[C---:B------:R-:W-:Y:S02]  /*5470*/  @!P1 FFMA.FTZ R51, R10.reuse, R50, -R51 ;  /* 0x000000320a339223 */ /* 0x040fe40000010833 */
[----:B------:R-:W-:Y:S01]  /*5480*/  @!P1 FMUL.FTZ R8, R10, R9 ;  /* 0x000000090a089220 */ /* 0x000fe20000410000 */
[----:B------:R-:W-:Y:S01]  /*5490*/  @!P1 F2FP.PACK_AB R10, R83, R84 ;  /* 0x00000054530a923e */ /* 0x000fe200000000ff */
[----:B------:R-:W-:Y:S01]  /*54a0*/  @!P1 FFMA.FTZ R6, R47, R48, R6 ;  /* 0x000000302f069223 */ /* 0x000fe20000010006 */
[----:B------:R-:W-:Y:S01]  /*54b0*/  @!P1 F2FP.PACK_AB R9, R85, R86 ;  /* 0x000000565509923e */ /* 0x000fe200000000ff */
[----:B------:R-:W-:Y:S01]  /*54c0*/  @!P1 FFMA.FTZ R7, R22, R23, R7 ;  /* 0x0000001716079223 */ /* 0x000fe20000010007 */
[----:B------:R-:W-:Y:S01]  /*54d0*/  @!P1 F2FP.PACK_AB R41, R51, R76 ;  /* 0x0000004c3329923e */ /* 0x000fe200000000ff */
[----:B------:R-:W-:Y:S01]  /*54e0*/  @!P1 FFMA.FTZ R8, R49, R50, R8 ;  /* 0x0000003231089223 */ /* 0x000fe20000010008 */
[----:B------:R-:W-:Y:S01]  /*54f0*/  @!P1 MOV R12, R9 ;  /* 0x00000009000c9202 */ /* 0x000fe20000000f00 */
[----:B------:R-:W-:Y:S01]  /*5500*/  @!P1 IMAD.MOV.U32 R14, RZ, RZ, R11 ;  /* 0x000000ffff0e9224 */ /* 0x000fe200078e000b */
[----:B------:R-:W-:Y:S01]  /*5510*/  @!P1 MOV R13, R10 ;  /* 0x0000000a000d9202 */ /* 0x000fe20000000f00 */
[----:B------:R-:W-:Y:S01]  /*5520*/  @!P1 IMAD.MOV.U32 R53, RZ, RZ, R3 ;  /* 0x000000ffff359224 */ /* 0x000fe200078e0003 */
[----:B------:R-:W-:Y:S02]  /*5530*/  @!P1 MOV R15, R41 ;  /* 0x00000029000f9202 */ /* 0x000fe40000000f00 */
[----:B------:R-:W-:Y:S02]  /*5540*/  @!P1 F2FP.PACK_AB R5, R6, R5 ;  /* 0x000000050605923e */ /* 0x000fe400000000ff */
[----:B------:R-:W-:Y:S01]  /*5550*/  @!P1 F2FP.PACK_AB R7, R8, R7 ;  /* 0x000000070807923e */ /* 0x000fe200000000ff */
[----:B------:R1:W-:Y:S01]  /*5560*/  ST.E.128 [R80.64], R12 ;  /* 0x0000000c50007985 */ /* 0x0003e2000c101d22 */
[----:B------:R-:W-:Y:S02]  /*5570*/  @!P1 MOV R54, R5 ;  /* 0x0000000500369202 */ /* 0x000fe40000000f00 */
[----:B------:R-:W-:Y:S05]  /*5580*/  @!P1 MOV R55, R7 ;  /* 0x0000000700379202 */ /* 0x000fea0000000f00 */
[----:B------:R1:W-:Y:S02]  /*5590*/  @!P0 ST.E.128 [R74.64], R52 ;  /* 0x000000344a008985 */ /* 0x0003e4000c101d22 */
.L_x_831:
[----:B------:R-:W-:Y:S05]  /*55a0*/  BSYNC B0 ;  /* 0x0000000000007941 */ /* 0x000fea0003800000 */
.L_x_830:
        /* <DEDUP_REMOVED lines=9> */
[----:B------:R-:W-:Y:S01]  /*5640*/  SHF.R.S32.HI R2, RZ, 0x1f, R0 ;  /* 0x0000001fff027819 */ /* 0x000fe20000011400 */
[----:B------:R-:W-:Y:S01]  /*5650*/  @!P1 HADD2.F32 R42, -RZ, R69.H0_H0 ;  /* 0x20000045ff2a9230 */ /* 0x000fe20000004100 */
[----:B---3--:R-:W-:Y:S02]  /*5660*/  LEA.HI.X R55, R93, R5, R110, 0x1, P0 ;  /* 0x000000055d377211 */ /* 0x008fe400000f0c6e */
[----:B------:R-:W-:Y:S02]  /*5670*/  LEA.HI R0, R2, R0, RZ, 0x4 ;  /* 0x0000000002007211 */ /* 0x000fe400078f20ff */
[----:B------:R-:W-:Y:S02]  /*5680*/  @!P1 SHF.R.U32.HI R6, RZ, 0x10, R17 ;  /* 0x00000010ff069819 */ /* 0x000fe40000011611 */
[----:B------:R-:W-:Y:S02]  /*5690*/  LEA.HI.SX32 R0, R0, R114, 0x1c ;  /* 0x0000007200007211 */ /* 0x000fe400078fe2ff */
[--C-:B------:R-:W-:Y:S02]  /*56a0*/  @!P1 SHF.R.U32.HI R23, RZ, 0x10, R59.reuse ;  /* 0x00000010ff179819 */ /* 0x100fe4000001163b */
[----:B------:R-:W-:Y:S02]  /*56b0*/  SHF.R.S32.HI R3, RZ, 0x1f, R0 ;  /* 0x0000001fff037819 */ /* 0x000fe40000011400 */
[----:B------:R-:W-:Y:S01]  /*56c0*/  SHF.L.U32 R2, R0, 0x3, RZ ;  /* 0x0000000300027819 */ /* 0x000fe200000006ff */
[----:B------:R-:W-:Y:S01]  /*56d0*/  @!P1 HADD2.F32 R44, -RZ, R23.H0_H0 ;  /* 0x20000017ff2c9230 */ /* 0x000fe20000004100 */
[----:B------:R-:W-:Y:S01]  /*56e0*/  LEA.HI R0, R3, R0, RZ, 0x3 ;  /* 0x0000000003007211 */ /* 0x000fe200078f18ff */
[----:B------:R-:W-:Y:S01]  /*56f0*/  @!P1 HADD2.F32 R23, -RZ, R69.H1_H1 ;  /* 0x30000045ff179230 */ /* 0x000fe20000004100 */
[----:B------:R-:W-:Y:S02]  /*5700*/  ISETP.GE.AND P0, PT, R2, c[0x0][0x1d4], PT ;  /* 0x0000750002007a0c */ /* 0x000fe40003f06270 */
[----:B------:R-:W-:Y:S01]  /*5710*/  LOP3.LUT R3, R125, 0x38, R2, 0xf8, !PT ;  /* 0x000000387d037812 */ /* 0x000fe200078ef802 */
[----:B------:R-:W-:Y:S01]  /*5720*/  IMAD.SHL.U32 R0, R0, 0x200, RZ ;  /* 0x0000020000007824 */ /* 0x000fe200078e00ff */
[----:B------:R-:W-:Y:S02]  /*5730*/  @!P1 SHF.R.U64 R58, R58, 0x10, R59 ;  /* 0x000000103a3a9819 */ /* 0x000fe4000000123b */
[----:B------:R-:W-:Y:S02]  /*5740*/  LOP3.LUT R3, R3, R149, RZ, 0x3c, !PT ;  /* 0x0000009503037212 */ /* 0x000fe400078e3cff */
[----:B------:R-:W-:Y:S02]  /*5750*/  LOP3.LUT R0, R0, 0x7ffff000, RZ, 0xc0, !PT ;  /* 0x7ffff00000007812 */ /* 0x000fe400078ec0ff */
[----:B------:R-:W-:Y:S02]  /*5760*/  @!P1 SHF.R.U32.HI R22, RZ, 0x10, R57 ;  /* 0x00000010ff169819 */ /* 0x000fe40000011639 */
[----:B------:R-:W-:Y:S01]  /*5770*/  IADD3 R0, R3, R0, R132 ;  /* 0x0000000003007210 */ /* 0x000fe20007ffe084 */
[----:B------:R-:W-:Y:S01]  /*5780*/  @!P0 IMAD.WIDE R74, R2, 0x2, R4 ;  /* 0x00000002024a8825 */ /* 0x000fe200078e0204 */
[--C-:B------:R-:W-:Y:S01]  /*5790*/  @!P1 SHF.R.U64 R9, R18, 0x10, R19.reuse ;  /* 0x0000001012099819 */ /* 0x100fe20000001213 */
[----:B------:R-:W-:Y:S01]  /*57a0*/  @!P1 HADD2.F32 R4, -RZ, R35.H0_H0 ;  /* 0x20000023ff049230 */ /* 0x000fe20000004100 */
[----:B------:R-:W-:Y:S02]  /*57b0*/  SHF.L.U32 R48, R0, 0x1, RZ ;  /* 0x0000000100307819 */ /* 0x000fe400000006ff */
[----:B------:R-:W-:Y:S01]  /*57c0*/  @!P1 SHF.R.U32.HI R8, RZ, 0x10, R19 ;  /* 0x00000010ff089819 */ /* 0x000fe20000011613 */
[----:B-1----:R-:W-:Y:S01]  /*57d0*/  @!P1 IMAD.MOV.U32 R3, RZ, RZ, R12 ;  /* 0x000000ffff039224 */ /* 0x002fe200078e000c */
[----:B------:R-:W-:Y:S01]  /*57e0*/  @!P1 SHF.R.U64 R0, R16, 0x10, R17 ;  /* 0x0000001010009819 */ /* 0x000fe20000001211 */
[----:B------:R-:W-:Y:S01]  /*57f0*/  @!P1 HADD2.F32 R9, -RZ, R9.H0_H0 ;  /* 0x20000009ff099230 */ /* 0x000fe20000004100 */
[----:B------:R-:W1:Y:S01]  /*5800*/  LDS.128 R48, [R48+0x4100] ;  /* 0x0041000030307984 */ /* 0x000e620000000c00 */
[----:B------:R-:W-:Y:S01]  /*5810*/  @!P1 SHF.R.U64 R16, R56, 0x10, R57 ;  /* 0x0000001038109819 */ /* 0x000fe20000001239 */
[--C-:B------:R-:W-:Y:S02]  /*5820*/  @!P1 HADD2.F32 R5, -RZ, R3.reuse.H0_H0 ;  /* 0x20000003ff059230 */ /* 0x100fe40000004100 */
[----:B------:R-:W-:Y:S02]  /*5830*/  @!P1 HADD2.F32 R2, -RZ, R0.H0_H0 ;  /* 0x20000000ff029230 */ /* 0x000fe40000004100 */
[----:B------:R-:W-:Y:S01]  /*5840*/  @!P1 HADD2.F32 R3, -RZ, R3.H1_H1 ;  /* 0x30000003ff039230 */ /* 0x000fe20000004100 */
[----:B------:R-:W-:Y:S01]  /*5850*/  @!P1 FMUL.FTZ R0, R5, R4 ;  /* 0x0000000405009220 */ /* 0x000fe20000410000 */
[----:B------:R-:W-:Y:S02]  /*5860*/  @!P1 HADD2.F32 R16, -RZ, R16.H0_H0 ;  /* 0x20000010ff109230 */ /* 0x000fe40000004100 */
[----:B------:R-:W-:Y:S01]  /*5870*/  @!P1 HADD2.F32 R19, -RZ, R22.H0_H0 ;  /* 0x20000016ff139230 */ /* 0x000fe20000004100 */
[----:B-1----:R-:W-:Y:S05]  /*5880*/  @!P1 MOV R11, R48 ;  /* 0x00000030000b9202 */ /* 0x002fea0000000f00 */
[--C-:B------:R-:W-:Y:S02]  /*5890*/  @!P1 HADD2.F32 R7, -RZ, R11.reuse.H0_H0 ;  /* 0x2000000bff079230 */ /* 0x100fe40000004100 */
[----:B------:R-:W-:Y:S03]  /*58a0*/  @!P1 HADD2.F32 R11, -RZ, R11.H1_H1 ;  /* 0x3000000bff0b9230 */ /* 0x000fe60000004100 */
[----:B------:R-:W-:Y:S02]  /*58b0*/  @!P1 FMUL.FTZ R17, R7, R4 ;  /* 0x0000000407119220 */ /* 0x000fe40000410000 */
[----:B------:R-:W-:Y:S02]  /*58c0*/  @!P1 FMUL.FTZ R4, R11, R2 ;  /* 0x000000020b049220 */ /* 0x000fe40000410000 */
[-C--:B------:R-:W-:Y:S02]  /*58d0*/  @!P1 FFMA.FTZ R0, R7, R10.reuse, R0 ;  /* 0x0000000a07009223 */ /* 0x080fe40000010000 */
[----:B------:R-:W-:Y:S01]  /*58e0*/  @!P1 FFMA.FTZ R59, R5, R10, -R17 ;  /* 0x0000000a053b9223 */ /* 0x000fe20000010811 */
[----:B------:R-:W-:Y:S01]  /*58f0*/  @!P1 HADD2.F32 R5, -RZ, R6.H0_H0 ;  /* 0x20000006ff059230 */ /* 0x000fe20000004100 */
[----:B------:R-:W-:Y:S01]  /*5900*/  @!P1 IMAD.MOV.U32 R10, RZ, RZ, R49 ;  /* 0x000000ffff0a9224 */ /* 0x000fe200078e0031 */
[----:B------:R-:W-:Y:S01]  /*5910*/  @!P1 HADD2.F32 R17, -RZ, R68.H1_H1 ;  /* 0x30000044ff119230 */ /* 0x000fe20000004100 */
[C---:B------:R-:W-:Y:S02]  /*5920*/  @!P1 FMUL.FTZ R2, R3.reuse, R2 ;  /* 0x0000000203029220 */ /* 0x040fe40000410000 */
[-C--:B------:R-:W-:Y:S01]  /*5930*/  @!P1 FFMA.FTZ R57, R3, R16.reuse, -R4 ;  /* 0x0000001003399223 */ /* 0x080fe20000010804 */
[----:B------:R-:W-:Y:S01]  /*5940*/  @!P1 MOV R4, R13 ;  /* 0x0000000d00049202 */ /* 0x000fe20000000f00 */
[----:B------:R-:W-:Y:S01]  /*5950*/  @!P1 FFMA.FTZ R2, R11, R16, R2 ;  /* 0x000000100b029223 */ /* 0x000fe20000010002 */
[--C-:B------:R-:W-:Y:S02]  /*5960*/  @!P1 HADD2.F32 R16, -RZ, R10.reuse.H0_H0 ;  /* 0x2000000aff109230 */ /* 0x100fe40000004100 */
[----:B------:R-:W-:Y:S02]  /*5970*/  @!P1 HADD2.F32 R3, -RZ, R35.H1_H1 ;  /* 0x30000023ff039230 */ /* 0x000fe40000004100 */
[----:B------:R-:W-:Y:S01]  /*5980*/  @!P1 HADD2.F32 R18, -RZ, R10.H1_H1 ;  /* 0x3000000aff129230 */ /* 0x000fe20000004100 */
[----:B------:R-:W-:Y:S01]  /*5990*/  @!P1 IMAD.MOV.U32 R10, RZ, RZ, R51 ;  /* 0x000000ffff0a9224 */ /* 0x000fe200078e0033 */
[--C-:B------:R-:W-:Y:S01]  /*59a0*/  @!P1 HADD2.F32 R7, -RZ, R4.reuse.H0_H0 ;  /* 0x20000004ff079230 */ /* 0x100fe20000004100 */
[----:B------:R-:W-:Y:S01]  /*59b0*/  @!P1 F2FP.PACK_AB R0, R2, R0 ;  /* 0x000000000200923e */ /* 0x000fe200000000ff */
[----:B------:R-:W-:Y:S01]  /*59c0*/  @!P1 HADD2.F32 R6, -RZ, R4.H1_H1 ;  /* 0x30000004ff069230 */ /* 0x000fe20000004100 */
[----:B------:R-:W-:Y:S01]  /*59d0*/  @!P1 FMUL.FTZ R4, R16, R3 ;  /* 0x0000000310049220 */ /* 0x000fe20000410000 */
[--C-:B------:R-:W-:Y:S01]  /*59e0*/  @!P1 HADD2.F32 R41, -RZ, R10.reuse.H0_H0 ;  /* 0x2000000aff299230 */ /* 0x100fe20000004100 */
[----:B------:R-:W-:Y:S01]  /*59f0*/  @!P1 FMUL.FTZ R11, R18, R5 ;  /* 0x00000005120b9220 */ /* 0x000fe20000410000 */
[----:B------:R-:W-:Y:S01]  /*5a00*/  @!P1 MOV R48, R0 ;  /* 0x0000000000309202 */ /* 0x000fe20000000f00 */
[C---:B------:R-:W-:Y:S01]  /*5a10*/  @!P1 FFMA.FTZ R56, R7.reuse, R17, -R4 ;  /* 0x0000001107389223 */ /* 0x040fe20000010804 */
[----:B------:R-:W-:Y:S01]  /*5a20*/  @!P1 HADD2.F32 R43, -RZ, R10.H1_H1 ;  /* 0x3000000aff2b9230 */ /* 0x000fe20000004100 */
[C---:B------:R-:W-:Y:S01]  /*5a30*/  @!P1 FMUL.FTZ R4, R6.reuse, R5 ;  /* 0x0000000506049220 */ /* 0x040fe20000410000 */
[----:B------:R-:W-:Y:S01]  /*5a40*/  @!P1 MOV R5, R15 ;  /* 0x0000000f00059202 */ /* 0x000fe20000000f00 */
[----:B------:R-:W-:Y:S01]  /*5a50*/  @!P1 FMUL.FTZ R3, R7, R3 ;  /* 0x0000000307039220 */ /* 0x000fe20000410000 */
[----:B------:R-:W-:Y:S01]  /*5a60*/  @!P1 HADD2.F32 R7, -RZ, R36.H0_H0 ;  /* 0x20000024ff079230 */ /* 0x000fe20000004100 */
[----:B------:R-:W-:Y:S01]  /*5a70*/  @!P1 FFMA.FTZ R53, R6, R19, -R11 ;  /* 0x0000001306359223 */ /* 0x000fe2000001080b */
[----:B------:R-:W-:Y:S01]  /*5a80*/  @!P1 HADD2.F32 R6, -RZ, R8.H0_H0 ;  /* 0x20000008ff069230 */ /* 0x000fe20000004100 */
[----:B------:R-:W-:Y:S01]  /*5a90*/  @!P1 FFMA.FTZ R3, R16, R17, R3 ;  /* 0x0000001110039223 */ /* 0x000fe20000010003 */
[--C-:B------:R-:W-:Y:S01]  /*5aa0*/  @!P1 HADD2.F32 R8, -RZ, R5.reuse.H0_H0 ;  /* 0x20000005ff089230 */ /* 0x100fe20000004100 */
[-C--:B------:R-:W-:Y:S01]  /*5ab0*/  @!P1 FMUL.FTZ R10, R41, R7.reuse ;  /* 0x00000007290a9220 */ /* 0x080fe20000410000 */
[----:B------:R-:W-:Y:S01]  /*5ac0*/  @!P1 HADD2.F32 R5, -RZ, R5.H1_H1 ;  /* 0x30000005ff059230 */ /* 0x000fe20000004100 */
[----:B------:R-:W-:Y:S02]  /*5ad0*/  @!P1 FMUL.FTZ R11, R43, R6 ;  /* 0x000000062b0b9220 */ /* 0x000fe40000410000 */
[C---:B------:R-:W-:Y:S01]  /*5ae0*/  @!P1 FFMA.FTZ R52, R8.reuse, R42, -R10 ;  /* 0x0000002a08349223 */ /* 0x040fe2000001080a */
[----:B------:R-:W-:Y:S01]  /*5af0*/  @!P1 MOV R10, R50 ;  /* 0x00000032000a9202 */ /* 0x000fe20000000f00 */
[----:B------:R-:W-:Y:S02]  /*5b00*/  @!P1 FMUL.FTZ R7, R8, R7 ;  /* 0x0000000708079220 */ /* 0x000fe40000410000 */
[C---:B------:R-:W-:Y:S02]  /*5b10*/  @!P1 FMUL.FTZ R8, R5.reuse, R6 ;  /* 0x0000000605089220 */ /* 0x040fe40000410000 */
[----:B------:R-:W-:Y:S01]  /*5b20*/  @!P1 IMAD.MOV.U32 R6, RZ, RZ, R14 ;  /* 0x000000ffff069224 */ /* 0x000fe200078e000e */
[--C-:B------:R-:W-:Y:S01]  /*5b30*/  @!P1 HADD2.F32 R22, -RZ, R10.reuse.H0_H0 ;  /* 0x2000000aff169230 */ /* 0x100fe20000004100 */
[----:B------:R-:W-:Y:S01]  /*5b40*/  @!P1 FFMA.FTZ R47, R5, R44, -R11 ;  /* 0x0000002c052f9223 */ /* 0x000fe2000001080b */
[----:B------:R-:W-:Y:S01]  /*5b50*/  @!P1 HADD2.F32 R35, -RZ, R10.H1_H1 ;  /* 0x3000000aff239230 */ /* 0x000fe20000004100 */
[----:B------:R-:W-:Y:S01]  /*5b60*/  @!P1 FFMA.FTZ R4, R18, R19, R4 ;  /* 0x0000001312049223 */ /* 0x000fe20000010004 */
[----:B------:R-:W-:Y:S02]  /*5b70*/  @!P1 HADD2.F32 R5, -RZ, R36.H1_H1 ;  /* 0x30000024ff059230 */ /* 0x000fe40000004100 */
[----:B------:R-:W-:Y:S01]  /*5b80*/  @!P1 F2FP.PACK_AB R16, R47, R52 ;  /* 0x000000342f10923e */ /* 0x000fe200000000ff */
[----:B------:R-:W-:Y:S01]  /*5b90*/  @!P1 FMUL.FTZ R45, R35, R9 ;  /* 0x00000009232d9220 */ /* 0x000fe20000410000 */
[----:B------:R-:W-:Y:S01]  /*5ba0*/  @!P1 F2FP.PACK_AB R3, R4, R3 ;  /* 0x000000030403923e */ /* 0x000fe200000000ff */
[--C-:B------:R-:W-:Y:S01]  /*5bb0*/  @!P1 HADD2.F32 R11, -RZ, R6.reuse.H0_H0 ;  /* 0x20000006ff0b9230 */ /* 0x100fe20000004100 */
[----:B------:R-:W-:Y:S01]  /*5bc0*/  @!P1 MOV R15, R16 ;  /* 0x00000010000f9202 */ /* 0x000fe20000000f00 */
[----:B------:R-:W-:Y:S01]  /*5bd0*/  @!P1 HADD2.F32 R10, -RZ, R6.H1_H1 ;  /* 0x30000006ff0a9230 */ /* 0x000fe20000004100 */
[-C--:B------:R-:W-:Y:S01]  /*5be0*/  @!P1 FMUL.FTZ R6, R22, R5.reuse ;  /* 0x0000000516069220 */ /* 0x080fe20000410000 */
[----:B------:R-:W-:Y:S01]  /*5bf0*/  @!P1 HADD2.F32 R36, -RZ, R58.H0_H0 ;  /* 0x2000003aff249230 */ /* 0x000fe20000004100 */
[C---:B------:R-:W-:Y:S02]  /*5c00*/  @!P1 FMUL.FTZ R5, R11.reuse, R5 ;  /* 0x000000050b059220 */ /* 0x040fe40000410000 */
[----:B------:R-:W-:Y:S02]  /*5c10*/  @!P1 FFMA.FTZ R46, R11, R23, -R6 ;  /* 0x000000170b2e9223 */ /* 0x000fe40000010806 */
        /* <DEDUP_REMOVED lines=9> */
[----:B------:R-:W-:Y:S01]  /*5cb0*/  @!P1 FFMA.FTZ R8, R43, R44, R8 ;  /* 0x0000002c2b089223 */ /* 0x000fe20000010008 */
[----:B------:R-:W-:Y:S01]  /*5cc0*/  @!P1 MOV R12, R9 ;  /* 0x00000009000c9202 */ /* 0x000fe20000000f00 */
[----:B------:R-:W-:Y:S01]  /*5cd0*/  @!P1 IMAD.MOV.U32 R14, RZ, RZ, R11 ;  /* 0x000000ffff0e9224 */ /* 0x000fe200078e000b */
[----:B------:R-:W-:Y:S01]  /*5ce0*/  @!P1 F2FP.PACK_AB R5, R6, R5 ;  /* 0x000000050605923e */ /* 0x000fe200000000ff */
[----:B------:R-:W-:Y:S01]  /*5cf0*/  @!P1 IMAD.MOV.U32 R49, RZ, RZ, R3 ;  /* 0x000000ffff319224 */ /* 0x000fe200078e0003 */
[----:B------:R-:W-:Y:S02]  /*5d00*/  @!P1 F2FP.PACK_AB R7, R8, R7 ;  /* 0x000000070807923e */ /* 0x000fe400000000ff */
[----:B------:R1:W-:Y:S01]  /*5d10*/  ST.E.128 [R54.64], R12 ;  /* 0x0000000c36007985 */ /* 0x0003e2000c101d22 */
[----:B------:R-:W-:Y:S02]  /*5d20*/  @!P1 MOV R50, R5 ;  /* 0x0000000500329202 */ /* 0x000fe40000000f00 */
[----:B------:R-:W-:Y:S05]  /*5d30*/  @!P1 MOV R51, R7 ;  /* 0x0000000700339202 */ /* 0x000fea0000000f00 */
[----:B------:R1:W-:Y:S02]  /*5d40*/  @!P0 ST.E.128 [R74.64], R48 ;  /* 0x000000304a008985 */ /* 0x0003e4000c101d22 */
.L_x_833:
[----:B------:R-:W-:Y:S05]  /*5d50*/  BSYNC B0 ;  /* 0x0000000000007941 */ /* 0x000fea0003800000 */
.L_x_832:
[----:B---3--:R3:W1:Y:S01]  /*5d60*/  SHFL.IDX PT, R5, R87, 0x2, 0x181f ;  /* 0x00581f0057057f89 */ /* 0x00866200000e0000 */
[----:B------:R-:W-:Y:S01]  /*5d70*/  ISETP.GE.OR P0, PT, R145, R89, P5 ;  /* 0x000000599100720c */ /* 0x000fe20002f06670 */
[----:B------:R-:W-:Y:S02]  /*5d80*/  BSSY B0, `(.L_x_834) ;  /* 0x0000078000007945 */ /* 0x000fe40003800000 */
[----:B----4-:R3:W4:Y:S10]  /*5d90*/  SHFL.IDX PT, R4, R88, 0x2, 0x181f ;  /* 0x00581f0058047f89 */ /* 0x01073400000e0000 */
[----:B------:R-:W-:-:S05]  /*5da0*/  @P0 BRA `(.L_x_835) ;  /* 0x0000075000000947 */ /* 0x000fca0003800000 */
[----:B------:R-:W-:Y:S01]  /*5db0*/  SEL R0, R142, R128, !P6 ;  /* 0x000000808e007207 */ /* 0x000fe20007000000 */
[----:B-1----:R-:W1:Y:S01]  /*5dc0*/  LDS.128 R12, [R134+0x4100] ;  /* 0x00410000860c7984 */ /* 0x002e620000000c00 */
[C---:B----4-:R-:W-:Y:S01]  /*5dd0*/  LEA R50, P0, R93.reuse, R4, 0x1 ;  /* 0x000000045d327211 */ /* 0x050fe200078008ff */
[----:B------:R-:W-:Y:S01]  /*5de0*/  @!P1 HADD2.F32 R10, -RZ, R70.H0_H0 ;  /* 0x20000046ff0a9230 */ /* 0x000fe20000004100 */
[----:B------:R-:W-:Y:S01]  /*5df0*/  SHF.R.S32.HI R2, RZ, 0x1f, R0 ;  /* 0x0000001fff027819 */ /* 0x000fe20000011400 */
[--C-:B------:R-:W-:Y:S01]  /*5e00*/  @!P1 HADD2.F32 R23, -RZ, R71.reuse.H1_H1 ;  /* 0x30000047ff179230 */ /* 0x100fe20000004100 */
[----:B------:R-:W-:Y:S02]  /*5e10*/  LEA.HI.X R51, R93, R5, R110, 0x1, P0 ;  /* 0x000000055d337211 */ /* 0x000fe400000f0c6e */
[----:B------:R-:W-:Y:S02]  /*5e20*/  LEA.HI R0, R2, R0, RZ, 0x4 ;  /* 0x0000000002007211 */ /* 0x000fe400078f20ff */
[----:B------:R-:W-:Y:S02]  /*5e30*/  @!P1 SHF.R.U64 R16, R60, 0x10, R61 ;  /* 0x000000103c109819 */ /* 0x000fe4000000123d */
[----:B------:R-:W-:Y:S02]  /*5e40*/  LEA.HI.SX32 R0, R0, R114, 0x1c ;  /* 0x0000007200007211 */ /* 0x000fe400078fe2ff */
[----:B------:R-:W-:Y:S01]  /*5e50*/  @!P1 SHF.R.U32.HI R6, RZ, 0x10, R25 ;  /* 0x00000010ff069819 */ /* 0x000fe20000011619 */
[----:B------:R-:W-:Y:S01]  /*5e60*/  @!P1 HADD2.F32 R16, -RZ, R16.H0_H0 ;  /* 0x20000010ff109230 */ /* 0x000fe20000004100 */
[----:B------:R-:W-:Y:S02]  /*5e70*/  SHF.R.S32.HI R3, RZ, 0x1f, R0 ;  /* 0x0000001fff037819 */ /* 0x000fe40000011400 */
[----:B------:R-:W-:Y:S02]  /*5e80*/  SHF.L.U32 R2, R0, 0x3, RZ ;  /* 0x0000000300027819 */ /* 0x000fe400000006ff */
[----:B------:R-:W-:Y:S02]  /*5e90*/  LEA.HI R0, R3, R0, RZ, 0x3 ;  /* 0x0000000003007211 */ /* 0x000fe400078f18ff */
[----:B------:R-:W-:Y:S02]  /*5ea0*/  ISETP.GE.AND P0, PT, R2, c[0x0][0x1d4], PT ;  /* 0x0000750002007a0c */ /* 0x000fe40003f06270 */
[----:B------:R-:W-:Y:S01]  /*5eb0*/  LOP3.LUT R3, R124, 0x38, R2, 0xf8, !PT ;  /* 0x000000387c037812 */ /* 0x000fe200078ef802 */
[----:B------:R-:W-:Y:S01]  /*5ec0*/  IMAD.SHL.U32 R0, R0, 0x200, RZ ;  /* 0x0000020000007824 */ /* 0x000fe200078e00ff */
[--C-:B------:R-:W-:Y:S02]  /*5ed0*/  @!P1 SHF.R.U32.HI R8, RZ, 0x10, R27.reuse ;  /* 0x00000010ff089819 */ /* 0x100fe4000001161b */
[----:B------:R-:W-:Y:S02]  /*5ee0*/  LOP3.LUT R3, R3, R148, RZ, 0x3c, !PT ;  /* 0x0000009403037212 */ /* 0x000fe400078e3cff */
[----:B------:R-:W-:Y:S02]  /*5ef0*/  LOP3.LUT R0, R0, 0x7ffff000, RZ, 0xc0, !PT ;  /* 0x7ffff00000007812 */ /* 0x000fe400078ec0ff */
[----:B------:R-:W-:Y:S01]  /*5f00*/  @!P1 SHF.R.U64 R9, R26, 0x10, R27 ;  /* 0x000000101a099819 */ /* 0x000fe2000000121b */
[----:B------:R-:W-:Y:S01]  /*5f10*/  @!P1 HADD2.F32 R27, -RZ, R71.H0_H0 ;  /* 0x20000047ff1b9230 */ /* 0x000fe20000004100 */
[----:B------:R-:W-:Y:S01]  /*5f20*/  IADD3 R0, R3, R0, R131 ;  /* 0x0000000003007210 */ /* 0x000fe20007ffe083 */
[----:B------:R-:W-:Y:S01]  /*5f30*/  @!P0 IMAD.WIDE R54, R2, 0x2, R4 ;  /* 0x0000000202368825 */ /* 0x000fe200078e0204 */
[----:B------:R-:W-:Y:S01]  /*5f40*/  @!P1 HADD2.F32 R4, -RZ, R37.H0_H0 ;  /* 0x20000025ff049230 */ /* 0x000fe20000004100 */
[----:B------:R-:W-:Y:S01]  /*5f50*/  @!P1 SHF.R.U32.HI R19, RZ, 0x10, R61 ;  /* 0x00000010ff139819 */ /* 0x000fe2000001163d */
[----:B------:R-:W-:Y:S01]  /*5f60*/  @!P1 HADD2.F32 R9, -RZ, R9.H0_H0 ;  /* 0x20000009ff099230 */ /* 0x000fe20000004100 */
[----:B------:R-:W-:Y:S01]  /*5f70*/  SHF.L.U32 R44, R0, 0x1, RZ ;  /* 0x00000001002c7819 */ /* 0x000fe200000006ff */
[----:B-1----:R-:W-:Y:S01]  /*5f80*/  @!P1 IMAD.MOV.U32 R3, RZ, RZ, R12 ;  /* 0x000000ffff039224 */ /* 0x002fe200078e000c */
[----:B------:R-:W-:Y:S01]  /*5f90*/  @!P1 SHF.R.U64 R0, R24, 0x10, R25 ;  /* 0x0000001018009819 */ /* 0x000fe20000001219 */
[----:B------:R-:W-:Y:S01]  /*5fa0*/  @!P1 HADD2.F32 R19, -RZ, R19.H0_H0 ;  /* 0x20000013ff139230 */ /* 0x000fe20000004100 */
[--C-:B------:R-:W-:Y:S02]  /*5fb0*/  @!P1 SHF.R.U32.HI R22, RZ, 0x10, R63.reuse ;  /* 0x00000010ff169819 */ /* 0x100fe4000001163f */
[----:B------:R-:W1:Y:S01]  /*5fc0*/  LDS.128 R44, [R44+0x4100] ;  /* 0x004100002c2c7984 */ /* 0x000e620000000c00 */
[--C-:B------:R-:W-:Y:S01]  /*5fd0*/  @!P1 HADD2.F32 R5, -RZ, R3.reuse.H0_H0 ;  /* 0x20000003ff059230 */ /* 0x100fe20000004100 */
[----:B------:R-:W-:Y:S01]  /*5fe0*/  @!P1 SHF.R.U64 R25, R62, 0x10, R63 ;  /* 0x000000103e199819 */ /* 0x000fe2000000123f */
        /* <DEDUP_REMOVED lines=40> */
[----:B------:R-:W-:Y:S01]  /*6270*/  @!P1 FMUL.FTZ R10, R26, R7 ;  /* 0x000000071a0a9220 */ /* 0x000fe20000410000 */
[----:B------:R-:W-:Y:S01]  /*6280*/  @!P1 HADD2.F32 R5, -RZ, R5.H1_H1 ;  /* 0x30000005ff059230 */ /* 0x000fe20000004100 */
[----:B------:R-:W-:Y:S02]  /*6290*/  @!P1 FMUL.FTZ R11, R35, R6 ;  /* 0x00000006230b9220 */ /* 0x000fe40000410000 */
[C---:B------:R-:W-:Y:S01]  /*62a0*/  @!P1 FFMA.FTZ R42, R8.reuse, R27, -R10 ;  /* 0x0000001b082a9223 */ /* 0x040fe2000001080a */
[----:B------:R-:W-:Y:S01]  /*62b0*/  @!P1 MOV R10, R46 ;  /* 0x0000002e000a9202 */ /* 0x000fe20000000f00 */
[----:B------:R-:W-:Y:S02]  /*62c0*/  @!P1 FMUL.FTZ R7, R8, R7 ;  /* 0x0000000708079220 */ /* 0x000fe40000410000 */
[C---:B------:R-:W-:Y:S02]  /*62d0*/  @!P1 FMUL.FTZ R8, R5.reuse, R6 ;  /* 0x0000000605089220 */ /* 0x040fe40000410000 */
[----:B------:R-:W-:Y:S01]  /*62e0*/  @!P1 IMAD.MOV.U32 R6, RZ, RZ, R14 ;  /* 0x000000ffff069224 */ /* 0x000fe200078e000e */
[----:B------:R-:W-:Y:S01]  /*62f0*/  @!P1 HADD2.F32 R22, -RZ, R10.H0_H0 ;  /* 0x2000000aff169230 */ /* 0x000fe20000004100 */
[----:B------:R-:W-:Y:S01]  /*6300*/  @!P1 FFMA.FTZ R41, R5, R36, -R11 ;  /* 0x0000002405299223 */ /* 0x000fe2000001080b */
[----:B------:R-:W-:Y:S01]  /*6310*/  @!P1 HADD2.F32 R5, -RZ, R38.H1_H1 ;  /* 0x30000026ff059230 */ /* 0x000fe20000004100 */
[----:B------:R-:W-:Y:S01]  /*6320*/  @!P1 FFMA.FTZ R4, R18, R19, R4 ;  /* 0x0000001312049223 */ /* 0x000fe20000010004 */
[----:B------:R-:W-:Y:S02]  /*6330*/  @!P1 HADD2.F32 R24, -RZ, R10.H1_H1 ;  /* 0x3000000aff189230 */ /* 0x000fe40000004100 */
[----:B------:R-:W-:Y:S01]  /*6340*/  @!P1 F2FP.PACK_AB R16, R41, R42 ;  /* 0x0000002a2910923e */ /* 0x000fe200000000ff */
[--C-:B------:R-:W-:Y:S01]  /*6350*/  @!P1 HADD2.F32 R11, -RZ, R6.reuse.H0_H0 ;  /* 0x20000006ff0b9230 */ /* 0x100fe20000004100 */
[----:B------:R-:W-:Y:S01]  /*6360*/  @!P1 F2FP.PACK_AB R3, R4, R3 ;  /* 0x000000030403923e */ /* 0x000fe200000000ff */
[----:B------:R-:W-:Y:S01]  /*6370*/  @!P1 FMUL.FTZ R37, R24, R9 ;  /* 0x0000000918259220 */ /* 0x000fe20000410000 */
[----:B------:R-:W-:Y:S01]  /*6380*/  @!P1 HADD2.F32 R10, -RZ, R6.H1_H1 ;  /* 0x30000006ff0a9230 */ /* 0x000fe20000004100 */
[-C--:B------:R-:W-:Y:S01]  /*6390*/  @!P1 FMUL.FTZ R6, R22, R5.reuse ;  /* 0x0000000516069220 */ /* 0x080fe20000410000 */
[----:B------:R-:W-:Y:S01]  /*63a0*/  @!P1 MOV R15, R16 ;  /* 0x00000010000f9202 */ /* 0x000fe20000000f00 */
        /* <DEDUP_REMOVED lines=21> */
.L_x_835:
[----:B------:R-:W-:Y:S05]  /*6500*/  BSYNC B0 ;  /* 0x0000000000007941 */ /* 0x000fea0003800000 */
.L_x_834:
[----:B------:R2:W3:Y:S01]  /*6510*/  SHFL.IDX PT, R43, R87, 0x3, 0x181f ;  /* 0x00781f00572b7f89 */ /* 0x0004e200000e0000 */
[----:B------:R-:W-:Y:S03]  /*6520*/  ISETP.GE.OR P0, PT, R144, R89, P5 ;  /* 0x000000599000720c */ /* 0x000fe60002f06670 */
[----:B------:R2:W4:Y:S10]  /*6530*/  SHFL.IDX PT, R42, R88, 0x3, 0x181f ;  /* 0x00781f00582a7f89 */ /* 0x00053400000e0000 */
[----:B------:R-:W-:-:S05]  /*6540*/  @P0 BRA `(.L_x_827) ;  /* 0x00000ba000000947 */ /* 0x000fca0003800000 */
[----:B------:R-:W-:Y:S01]  /*6550*/  SEL R0, R142, R128, !P6 ;  /* 0x000000808e007207 */ /* 0x000fe20007000000 */
[----:B------:R-:W5:Y:S01]  /*6560*/  LDS.128 R16, [R133+0x4100] ;  /* 0x0041000085107984 */ /* 0x000f620000000c00 */
[C---:B-1--4-:R-:W-:Y:S01]  /*6570*/  LEA R50, P0, R93.reuse, R42, 0x1 ;  /* 0x0000002a5d327211 */ /* 0x052fe200078008ff */
[--C-:B------:R-:W-:Y:S01]  /*6580*/  @!P1 HADD2.F32 R24, -RZ, R72.reuse.H0_H0 ;  /* 0x20000048ff189230 */ /* 0x100fe20000004100 */
[----:B------:R-:W-:Y:S01]  /*6590*/  SHF.R.S32.HI R2, RZ, 0x1f, R0 ;  /* 0x0000001fff027819 */ /* 0x000fe20000011400 */
[----:B------:R-:W-:Y:S01]  /*65a0*/  @!P1 HADD2.F32 R14, -RZ, R72.H1_H1 ;  /* 0x30000048ff0e9230 */ /* 0x000fe20000004100 */
[----:B---3--:R-:W-:Y:S01]  /*65b0*/  LEA.HI.X R51, R93, R43, R110, 0x1, P0 ;  /* 0x0000002b5d337211 */ /* 0x008fe200000f0c6e */
[----:B------:R-:W-:Y:S01]  /*65c0*/  @!P1 HADD2.F32 R35, -RZ, R73.H0_H0 ;  /* 0x20000049ff239230 */ /* 0x000fe20000004100 */
[----:B------:R-:W-:Y:S01]  /*65d0*/  LEA.HI R0, R2, R0, RZ, 0x4 ;  /* 0x0000000002007211 */ /* 0x000fe200078f20ff */
[----:B------:R-:W-:Y:S01]  /*65e0*/  @!P1 HADD2.F32 R3, -RZ, R39.H0_H0 ;  /* 0x20000027ff039230 */ /* 0x000fe20000004100 */
[----:B------:R-:W-:Y:S01]  /*65f0*/  @!P1 SHF.R.U64 R9, R28, 0x10, R29 ;  /* 0x000000101c099819 */ /* 0x000fe2000000121d */
[----:B------:R-:W-:Y:S01]  /*6600*/  @!P1 HADD2.F32 R28, -RZ, R73.H1_H1 ;  /* 0x30000049ff1c9230 */ /* 0x000fe20000004100 */
[----:B------:R-:W-:Y:S02]  /*6610*/  LEA.HI.SX32 R0, R0, R114, 0x1c ;  /* 0x0000007200007211 */ /* 0x000fe400078fe2ff */
[----:B------:R-:W-:Y:S02]  /*6620*/  @!P1 SHF.R.U32.HI R10, RZ, 0x10, R31 ;  /* 0x00000010ff0a9819 */ /* 0x000fe4000001161f */
[----:B------:R-:W-:Y:S02]  /*6630*/  SHF.R.S32.HI R2, RZ, 0x1f, R0 ;  /* 0x0000001fff027819 */ /* 0x000fe40000011400 */
[----:B------:R-:W-:Y:S02]  /*6640*/  SHF.L.U32 R41, R0, 0x3, RZ ;  /* 0x0000000300297819 */ /* 0x000fe400000006ff */
[----:B------:R-:W-:Y:S02]  /*6650*/  LEA.HI R0, R2, R0, RZ, 0x3 ;  /* 0x0000000002007211 */ /* 0x000fe400078f18ff */
[----:B------:R-:W-:Y:S02]  /*6660*/  LOP3.LUT R2, R121, 0x38, R41, 0xf8, !PT ;  /* 0x0000003879027812 */ /* 0x000fe400078ef829 */
[----:B------:R-:W-:Y:S01]  /*6670*/  @!P1 SHF.R.U64 R11, R30, 0x10, R31 ;  /* 0x000000101e0b9819 */ /* 0x000fe2000000121f */
[----:B------:R-:W-:Y:S01]  /*6680*/  IMAD.SHL.U32 R0, R0, 0x200, RZ ;  /* 0x0000020000007824 */ /* 0x000fe200078e00ff */
[----:B------:R-:W-:Y:S02]  /*6690*/  LOP3.LUT R2, R2, R147, RZ, 0x3c, !PT ;  /* 0x0000009302027212 */ /* 0x000fe400078e3cff */
[----:B------:R-:W-:Y:S02]  /*66a0*/  @!P1 SHF.R.U32.HI R5, RZ, 0x10, R29 ;  /* 0x00000010ff059819 */ /* 0x000fe4000001161d */
[----:B------:R-:W-:Y:S02]  /*66b0*/  LOP3.LUT R0, R0, 0x7ffff000, RZ, 0xc0, !PT ;  /* 0x7ffff00000007812 */ /* 0x000fe400078ec0ff */
[--C-:B------:R-:W-:Y:S02]  /*66c0*/  @!P1 SHF.R.U32.HI R7, RZ, 0x10, R65.reuse ;  /* 0x00000010ff079819 */ /* 0x100fe40000011641 */
[----:B------:R-:W-:Y:S02]  /*66d0*/  IADD3 R0, R2, R0, R130 ;  /* 0x0000000002007210 */ /* 0x000fe40007ffe082 */
[----:B------:R-:W-:Y:S01]  /*66e0*/  @!P1 SHF.R.U64 R22, R64, 0x10, R65 ;  /* 0x0000001040169819 */ /* 0x000fe20000001241 */
[----:B------:R-:W-:Y:S01]  /*66f0*/  @!P1 HADD2.F32 R26, -RZ, R7.H0_H0 ;  /* 0x20000007ff1a9230 */ /* 0x000fe20000004100 */
[----:B------:R-:W-:Y:S02]  /*6700*/  SHF.L.U32 R44, R0, 0x1, RZ ;  /* 0x00000001002c7819 */ /* 0x000fe400000006ff */
[--C-:B------:R-:W-:Y:S01]  /*6710*/  @!P1 SHF.R.U64 R30, R66, 0x10, R67.reuse ;  /* 0x00000010421e9819 */ /* 0x100fe20000001243 */
[----:B------:R-:W-:Y:S01]  /*6720*/  @!P1 HADD2.F32 R22, -RZ, R22.H0_H0 ;  /* 0x20000016ff169230 */ /* 0x000fe20000004100 */
[----:B-----5:R-:W-:Y:S02]  /*6730*/  @!P1 MOV R4, R17 ;  /* 0x0000001100049202 */ /* 0x020fe40000000f00 */
[----:B------:R-:W1:Y:S01]  /*6740*/  LDS.128 R44, [R44+0x4100] ;  /* 0x004100002c2c7984 */ /* 0x000e620000000c00 */
[----:B------:R-:W-:Y:S01]  /*6750*/  @!P1 MOV R8, R16 ;  /* 0x0000001000089202 */ /* 0x000fe20000000f00 */
        /* <DEDUP_REMOVED lines=10> */
[----:B------:R-:W-:Y:S02]  /*6800*/  @!P1 HADD2.F32 R25, -RZ, R6.H1_H1 ;  /* 0x30000006ff199230 */ /* 0x000fe40000004100 */
[----:B------:R-:W-:Y:S01]  /*6810*/  @!P1 HADD2.F32 R6, -RZ, R8.H0_H0 ;  /* 0x20000008ff069230 */ /* 0x000fe20000004100 */
[-C--:B------:R-:W-:Y:S01]  /*6820*/  @!P1 FMUL.FTZ R2, R23, R3.reuse ;  /* 0x0000000317029220 */ /* 0x080fe20000410000 */
[----:B------:R-:W-:Y:S01]  /*6830*/  @!P1 HADD2.F32 R13, -RZ, R12.H0_H0 ;  /* 0x2000000cff0d9230 */ /* 0x000fe20000004100 */
[C---:B------:R-:W-:Y:S01]  /*6840*/  @!P1 FMUL.FTZ R3, R0.reuse, R3 ;  /* 0x0000000300039220 */ /* 0x040fe20000410000 */
[----:B------:R-:W-:Y:S01]  /*6850*/  @!P1 HADD2.F32 R31, -RZ, R36.H0_H0 ;  /* 0x20000024ff1f9230 */ /* 0x000fe20000004100 */
[----:B------:R-:W-:Y:S01]  /*6860*/  @!P1 FFMA.FTZ R54, R0, R24, -R2 ;  /* 0x0000001800369223 */ /* 0x000fe20000010802 */
[----:B------:R-:W-:Y:S02]  /*6870*/  @!P1 HADD2.F32 R0, -RZ, R5.H0_H0 ;  /* 0x20000005ff009230 */ /* 0x000fe40000004100 */
[----:B------:R-:W-:Y:S02]  /*6880*/  @!P1 HADD2.F32 R2, -RZ, R39.H1_H1 ;  /* 0x30000027ff029230 */ /* 0x000fe40000004100 */
[----:B------:R-:W-:Y:S01]  /*6890*/  @!P1 HADD2.F32 R5, -RZ, R4.H1_H1 ;  /* 0x30000004ff059230 */ /* 0x000fe20000004100 */
[----:B------:R-:W-:Y:S01]  /*68a0*/  @!P1 FMUL.FTZ R7, R25, R0 ;  /* 0x0000000019079220 */ /* 0x000fe20000410000 */
[----:B------:R-:W-:Y:S01]  /*68b0*/  @!P1 HADD2.F32 R36, -RZ, R36.H1_H1 ;  /* 0x30000024ff249230 */ /* 0x000fe20000004100 */
[----:B------:R-:W-:Y:S01]  /*68c0*/  @!P1 FMUL.FTZ R15, R13, R2 ;  /* 0x000000020d0f9220 */ /* 0x000fe20000410000 */
[--C-:B------:R-:W-:Y:S01]  /*68d0*/  @!P1 HADD2.F32 R27, -RZ, R29.reuse.H0_H0 ;  /* 0x2000001dff1b9230 */ /* 0x100fe20000004100 */
[C---:B------:R-:W-:Y:S01]  /*68e0*/  @!P1 FMUL.FTZ R4, R5.reuse, R0 ;  /* 0x0000000005049220 */ /* 0x040fe20000410000 */
[----:B------:R-:W-:Y:S01]  /*68f0*/  @!P1 HADD2.F32 R29, -RZ, R29.H1_H1 ;  /* 0x3000001dff1d9230 */ /* 0x000fe20000004100 */
[C---:B------:R-:W-:Y:S01]  /*6900*/  @!P1 FMUL.FTZ R0, R6.reuse, R2 ;  /* 0x0000000206009220 */ /* 0x040fe20000410000 */
[----:B------:R-:W-:Y:S01]  /*6910*/  @!P1 HADD2.F32 R2, -RZ, R9.H0_H0 ;  /* 0x20000009ff029230 */ /* 0x000fe20000004100 */
[----:B------:R-:W-:Y:S01]  /*6920*/  @!P1 FFMA.FTZ R53, R5, R26, -R7 ;  /* 0x0000001a05359223 */ /* 0x000fe20000010807 */
[----:B------:R-:W-:Y:S01]  /*6930*/  @!P1 MOV R9, R19 ;  /* 0x0000001300099202 */ /* 0x000fe20000000f00 */
[-C--:B------:R-:W-:Y:S01]  /*6940*/  @!P1 FFMA.FTZ R52, R6, R14.reuse, -R15 ;  /* 0x0000000e06349223 */ /* 0x080fe2000001080f */
[----:B------:R-:W-:Y:S01]  /*6950*/  @!P1 HADD2.F32 R7, -RZ, R40.H0_H0 ;  /* 0x20000028ff079230 */ /* 0x000fe20000004100 */
[----:B------:R-:W-:Y:S01]  /*6960*/  @!P1 FFMA.FTZ R0, R13, R14, R0 ;  /* 0x0000000e0d009223 */ /* 0x000fe20000010000 */
[----:B------:R-:W-:Y:S02]  /*6970*/  @!P1 HADD2.F32 R15, -RZ, R12.H1_H1 ;  /* 0x3000000cff0f9230 */ /* 0x000fe40000004100 */
[--C-:B------:R-:W-:Y:S02]  /*6980*/  @!P1 HADD2.F32 R6, -RZ, R9.reuse.H0_H0 ;  /* 0x20000009ff069230 */ /* 0x100fe40000004100 */
[----:B------:R-:W-:Y:S01]  /*6990*/  @!P1 HADD2.F32 R5, -RZ, R8.H1_H1 ;  /* 0x30000008ff059230 */ /* 0x000fe20000004100 */
[-C--:B------:R-:W-:Y:S01]  /*69a0*/  @!P1 FMUL.FTZ R8, R31, R7.reuse ;  /* 0x000000071f089220 */ /* 0x080fe20000410000 */
[----:B------:R-:W-:Y:S01]  /*69b0*/  @!P1 HADD2.F32 R9, -RZ, R9.H1_H1 ;  /* 0x30000009ff099230 */ /* 0x000fe20000004100 */
[-C--:B------:R-:W-:Y:S02]  /*69c0*/  @!P1 FMUL.FTZ R12, R15, R2.reuse ;  /* 0x000000020f0c9220 */ /* 0x080fe40000410000 */
[C---:B------:R-:W-:Y:S02]  /*69d0*/  @!P1 FMUL.FTZ R7, R6.reuse, R7 ;  /* 0x0000000706079220 */ /* 0x040fe40000410000 */
[----:B------:R-:W-:Y:S01]  /*69e0*/  @!P1 FFMA.FTZ R48, R6, R35, -R8 ;  /* 0x0000002306309223 */ /* 0x000fe20000010808 */
[----:B------:R-:W-:Y:S01]  /*69f0*/  @!P1 HADD2.F32 R8, -RZ, R11.H0_H0 ;  /* 0x2000000bff089230 */ /* 0x000fe20000004100 */
[----:B------:R-:W-:Y:S02]  /*6a00*/  @!P1 IMAD.MOV.U32 R6, RZ, RZ, R18 ;  /* 0x000000ffff069224 */ /* 0x000fe400078e0012 */
[C---:B------:R-:W-:Y:S02]  /*6a10*/  @!P1 FMUL.FTZ R2, R5.reuse, R2 ;  /* 0x0000000205029220 */ /* 0x040fe40000410000 */
[----:B------:R-:W-:Y:S01]  /*6a20*/  @!P1 FFMA.FTZ R49, R5, R22, -R12 ;  /* 0x0000001605319223 */ /* 0x000fe2000001080c */
[----:B------:R-:W-:Y:S01]  /*6a30*/  @!P1 HADD2.F32 R5, -RZ, R40.H1_H1 ;  /* 0x30000028ff059230 */ /* 0x000fe20000004100 */
        /* <DEDUP_REMOVED lines=8> */
[----:B------:R-:W-:Y:S02]  /*6ac0*/  @!P1 FMUL.FTZ R38, R36, R12 ;  /* 0x0000000c24269220 */ /* 0x000fe40000410000 */
[----:B------:R-:W-:Y:S01]  /*6ad0*/  @!P1 FFMA.FTZ R40, R11, R28, -R6 ;  /* 0x0000001c0b289223 */ /* 0x000fe20000010806 */
[----:B------:R-:W-:Y:S01]  /*6ae0*/  @!P1 MOV R44, R0 ;  /* 0x00000000002c9202 */ /* 0x000fe20000000f00 */
[C---:B------:R-:W-:Y:S02]  /*6af0*/  @!P1 FFMA.FTZ R39, R10.reuse, R30, -R39 ;  /* 0x0000001e0a279223 */ /* 0x040fe40000010827 */
[----:B------:R-:W-:Y:S02]  /*6b00*/  @!P1 FFMA.FTZ R38, R9, R37, -R38 ;  /* 0x0000002509269223 */ /* 0x000fe40000010826 */
[----:B------:R-:W-:Y:S01]  /*6b10*/  @!P1 FMUL.FTZ R5, R11, R5 ;  /* 0x000000050b059220 */ /* 0x000fe20000410000 */
[----:B------:R-:W-:Y:S01]  /*6b20*/  @!P1 F2FP.PACK_AB R11, R49, R52 ;  /* 0x00000034310b923e */ /* 0x000fe200000000ff */
[----:B------:R-:W-:Y:S01]  /*6b30*/  @!P1 FMUL.FTZ R6, R10, R8 ;  /* 0x000000080a069220 */ /* 0x000fe20000410000 */
[----:B------:R-:W-:Y:S01]  /*6b40*/  @!P1 F2FP.PACK_AB R10, R38, R48 ;  /* 0x00000030260a923e */ /* 0x000fe200000000ff */
[----:B------:R-:W-:Y:S01]  /*6b50*/  @!P1 FMUL.FTZ R8, R9, R12 ;  /* 0x0000000c09089220 */ /* 0x000fe20000410000 */
[----:B------:R-:W-:Y:S01]  /*6b60*/  @!P1 F2FP.PACK_AB R9, R39, R40 ;  /* 0x000000282709923e */ /* 0x000fe200000000ff */
[----:B------:R-:W-:Y:S01]  /*6b70*/  @!P1 IMAD.MOV.U32 R16, RZ, RZ, R11 ;  /* 0x000000ffff109224 */ /* 0x000fe200078e000b */
[----:B------:R-:W-:Y:S01]  /*6b80*/  @!P1 F2FP.PACK_AB R12, R53, R54 ;  /* 0x00000036350c923e */ /* 0x000fe200000000ff */
[----:B------:R-:W-:Y:S01]  /*6b90*/  @!P1 FFMA.FTZ R4, R25, R26, R4 ;  /* 0x0000001a19049223 */ /* 0x000fe20000010004 */
[----:B------:R-:W-:Y:S01]  /*6ba0*/  @!P1 MOV R19, R10 ;  /* 0x0000000a00139202 */ /* 0x000fe20000000f00 */
[----:B------:R-:W-:Y:S01]  /*6bb0*/  @!P1 IMAD.MOV.U32 R18, RZ, RZ, R9 ;  /* 0x000000ffff129224 */ /* 0x000fe200078e0009 */
[----:B------:R-:W-:Y:S01]  /*6bc0*/  @!P1 MOV R17, R12 ;  /* 0x0000000c00119202 */ /* 0x000fe20000000f00 */
[----:B------:R-:W-:Y:S01]  /*6bd0*/  @!P1 FFMA.FTZ R5, R27, R28, R5 ;  /* 0x0000001c1b059223 */ /* 0x000fe20000010005 */
        /* <DEDUP_REMOVED lines=15> */
.L_x_805:
[----:B------:R1:W3:Y:S01]  /*6cd0*/  SHFL.IDX PT, R3, R87, RZ, 0x181f ;  /* 0x00181fff57037589 */ /* 0x0002e200000e0000 */
[----:B------:R-:W-:Y:S01]  /*6ce0*/  IADD3 R0, -R97, UR21, RZ ;  /* 0x0000001561007c10 */ /* 0x000fe2000fffe1ff */
[----:B------:R-:W-:Y:S02]  /*6cf0*/  BSSY B0, `(.L_x_836) ;  /* 0x0000011000007945 */ /* 0x000fe40003800000 */
[----:B------:R1:W4:Y:S01]  /*6d00*/  SHFL.IDX PT, R2, R88, RZ, 0x181f ;  /* 0x00181fff58027589 */ /* 0x00032200000e0000 */
[----:B------:R-:W-:Y:S05]  /*6d10*/  IMNMX R89, R0, 0x40, PT ;  /* 0x0000004000597817 */ /* 0x000fea0003800200 */
[----:B------:R-:W-:Y:S05]  /*6d20*/  IMAD.IADD R12, R89, 0x1, -R95 ;  /* 0x00000001590c7824 */ /* 0x000fea00078e0a5f */
[----:B------:R-:W-:Y:S11]  /*6d30*/  ISETP.GE.AND P0, PT, R12, 0x1, PT ;  /* 0x000000010c00780c */ /* 0x000ff60003f06270 */
[----:B------:R-:W-:Y:S02]  /*6d40*/  @!UPT UIADD3 URZ, URZ, URZ, URZ ;  /* 0x0000003f3f3ff290 */ /* 0x000fe4000fffe03f */
[----:B------:R-:W-:-:S05]  /*6d50*/  @!P0 BRA `(.L_x_837) ;  /* 0x000000a000008947 */ /* 0x000fca0003800000 */
[----:B-1-34-:R-:W1:Y:S01]  /*6d60*/  @!P5 LDS.128 R8, [R77+0x4100] ;  /* 0x004100004d08d984 */ /* 0x01ae620000000c00 */
        /* <DEDUP_REMOVED lines=9> */
.L_x_837:
[----:B-1-34-:R-:W-:Y:S05]  /*6e00*/  BSYNC B0 ;  /* 0x0000000000007941 */ /* 0x01afea0003800000 */
.L_x_836:
[----:B------:R1:W3:Y:S01]  /*6e10*/  SHFL.IDX PT, R0, R87, 0x1, 0x181f ;  /* 0x00381f0057007f89 */ /* 0x0002e200000e0000 */
[----:B------:R-:W-:Y:S01]  /*6e20*/  ISETP.GE.AND P0, PT, R12, 0x11, PT ;  /* 0x000000110c00780c */ /* 0x000fe20003f06270 */
[----:B------:R-:W-:Y:S02]  /*6e30*/  BSSY B0, `(.L_x_838) ;  /* 0x000000d000007945 */ /* 0x000fe40003800000 */
[----:B------:R1:W4:Y:S10]  /*6e40*/  SHFL.IDX PT, R2, R88, 0x1, 0x181f ;  /* 0x00381f0058027f89 */ /* 0x00033400000e0000 */
[----:B------:R-:W-:-:S05]  /*6e50*/  @!P0 BRA `(.L_x_839) ;  /* 0x000000a000008947 */ /* 0x000fca0003800000 */
[----:B------:R-:W5:Y:S01]  /*6e60*/  @!P5 LDS.128 R8, [R77+0x4900] ;  /* 0x004900004d08d984 */ /* 0x000f620000000c00 */
[C---:B----4-:R-:W-:Y:S04]  /*6e70*/  @!P5 LEA R4, P0, R20.reuse, R2, 0x1 ;  /* 0x000000021404d211 */ /* 0x050fe800078008ff */
[----:B---3--:R-:W-:Y:S02]  /*6e80*/  @!P5 LEA.HI.X R5, R20, R0, R21, 0x1, P0 ;  /* 0x000000001405d211 */ /* 0x008fe400000f0c15 */
[----:B------:R-:W-:Y:S11]  /*6e90*/  ISETP.GE.AND P0, PT, R91, c[0x0][0x1d4], PT ;  /* 0x000075005b007a0c */ /* 0x000ff60003f06270 */
[----:B------:R-:W-:Y:S02]  /*6ea0*/  @!UPT UIADD3 URZ, URZ, URZ, URZ ;  /* 0x0000003f3f3ff290 */ /* 0x000fe4000fffe03f */
[C---:B------:R-:W-:Y:S04]  /*6eb0*/  @!P0 LEA R2, P1, R82.reuse, R2, 0x1 ;  /* 0x0000000252028211 */ /* 0x040fe800078208ff */
[----:B------:R-:W-:Y:S01]  /*6ec0*/  @!P0 LEA.HI.X R3, R82, R0, R92, 0x1, P1 ;  /* 0x0000000052038211 */ /* 0x000fe200008f0c5c */
[----:B-----5:R-:W-:Y:S04]  /*6ed0*/  @!P5 ST.E.128 [R4.64], R8 ;  /* 0x000000080400d985 */ /* 0x020fe8000c101d22 */
[----:B------:R-:W3:Y:S04]  /*6ee0*/  @!P0 LDS.128 R4, [R77+0x6900] ;  /* 0x006900004d048984 */ /* 0x000ee80000000c00 */
[----:B---3--:R3:W-:Y:S02]  /*6ef0*/  @!P0 ST.E.128 [R2.64], R4 ;  /* 0x0000000402008985 */ /* 0x0087e4000c101d22 */
.L_x_839:
[----:B------:R-:W-:Y:S05]  /*6f00*/  BSYNC B0 ;  /* 0x0000000000007941 */ /* 0x000fea0003800000 */
.L_x_838:
[----:B---3--:R3:W1:Y:S01]  /*6f10*/  SHFL.IDX PT, R0, R87, 0x2, 0x181f ;  /* 0x00581f0057007f89 */ /* 0x00866200000e0000 */
[----:B------:R-:W-:Y:S01]  /*6f20*/  ISETP.GE.AND P0, PT, R12, 0x21, PT ;  /* 0x000000210c00780c */ /* 0x000fe20003f06270 */
[----:B------:R-:W-:Y:S02]  /*6f30*/  BSSY B0, `(.L_x_840) ;  /* 0x000000d000007945 */ /* 0x000fe40003800000 */
[----:B----4-:R3:W4:Y:S10]  /*6f40*/  SHFL.IDX PT, R2, R88, 0x2, 0x181f ;  /* 0x00581f0058027f89 */ /* 0x01073400000e0000 */
[----:B------:R-:W-:-:S05]  /*6f50*/  @!P0 BRA `(.L_x_841) ;  /* 0x000000a000008947 */ /* 0x000fca0003800000 */
[----:B------:R-:W5:Y:S01]  /*6f60*/  @!P5 LDS.128 R8, [R77+0x5100] ;  /* 0x005100004d08d984 */ /* 0x000f620000000c00 */
[C---:B----4-:R-:W-:Y:S04]  /*6f70*/  @!P5 LEA R4, P0, R20.reuse, R2, 0x1 ;  /* 0x000000021404d211 */ /* 0x050fe800078008ff */
[----:B-1----:R-:W-:Y:S02]  /*6f80*/  @!P5 LEA.HI.X R5, R20, R0, R21, 0x1, P0 ;  /* 0x000000001405d211 */ /* 0x002fe400000f0c15 */
[----:B------:R-:W-:Y:S11]  /*6f90*/  ISETP.GE.AND P0, PT, R91, c[0x0][0x1d4], PT ;  /* 0x000075005b007a0c */ /* 0x000ff60003f06270 */
[----:B------:R-:W-:Y:S02]  /*6fa0*/  @!UPT UIADD3 URZ, URZ, URZ, URZ ;  /* 0x0000003f3f3ff290 */ /* 0x000fe4000fffe03f */
[C---:B------:R-:W-:Y:S04]  /*6fb0*/  @!P0 LEA R2, P1, R82.reuse, R2, 0x1 ;  /* 0x0000000252028211 */ /* 0x040fe800078208ff */
[----:B------:R-:W-:Y:S01]  /*6fc0*/  @!P0 LEA.HI.X R3, R82, R0, R92, 0x1, P1 ;  /* 0x0000000052038211 */ /* 0x000fe200008f0c5c */
[----:B-----5:R-:W-:Y:S04]  /*6fd0*/  @!P5 ST.E.128 [R4.64], R8 ;  /* 0x000000080400d985 */ /* 0x020fe8000c101d22 */
[----:B------:R-:W1:Y:S04]  /*6fe0*/  @!P0 LDS.128 R4, [R77+0x7100] ;  /* 0x007100004d048984 */ /* 0x000e680000000c00 */
[----:B-1----:R1:W-:Y:S02]  /*6ff0*/  @!P0 ST.E.128 [R2.64], R4 ;  /* 0x0000000402008985 */ /* 0x0023e4000c101d22 */
.L_x_841:
[----:B------:R-:W-:Y:S05]  /*7000*/  BSYNC B0 ;  /* 0x0000000000007941 */ /* 0x000fea0003800000 */
.L_x_840:
[----:B-1----:R1:W3:Y:S01]  /*7010*/  SHFL.IDX PT, R0, R87, 0x3, 0x181f ;  /* 0x00781f0057007f89 */ /* 0x0022e200000e0000 */
[----:B------:R-:W-:Y:S03]  /*7020*/  ISETP.GE.AND P0, PT, R12, 0x31, PT ;  /* 0x000000310c00780c */ /* 0x000fe60003f06270 */
[----:B----4-:R1:W4:Y:S10]  /*7030*/  SHFL.IDX PT, R2, R88, 0x3, 0x181f ;  /* 0x00781f0058027f89 */ /* 0x01033400000e0000 */
        /* <DEDUP_REMOVED lines=11> */
.L_x_827:
[----:B------:R-:W-:Y:S05]  /*70f0*/  BSYNC B2 ;  /* 0x0000000000027941 */ /* 0x000fea0003800000 */
.L_x_804:
[----:B---3--:R-:W-:Y:S01]  /*7100*/  IMAD.IADD R0, R138, 0x1, -R97 ;  /* 0x000000018a007824 */ /* 0x008fe200078e0a61 */
[----:B----4-:R-:W-:Y:S01]  /*7110*/  LEA R2, P0, R90, R118, 0x6 ;  /* 0x000000765a027211 */ /* 0x010fe200078030ff */
[----:B------:R-:W-:Y:S01]  /*7120*/  BSSY B0, `(.L_x_842) ;  /* 0x0000058000007945 */ /* 0x000fe20003800000 */
[----:B------:R-:W-:Y:S02]  /*7130*/  ISETP.NE.AND P6, PT, R140, RZ, PT ;  /* 0x000000ff8c00720c */ /* 0x000fe40003fc5270 */
[C---:B------:R-:W-:Y:S02]  /*7140*/  ISETP.GE.AND P2, PT, R0.reuse, 0x11, PT ;  /* 0x000000110000780c */ /* 0x040fe40003f46270 */
[----:B------:R-:W-:Y:S02]  /*7150*/  ISETP.GE.AND P1, PT, R0, 0x21, PT ;  /* 0x000000210000780c */ /* 0x000fe40003f26270 */
[----:B------:R-:W-:Y:S09]  /*7160*/  LEA.HI.X.SX32 R3, R90, R119, 0x6, P0 ;  /* 0x000000775a037211 */ /* 0x000ff200000f36ff */
[C---:B------:R-:W-:Y:S05]  /*7170*/  @P2 IADD3 R6, P0, R2.reuse, 0x10, RZ ;  /* 0x0000001002062810 */ /* 0x040fea0007f1e0ff */
[--C-:B------:R-:W-:Y:S01]  /*7180*/  @P2 IMAD.X R7, RZ, RZ, R3.reuse, P0 ;  /* 0x000000ffff072224 */ /* 0x100fe200000e0603 */
[----:B------:R-:W-:Y:S04]  /*7190*/  @P1 IADD3 R8, P0, R2, 0x20, RZ ;  /* 0x0000002002081810 */ /* 0x000fe80007f1e0ff */
[----:B-1----:R-:W-:Y:S02]  /*71a0*/  @P1 IADD3.X R12, RZ, R3, RZ, P0, !PT ;  /* 0x00000003ff0c1210 */ /* 0x002fe400007fe4ff */
[----:B------:R-:W-:Y:S11]  /*71b0*/  ISETP.GE.AND P0, PT, R0, 0x31, PT ;  /* 0x000000310000780c */ /* 0x000ff60003f06270 */
[----:B------:R-:W-:Y:S02]  /*71c0*/  @!UPT UIADD3 URZ, URZ, URZ, URZ ;  /* 0x0000003f3f3ff290 */ /* 0x000fe4000fffe03f */
[----:B------:R-:W-:Y:S05]  /*71d0*/  @P0 IADD3 R9, P3, R2, 0x30, RZ ;  /* 0x0000003002090810 */ /* 0x000fea0007f7e0ff */
[----:B------:R-:W-:Y:S01]  /*71e0*/  @P0 IMAD.X R13, RZ, RZ, R3, P3 ;  /* 0x000000ffff0d0224 */ /* 0x000fe200018e0603 */
[----:B------:R-:W-:Y:S11]  /*71f0*/  ISETP.GE.AND P3, PT, R0, 0x1, PT ;  /* 0x000000010000780c */ /* 0x000ff60003f66270 */
[----:B------:R-:W-:Y:S02]  /*7200*/  @!UPT UIADD3 URZ, URZ, URZ, URZ ;  /* 0x0000003f3f3ff290 */ /* 0x000fe4000fffe03f */
[----:B------:R-:W-:Y:S01]  /*7210*/  @P3 IMAD R0, R3, c[0x0][0x258], RZ ;  /* 0x0000960003003a24 */ /* 0x000fe200078e02ff */
[-C--:B------:R-:W-:Y:S01]  /*7220*/  @P3 MOV R5, R108.reuse ;  /* 0x0000006c00053202 */ /* 0x080fe20000000f00 */
[----:B------:R-:W-:Y:S01]  /*7230*/  @P3 IMAD.MOV.U32 R4, RZ, RZ, R98 ;  /* 0x000000ffff043224 */ /* 0x000fe200078e0062 */
[-C--:B------:R-:W-:Y:S03]  /*7240*/  @P2 MOV R3, R108.reuse ;  /* 0x0000006c00032202 */ /* 0x080fe60000000f00 */
[C---:B------:R-:W-:Y:S04]  /*7250*/  @P3 IMAD.WIDE.U32 R4, R2.reuse, c[0x0][0x258], R4 ;  /* 0x0000960002043a25 */ /* 0x040fe800078e0004 */
[----:B------:R-:W-:Y:S01]  /*7260*/  @P3 IMAD R2, R2, c[0x0][0x25c], R0 ;  /* 0x0000970002023a24 */ /* 0x000fe200078e0200 */
[----:B------:R-:W-:Y:S01]  /*7270*/  @P3 LEA R10, P4, R4, c[0x0][0x250], 0x1 ;  /* 0x00009400040a3a11 */ /* 0x000fe200078808ff */
[----:B------:R-:W-:Y:S02]  /*7280*/  @P2 IMAD R0, R7, c[0x0][0x258], RZ ;  /* 0x0000960007002a24 */ /* 0x000fe400078e02ff */
[----:B------:R-:W-:Y:S02]  /*7290*/  @P3 IMAD.IADD R2, R5, 0x1, R2 ;  /* 0x0000000105023824 */ /* 0x000fe400078e0202 */
[----:B------:R-:W-:Y:S03]  /*72a0*/  @P2 IMAD R0, R6, c[0x0][0x25c], R0 ;  /* 0x0000970006002a24 */ /* 0x000fe600078e0200 */
[----:B------:R-:W-:Y:S01]  /*72b0*/  @P3 LEA.HI.X R11, R4, c[0x0][0x254], R2, 0x1, P4 ;  /* 0x00009500040b3a11 */ /* 0x000fe200020f0c02 */
[----:B------:R-:W-:Y:S04]  /*72c0*/  @P2 IMAD.MOV.U32 R2, RZ, RZ, R98 ;  /* 0x000000ffff022224 */ /* 0x000fe800078e0062 */
[----:B------:R-:W-:Y:S04]  /*72d0*/  @P2 IMAD.WIDE.U32 R2, R6, c[0x0][0x258], R2 ;  /* 0x0000960006022a25 */ /* 0x000fe800078e0002 */
[----:B------:R-:W-:Y:S01]  /*72e0*/  @P2 IMAD.IADD R0, R3, 0x1, R0 ;  /* 0x0000000103002824 */ /* 0x000fe200078e0200 */
[C---:B------:R-:W-:Y:S02]  /*72f0*/  @P2 LEA R6, P4, R2.reuse, c[0x0][0x250], 0x1 ;  /* 0x0000940002062a11 */ /* 0x040fe400078808ff */
[----:B------:R-:W-:Y:S02]  /*7300*/  @P1 MOV R3, R108 ;  /* 0x0000006c00031202 */ /* 0x000fe40000000f00 */
[----:B------:R-:W-:Y:S01]  /*7310*/  @P2 LEA.HI.X R7, R2, c[0x0][0x254], R0, 0x1, P4 ;  /* 0x0000950002072a11 */ /* 0x000fe200020f0c00 */
[----:B------:R-:W-:Y:S02]  /*7320*/  @P1 IMAD R0, R12, c[0x0][0x258], RZ ;  /* 0x000096000c001a24 */ /* 0x000fe400078e02ff */
[----:B------:R-:W-:Y:S02]  /*7330*/  @P1 IMAD.MOV.U32 R2, RZ, RZ, R98 ;  /* 0x000000ffff021224 */ /* 0x000fe400078e0062 */
[C---:B------:R-:W-:Y:S02]  /*7340*/  @P1 IMAD R0, R8.reuse, c[0x0][0x25c], R0 ;  /* 0x0000970008001a24 */ /* 0x040fe400078e0200 */
[----:B------:R-:W-:Y:S04]  /*7350*/  @P1 IMAD.WIDE.U32 R2, R8, c[0x0][0x258], R2 ;  /* 0x0000960008021a25 */ /* 0x000fe800078e0002 */
[----:B------:R-:W-:Y:S01]  /*7360*/  @P1 IMAD.IADD R0, R3, 0x1, R0 ;  /* 0x0000000103001824 */ /* 0x000fe200078e0200 */
[C---:B------:R-:W-:Y:S01]  /*7370*/  @P1 LEA R4, P4, R2.reuse, c[0x0][0x250], 0x1 ;  /* 0x0000940002041a11 */ /* 0x040fe200078808ff */
[----:B------:R-:W-:Y:S03]  /*7380*/  @P0 IMAD.MOV.U32 R3, RZ, RZ, R108 ;  /* 0x000000ffff030224 */ /* 0x000fe600078e006c */
[----:B------:R-:W-:Y:S01]  /*7390*/  @P1 LEA.HI.X R5, R2, c[0x0][0x254], R0, 0x1, P4 ;  /* 0x0000950002051a11 */ /* 0x000fe200020f0c00 */
[----:B------:R-:W-:Y:S01]  /*73a0*/  @P0 IMAD R0, R13, c[0x0][0x258], RZ ;  /* 0x000096000d000a24 */ /* 0x000fe200078e02ff */
[----:B------:R-:W-:Y:S02]  /*73b0*/  @P0 MOV R2, R98 ;  /* 0x0000006200020202 */ /* 0x000fe40000000f00 */
[----:B------:R-:W-:Y:S01]  /*73c0*/  IADD3 R13, -R95, R89, RZ ;  /* 0x000000595f0d7210 */ /* 0x000fe20007ffe1ff */
[C---:B------:R-:W-:Y:S02]  /*73d0*/  @P0 IMAD R0, R9.reuse, c[0x0][0x25c], R0 ;  /* 0x0000970009000a24 */ /* 0x040fe400078e0200 */
[----:B------:R-:W-:Y:S05]  /*73e0*/  @P0 IMAD.WIDE.U32 R2, R9, c[0x0][0x258], R2 ;  /* 0x0000960009020a25 */ /* 0x000fea00078e0002 */
[C---:B------:R-:W-:Y:S02]  /*73f0*/  @P0 LEA R8, P4, R2.reuse, c[0x0][0x250], 0x1 ;  /* 0x0000940002080a11 */ /* 0x040fe400078808ff */
[----:B------:R-:W-:Y:S04]  /*7400*/  @P0 IADD3 R0, R3, R0, RZ ;  /* 0x0000000003000210 */ /* 0x000fe80007ffe0ff */
[----:B------:R-:W-:Y:S01]  /*7410*/  @P0 LEA.HI.X R9, R2, c[0x0][0x254], R0, 0x1, P4 ;  /* 0x0000950002090a11 */ /* 0x000fe200020f0c00 */
[----:B------:R-:W-:Y:S01]  /*7420*/  IMAD R0, R115, c[0x0][0x208], RZ ;  /* 0x0000820073007a24 */ /* 0x000fe200078e02ff */
[----:B------:R-:W-:Y:S01]  /*7430*/  ISETP.NE.AND P4, PT, R141, RZ, PT ;  /* 0x000000ff8d00720c */ /* 0x000fe20003f85270 */
[C---:B------:R-:W-:Y:S04]  /*7440*/  IMAD.WIDE.U32 R2, R96.reuse, c[0x0][0x208], RZ ;  /* 0x0000820060027a25 */ /* 0x040fe800078e00ff */
[----:B------:R-:W-:Y:S04]  /*7450*/  IMAD R0, R96, c[0x0][0x20c], R0 ;  /* 0x0000830060007a24 */ /* 0x000fe800078e0200 */
[----:B------:R-:W-:Y:S04]  /*7460*/  IMAD.IADD R3, R3, 0x1, R0 ;  /* 0x0000000103037824 */ /* 0x000fe800078e0200 */
[----:B------:R-:W-:Y:S01]  /*7470*/  @!PT LDS RZ, [RZ] ;  /* 0x00000000fffff984 */ /* 0x000fe20000000800 */
[----:B------:R-:W-:Y:S01]  /*7480*/  @!PT LDS RZ, [RZ] ;  /* 0x00000000fffff984 */ /* 0x000fe20000000800 */
[----:B------:R-:W-:Y:S01]  /*7490*/  @!PT LDS RZ, [RZ] ;  /* 0x00000000fffff984 */ /* 0x000fe20000000800 */
[----:B------:R1:W-:Y:S01]  /*74a0*/  @P3 LDGSTS.E.BYPASS.LTC128B.128 [R77+0x100], [R10.64], !P4 ;  /* 0x001000000a4d3fae */ /* 0x0003e2000e101d62 */
[----:B------:R-:W-:Y:S03]  /*74b0*/  IMAD.WIDE.U32 R2, R94, c[0x0][0x218], R2 ;  /* 0x000086005e027a25 */ /* 0x000fe600078e0002 */
[----:B------:R1:W-:Y:S04]  /*74c0*/  @P3 LDGSTS.E.BYPASS.LTC128B.128 [R77+0x2100], [R10.64+0x80], !P6 ;  /* 0x021000800a4d3fae */ /* 0x0003e8000f101d62 */
[----:B------:R1:W-:Y:S04]  /*74d0*/  @P2 LDGSTS.E.BYPASS.LTC128B.128 [R77+0x900], [R6.64], !P4 ;  /* 0x00900000064d2fae */ /* 0x0003e8000e101d62 */
[----:B------:R1:W-:Y:S04]  /*74e0*/  @P2 LDGSTS.E.BYPASS.LTC128B.128 [R77+0x2900], [R6.64+0x80], !P6 ;  /* 0x02900080064d2fae */ /* 0x0003e8000f101d62 */
[----:B------:R3:W-:Y:S04]  /*74f0*/  @P1 LDGSTS.E.BYPASS.LTC128B.128 [R77+0x1100], [R4.64], !P4 ;  /* 0x01100000044d1fae */ /* 0x0007e8000e101d62 */
[----:B------:R3:W-:Y:S04]  /*7500*/  @P1 LDGSTS.E.BYPASS.LTC128B.128 [R77+0x3100], [R4.64+0x80], !P6 ;  /* 0x03100080044d1fae */ /* 0x0007e8000f101d62 */
[----:B------:R1:W-:Y:S04]  /*7510*/  @P0 LDGSTS.E.BYPASS.LTC128B.128 [R77+0x1900], [R8.64], !P4 ;  /* 0x01900000084d0fae */ /* 0x0003e8000e101d62 */
[----:B------:R1:W-:Y:S01]  /*7520*/  @P0 LDGSTS.E.BYPASS.LTC128B.128 [R77+0x3900], [R8.64+0x80], !P6 ;  /* 0x03900080084d0fae */ /* 0x0003e2000f101d62 */
[----:B------:R-:W-:Y:S03]  /*7530*/  IADD3 R0, P0, R2, UR56, RZ ;  /* 0x0000003802007c10 */ /* 0x000fe6000ff1e0ff */
[----:B------:R-:W0:Y:S01]  /*7540*/  LDGDEPBAR ;  /* 0x00000000000079af */ /* 0x000e220000000000 */
[----:B---3--:R-:W-:Y:S04]  /*7550*/  IMAD R4, R116, c[0x0][0x218], RZ ;  /* 0x0000860074047a24 */ /* 0x008fe800078e02ff */
[----:B------:R-:W-:Y:S05]  /*7560*/  IMAD R4, R94, c[0x0][0x21c], R4 ;  /* 0x000087005e047a24 */ /* 0x000fea00078e0204 */
[----:B------:R-:W-:Y:S01]  /*7570*/  IADD3.X R2, R3, UR52, R4, P0, !PT ;  /* 0x0000003403027c10 */ /* 0x000fe200087fe404 */
[----:B------:R-:W-:Y:S04]  /*7580*/  DEPBAR.LE SB0, 0x0 ;  /* 0x000080000000791a */ /* 0x000fe80000000000 */
[----:B------:R-:W-:Y:S01]  /*7590*/  BAR.SYNC.DEFER_BLOCKING 0x0 ;  /* 0x0000000000007b1d */ /* 0x000fe20000010000 */
[C---:B------:R-:W-:Y:S04]  /*75a0*/  LEA R14, P0, R0.reuse, c[0x0][0x1f8], 0x1 ;  /* 0x00007e00000e7a11 */ /* 0x040fe800078008ff */
[----:B------:R-:W-:Y:S02]  /*75b0*/  LEA.HI.X R12, R0, c[0x0][0x1fc], R2, 0x1, P0 ;  /* 0x00007f00000c7a11 */ /* 0x000fe400000f0c02 */
[----:B------:R1:W3:Y:S01]  /*75c0*/  SHFL.IDX PT, R2, R14, RZ, 0x181f ;  /* 0x00181fff0e027589 */ /* 0x0002e200000e0000 */
[----:B------:R-:W-:Y:S03]  /*75d0*/  ISETP.GE.AND P0, PT, R13, 0x1, PT ;  /* 0x000000010d00780c */ /* 0x000fe60003f06270 */
[----:B------:R1:W4:Y:S10]  /*75e0*/  SHFL.IDX PT, R0, R12, RZ, 0x181f ;  /* 0x00181fff0c007589 */ /* 0x00033400000e0000 */
[----:B------:R-:W-:-:S05]  /*75f0*/  @!P0 BRA `(.L_x_843) ;  /* 0x000000a000008947 */ /* 0x000fca0003800000 */
[----:B-1----:R-:W1:Y:S01]  /*7600*/  @!P5 LDS.128 R8, [R77+0x100] ;  /* 0x000100004d08d984 */ /* 0x002e620000000c00 */
[C---:B---3--:R-:W-:Y:S04]  /*7610*/  @!P5 LEA R4, P0, R20.reuse, R2, 0x1 ;  /* 0x000000021404d211 */ /* 0x048fe800078008ff */
[----:B----4-:R-:W-:Y:S02]  /*7620*/  @!P5 LEA.HI.X R5, R20, R0, R21, 0x1, P0 ;  /* 0x000000001405d211 */ /* 0x010fe400000f0c15 */
[----:B------:R-:W-:Y:S11]  /*7630*/  ISETP.GE.AND P0, PT, R91, c[0x0][0x1d4], PT ;  /* 0x000075005b007a0c */ /* 0x000ff60003f06270 */
[----:B------:R-:W-:Y:S02]  /*7640*/  @!UPT UIADD3 URZ, URZ, URZ, URZ ;  /* 0x0000003f3f3ff290 */ /* 0x000fe4000fffe03f */
[C---:B------:R-:W-:Y:S04]  /*7650*/  @!P0 LEA R2, P1, R82.reuse, R2, 0x1 ;  /* 0x0000000252028211 */ /* 0x040fe800078208ff */
[----:B------:R-:W-:Y:S01]  /*7660*/  @!P0 LEA.HI.X R3, R82, R0, R92, 0x1, P1 ;  /* 0x0000000052038211 */ /* 0x000fe200008f0c5c */
[----:B-1----:R-:W-:Y:S04]  /*7670*/  @!P5 ST.E.128 [R4.64], R8 ;  /* 0x000000080400d985 */ /* 0x002fe8000c101d22 */
[----:B------:R-:W1:Y:S04]  /*7680*/  @!P0 LDS.128 R4, [R77+0x2100] ;  /* 0x002100004d048984 */ /* 0x000e680000000c00 */
[----:B-1----:R1:W-:Y:S02]  /*7690*/  @!P0 ST.E.128 [R2.64], R4 ;  /* 0x0000000402008985 */ /* 0x0023e4000c101d22 */
.L_x_843:
[----:B------:R-:W-:Y:S05]  /*76a0*/  BSYNC B0 ;  /* 0x0000000000007941 */ /* 0x000fea0003800000 */
.L_x_842:
[----:B----4-:R4:W1:Y:S01]  /*76b0*/  SHFL.IDX PT, R0, R12, 0x1, 0x181f ;  /* 0x00381f000c007f89 */ /* 0x01086200000e0000 */
[----:B------:R-:W-:Y:S01]  /*76c0*/  ISETP.GE.AND P0, PT, R13, 0x11, PT ;  /* 0x000000110d00780c */ /* 0x000fe20003f06270 */
[----:B------:R-:W-:Y:S02]  /*76d0*/  BSSY B0, `(.L_x_844) ;  /* 0x000000d000007945 */ /* 0x000fe40003800000 */
[----:B-1-3--:R4:W1:Y:S10]  /*76e0*/  SHFL.IDX PT, R2, R14, 0x1, 0x181f ;  /* 0x00381f000e027f89 */ /* 0x00a87400000e0000 */
[----:B------:R-:W-:-:S05]  /*76f0*/  @!P0 BRA `(.L_x_845) ;  /* 0x000000a000008947 */ /* 0x000fca0003800000 */
[----:B------:R-:W3:Y:S01]  /*7700*/  @!P5 LDS.128 R8, [R77+0x900] ;  /* 0x000900004d08d984 */ /* 0x000ee20000000c00 */
[C---:B-1----:R-:W-:Y:S04]  /*7710*/  @!P5 LEA R4, P0, R20.reuse, R2, 0x1 ;  /* 0x000000021404d211 */ /* 0x042fe800078008ff */
[----:B------:R-:W-:Y:S02]  /*7720*/  @!P5 LEA.HI.X R5, R20, R0, R21, 0x1, P0 ;  /* 0x000000001405d211 */ /* 0x000fe400000f0c15 */
[----:B------:R-:W-:Y:S11]  /*7730*/  ISETP.GE.AND P0, PT, R91, c[0x0][0x1d4], PT ;  /* 0x000075005b007a0c */ /* 0x000ff60003f06270 */
[----:B------:R-:W-:Y:S02]  /*7740*/  @!UPT UIADD3 URZ, URZ, URZ, URZ ;  /* 0x0000003f3f3ff290 */ /* 0x000fe4000fffe03f */
[C---:B------:R-:W-:Y:S04]  /*7750*/  @!P0 LEA R2, P1, R82.reuse, R2, 0x1 ;  /* 0x0000000252028211 */ /* 0x040fe800078208ff */
[----:B------:R-:W-:Y:S01]  /*7760*/  @!P0 LEA.HI.X R3, R82, R0, R92, 0x1, P1 ;  /* 0x0000000052038211 */ /* 0x000fe200008f0c5c */
[----:B---3--:R-:W-:Y:S04]  /*7770*/  @!P5 ST.E.128 [R4.64], R8 ;  /* 0x000000080400d985 */ /* 0x008fe8000c101d22 */
[----:B------:R-:W1:Y:S04]  /*7780*/  @!P0 LDS.128 R4, [R77+0x2900] ;  /* 0x002900004d048984 */ /* 0x000e680000000c00 */
[----:B-1----:R1:W-:Y:S02]  /*7790*/  @!P0 ST.E.128 [R2.64], R4 ;  /* 0x0000000402008985 */ /* 0x0023e4000c101d22 */
.L_x_845:
[----:B------:R-:W-:Y:S05]  /*77a0*/  BSYNC B0 ;  /* 0x0000000000007941 */ /* 0x000fea0003800000 */
.L_x_844:
[----:B------:R3:W4:Y:S01]  /*77b0*/  SHFL.IDX PT, R0, R12, 0x2, 0x181f ;  /* 0x00581f000c007f89 */ /* 0x00072200000e0000 */
[----:B------:R-:W-:Y:S01]  /*77c0*/  ISETP.GE.AND P0, PT, R13, 0x21, PT ;  /* 0x000000210d00780c */ /* 0x000fe20003f06270 */
[----:B------:R-:W-:Y:S02]  /*77d0*/  BSSY B0, `(.L_x_846) ;  /* 0x000000d000007945 */ /* 0x000fe40003800000 */
[----:B-1----:R3:W1:Y:S10]  /*77e0*/  SHFL.IDX PT, R2, R14, 0x2, 0x181f ;  /* 0x00581f000e027f89 */ /* 0x00267400000e0000 */
[----:B------:R-:W-:-:S05]  /*77f0*/  @!P0 BRA `(.L_x_847) ;  /* 0x000000a000008947 */ /* 0x000fca0003800000 */
[----:B------:R-:W5:Y:S01]  /*7800*/  @!P5 LDS.128 R8, [R77+0x1100] ;  /* 0x001100004d08d984 */ /* 0x000f620000000c00 */
[C---:B-1----:R-:W-:Y:S04]  /*7810*/  @!P5 LEA R4, P0, R20.reuse, R2, 0x1 ;  /* 0x000000021404d211 */ /* 0x042fe800078008ff */
[----:B----4-:R-:W-:Y:S02]  /*7820*/  @!P5 LEA.HI.X R5, R20, R0, R21, 0x1, P0 ;  /* 0x000000001405d211 */ /* 0x010fe400000f0c15 */
[----:B------:R-:W-:Y:S11]  /*7830*/  ISETP.GE.AND P0, PT, R91, c[0x0][0x1d4], PT ;  /* 0x000075005b007a0c */ /* 0x000ff60003f06270 */
[----:B------:R-:W-:Y:S02]  /*7840*/  @!UPT UIADD3 URZ, URZ, URZ, URZ ;  /* 0x0000003f3f3ff290 */ /* 0x000fe4000fffe03f */
[C---:B------:R-:W-:Y:S04]  /*7850*/  @!P0 LEA R2, P1, R82.reuse, R2, 0x1 ;  /* 0x0000000252028211 */ /* 0x040fe800078208ff */
[----:B------:R-:W-:Y:S01]  /*7860*/  @!P0 LEA.HI.X R3, R82, R0, R92, 0x1, P1 ;  /* 0x0000000052038211 */ /* 0x000fe200008f0c5c */
[----:B-----5:R-:W-:Y:S04]  /*7870*/  @!P5 ST.E.128 [R4.64], R8 ;  /* 0x000000080400d985 */ /* 0x020fe8000c101d22 */
[----:B------:R-:W1:Y:S04]  /*7880*/  @!P0 LDS.128 R4, [R77+0x3100] ;  /* 0x003100004d048984 */ /* 0x000e680000000c00 */
[----:B-1----:R1:W-:Y:S02]  /*7890*/  @!P0 ST.E.128 [R2.64], R4 ;  /* 0x0000000402008985 */ /* 0x0023e4000c101d22 */
.L_x_847:
[----:B------:R-:W-:Y:S05]  /*78a0*/  BSYNC B0 ;  /* 0x0000000000007941 */ /* 0x000fea0003800000 */
.L_x_846:
[----:B----4-:R4:W3:Y:S01]  /*78b0*/  SHFL.IDX PT, R0, R12, 0x3, 0x181f ;  /* 0x00781f000c007f89 */ /* 0x0108e200000e0000 */
[----:B------:R-:W-:Y:S01]  /*78c0*/  ISETP.GE.AND P0, PT, R13, 0x31, PT ;  /* 0x000000310d00780c */ /* 0x000fe20003f06270 */
[----:B------:R-:W-:Y:S02]  /*78d0*/  BSSY B0, `(.L_x_848) ;  /* 0x000000d000007945 */ /* 0x000fe40003800000 */
[----:B-1----:R4:W1:Y:S10]  /*78e0*/  SHFL.IDX PT, R2, R14, 0x3, 0x181f ;  /* 0x00781f000e027f89 */ /* 0x00287400000e0000 */
[----:B------:R-:W-:-:S05]  /*78f0*/  @!P0 BRA `(.L_x_849) ;  /* 0x000000a000008947 */ /* 0x000fca0003800000 */
[----:B------:R-:W5:Y:S01]  /*7900*/  @!P5 LDS.128 R8, [R77+0x1900] ;  /* 0x001900004d08d984 */ /* 0x000f620000000c00 */
[C---:B-1----:R-:W-:Y:S04]  /*7910*/  @!P5 LEA R4, P0, R20.reuse, R2, 0x1 ;  /* 0x000000021404d211 */ /* 0x042fe800078008ff */
[----:B---3--:R-:W-:Y:S02]  /*7920*/  @!P5 LEA.HI.X R5, R20, R0, R21, 0x1, P0 ;  /* 0x000000001405d211 */ /* 0x008fe400000f0c15 */
[----:B------:R-:W-:Y:S11]  /*7930*/  ISETP.GE.AND P0, PT, R91, c[0x0][0x1d4], PT ;  /* 0x000075005b007a0c */ /* 0x000ff60003f06270 */
[----:B------:R-:W-:Y:S02]  /*7940*/  @!UPT UIADD3 URZ, URZ, URZ, URZ ;  /* 0x0000003f3f3ff290 */ /* 0x000fe4000fffe03f */
[C---:B------:R-:W-:Y:S04]  /*7950*/  @!P0 LEA R2, P1, R82.reuse, R2, 0x1 ;  /* 0x0000000252028211 */ /* 0x040fe800078208ff */
[----:B------:R-:W-:Y:S01]  /*7960*/  @!P0 LEA.HI.X R3, R82, R0, R92, 0x1, P1 ;  /* 0x0000000052038211 */ /* 0x000fe200008f0c5c */
[----:B-----5:R-:W-:Y:S04]  /*7970*/  @!P5 ST.E.128 [R4.64], R8 ;  /* 0x000000080400d985 */ /* 0x020fe8000c101d22 */
[----:B------:R-:W1:Y:S04]  /*7980*/  @!P0 LDS.128 R4, [R77+0x3900] ;  /* 0x003900004d048984 */ /* 0x000e680000000c00 */
[----:B-1----:R1:W-:Y:S02]  /*7990*/  @!P0 ST.E.128 [R2.64], R4 ;  /* 0x0000000402008985 */ /* 0x0023e4000c101d22 */
.L_x_849:
[----:B------:R-:W-:Y:S05]  /*79a0*/  BSYNC B0 ;  /* 0x0000000000007941 */ /* 0x000fea0003800000 */
.L_x_848:
[C---:B------:R-:W-:Y:S01]  /*79b0*/  ISETP.GT.AND P0, PT, R90.reuse, UR6, PT ;  /* 0x000000065a007c0c */ /* 0x040fe2000bf04270 */
[----:B---34-:R-:W-:Y:S01]  /*79c0*/  IMAD.U32 R14, RZ, RZ, UR14 ;  /* 0x0000000eff0e7e24 */ /* 0x018fe2000f8e00ff */
[----:B------:R-:W-:Y:S11]  /*79d0*/  IADD3 R90, R90, -0x1, RZ ;  /* 0xffffffff5a5a7810 */ /* 0x000ff60007ffe0ff */
[----:B-1----:R-:W-:Y:S01]  /*79e0*/  @P0 SHF.R.S32.HI R2, RZ, 0x1f, R90 ;  /* 0x0000001fff020819 */ /* 0x002fe2000001145a */
[----:B------:R-:W-:Y:S02]  /*79f0*/  @P0 IMAD R0, R90, UR10, RZ ;  /* 0x0000000a5a000c24 */ /* 0x000fe4000f8e02ff */
[----:B------:R-:W-:Y:S02]  /*7a00*/  @P0 IMAD.MOV.U32 R4, RZ, RZ, R126 ;  /* 0x000000ffff040224 */ /* 0x000fe400078e007e */
[----:B------:R-:W-:Y:S02]  /*7a10*/  @P0 IMAD.MOV.U32 R5, RZ, RZ, R123 ;  /* 0x000000ffff050224 */ /* 0x000fe400078e007b */
[----:B------:R-:W-:Y:S02]  /*7a20*/  @P0 IMAD R0, R2, UR11, R0 ;  /* 0x0000000b02000c24 */ /* 0x000fe4000f8e0200 */
[----:B------:R-:W-:Y:S04]  /*7a30*/  @P0 IMAD.WIDE.U32 R4, R90, UR11, R4 ;  /* 0x0000000b5a040c25 */ /* 0x000fe8000f8e0004 */
        /* <DEDUP_REMOVED lines=8> */
[----:B------:R-:W-:Y:S02]  /*7ac0*/  @P0 IADD3.X R15, RZ, UR13, R3, P2, P1 ;  /* 0x0000000dff0f0c10 */ /* 0x000fe400097e2403 */
[----:B------:R-:W-:Y:S01]  /*7ad0*/  @P0 IADD3 R6, P1, R2, UR14, RZ ;  /* 0x0000000e02060c10 */ /* 0x000fe2000ff3e0ff */
[----:B------:R1:W-:Y:S03]  /*7ae0*/  @P0 LDGSTS.E.BYPASS.LTC128B.128 [R77+0x6100], [R2.64+0x80], !P6 ;  /* 0x06100080024d0fae */ /* 0x0003e6000f101d62 */
[----:B------:R-:W-:Y:S02]  /*7af0*/  @P0 IADD3.X R7, R3, UR13, RZ, P1, !PT ;  /* 0x0000000d03070c10 */ /* 0x000fe40008ffe4ff */
[C---:B------:R-:W-:Y:S03]  /*7b00*/  @P0 IADD3 R4, P1, R6.reuse, UR14, RZ ;  /* 0x0000000e06040c10 */ /* 0x040fe6000ff3e0ff */
[----:B------:R1:W-:Y:S01]  /*7b10*/  @P0 LDGSTS.E.BYPASS.LTC128B.128 [R77+0x4900], [R6.64], !P4 ;  /* 0x04900000064d0fae */ /* 0x0003e2000e101d62 */
[C---:B------:R-:W-:Y:S02]  /*7b20*/  @P0 IADD3.X R5, R7.reuse, UR13, RZ, P1, !PT ;  /* 0x0000000d07050c10 */ /* 0x040fe40008ffe4ff */
[----:B------:R-:W-:Y:S01]  /*7b30*/  @P0 IADD3 R12, P1, R6, UR26, RZ ;  /* 0x0000001a060c0c10 */ /* 0x000fe2000ff3e0ff */
[----:B------:R1:W-:Y:S03]  /*7b40*/  @P0 LDGSTS.E.BYPASS.LTC128B.128 [R77+0x6900], [R14.64], !P6 ;  /* 0x069000000e4d0fae */ /* 0x0003e6000f101d62 */
[----:B------:R-:W-:Y:S01]  /*7b50*/  @P0 IADD3.X R13, R7, UR27, RZ, P1, !PT ;  /* 0x0000001b070d0c10 */ /* 0x000fe20008ffe4ff */
[----:B------:R1:W-:Y:S01]  /*7b60*/  @P0 LDGSTS.E.BYPASS.LTC128B.128 [R77+0x5100], [R4.64], !P4 ;  /* 0x05100000044d0fae */ /* 0x0003e2000e101d62 */
[C---:B------:R-:W-:Y:S03]  /*7b70*/  @P0 IADD3 R10, P1, R4.reuse, UR14, RZ ;  /* 0x0000000e040a0c10 */ /* 0x040fe6000ff3e0ff */
[----:B------:R1:W-:Y:S01]  /*7b80*/  @P0 LDGSTS.E.BYPASS.LTC128B.128 [R77+0x7100], [R12.64], !P6 ;  /* 0x071000000c4d0fae */ /* 0x0003e2000f101d62 */
[C---:B------:R-:W-:Y:S02]  /*7b90*/  @P0 IADD3.X R11, R5.reuse, UR13, RZ, P1, !PT ;  /* 0x0000000d050b0c10 */ /* 0x040fe40008ffe4ff */
[----:B------:R-:W-:Y:S03]  /*7ba0*/  @P0 IADD3 R8, P1, R4, UR26, RZ ;  /* 0x0000001a04080c10 */ /* 0x000fe6000ff3e0ff */
[----:B------:R1:W-:Y:S01]  /*7bb0*/  @P0 LDGSTS.E.BYPASS.LTC128B.128 [R77+0x5900], [R10.64], !P4 ;  /* 0x059000000a4d0fae */ /* 0x0003e2000e101d62 */
[----:B------:R-:W-:Y:S05]  /*7bc0*/  @P0 IADD3.X R9, R5, UR27, RZ, P1, !PT ;  /* 0x0000001b05090c10 */ /* 0x000fea0008ffe4ff */
[----:B------:R1:W-:Y:S04]  /*7bd0*/  @P0 LDGSTS.E.BYPASS.LTC128B.128 [R77+0x7900], [R8.64], !P6 ;  /* 0x07900000084d0fae */ /* 0x0003e8000f101d62 */
[----:B------:R-:W0:Y:S01]  /*7be0*/  LDGDEPBAR ;  /* 0x00000000000079af */ /* 0x000e220000000000 */
[----:B------:R-:W-:-:S05]  /*7bf0*/  @P0 BRA `(.L_x_850) ;  /* 0xffffa03000000947 */ /* 0x000fca000383ffff */
[----:B------:R-:W-:Y:S06]  /*7c00*/  BAR.SYNC.DEFER_BLOCKING 0x0 ;  /* 0x0000000000007b1d */ /* 0x000fec0000010000 */
.L_x_803:
[----:B-1----:R-:W-:Y:S01]  /*7c10*/  UISETP.GE.AND UP0, UPT, UR9, 0x1, UPT ;  /* 0x000000010900788c */ /* 0x002fe2000bf06270 */
[----:B------:R-:W-:Y:S01]  /*7c20*/  PLOP3.LUT P4, PT, PT, PT, PT, 0x80, 0x0 ;  /* 0x000000000000781c */ /* 0x000fe20003f8f070 */
[----:B------:R-:W-:Y:S01]  /*7c30*/  CS2R R14, SRZ ;  /* 0x00000000000e7805 */ /* 0x000fe2000001ff00 */
[----:B------:R-:W-:Y:S01]  /*7c40*/  IMAD.MOV.U32 R198, RZ, RZ, RZ ;  /* 0x000000ffffc67224 */ /* 0x000fe200078e00ff */
[----:B------:R-:W-:Y:S01]  /*7c50*/  CS2R R202, SRZ ;  /* 0x0000000000ca7805 */ /* 0x000fe2000001ff00 */
[----:B------:R-:W-:Y:S01]  /*7c60*/  IMAD.MOV.U32 R196, RZ, RZ, RZ ;  /* 0x000000ffffc47224 */ /* 0x000fe200078e00ff */
[----:B------:R-:W-:Y:S01]  /*7c70*/  PLOP3.LUT P0, PT, PT, PT, UP0, 0x80, 0x0 ;  /* 0x000000000000781c */ /* 0x000fe20003f0f008 */
[----:B------:R-:W-:Y:S01]  /*7c80*/  CS2R R200, SRZ ;  /* 0x0000000000c87805 */ /* 0x000fe2000001ff00 */
[----:B------:R-:W-:Y:S01]  /*7c90*/  CS2R R16, SRZ ;  /* 0x0000000000107805 */ /* 0x000fe2000001ff00 */
[----:B------:R-:W-:Y:S01]  /*7ca0*/  MOV R194, RZ ;  /* 0x000000ff00c27202 */ /* 0x000fe20000000f00 */
[----:B------:R-:W-:Y:S01]  /*7cb0*/  CS2R R192, SRZ ;  /* 0x0000000000c07805 */ /* 0x000fe2000001ff00 */
[----:B------:R-:W-:Y:S01]  /*7cc0*/  CS2R R12, SRZ ;  /* 0x00000000000c7805 */ /* 0x000fe2000001ff00 */
[----:B------:R-:W-:Y:S01]  /*7cd0*/  IMAD.MOV.U32 R190, RZ, RZ, RZ ;  /* 0x000000ffffbe7224 */ /* 0x000fe200078e00ff */
[----:B------:R-:W-:Y:S01]  /*7ce0*/  MOV R188, RZ ;  /* 0x000000ff00bc7202 */ /* 0x000fe20000000f00 */
[----:B------:R-:W-:Y:S01]  /*7cf0*/  IMAD.MOV.U32 R154, RZ, RZ, RZ ;  /* 0x000000ffff9a7224 */ /* 0x000fe200078e00ff */
[----:B------:R-:W-:Y:S01]  /*7d00*/  CS2R R18, SRZ ;  /* 0x0000000000127805 */ /* 0x000fe2000001ff00 */
        /* <DEDUP_REMOVED lines=11> */
[----:B-----5:R-:W-:Y:S01]  /*7dc0*/  CS2R R26, SRZ ;  /* 0x00000000001a7805 */ /* 0x020fe2000001ff00 */
[----:B------:R-:W-:Y:S01]  /*7dd0*/  MOV R140, RZ ;  /* 0x000000ff008c7202 */ /* 0x000fe20000000f00 */
[----:B------:R-:W-:Y:S01]  /*7de0*/  IMAD.MOV.U32 R146, RZ, RZ, RZ ;  /* 0x000000ffff927224 */ /* 0x000fe200078e00ff */
[----:B------:R-:W-:Y:S01]  /*7df0*/  MOV R28, RZ ;  /* 0x000000ff001c7202 */ /* 0x000fe20000000f00 */
[----:B------:R-:W-:Y:S01]  /*7e00*/  IMAD.MOV.U32 R144, RZ, RZ, RZ ;  /* 0x000000ffff907224 */ /* 0x000fe200078e00ff */
[----:B------:R-:W-:Y:S01]  /*7e10*/  CS2R R138, SRZ ;  /* 0x00000000008a7805 */ /* 0x000fe2000001ff00 */
[----:B------:R-:W-:Y:S01]  /*7e20*/  CS2R R30, SRZ ;  /* 0x00000000001e7805 */ /* 0x000fe2000001ff00 */
[----:B------:R-:W-:Y:S01]  /*7e30*/  MOV R136, RZ ;  /* 0x000000ff00887202 */ /* 0x000fe20000000f00 */
[----:B------:R-:W-:Y:S01]  /*7e40*/  IMAD.MOV.U32 R134, RZ, RZ, RZ ;  /* 0x000000ffff867224 */ /* 0x000fe200078e00ff */
[----:B------:R-:W-:Y:S01]  /*7e50*/  CS2R R32, SRZ ;  /* 0x0000000000207805 */ /* 0x000fe2000001ff00 */
[----:B------:R-:W-:Y:S01]  /*7e60*/  MOV R132, RZ ;  /* 0x000000ff00847202 */ /* 0x000fe20000000f00 */
[----:B------:R-:W-:Y:S01]  /*7e70*/  CS2R R126, SRZ ;  /* 0x00000000007e7805 */ /* 0x000fe2000001ff00 */
[----:B------:R-:W-:Y:S01]  /*7e80*/  IMAD.MOV.U32 R124, RZ, RZ, RZ ;  /* 0x000000ffff7c7224 */ /* 0x000fe200078e00ff */
[----:B------:R-:W-:Y:S01]  /*7e90*/  CS2R R34, SRZ ;  /* 0x0000000000227805 */ /* 0x000fe2000001ff00 */
        /* <DEDUP_REMOVED lines=20> */
[----:B------:R-:W-:Y:S01]  /*7fe0*/  CS2R R46, SRZ ;  /* 0x00000000002e7805 */ /* 0x000fe2000001ff00 */
[----:B------:R-:W-:Y:S01]  /*7ff0*/  IMAD.MOV.U32 R92, RZ, RZ, RZ ;  /* 0x000000ffff5c7224 */ /* 0x000fe200078e00ff */
[----:B------:R-:W-:Y:S01]  /*8000*/  CS2R R98, SRZ ;  /* 0x0000000000627805 */ /* 0x000fe2000001ff00 */
[----:B------:R-:W-:Y:S01]  /*8010*/  MOV R96, RZ ;  /* 0x000000ff00607202 */ /* 0x000fe20000000f00 */
[----:B------:R-:W-:Y:S01]  /*8020*/  CS2R R90, SRZ ;  /* 0x00000000005a7805 */ /* 0x000fe2000001ff00 */
[----:B--2---:R-:W-:Y:S01]  /*8030*/  IMAD.MOV.U32 R88, RZ, RZ, RZ ;  /* 0x000000ffff587224 */ /* 0x004fe200078e00ff */
[----:B------:R-:W-:Y:S01]  /*8040*/  CS2R R48, SRZ ;  /* 0x0000000000307805 */ /* 0x000fe2000001ff00 */
[----:B------:R-:W-:Y:S01]  /*8050*/  MOV R86, RZ ;  /* 0x000000ff00567202 */ /* 0x000fe20000000f00 */
[----:B------:R-:W-:Y:S01]  /*8060*/  IMAD.MOV.U32 R84, RZ, RZ, RZ ;  /* 0x000000ffff547224 */ /* 0x000fe200078e00ff */
[----:B------:R-:W-:Y:S01]  /*8070*/  CS2R R78, SRZ ;  /* 0x00000000004e7805 */ /* 0x000fe2000001ff00 */
[----:B------:R-:W-:Y:S01]  /*8080*/  CS2R R52, SRZ ;  /* 0x0000000000347805 */ /* 0x000fe2000001ff00 */
[----:B------:R-:W-:Y:S01]  /*8090*/  MOV R76, RZ ;  /* 0x000000ff004c7202 */ /* 0x000fe20000000f00 */
[----:B------:R-:W-:Y:S01]  /*80a0*/  CS2R R82, SRZ ;  /* 0x0000000000527805 */ /* 0x000fe2000001ff00 */
[----:B------:R-:W-:Y:S01]  /*80b0*/  CS2R R80, SRZ ;  /* 0x0000000000507805 */ /* 0x000fe2000001ff00 */
[----:B------:R-:W-:Y:S01]  /*80c0*/  CS2R R74, SRZ ;  /* 0x00000000004a7805 */ /* 0x000fe2000001ff00 */
[----:B------:R-:W-:Y:S01]  /*80d0*/  CS2R R54, SRZ ;  /* 0x0000000000367805 */ /* 0x000fe2000001ff00 */
        /* <DEDUP_REMOVED lines=13> */
[----:B------:R-:W-:Y:S01]  /*81b0*/  IMAD.MOV.U32 R172, RZ, RZ, RZ ;  /* 0x000000ffffac7224 */ /* 0x000fe200078e00ff */
[----:B------:R-:W-:Y:S01]  /*81c0*/  MOV R64, RZ ;  /* 0x000000ff00407202 */ /* 0x000fe20000000f00 */
        /* <DEDUP_REMOVED lines=9> */
[----:B------:R-:W-:Y:S01]  /*8260*/  @UP1 UIMAD.WIDE UR4, UR24, UR4, UR10 ;  /* 0x00000004180412a5 */ /* 0x000fe2000f8e020a */
[----:B------:R-:W1:Y:S01]  /*8270*/  S2R R19, SR_CTAID.X ;  /* 0x0000000000137919 */ /* 0x000e620000002500 */
[----:B------:R-:W-:Y:S01]  /*8280*/  SHF.R.S32.HI R157, RZ, 0x1f, R159 ;  /* 0x0000001fff9d7819 */ /* 0x000fe2000001149f */
[----:B------:R-:W-:Y:S02]  /*8290*/  USHF.R.S32.HI UR6, URZ, 0x1f, UR20 ;  /* 0x0000001f3f067899 */ /* 0x000fe40008011414 */
[----:B------:R-:W-:Y:S01]  /*82a0*/  ULDC.64 UR10, c[0x0][0x348] ;  /* 0x0000d200000a7ab9 */ /* 0x000fe20000000a00 */
[----:B------:R-:W-:Y:S02]  /*82b0*/  IMAD.U32 R2, RZ, RZ, UR4 ;  /* 0x00000004ff027e24 */ /* 0x000fe4000f8e00ff */
[----:B------:R-:W-:Y:S01]  /*82c0*/  IMAD.U32 R3, RZ, RZ, UR5 ;  /* 0x00000005ff037e24 */ /* 0x000fe2000f8e00ff */
[----:B------:R-:W-:-:S02]  /*82d0*/  ULDC.64 UR4, c[0x0][0x178] ;  /* 0x00005e0000047ab9 */ /* 0x000fc40000000a00 */
[----:B------:R-:W-:Y:S02]  /*82e0*/  UIMAD UR6, UR6, UR4, URZ ;  /* 0x00000004060672a4 */ /* 0x000fe4000f8e023f */
[----:B------:R-:W-:Y:S01]  /*82f0*/  UIMAD.WIDE.U32 UR12, UR20, UR4, URZ ;  /* 0x00000004140c72a5 */ /* 0x000fe2000f8e003f */
[----:B------:R2:W3:Y:S01]  /*8300*/  @P4 LDG.E R7, [R2.64] ;  /* 0x0000002202074981 */ /* 0x0004e2000c1e1900 */
[----:B------:R-:W-:Y:S01]  /*8310*/  UIMAD UR20, UR20, UR5, UR6 ;  /* 0x00000005141472a4 */ /* 0x000fe2000f8e0206 */
[----:B------:R-:W-:Y:S01]  /*8320*/  IMAD.MOV.U32 R166, RZ, RZ, c[0x0][0x2b8] ;  /* 0x0000ae00ffa67624 */ /* 0x000fe200078e00ff */
[----:B------:R-:W-:Y:S01]  /*8330*/  UISETP.NE.U32.AND UP0, UPT, URZ, UR10, UPT ;  /* 0x0000000a3f00728c */ /* 0x000fe2000bf05070 */
[----:B------:R-:W-:Y:S01]  /*8340*/  IMAD.MOV.U32 R59, RZ, RZ, RZ ;  /* 0x000000ffff3b7224 */ /* 0x000fe200078e00ff */
[----:B------:R-:W-:Y:S02]  /*8350*/  ULDC.64 UR4, c[0x0][0x1b8] ;  /* 0x00006e0000047ab9 */ /* 0x000fe40000000a00 */
[----:B------:R-:W-:-:S02]  /*8360*/  UIADD3 UR13, UR13, UR20, URZ ;  /* 0x000000140d0d7290 */ /* 0x000fc4000fffe03f */
[----:B------:R-:W-:Y:S02]  /*8370*/  UIMAD UR6, UR15, UR4, URZ ;  /* 0x000000040f0672a4 */ /* 0x000fe4000f8e023f */
[----:B------:R-:W-:Y:S02]  /*8380*/  UISETP.NE.AND.EX UP0, UPT, URZ, UR11, UPT, UP0 ;  /* 0x0000000b3f00728c */ /* 0x000fe4000bf05300 */
[----:B------:R-:W-:Y:S02]  /*8390*/  USHF.R.S32.HI UR10, URZ, 0x1f, UR24 ;  /* 0x0000001f3f0a7899 */ /* 0x000fe40008011418 */
[----:B------:R-:W-:Y:S02]  /*83a0*/  UIMAD UR6, UR16, UR5, UR6 ;  /* 0x00000005100672a4 */ /* 0x000fe4000f8e0206 */
[----:B------:R-:W-:Y:S02]  /*83b0*/  UIMAD.WIDE.U32 UR12, UR16, UR4, UR12 ;  /* 0x00000004100c72a5 */ /* 0x000fe4000f8e000c */
[----:B------:R-:W-:-:S02]  /*83c0*/  USEL UR10, UR10, URZ, !UP0 ;  /* 0x0000003f0a0a7287 */ /* 0x000fc4000c000000 */
[----:B------:R-:W-:Y:S02]  /*83d0*/  ULDC.64 UR4, c[0x0][0x1c0] ;  /* 0x0000700000047ab9 */ /* 0x000fe40000000a00 */
[----:B------:R-:W-:Y:S01]  /*83e0*/  USEL UR11, UR24, URZ, !UP0 ;  /* 0x0000003f180b7287 */ /* 0x000fe2000c000000 */
[----:B--2---:R-:W-:Y:S01]  /*83f0*/  LEA.HI R2, R157, R159, RZ, 0x3 ;  /* 0x0000009f9d027211 */ /* 0x004fe200078f18ff */
[----:B------:R-:W-:Y:S01]  /*8400*/  IMAD.MOV.U32 R3, RZ, RZ, c[0x0][0x2c4] ;  /* 0x0000b100ff037624 */ /* 0x000fe200078e00ff */
[----:B------:R-:W-:Y:S02]  /*8410*/  UIMAD UR10, UR10, UR4, URZ ;  /* 0x000000040a0a72a4 */ /* 0x000fe4000f8e023f */
[----:B------:R-:W-:Y:S01]  /*8420*/  LOP3.LUT R0, R2, 0xfffffff8, RZ, 0xc0, !PT ;  /* 0xfffffff802007812 */ /* 0x000fe200078ec0ff */
[----:B------:R-:W-:Y:S01]  /*8430*/  UIADD3 UR13, UR13, UR6, URZ ;  /* 0x000000060d0d7290 */ /* 0x000fe2000fffe03f */
[----:B------:R-:W-:Y:S01]  /*8440*/  SHF.R.S32.HI R42, RZ, 0x3, R2 ;  /* 0x00000003ff2a7819 */ /* 0x000fe20000011402 */
[----:B------:R-:W-:Y:S01]  /*8450*/  UIMAD UR5, UR11, UR5, UR10 ;  /* 0x000000050b0572a4 */ /* 0x000fe2000f8e020a */
[----:B------:R-:W-:Y:S01]  /*8460*/  ISETP.NE.AND P0, PT, R3, 0x1, PT ;  /* 0x000000010300780c */ /* 0x000fe20003f05270 */
[----:B------:R-:W-:Y:S01]  /*8470*/  IMAD.IADD R54, R159, 0x1, -R0 ;  /* 0x000000019f367824 */ /* 0x000fe200078e0a00 */
[----:B------:R-:W-:-:S02]  /*8480*/  UIMAD.WIDE.U32 UR12, UR11, UR4, UR12 ;  /* 0x000000040b0c72a5 */ /* 0x000fc4000f8e000c */
[----:B------:R-:W-:Y:S01]  /*8490*/  UIADD3 UR6, UR7, -0x40, URZ ;  /* 0xffffffc007067890 */ /* 0x000fe2000fffe03f */
[C---:B------:R-:W-:Y:S01]  /*84a0*/  IMAD R165, R54.reuse, 0x10, R42 ;  /* 0x0000001036a57824 */ /* 0x040fe200078e022a */
[----:B------:R-:W-:Y:S01]  /*84b0*/  UIADD3 UR5, UR13, UR5, URZ ;  /* 0x000000050d057290 */ /* 0x000fe2000fffe03f */
[----:B------:R-:W-:Y:S01]  /*84c0*/  IMAD.SHL.U32 R160, R54, 0x8, RZ ;  /* 0x0000000836a07824 */ /* 0x000fe200078e00ff */
[----:B------:R-:W-:Y:S01]  /*84d0*/  ULDC UR4, c[0x0][0x2c4] ;  /* 0x0000b10000047ab9 */ /* 0x000fe20000000800 */
[----:B-1----:R-:W-:Y:S01]  /*84e0*/  IMAD R4, R19, 0x80, R165 ;  /* 0x0000008013047824 */ /* 0x002fe200078e02a5 */
[----:B------:R-:W-:Y:S01]  /*84f0*/  UIMAD UR23, UR23, UR4, URZ ;  /* 0x00000004171772a4 */ /* 0x000fe2000f8e023f */
[----:B------:R-:W-:Y:S01]  /*8500*/  IMAD.U32 R3, RZ, RZ, UR13 ;  /* 0x0000000dff037e24 */ /* 0x000fe2000f8e00ff */
[----:B------:R-:W-:Y:S01]  /*8510*/  IADD3 R56, R160, 0x40, RZ ;  /* 0x00000040a0387810 */ /* 0x000fe20007ffe0ff */
[----:B------:R-:W-:Y:S01]  /*8520*/  @P0 IMAD.HI.U32 R2, R4, c[0x0][0x2c8], RZ ;  /* 0x0000b20004020a27 */ /* 0x000fe200078e00ff */
[----:B------:R-:W-:Y:S01]  /*8530*/  LEA.HI R58, R157, R159, RZ, 0x4 ;  /* 0x0000009f9d3a7211 */ /* 0x000fe200078f20ff */
[----:B------:R-:W-:Y:S02]  /*8540*/  STL [R1+0x2c], R165 ;  /* 0x00002ca501007387 */ /* 0x000fe40000100800 */
[----:B------:R-:W-:Y:S01]  /*8550*/  IMAD.MOV.U32 R0, RZ, RZ, R4 ;  /* 0x000000ffff007224 */ /* 0x000fe200078e0004 */
[----:B------:R-:W-:Y:S01]  /*8560*/  @P0 SHF.R.U32.HI R0, RZ, c[0x0][0x2cc], R2 ;  /* 0x0000b300ff000a19 */ /* 0x000fe20000011602 */
[----:B------:R-:W-:-:S02]  /*8570*/  IMAD.U32 R2, RZ, RZ, UR12 ;  /* 0x0000000cff027e24 */ /* 0x000fc4000f8e00ff */
[----:B------:R-:W-:Y:S01]  /*8580*/  IMAD.U32 R3, RZ, RZ, UR5 ;  /* 0x00000005ff037e24 */ /* 0x000fe2000f8e00ff */
[--C-:B------:R-:W-:Y:S01]  /*8590*/  SHF.R.S32.HI R6, RZ, 0x1f, R0.reuse ;  /* 0x0000001fff067819 */ /* 0x100fe20000011400 */
[----:B------:R-:W-:Y:S01]  /*85a0*/  IMAD.MOV R5, RZ, RZ, -R0 ;  /* 0x000000ffff057224 */ /* 0x000fe200078e0a00 */
[----:B------:R-:W-:Y:S01]  /*85b0*/  ULDC.64 UR4, c[0x0][0x2b0] ;  /* 0x0000ac0000047ab9 */ /* 0x000fe20000000a00 */
[----:B------:R-:W-:-:S04]  /*85c0*/  IMAD.WIDE.U32 R2, R0, c[0x0][0x1b0], R2 ;  /* 0x00006c0000027a25 */ /* 0x000fc800078e0002 */
[----:B------:R-:W-:Y:S02]  /*85d0*/  IMAD R6, R6, c[0x0][0x1b0], RZ ;  /* 0x00006c0006067a24 */ /* 0x000fe400078e02ff */
[----:B------:R-:W-:Y:S02]  /*85e0*/  IMAD R4, R5, c[0x0][0x2c4], R4 ;  /* 0x0000b10005047a24 */ /* 0x000fe400078e0204 */
[----:B------:R-:W-:Y:S02]  /*85f0*/  IMAD R5, R0, c[0x0][0x1b4], R6 ;  /* 0x00006d0000057a24 */ /* 0x000fe400078e0206 */
[----:B------:R-:W-:Y:S01]  /*8600*/  IMAD R19, R19, 0x80, R42 ;  /* 0x0000008013137824 */ /* 0x000fe200078e022a */
[----:B------:R-:W-:Y:S01]  /*8610*/  SHF.R.S32.HI R0, RZ, 0x1f, R4 ;  /* 0x0000001fff007819 */ /* 0x000fe20000011404 */
[----:B------:R-:W-:-:S03]  /*8620*/  IMAD.IADD R3, R3, 0x1, R5 ;  /* 0x0000000103037824 */ /* 0x000fc600078e0205 */
[C---:B------:R-:W-:Y:S01]  /*8630*/  IADD3 R5, R19.reuse, 0x10, RZ ;  /* 0x0000001013057810 */ /* 0x040fe20007ffe0ff */
[----:B------:R-:W-:Y:S01]  /*8640*/  IMAD R0, R0, c[0x0][0x1a8], RZ ;  /* 0x00006a0000007a24 */ /* 0x000fe200078e02ff */
[----:B------:R-:W-:Y:S01]  /*8650*/  ISETP.GE.AND P6, PT, R19, UR23, PT ;  /* 0x0000001713007c0c */ /* 0x000fe2000bfc6270 */
[C---:B------:R-:W-:Y:S01]  /*8660*/  IMAD.WIDE.U32 R2, R4.reuse, c[0x0][0x1a8], R2 ;  /* 0x00006a0004027a25 */ /* 0x040fe200078e0002 */
[----:B------:R-:W-:Y:S02]  /*8670*/  ISETP.GE.AND P2, PT, R5, UR23, PT ;  /* 0x0000001705007c0c */ /* 0x000fe4000bf46270 */
[C---:B------:R-:W-:Y:S01]  /*8680*/  IADD3 R5, R19.reuse, 0x30, RZ ;  /* 0x0000003013057810 */ /* 0x040fe20007ffe0ff */
[----:B------:R-:W-:Y:S01]  /*8690*/  IMAD R0, R4, c[0x0][0x1ac], R0 ;  /* 0x00006b0004007a24 */ /* 0x000fe200078e0200 */
[----:B------:R-:W-:Y:S02]  /*86a0*/  LEA R16, P5, R2, c[0x0][0x160], 0x1 ;  /* 0x0000580002107a11 */ /* 0x000fe400078a08ff */
[----:B------:R-:W-:Y:S01]  /*86b0*/  IADD3 R4, R19, 0x40, RZ ;  /* 0x0000004013047810 */ /* 0x000fe20007ffe0ff */
[----:B------:R-:W-:Y:S01]  /*86c0*/  IMAD.IADD R0, R3, 0x1, R0 ;  /* 0x0000000103007824 */ /* 0x000fe200078e0200 */
[----:B------:R-:W-:Y:S01]  /*86d0*/  IADD3 R6, R19, 0x20, RZ ;  /* 0x0000002013067810 */ /* 0x000fe20007ffe0ff */
[----:B------:R-:W-:Y:S01]  /*86e0*/  SHFL.IDX PT, R12, R16, 0x3, 0x181f ;  /* 0x00781f00100c7f89 */ /* 0x000fe200000e0000 */
[----:B------:R-:W-:-:S02]  /*86f0*/  ISETP.GE.AND P0, PT, R5, UR23, PT ;  /* 0x0000001705007c0c */ /* 0x000fc4000bf06270 */
[----:B------:R-:W-:Y:S01]  /*8700*/  LEA.HI.X R15, R2, c[0x0][0x164], R0, 0x1, P5 ;  /* 0x00005900020f7a11 */ /* 0x000fe200028f0c00 */
[----:B------:R-:W-:Y:S01]  /*8710*/  IMAD.SHL.U32 R0, R42, 0x40, RZ ;  /* 0x000000402a007824 */ /* 0x000fe200078e00ff */
[----:B------:R-:W-:Y:S01]  /*8720*/  ISETP.GE.AND P3, PT, R4, UR23, PT ;  /* 0x0000001704007c0c */ /* 0x000fe2000bf66270 */
[----:B------:R-:W-:Y:S01]  /*8730*/  SHFL.IDX PT, R2, R16, 0x1, 0x181f ;  /* 0x00381f0010027f89 */ /* 0x000fe200000e0000 */
[----:B------:R-:W-:Y:S02]  /*8740*/  ISETP.GE.AND P1, PT, R6, UR23, PT ;  /* 0x0000001706007c0c */ /* 0x000fe4000bf26270 */
[----:B------:R-:W-:Y:S01]  /*8750*/  LEA.HI R6, R157, R159, RZ, 0x6 ;  /* 0x0000009f9d067211 */ /* 0x000fe200078f30ff */
[----:B------:R-:W-:Y:S01]  /*8760*/  SHFL.IDX PT, R4, R16, RZ, 0x181f ;  /* 0x00181fff10047589 */ /* 0x000fe200000e0000 */
[----:B------:R-:W-:Y:S02]  /*8770*/  LOP3.LUT R23, R0, 0x1c0, RZ, 0xc0, !PT ;  /* 0x000001c000177812 */ /* 0x000fe400078ec0ff */
[----:B------:R-:W-:Y:S01]  /*8780*/  ISETP.GE.AND P5, PT, R160, c[0x0][0x198], PT ;  /* 0x00006600a0007a0c */ /* 0x000fe20003fa6270 */
[----:B------:R-:W1:Y:S01]  /*8790*/  SHFL.IDX PT, R5, R15, RZ, 0x181f ;  /* 0x00181fff0f057589 */ /* 0x000e6200000e0000 */
[----:B------:R-:W-:Y:S01]  /*87a0*/  IMAD.SHL.U32 R0, R6, 0x8, RZ ;  /* 0x0000000806007824 */ /* 0x000fe200078e00ff */
[----:B------:R-:W-:-:S02]  /*87b0*/  SHF.R.U32.HI R25, RZ, 0x3, R23 ;  /* 0x00000003ff197819 */ /* 0x000fc40000011617 */
[----:B------:R-:W2:Y:S01]  /*87c0*/  SHFL.IDX PT, R3, R15, 0x1, 0x181f ;  /* 0x00381f000f037f89 */ /* 0x000ea200000e0000 */
[--C-:B------:R-:W-:Y:S02]  /*87d0*/  @!P6 SHF.R.S32.HI R6, RZ, 0x1f, R56.reuse ;  /* 0x0000001fff06e819 */ /* 0x100fe40000011438 */
[----:B------:R-:W-:Y:S01]  /*87e0*/  LOP3.LUT R24, R0, 0xfffffe00, RZ, 0xc0, !PT ;  /* 0xfffffe0000187812 */ /* 0x000fe200078ec0ff */
[----:B------:R-:W4:Y:S01]  /*87f0*/  SHFL.IDX PT, R13, R15, 0x3, 0x181f ;  /* 0x00781f000f0d7f89 */ /* 0x000f2200000e0000 */
[-C--:B------:R-:W-:Y:S02]  /*8800*/  @!P6 LEA.HI R6, R6, R56.reuse, RZ, 0x3 ;  /* 0x000000380606e211 */ /* 0x080fe400078f18ff */
[----:B------:R-:W-:Y:S02]  /*8810*/  @!P2 SHF.R.S32.HI R0, RZ, 0x1f, R56 ;  /* 0x0000001fff00a819 */ /* 0x000fe40000011438 */
[----:B------:R-:W-:Y:S02]  /*8820*/  @!P6 LOP3.LUT R10, R6, 0xfffffff8, RZ, 0xc0, !PT ;  /* 0xfffffff8060ae812 */ /* 0x000fe400078ec0ff */
[----:B------:R-:W-:Y:S01]  /*8830*/  @!P2 LEA.HI R0, R0, R56, RZ, 0x3 ;  /* 0x000000380000a211 */ /* 0x000fe200078f18ff */
[----:B------:R-:W-:Y:S01]  /*8840*/  SHFL.IDX PT, R6, R16, 0x2, 0x181f ;  /* 0x00581f0010067f89 */ /* 0x000fe200000e0000 */
[----:B------:R-:W-:-:S02]  /*8850*/  P2R R20, PR, RZ, 0x40 ;  /* 0x00000040ff147803 */ /* 0x000fc40000000000 */
[----:B------:R-:W-:Y:S01]  /*8860*/  @!P2 LOP3.LUT R17, R0, 0xfffffff8, RZ, 0xc0, !PT ;  /* 0xfffffff80011a812 */ /* 0x000fe200078ec0ff */
[----:B-1----:R-:W-:-:S04]  /*8870*/  @!P6 IMAD.WIDE R8, R160, 0x2, R4 ;  /* 0x00000002a008e825 */ /* 0x002fc800078e0204 */
[----:B------:R-:W-:-:S04]  /*8880*/  @!P6 IMAD.WIDE R10, R10, 0x2, R4 ;  /* 0x000000020a0ae825 */ /* 0x000fc800078e0204 */
[----:B--2---:R-:W-:-:S04]  /*8890*/  @!P2 IMAD.WIDE R4, R160, 0x2, R2 ;  /* 0x00000002a004a825 */ /* 0x004fc800078e0202 */
[----:B------:R-:W-:Y:S01]  /*88a0*/  @!P2 IMAD.WIDE R2, R17, 0x2, R2 ;  /* 0x000000021102a825 */ /* 0x000fe200078e0202 */
[----:B---3--:R1:W2:Y:S01]  /*88b0*/  @P4 R2UR UR11, R7 ;  /* 0x00000000070b43c2 */ /* 0x0082a200000e0000 */
[----:B------:R-:W-:Y:S01]  /*88c0*/  ISETP.GE.AND P4, PT, R56, c[0x0][0x198], PT ;  /* 0x0000660038007a0c */ /* 0x000fe20003f86270 */
[----:B--2---:R-:W-:Y:S02]  /*88d0*/  @!UP1 UMOV UR11, UR24 ;  /* 0x00000018000b9c82 */ /* 0x004fe40008000000 */
[----:B------:R-:W-:Y:S02]  /*88e0*/  USHF.R.S32.HI UR10, URZ, 0x1f, UR11 ;  /* 0x0000001f3f0a7899 */ /* 0x000fe4000801140b */
[----:B------:R-:W-:Y:S02]  /*88f0*/  UIMAD.WIDE.U32 UR12, UR11, UR4, URZ ;  /* 0x000000040b0c72a5 */ /* 0x000fe4000f8e003f */
[----:B------:R-:W-:-:S04]  /*8900*/  UIMAD UR10, UR10, UR4, URZ ;  /* 0x000000040a0a72a4 */ /* 0x000fc8000f8e023f */
[----:B------:R-:W-:-:S03]  /*8910*/  UIMAD UR10, UR11, UR5, UR10 ;  /* 0x000000050b0a72a4 */ /* 0x000fc6000f8e020a */
[----:B------:R-:W-:Y:S02]  /*8920*/  ULDC.64 UR4, c[0x0][0x1e8] ;  /* 0x00007a0000047ab9 */ /* 0x000fe40000000a00 */
[----:B------:R-:W-:Y:S01]  /*8930*/  UIADD3 UR10, UR13, UR10, URZ ;  /* 0x0000000a0d0a7290 */ /* 0x000fe2000fffe03f */
[----:B-1----:R-:W-:-:S04]  /*8940*/  LOP3.LUT R7, R23, 0x38, R160, 0xf8, !PT ;  /* 0x0000003817077812 */ /* 0x002fc800078ef8a0 */
[----:B------:R-:W-:-:S05]  /*8950*/  LOP3.LUT R7, R7, R25, RZ, 0x3c, !PT ;  /* 0x0000001907077212 */ /* 0x000fca00078e3cff */
[----:B------:R-:W-:Y:S02]  /*8960*/  IMAD.IADD R55, R24, 0x1, R7 ;  /* 0x0000000118377824 */ /* 0x000fe400078e0207 */
[----:B------:R-:W1:Y:S02]  /*8970*/  SHFL.IDX PT, R7, R15, 0x2, 0x181f ;  /* 0x00581f000f077f89 */ /* 0x000e6400000e0000 */
[C---:B------:R-:W-:Y:S02]  /*8980*/  @!P6 IMAD.SHL.U32 R0, R55.reuse, 0x2, RZ ;  /* 0x000000023700e824 */ /* 0x040fe400078e00ff */
[----:B------:R-:W-:-:S03]  /*8990*/  @!P2 IMAD.SHL.U32 R14, R55, 0x2, RZ ;  /* 0x00000002370ea824 */ /* 0x000fc600078e00ff */
[----:B------:R4:W-:Y:S04]  /*89a0*/  @!P6 LDGSTS.E.BYPASS.LTC128B.128 [R0+0x8100], [R8.64], !P5 ;  /* 0x081000000800efae */ /* 0x0009e8000e901d62 */
[----:B------:R2:W-:Y:S01]  /*89b0*/  @!P6 LDGSTS.E.BYPASS.LTC128B.128 [R0+0xc100], [R10.64], !P4 ;  /* 0x0c1000000a00efae */ /* 0x0005e2000e101d62 */
[----:B------:R-:W-:-:S03]  /*89c0*/  ISETP.NE.AND P6, PT, R166, 0x1, PT ;  /* 0x00000001a600780c */ /* 0x000fc60003fc5270 */
[----:B------:R3:W-:Y:S04]  /*89d0*/  @!P2 LDGSTS.E.BYPASS.LTC128B.128 [R14+0x8900], [R4.64], !P5 ;  /* 0x08900000040eafae */ /* 0x0007e8000e901d62 */
[----:B------:R5:W-:Y:S01]  /*89e0*/  @!P2 LDGSTS.E.BYPASS.LTC128B.128 [R14+0xc900], [R2.64], !P4 ;  /* 0x0c900000020eafae */ /* 0x000be2000e101d62 */
[----:B----4-:R-:W-:Y:S01]  /*89f0*/  @!P0 IMAD.WIDE R8, R160, 0x2, R12 ;  /* 0x00000002a0088825 */ /* 0x010fe200078e020c */
[--C-:B--2---:R-:W-:Y:S02]  /*8a00*/  @!P1 SHF.R.S32.HI R0, RZ, 0x1f, R56.reuse ;  /* 0x0000001fff009819 */ /* 0x104fe40000011438 */
[----:B---3--:R-:W-:Y:S02]  /*8a10*/  @!P0 SHF.R.S32.HI R4, RZ, 0x1f, R56 ;  /* 0x0000001fff048819 */ /* 0x008fe40000011438 */
[----:B------:R-:W-:-:S02]  /*8a20*/  IADD3 R5, R19, 0x50, RZ ;  /* 0x0000005013057810 */ /* 0x000fc40007ffe0ff */
[-C--:B-----5:R-:W-:Y:S01]  /*8a30*/  @!P1 LEA.HI R2, R0, R56.reuse, RZ, 0x3 ;  /* 0x0000003800029211 */ /* 0x0a0fe200078f18ff */
[----:B------:R-:W-:Y:S01]  /*8a40*/  SHFL.IDX PT, R3, R15, 0x5, 0x181f ;  /* 0x00b81f000f037f89 */ /* 0x000fe200000e0000 */
[----:B------:R-:W-:Y:S01]  /*8a50*/  @!P0 LEA.HI R0, R4, R56, RZ, 0x3 ;  /* 0x0000003804008211 */ /* 0x000fe200078f18ff */
[----:B------:R-:W-:Y:S01]  /*8a60*/  @!P0 IMAD.SHL.U32 R14, R55, 0x2, RZ ;  /* 0x00000002370e8824 */ /* 0x000fe200078e00ff */
[----:B------:R-:W-:Y:S01]  /*8a70*/  @!P1 LOP3.LUT R2, R2, 0xfffffff8, RZ, 0xc0, !PT ;  /* 0xfffffff802029812 */ /* 0x000fe200078ec0ff */
[----:B------:R-:W-:Y:S01]  /*8a80*/  SHFL.IDX PT, R4, R16, 0x4, 0x181f ;  /* 0x00981f0010047f89 */ /* 0x000fe200000e0000 */
[----:B------:R-:W-:Y:S02]  /*8a90*/  ISETP.GE.AND P2, PT, R5, UR23, PT ;  /* 0x0000001705007c0c */ /* 0x000fe4000bf46270 */
[----:B------:R-:W-:Y:S01]  /*8aa0*/  @!P0 LOP3.LUT R17, R0, 0xfffffff8, RZ, 0xc0, !PT ;  /* 0xfffffff800118812 */ /* 0x000fe200078ec0ff */
[----:B------:R-:W2:Y:S01]  /*8ab0*/  SHFL.IDX PT, R5, R15, 0x4, 0x181f ;  /* 0x00981f000f057f89 */ /* 0x000ea200000e0000 */
[----:B-1----:R-:W-:-:S03]  /*8ac0*/  @!P1 IMAD.WIDE R10, R2, 0x2, R6 ;  /* 0x00000002020a9825 */ /* 0x002fc600078e0206 */
[----:B------:R-:W1:Y:S01]  /*8ad0*/  SHFL.IDX PT, R2, R16, 0x5, 0x181f ;  /* 0x00b81f0010027f89 */ /* 0x000e6200000e0000 */
[----:B------:R-:W-:Y:S02]  /*8ae0*/  @!P1 IMAD.SHL.U32 R0, R55, 0x2, RZ ;  /* 0x0000000237009824 */ /* 0x000fe400078e00ff */
[----:B------:R-:W-:-:S05]  /*8af0*/  @!P1 IMAD.WIDE R6, R160, 0x2, R6 ;  /* 0x00000002a0069825 */ /* 0x000fca00078e0206 */
[----:B------:R3:W-:Y:S04]  /*8b00*/  @!P1 LDGSTS.E.BYPASS.LTC128B.128 [R0+0x9100], [R6.64], !P5 ;  /* 0x0910000006009fae */ /* 0x0007e8000e901d62 */
[----:B------:R4:W-:Y:S04]  /*8b10*/  @!P1 LDGSTS.E.BYPASS.LTC128B.128 [R0+0xd100], [R10.64], !P4 ;  /* 0x0d1000000a009fae */ /* 0x0009e8000e101d62 */
[----:B------:R5:W-:Y:S01]  /*8b20*/  @!P0 LDGSTS.E.BYPASS.LTC128B.128 [R14+0x9900], [R8.64], !P5 ;  /* 0x09900000080e8fae */ /* 0x000be2000e901d62 */
[----:B---3--:R-:W-:Y:S01]  /*8b30*/  @!P0 IMAD.WIDE R6, R17, 0x2, R12 ;  /* 0x0000000211068825 */ /* 0x008fe200078e020c */
[----:B------:R-:W-:-:S02]  /*8b40*/  IADD3 R13, R19, 0x70, RZ ;  /* 0x00000070130d7810 */ /* 0x000fc40007ffe0ff */
[--C-:B----4-:R-:W-:Y:S02]  /*8b50*/  @!P3 SHF.R.S32.HI R0, RZ, 0x1f, R56.reuse ;  /* 0x0000001fff00b819 */ /* 0x110fe40000011438 */
[----:B------:R3:W-:Y:S01]  /*8b60*/  @!P0 LDGSTS.E.BYPASS.LTC128B.128 [R14+0xd900], [R6.64], !P4 ;  /* 0x0d900000060e8fae */ /* 0x0007e2000e101d62 */
[----:B------:R-:W-:Y:S01]  /*8b70*/  @!P2 IMAD.SHL.U32 R12, R55, 0x2, RZ ;  /* 0x00000002370ca824 */ /* 0x000fe200078e00ff */
[----:B------:R-:W-:Y:S02]  /*8b80*/  ISETP.GE.AND P0, PT, R13, UR23, PT ;  /* 0x000000170d007c0c */ /* 0x000fe4000bf06270 */
[----:B-----5:R-:W-:Y:S02]  /*8b90*/  @!P2 SHF.R.S32.HI R8, RZ, 0x1f, R56 ;  /* 0x0000001fff08a819 */ /* 0x020fe40000011438 */
[----:B------:R-:W-:-:S04]  /*8ba0*/  IADD3 R9, R19, 0x60, RZ ;  /* 0x0000006013097810 */ /* 0x000fc80007ffe0ff */
[----:B------:R-:W-:Y:S02]  /*8bb0*/  ISETP.GE.AND P1, PT, R9, UR23, PT ;  /* 0x0000001709007c0c */ /* 0x000fe4000bf26270 */
[----:B------:R-:W-:Y:S01]  /*8bc0*/  SHFL.IDX PT, R9, R15, 0x6, 0x181f ;  /* 0x00d81f000f097f89 */ /* 0x000fe200000e0000 */
[-C--:B---3--:R-:W-:Y:S02]  /*8bd0*/  @!P3 LEA.HI R6, R0, R56.reuse, RZ, 0x3 ;  /* 0x000000380006b211 */ /* 0x088fe400078f18ff */
[----:B------:R-:W-:Y:S02]  /*8be0*/  @!P2 LEA.HI R0, R8, R56, RZ, 0x3 ;  /* 0x000000380800a211 */ /* 0x000fe400078f18ff */
[----:B------:R-:W-:Y:S01]  /*8bf0*/  @!P3 LOP3.LUT R6, R6, 0xfffffff8, RZ, 0xc0, !PT ;  /* 0xfffffff80606b812 */ /* 0x000fe200078ec0ff */
[----:B------:R-:W3:Y:S01]  /*8c00*/  SHFL.IDX PT, R8, R16, 0x6, 0x181f ;  /* 0x00d81f0010087f89 */ /* 0x000ee200000e0000 */
[----:B------:R-:W-:Y:S01]  /*8c10*/  @!P2 LOP3.LUT R7, R0, 0xfffffff8, RZ, 0xc0, !PT ;  /* 0xfffffff80007a812 */ /* 0x000fe200078ec0ff */
[----:B------:R-:W-:-:S02]  /*8c20*/  @!P3 IMAD.SHL.U32 R0, R55, 0x2, RZ ;  /* 0x000000023700b824 */ /* 0x000fc400078e00ff */
[----:B--2---:R-:W-:-:S04]  /*8c30*/  @!P3 IMAD.WIDE R10, R6, 0x2, R4 ;  /* 0x00000002060ab825 */ /* 0x004fc800078e0204 */
[----:B------:R-:W-:-:S04]  /*8c40*/  @!P3 IMAD.WIDE R4, R160, 0x2, R4 ;  /* 0x00000002a004b825 */ /* 0x000fc800078e0204 */
[--C-:B-1----:R-:W-:Y:S01]  /*8c50*/  @!P2 IMAD.WIDE R6, R7, 0x2, R2.reuse ;  /* 0x000000020706a825 */ /* 0x102fe200078e0202 */
[----:B------:R1:W-:Y:S03]  /*8c60*/  @!P3 LDGSTS.E.BYPASS.LTC128B.128 [R0+0xa100], [R4.64], !P5 ;  /* 0x0a1000000400bfae */ /* 0x0003e6000e901d62 */
[----:B------:R-:W-:Y:S01]  /*8c70*/  @!P2 IMAD.WIDE R2, R160, 0x2, R2 ;  /* 0x00000002a002a825 */ /* 0x000fe200078e0202 */
[----:B------:R2:W-:Y:S04]  /*8c80*/  @!P3 LDGSTS.E.BYPASS.LTC128B.128 [R0+0xe100], [R10.64], !P4 ;  /* 0x0e1000000a00bfae */ /* 0x0005e8000e101d62 */
[----:B------:R4:W-:Y:S04]  /*8c90*/  @!P2 LDGSTS.E.BYPASS.LTC128B.128 [R12+0xa900], [R2.64], !P5 ;  /* 0x0a900000020cafae */ /* 0x0009e8000e901d62 */
[----:B------:R5:W-:Y:S01]  /*8ca0*/  @!P2 LDGSTS.E.BYPASS.LTC128B.128 [R12+0xe900], [R6.64], !P4 ;  /* 0x0e900000060cafae */ /* 0x000be2000e101d62 */
[----:B-1----:R-:W-:-:S02]  /*8cb0*/  IADD3 R4, R165, UR6, RZ ;  /* 0x00000006a5047c10 */ /* 0x002fc4000fffe0ff */
[----:B--2---:R-:W-:Y:S01]  /*8cc0*/  @!P1 SHF.R.S32.HI R0, RZ, 0x1f, R56 ;  /* 0x0000001fff009819 */ /* 0x004fe20000011438 */
[----:B------:R-:W-:Y:S01]  /*8cd0*/  @!P1 IMAD.SHL.U32 R10, R55, 0x2, RZ ;  /* 0x00000002370a9824 */ /* 0x000fe200078e00ff */
[----:B------:R-:W-:Y:S02]  /*8ce0*/  ISETP.GE.AND P2, PT, R4, UR9, PT ;  /* 0x0000000904007c0c */ /* 0x000fe4000bf46270 */
[----:B------:R-:W-:Y:S02]  /*8cf0*/  @!P1 LEA.HI R0, R0, R56, RZ, 0x3 ;  /* 0x0000003800009211 */ /* 0x000fe400078f18ff */
[----:B------:R-:W-:Y:S01]  /*8d00*/  ISETP.GT.OR P2, PT, R165, 0x3f, P2 ;  /* 0x0000003fa500780c */ /* 0x000fe20001744670 */
[----:B-----5:R-:W-:Y:S01]  /*8d10*/  SHFL.IDX PT, R6, R16, 0x7, 0x181f ;  /* 0x00f81f0010067f89 */ /* 0x020fe200000e0000 */
[----:B------:R-:W-:Y:S02]  /*8d20*/  @!P1 LOP3.LUT R0, R0, 0xfffffff8, RZ, 0xc0, !PT ;  /* 0xfffffff800009812 */ /* 0x000fe400078ec0ff */
[----:B----4-:R-:W-:Y:S01]  /*8d30*/  IADD3 R12, R4, UR19, RZ ;  /* 0x00000013040c7c10 */ /* 0x010fe2000fffe0ff */
[----:B------:R-:W1:Y:S01]  /*8d40*/  SHFL.IDX PT, R7, R15, 0x7, 0x181f ;  /* 0x00f81f000f077f89 */ /* 0x000e6200000e0000 */
[----:B---3--:R-:W-:-:S04]  /*8d50*/  @!P1 IMAD.WIDE R4, R160, 0x2, R8 ;  /* 0x00000002a0049825 */ /* 0x008fc800078e0208 */
[----:B------:R-:W-:Y:S01]  /*8d60*/  @!P1 IMAD.WIDE R2, R0, 0x2, R8 ;  /* 0x0000000200029825 */ /* 0x000fe200078e0208 */
[----:B------:R-:W-:Y:S01]  /*8d70*/  @!P0 SHF.R.S32.HI R0, RZ, 0x1f, R56 ;  /* 0x0000001fff008819 */ /* 0x000fe20000011438 */
[----:B------:R2:W-:Y:S02]  /*8d80*/  @!P1 LDGSTS.E.BYPASS.LTC128B.128 [R10+0xb100], [R4.64], !P5 ;  /* 0x0b100000040a9fae */ /* 0x0005e4000e901d62 */
[----:B------:R-:W-:Y:S02]  /*8d90*/  @P6 IMAD.HI.U32 R13, R12, c[0x0][0x2bc], RZ ;  /* 0x0000af000c0d6a27 */ /* 0x000fe400078e00ff */
[----:B------:R3:W-:Y:S02]  /*8da0*/  @!P1 LDGSTS.E.BYPASS.LTC128B.128 [R10+0xf100], [R2.64], !P4 ;  /* 0x0f100000020a9fae */ /* 0x0007e4000e101d62 */
[----:B------:R-:W-:Y:S01]  /*8db0*/  IMAD.MOV.U32 R11, RZ, RZ, R12 ;  /* 0x000000ffff0b7224 */ /* 0x000fe200078e000c */
[----:B------:R-:W-:Y:S01]  /*8dc0*/  @P6 SHF.R.U32.HI R11, RZ, c[0x0][0x2c0], R13 ;  /* 0x0000b000ff0b6a19 */ /* 0x000fe2000001160d */
[----:B-1----:R-:W-:Y:S01]  /*8dd0*/  @!P0 IMAD.WIDE R8, R160, 0x2, R6 ;  /* 0x00000002a0088825 */ /* 0x002fe200078e0206 */
[----:B--2---:R-:W-:-:S02]  /*8de0*/  @!P0 LEA.HI R4, R0, R56, RZ, 0x3 ;  /* 0x0000003800048211 */ /* 0x004fc400078f18ff */
[----:B------:R-:W-:Y:S02]  /*8df0*/  @!P2 IADD3 R0, P1, R11, UR12, RZ ;  /* 0x0000000c0b00ac10 */ /* 0x000fe4000ff3e0ff */
[----:B------:R-:W-:Y:S01]  /*8e00*/  @!P0 LOP3.LUT R4, R4, 0xfffffff8, RZ, 0xc0, !PT ;  /* 0xfffffff804048812 */ /* 0x000fe200078ec0ff */
[----:B---3--:R-:W-:Y:S01]  /*8e10*/  @!P0 IMAD.SHL.U32 R10, R55, 0x2, RZ ;  /* 0x00000002370a8824 */ /* 0x008fe200078e00ff */
[----:B------:R-:W-:Y:S02]  /*8e20*/  @!P2 LEA.HI.X.SX32 R3, R11, UR10, 0x1, P1 ;  /* 0x0000000a0b03ac11 */ /* 0x000fe400088f0eff */
[----:B------:R-:W-:Y:S01]  /*8e30*/  @!P2 LEA R2, P1, R0, c[0x0][0x2a0], 0x2 ;  /* 0x0000a8000002aa11 */ /* 0x000fe200078210ff */
[----:B------:R-:W-:Y:S01]  /*8e40*/  @!P0 IMAD.WIDE R4, R4, 0x2, R6 ;  /* 0x0000000204048825 */ /* 0x000fe200078e0206 */
[----:B------:R1:W-:Y:S02]  /*8e50*/  @!P0 LDGSTS.E.BYPASS.LTC128B.128 [R10+0xb900], [R8.64], !P5 ;  /* 0x0b900000080a8fae */ /* 0x0003e4000e901d62 */
[----:B------:R-:W-:-:S02]  /*8e60*/  @!P2 LEA.HI.X R3, R0, c[0x0][0x2a4], R3, 0x2, P1 ;  /* 0x0000a9000003aa11 */ /* 0x000fc400008f1403 */
[----:B------:R2:W-:Y:S04]  /*8e70*/  @!P0 LDGSTS.E.BYPASS.LTC128B.128 [R10+0xf900], [R4.64], !P4 ;  /* 0x0f900000040a8fae */ /* 0x0005e8000e101d62 */
[----:B------:R-:W0:Y:S04]  /*8e80*/  LDGDEPBAR ;  /* 0x00000000000079af */ /* 0x000e280000000000 */
[----:B------:R-:W-:Y:S06]  /*8e90*/  BAR.SYNC.DEFER_BLOCKING 0x0 ;  /* 0x0000000000007b1d */ /* 0x000fec0000010000 */
[----:B------:R3:W4:Y:S01]  /*8ea0*/  @!P2 LDG.E R59, [R2.64] ;  /* 0x00000022023ba981 */ /* 0x000722000c1e1900 */
[----:B------:R-:W-:Y:S01]  /*8eb0*/  IMAD.MOV R0, RZ, RZ, -R11 ;  /* 0x000000ffff007224 */ /* 0x000fe200078e0a0b */
[----:B------:R-:W-:Y:S01]  /*8ec0*/  UIMAD UR11, UR15, UR4, URZ ;  /* 0x000000040f0b72a4 */ /* 0x000fe2000f8e023f */
[----:B------:R-:W-:Y:S01]  /*8ed0*/  ISETP.GE.AND P5, PT, R160, c[0x0][0x1d4], PT ;  /* 0x00007500a0007a0c */ /* 0x000fe20003fa6270 */
[----:B------:R-:W-:Y:S01]  /*8ee0*/  UIMAD.WIDE.U32 UR20, UR16, UR4, URZ ;  /* 0x00000004101472a5 */ /* 0x000fe2000f8e003f */
[----:B------:R-:W-:Y:S01]  /*8ef0*/  IMAD R60, R0, c[0x0][0x2b8], R12 ;  /* 0x0000ae00003c7a24 */ /* 0x000fe200078e020c */
[----:B------:R-:W-:Y:S01]  /*8f00*/  UIMAD UR11, UR16, UR5, UR11 ;  /* 0x00000005100b72a4 */ /* 0x000fe2000f8e020b */
[----:B------:R-:W-:Y:S01]  /*8f10*/  ISETP.GE.AND P4, PT, R56, c[0x0][0x1d4], PT ;  /* 0x0000750038007a0c */ /* 0x000fe20003f86270 */
[----:B------:R-:W-:-:S02]  /*8f20*/  UIADD3 UR6, UR9, -UR6, URZ ;  /* 0x8000000609067290 */ /* 0x000fc4000fffe03f */
[----:B------:R-:W-:Y:S01]  /*8f30*/  SHF.R.S32.HI R52, RZ, 0x1f, R60 ;  /* 0x0000001fff347819 */ /* 0x000fe2000001143c */
[----:B------:R-:W-:Y:S01]  /*8f40*/  UIADD3 UR11, UR21, UR11, URZ ;  /* 0x0000000b150b7290 */ /* 0x000fe2000fffe03f */
[----:B------:R-:W-:Y:S01]  /*8f50*/  STL [R1+0x14], R60 ;  /* 0x0000143c01007387 */ /* 0x000fe20000100800 */
[----:B------:R-:W-:Y:S01]  /*8f60*/  ULDC.64 UR4, c[0x0][0x210] ;  /* 0x0000840000047ab9 */ /* 0x000fe20000000a00 */
[----:B------:R-:W-:Y:S01]  /*8f70*/  IADD3 R120, -R42, UR6, RZ ;  /* 0x000000062a787c10 */ /* 0x000fe2000fffe1ff */
[----:B------:R-:W-:Y:S01]  /*8f80*/  IMAD R0, R52, c[0x0][0x1e0], RZ ;  /* 0x0000780034007a24 */ /* 0x000fe200078e02ff */
[----:B------:R-:W-:Y:S01]  /*8f90*/  UIMAD UR15, UR15, UR4, URZ ;  /* 0x000000040f0f72a4 */ /* 0x000fe2000f8e023f */
[----:B------:R-:W-:Y:S01]  /*8fa0*/  SEL R158, RZ, 0x10, P4 ;  /* 0x00000010ff9e7807 */ /* 0x000fe20002000000 */
[----:B------:R-:W-:Y:S01]  /*8fb0*/  UIMAD.WIDE.U32 UR26, UR16, UR4, URZ ;  /* 0x00000004101a72a5 */ /* 0x000fe2000f8e003f */
[----:B------:R-:W-:Y:S01]  /*8fc0*/  IMAD R0, R60, c[0x0][0x1e4], R0 ;  /* 0x000079003c007a24 */ /* 0x000fe200078e0200 */
[----:B------:R-:W-:Y:S01]  /*8fd0*/  ISETP.GE.AND P2, PT, R120, 0x11, PT ;  /* 0x000000117800780c */ /* 0x000fe20003f46270 */
[----:B------:R-:W-:Y:S01]  /*8fe0*/  UIMAD UR5, UR16, UR5, UR15 ;  /* 0x00000005100572a4 */ /* 0x000fe2000f8e020f */
[----:B---3--:R-:W-:-:S03]  /*8ff0*/  IMAD.WIDE.U32 R2, R60, c[0x0][0x1e0], RZ ;  /* 0x000078003c027a25 */ /* 0x008fc600078e00ff */
[----:B------:R-:W-:Y:S01]  /*9000*/  UIADD3 UR5, UR27, UR5, URZ ;  /* 0x000000051b057290 */ /* 0x000fe2000fffe03f */
[----:B------:R-:W-:-:S07]  /*9010*/  IMAD.IADD R3, R3, 0x1, R0 ;  /* 0x0000000103037824 */ /* 0x000fce00078e0200 */
[----:B------:R-:W-:Y:S01]  /*9020*/  @P2 IMAD.SHL.U32 R16, R55, 0x2, RZ ;  /* 0x0000000237102824 */ /* 0x000fe200078e00ff */
[----:B----4-:R-:W-:Y:S01]  /*9030*/  SHF.R.S32.HI R53, RZ, 0x1f, R59 ;  /* 0x0000001fff357819 */ /* 0x010fe2000001143b */
[----:B------:R-:W-:Y:S01]  /*9040*/  IMAD.WIDE.U32 R2, R59, c[0x0][0x1f0], R2 ;  /* 0x00007c003b027a25 */ /* 0x000fe200078e0002 */
[----:B------:R-:W-:Y:S03]  /*9050*/  STL [R1+0x10], R59 ;  /* 0x0000103b01007387 */ /* 0x000fe60000100800 */
[----:B------:R-:W-:Y:S01]  /*9060*/  IMAD R0, R53, c[0x0][0x1f0], RZ ;  /* 0x00007c0035007a24 */ /* 0x000fe200078e02ff */
[----:B--2---:R-:W-:-:S03]  /*9070*/  IADD3 R4, P1, R2, UR20, RZ ;  /* 0x0000001402047c10 */ /* 0x004fc6000ff3e0ff */
[----:B------:R-:W-:Y:S01]  /*9080*/  IMAD R2, R59, c[0x0][0x1f4], R0 ;  /* 0x00007d003b027a24 */ /* 0x000fe200078e0200 */
[----:B-1----:R-:W-:-:S04]  /*9090*/  LEA R9, P0, R4, c[0x0][0x1c8], 0x1 ;  /* 0x0000720004097a11 */ /* 0x002fc800078008ff */
[----:B------:R-:W-:Y:S01]  /*90a0*/  IADD3.X R2, R3, UR11, R2, P1, !PT ;  /* 0x0000000b03027c10 */ /* 0x000fe20008ffe402 */
[----:B------:R-:W-:Y:S01]  /*90b0*/  SHFL.IDX PT, R6, R9, 0x1, 0x181f ;  /* 0x00381f0009067f89 */ /* 0x000fe200000e0000 */
[----:B------:R-:W-:Y:S02]  /*90c0*/  ISETP.GE.AND P1, PT, R120, 0x21, PT ;  /* 0x000000217800780c */ /* 0x000fe40003f26270 */
[----:B------:R-:W-:Y:S02]  /*90d0*/  LEA.HI.X R8, R4, c[0x0][0x1cc], R2, 0x1, P0 ;  /* 0x0000730004087a11 */ /* 0x000fe400000f0c02 */
[----:B------:R-:W-:Y:S01]  /*90e0*/  ISETP.GE.AND P0, PT, R120, 0x1, PT ;  /* 0x000000017800780c */ /* 0x000fe20003f06270 */
[----:B------:R-:W-:Y:S04]  /*90f0*/  SHFL.IDX PT, R2, R9, RZ, 0x181f ;  /* 0x00181fff09027589 */ /* 0x000fe800000e0000 */
[----:B------:R-:W1:Y:S04]  /*9100*/  SHFL.IDX PT, R3, R8, RZ, 0x181f ;  /* 0x00181fff08037589 */ /* 0x000e6800000e0000 */
[----:B------:R-:W2:Y:S01]  /*9110*/  SHFL.IDX PT, R7, R8, 0x1, 0x181f ;  /* 0x00381f0008077f89 */ /* 0x000ea200000e0000 */
[----:B------:R-:W-:-:S03]  /*9120*/  @P1 SHF.R.S32.HI R11, RZ, 0x1f, R56 ;  /* 0x0000001fff0b1819 */ /* 0x000fc60000011438 */
[----:B------:R-:W-:-:S04]  /*9130*/  @P0 SHF.R.S32.HI R0, RZ, 0x1f, R56 ;  /* 0x0000001fff000819 */ /* 0x000fc80000011438 */
[----:B------:R-:W-:-:S04]  /*9140*/  @P0 LEA.HI R0, R0, R56, RZ, 0x3 ;  /* 0x0000003800000211 */ /* 0x000fc800078f18ff */
[----:B------:R-:W-:Y:S01]  /*9150*/  @P0 LOP3.LUT R10, R0, 0xfffffff8, RZ, 0xc0, !PT ;  /* 0xfffffff8000a0812 */ /* 0x000fe200078ec0ff */
[----:B------:R-:W-:Y:S02]  /*9160*/  @P0 IMAD.SHL.U32 R0, R55, 0x2, RZ ;  /* 0x0000000237000824 */ /* 0x000fe400078e00ff */
[----:B-1----:R-:W-:-:S04]  /*9170*/  @P0 IMAD.WIDE R4, R160, 0x2, R2 ;  /* 0x00000002a0040825 */ /* 0x002fc800078e0202 */
[----:B------:R-:W-:Y:S01]  /*9180*/  @P0 IMAD.WIDE R2, R10, 0x2, R2 ;  /* 0x000000020a020825 */ /* 0x000fe200078e0202 */
[----:B------:R1:W-:Y:S01]  /*9190*/  @P0 LDGSTS.E.BYPASS.LTC128B.128 [R0+0x4100], [R4.64], !P5 ;  /* 0x0410000004000fae */ /* 0x0003e2000e901d62 */
[----:B------:R-:W-:-:S03]  /*91a0*/  LOP3.LUT R10, R58, 0xfffffff0, RZ, 0xc0, !PT ;  /* 0xfffffff03a0a7812 */ /* 0x000fc600078ec0ff */
[----:B------:R3:W-:Y:S01]  /*91b0*/  @P0 LDGSTS.E.BYPASS.LTC128B.128 [R0+0x6100], [R2.64], !P4 ;  /* 0x0610000002000fae */ /* 0x0007e2000e101d62 */
[----:B------:R-:W-:Y:S01]  /*91c0*/  ISETP.GE.AND P0, PT, R120, 0x31, PT ;  /* 0x000000317800780c */ /* 0x000fe20003f06270 */
[----:B------:R-:W-:-:S12]  /*91d0*/  IMAD.IADD R12, R159, 0x1, -R10 ;  /* 0x000000019f0c7824 */ /* 0x000fd800078e0a0a */
[--C-:B------:R-:W-:Y:S01]  /*91e0*/  @P0 SHF.R.S32.HI R10, RZ, 0x1f, R56.reuse ;  /* 0x0000001fff0a0819 */ /* 0x100fe20000011438 */
[----:B-1----:R-:W-:Y:S04]  /*91f0*/  SHFL.IDX PT, R4, R9, 0x2, 0x181f ;  /* 0x00581f0009047f89 */ /* 0x002fe800000e0000 */
[----:B------:R-:W1:Y:S01]  /*9200*/  SHFL.IDX PT, R5, R8, 0x2, 0x181f ;  /* 0x00581f0008057f89 */ /* 0x000e6200000e0000 */
[----:B---3--:R-:W-:-:S03]  /*9210*/  @P2 SHF.R.S32.HI R0, RZ, 0x1f, R56 ;  /* 0x0000001fff002819 */ /* 0x008fc60000011438 */
[----:B------:R-:W-:Y:S01]  /*9220*/  SHFL.IDX PT, R2, R9, 0x3, 0x181f ;  /* 0x00781f0009027f89 */ /* 0x000fe200000e0000 */
[----:B------:R-:W-:-:S03]  /*9230*/  @P2 LEA.HI R0, R0, R56, RZ, 0x3 ;  /* 0x0000003800002211 */ /* 0x000fc600078f18ff */
[----:B------:R3:W4:Y:S01]  /*9240*/  SHFL.IDX PT, R3, R8, 0x3, 0x181f ;  /* 0x00781f0008037f89 */ /* 0x00072200000e0000 */
[----:B------:R-:W-:-:S05]  /*9250*/  @P2 LOP3.LUT R0, R0, 0xfffffff8, RZ, 0xc0, !PT ;  /* 0xfffffff800002812 */ /* 0x000fca00078ec0ff */
[----:B--2---:R-:W-:Y:S01]  /*9260*/  @P2 IMAD.WIDE R14, R0, 0x2, R6 ;  /* 0x00000002000e2825 */ /* 0x004fe200078e0206 */
[----:B------:R-:W-:-:S03]  /*9270*/  @P1 LEA.HI R0, R11, R56, RZ, 0x3 ;  /* 0x000000380b001211 */ /* 0x000fc600078f18ff */
[C---:B------:R-:W-:Y:S01]  /*9280*/  @P0 IMAD.SHL.U32 R11, R55.reuse, 0x2, RZ ;  /* 0x00000002370b0824 */ /* 0x040fe200078e00ff */
[----:B------:R-:W-:Y:S01]  /*9290*/  @P1 LOP3.LUT R0, R0, 0xfffffff8, RZ, 0xc0, !PT ;  /* 0xfffffff800001812 */ /* 0x000fe200078ec0ff */
[----:B---3--:R-:W-:Y:S01]  /*92a0*/  @P2 IMAD.WIDE R8, R160, 0x2, R6 ;  /* 0x00000002a0082825 */ /* 0x008fe200078e0206 */
[----:B------:R-:W-:Y:S02]  /*92b0*/  SHF.R.S32.HI R7, RZ, 0x1f, R12 ;  /* 0x0000001fff077819 */ /* 0x000fe4000001140c */
[----:B------:R-:W-:Y:S01]  /*92c0*/  @P0 LEA.HI R6, R10, R56, RZ, 0x3 ;  /* 0x000000380a060211 */ /* 0x000fe200078f18ff */
[----:B------:R-:W-:Y:S01]  /*92d0*/  @P1 IMAD.SHL.U32 R10, R55, 0x2, RZ ;  /* 0x00000002370a1824 */ /* 0x000fe200078e00ff */
[----:B------:R-:W-:Y:S01]  /*92e0*/  LEA.HI R57, R7, R12, RZ, 0x3 ;  /* 0x0000000c07397211 */ /* 0x000fe200078f18ff */
[----:B------:R2:W-:Y:S01]  /*92f0*/  @P2 LDGSTS.E.BYPASS.LTC128B.128 [R16+0x4900], [R8.64], !P5 ;  /* 0x0490000008102fae */ /* 0x0005e2000e901d62 */
[----:B------:R-:W-:Y:S01]  /*9300*/  @P0 LOP3.LUT R13, R6, 0xfffffff8, RZ, 0xc0, !PT ;  /* 0xfffffff8060d0812 */ /* 0x000fe200078ec0ff */
[----:B-1----:R-:W-:-:S02]  /*9310*/  @P1 IMAD.WIDE R6, R160, 0x2, R4 ;  /* 0x00000002a0061825 */ /* 0x002fc400078e0204 */
[----:B------:R1:W-:Y:S04]  /*9320*/  @P2 LDGSTS.E.BYPASS.LTC128B.128 [R16+0x6900], [R14.64], !P4 ;  /* 0x069000000e102fae */ /* 0x0003e8000e101d62 */
[----:B------:R1:W-:Y:S01]  /*9330*/  @P1 LDGSTS.E.BYPASS.LTC128B.128 [R10+0x5100], [R6.64], !P5 ;  /* 0x05100000060a1fae */ /* 0x0003e2000e901d62 */
[----:B--2---:R-:W-:Y:S01]  /*9340*/  @P1 IMAD.WIDE R8, R0, 0x2, R4 ;  /* 0x0000000200081825 */ /* 0x004fe200078e0204 */
[----:B------:R-:W-:-:S03]  /*9350*/  LOP3.LUT R0, R57, 0xfffffff8, RZ, 0xc0, !PT ;  /* 0xfffffff839007812 */ /* 0x000fc600078ec0ff */
[--C-:B----4-:R-:W-:Y:S01]  /*9360*/  @P0 IMAD.WIDE R4, R13, 0x2, R2.reuse ;  /* 0x000000020d040825 */ /* 0x110fe200078e0202 */
[----:B------:R1:W-:Y:S03]  /*9370*/  @P1 LDGSTS.E.BYPASS.LTC128B.128 [R10+0x7100], [R8.64], !P4 ;  /* 0x07100000080a1fae */ /* 0x0003e6000e101d62 */
[----:B------:R-:W-:-:S04]  /*9380*/  @P0 IMAD.WIDE R2, R160, 0x2, R2 ;  /* 0x00000002a0020825 */ /* 0x000fc800078e0202 */
[----:B------:R-:W-:Y:S01]  /*9390*/  IMAD.IADD R51, R12, 0x1, -R0 ;  /* 0x000000010c337824 */ /* 0x000fe200078e0a00 */
[----:B------:R2:W-:Y:S04]  /*93a0*/  @P0 LDGSTS.E.BYPASS.LTC128B.128 [R11+0x5900], [R2.64], !P5 ;  /* 0x05900000020b0fae */ /* 0x0005e8000e901d62 */
[----:B------:R3:W-:Y:S01]  /*93b0*/  @P0 LDGSTS.E.BYPASS.LTC128B.128 [R11+0x7900], [R4.64], !P4 ;  /* 0x07900000040b0fae */ /* 0x0007e2000e101d62 */
[----:B------:R-:W-:Y:S02]  /*93c0*/  R2P PR, R51, 0x6 ;  /* 0x0000000633007804 */ /* 0x000fe40000000000 */
[----:B------:R-:W-:Y:S01]  /*93d0*/  ISETP.LT.AND P0, PT, RZ, c[0x0][0x27c], PT ;  /* 0x00009f00ff007a0c */ /* 0x000fe20003f01270 */
[----:B------:R-:W0:Y:S01]  /*93e0*/  LDGDEPBAR ;  /* 0x00000000000079af */ /* 0x000e220000000000 */
[----:B------:R-:W-:Y:S01]  /*93f0*/  ISETP.GT.AND P6, PT, R165, 0x3f, PT ;  /* 0x0000003fa500780c */ /* 0x000fe20003fc4270 */
[----:B--2---:R-:W-:-:S02]  /*9400*/  IMAD.MOV.U32 R3, RZ, RZ, 0x20 ;  /* 0x00000020ff037424 */ /* 0x004fc400078e00ff */
[----:B---3--:R-:W-:-:S03]  /*9410*/  IMAD.MOV.U32 R4, RZ, RZ, 0x10 ;  /* 0x00000010ff047424 */ /* 0x008fc600078e00ff */
[----:B------:R-:W-:Y:S02]  /*9420*/  SEL R3, R3, 0xffffffe0, !P2 ;  /* 0xffffffe003037807 */ /* 0x000fe40005000000 */
[----:B------:R-:W-:-:S03]  /*9430*/  SEL R4, R4, 0xfffffff0, !P1 ;  /* 0xfffffff004047807 */ /* 0x000fc60004800000 */
[----:B------:R-:W-:Y:S05]  /*9440*/  @P0 BRA `(.L_x_852) ;  /* 0x0000002000000947 */ /* 0x000fea0003800000 */
[----:B-1----:R-:W-:-:S04]  /*9450*/  DEPBAR.LE SB0, 0x1 ;  /* 0x000080400000791a */ /* 0x002fc80000000000 */
[----:B------:R-:W-:Y:S05]  /*9460*/  BRA `(.L_x_853) ;  /* 0x0000657000007947 */ /* 0x000fea0003800000 */
.L_x_852:
[----:B-1----:R-:W-:Y:S01]  /*9470*/  SHF.R.S32.HI R0, RZ, 0x1f, R143 ;  /* 0x0000001fff007819 */ /* 0x002fe2000001148f */
[----:B------:R-:W-:Y:S01]  /*9480*/  ULDC.U8 UR4, c[0x0][0x298] ;  /* 0x0000a60000047ab9 */ /* 0x000fe20000000000 */
[----:B------:R-:W-:Y:S01]  /*9490*/  IMAD.WIDE.U32 R8, R143, c[0x0][0x280], RZ ;  /* 0x0000a0008f087a25 */ /* 0x000fe200078e00ff */
[----:B------:R-:W-:Y:S01]  /*94a0*/  ISETP.NE.AND P1, PT, RZ, UR4, PT ;  /* 0x00000004ff007c0c */ /* 0x000fe2000bf25270 */
[----:B------:R-:W-:Y:S01]  /*94b0*/  BSSY B2, `(.L_x_853) ;  /* 0x0000652000027945 */ /* 0x000fe20003800000 */
[----:B------:R-:W-:Y:S01]  /*94c0*/  SHF.L.U32 R32, R55, 0x1, RZ ;  /* 0x0000000137207819 */ /* 0x000fe200000006ff */
[----:B------:R-:W-:Y:S01]  /*94d0*/  IMAD R2, R0, c[0x0][0x280], RZ ;  /* 0x0000a00000027a24 */ /* 0x000fe200078e02ff */
[----:B------:R-:W-:Y:S01]  /*94e0*/  LEA R18, P0, R8, c[0x0][0x270], 0x1 ;  /* 0x00009c0008127a11 */ /* 0x000fe200078008ff */
[----:B------:R-:W-:Y:S02]  /*94f0*/  IMAD R0, R0, c[0x0][0x290], RZ ;  /* 0x0000a40000007a24 */ /* 0x000fe400078e02ff */
[----:B------:R-:W-:-:S02]  /*9500*/  IMAD R2, R143, c[0x0][0x284], R2 ;  /* 0x0000a1008f027a24 */ /* 0x000fc400078e0202 */
[----:B------:R-:W-:-:S03]  /*9510*/  IMAD.WIDE.U32 R6, R143, c[0x0][0x290], RZ ;  /* 0x0000a4008f067a25 */ /* 0x000fc600078e00ff */
[----:B------:R-:W-:Y:S01]  /*9520*/  IADD3 R2, R2, R9, RZ ;  /* 0x0000000902027210 */ /* 0x000fe20007ffe0ff */
[----:B------:R-:W-:-:S03]  /*9530*/  IMAD R0, R143, c[0x0][0x294], R0 ;  /* 0x0000a5008f007a24 */ /* 0x000fc600078e0200 */
[----:B------:R-:W-:Y:S02]  /*9540*/  LEA.HI.X R19, R8, c[0x0][0x274], R2, 0x1, P0 ;  /* 0x00009d0008137a11 */ /* 0x000fe400000f0c02 */
[----:B------:R-:W-:Y:S02]  /*9550*/  LEA R16, P0, R6, c[0x0][0x288], 0x1 ;  /* 0x0000a20006107a11 */ /* 0x000fe400078008ff */
[----:B------:R-:W-:-:S04]  /*9560*/  IADD3 R0, R0, R7, RZ ;  /* 0x0000000700007210 */ /* 0x000fc80007ffe0ff */
[----:B------:R-:W-:Y:S01]  /*9570*/  LEA.HI.X R17, R6, c[0x0][0x28c], R0, 0x1, P0 ;  /* 0x0000a30006117a11 */ /* 0x000fe200000f0c00 */
[----:B------:R-:W-:Y:S05]  /*9580*/  @!P1 BRA `(.L_x_854) ;  /* 0x00002f4000009947 */ /* 0x000fea0003800000 */
[----:B------:R-:W-:Y:S01]  /*9590*/  ISETP.NE.AND P2, PT, R20, RZ, PT ;  /* 0x000000ff1400720c */ /* 0x000fe20003f45270 */
[----:B------:R-:W-:Y:S01]  /*95a0*/  BSSY B0, `(.L_x_855) ;  /* 0x0000017000007945 */ /* 0x000fe20003800000 */
[----:B------:R-:W-:Y:S01]  /*95b0*/  SHF.L.U32 R26, R54, 0x2, RZ ;  /* 0x00000002361a7819 */ /* 0x000fe200000006ff */
[----:B------:R-:W-:Y:S01]  /*95c0*/  CS2R R8, SRZ ;  /* 0x0000000000087805 */ /* 0x000fe2000001ff00 */
[----:B------:R-:W-:Y:S01]  /*95d0*/  CS2R R12, SRZ ;  /* 0x00000000000c7805 */ /* 0x000fe2000001ff00 */
[----:B------:R-:W-:Y:S01]  /*95e0*/  CS2R R6, SRZ ;  /* 0x0000000000067805 */ /* 0x000fe2000001ff00 */
[----:B------:R-:W-:-:S07]  /*95f0*/  CS2R R10, SRZ ;  /* 0x00000000000a7805 */ /* 0x000fce000001ff00 */
[----:B------:R-:W-:Y:S05]  /*9600*/  @P2 BRA `(.L_x_856) ;  /* 0x0000010000002947 */ /* 0x000fea0003800000 */
[C---:B------:R-:W-:Y:S01]  /*9610*/  IADD3 R2, R26.reuse, 0x20, RZ ;  /* 0x000000201a027810 */ /* 0x040fe20007ffe0ff */
[----:B------:R-:W-:Y:S01]  /*9620*/  CS2R R8, SRZ ;  /* 0x0000000000087805 */ /* 0x000fe2000001ff00 */
[----:B------:R-:W-:Y:S01]  /*9630*/  ISETP.GE.AND P1, PT, R26, c[0x0][0x27c], PT ;  /* 0x00009f001a007a0c */ /* 0x000fe20003f26270 */
[----:B------:R-:W-:Y:S01]  /*9640*/  CS2R R6, SRZ ;  /* 0x0000000000067805 */ /* 0x000fe2000001ff00 */
[----:B------:R-:W-:-:S11]  /*9650*/  ISETP.GE.AND P0, PT, R2, c[0x0][0x27c], PT ;  /* 0x00009f0002007a0c */ /* 0x000fd60003f06270 */
[----:B------:R-:W-:Y:S02]  /*9660*/  @!P1 IMAD.WIDE R20, R26, 0x2, R18 ;  /* 0x000000021a149825 */ /* 0x000fe400078e0212 */
[----:B------:R-:W-:-:S03]  /*9670*/  @!P0 SHF.R.S32.HI R0, RZ, 0x1f, R2 ;  /* 0x0000001fff008819 */ /* 0x000fc60000011402 */
[----:B------:R1:W5:Y:S01]  /*9680*/  @!P1 LD.E.64 R12, [R20.64] ;  /* 0x00000022140c9980 */ /* 0x000362000c101b00 */
[----:B------:R-:W-:-:S04]  /*9690*/  @!P0 LEA.HI R0, R0, R2, RZ, 0x2 ;  /* 0x0000000200008211 */ /* 0x000fc800078f10ff */
[----:B------:R-:W-:-:S05]  /*96a0*/  @!P0 LOP3.LUT R0, R0, 0xfffffffc, RZ, 0xc0, !PT ;  /* 0xfffffffc00008812 */ /* 0x000fca00078ec0ff */
[----:B------:R-:W-:-:S04]  /*96b0*/  @!P0 IMAD.WIDE R14, R0, 0x2, R16 ;  /* 0x00000002000e8825 */ /* 0x000fc800078e0210 */
[----:B------:R-:W-:Y:S01]  /*96c0*/  @!P0 IMAD.WIDE R18, R0, 0x2, R18 ;  /* 0x0000000200128825 */ /* 0x000fe200078e0212 */
[----:B------:R1:W5:Y:S03]  /*96d0*/  @!P0 LD.E.64 R6, [R14.64] ;  /* 0x000000220e068980 */ /* 0x000366000c101b00 */
[----:B------:R-:W-:Y:S01]  /*96e0*/  @!P1 IMAD.WIDE R16, R26, 0x2, R16 ;  /* 0x000000021a109825 */ /* 0x000fe200078e0210 */
[----:B------:R1:W5:Y:S04]  /*96f0*/  @!P0 LD.E.64 R8, [R18.64] ;  /* 0x0000002212088980 */ /* 0x000368000c101b00 */
[----:B------:R1:W5:Y:S02]  /*9700*/  @!P1 LD.E.64 R10, [R16.64] ;  /* 0x00000022100a9980 */ /* 0x000364000c101b00 */
.L_x_856:
[----:B------:R-:W-:Y:S05]  /*9710*/  BSYNC B0 ;  /* 0x0000000000007941 */ /* 0x000fea0003800000 */
.L_x_855:
[----:B------:R-:W-:Y:S01]  /*9720*/  UIMAD UR4, UR17, -0x80, UR23 ;  /* 0xffffff80110478a4 */ /* 0x000fe2000f8e0217 */
[----:B-1---5:R-:W-:Y:S01]  /*9730*/  IMAD.MOV.U32 R21, RZ, RZ, R12 ;  /* 0x000000ffff157224 */ /* 0x022fe200078e000c */
[----:B------:R-:W-:Y:S01]  /*9740*/  SHF.R.U64 R19, R12, 0x10, R13 ;  /* 0x000000100c137819 */ /* 0x000fe2000000120d */
[----:B------:R-:W-:Y:S01]  /*9750*/  IMAD.MOV.U32 R18, RZ, RZ, R8 ;  /* 0x000000ffff127224 */ /* 0x000fe200078e0008 */
[----:B------:R-:W-:Y:S01]  /*9760*/  UISETP.LT.AND UP0, UPT, UR4, 0x80, UPT ;  /* 0x000000800400788c */ /* 0x000fe2000bf01270 */
[----:B------:R-:W-:Y:S01]  /*9770*/  SHF.R.U64 R15, R8, 0x10, R9 ;  /* 0x00000010080f7819 */ /* 0x000fe20000001209 */
[--C-:B------:R-:W-:Y:S01]  /*9780*/  IMAD.MOV.U32 R20, RZ, RZ, R13.reuse ;  /* 0x000000ffff147224 */ /* 0x100fe200078e000d */
[----:B------:R-:W-:Y:S01]  /*9790*/  SHF.R.U32.HI R16, RZ, 0x10, R13 ;  /* 0x00000010ff107819 */ /* 0x000fe2000001160d */
[----:B------:R-:W-:Y:S01]  /*97a0*/  USEL UR4, UR4, 0x80, UP0 ;  /* 0x0000008004047887 */ /* 0x000fe20008000000 */
[--C-:B------:R-:W-:Y:S01]  /*97b0*/  IMAD.MOV.U32 R17, RZ, RZ, R9.reuse ;  /* 0x000000ffff117224 */ /* 0x100fe200078e0009 */
[----:B------:R-:W-:Y:S01]  /*97c0*/  SHF.R.U32.HI R12, RZ, 0x10, R9 ;  /* 0x00000010ff0c7819 */ /* 0x000fe20000011609 */
[----:B------:R-:W-:Y:S01]  /*97d0*/  IMAD.MOV.U32 R8, RZ, RZ, R7 ;  /* 0x000000ffff087224 */ /* 0x000fe200078e0007 */
[--C-:B------:R-:W-:Y:S01]  /*97e0*/  SHF.R.U32.HI R5, RZ, 0x10, R11.reuse ;  /* 0x00000010ff057819 */ /* 0x100fe2000001160b */
[----:B------:R-:W-:Y:S01]  /*97f0*/  IMAD.MOV.U32 R14, RZ, RZ, R10 ;  /* 0x000000ffff0e7224 */ /* 0x000fe200078e000a */
[----:B------:R-:W-:Y:S01]  /*9800*/  ISETP.GE.AND P0, PT, R42, UR4, PT ;  /* 0x000000042a007c0c */ /* 0x000fe2000bf06270 */
[--C-:B------:R-:W-:Y:S01]  /*9810*/  IMAD.MOV.U32 R13, RZ, RZ, R11.reuse ;  /* 0x000000ffff0d7224 */ /* 0x100fe200078e000b */
[----:B------:R-:W-:Y:S01]  /*9820*/  SHF.R.U64 R10, R10, 0x10, R11 ;  /* 0x000000100a0a7819 */ /* 0x000fe2000000120b */
[----:B------:R-:W-:Y:S01]  /*9830*/  IMAD.MOV.U32 R9, RZ, RZ, R6 ;  /* 0x000000ffff097224 */ /* 0x000fe200078e0006 */
[----:B------:R-:W-:Y:S01]  /*9840*/  SHF.R.U64 R2, R6, 0x10, R7 ;  /* 0x0000001006027819 */ /* 0x000fe20000001207 */
[----:B------:R-:W-:-:S04]  /*9850*/  DEPBAR.LE SB0, 0x1 ;  /* 0x000080400000791a */ /* 0x000fc80000000000 */
[----:B------:R-:W-:Y:S01]  /*9860*/  SHF.R.U32.HI R0, RZ, 0x10, R7 ;  /* 0x00000010ff007819 */ /* 0x000fe20000011607 */
[----:B------:R-:W-:Y:S01]  /*9870*/  BSSY B1, `(.L_x_857) ;  /* 0x000005e000017945 */ /* 0x000fe20003800000 */
[----:B------:R-:W-:Y:S02]  /*9880*/  PRMT R21, R21, 0x5410, R20 ;  /* 0x0000541015157816 */ /* 0x000fe40000000014 */
[----:B------:R-:W-:Y:S02]  /*9890*/  PRMT R24, R8, 0x5410, R18 ;  /* 0x0000541008187816 */ /* 0x000fe40000000012 */
[----:B------:R-:W-:Y:S02]  /*98a0*/  PRMT R19, R5, 0x5410, R19 ;  /* 0x0000541005137816 */ /* 0x000fe40000000013 */
[----:B------:R-:W-:Y:S02]  /*98b0*/  PRMT R20, R13, 0x5410, R16 ;  /* 0x000054100d147816 */ /* 0x000fe40000000010 */
[----:B------:R-:W-:-:S02]  /*98c0*/  PRMT R25, R12, 0x5410, R17 ;  /* 0x000054100c197816 */ /* 0x000fc40000000011 */
[----:B------:R-:W-:Y:S02]  /*98d0*/  PRMT R23, R0, 0x5410, R15 ;  /* 0x0000541000177816 */ /* 0x000fe4000000000f */
        /* <DEDUP_REMOVED lines=8> */
[--C-:B------:R-:W-:Y:S02]  /*9960*/  HADD2.F32 R7, -RZ, R18.reuse.H0_H0 ;  /* 0x20000012ff077230 */ /* 0x100fe40000004100 */
[----:B------:R-:W-:Y:S02]  /*9970*/  HADD2.F32 R0, -RZ, R18.H1_H1 ;  /* 0x30000012ff007230 */ /* 0x000fe40000004100 */
[----:B------:R-:W-:Y:S02]  /*9980*/  HADD2.F32 R5, -RZ, R21.H0_H0 ;  /* 0x20000015ff057230 */ /* 0x000fe40000004100 */
[----:B------:R-:W-:Y:S02]  /*9990*/  HADD2.F32 R2, -RZ, R19.H1_H1 ;  /* 0x30000013ff027230 */ /* 0x000fe40000004100 */
[--C-:B-1----:R-:W-:Y:S02]  /*99a0*/  HADD2.F32 R12, -RZ, R8.reuse.H0_H0 ;  /* 0x20000008ff0c7230 */ /* 0x102fe40000004100 */
[----:B------:R-:W-:-:S02]  /*99b0*/  HADD2.F32 R8, -RZ, R8.H1_H1 ;  /* 0x30000008ff087230 */ /* 0x000fc40000004100 */
[--C-:B------:R-:W-:Y:S02]  /*99c0*/  HADD2.F32 R6, -RZ, R9.reuse.H0_H0 ;  /* 0x20000009ff067230 */ /* 0x100fe40000004100 */
[----:B------:R-:W-:Y:S02]  /*99d0*/  HADD2.F32 R9, -RZ, R9.H1_H1 ;  /* 0x30000009ff097230 */ /* 0x000fe40000004100 */
[--C-:B------:R-:W-:Y:S02]  /*99e0*/  HADD2.F32 R14, -RZ, R10.reuse.H0_H0 ;  /* 0x2000000aff0e7230 */ /* 0x100fe40000004100 */
[----:B------:R-:W-:Y:S01]  /*99f0*/  HADD2.F32 R13, -RZ, R10.H1_H1 ;  /* 0x3000000aff0d7230 */ /* 0x000fe20000004100 */
[-C--:B------:R-:W-:Y:S01]  /*9a00*/  FMUL.FTZ R10, R12, R7.reuse ;  /* 0x000000070c0a7220 */ /* 0x080fe20000410000 */
[--C-:B------:R-:W-:Y:S02]  /*9a10*/  HADD2.F32 R16, -RZ, R11.reuse.H0_H0 ;  /* 0x2000000bff107230 */ /* 0x100fe40000004100 */
[----:B------:R-:W-:Y:S01]  /*9a20*/  HADD2.F32 R15, -RZ, R11.H1_H1 ;  /* 0x3000000bff0f7230 */ /* 0x000fe20000004100 */
[----:B------:R-:W-:-:S02]  /*9a30*/  FMUL.FTZ R11, R8, R7 ;  /* 0x00000007080b7220 */ /* 0x000fc40000410000 */
[CC--:B------:R-:W-:Y:S02]  /*9a40*/  FMUL.FTZ R7, R9.reuse, R0.reuse ;  /* 0x0000000009077220 */ /* 0x0c0fe40000410000 */
[----:B------:R-:W-:Y:S02]  /*9a50*/  FMUL.FTZ R0, R6, R0 ;  /* 0x0000000006007220 */ /* 0x000fe40000410000 */
[-C--:B------:R-:W-:Y:S02]  /*9a60*/  FFMA.FTZ R17, R12, R5.reuse, -R11 ;  /* 0x000000050c117223 */ /* 0x080fe4000001080b */
[-C--:B------:R-:W-:Y:S01]  /*9a70*/  FFMA.FTZ R11, R6, R2.reuse, -R7 ;  /* 0x00000002060b7223 */ /* 0x080fe20000010807 */
[--C-:B------:R-:W-:Y:S01]  /*9a80*/  HADD2.F32 R6, -RZ, R20.reuse.H0_H0 ;  /* 0x20000014ff067230 */ /* 0x100fe20000004100 */
[----:B------:R-:W-:Y:S01]  /*9a90*/  FFMA.FTZ R9, R9, R2, R0 ;  /* 0x0000000209097223 */ /* 0x000fe20000010000 */
[----:B------:R-:W-:Y:S01]  /*9aa0*/  HADD2.F32 R0, -RZ, R19.H0_H0 ;  /* 0x20000013ff007230 */ /* 0x000fe20000004100 */
[----:B------:R-:W-:Y:S01]  /*9ab0*/  FFMA.FTZ R12, R8, R5, R10 ;  /* 0x00000005080c7223 */ /* 0x000fe2000001000a */
[----:B------:R-:W-:Y:S01]  /*9ac0*/  HADD2.F32 R5, -RZ, R21.H1_H1 ;  /* 0x30000015ff057230 */ /* 0x000fe20000004100 */
[-C--:B------:R-:W-:Y:S01]  /*9ad0*/  FMUL.FTZ R8, R13, R6.reuse ;  /* 0x000000060d087220 */ /* 0x080fe20000410000 */
[----:B------:R-:W-:Y:S01]  /*9ae0*/  HADD2.F32 R2, -RZ, R20.H1_H1 ;  /* 0x30000014ff027230 */ /* 0x000fe20000004100 */
[----:B------:R-:W-:Y:S01]  /*9af0*/  FMUL.FTZ R7, R14, R6 ;  /* 0x000000060e077220 */ /* 0x000fe20000410000 */
[----:B------:R-:W-:Y:S01]  /*9b00*/  F2FP.PACK_AB R9, R9, R11 ;  /* 0x0000000b0909723e */ /* 0x000fe200000000ff */
[----:B------:R-:W-:-:S02]  /*9b10*/  FMUL.FTZ R6, R15, R0 ;  /* 0x000000000f067220 */ /* 0x000fc40000410000 */
[----:B------:R-:W-:Y:S02]  /*9b20*/  FMUL.FTZ R0, R16, R0 ;  /* 0x0000000010007220 */ /* 0x000fe40000410000 */
[----:B------:R-:W-:Y:S01]  /*9b30*/  FFMA.FTZ R10, R14, R5, -R8 ;  /* 0x000000050e0a7223 */ /* 0x000fe20000010808 */
[----:B------:R-:W-:Y:S01]  /*9b40*/  F2FP.PACK_AB R8, R12, R17 ;  /* 0x000000110c08723e */ /* 0x000fe200000000ff */
[----:B------:R-:W-:Y:S02]  /*9b50*/  FFMA.FTZ R7, R13, R5, R7 ;  /* 0x000000050d077223 */ /* 0x000fe40000010007 */
[-C--:B------:R-:W-:Y:S02]  /*9b60*/  FFMA.FTZ R6, R16, R2.reuse, -R6 ;  /* 0x0000000210067223 */ /* 0x080fe40000010806 */
[----:B------:R-:W-:Y:S01]  /*9b70*/  FFMA.FTZ R0, R15, R2, R0 ;  /* 0x000000020f007223 */ /* 0x000fe20000010000 */
[----:B------:R-:W-:-:S04]  /*9b80*/  F2FP.PACK_AB R10, R7, R10 ;  /* 0x0000000a070a723e */ /* 0x000fc800000000ff */
[----:B------:R-:W-:-:S05]  /*9b90*/  F2FP.PACK_AB R11, R0, R6 ;  /* 0x00000006000b723e */ /* 0x000fca00000000ff */
[----:B------:R1:W-:Y:S02]  /*9ba0*/  STS.128 [R32+0x8100], R8 ;  /* 0x0081000820007388 */ /* 0x0003e40000000c00 */
.L_x_860:
[----:B------:R-:W-:Y:S05]  /*9bb0*/  BSYNC B0 ;  /* 0x0000000000007941 */ /* 0x000fea0003800000 */
.L_x_859:
[----:B------:R-:W-:-:S04]  /*9bc0*/  IADD3 R0, R26, 0x20, RZ ;  /* 0x000000201a007810 */ /* 0x000fc80007ffe0ff */
[----:B------:R-:W-:-:S13]  /*9bd0*/  ISETP.GE.AND P0, PT, R0, c[0x0][0x27c], PT ;  /* 0x00009f0000007a0c */ /* 0x000fda0003f06270 */
[----:B------:R-:W-:Y:S05]  /*9be0*/  @P0 BRA `(.L_x_858) ;  /* 0x0000026000000947 */ /* 0x000fea0003800000 */
[----:B-1----:R-:W1:Y:S01]  /*9bf0*/  LDS.128 R8, [R32+0xc100] ;  /* 0x00c1000020087984 */ /* 0x002e620000000c00 */
[--C-:B------:R-:W-:Y:S02]  /*9c00*/  HADD2.F32 R7, -RZ, R22.reuse.H0_H0 ;  /* 0x20000016ff077230 */ /* 0x100fe40000004100 */
[----:B------:R-:W-:Y:S02]  /*9c10*/  HADD2.F32 R0, -RZ, R22.H1_H1 ;  /* 0x30000016ff007230 */ /* 0x000fe40000004100 */
[----:B------:R-:W-:Y:S02]  /*9c20*/  HADD2.F32 R5, -RZ, R24.H1_H1 ;  /* 0x30000018ff057230 */ /* 0x000fe40000004100 */
        /* <DEDUP_REMOVED lines=15> */
[----:B------:R-:W-:Y:S01]  /*9d20*/  HADD2.F32 R6, -RZ, R24.H0_H0 ;  /* 0x20000018ff067230 */ /* 0x000fe20000004100 */
[----:B------:R-:W-:Y:S01]  /*9d30*/  FFMA.FTZ R9, R9, R2, R0 ;  /* 0x0000000209097223 */ /* 0x000fe20000010000 */
[----:B------:R-:W-:Y:S01]  /*9d40*/  HADD2.F32 R0, -RZ, R23.H0_H0 ;  /* 0x20000017ff007230 */ /* 0x000fe20000004100 */
[----:B------:R-:W-:Y:S01]  /*9d50*/  FFMA.FTZ R12, R8, R5, R10 ;  /* 0x00000005080c7223 */ /* 0x000fe2000001000a */
[--C-:B------:R-:W-:Y:S01]  /*9d60*/  HADD2.F32 R5, -RZ, R25.reuse.H1_H1 ;  /* 0x30000019ff057230 */ /* 0x100fe20000004100 */
[-C--:B------:R-:W-:Y:S01]  /*9d70*/  FMUL.FTZ R8, R13, R6.reuse ;  /* 0x000000060d087220 */ /* 0x080fe20000410000 */
[----:B------:R-:W-:Y:S01]  /*9d80*/  HADD2.F32 R2, -RZ, R25.H0_H0 ;  /* 0x20000019ff027230 */ /* 0x000fe20000004100 */
        /* <DEDUP_REMOVED lines=12> */
.L_x_858:
[----:B------:R-:W-:Y:S05]  /*9e50*/  BSYNC B1 ;  /* 0x0000000000017941 */ /* 0x000fea0003800000 */
.L_x_857:
[----:B------:R-:W-:Y:S01]  /*9e60*/  IADD3 R0, R42, 0x10, RZ ;  /* 0x000000102a007810 */ /* 0x000fe20007ffe0ff */
[----:B------:R-:W-:Y:S03]  /*9e70*/  BSSY B1, `(.L_x_861) ;  /* 0x0000056000017945 */ /* 0x000fe60003800000 */
[----:B------:R-:W-:-:S13]  /*9e80*/  ISETP.GE.AND P0, PT, R0, UR4, PT ;  /* 0x0000000400007c0c */ /* 0x000fda000bf06270 */
[----:B------:R-:W-:Y:S05]  /*9e90*/  @P0 BRA `(.L_x_862) ;  /* 0x0000053000000947 */ /* 0x000fea0003800000 */
[----:B------:R-:W-:Y:S01]  /*9ea0*/  ISETP.GE.AND P0, PT, R26, c[0x0][0x27c], PT ;  /* 0x00009f001a007a0c */ /* 0x000fe20003f06270 */
[----:B------:R-:W-:-:S12]  /*9eb0*/  BSSY B0, `(.L_x_863) ;  /* 0x0000028000007945 */ /* 0x000fd80003800000 */
[----:B------:R-:W-:Y:S05]  /*9ec0*/  @P0 BRA `(.L_x_864) ;  /* 0x0000026000000947 */ /* 0x000fea0003800000 */
[----:B-1----:R-:W1:Y:S01]  /*9ed0*/  LDS.128 R8, [R32+0x8900] ;  /* 0x0089000020087984 */ /* 0x002e620000000c00 */
        /* <DEDUP_REMOVED lines=10> */
[C---:B------:R-:W-:Y:S01]  /*9f80*/  FMUL.FTZ R10, R7.reuse, R12 ;  /* 0x0000000c070a7220 */ /* 0x040fe20000410000 */
[--C-:B------:R-:W-:Y:S02]  /*9f90*/  HADD2.F32 R16, -RZ, R11.reuse.H0_H0 ;  /* 0x2000000bff107230 */ /* 0x100fe40000004100 */
[----:B------:R-:W-:Y:S01]  /*9fa0*/  HADD2.F32 R15, -RZ, R11.H1_H1 ;  /* 0x3000000bff0f7230 */ /* 0x000fe20000004100 */
[----:B------:R-:W-:-:S02]  /*9fb0*/  FMUL.FTZ R11, R7, R8 ;  /* 0x00000008070b7220 */ /* 0x000fc40000410000 */
[CC--:B------:R-:W-:Y:S02]  /*9fc0*/  FMUL.FTZ R7, R0.reuse, R9.reuse ;  /* 0x0000000900077220 */ /* 0x0c0fe40000410000 */
[----:B------:R-:W-:Y:S02]  /*9fd0*/  FMUL.FTZ R0, R0, R6 ;  /* 0x0000000600007220 */ /* 0x000fe40000410000 */
[C---:B------:R-:W-:Y:S02]  /*9fe0*/  FFMA.FTZ R17, R5.reuse, R12, -R11 ;  /* 0x0000000c05117223 */ /* 0x040fe4000001080b */
[C---:B------:R-:W-:Y:S01]  /*9ff0*/  FFMA.FTZ R11, R2.reuse, R6, -R7 ;  /* 0x00000006020b7223 */ /* 0x040fe20000010807 */
[--C-:B------:R-:W-:Y:S01]  /*a000*/  HADD2.F32 R6, -RZ, R20.reuse.H0_H0 ;  /* 0x20000014ff067230 */ /* 0x100fe20000004100 */
[----:B------:R-:W-:Y:S01]  /*a010*/  FFMA.FTZ R9, R2, R9, R0 ;  /* 0x0000000902097223 */ /* 0x000fe20000010000 */
[----:B------:R-:W-:Y:S01]  /*a020*/  HADD2.F32 R0, -RZ, R19.H0_H0 ;  /* 0x20000013ff007230 */ /* 0x000fe20000004100 */
[----:B------:R-:W-:Y:S01]  /*a030*/  FFMA.FTZ R12, R5, R8, R10 ;  /* 0x00000008050c7223 */ /* 0x000fe2000001000a */
[----:B------:R-:W-:Y:S01]  /*a040*/  HADD2.F32 R5, -RZ, R21.H1_H1 ;  /* 0x30000015ff057230 */ /* 0x000fe20000004100 */
[C---:B------:R-:W-:Y:S01]  /*a050*/  FMUL.FTZ R8, R6.reuse, R13 ;  /* 0x0000000d06087220 */ /* 0x040fe20000410000 */
[----:B------:R-:W-:Y:S01]  /*a060*/  HADD2.F32 R2, -RZ, R20.H1_H1 ;  /* 0x30000014ff027230 */ /* 0x000fe20000004100 */
[----:B------:R-:W-:Y:S01]  /*a070*/  FMUL.FTZ R7, R6, R14 ;  /* 0x0000000e06077220 */ /* 0x000fe20000410000 */
[----:B------:R-:W-:Y:S01]  /*a080*/  F2FP.PACK_AB R9, R9, R11 ;  /* 0x0000000b0909723e */ /* 0x000fe200000000ff */
[----:B------:R-:W-:-:S02]  /*a090*/  FMUL.FTZ R6, R0, R15 ;  /* 0x0000000f00067220 */ /* 0x000fc40000410000 */
[----:B------:R-:W-:Y:S02]  /*a0a0*/  FMUL.FTZ R0, R0, R16 ;  /* 0x0000001000007220 */ /* 0x000fe40000410000 */
[C---:B------:R-:W-:Y:S01]  /*a0b0*/  FFMA.FTZ R10, R5.reuse, R14, -R8 ;  /* 0x0000000e050a7223 */ /* 0x040fe20000010808 */
[----:B------:R-:W-:Y:S01]  /*a0c0*/  F2FP.PACK_AB R8, R12, R17 ;  /* 0x000000110c08723e */ /* 0x000fe200000000ff */
[----:B------:R-:W-:Y:S02]  /*a0d0*/  FFMA.FTZ R7, R5, R13, R7 ;  /* 0x0000000d05077223 */ /* 0x000fe40000010007 */
[C---:B------:R-:W-:Y:S02]  /*a0e0*/  FFMA.FTZ R6, R2.reuse, R16, -R6 ;  /* 0x0000001002067223 */ /* 0x040fe40000010806 */
[----:B------:R-:W-:Y:S01]  /*a0f0*/  FFMA.FTZ R0, R2, R15, R0 ;  /* 0x0000000f02007223 */ /* 0x000fe20000010000 */
[----:B------:R-:W-:-:S04]  /*a100*/  F2FP.PACK_AB R10, R7, R10 ;  /* 0x0000000a070a723e */ /* 0x000fc800000000ff */
[----:B------:R-:W-:-:S05]  /*a110*/  F2FP.PACK_AB R11, R0, R6 ;  /* 0x00000006000b723e */ /* 0x000fca00000000ff */
[----:B------:R1:W-:Y:S02]  /*a120*/  STS.128 [R32+0x8900], R8 ;  /* 0x0089000820007388 */ /* 0x0003e40000000c00 */
.L_x_864:
[----:B------:R-:W-:Y:S05]  /*a130*/  BSYNC B0 ;  /* 0x0000000000007941 */ /* 0x000fea0003800000 */
.L_x_863:
        /* <DEDUP_REMOVED lines=22> */
[----:B------:R-:W-:Y:S01]  /*a2a0*/  HADD2.F32 R6, -RZ, R24.H0_H0 ;  /* 0x20000018ff067230 */ /* 0x000fe20000004100 */
[----:B------:R-:W-:Y:S01]  /*a2b0*/  FFMA.FTZ R9, R2, R9, R0 ;  /* 0x0000000902097223 */ /* 0x000fe20000010000 */
[----:B------:R-:W-:Y:S01]  /*a2c0*/  HADD2.F32 R0, -RZ, R23.H0_H0 ;  /* 0x20000017ff007230 */ /* 0x000fe20000004100 */
[----:B------:R-:W-:Y:S01]  /*a2d0*/  FFMA.FTZ R12, R5, R8, R10 ;  /* 0x00000008050c7223 */ /* 0x000fe2000001000a */
[--C-:B------:R-:W-:Y:S01]  /*a2e0*/  HADD2.F32 R5, -RZ, R25.reuse.H1_H1 ;  /* 0x30000019ff057230 */ /* 0x100fe20000004100 */
[C---:B------:R-:W-:Y:S01]  /*a2f0*/  FMUL.FTZ R8, R6.reuse, R13 ;  /* 0x0000000d06087220 */ /* 0x040fe20000410000 */
[----:B------:R-:W-:Y:S01]  /*a300*/  HADD2.F32 R2, -RZ, R25.H0_H0 ;  /* 0x20000019ff027230 */ /* 0x000fe20000004100 */
        /* <DEDUP_REMOVED lines=12> */
.L_x_862:
[----:B------:R-:W-:Y:S05]  /*a3d0*/  BSYNC B1 ;  /* 0x0000000000017941 */ /* 0x000fea0003800000 */
.L_x_861:
        /* <DEDUP_REMOVED lines=45> */
.L_x_868:
[----:B------:R-:W-:Y:S05]  /*a6b0*/  BSYNC B0 ;  /* 0x0000000000007941 */ /* 0x000fea0003800000 */
.L_x_867:
        /* <DEDUP_REMOVED lines=41> */
.L_x_866:
[----:B------:R-:W-:Y:S05]  /*a950*/  BSYNC B1 ;  /* 0x0000000000017941 */ /* 0x000fea0003800000 */
.L_x_865:
        /* <DEDUP_REMOVED lines=45> */
.L_x_872:
[----:B------:R-:W-:Y:S05]  /*ac30*/  BSYNC B0 ;  /* 0x0000000000007941 */ /* 0x000fea0003800000 */
.L_x_871:
        /* <DEDUP_REMOVED lines=41> */
.L_x_870:
[----:B------:R-:W-:Y:S05]  /*aed0*/  BSYNC B1 ;  /* 0x0000000000017941 */ /* 0x000fea0003800000 */
.L_x_869:
        /* <DEDUP_REMOVED lines=45> */
.L_x_876:
[----:B------:R-:W-:Y:S05]  /*b1b0*/  BSYNC B0 ;  /* 0x0000000000007941 */ /* 0x000fea0003800000 */
.L_x_875:
        /* <DEDUP_REMOVED lines=41> */
.L_x_874:
[----:B------:R-:W-:Y:S05]  /*b450*/  BSYNC B1 ;  /* 0x0000000000017941 */ /* 0x000fea0003800000 */
.L_x_873:
        /* <DEDUP_REMOVED lines=45> */
.L_x_880:
[----:B------:R-:W-:Y:S05]  /*b730*/  BSYNC B0 ;  /* 0x0000000000007941 */ /* 0x000fea0003800000 */
.L_x_879:
        /* <DEDUP_REMOVED lines=41> */
.L_x_878:
[----:B------:R-:W-:Y:S05]  /*b9d0*/  BSYNC B1 ;  /* 0x0000000000017941 */ /* 0x000fea0003800000 */
.L_x_877:
        /* <DEDUP_REMOVED lines=45> */
.L_x_884:
[----:B------:R-:W-:Y:S05]  /*bcb0*/  BSYNC B0 ;  /* 0x0000000000007941 */ /* 0x000fea0003800000 */
.L_x_883:
        /* <DEDUP_REMOVED lines=41> */
.L_x_882:
[----:B------:R-:W-:Y:S05]  /*bf50*/  BSYNC B1 ;  /* 0x0000000000017941 */ /* 0x000fea0003800000 */
.L_x_881:
[----:B------:R-:W-:-:S04]  /*bf60*/  IADD3 R0, R42, 0x70, RZ ;  /* 0x000000702a007810 */ /* 0x000fc80007ffe0ff */
        /* <DEDUP_REMOVED lines=43> */
.L_x_887:
[----:B------:R-:W-:Y:S05]  /*c220*/  BSYNC B0 ;  /* 0x0000000000007941 */ /* 0x000fea0003800000 */
.L_x_886:
        /* <DEDUP_REMOVED lines=40> */
[----:B------:R1:W-:Y:S01]  /*c4b0*/  STS.128 [R32+0xf900], R8 ;  /* 0x00f9000820007388 */ /* 0x0003e20000000c00 */
[----:B------:R-:W-:Y:S05]  /*c4c0*/  BRA `(.L_x_885) ;  /* 0x0000350000007947 */ /* 0x000fea0003800000 */
.L_x_854:
[----:B------:R-:W-:Y:S01]  /*c4d0*/  ISETP.NE.AND P0, PT, R20, RZ, PT ;  /* 0x000000ff1400720c */ /* 0x000fe20003f05270 */
[----:B------:R-:W-:Y:S01]  /*c4e0*/  BSSY B0, `(.L_x_888) ;  /* 0x000000d000007945 */ /* 0x000fe20003800000 */
[----:B------:R-:W-:Y:S01]  /*c4f0*/  CS2R R10, SRZ ;  /* 0x00000000000a7805 */ /* 0x000fe2000001ff00 */
[----:B------:R-:W-:Y:S01]  /*c500*/  CS2R R8, SRZ ;  /* 0x0000000000087805 */ /* 0x000fe2000001ff00 */
[----:B------:R-:W-:Y:S01]  /*c510*/  CS2R R14, SRZ ;  /* 0x00000000000e7805 */ /* 0x000fe2000001ff00 */
[----:B------:R-:W-:-:S08]  /*c520*/  CS2R R12, SRZ ;  /* 0x00000000000c7805 */ /* 0x000fd0000001ff00 */
[----:B------:R-:W-:Y:S05]  /*c530*/  @P0 BRA `(.L_x_889) ;  /* 0x0000007000000947 */ /* 0x000fea0003800000 */
[----:B------:R-:W-:Y:S01]  /*c540*/  ISETP.GE.AND P0, PT, R160, c[0x0][0x27c], PT ;  /* 0x00009f00a0007a0c */ /* 0x000fe20003f06270 */
[----:B------:R-:W-:-:S12]  /*c550*/  CS2R R10, SRZ ;  /* 0x00000000000a7805 */ /* 0x000fd8000001ff00 */
[----:B------:R-:W-:Y:S05]  /*c560*/  @P0 BRA `(.L_x_889) ;  /* 0x0000004000000947 */ /* 0x000fea0003800000 */
[----:B------:R-:W-:-:S04]  /*c570*/  IMAD.WIDE R12, R160, 0x2, R18 ;  /* 0x00000002a00c7825 */ /* 0x000fc800078e0212 */
[----:B------:R-:W-:Y:S02]  /*c580*/  IMAD.WIDE R8, R160, 0x2, R16 ;  /* 0x00000002a0087825 */ /* 0x000fe400078e0210 */
[----:B------:R-:W5:Y:S04]  /*c590*/  LD.E.128 R12, [R12.64] ;  /* 0x000000220c0c7980 */ /* 0x000f68000c101d00 */
[----:B------:R-:W5:Y:S02]  /*c5a0*/  LD.E.128 R8, [R8.64] ;  /* 0x0000002208087980 */ /* 0x000f64000c101d00 */
.L_x_889:
[----:B------:R-:W-:Y:S05]  /*c5b0*/  BSYNC B0 ;  /* 0x0000000000007941 */ /* 0x000fea0003800000 */
.L_x_888:
[----:B------:R-:W-:Y:S01]  /*c5c0*/  UIMAD UR4, UR17, -0x80, UR23 ;  /* 0xffffff80110478a4 */ /* 0x000fe2000f8e0217 */
[----:B------:R-:W-:Y:S01]  /*c5d0*/  ISETP.GE.AND P0, PT, R160, c[0x0][0x27c], PT ;  /* 0x00009f00a0007a0c */ /* 0x000fe20003f06270 */
[--C-:B-----5:R-:W-:Y:S01]  /*c5e0*/  IMAD.MOV.U32 R21, RZ, RZ, R13.reuse ;  /* 0x000000ffff157224 */ /* 0x120fe200078e000d */
[--C-:B------:R-:W-:Y:S01]  /*c5f0*/  SHF.R.U64 R20, R12, 0x10, R13.reuse ;  /* 0x000000100c147819 */ /* 0x100fe2000000120d */
[----:B------:R-:W-:Y:S01]  /*c600*/  UISETP.LT.AND UP0, UPT, UR4, 0x80, UPT ;  /* 0x000000800400788c */ /* 0x000fe2000bf01270 */
[----:B------:R-:W-:Y:S01]  /*c610*/  SHF.R.U32.HI R17, RZ, 0x10, R13 ;  /* 0x00000010ff117819 */ /* 0x000fe2000001160d */
[----:B------:R-:W-:Y:S01]  /*c620*/  IMAD.MOV.U32 R19, RZ, RZ, R14 ;  /* 0x000000ffff137224 */ /* 0x000fe200078e000e */
[--C-:B------:R-:W-:Y:S01]  /*c630*/  SHF.R.U64 R16, R14, 0x10, R15.reuse ;  /* 0x000000100e107819 */ /* 0x100fe2000000120f */
[----:B------:R-:W-:Y:S01]  /*c640*/  USEL UR4, UR4, 0x80, UP0 ;  /* 0x0000008004047887 */ /* 0x000fe20008000000 */
[----:B------:R-:W-:Y:S01]  /*c650*/  IMAD.MOV.U32 R22, RZ, RZ, R12 ;  /* 0x000000ffff167224 */ /* 0x000fe200078e000c */
[--C-:B------:R-:W-:Y:S01]  /*c660*/  SHF.R.U32.HI R12, RZ, 0x10, R15.reuse ;  /* 0x00000010ff0c7819 */ /* 0x100fe2000001160f */
[----:B------:R-:W-:Y:S01]  /*c670*/  IMAD.MOV.U32 R18, RZ, RZ, R15 ;  /* 0x000000ffff127224 */ /* 0x000fe200078e000f */
[--C-:B------:R-:W-:Y:S01]  /*c680*/  SHF.R.U32.HI R5, RZ, 0x10, R9.reuse ;  /* 0x00000010ff057819 */ /* 0x100fe20000011609 */
[----:B------:R-:W-:Y:S01]  /*c690*/  IMAD.MOV.U32 R14, RZ, RZ, R8 ;  /* 0x000000ffff0e7224 */ /* 0x000fe200078e0008 */
[----:B------:R-:W-:Y:S01]  /*c6a0*/  ISETP.GE.OR P1, PT, R42, UR4, P0 ;  /* 0x000000042a007c0c */ /* 0x000fe20008726670 */
[--C-:B------:R-:W-:Y:S01]  /*c6b0*/  IMAD.MOV.U32 R13, RZ, RZ, R9.reuse ;  /* 0x000000ffff0d7224 */ /* 0x100fe200078e0009 */
[----:B------:R-:W-:Y:S01]  /*c6c0*/  SHF.R.U64 R8, R8, 0x10, R9 ;  /* 0x0000001008087819 */ /* 0x000fe20000001209 */
        /* <DEDUP_REMOVED lines=18> */
[----:B------:R-:W-:-:S02]  /*c7f0*/  HADD2.F32 R6, -RZ, R43.H0_H0 ;  /* 0x2000002bff067230 */ /* 0x000fc40000004100 */
[----:B------:R-:W-:Y:S01]  /*c800*/  LEA.HI R0, R0, R54, RZ, 0x1d ;  /* 0x0000003600007211 */ /* 0x000fe200078fe8ff */
[----:B------:R-:W-:Y:S02]  /*c810*/  HADD2.F32 R18, -RZ, R44.H1_H1 ;  /* 0x3000002cff127230 */ /* 0x000fe40000004100 */
[----:B------:R-:W-:Y:S01]  /*c820*/  HADD2.F32 R16, -RZ, R46.H0_H0 ;  /* 0x2000002eff107230 */ /* 0x000fe20000004100 */
[----:B------:R-:W-:Y:S01]  /*c830*/  SHF.R.S32.HI R5, RZ, 0x1f, R0 ;  /* 0x0000001fff057819 */ /* 0x000fe20000011400 */
[----:B------:R-:W-:Y:S01]  /*c840*/  HADD2.F32 R17, -RZ, R47.H0_H0 ;  /* 0x2000002fff117230 */ /* 0x000fe20000004100 */
[----:B------:R-:W-:Y:S02]  /*c850*/  SHF.L.U32 R2, R0, 0x3, RZ ;  /* 0x0000000300027819 */ /* 0x000fe400000006ff */
[----:B------:R-:W-:Y:S01]  /*c860*/  LEA.HI R0, R5, R0, RZ, 0x3 ;  /* 0x0000000005007211 */ /* 0x000fe200078f18ff */
[----:B------:R-:W-:Y:S01]  /*c870*/  HADD2.F32 R5, -RZ, R44.H0_H0 ;  /* 0x2000002cff057230 */ /* 0x000fe20000004100 */
[----:B------:R-:W-:-:S02]  /*c880*/  LOP3.LUT R2, R23, 0x38, R2, 0xf8, !PT ;  /* 0x0000003817027812 */ /* 0x000fc400078ef802 */
[----:B------:R-:W-:Y:S02]  /*c890*/  SHF.L.U32 R0, R0, 0xa, RZ ;  /* 0x0000000a00007819 */ /* 0x000fe400000006ff */
[----:B------:R-:W-:Y:S02]  /*c8a0*/  LOP3.LUT R2, R2, R25, RZ, 0x3c, !PT ;  /* 0x0000001902027212 */ /* 0x000fe400078e3cff */
[----:B------:R-:W-:-:S04]  /*c8b0*/  LOP3.LUT R0, R0, 0x7fffe000, RZ, 0xc0, !PT ;  /* 0x7fffe00000007812 */ /* 0x000fc800078ec0ff */
[----:B------:R-:W-:-:S04]  /*c8c0*/  IADD3 R0, R2, R0, R24 ;  /* 0x0000000002007210 */ /* 0x000fc80007ffe018 */
[----:B------:R-:W-:Y:S01]  /*c8d0*/  SHF.L.U32 R37, R0, 0x1, RZ ;  /* 0x0000000100257819 */ /* 0x000fe200000006ff */
[----:B------:R-:W-:-:S04]  /*c8e0*/  HADD2.F32 R0, -RZ, R43.H1_H1 ;  /* 0x3000002bff007230 */ /* 0x000fc80000004100 */
[----:B------:R-:W2:Y:S01]  /*c8f0*/  LDS.128 R8, [R37+0x8100] ;  /* 0x0081000025087984 */ /* 0x000ea20000000c00 */
[--C-:B-1----:R-:W-:Y:S02]  /*c900*/  HADD2.F32 R23, -RZ, R12.reuse.H0_H0 ;  /* 0x2000000cff177230 */ /* 0x102fe40000004100 */
[----:B------:R-:W-:Y:S02]  /*c910*/  HADD2.F32 R22, -RZ, R12.H1_H1 ;  /* 0x3000000cff167230 */ /* 0x000fe40000004100 */
[--C-:B------:R-:W-:Y:S01]  /*c920*/  HADD2.F32 R25, -RZ, R13.reuse.H0_H0 ;  /* 0x2000000dff197230 */ /* 0x100fe20000004100 */
[----:B------:R-:W-:Y:S01]  /*c930*/  FMUL.FTZ R2, R23, R6 ;  /* 0x0000000617027220 */ /* 0x000fe20000410000 */
[--C-:B------:R-:W-:Y:S02]  /*c940*/  HADD2.F32 R27, -RZ, R14.reuse.H0_H0 ;  /* 0x2000000eff1b7230 */ /* 0x100fe40000004100 */
[----:B------:R-:W-:Y:S02]  /*c950*/  HADD2.F32 R26, -RZ, R14.H1_H1 ;  /* 0x3000000eff1a7230 */ /* 0x000fe40000004100 */
[----:B------:R-:W-:-:S02]  /*c960*/  HADD2.F32 R24, -RZ, R13.H1_H1 ;  /* 0x3000000dff187230 */ /* 0x000fc40000004100 */
[--C-:B------:R-:W-:Y:S02]  /*c970*/  HADD2.F32 R29, -RZ, R15.reuse.H0_H0 ;  /* 0x2000000fff1d7230 */ /* 0x100fe40000004100 */
[----:B------:R-:W-:Y:S02]  /*c980*/  HADD2.F32 R28, -RZ, R15.H1_H1 ;  /* 0x3000000fff1c7230 */ /* 0x000fe40000004100 */
[--C-:B--2---:R-:W-:Y:S02]  /*c990*/  HADD2.F32 R7, -RZ, R8.reuse.H0_H0 ;  /* 0x20000008ff077230 */ /* 0x104fe40000004100 */
[----:B------:R-:W-:Y:S02]  /*c9a0*/  HADD2.F32 R8, -RZ, R8.H1_H1 ;  /* 0x30000008ff087230 */ /* 0x000fe40000004100 */
[--C-:B------:R-:W-:Y:S01]  /*c9b0*/  HADD2.F32 R12, -RZ, R9.reuse.H0_H0 ;  /* 0x20000009ff0c7230 */ /* 0x100fe20000004100 */
[C---:B------:R-:W-:Y:S01]  /*c9c0*/  FFMA.FTZ R41, R7.reuse, R18, R2 ;  /* 0x0000001207297223 */ /* 0x040fe20000010002 */
[----:B------:R-:W-:Y:S01]  /*c9d0*/  HADD2.F32 R14, -RZ, R9.H1_H1 ;  /* 0x30000009ff0e7230 */ /* 0x000fe20000004100 */
[-C--:B------:R-:W-:Y:S01]  /*c9e0*/  FMUL.FTZ R2, R22, R0.reuse ;  /* 0x0000000016027220 */ /* 0x080fe20000410000 */
[----:B------:R-:W-:Y:S01]  /*c9f0*/  HADD2.F32 R13, -RZ, R10.H0_H0 ;  /* 0x2000000aff0d7230 */ /* 0x000fe20000004100 */
[C---:B------:R-:W-:Y:S01]  /*ca00*/  FMUL.FTZ R36, R8.reuse, R0 ;  /* 0x0000000008247220 */ /* 0x040fe20000410000 */
[--C-:B------:R-:W-:Y:S01]  /*ca10*/  HADD2.F32 R0, -RZ, R45.reuse.H1_H1 ;  /* 0x3000002dff007230 */ /* 0x100fe20000004100 */
[----:B------:R-:W-:Y:S01]  /*ca20*/  FMUL.FTZ R38, R7, R6 ;  /* 0x0000000607267220 */ /* 0x000fe20000410000 */
[----:B------:R-:W-:Y:S01]  /*ca30*/  HADD2.F32 R9, -RZ, R48.H1_H1 ;  /* 0x30000030ff097230 */ /* 0x000fe20000004100 */
[-C--:B------:R-:W-:Y:S01]  /*ca40*/  FMUL.FTZ R6, R25, R5.reuse ;  /* 0x0000000519067220 */ /* 0x080fe20000410000 */
[----:B------:R-:W-:Y:S01]  /*ca50*/  HADD2.F32 R15, -RZ, R10.H1_H1 ;  /* 0x3000000aff0f7230 */ /* 0x000fe20000004100 */
[----:B------:R-:W-:Y:S01]  /*ca60*/  FFMA.FTZ R40, R8, R16, R2 ;  /* 0x0000001008287223 */ /* 0x000fe20000010002 */
[----:B------:R-:W-:Y:S01]  /*ca70*/  HADD2.F32 R2, -RZ, R45.H0_H0 ;  /* 0x2000002dff027230 */ /* 0x000fe20000004100 */
[C---:B------:R-:W-:Y:S01]  /*ca80*/  FMUL.FTZ R34, R12.reuse, R5 ;  /* 0x000000050c227220 */ /* 0x040fe20000410000 */
[----:B------:R-:W-:Y:S01]  /*ca90*/  HADD2.F32 R8, -RZ, R46.H1_H1 ;  /* 0x3000002eff087230 */ /* 0x000fe20000004100 */
[----:B------:R-:W-:Y:S01]  /*caa0*/  FMUL.FTZ R5, R27, R0 ;  /* 0x000000001b057220 */ /* 0x000fe20000410000 */
[----:B------:R-:W-:Y:S01]  /*cab0*/  HADD2.F32 R10, -RZ, R48.H0_H0 ;  /* 0x20000030ff0a7230 */ /* 0x000fe20000004100 */
[----:B------:R-:W-:Y:S01]  /*cac0*/  FFMA.FTZ R39, R12, R17, R6 ;  /* 0x000000110c277223 */ /* 0x000fe20000010006 */
[----:B------:R-:W-:Y:S01]  /*cad0*/  HADD2.F32 R7, -RZ, R49.H1_H1 ;  /* 0x30000031ff077230 */ /* 0x000fe20000004100 */
[C---:B------:R-:W-:Y:S01]  /*cae0*/  FFMA.FTZ R33, R13.reuse, R9, R5 ;  /* 0x000000090d217223 */ /* 0x040fe20000010005 */
[--C-:B------:R-:W-:Y:S01]  /*caf0*/  HADD2.F32 R20, -RZ, R11.reuse.H0_H0 ;  /* 0x2000000bff147230 */ /* 0x100fe20000004100 */
[-C--:B------:R-:W-:Y:S01]  /*cb00*/  FMUL.FTZ R6, R24, R2.reuse ;  /* 0x0000000218067220 */ /* 0x080fe20000410000 */
[----:B------:R-:W-:Y:S01]  /*cb10*/  HADD2.F32 R19, -RZ, R11.H1_H1 ;  /* 0x3000000bff137230 */ /* 0x000fe20000004100 */
[----:B------:R-:W-:Y:S01]  /*cb20*/  FMUL.FTZ R31, R14, R2 ;  /* 0x000000020e1f7220 */ /* 0x000fe20000410000 */
[----:B------:R-:W-:Y:S01]  /*cb30*/  HADD2.F32 R2, -RZ, R49.H0_H0 ;  /* 0x20000031ff027230 */ /* 0x000fe20000004100 */
[----:B------:R-:W-:Y:S01]  /*cb40*/  FMUL.FTZ R21, R13, R0 ;  /* 0x000000000d157220 */ /* 0x000fe20000410000 */
[----:B------:R-:W-:Y:S01]  /*cb50*/  HADD2.F32 R0, -RZ, R47.H1_H1 ;  /* 0x3000002fff007230 */ /* 0x000fe20000004100 */
[----:B------:R-:W-:-:S02]  /*cb60*/  FMUL.FTZ R5, R26, R8 ;  /* 0x000000081a057220 */ /* 0x000fc40000410000 */
[----:B------:R-:W-:Y:S01]  /*cb70*/  FFMA.FTZ R35, R14, R10, R6 ;  /* 0x0000000a0e237223 */ /* 0x000fe20000010006 */
[--C-:B------:R-:W-:Y:S01]  /*cb80*/  HADD2.F32 R6, -RZ, R50.reuse.H1_H1 ;  /* 0x30000032ff067230 */ /* 0x100fe20000004100 */
[C---:B------:R-:W-:Y:S01]  /*cb90*/  FFMA.FTZ R30, R15.reuse, R7, R5 ;  /* 0x000000070f1e7223 */ /* 0x040fe20000010005 */
[----:B------:R-:W-:Y:S01]  /*cba0*/  HADD2.F32 R5, -RZ, R50.H0_H0 ;  /* 0x20000032ff057230 */ /* 0x000fe20000004100 */
[----:B------:R-:W-:Y:S02]  /*cbb0*/  FMUL.FTZ R14, R15, R8 ;  /* 0x000000080f0e7220 */ /* 0x000fe40000410000 */
[----:B------:R-:W-:Y:S02]  /*cbc0*/  FMUL.FTZ R8, R29, R2 ;  /* 0x000000021d087220 */ /* 0x000fe40000410000 */
[----:B------:R-:W-:Y:S02]  /*cbd0*/  FMUL.FTZ R11, R28, R0 ;  /* 0x000000001c0b7220 */ /* 0x000fe40000410000 */
[----:B------:R-:W-:-:S02]  /*cbe0*/  FMUL.FTZ R2, R20, R2 ;  /* 0x0000000214027220 */ /* 0x000fc40000410000 */
[C---:B------:R-:W-:Y:S02]  /*cbf0*/  FMUL.FTZ R0, R19.reuse, R0 ;  /* 0x0000000013007220 */ /* 0x040fe40000410000 */
[----:B------:R-:W-:Y:S02]  /*cc00*/  FFMA.FTZ R19, R19, R5, R11 ;  /* 0x0000000513137223 */ /* 0x000fe4000001000b */
[----:B------:R-:W-:Y:S02]  /*cc10*/  FFMA.FTZ R15, R25, R17, -R34 ;  /* 0x00000011190f7223 */ /* 0x000fe40000010822 */
[----:B------:R-:W-:Y:S01]  /*cc20*/  FFMA.FTZ R13, R24, R10, -R31 ;  /* 0x0000000a180d7223 */ /* 0x000fe2000001081f */
[----:B------:R-:W-:Y:S01]  /*cc30*/  F2FP.PACK_AB R10, R30, R33 ;  /* 0x000000211e0a723e */ /* 0x000fe200000000ff */
[----:B------:R-:W-:Y:S02]  /*cc40*/  FFMA.FTZ R18, R23, R18, -R38 ;  /* 0x0000001217127223 */ /* 0x000fe40000010826 */
[----:B------:R-:W-:Y:S01]  /*cc50*/  FFMA.FTZ R12, R22, R16, -R36 ;  /* 0x00000010160c7223 */ /* 0x000fe20000010824 */
[----:B------:R-:W-:Y:S01]  /*cc60*/  F2FP.PACK_AB R13, R13, R15 ;  /* 0x0000000f0d0d723e */ /* 0x000fe200000000ff */
[----:B------:R-:W-:Y:S01]  /*cc70*/  FFMA.FTZ R11, R27, R9, -R21 ;  /* 0x000000091b0b7223 */ /* 0x000fe20000010815 */
[----:B------:R-:W-:Y:S01]  /*cc80*/  F2FP.PACK_AB R9, R35, R39 ;  /* 0x000000272309723e */ /* 0x000fe200000000ff */
[----:B------:R-:W-:Y:S01]  /*cc90*/  FFMA.FTZ R14, R26, R7, -R14 ;  /* 0x000000071a0e7223 */ /* 0x000fe2000001080e */
[----:B------:R-:W-:Y:S01]  /*cca0*/  F2FP.PACK_AB R12, R12, R18 ;  /* 0x000000120c0c723e */ /* 0x000fe200000000ff */
[----:B------:R-:W-:-:S02]  /*ccb0*/  FFMA.FTZ R2, R29, R6, -R2 ;  /* 0x000000061d027223 */ /* 0x000fc40000010802 */
[----:B------:R-:W-:Y:S01]  /*ccc0*/  FFMA.FTZ R0, R28, R5, -R0 ;  /* 0x000000051c007223 */ /* 0x000fe20000010800 */
[----:B------:R-:W-:Y:S01]  /*ccd0*/  F2FP.PACK_AB R14, R14, R11 ;  /* 0x0000000b0e0e723e */ /* 0x000fe200000000ff */
[----:B------:R-:W-:Y:S01]  /*cce0*/  FFMA.FTZ R20, R20, R6, R8 ;  /* 0x0000000614147223 */ /* 0x000fe20000010008 */
[----:B------:R-:W-:Y:S02]  /*ccf0*/  F2FP.PACK_AB R8, R40, R41 ;  /* 0x000000292808723e */ /* 0x000fe400000000ff */
[----:B------:R-:W-:Y:S02]  /*cd00*/  F2FP.PACK_AB R15, R0, R2 ;  /* 0x00000002000f723e */ /* 0x000fe400000000ff */
[----:B------:R-:W-:-:S03]  /*cd10*/  F2FP.PACK_AB R11, R19, R20 ;  /* 0x00000014130b723e */ /* 0x000fc600000000ff */
[----:B------:R1:W-:Y:S04]  /*cd20*/  STS.128 [R32+0x8100], R12 ;  /* 0x0081000c20007388 */ /* 0x0003e80000000c00 */
[----:B------:R1:W-:Y:S02]  /*cd30*/  STS.128 [R37+0x8100], R8 ;  /* 0x0081000825007388 */ /* 0x0003e40000000c00 */
.L_x_891:
[----:B------:R-:W-:Y:S05]  /*cd40*/  BSYNC B0 ;  /* 0x0000000000007941 */ /* 0x000fea0003800000 */
.L_x_890:
[----:B------:R-:W-:Y:S01]  /*cd50*/  IADD3 R0, R42, 0x10, RZ ;  /* 0x000000102a007810 */ /* 0x000fe20007ffe0ff */
[----:B------:R-:W-:Y:S03]  /*cd60*/  BSSY B0, `(.L_x_892) ;  /* 0x0000064000007945 */ /* 0x000fe60003800000 */
[----:B------:R-:W-:-:S13]  /*cd70*/  ISETP.GE.OR P1, PT, R0, UR4, P0 ;  /* 0x0000000400007c0c */ /* 0x000fda0008726670 */
[----:B------:R-:W-:Y:S05]  /*cd80*/  @P1 BRA `(.L_x_893) ;  /* 0x0000061000001947 */ /* 0x000fea0003800000 */
[----:B------:R-:W-:Y:S01]  /*cd90*/  MOV R6, c[0x0][0x27c] ;  /* 0x00009f0000067a02 */ /* 0x000fe20000000f00 */
[----:B------:R-:W-:Y:S01]  /*cda0*/  HADD2.F32 R17, -RZ, R44.H1_H1 ;  /* 0x3000002cff117230 */ /* 0x000fe20000004100 */
[----:B------:R-:W-:Y:S01]  /*cdb0*/  SHF.R.S32.HI R2, RZ, 0x1f, R0 ;  /* 0x0000001fff027819 */ /* 0x000fe20000011400 */
[----:B------:R-:W-:Y:S01]  /*cdc0*/  HADD2.F32 R16, -RZ, R47.H0_H0 ;  /* 0x2000002fff107230 */ /* 0x000fe20000004100 */
[----:B------:R-:W-:Y:S02]  /*cdd0*/  LEA.HI R6, R6, R54, RZ, 0x1d ;  /* 0x0000003606067211 */ /* 0x000fe400078fe8ff */
[----:B------:R-:W-:Y:S02]  /*cde0*/  SHF.L.U32 R5, R0, 0x6, RZ ;  /* 0x0000000600057819 */ /* 0x000fe400000006ff */
[----:B------:R-:W-:Y:S02]  /*cdf0*/  LEA.HI R2, R2, R0, RZ, 0x3 ;  /* 0x0000000002027211 */ /* 0x000fe400078f18ff */
[----:B-1----:R-:W-:-:S02]  /*ce00*/  SHF.R.S32.HI R9, RZ, 0x1f, R6 ;  /* 0x0000001fff097819 */ /* 0x002fc40000011406 */
[----:B------:R-:W-:Y:S02]  /*ce10*/  LOP3.LUT R0, R5, 0x1c0, RZ, 0xc0, !PT ;  /* 0x000001c005007812 */ /* 0x000fe400078ec0ff */
[----:B------:R-:W-:Y:S02]  /*ce20*/  SHF.L.U32 R5, R2, 0x6, RZ ;  /* 0x0000000602057819 */ /* 0x000fe400000006ff */
[----:B------:R-:W-:Y:S02]  /*ce30*/  SHF.L.U32 R7, R6, 0x3, RZ ;  /* 0x0000000306077819 */ /* 0x000fe400000006ff */
[----:B------:R-:W-:Y:S02]  /*ce40*/  LEA.HI R6, R9, R6, RZ, 0x3 ;  /* 0x0000000609067211 */ /* 0x000fe400078f18ff */
[----:B------:R-:W-:Y:S02]  /*ce50*/  LOP3.LUT R8, R0, 0x38, R160, 0xf8, !PT ;  /* 0x0000003800087812 */ /* 0x000fe400078ef8a0 */
[----:B------:R-:W-:-:S02]  /*ce60*/  SHF.R.U32.HI R2, RZ, 0x3, R0 ;  /* 0x00000003ff027819 */ /* 0x000fc40000011600 */
[----:B------:R-:W-:Y:S02]  /*ce70*/  LOP3.LUT R5, R5, 0xfffffe00, RZ, 0xc0, !PT ;  /* 0xfffffe0005057812 */ /* 0x000fe400078ec0ff */
[----:B------:R-:W-:Y:S02]  /*ce80*/  LOP3.LUT R7, R0, 0x38, R7, 0xf8, !PT ;  /* 0x0000003800077812 */ /* 0x000fe400078ef807 */
[----:B------:R-:W-:Y:S01]  /*ce90*/  SHF.L.U32 R0, R6, 0xa, RZ ;  /* 0x0000000a06007819 */ /* 0x000fe200000006ff */
[----:B------:R-:W-:Y:S01]  /*cea0*/  HADD2.F32 R6, -RZ, R44.H0_H0 ;  /* 0x2000002cff067230 */ /* 0x000fe20000004100 */
[----:B------:R-:W-:Y:S02]  /*ceb0*/  LOP3.LUT R8, R5, R8, R2, 0xf6, !PT ;  /* 0x0000000805087212 */ /* 0x000fe400078ef602 */
[----:B------:R-:W-:Y:S02]  /*cec0*/  LOP3.LUT R2, R7, R2, RZ, 0x3c, !PT ;  /* 0x0000000207027212 */ /* 0x000fe400078e3cff */
[----:B------:R-:W-:-:S02]  /*ced0*/  LOP3.LUT R0, R0, 0x7fffe000, RZ, 0xc0, !PT ;  /* 0x7fffe00000007812 */ /* 0x000fc400078ec0ff */
[----:B------:R-:W-:Y:S02]  /*cee0*/  SHF.L.U32 R38, R8, 0x1, RZ ;  /* 0x0000000108267819 */ /* 0x000fe400000006ff */
[----:B------:R-:W-:Y:S01]  /*cef0*/  IADD3 R0, R2, R0, R5 ;  /* 0x0000000002007210 */ /* 0x000fe20007ffe005 */
[--C-:B------:R-:W-:Y:S02]  /*cf00*/  HADD2.F32 R2, -RZ, R43.reuse.H0_H0 ;  /* 0x2000002bff027230 */ /* 0x100fe40000004100 */
[----:B------:R-:W1:Y:S01]  /*cf10*/  LDS.128 R8, [R38+0x8100] ;  /* 0x0081000026087984 */ /* 0x000e620000000c00 */
[----:B------:R-:W-:Y:S01]  /*cf20*/  SHF.L.U32 R36, R0, 0x1, RZ ;  /* 0x0000000100247819 */ /* 0x000fe200000006ff */
[----:B------:R-:W-:-:S04]  /*cf30*/  HADD2.F32 R0, -RZ, R43.H1_H1 ;  /* 0x3000002bff007230 */ /* 0x000fc80000004100 */
[----:B------:R-:W2:Y:S01]  /*cf40*/  LDS.128 R12, [R36+0x8100] ;  /* 0x00810000240c7984 */ /* 0x000ea20000000c00 */
[--C-:B-1----:R-:W-:Y:S02]  /*cf50*/  HADD2.F32 R23, -RZ, R8.reuse.H0_H0 ;  /* 0x20000008ff177230 */ /* 0x102fe40000004100 */
[----:B------:R-:W-:Y:S02]  /*cf60*/  HADD2.F32 R22, -RZ, R8.H1_H1 ;  /* 0x30000008ff167230 */ /* 0x000fe40000004100 */
[----:B------:R-:W-:Y:S01]  /*cf70*/  HADD2.F32 R25, -RZ, R9.H0_H0 ;  /* 0x20000009ff197230 */ /* 0x000fe20000004100 */
[C---:B------:R-:W-:Y:S01]  /*cf80*/  FMUL.FTZ R7, R2.reuse, R23 ;  /* 0x0000001702077220 */ /* 0x040fe20000410000 */
[--C-:B--2---:R-:W-:Y:S02]  /*cf90*/  HADD2.F32 R5, -RZ, R12.reuse.H0_H0 ;  /* 0x2000000cff057230 */ /* 0x104fe40000004100 */
[----:B------:R-:W-:Y:S02]  /*cfa0*/  HADD2.F32 R12, -RZ, R12.H1_H1 ;  /* 0x3000000cff0c7230 */ /* 0x000fe40000004100 */
[--C-:B------:R-:W-:Y:S01]  /*cfb0*/  HADD2.F32 R19, -RZ, R15.reuse.H0_H0 ;  /* 0x2000000fff137230 */ /* 0x100fe20000004100 */
[-C--:B------:R-:W-:Y:S01]  /*cfc0*/  FMUL.FTZ R37, R2, R5.reuse ;  /* 0x0000000502257220 */ /* 0x080fe20000410000 */
[----:B------:R-:W-:Y:S01]  /*cfd0*/  HADD2.F32 R18, -RZ, R15.H1_H1 ;  /* 0x3000000fff127230 */ /* 0x000fe20000004100 */
[----:B------:R-:W-:Y:S01]  /*cfe0*/  FFMA.FTZ R41, R17, R5, R7 ;  /* 0x0000000511297223 */ /* 0x000fe20000010007 */
[----:B------:R-:W-:Y:S01]  /*cff0*/  HADD2.F32 R8, -RZ, R13.H0_H0 ;  /* 0x2000000dff087230 */ /* 0x000fe20000004100 */
[C---:B------:R-:W-:Y:S01]  /*d000*/  FMUL.FTZ R2, R0.reuse, R22 ;  /* 0x0000001600027220 */ /* 0x040fe20000410000 */
[----:B------:R-:W-:Y:S01]  /*d010*/  HADD2.F32 R15, -RZ, R46.H0_H0 ;  /* 0x2000002eff0f7230 */ /* 0x000fe20000004100 */
[-C--:B------:R-:W-:Y:S01]  /*d020*/  FMUL.FTZ R35, R0, R12.reuse ;  /* 0x0000000c00237220 */ /* 0x080fe20000410000 */
[----:B------:R-:W-:Y:S01]  /*d030*/  HADD2.F32 R27, -RZ, R10.H0_H0 ;  /* 0x2000000aff1b7230 */ /* 0x000fe20000004100 */
[C---:B------:R-:W-:Y:S01]  /*d040*/  FMUL.FTZ R5, R6.reuse, R25 ;  /* 0x0000001906057220 */ /* 0x040fe20000410000 */
[----:B------:R-:W-:Y:S01]  /*d050*/  HADD2.F32 R0, -RZ, R45.H1_H1 ;  /* 0x3000002dff007230 */ /* 0x000fe20000004100 */
[C---:B------:R-:W-:Y:S01]  /*d060*/  FFMA.FTZ R40, R15.reuse, R12, R2 ;  /* 0x0000000c0f287223 */ /* 0x040fe20000010002 */
[----:B------:R-:W-:Y:S01]  /*d070*/  HADD2.F32 R24, -RZ, R9.H1_H1 ;  /* 0x30000009ff187230 */ /* 0x000fe20000004100 */
[-C--:B------:R-:W-:Y:S01]  /*d080*/  FMUL.FTZ R33, R6, R8.reuse ;  /* 0x0000000806217220 */ /* 0x080fe20000410000 */
[--C-:B------:R-:W-:Y:S01]  /*d090*/  HADD2.F32 R29, -RZ, R11.reuse.H0_H0 ;  /* 0x2000000bff1d7230 */ /* 0x100fe20000004100 */
[----:B------:R-:W-:Y:S01]  /*d0a0*/  FFMA.FTZ R39, R16, R8, R5 ;  /* 0x0000000810277223 */ /* 0x000fe20000010005 */
[----:B------:R-:W-:Y:S01]  /*d0b0*/  HADD2.F32 R28, -RZ, R11.H1_H1 ;  /* 0x3000000bff1c7230 */ /* 0x000fe20000004100 */
[----:B------:R-:W-:Y:S01]  /*d0c0*/  FMUL.FTZ R5, R0, R27 ;  /* 0x0000001b00057220 */ /* 0x000fe20000410000 */
[----:B------:R-:W-:Y:S01]  /*d0d0*/  HADD2.F32 R11, -RZ, R14.H0_H0 ;  /* 0x2000000eff0b7230 */ /* 0x000fe20000004100 */
[----:B------:R-:W-:Y:S01]  /*d0e0*/  FFMA.FTZ R12, R15, R22, -R35 ;  /* 0x000000160f0c7223 */ /* 0x000fe20000010823 */
[----:B------:R-:W-:Y:S01]  /*d0f0*/  HADD2.F32 R9, -RZ, R48.H1_H1 ;  /* 0x30000030ff097230 */ /* 0x000fe20000004100 */
[----:B------:R-:W-:Y:S01]  /*d100*/  FFMA.FTZ R15, R16, R25, -R33 ;  /* 0x00000019100f7223 */ /* 0x000fe20000010821 */
[----:B------:R-:W-:Y:S01]  /*d110*/  HADD2.F32 R26, -RZ, R10.H1_H1 ;  /* 0x3000000aff1a7230 */ /* 0x000fe20000004100 */
[-C--:B------:R-:W-:Y:S01]  /*d120*/  FMUL.FTZ R21, R0, R11.reuse ;  /* 0x0000000b00157220 */ /* 0x080fe20000410000 */
[----:B------:R-:W-:Y:S01]  /*d130*/  HADD2.F32 R13, -RZ, R13.H1_H1 ;  /* 0x3000000dff0d7230 */ /* 0x000fe20000004100 */
[----:B------:R-:W-:Y:S01]  /*d140*/  FFMA.FTZ R32, R9, R11, R5 ;  /* 0x0000000b09207223 */ /* 0x000fe20000010005 */
[----:B------:R-:W-:Y:S01]  /*d150*/  HADD2.F32 R2, -RZ, R45.H0_H0 ;  /* 0x2000002dff027230 */ /* 0x000fe20000004100 */
[----:B------:R-:W-:Y:S01]  /*d160*/  FFMA.FTZ R17, R17, R23, -R37 ;  /* 0x0000001711117223 */ /* 0x000fe20000010825 */
[----:B------:R-:W-:-:S02]  /*d170*/  HADD2.F32 R8, -RZ, R46.H1_H1 ;  /* 0x3000002eff087230 */ /* 0x000fc40000004100 */
[----:B------:R-:W-:Y:S01]  /*d180*/  HADD2.F32 R14, -RZ, R14.H1_H1 ;  /* 0x3000000eff0e7230 */ /* 0x000fe20000004100 */
[C---:B------:R-:W-:Y:S01]  /*d190*/  FMUL.FTZ R6, R2.reuse, R24 ;  /* 0x0000001802067220 */ /* 0x040fe20000410000 */
[--C-:B------:R-:W-:Y:S01]  /*d1a0*/  HADD2.F32 R7, -RZ, R49.reuse.H1_H1 ;  /* 0x30000031ff077230 */ /* 0x100fe20000004100 */
[-C--:B------:R-:W-:Y:S01]  /*d1b0*/  FMUL.FTZ R31, R2, R13.reuse ;  /* 0x0000000d021f7220 */ /* 0x080fe20000410000 */
[----:B------:R-:W-:Y:S01]  /*d1c0*/  HADD2.F32 R10, -RZ, R48.H0_H0 ;  /* 0x20000030ff0a7230 */ /* 0x000fe20000004100 */
[C---:B------:R-:W-:Y:S01]  /*d1d0*/  FMUL.FTZ R5, R8.reuse, R26 ;  /* 0x0000001a08057220 */ /* 0x040fe20000410000 */
[----:B------:R-:W-:Y:S01]  /*d1e0*/  HADD2.F32 R2, -RZ, R49.H0_H0 ;  /* 0x20000031ff027230 */ /* 0x000fe20000004100 */
[-C--:B------:R-:W-:Y:S01]  /*d1f0*/  FMUL.FTZ R20, R8, R14.reuse ;  /* 0x0000000e08147220 */ /* 0x080fe20000410000 */
[----:B------:R-:W-:Y:S01]  /*d200*/  HADD2.F32 R0, -RZ, R47.H1_H1 ;  /* 0x3000002fff007230 */ /* 0x000fe20000004100 */
[----:B------:R-:W-:Y:S01]  /*d210*/  FFMA.FTZ R30, R7, R14, R5 ;  /* 0x0000000e071e7223 */ /* 0x000fe20000010005 */
[--C-:B------:R-:W-:Y:S01]  /*d220*/  HADD2.F32 R5, -RZ, R50.reuse.H0_H0 ;  /* 0x20000032ff057230 */ /* 0x100fe20000004100 */
[----:B------:R-:W-:Y:S01]  /*d230*/  FFMA.FTZ R34, R10, R13, R6 ;  /* 0x0000000d0a227223 */ /* 0x000fe20000010006 */
[----:B------:R-:W-:Y:S01]  /*d240*/  HADD2.F32 R6, -RZ, R50.H1_H1 ;  /* 0x30000032ff067230 */ /* 0x000fe20000004100 */
[----:B------:R-:W-:Y:S01]  /*d250*/  FMUL.FTZ R8, R2, R29 ;  /* 0x0000001d02087220 */ /* 0x000fe20000410000 */
[----:B------:R-:W-:Y:S01]  /*d260*/  F2FP.PACK_AB R12, R12, R17 ;  /* 0x000000110c0c723e */ /* 0x000fe200000000ff */
[----:B------:R-:W-:-:S02]  /*d270*/  FMUL.FTZ R11, R0, R28 ;  /* 0x0000001c000b7220 */ /* 0x000fc40000410000 */
[----:B------:R-:W-:Y:S02]  /*d280*/  FMUL.FTZ R2, R2, R19 ;  /* 0x0000001302027220 */ /* 0x000fe40000410000 */
[-C--:B------:R-:W-:Y:S02]  /*d290*/  FMUL.FTZ R0, R0, R18.reuse ;  /* 0x0000001200007220 */ /* 0x080fe40000410000 */
[----:B------:R-:W-:Y:S02]  /*d2a0*/  FFMA.FTZ R18, R5, R18, R11 ;  /* 0x0000001205127223 */ /* 0x000fe4000001000b */
        /* <DEDUP_REMOVED lines=15> */
.L_x_893:
[----:B------:R-:W-:Y:S05]  /*d3a0*/  BSYNC B0 ;  /* 0x0000000000007941 */ /* 0x000fea0003800000 */
.L_x_892:
        /* <DEDUP_REMOVED lines=101> */
.L_x_895:
[----:B------:R-:W-:Y:S05]  /*da00*/  BSYNC B0 ;  /* 0x0000000000007941 */ /* 0x000fea0003800000 */
.L_x_894:
        /* <DEDUP_REMOVED lines=101> */
.L_x_897:
[----:B------:R-:W-:Y:S05]  /*e060*/  BSYNC B0 ;  /* 0x0000000000007941 */ /* 0x000fea0003800000 */
.L_x_896:
[----:B------:R-:W-:Y:S01]  /*e070*/  IADD3 R0, R42, 0x40, RZ ;  /* 0x000000402a007810 */ /* 0x000fe20007ffe0ff */
[----:B------:R-:W-:Y:S03]  /*e080*/  BSSY B0, `(.L_x_898) ;  /* 0x0000064000007945 */ /* 0x000fe60003800000 */
[----:B------:R-:W-:-:S13]  /*e090*/  ISETP.GE.OR P1, PT, R0, UR4, P0 ;  /* 0x0000000400007c0c */ /* 0x000fda0008726670 */
[----:B------:R-:W-:Y:S05]  /*e0a0*/  @P1 BRA `(.L_x_899) ;  /* 0x0000061000001947 */ /* 0x000fea0003800000 */
[----:B------:R-:W-:Y:S01]  /*e0b0*/  SHF.R.S32.HI R2, RZ, 0x1f, R0 ;  /* 0x0000001fff027819 */ /* 0x000fe20000011400 */
[----:B------:R-:W-:Y:S01]  /*e0c0*/  HADD2.F32 R17, -RZ, R44.H1_H1 ;  /* 0x3000002cff117230 */ /* 0x000fe20000004100 */
[----:B-1----:R-:W-:Y:S01]  /*e0d0*/  MOV R9, c[0x0][0x27c] ;  /* 0x00009f0000097a02 */ /* 0x002fe20000000f00 */
[----:B------:R-:W-:Y:S01]  /*e0e0*/  HADD2.F32 R16, -RZ, R47.H0_H0 ;  /* 0x2000002fff107230 */ /* 0x000fe20000004100 */
[----:B------:R-:W-:Y:S02]  /*e0f0*/  SHF.L.U32 R5, R0, 0x6, RZ ;  /* 0x0000000600057819 */ /* 0x000fe400000006ff */
[----:B------:R-:W-:Y:S02]  /*e100*/  LEA.HI R2, R2, R0, RZ, 0x3 ;  /* 0x0000000002027211 */ /* 0x000fe400078f18ff */
[----:B------:R-:W-:Y:S02]  /*e110*/  LEA.HI R9, R9, R54, RZ, 0x1d ;  /* 0x0000003609097211 */ /* 0x000fe400078fe8ff */
[----:B------:R-:W-:-:S02]  /*e120*/  LOP3.LUT R0, R5, 0x1c0, RZ, 0xc0, !PT ;  /* 0x000001c005007812 */ /* 0x000fc400078ec0ff */
[----:B------:R-:W-:Y:S02]  /*e130*/  SHF.L.U32 R5, R2, 0x6, RZ ;  /* 0x0000000602057819 */ /* 0x000fe400000006ff */
[----:B------:R-:W-:Y:S02]  /*e140*/  SHF.R.S32.HI R10, RZ, 0x1f, R9 ;  /* 0x0000001fff0a7819 */ /* 0x000fe40000011409 */
[----:B------:R-:W-:Y:S02]  /*e150*/  SHF.L.U32 R7, R9, 0x3, RZ ;  /* 0x0000000309077819 */ /* 0x000fe400000006ff */
[----:B------:R-:W-:Y:S02]  /*e160*/  LOP3.LUT R6, R5, 0xfffffe00, RZ, 0xc0, !PT ;  /* 0xfffffe0005067812 */ /* 0x000fe400078ec0ff */
[----:B------:R-:W-:Y:S02]  /*e170*/  LEA.HI R5, R10, R9, RZ, 0x3 ;  /* 0x000000090a057211 */ /* 0x000fe400078f18ff */
[----:B------:R-:W-:-:S02]  /*e180*/  LOP3.LUT R8, R0, 0x38, R160, 0xf8, !PT ;  /* 0x0000003800087812 */ /* 0x000fc400078ef8a0 */
[----:B------:R-:W-:Y:S02]  /*e190*/  SHF.R.U32.HI R2, RZ, 0x3, R0 ;  /* 0x00000003ff027819 */ /* 0x000fe40000011600 */
[----:B------:R-:W-:Y:S02]  /*e1a0*/  LOP3.LUT R7, R0, 0x38, R7, 0xf8, !PT ;  /* 0x0000003800077812 */ /* 0x000fe400078ef807 */
[----:B------:R-:W-:Y:S02]  /*e1b0*/  SHF.L.U32 R0, R5, 0xa, RZ ;  /* 0x0000000a05007819 */ /* 0x000fe400000006ff */
        /* <DEDUP_REMOVED lines=8> */
[----:B------:R-:W-:Y:S02]  /*e240*/  HADD2.F32 R0, -RZ, R43.H1_H1 ;  /* 0x3000002bff007230 */ /* 0x000fe40000004100 */
[----:B------:R-:W-:Y:S02]  /*e250*/  HADD2.F32 R6, -RZ, R44.H0_H0 ;  /* 0x2000002cff067230 */ /* 0x000fe40000004100 */
[----:B------:R-:W2:Y:S01]  /*e260*/  LDS.128 R12, [R36+0x8100] ;  /* 0x00810000240c7984 */ /* 0x000ea20000000c00 */
[----:B-1----:R-:W-:-:S02]  /*e270*/  HADD2.F32 R23, -RZ, R8.H0_H0 ;  /* 0x20000008ff177230 */ /* 0x002fc40000004100 */
        /* <DEDUP_REMOVED lines=68> */
.L_x_899:
[----:B------:R-:W-:Y:S05]  /*e6c0*/  BSYNC B0 ;  /* 0x0000000000007941 */ /* 0x000fea0003800000 */
.L_x_898:
        /* <DEDUP_REMOVED lines=101> */
.L_x_901:
[----:B------:R-:W-:Y:S05]  /*ed20*/  BSYNC B0 ;  /* 0x0000000000007941 */ /* 0x000fea0003800000 */
.L_x_900:
        /* <DEDUP_REMOVED lines=101> */
.L_x_903:
[----:B------:R-:W-:Y:S05]  /*f380*/  BSYNC B0 ;  /* 0x0000000000007941 */ /* 0x000fea0003800000 */
.L_x_902:
[----:B------:R-:W-:-:S04]  /*f390*/  IADD3 R0, R42, 0x70, RZ ;  /* 0x000000702a007810 */ /* 0x000fc80007ffe0ff */
        /* <DEDUP_REMOVED lines=99> */
.L_x_885:
[----:B------:R-:W-:Y:S05]  /*f9d0*/  BSYNC B2 ;  /* 0x0000000000027941 */ /* 0x000fea0003800000 */
.L_x_853:
[----:B------:R-:W-:Y:S01]  /*f9e0*/  IMAD R0, R52, c[0x0][0x208], RZ ;  /* 0x0000820034007a24 */ /* 0x000fe200078e02ff */
[----:B-1----:R-:W-:Y:S01]  /*f9f0*/  SHF.R.S32.HI R8, RZ, 0x4, R58 ;  /* 0x00000004ff087819 */ /* 0x002fe2000001143a */
[----:B------:R-:W-:Y:S01]  /*fa00*/  IMAD.WIDE.U32 R6, R60, c[0x0][0x208], RZ ;  /* 0x000082003c067a25 */ /* 0x000fe200078e00ff */
[----:B------:R-:W-:Y:S01]  /*fa10*/  LEA.HI R157, R157, R159, RZ, 0x5 ;  /* 0x0000009f9d9d7211 */ /* 0x000fe200078f28ff */
[----:B------:R-:W-:-:S04]  /*fa20*/  DEPBAR.LE SB0, 0x0 ;  /* 0x000080000000791a */ /* 0x000fc80000000000 */
[----:B------:R-:W-:Y:S01]  /*fa30*/  IMAD R0, R60, c[0x0][0x20c], R0 ;  /* 0x000083003c007a24 */ /* 0x000fe200078e0200 */
[----:B------:R-:W-:Y:S01]  /*fa40*/  LEA.HI R5, R58, R8, RZ, 0x1 ;  /* 0x000000083a057211 */ /* 0x000fe200078f08ff */
[----:B------:R-:W-:Y:S01]  /*fa50*/  IMAD R2, R53, c[0x0][0x218], RZ ;  /* 0x0000860035027a24 */ /* 0x000fe200078e02ff */
[----:B------:R-:W-:Y:S01]  /*fa60*/  UISETP.GE.AND UP0, UPT, UR9, 0x41, UPT ;  /* 0x000000410900788c */ /* 0x000fe2000bf06270 */
[----:B------:R-:W-:Y:S01]  /*fa70*/  IMAD.IADD R7, R7, 0x1, R0 ;  /* 0x0000000107077824 */ /* 0x000fe200078e0200 */
[----:B------:R-:W-:Y:S01]  /*fa80*/  LOP3.LUT R5, R5, 0xfffffffe, RZ, 0xc0, !PT ;  /* 0xfffffffe05057812 */ /* 0x000fe200078ec0ff */
[C---:B------:R-:W-:Y:S01]  /*fa90*/  IMAD R2, R59.reuse, c[0x0][0x21c], R2 ;  /* 0x000087003b027a24 */ /* 0x040fe200078e0202 */
[----:B------:R-:W-:Y:S01]  /*faa0*/  SHF.R.S32.HI R164, RZ, 0x1f, R160 ;  /* 0x0000001fffa47819 */ /* 0x000fe200000114a0 */
[----:B------:R-:W-:-:S04]  /*fab0*/  IMAD.WIDE.U32 R6, R59, c[0x0][0x218], R6 ;  /* 0x000086003b067a25 */ /* 0x000fc800078e0006 */
[----:B------:R-:W-:Y:S01]  /*fac0*/  IMAD.SHL.U32 R16, R42, 0x8, RZ ;  /* 0x000000082a107824 */ /* 0x000fe200078e00ff */
[----:B------:R-:W-:Y:S01]  /*fad0*/  BAR.SYNC.DEFER_BLOCKING 0x0 ;  /* 0x0000000000007b1d */ /* 0x000fe20000010000 */
[----:B------:R-:W-:Y:S01]  /*fae0*/  IADD3 R0, P0, R6, UR26, RZ ;  /* 0x0000001a06007c10 */ /* 0x000fe2000ff1e0ff */
[----:B------:R-:W-:-:S03]  /*faf0*/  IMAD.SHL.U32 R161, R55, 0x2, RZ ;  /* 0x0000000237a17824 */ /* 0x000fc600078e00ff */
[----:B------:R-:W-:Y:S01]  /*fb00*/  IADD3.X R6, R7, UR5, R2, P0, !PT ;  /* 0x0000000507067c10 */ /* 0x000fe200087fe402 */
[----:B------:R-:W-:Y:S01]  /*fb10*/  IMAD.IADD R7, R8, 0x1, -R5 ;  /* 0x0000000108077824 */ /* 0x000fe200078e0a05 */
[----:B------:R-:W-:Y:S01]  /*fb20*/  LEA R2, P0, R0, c[0x0][0x1f8], 0x1 ;  /* 0x00007e0000027a11 */ /* 0x000fe200078008ff */
[----:B------:R-:W-:-:S03]  /*fb30*/  IMAD.SHL.U32 R5, R51, 0x40, RZ ;  /* 0x0000004033057824 */ /* 0x000fc600078e00ff */
[----:B------:R-:W-:Y:S01]  /*fb40*/  LEA.HI.X R0, R0, c[0x0][0x1fc], R6, 0x1, P0 ;  /* 0x00007f0000007a11 */ /* 0x000fe200000f0c06 */
[----:B------:R-:W1:Y:S01]  /*fb50*/  SHFL.IDX PT, R8, R2, RZ, 0x181f ;  /* 0x00181fff02087589 */ /* 0x000e6200000e0000 */
[----:B------:R-:W-:Y:S01]  /*fb60*/  IMAD.SHL.U32 R6, R54, 0x40, RZ ;  /* 0x0000004036067824 */ /* 0x000fe200078e00ff */
[----:B------:R-:W-:Y:S02]  /*fb70*/  LOP3.LUT R5, R5, 0x1c0, RZ, 0xc0, !PT ;  /* 0x000001c005057812 */ /* 0x000fe400078ec0ff */
[----:B------:R-:W-:Y:S04]  /*fb80*/  SHFL.IDX PT, R13, R2, 0x1, 0x181f ;  /* 0x00381f00020d7f89 */ /* 0x000fe800000e0000 */
[----:B------:R-:W2:Y:S04]  /*fb90*/  SHFL.IDX PT, R11, R2, 0x2, 0x181f ;  /* 0x00581f00020b7f89 */ /* 0x000ea800000e0000 */
[----:B------:R-:W3:Y:S04]  /*fba0*/  SHFL.IDX PT, R15, R0, RZ, 0x181f ;  /* 0x00181fff000f7589 */ /* 0x000ee800000e0000 */
[----:B------:R4:W-:Y:S04]  /*fbb0*/  SHFL.IDX PT, R10, R2, 0x3, 0x181f ;  /* 0x00781f00020a7f89 */ /* 0x0009e800000e0000 */
[----:B------:R-:W-:Y:S04]  /*fbc0*/  SHFL.IDX PT, R14, R0, 0x1, 0x181f ;  /* 0x00381f00000e7f89 */ /* 0x000fe800000e0000 */
[----:B------:R-:W5:Y:S04]  /*fbd0*/  SHFL.IDX PT, R12, R0, 0x2, 0x181f ;  /* 0x00581f00000c7f89 */ /* 0x000f6800000e0000 */
[----:B------:R2:W3:Y:S01]  /*fbe0*/  SHFL.IDX PT, R9, R0, 0x3, 0x181f ;  /* 0x00781f0000097f89 */ /* 0x0004e200000e0000 */
[----:B----4-:R-:W-:-:S04]  /*fbf0*/  LOP3.LUT R2, R6, 0x1c0, RZ, 0xc0, !PT ;  /* 0x000001c006027812 */ /* 0x010fc800078ec0ff */
[----:B------:R-:W-:Y:S01]  /*fc00*/  LOP3.LUT R6, R2, 0x8, R16, 0xf8, !PT ;  /* 0x0000000802067812 */ /* 0x000fe200078ef810 */
[----:B------:R-:W-:-:S05]  /*fc10*/  IMAD.WIDE R16, R160, 0x2, RZ ;  /* 0x00000002a0107825 */ /* 0x000fca00078e02ff */
[----:B-1----:R-:W-:Y:S02]  /*fc20*/  IADD3 R50, P0, R8, R16, RZ ;  /* 0x0000001008327210 */ /* 0x002fe40007f1e0ff */
[----:B--2---:R-:W-:Y:S01]  /*fc30*/  SHF.R.U32.HI R0, RZ, 0x3, R2 ;  /* 0x00000003ff007819 */ /* 0x004fe20000011602 */
[----:B------:R-:W-:Y:S01]  /*fc40*/  IMAD.SHL.U32 R2, R7, 0x8, RZ ;  /* 0x0000000807027824 */ /* 0x000fe200078e00ff */
[----:B------:R-:W-:Y:S01]  /*fc50*/  IADD3 R46, P1, R16, R11, RZ ;  /* 0x0000000b102e7210 */ /* 0x000fe20007f3e0ff */
[----:B---3--:R-:W-:Y:S01]  /*fc60*/  IMAD.X R51, R15, 0x1, R17, P0 ;  /* 0x000000010f337824 */ /* 0x008fe200000e0611 */
[----:B------:R-:W-:Y:S02]  /*fc70*/  LOP3.LUT R0, R6, R0, RZ, 0x3c, !PT ;  /* 0x0000000006007212 */ /* 0x000fe400078e3cff */
[----:B------:R-:W-:Y:S01]  /*fc80*/  LOP3.LUT R2, R5, 0x8, R2, 0xf8, !PT ;  /* 0x0000000805027812 */ /* 0x000fe200078ef802 */
[----:B-----5:R-:W-:Y:S01]  /*fc90*/  IMAD.X R47, R17, 0x1, R12, P1 ;  /* 0x00000001112f7824 */ /* 0x020fe200008e060c */
[----:B------:R-:W-:Y:S01]  /*fca0*/  SHF.R.U32.HI R5, RZ, 0x3, R5 ;  /* 0x00000003ff057819 */ /* 0x000fe20000011605 */
[----:B------:R-:W-:Y:S01]  /*fcb0*/  IMAD R0, R7, 0x200, R0 ;  /* 0x0000020007007824 */ /* 0x000fe200078e0200 */
[----:B------:R-:W-:-:S02]  /*fcc0*/  SHF.R.S32.HI R6, RZ, 0x1f, R56 ;  /* 0x0000001fff067819 */ /* 0x000fc40000011438 */
[----:B------:R-:W-:Y:S01]  /*fcd0*/  LOP3.LUT R156, R2, R5, RZ, 0x3c, !PT ;  /* 0x00000005029c7212 */ /* 0x000fe200078e3cff */
[----:B------:R-:W-:Y:S01]  /*fce0*/  IMAD.SHL.U32 R5, R57, 0x40, RZ ;  /* 0x0000004039057824 */ /* 0x000fe200078e00ff */
[----:B------:R-:W-:Y:S01]  /*fcf0*/  LEA.HI R2, R6, R56, RZ, 0x3 ;  /* 0x0000003806027211 */ /* 0x000fe200078f18ff */
[----:B------:R-:W-:Y:S01]  /*fd00*/  IMAD.SHL.U32 R167, R0, 0x2, RZ ;  /* 0x0000000200a77824 */ /* 0x000fe200078e00ff */
[----:B------:R-:W-:Y:S02]  /*fd10*/  IADD3 R52, P0, R16, R10, RZ ;  /* 0x0000000a10347210 */ /* 0x000fe40007f1e0ff */
[----:B------:R-:W-:Y:S01]  /*fd20*/  LOP3.LUT R162, R2, 0xfffffff8, RZ, 0xc0, !PT ;  /* 0xfffffff802a27812 */ /* 0x000fe200078ec0ff */
[----:B------:R-:W-:Y:S01]  /*fd30*/  IMAD.SHL.U32 R2, R157, 0x20, RZ ;  /* 0x000000209d027824 */ /* 0x000fe200078e00ff */
[-C--:B------:R-:W-:Y:S01]  /*fd40*/  IADD3 R48, P2, R16, R13.reuse, RZ ;  /* 0x0000000d10307210 */ /* 0x080fe20007f5e0ff */
[----:B------:R-:W-:Y:S01]  /*fd50*/  IMAD.X R53, R17, 0x1, R9, P0 ;  /* 0x0000000111357824 */ /* 0x000fe200000e0609 */
[----:B------:R-:W-:Y:S01]  /*fd60*/  LOP3.LUT R5, R5, 0xfffffe00, RZ, 0xc0, !PT ;  /* 0xfffffe0005057812 */ /* 0x000fe200078ec0ff */
[----:B------:R-:W-:Y:S01]  /*fd70*/  IMAD.WIDE R6, R162, 0x2, RZ ;  /* 0x00000002a2067825 */ /* 0x000fe200078e02ff */
[----:B------:R-:W-:Y:S01]  /*fd80*/  LOP3.LUT R0, R2, 0x7ffffc00, RZ, 0xc0, !PT ;  /* 0x7ffffc0002007812 */ /* 0x000fe200078ec0ff */
[----:B------:R-:W-:Y:S01]  /*fd90*/  LDSM.16.M88.4 R36, [R167+0x4100] ;  /* 0x00410000a724783b */ /* 0x000fe20000000200 */
[----:B------:R-:W-:Y:S01]  /*fda0*/  IADD3 R2, R167, 0x4100, RZ ;  /* 0x00004100a7027810 */ /* 0x000fe20007ffe0ff */
[----:B------:R-:W-:Y:S01]  /*fdb0*/  IMAD.X R49, R17, 0x1, R14, P2 ;  /* 0x0000000111317824 */ /* 0x000fe200010e060e */
[----:B------:R-:W-:Y:S01]  /*fdc0*/  IADD3 R42, P0, R8, R6, RZ ;  /* 0x00000006082a7210 */ /* 0x000fe20007f1e0ff */
[----:B------:R-:W-:Y:S01]  /*fdd0*/  LDSM.16.M88.4 R32, [R167+0x4900] ;  /* 0x00490000a720783b */ /* 0x000fe20000000200 */
[----:B------:R-:W-:-:S02]  /*fde0*/  IADD3 R40, P1, R6, R13, RZ ;  /* 0x0000000d06287210 */ /* 0x000fc40007f3e0ff */
[----:B------:R-:W-:Y:S01]  /*fdf0*/  LOP3.LUT P2, RZ, R54, 0x2, RZ, 0xc0, !PT ;  /* 0x0000000236ff7812 */ /* 0x000fe2000784c0ff */
[----:B------:R-:W-:Y:S01]  /*fe00*/  IMAD.X R43, R15, 0x1, R7, P0 ;  /* 0x000000010f2b7824 */ /* 0x000fe200000e0607 */
[C---:B------:R-:W-:Y:S01]  /*fe10*/  IADD3 R44, P0, R6.reuse, R11, RZ ;  /* 0x0000000b062c7210 */ /* 0x040fe20007f1e0ff */
[----:B------:R-:W-:Y:S01]  /*fe20*/  IMAD.X R41, R7, 0x1, R14, P1 ;  /* 0x0000000107297824 */ /* 0x000fe200008e060e */
[----:B------:R-:W-:Y:S01]  /*fe30*/  IADD3 R6, P1, R6, R10, RZ ;  /* 0x0000000a06067210 */ /* 0x000fe20007f3e0ff */
[----:B------:R-:W-:Y:S01]  /*fe40*/  LDSM.16.M88.4 R28, [R167+0x5100] ;  /* 0x00510000a71c783b */ /* 0x000fe20000000200 */
[----:B------:R-:W-:Y:S01]  /*fe50*/  IADD3 R242, R167, 0x4120, RZ ;  /* 0x00004120a7f27810 */ /* 0x000fe20007ffe0ff */
[C---:B------:R-:W-:Y:S01]  /*fe60*/  IMAD.X R45, R7.reuse, 0x1, R12, P0 ;  /* 0x00000001072d7824 */ /* 0x040fe200000e060c */
[----:B------:R-:W-:Y:S01]  /*fe70*/  IADD3 R0, R156, R5, R0 ;  /* 0x000000059c007210 */ /* 0x000fe20007ffe000 */
[----:B------:R-:W-:Y:S01]  /*fe80*/  IMAD.X R7, R7, 0x1, R9, P1 ;  /* 0x0000000107077824 */ /* 0x000fe200008e0609 */
[----:B------:R-:W-:Y:S01]  /*fe90*/  ISETP.GE.AND P1, PT, R160, c[0x0][0x1d4], PT ;  /* 0x00007500a0007a0c */ /* 0x000fe20003f26270 */
[----:B------:R-:W-:Y:S01]  /*fea0*/  LDSM.16.M88.4 R24, [R167+0x5900] ;  /* 0x00590000a718783b */ /* 0x000fe20000000200 */
[----:B------:R-:W-:Y:S01]  /*feb0*/  ISETP.GE.AND P0, PT, R56, c[0x0][0x1d4], PT ;  /* 0x0000750038007a0c */ /* 0x000fe20003f06270 */
[----:B------:R-:W-:Y:S01]  /*fec0*/  IMAD.SHL.U32 R238, R0, 0x2, RZ ;  /* 0x0000000200ee7824 */ /* 0x000fe200078e00ff */
[----:B------:R-:W-:Y:S01]  /*fed0*/  @P2 IADD3 R242, R2, -0x20, RZ ;  /* 0xffffffe002f22810 */ /* 0x000fe20007ffe0ff */
[----:B------:R-:W-:Y:S01]  /*fee0*/  IMAD.MOV.U32 R0, RZ, RZ, 0x40 ;  /* 0x00000040ff007424 */ /* 0x000fe200078e00ff */
[----:B------:R-:W-:Y:S01]  /*fef0*/  ISETP.LT.OR P2, PT, R120, 0x1, P1 ;  /* 0x000000017800780c */ /* 0x000fe20000f41670 */
[--C-:B------:R-:W-:Y:S01]  /*ff00*/  IMAD R240, R4, 0x2, R238.reuse ;  /* 0x0000000204f07824 */ /* 0x100fe200078e02ee */
[----:B------:R-:W1:Y:S01]  /*ff10*/  LDSM.16.M88.4 R8, [R238+0xa100] ;  /* 0x00a10000ee08783b */ /* 0x000e620000000200 */
[----:B------:R-:W-:Y:S01]  /*ff20*/  ISETP.LT.OR P3, PT, R120, 0x21, P0 ;  /* 0x000000217800780c */ /* 0x000fe20000761670 */
[C---:B------:R-:W-:Y:S01]  /*ff30*/  IMAD R239, R3.reuse, 0x2, R238 ;  /* 0x0000000203ef7824 */ /* 0x040fe200078e02ee */
[----:B------:R-:W-:Y:S01]  /*ff40*/  SHF.R.S32.HI R163, RZ, 0x1f, R162 ;  /* 0x0000001fffa37819 */ /* 0x000fe200000114a2 */
[----:B------:R-:W-:Y:S01]  /*ff50*/  LDSM.16.M88.4 R68, [R242] ;  /* 0x00000000f244783b */ /* 0x000fe20000000200 */
[----:B------:R-:W-:Y:S01]  /*ff60*/  IMAD R241, R3, 0x2, R240 ;  /* 0x0000000203f17824 */ /* 0x000fe200078e02f0 */
[----:B------:R-:W-:Y:S01]  /*ff70*/  IADD3 R250, R242, 0x800, RZ ;  /* 0x00000800f2fa7810 */ /* 0x000fe20007ffe0ff */
[----:B------:R-:W-:Y:S01]  /*ff80*/  IMAD R243, R4, 0x2, R239 ;  /* 0x0000000204f37824 */ /* 0x000fe200078e02ef */
[----:B------:R-:W-:Y:S01]  /*ff90*/  LDSM.16.M88.4 R64, [R242+0x800] ;  /* 0x00080000f240783b */ /* 0x000fe20000000200 */
[----:B------:R-:W-:-:S02]  /*ffa0*/  IADD3 R249, R242, 0x1000, RZ ;  /* 0x00001000f2f97810 */ /* 0x000fc40007ffe0ff */
[C---:B------:R-:W-:Y:S01]  /*ffb0*/  IADD3 R248, R242.reuse, 0x1800, RZ ;  /* 0x00001800f2f87810 */ /* 0x040fe20007ffe0ff */
[----:B------:R-:W-:Y:S01]  /*ffc0*/  LDSM.16.M88.4 R60, [R242+0x1000] ;  /* 0x00100000f23c783b */ /* 0x000fe20000000200 */
[C---:B------:R-:W-:Y:S02]  /*ffd0*/  IADD3 R247, R242.reuse, 0x2000, RZ ;  /* 0x00002000f2f77810 */ /* 0x040fe40007ffe0ff */
[C---:B------:R-:W-:Y:S01]  /*ffe0*/  IADD3 R246, R242.reuse, 0x2800, RZ ;  /* 0x00002800f2f67810 */ /* 0x040fe20007ffe0ff */
[----:B------:R-:W-:Y:S01]  /*fff0*/  LDSM.16.M88.4 R56, [R242+0x1800] ;  /* 0x00180000f238783b */ /* 0x000fe20000000200 */
[C---:B------:R-:W-:Y:S02]  /*10000*/  IADD3 R245, R242.reuse, 0x3000, RZ ;  /* 0x00003000f2f57810 */ /* 0x040fe40007ffe0ff */
[----:B------:R-:W-:Y:S01]  /*10010*/  IADD3 R244, R242, 0x3800, RZ ;  /* 0x00003800f2f47810 */ /* 0x000fe20007ffe0ff */
[----:B------:R-:W2:Y:S04]  /*10020*/  LDSM.16.M88.4 R12, [R238+0x8100] ;  /* 0x00810000ee0c783b */ /* 0x000ea80000000200 */
[----:B------:R-:W-:Y:S04]  /*10030*/  LDSM.16.M88.4 R20, [R240+0x8100] ;  /* 0x00810000f014783b */ /* 0x000fe80000000200 */
[----:B------:R-:W3:Y:S04]  /*10040*/  LDSM.16.M88.4 R16, [R240+0xa100] ;  /* 0x00a10000f010783b */ /* 0x000ee80000000200 */
[----:B------:R-:W-:Y:S01]  /*10050*/  @!PT LDS RZ, [RZ] ;  /* 0x00000000fffff984 */ /* 0x000fe20000000800 */
[----:B------:R-:W-:Y:S01]  /*10060*/  @!PT LDS RZ, [RZ] ;  /* 0x00000000fffff984 */ /* 0x000fe20000000800 */
[----:B------:R-:W-:Y:S01]  /*10070*/  @!PT LDS RZ, [RZ] ;  /* 0x00000000fffff984 */ /* 0x000fe20000000800 */
[----:B------:R4:W-:Y:S01]  /*10080*/  LDGSTS.E.BYPASS.LTC128B.128 [R161+0x100], [R50.64], !P2 ;  /* 0x0010000032a17fae */ /* 0x0009e2000d101d62 */
[----:B------:R-:W-:-:S03]  /*10090*/  ISETP.LT.OR P2, PT, R120, 0x1, P0 ;  /* 0x000000017800780c */ /* 0x000fc60000741670 */
[----:B------:R-:W-:Y:S01]  /*100a0*/  STL [R1+0x18], R162 ;  /* 0x000018a201007387 */ /* 0x000fe20000100800 */
[C---:B-1----:R-:W-:Y:S03]  /*100b0*/  HMMA.16816.F32 R72, R8.reuse, R36, RZ ;  /* 0x000000240848723c */ /* 0x042fe600000018ff */
[----:B------:R-:W-:Y:S04]  /*100c0*/  STL [R1+0xc], R161 ;  /* 0x00000ca101007387 */ /* 0x000fe80000100800 */
[----:B------:R-:W-:Y:S01]  /*100d0*/  STL [R1+0x30], R163 ;  /* 0x000030a301007387 */ /* 0x000fe20000100800 */
[----:B------:R-:W-:Y:S03]  /*100e0*/  HMMA.16816.F32 R76, R8, R32, RZ ;  /* 0x00000020084c723c */ /* 0x000fe600000018ff */
[----:B------:R1:W-:Y:S01]  /*100f0*/  LDGSTS.E.BYPASS.LTC128B.128 [R161+0x2100], [R42.64], !P2 ;  /* 0x021000002aa17fae */ /* 0x0003e2000d101d62 */
[----:B------:R-:W-:-:S04]  /*10100*/  ISETP.LT.OR P2, PT, R120, 0x11, P1 ;  /* 0x000000117800780c */ /* 0x000fc80000f41670 */
[----:B------:R-:W-:Y:S09]  /*10110*/  HMMA.16816.F32 R112, R8, R34, RZ ;  /* 0x000000220870723c */ /* 0x000ff200000018ff */
[----:B------:R4:W-:Y:S01]  /*10120*/  LDGSTS.E.BYPASS.LTC128B.128 [R161+0x900], [R48.64], !P2 ;  /* 0x0090000030a17fae */ /* 0x0009e2000d101d62 */
[C---:B------:R-:W-:Y:S01]  /*10130*/  ISETP.LT.OR P2, PT, R120.reuse, 0x11, P0 ;  /* 0x000000117800780c */ /* 0x040fe20000741670 */
[C---:B--2---:R-:W-:Y:S08]  /*10140*/  HMMA.16816.F32 R88, R12.reuse, R32, RZ ;  /* 0x000000200c58723c */ /* 0x044ff000000018ff */
[----:B------:R-:W-:Y:S04]  /*10150*/  HMMA.16816.F32 R92, R12, R34, RZ ;  /* 0x000000220c5c723c */ /* 0x000fe800000018ff */
[----:B------:R1:W-:Y:S01]  /*10160*/  LDGSTS.E.BYPASS.LTC128B.128 [R161+0x2900], [R40.64], !P2 ;  /* 0x0290000028a17fae */ /* 0x0003e2000d101d62 */
[----:B------:R-:W-:-:S03]  /*10170*/  ISETP.LT.OR P2, PT, R120, 0x21, P1 ;  /* 0x000000217800780c */ /* 0x000fc60000f41670 */
[----:B------:R-:W-:Y:S08]  /*10180*/  HMMA.16816.F32 R108, R8, R26, RZ ;  /* 0x0000001a086c723c */ /* 0x000ff000000018ff */
[----:B------:R-:W-:Y:S02]  /*10190*/  HMMA.16816.F32 R104, R12, R36, RZ ;  /* 0x000000240c68723c */ /* 0x000fe400000018ff */
[----:B------:R2:W-:Y:S01]  /*101a0*/  LDGSTS.E.BYPASS.LTC128B.128 [R161+0x1100], [R46.64], !P2 ;  /* 0x011000002ea17fae */ /* 0x0005e2000d101d62 */
[----:B------:R-:W-:-:S02]  /*101b0*/  ISETP.LT.OR P2, PT, R120, 0x31, P1 ;  /* 0x000000317800780c */ /* 0x000fc40000f41670 */
[----:B------:R-:W-:Y:S01]  /*101c0*/  ISETP.LT.OR P1, PT, R120, 0x31, P0 ;  /* 0x000000317800780c */ /* 0x000fe20000721670 */
[----:B------:R2:W-:Y:S01]  /*101d0*/  LDGSTS.E.BYPASS.LTC128B.128 [R161+0x3100], [R44.64], !P3 ;  /* 0x031000002ca17fae */ /* 0x0005e2000d901d62 */
[----:B------:R-:W-:Y:S01]  /*101e0*/  LOP3.LUT P0, RZ, R54, 0x4, RZ, 0xc0, !PT ;  /* 0x0000000436ff7812 */ /* 0x000fe2000780c0ff */
[----:B----4-:R-:W-:Y:S03]  /*101f0*/  HMMA.16816.F32 R48, R8, R28, RZ ;  /* 0x0000001c0830723c */ /* 0x010fe600000018ff */
[----:B------:R-:W-:Y:S02]  /*10200*/  SEL R0, R0, 0xffffffc0, !P0 ;  /* 0xffffffc000007807 */ /* 0x000fe40004000000 */
[----:B------:R-:W-:-:S03]  /*10210*/  PLOP3.LUT P0, PT, PT, PT, UP0, 0x40, 0x0 ;  /* 0x000000000000781c */ /* 0x000fc60003f0e808 */
[C---:B------:R-:W-:Y:S01]  /*10220*/  HMMA.16816.F32 R96, R12.reuse, R38, RZ ;  /* 0x000000260c60723c */ /* 0x040fe200000018ff */
[----:B------:R-:W-:Y:S01]  /*10230*/  IMAD.IADD R237, R167, 0x1, R0 ;  /* 0x00000001a7ed7824 */ /* 0x000fe200078e0200 */
[----:B------:R4:W-:Y:S01]  /*10240*/  LDGSTS.E.BYPASS.LTC128B.128 [R161+0x1900], [R52.64], !P2 ;  /* 0x0190000034a17fae */ /* 0x0009e2000d101d62 */
[----:B------:R-:W-:Y:S01]  /*10250*/  IMAD.IADD R236, R0, 0x1, R242 ;  /* 0x0000000100ec7824 */ /* 0x000fe200078e02f2 */
[----:B------:R-:W-:Y:S02]  /*10260*/  LOP3.LUT R0, R156, R5, RZ, 0xfc, !PT ;  /* 0x000000059c007212 */ /* 0x000fe400078efcff */
[----:B------:R3:W-:Y:S02]  /*10270*/  LDGSTS.E.BYPASS.LTC128B.128 [R161+0x3900], [R6.64], !P1 ;  /* 0x0390000006a17fae */ /* 0x0007e4000c901d62 */
[C---:B-1----:R-:W-:Y:S02]  /*10280*/  HMMA.16816.F32 R40, R12.reuse, R28, RZ ;  /* 0x0000001c0c28723c */ /* 0x042fe400000018ff */
[----:B------:R-:W0:Y:S06]  /*10290*/  LDGDEPBAR ;  /* 0x00000000000079af */ /* 0x000e2c0000000000 */
[C---:B------:R-:W-:Y:S01]  /*102a0*/  HMMA.16816.F32 R80, R12.reuse, R30, RZ ;  /* 0x0000001e0c50723c */ /* 0x040fe200000018ff */
[----:B--2---:R-:W-:Y:S07]  /*102b0*/  LDSM.16.M88.4 R44, [R237+0x5100] ;  /* 0x00510000ed2c783b */ /* 0x004fee0000000200 */
[C---:B------:R-:W-:Y:S01]  /*102c0*/  HMMA.16816.F32 R32, R12.reuse, R24, RZ ;  /* 0x000000180c20723c */ /* 0x040fe200000018ff */
[----:B----4-:R-:W-:Y:S07]  /*102d0*/  LDSM.16.M88.4 R52, [R237+0x4100] ;  /* 0x00410000ed34783b */ /* 0x010fee0000000200 */
[----:B------:R-:W-:Y:S08]  /*102e0*/  HMMA.16816.F32 R12, R12, R26, RZ ;  /* 0x0000001a0c0c723c */ /* 0x000ff000000018ff */
[C---:B------:R-:W-:Y:S01]  /*102f0*/  HMMA.16816.F32 R84, R8.reuse, R24, RZ ;  /* 0x000000180854723c */ /* 0x040fe200000018ff */
[----:B------:R-:W1:Y:S07]  /*10300*/  LDSM.16.M88.4 R24, [R239+0xa100] ;  /* 0x00a10000ef18783b */ /* 0x000e6e0000000200 */
[C---:B------:R-:W-:Y:S01]  /*10310*/  HMMA.16816.F32 R100, R8.reuse, R38, RZ ;  /* 0x000000260864723c */ /* 0x040fe200000018ff */
[----:B------:R-:W-:Y:S07]  /*10320*/  LDSM.16.M88.4 R36, [R237+0x5900] ;  /* 0x00590000ed24783b */ /* 0x000fee0000000200 */
[----:B------:R-:W-:Y:S08]  /*10330*/  HMMA.16816.F32 R116, R8, R30, RZ ;  /* 0x0000001e0874723c */ /* 0x000ff000000018ff */
[C---:B---3--:R-:W-:Y:S08]  /*10340*/  HMMA.16816.F32 R8, R16.reuse, R68, R72 ;  /* 0x000000441008723c */ /* 0x048ff00000001848 */
[C---:B------:R-:W-:Y:S01]  /*10350*/  HMMA.16816.F32 R72, R16.reuse, R60, R48 ;  /* 0x0000003c1048723c */ /* 0x040fe20000001830 */
[----:B------:R-:W2:Y:S07]  /*10360*/  LDSM.16.M88.4 R48, [R237+0x4900] ;  /* 0x00490000ed30783b */ /* 0x000eae0000000200 */
[C---:B------:R-:W-:Y:S08]  /*10370*/  HMMA.16816.F32 R28, R16.reuse, R64, R76 ;  /* 0x00000040101c723c */ /* 0x040ff0000000184c */
[-C--:B------:R-:W-:Y:S08]  /*10380*/  HMMA.16816.F32 R76, R16, R58.reuse, R108 ;  /* 0x0000003a104c723c */ /* 0x080ff0000000186c */
[----:B------:R-:W-:Y:S01]  /*10390*/  HMMA.16816.F32 R108, R20, R58, R12 ;  /* 0x0000003a146c723c */ /* 0x000fe2000000180c */
[----:B------:R-:W3:Y:S07]  /*103a0*/  LDSM.16.M88.4 R12, [R239+0x8100] ;  /* 0x00810000ef0c783b */ /* 0x000eee0000000200 */
[C---:B------:R-:W-:Y:S08]  /*103b0*/  HMMA.16816.F32 R84, R16.reuse, R56, R84 ;  /* 0x000000381054723c */ /* 0x040ff00000001854 */
[C---:B------:R-:W-:Y:S08]  /*103c0*/  HMMA.16816.F32 R128, R16.reuse, R66, R112 ;  /* 0x000000421080723c */ /* 0x040ff00000001870 */
[C---:B------:R-:W-:Y:S08]  /*103d0*/  HMMA.16816.F32 R124, R16.reuse, R62, R116 ;  /* 0x0000003e107c723c */ /* 0x040ff00000001874 */
[----:B------:R-:W-:Y:S01]  /*103e0*/  HMMA.16816.F32 R100, R16, R70, R100 ;  /* 0x000000461064723c */ /* 0x000fe20000001864 */
[----:B------:R-:W-:Y:S07]  /*103f0*/  LDSM.16.M88.4 R16, [R241+0x8100] ;  /* 0x00810000f110783b */ /* 0x000fee0000000200 */
[C---:B------:R-:W-:Y:S08]  /*10400*/  HMMA.16816.F32 R116, R20.reuse, R68, R104 ;  /* 0x000000441474723c */ /* 0x040ff00000001868 */
[C---:B------:R-:W-:Y:S08]  /*10410*/  HMMA.16816.F32 R132, R20.reuse, R64, R88 ;  /* 0x000000401484723c */ /* 0x040ff00000001858 */
[C---:B------:R-:W-:Y:S01]  /*10420*/  HMMA.16816.F32 R136, R20.reuse, R60, R40 ;  /* 0x0000003c1488723c */ /* 0x040fe20000001828 */
[----:B------:R-:W-:Y:S07]  /*10430*/  LDSM.16.M88.4 R40, [R236+0x1800] ;  /* 0x00180000ec28783b */ /* 0x000fee0000000200 */
[C---:B------:R-:W-:Y:S08]  /*10440*/  HMMA.16816.F32 R112, R20.reuse, R66, R92 ;  /* 0x000000421470723c */ /* 0x040ff0000000185c */
[C---:B------:R-:W-:Y:S01]  /*10450*/  HMMA.16816.F32 R140, R20.reuse, R56, R32 ;  /* 0x00000038148c723c */ /* 0x040fe20000001820 */
[----:B------:R-:W-:Y:S07]  /*10460*/  LDSM.16.M88.4 R32, [R236] ;  /* 0x00000000ec20783b */ /* 0x000fee0000000200 */
[C---:B------:R-:W-:Y:S08]  /*10470*/  HMMA.16816.F32 R68, R20.reuse, R70, R96 ;  /* 0x000000461444723c */ /* 0x040ff00000001860 */
[----:B------:R-:W-:Y:S01]  /*10480*/  HMMA.16816.F32 R120, R20, R62, R80 ;  /* 0x0000003e1478723c */ /* 0x000fe20000001850 */
[----:B------:R-:W-:Y:S07]  /*10490*/  LDSM.16.M88.4 R20, [R236+0x1000] ;  /* 0x00100000ec14783b */ /* 0x000fee0000000200 */
[C---:B-1----:R-:W-:Y:S01]  /*104a0*/  HMMA.16816.F32 R104, R24.reuse, R52, R8 ;  /* 0x000000341868723c */ /* 0x042fe20000001808 */
[----:B------:R-:W1:Y:S07]  /*104b0*/  LDSM.16.M88.4 R8, [R241+0xa100] ;  /* 0x00a10000f108783b */ /* 0x000e6e0000000200 */
[C---:B--2---:R-:W-:Y:S01]  /*104c0*/  HMMA.16816.F32 R96, R24.reuse, R48, R28 ;  /* 0x000000301860723c */ /* 0x044fe2000000181c */
[----:B------:R-:W2:Y:S07]  /*104d0*/  LDSM.16.M88.4 R28, [R236+0x800] ;  /* 0x00080000ec1c783b */ /* 0x000eae0000000200 */
        /* <DEDUP_REMOVED lines=18> */
[C---:B------:R-:W-:Y:S08]  /*10600*/  HMMA.16816.F32 R128, R8.reuse, R40, R80 ;  /* 0x000000280880723c */ /* 0x040ff00000001850 */
[C---:B------:R-:W-:Y:S08]  /*10610*/  HMMA.16816.F32 R104, R8.reuse, R34, R100 ;  /* 0x000000220868723c */ /* 0x040ff00000001864 */
[C---:B--2---:R-:W-:Y:S08]  /*10620*/  HMMA.16816.F32 R108, R8.reuse, R28, R96 ;  /* 0x0000001c086c723c */ /* 0x044ff00000001860 */
[----:B------:R-:W-:Y:S08]  /*10630*/  HMMA.16816.F32 R136, R8, R20, R88 ;  /* 0x000000140888723c */ /* 0x000ff00000001858 */
[C---:B------:R-:W-:Y:S08]  /*10640*/  HMMA.16816.F32 R80, R16.reuse, R32, R116 ;  /* 0x000000201050723c */ /* 0x040ff00000001874 */
[C---:B------:R-:W-:Y:S01]  /*10650*/  HMMA.16816.F32 R124, R16.reuse, R34, R76 ;  /* 0x00000022107c723c */ /* 0x040fe2000000184c */
[----:B------:R-:W-:Y:S07]  /*10660*/  LDSM.16.M88.4 R32, [R242+0x2000] ;  /* 0x00200000f220783b */ /* 0x000fee0000000200 */
        /* <DEDUP_REMOVED lines=96> */
[----:B------:R-:W-:Y:S01]  /*10c70*/  IMAD.U32 R2, RZ, RZ, UR7 ;  /* 0x00000007ff027e24 */ /* 0x000fe2000f8e00ff */
        /* <DEDUP_REMOVED lines=14> */
[----:B------:R-:W-:Y:S02]  /*10d60*/  IMAD.SHL.U32 R17, R160, 0x2, RZ ;  /* 0x00000002a0117824 */ /* 0x000fe400078e00ff */
[----:B------:R-:W-:-:S05]  /*10d70*/  IMAD R10, R2, c[0x0][0x2b8], R5 ;  /* 0x0000ae00020a7a24 */ /* 0x000fca00078e0205 */
[----:B------:R-:W-:Y:S01]  /*10d80*/  SHF.R.S32.HI R2, RZ, 0x1f, R10 ;  /* 0x0000001fff027819 */ /* 0x000fe2000001140a */
[----:B------:R3:W-:Y:S04]  /*10d90*/  STL [R1+0x14], R10 ;  /* 0x0000140a01007387 */ /* 0x0007e80000100800 */
[----:B------:R-:W-:-:S04]  /*10da0*/  IMAD R2, R2, c[0x0][0x1e0], RZ ;  /* 0x0000780002027a24 */ /* 0x000fc800078e02ff */
[C---:B------:R-:W-:Y:S02]  /*10db0*/  IMAD R2, R10.reuse, c[0x0][0x1e4], R2 ;  /* 0x000079000a027a24 */ /* 0x040fe400078e0202 */
[----:B-1----:R-:W-:-:S04]  /*10dc0*/  IMAD.WIDE.U32 R6, R10, c[0x0][0x1e0], RZ ;  /* 0x000078000a067a25 */ /* 0x002fc800078e00ff */
[----:B------:R-:W-:Y:S01]  /*10dd0*/  IMAD.IADD R7, R7, 0x1, R2 ;  /* 0x0000000107077824 */ /* 0x000fe200078e0202 */
[----:B---3--:R-:W-:Y:S02]  /*10de0*/  IADD3 R10, -R158, 0x10, RZ ;  /* 0x000000109e0a7810 */ /* 0x008fe40007ffe1ff */
[----:B--2---:R-:W-:Y:S01]  /*10df0*/  SHF.R.S32.HI R2, RZ, 0x1f, R9 ;  /* 0x0000001fff027819 */ /* 0x004fe20000011409 */
[----:B------:R-:W-:Y:S01]  /*10e00*/  IMAD.WIDE.U32 R6, R9, c[0x0][0x1f0], R6 ;  /* 0x00007c0009067a25 */ /* 0x000fe200078e0006 */
[----:B------:R-:W-:Y:S03]  /*10e10*/  STL [R1+0x10], R9 ;  /* 0x0000100901007387 */ /* 0x000fe60000100800 */
[----:B------:R-:W-:-:S04]  /*10e20*/  IMAD R2, R2, c[0x0][0x1f0], RZ ;  /* 0x00007c0002027a24 */ /* 0x000fc800078e02ff */
[----:B------:R-:W-:Y:S01]  /*10e30*/  IMAD R5, R9, c[0x0][0x1f4], R2 ;  /* 0x00007d0009057a24 */ /* 0x000fe200078e0202 */
[----:B------:R-:W-:-:S04]  /*10e40*/  IADD3 R2, P0, R6, UR20, RZ ;  /* 0x0000001406027c10 */ /* 0x000fc8000ff1e0ff */
[----:B------:R-:W-:Y:S02]  /*10e50*/  IADD3.X R6, R7, UR11, R5, P0, !PT ;  /* 0x0000000b07067c10 */ /* 0x000fe400087fe405 */
[----:B------:R-:W-:-:S04]  /*10e60*/  LEA R5, P0, R2, c[0x0][0x1c8], 0x1 ;  /* 0x0000720002057a11 */ /* 0x000fc800078008ff */
[----:B------:R-:W-:Y:S01]  /*10e70*/  LEA.HI.X R2, R2, c[0x0][0x1cc], R6, 0x1, P0 ;  /* 0x0000730002027a11 */ /* 0x000fe200000f0c06 */
[----:B------:R-:W-:Y:S01]  /*10e80*/  SHFL.IDX PT, R7, R5, 0x3, 0x181f ;  /* 0x00781f0005077f89 */ /* 0x000fe200000e0000 */
[----:B------:R-:W-:-:S03]  /*10e90*/  IADD3 R6, -R25, 0x10, RZ ;  /* 0x0000001019067810 */ /* 0x000fc60007ffe1ff */
[----:B------:R-:W-:Y:S04]  /*10ea0*/  SHFL.IDX PT, R8, R2, 0x3, 0x181f ;  /* 0x00781f0002087f89 */ /* 0x000fe800000e0000 */
[----:B------:R-:W1:Y:S04]  /*10eb0*/  SHFL.IDX PT, R9, R5, RZ, 0x181f ;  /* 0x00181fff05097589 */ /* 0x000e6800000e0000 */
[----:B------:R-:W-:Y:S04]  /*10ec0*/  SHFL.IDX PT, R14, R5, 0x1, 0x181f ;  /* 0x00381f00050e7f89 */ /* 0x000fe800000e0000 */
[----:B------:R-:W2:Y:S04]  /*10ed0*/  SHFL.IDX PT, R12, R2, RZ, 0x181f ;  /* 0x00181fff020c7589 */ /* 0x000ea800000e0000 */
[----:B------:R3:W4:Y:S04]  /*10ee0*/  SHFL.IDX PT, R13, R5, 0x2, 0x181f ;  /* 0x00581f00050d7f89 */ /* 0x00072800000e0000 */
[----:B------:R-:W5:Y:S04]  /*10ef0*/  SHFL.IDX PT, R15, R2, 0x1, 0x181f ;  /* 0x00381f00020f7f89 */ /* 0x000f6800000e0000 */
[----:B------:R4:W4:Y:S01]  /*10f00*/  SHFL.IDX PT, R24, R2, 0x2, 0x181f ;  /* 0x00581f0002187f89 */ /* 0x00092200000e0000 */
[----:B-1----:R-:W-:-:S02]  /*10f10*/  IADD3 R20, P2, R9, R17, RZ ;  /* 0x0000001109147210 */ /* 0x002fc40007f5e0ff */
[----:B---3--:R-:W-:Y:S02]  /*10f20*/  LOP3.LUT R5, R6, 0xf, RZ, 0xc0, !PT ;  /* 0x0000000f06057812 */ /* 0x008fe400078ec0ff */
[----:B------:R-:W-:Y:S02]  /*10f30*/  SHF.L.U64.HI R6, R160, 0x1, R164 ;  /* 0x00000001a0067819 */ /* 0x000fe400000102a4 */
[----:B------:R-:W-:Y:S02]  /*10f40*/  IADD3 R22, P1, P0, R5, R7, R17 ;  /* 0x0000000705167210 */ /* 0x000fe4000783e011 */
[----:B------:R-:W-:Y:S01]  /*10f50*/  LOP3.LUT R5, R10, 0xf, RZ, 0xc0, !PT ;  /* 0x0000000f0a057812 */ /* 0x000fe200078ec0ff */
[--C-:B--2---:R-:W-:Y:S01]  /*10f60*/  IMAD.X R21, R12, 0x1, R6.reuse, P2 ;  /* 0x000000010c157824 */ /* 0x104fe200010e0606 */
[----:B------:R-:W-:Y:S01]  /*10f70*/  IADD3.X R23, RZ, R8, R6, P1, P0 ;  /* 0x00000008ff177210 */ /* 0x000fe20000fe0406 */
[----:B----4-:R-:W-:-:S03]  /*10f80*/  IMAD.SHL.U32 R2, R162, 0x2, RZ ;  /* 0x00000002a2027824 */ /* 0x010fc600078e00ff */
[----:B------:R1:W-:Y:S02]  /*10f90*/  LDGSTS.E.BYPASS.LTC128B.128 [R161+0x4100], [R20.64], !P5 ;  /* 0x0410000014a17fae */ /* 0x0003e4000e901d62 */
[----:B------:R-:W-:Y:S02]  /*10fa0*/  IADD3 R10, P1, P0, R5, R7, R2 ;  /* 0x00000007050a7210 */ /* 0x000fe4000783e002 */
[----:B------:R-:W-:-:S04]  /*10fb0*/  SHF.L.U64.HI R5, R162, 0x1, R163 ;  /* 0x00000001a2057819 */ /* 0x000fc800000102a3 */
[--C-:B------:R-:W-:Y:S02]  /*10fc0*/  IADD3.X R11, RZ, R8, R5.reuse, P1, P0 ;  /* 0x00000008ff0b7210 */ /* 0x100fe40000fe0405 */
[-C--:B------:R-:W-:Y:S02]  /*10fd0*/  IADD3 R18, P0, R9, R2.reuse, RZ ;  /* 0x0000000209127210 */ /* 0x080fe40007f1e0ff */
[CC--:B------:R-:W-:Y:S02]  /*10fe0*/  IADD3 R16, P1, R14.reuse, R17.reuse, RZ ;  /* 0x000000110e107210 */ /* 0x0c0fe40007f3e0ff */
[-C--:B------:R-:W-:Y:S01]  /*10ff0*/  IADD3 R14, P2, R14, R2.reuse, RZ ;  /* 0x000000020e0e7210 */ /* 0x080fe20007f5e0ff */
[--C-:B------:R-:W-:Y:S01]  /*11000*/  IMAD.X R19, R12, 0x1, R5.reuse, P0 ;  /* 0x000000010c137824 */ /* 0x100fe200000e0605 */
[----:B------:R-:W-:Y:S01]  /*11010*/  IADD3 R12, P0, R13, R17, RZ ;  /* 0x000000110d0c7210 */ /* 0x000fe20007f1e0ff */
[--C-:B-----5:R-:W-:Y:S01]  /*11020*/  IMAD.X R17, R15, 0x1, R6.reuse, P1 ;  /* 0x000000010f117824 */ /* 0x120fe200008e0606 */
[----:B------:R-:W-:Y:S01]  /*11030*/  IADD3 R8, P1, R13, R2, RZ ;  /* 0x000000020d087210 */ /* 0x000fe20007f3e0ff */
[--C-:B------:R-:W-:Y:S01]  /*11040*/  IMAD.X R15, R15, 0x1, R5.reuse, P2 ;  /* 0x000000010f0f7824 */ /* 0x100fe200010e0605 */
[----:B------:R-:W-:Y:S01]  /*11050*/  ISETP.NE.U32.AND P2, PT, R158, RZ, PT ;  /* 0x000000ff9e00720c */ /* 0x000fe20003f45070 */
[C---:B------:R-:W-:Y:S01]  /*11060*/  IMAD.X R13, R24.reuse, 0x1, R6, P0 ;  /* 0x00000001180d7824 */ /* 0x040fe200000e0606 */
        /* <DEDUP_REMOVED lines=9> */
.L_x_904:
[----:B------:R-:W-:Y:S01]  /*11100*/  LOP3.LUT R2, R157, 0xffffffe0, RZ, 0xc0, !PT ;  /* 0xffffffe09d027812 */ /* 0x000fe200078ec0ff */
[----:B------:R-:W-:Y:S01]  /*11110*/  IMAD.U32 R6, RZ, RZ, UR6 ;  /* 0x00000006ff067e24 */ /* 0x000fe2000f8e00ff */
[----:B------:R-:W-:Y:S01]  /*11120*/  STL [R1+0x50], R241 ;  /* 0x000050f101007387 */ /* 0x000fe20000100800 */
[----:B------:R-:W-:-:S02]  /*11130*/  IMAD.SHL.U32 R232, R0, 0x2, RZ ;  /* 0x0000000200e87824 */ /* 0x000fc400078e00ff */
[----:B------:R-:W-:Y:S01]  /*11140*/  IMAD.IADD R2, R159, 0x1, -R2 ;  /* 0x000000019f027824 */ /* 0x000fe200078e0a02 */
[----:B------:R-:W-:Y:S01]  /*11150*/  STL [R1+0x4c], R240 ;  /* 0x00004cf001007387 */ /* 0x000fe20000100800 */
[----:B------:R-:W-:Y:S01]  /*11160*/  IMAD R233, R4, 0x2, R232 ;  /* 0x0000000204e97824 */ /* 0x000fe200078e02e8 */
[C---:B------:R-:W-:Y:S02]  /*11170*/  LEA R235, R3.reuse, R232, 0x1 ;  /* 0x000000e803eb7211 */ /* 0x040fe400078e08ff */
[----:B------:R-:W-:Y:S01]  /*11180*/  SHF.R.S32.HI R5, RZ, 0x1f, R2 ;  /* 0x0000001fff057819 */ /* 0x000fe20000011402 */
[----:B------:R-:W-:Y:S01]  /*11190*/  STL [R1+0x48], R239 ;  /* 0x000048ef01007387 */ /* 0x000fe20000100800 */
[----:B------:R-:W-:Y:S02]  /*111a0*/  IMAD R234, R3, 0x2, R233 ;  /* 0x0000000203ea7824 */ /* 0x000fe400078e02e9 */
[----:B------:R-:W-:Y:S01]  /*111b0*/  LEA.HI R5, R5, R2, RZ, 0x2 ;  /* 0x0000000205057211 */ /* 0x000fe200078f10ff */
[----:B------:R-:W-:Y:S03]  /*111c0*/  STL [R1+0x44], R238 ;  /* 0x000044ee01007387 */ /* 0x000fe60000100800 */
[----:B------:R-:W-:Y:S01]  /*111d0*/  LOP3.LUT R5, R5, 0x7ffffffc, RZ, 0xc0, !PT ;  /* 0x7ffffffc05057812 */ /* 0x000fe200078ec0ff */
[----:B------:R-:W-:Y:S03]  /*111e0*/  STL [R1+0x40], R237 ;  /* 0x000040ed01007387 */ /* 0x000fe60000100800 */
[----:B------:R-:W-:Y:S01]  /*111f0*/  IADD3 R2, R2, -R5, RZ ;  /* 0x8000000502027210 */ /* 0x000fe20007ffe0ff */
[----:B------:R-:W-:Y:S04]  /*11200*/  STL [R1+0x3c], R236 ;  /* 0x00003cec01007387 */ /* 0x000fe80000100800 */
[----:B------:R-:W-:Y:S01]  /*11210*/  IMAD R2, R2, -0x2, R6 ;  /* 0xfffffffe02027824 */ /* 0x000fe200078e0206 */
[----:B------:R2:W-:Y:S04]  /*11220*/  STL [R1+0x38], R167 ;  /* 0x000038a701007387 */ /* 0x0005e80000100800 */
[C---:B------:R-:W-:Y:S01]  /*11230*/  ISETP.GT.AND P1, PT, R2.reuse, RZ, PT ;  /* 0x000000ff0200720c */ /* 0x040fe20003f24270 */
[----:B------:R3:W-:Y:S01]  /*11240*/  STL [R1+0x34], R160 ;  /* 0x000034a001007387 */ /* 0x0007e20000100800 */
[----:B------:R-:W-:-:S02]  /*11250*/  ISETP.GT.AND P0, PT, R2, 0x1, PT ;  /* 0x000000010200780c */ /* 0x000fc40003f04270 */
[----:B------:R-:W-:Y:S01]  /*11260*/  FSEL R6, R104, -INF , P1 ;  /* 0xff80000068067808 */ /* 0x000fe20000800000 */
[----:B------:R-:W-:Y:S01]  /*11270*/  LDSM.16.MT88.4 R76, [R235+0x900] ;  /* 0x00090000eb4c783b */ /* 0x000fe20000004200 */
[----:B------:R-:W-:Y:S02]  /*11280*/  FSEL R7, R105, -INF , P0 ;  /* 0xff80000069077808 */ /* 0x000fe40000000000 */
[C---:B------:R-:W-:Y:S01]  /*11290*/  ISETP.GT.AND P3, PT, R2.reuse, 0x8, PT ;  /* 0x000000080200780c */ /* 0x040fe20003f64270 */
[----:B------:R-:W-:Y:S01]  /*112a0*/  LDSM.16.MT88.4 R48, [R233+0x900] ;  /* 0x00090000e930783b */ /* 0x000fe20000004200 */
[----:B------:R-:W-:Y:S02]  /*112b0*/  ISETP.GT.AND P2, PT, R2, 0x9, PT ;  /* 0x000000090200780c */ /* 0x000fe40003f44270 */
[----:B-1----:R-:W-:Y:S01]  /*112c0*/  FSEL R8, R100, -INF , P3 ;  /* 0xff80000064087808 */ /* 0x002fe20001800000 */
[----:B------:R-:W0:Y:S01]  /*112d0*/  LDGDEPBAR ;  /* 0x00000000000079af */ /* 0x000e220000000000 */
[----:B------:R-:W-:-:S02]  /*112e0*/  FMNMX.FTZ R5, R6, R7, !PT ;  /* 0x0000000706057209 */ /* 0x000fc40007810000 */
[----:B------:R-:W-:Y:S02]  /*112f0*/  FSEL R10, R106, -INF , P1 ;  /* 0xff8000006a0a7808 */ /* 0x000fe40000800000 */
[----:B------:R-:W-:Y:S02]  /*11300*/  FSEL R135, R66, -INF , P1 ;  /* 0xff80000042877808 */ /* 0x000fe40000800000 */
[----:B------:R-:W-:Y:S02]  /*11310*/  FSEL R119, R64, -INF , P1 ;  /* 0xff80000040777808 */ /* 0x000fe40000800000 */
[----:B------:R-:W-:Y:S02]  /*11320*/  FSEL R9, R101, -INF , P2 ;  /* 0xff80000065097808 */ /* 0x000fe40001000000 */
[----:B------:R-:W-:Y:S02]  /*11330*/  ISETP.GT.AND P1, PT, R2, 0x10, PT ;  /* 0x000000100200780c */ /* 0x000fe40003f24270 */
[----:B------:R-:W-:-:S02]  /*11340*/  FMNMX.FTZ R5, R8, R5, !PT ;  /* 0x0000000508057209 */ /* 0x000fc40007810000 */
[----:B------:R-:W-:Y:S02]  /*11350*/  FSEL R11, R107, -INF , P0 ;  /* 0xff8000006b0b7808 */ /* 0x000fe40000000000 */
[----:B------:R-:W-:Y:S01]  /*11360*/  FSEL R133, R67, -INF , P0 ;  /* 0xff80000043857808 */ /* 0x000fe20000000000 */
[----:B------:R-:W-:Y:S01]  /*11370*/  LDSM.16.MT88.4 R104, [R234+0x2100] ;  /* 0x00210000ea68783b */ /* 0x000fe20000004200 */
[----:B------:R-:W-:Y:S02]  /*11380*/  FSEL R118, R65, -INF , P0 ;  /* 0xff80000041767808 */ /* 0x000fe40000000000 */
[----:B------:R-:W-:Y:S01]  /*11390*/  ISETP.GT.AND P0, PT, R2, 0x11, PT ;  /* 0x000000110200780c */ /* 0x000fe20003f04270 */
[----:B------:R-:W-:Y:S01]  /*113a0*/  LDSM.16.MT88.4 R64, [R232+0x900] ;  /* 0x00090000e840783b */ /* 0x000fe20000004200 */
[----:B------:R-:W-:Y:S02]  /*113b0*/  FSEL R16, R96, -INF , P1 ;  /* 0xff80000060107808 */ /* 0x000fe40000800000 */
        /* <DEDUP_REMOVED lines=8> */
[----:B------:R-:W-:Y:S02]  /*11440*/  FSEL R128, R59, -INF , P0 ;  /* 0xff8000003b807808 */ /* 0x000fe40000000000 */
[----:B------:R-:W-:Y:S02]  /*11450*/  FSEL R114, R57, -INF , P0 ;  /* 0xff80000039727808 */ /* 0x000fe40000000000 */
[----:B------:R-:W-:Y:S02]  /*11460*/  ISETP.GT.AND P0, PT, R2, 0x19, PT ;  /* 0x000000190200780c */ /* 0x000fe40003f04270 */
[----:B------:R-:W-:Y:S02]  /*11470*/  FSEL R18, R92, -INF , P3 ;  /* 0xff8000005c127808 */ /* 0x000fe40001800000 */
[----:B------:R-:W-:-:S02]  /*11480*/  FMNMX.FTZ R5, R17, R5, !PT ;  /* 0x0000000511057209 */ /* 0x000fc40007810000 */
[----:B------:R-:W-:Y:S02]  /*11490*/  FSEL R15, R103, -INF , P2 ;  /* 0xff800000670f7808 */ /* 0x000fe40001000000 */
[----:B------:R-:W-:Y:S01]  /*114a0*/  FSEL R131, R63, -INF , P2 ;  /* 0xff8000003f837808 */ /* 0x000fe20001000000 */
[----:B------:R-:W-:Y:S01]  /*114b0*/  LDSM.16.MT88.4 R100, [R235+0x2100] ;  /* 0x00210000eb64783b */ /* 0x000fe20000004200 */
[----:B------:R-:W-:Y:S02]  /*114c0*/  FSEL R116, R61, -INF , P2 ;  /* 0xff8000003d747808 */ /* 0x000fe40001000000 */
[----:B------:R-:W-:Y:S01]  /*114d0*/  FSEL R19, R93, -INF , P0 ;  /* 0xff8000005d137808 */ /* 0x000fe20000000000 */
[----:B------:R-:W-:Y:S01]  /*114e0*/  LDSM.16.MT88.4 R60, [R234+0x900] ;  /* 0x00090000ea3c783b */ /* 0x000fe20000004200 */
        /* <DEDUP_REMOVED lines=33> */
[----:B--2---:R-:W-:Y:S02]  /*11700*/  FSEL R167, R80, -INF , P0 ;  /* 0xff80000050a77808 */ /* 0x004fe40000000000 */
[----:B------:R-:W-:-:S02]  /*11710*/  FMNMX.FTZ R5, R178, R5, !PT ;  /* 0x00000005b2057209 */ /* 0x000fc40007810000 */
[----:B------:R-:W-:Y:S02]  /*11720*/  FSEL R182, R86, -INF , P1 ;  /* 0xff80000056b67808 */ /* 0x000fe40000800000 */
[----:B------:R-:W-:Y:S01]  /*11730*/  FSEL R168, R42, -INF , P1 ;  /* 0xff8000002aa87808 */ /* 0x000fe20000800000 */
[----:B------:R-:W-:Y:S01]  /*11740*/  LDSM.16.MT88.4 R84, [R235+0x100] ;  /* 0x00010000eb54783b */ /* 0x000fe20000004200 */
[----:B------:R-:W-:Y:S02]  /*11750*/  FSEL R162, R40, -INF , P1 ;  /* 0xff80000028a27808 */ /* 0x000fe40000800000 */
[----:B------:R-:W-:Y:S01]  /*11760*/  ISETP.GT.AND P1, PT, R2, 0x38, PT ;  /* 0x000000380200780c */ /* 0x000fe20003f24270 */
[----:B------:R-:W-:Y:S01]  /*11770*/  LDSM.16.MT88.4 R40, [R232+0x100] ;  /* 0x00010000e828783b */ /* 0x000fe20000004200 */
[----:B---3--:R-:W-:Y:S02]  /*11780*/  FSEL R160, R81, -INF , P2 ;  /* 0xff80000051a07808 */ /* 0x008fe40001000000 */
        /* <DEDUP_REMOVED lines=8> */
[----:B------:R-:W-:Y:S02]  /*11810*/  FMNMX.FTZ R2, R236, R2, !PT ;  /* 0x00000002ec027209 */ /* 0x000fe40007810000 */
[----:B------:R-:W-:Y:S02]  /*11820*/  FSEL R22, R94, -INF , P3 ;  /* 0xff8000005e167808 */ /* 0x000fe40001800000 */
[----:B------:R-:W-:Y:S01]  /*11830*/  FMNMX.FTZ R2, R241, R2, !PT ;  /* 0x00000002f1027209 */ /* 0x000fe20007810000 */
[----:B------:R-:W-:Y:S01]  /*11840*/  LDSM.16.MT88.4 R92, [R232+0x2100] ;  /* 0x00210000e85c783b */ /* 0x000fe20000004200 */
[----:B------:R-:W-:Y:S02]  /*11850*/  FSEL R130, R54, -INF , P3 ;  /* 0xff80000036827808 */ /* 0x000fe40001800000 */
[----:B------:R-:W-:Y:S01]  /*11860*/  FSEL R113, R52, -INF , P3 ;  /* 0xff80000034717808 */ /* 0x000fe20001800000 */
[----:B------:R-:W1:Y:S01]  /*11870*/  SHFL.BFLY PT, R5, R2, 0x2, 0x1f ;  /* 0x0c401f0002057f89 */ /* 0x000e6200000e0000 */
[----:B------:R-:W-:-:S02]  /*11880*/  FSEL R240, R83, -INF , P2 ;  /* 0xff80000053f07808 */ /* 0x000fc40001000000 */
[----:B------:R-:W-:Y:S01]  /*11890*/  FSEL R237, R70, -INF , P1 ;  /* 0xff80000046ed7808 */ /* 0x000fe20000800000 */
[----:B------:R-:W-:Y:S01]  /*118a0*/  LDSM.16.MT88.4 R52, [R235+0x2900] ;  /* 0x00290000eb34783b */ /* 0x000fe20000004200 */
[----:B------:R-:W-:Y:S02]  /*118b0*/  FSEL R199, R71, -INF , P0 ;  /* 0xff80000047c77808 */ /* 0x000fe40000000000 */
[----:B------:R-:W-:Y:S01]  /*118c0*/  FSEL R186, R29, -INF , P2 ;  /* 0xff8000001dba7808 */ /* 0x000fe20001000000 */
[----:B------:R-:W-:Y:S01]  /*118d0*/  LDSM.16.MT88.4 R68, [R233+0x2900] ;  /* 0x00290000e944783b */ /* 0x000fe20000004200 */
[----:B------:R-:W-:Y:S02]  /*118e0*/  FSEL R187, R72, -INF , P1 ;  /* 0xff80000048bb7808 */ /* 0x000fe40000800000 */
[----:B------:R-:W-:Y:S02]  /*118f0*/  FSEL R185, R73, -INF , P0 ;  /* 0xff80000049b97808 */ /* 0x000fe40000000000 */
[----:B------:R-:W-:-:S02]  /*11900*/  FSEL R190, R31, -INF , P2 ;  /* 0xff8000001fbe7808 */ /* 0x000fc40001000000 */
[----:B------:R-:W-:Y:S02]  /*11910*/  FSEL R189, R74, -INF , P1 ;  /* 0xff8000004abd7808 */ /* 0x000fe40000800000 */
[----:B------:R-:W-:Y:S02]  /*11920*/  FSEL R188, R75, -INF , P0 ;  /* 0xff8000004bbc7808 */ /* 0x000fe40000000000 */
[----:B------:R-:W-:Y:S01]  /*11930*/  LDSM.16.MT88.4 R72, [R232+0x2900] ;  /* 0x00290000e848783b */ /* 0x000fe20000004200 */
[----:B-1----:R-:W-:-:S05]  /*11940*/  FMNMX.FTZ R2, R2, R5, !PT ;  /* 0x0000000502027209 */ /* 0x002fca0007810000 */
[----:B------:R-:W1:Y:S02]  /*11950*/  SHFL.BFLY PT, R5, R2, 0x1, 0x1f ;  /* 0x0c201f0002057f89 */ /* 0x000e6400000e0000 */
[----:B-1----:R-:W-:-:S04]  /*11960*/  FMNMX.FTZ R163, R2, R5, !PT ;  /* 0x0000000502a37209 */ /* 0x002fc80007810000 */
[C---:B------:R-:W-:Y:S01]  /*11970*/  FSETP.NEU.FTZ.AND P3, PT, R163.reuse, -INF , PT ;  /* 0xff800000a300780b */ /* 0x040fe20003f7d000 */
[----:B------:R-:W-:-:S05]  /*11980*/  FMUL.FTZ R2, R163, c[0x0][0x2d0] ;  /* 0x0000b400a3027a20 */ /* 0x000fca0000410000 */
        /* <DEDUP_REMOVED lines=18> */
[----:B------:R-:W-:Y:S03]  /*11ab0*/  MUFU.EX2 R196, R3 ;  /* 0x0000000300c47308 */ /* 0x000fe60000000800 */
[----:B------:R-:W-:-:S04]  /*11ac0*/  FMNMX.FTZ R2, R240, R2, !PT ;  /* 0x00000002f0027209 */ /* 0x000fc80007810000 */
[----:B------:R-:W-:-:S04]  /*11ad0*/  FMNMX.FTZ R2, R237, R2, !PT ;  /* 0x00000002ed027209 */ /* 0x000fc80007810000 */
[----:B------:R-:W-:-:S05]  /*11ae0*/  FMNMX.FTZ R2, R199, R2, !PT ;  /* 0x00000002c7027209 */ /* 0x000fca0007810000 */
        /* <DEDUP_REMOVED lines=8> */
[----:B------:R-:W-:Y:S01]  /*11b70*/  FFMA.FTZ R0, R11, c[0x0][0x2d0], -R12 ;  /* 0x0000b4000b007a23 */ /* 0x000fe2000001080c */
[----:B------:R1:W-:Y:S08]  /*11b80*/  MUFU.EX2 R206, R5 ;  /* 0x0000000500ce7308 */ /* 0x0003f00000000800 */
[----:B------:R2:W-:Y:S01]  /*11b90*/  MUFU.EX2 R201, R0 ;  /* 0x0000000000c97308 */ /* 0x0005e20000000800 */
[----:B-1----:R-:W-:-:S07]  /*11ba0*/  FFMA.FTZ R5, R7, c[0x0][0x2d0], -R13 ;  /* 0x0000b40007057a23 */ /* 0x002fce000001080d */
[----:B------:R1:W3:Y:S01]  /*11bb0*/  MUFU.EX2 R172, R5 ;  /* 0x0000000500ac7308 */ /* 0x0002e20000000800 */
[----:B--2---:R-:W-:-:S07]  /*11bc0*/  FFMA.FTZ R0, R14, c[0x0][0x2d0], -R12 ;  /* 0x0000b4000e007a23 */ /* 0x004fce000001080c */
[----:B------:R2:W-:Y:S01]  /*11bd0*/  MUFU.EX2 R174, R0 ;  /* 0x0000000000ae7308 */ /* 0x0005e20000000800 */
[----:B-1----:R-:W-:Y:S01]  /*11be0*/  FFMA.FTZ R5, R8, c[0x0][0x2d0], -R13 ;  /* 0x0000b40008057a23 */ /* 0x002fe2000001080d */
[----:B------:R-:W-:Y:S02]  /*11bf0*/  FMNMX.FTZ R8, R135, R133, !PT ;  /* 0x0000008587087209 */ /* 0x000fe40007810000 */
[----:B---3--:R-:W-:-:S04]  /*11c00*/  F2FP.PACK_AB R4, R172, R206 ;  /* 0x000000ceac04723e */ /* 0x008fc800000000ff */
[----:B------:R1:W-:Y:S01]  /*11c10*/  MUFU.EX2 R202, R5 ;  /* 0x0000000500ca7308 */ /* 0x0003e20000000800 */
[----:B------:R-:W-:Y:S01]  /*11c20*/  FMNMX.FTZ R8, R132, R8, !PT ;  /* 0x0000000884087209 */ /* 0x000fe20007810000 */
[----:B--2---:R-:W-:-:S03]  /*11c30*/  FFMA.FTZ R0, R15, c[0x0][0x2d0], -R12 ;  /* 0x0000b4000f007a23 */ /* 0x004fc6000001080c */
[----:B------:R-:W-:-:S03]  /*11c40*/  FMNMX.FTZ R8, R131, R8, !PT ;  /* 0x0000000883087209 */ /* 0x000fc60007810000 */
[----:B------:R2:W3:Y:S01]  /*11c50*/  MUFU.EX2 R173, R0 ;  /* 0x0000000000ad7308 */ /* 0x0004e20000000800 */
[----:B------:R-:W-:-:S04]  /*11c60*/  FMNMX.FTZ R8, R129, R8, !PT ;  /* 0x0000000881087209 */ /* 0x000fc80007810000 */
[----:B------:R-:W-:Y:S01]  /*11c70*/  FMNMX.FTZ R3, R128, R8, !PT ;  /* 0x0000000880037209 */ /* 0x000fe20007810000 */
[--C-:B------:R-:W-:Y:S02]  /*11c80*/  FFMA.FTZ R8, R19, c[0x0][0x2d0], -R13.reuse ;  /* 0x0000b40013087a23 */ /* 0x100fe4000001080d */
[----:B-1----:R-:W-:Y:S01]  /*11c90*/  FFMA.FTZ R5, R9, c[0x0][0x2d0], -R13 ;  /* 0x0000b40009057a23 */ /* 0x002fe2000001080d */
[----:B------:R-:W-:Y:S01]  /*11ca0*/  FMNMX.FTZ R3, R130, R3, !PT ;  /* 0x0000000382037209 */ /* 0x000fe20007810000 */
[----:B------:R1:W-:Y:S03]  /*11cb0*/  MUFU.EX2 R203, R8 ;  /* 0x0000000800cb7308 */ /* 0x0003e60000000800 */
[----:B------:R-:W-:Y:S02]  /*11cc0*/  FMNMX.FTZ R3, R134, R3, !PT ;  /* 0x0000000386037209 */ /* 0x000fe40007810000 */
[----:B--2---:R-:W-:-:S02]  /*11cd0*/  FMNMX.FTZ R0, R119, R118, !PT ;  /* 0x0000007677007209 */ /* 0x004fc40007810000 */
[----:B------:R-:W-:Y:S01]  /*11ce0*/  FMNMX.FTZ R3, R176, R3, !PT ;  /* 0x00000003b0037209 */ /* 0x000fe20007810000 */
[----:B------:R2:W4:Y:S01]  /*11cf0*/  MUFU.EX2 R164, R5 ;  /* 0x0000000500a47308 */ /* 0x0005220000000800 */
[----:B------:R-:W-:Y:S02]  /*11d00*/  FMNMX.FTZ R0, R117, R0, !PT ;  /* 0x0000000075007209 */ /* 0x000fe40007810000 */
[----:B---3--:R-:W-:Y:S02]  /*11d10*/  F2FP.PACK_AB R7, R173, R174 ;  /* 0x000000aead07723e */ /* 0x008fe400000000ff */
[----:B------:R-:W-:Y:S01]  /*11d20*/  FMNMX.FTZ R0, R116, R0, !PT ;  /* 0x0000000074007209 */ /* 0x000fe20007810000 */
[----:B-1----:R-:W-:-:S03]  /*11d30*/  FFMA.FTZ R8, R20, c[0x0][0x2d0], -R12 ;  /* 0x0000b40014087a23 */ /* 0x002fc6000001080c */
[----:B------:R-:W-:Y:S01]  /*11d40*/  FMNMX.FTZ R0, R115, R0, !PT ;  /* 0x0000000073007209 */ /* 0x000fe20007810000 */
[----:B------:R1:W-:Y:S03]  /*11d50*/  MUFU.EX2 R204, R8 ;  /* 0x0000000800cc7308 */ /* 0x0003e60000000800 */
[----:B------:R-:W-:Y:S01]  /*11d60*/  FMNMX.FTZ R0, R114, R0, !PT ;  /* 0x0000000072007209 */ /* 0x000fe20007810000 */
[----:B--2---:R-:W-:-:S03]  /*11d70*/  FFMA.FTZ R5, R10, c[0x0][0x2d0], -R12 ;  /* 0x0000b4000a057a23 */ /* 0x004fc6000001080c */
[----:B------:R-:W-:Y:S02]  /*11d80*/  FMNMX.FTZ R0, R113, R0, !PT ;  /* 0x0000000071007209 */ /* 0x000fe40007810000 */
[----:B----4-:R-:W-:Y:S01]  /*11d90*/  F2FP.PACK_AB R6, R164, R202 ;  /* 0x000000caa406723e */ /* 0x010fe200000000ff */
[----:B------:R-:W2:Y:S01]  /*11da0*/  MUFU.EX2 R228, R5 ;  /* 0x0000000500e47308 */ /* 0x000ea20000000800 */
[----:B------:R-:W-:Y:S02]  /*11db0*/  FMNMX.FTZ R0, R112, R0, !PT ;  /* 0x0000000070007209 */ /* 0x000fe40007810000 */
[----:B------:R-:W-:Y:S02]  /*11dc0*/  F2FP.PACK_AB R10, R203, R196 ;  /* 0x000000c4cb0a723e */ /* 0x000fe400000000ff */
[----:B------:R-:W-:Y:S02]  /*11dd0*/  FMNMX.FTZ R0, R170, R0, !PT ;  /* 0x00000000aa007209 */ /* 0x000fe40007810000 */
[----:B-1----:R-:W-:Y:S01]  /*11de0*/  FMNMX.FTZ R8, R171, R3, !PT ;  /* 0x00000003ab087209 */ /* 0x002fe20007810000 */
[----:B------:R-:W-:Y:S01]  /*11df0*/  FFMA.FTZ R3, R21, c[0x0][0x2d0], -R12 ;  /* 0x0000b40015037a23 */ /* 0x000fe2000001080c */
[----:B------:R-:W-:-:S02]  /*11e00*/  FMNMX.FTZ R0, R169, R0, !PT ;  /* 0x00000000a9007209 */ /* 0x000fc40007810000 */
[----:B------:R-:W-:Y:S01]  /*11e10*/  FMNMX.FTZ R8, R168, R8, !PT ;  /* 0x00000008a8087209 */ /* 0x000fe20007810000 */
[----:B------:R1:W3:Y:S01]  /*11e20*/  MUFU.EX2 R175, R3 ;  /* 0x0000000300af7308 */ /* 0x0002e20000000800 */
[----:B------:R-:W-:Y:S02]  /*11e30*/  FMNMX.FTZ R0, R162, R0, !PT ;  /* 0x00000000a2007209 */ /* 0x000fe40007810000 */
[----:B--2---:R-:W-:Y:S02]  /*11e40*/  F2FP.PACK_AB R5, R201, R228 ;  /* 0x000000e4c905723e */ /* 0x004fe400000000ff */
[----:B------:R-:W-:-:S04]  /*11e50*/  FMNMX.FTZ R0, R161, R0, !PT ;  /* 0x00000000a1007209 */ /* 0x000fc80007810000 */
[----:B------:R-:W-:Y:S01]  /*11e60*/  FMNMX.FTZ R0, R191, R0, !PT ;  /* 0x00000000bf007209 */ /* 0x000fe20007810000 */
[C---:B------:R-:W-:Y:S03]  /*11e70*/  HMMA.16816.F32 R140, R4.reuse, R96, RZ ;  /* 0x00000060048c723c */ /* 0x040fe600000018ff */
[----:B------:R-:W-:Y:S02]  /*11e80*/  FMNMX.FTZ R0, R186, R0, !PT ;  /* 0x00000000ba007209 */ /* 0x000fe40007810000 */
[----:B-1----:R-:W-:Y:S01]  /*11e90*/  FMNMX.FTZ R3, R166, R8, !PT ;  /* 0x00000008a6037209 */ /* 0x002fe20007810000 */
[----:B------:R-:W-:Y:S01]  /*11ea0*/  FFMA.FTZ R8, R22, c[0x0][0x2d0], -R12 ;  /* 0x0000b40016087a23 */ /* 0x000fe2000001080c */
[----:B------:R-:W-:Y:S01]  /*11eb0*/  FMNMX.FTZ R0, R187, R0, !PT ;  /* 0x00000000bb007209 */ /* 0x000fe20007810000 */
[----:B------:R-:W-:Y:S01]  /*11ec0*/  HMMA.16816.F32 R144, R4, R92, RZ ;  /* 0x0000005c0490723c */ /* 0x000fe200000018ff */
[----:B------:R-:W-:Y:S01]  /*11ed0*/  FMNMX.FTZ R3, R209, R3, !PT ;  /* 0x00000003d1037209 */ /* 0x000fe20007810000 */
[----:B------:R1:W-:Y:S01]  /*11ee0*/  MUFU.EX2 R239, R8 ;  /* 0x0000000800ef7308 */ /* 0x0003e20000000800 */
[----:B------:R-:W-:-:S02]  /*11ef0*/  FMNMX.FTZ R0, R185, R0, !PT ;  /* 0x00000000b9007209 */ /* 0x000fc40007810000 */
[----:B------:R-:W-:-:S03]  /*11f00*/  FMNMX.FTZ R3, R190, R3, !PT ;  /* 0x00000003be037209 */ /* 0x000fc60007810000 */
[----:B------:R-:W2:Y:S01]  /*11f10*/  SHFL.BFLY PT, R9, R0, 0x2, 0x1f ;  /* 0x0c401f0000097f89 */ /* 0x000ea200000e0000 */
[----:B------:R-:W-:Y:S01]  /*11f20*/  FMNMX.FTZ R3, R189, R3, !PT ;  /* 0x00000003bd037209 */ /* 0x000fe20007810000 */
[----:B------:R-:W-:Y:S03]  /*11f30*/  HMMA.16816.F32 R56, R4, R40, RZ ;  /* 0x000000280438723c */ /* 0x000fe600000018ff */
[----:B------:R-:W-:-:S05]  /*11f40*/  FMNMX.FTZ R14, R188, R3, !PT ;  /* 0x00000003bc0e7209 */ /* 0x000fca0007810000 */
[----:B------:R-:W-:Y:S01]  /*11f50*/  SHFL.BFLY PT, R15, R14, 0x2, 0x1f ;  /* 0x0c401f000e0f7f89 */ /* 0x000fe200000e0000 */
[----:B-1----:R-:W-:Y:S01]  /*11f60*/  FFMA.FTZ R8, R23, c[0x0][0x2d0], -R12 ;  /* 0x0000b40017087a23 */ /* 0x002fe2000001080c */
[C---:B------:R-:W-:Y:S03]  /*11f70*/  HMMA.16816.F32 R148, R4.reuse, R44, RZ ;  /* 0x0000002c0494723c */ /* 0x040fe600000018ff */
[----:B------:R1:W4:Y:S05]  /*11f80*/  MUFU.EX2 R198, R8 ;  /* 0x0000000800c67308 */ /* 0x00032a0000000800 */
[----:B------:R-:W-:Y:S01]  /*11f90*/  HMMA.16816.F32 R156, R4, R84, RZ ;  /* 0x00000054049c723c */ /* 0x000fe200000018ff */
[----:B--2---:R-:W-:-:S02]  /*11fa0*/  FMNMX.FTZ R0, R0, R9, !PT ;  /* 0x0000000900007209 */ /* 0x004fc40007810000 */
[----:B---3--:R-:W-:-:S05]  /*11fb0*/  F2FP.PACK_AB R9, R175, R204 ;  /* 0x000000ccaf09723e */ /* 0x008fca00000000ff */
[----:B------:R-:W-:Y:S01]  /*11fc0*/  HMMA.16816.F32 R152, R4, R88, RZ ;  /* 0x000000580498723c */ /* 0x000fe200000018ff */
[----:B------:R-:W2:Y:S01]  /*11fd0*/  SHFL.BFLY PT, R16, R0, 0x1, 0x1f ;  /* 0x0c201f0000107f89 */ /* 0x000ea200000e0000 */
[----:B-1----:R-:W-:Y:S02]  /*11fe0*/  F2FP.PACK_AB R8, R197, R205 ;  /* 0x000000cdc508723e */ /* 0x002fe400000000ff */
[----:B----4-:R-:W-:-:S04]  /*11ff0*/  F2FP.PACK_AB R11, R198, R239 ;  /* 0x000000efc60b723e */ /* 0x010fc800000000ff */
[C---:B------:R-:W-:Y:S08]  /*12000*/  HMMA.16816.F32 R136, R4.reuse, R100, RZ ;  /* 0x000000640488723c */ /* 0x040ff000000018ff */
[C---:B------:R-:W-:Y:S08]  /*12010*/  HMMA.16816.F32 R124, R4.reuse, R104, RZ ;  /* 0x00000068047c723c */ /* 0x040ff000000018ff */
[----:B------:R-:W-:Y:S01]  /*12020*/  HMMA.16816.F32 R120, R4, R42, RZ ;  /* 0x0000002a0478723c */ /* 0x000fe200000018ff */
[----:B--2---:R-:W-:-:S02]  /*12030*/  FMNMX.FTZ R165, R0, R16, !PT ;  /* 0x0000001000a57209 */ /* 0x004fc40007810000 */
[----:B------:R-:W-:Y:S02]  /*12040*/  FMNMX.FTZ R0, R14, R15, !PT ;  /* 0x0000000f0e007209 */ /* 0x000fe40007810000 */
[C---:B------:R-:W-:Y:S01]  /*12050*/  FSETP.NEU.FTZ.AND P0, PT, R165.reuse, -INF , PT ;  /* 0xff800000a500780b */ /* 0x040fe20003f1d000 */
[----:B------:R-:W-:Y:S02]  /*12060*/  FMUL.FTZ R3, R165, c[0x0][0x2d0] ;  /* 0x0000b400a5037a20 */ /* 0x000fe40000410000 */
[----:B------:R-:W-:Y:S03]  /*12070*/  HMMA.16816.F32 R108, R4, R46, RZ ;  /* 0x0000002e046c723c */ /* 0x000fe600000018ff */
[----:B------:R-:W-:-:S05]  /*12080*/  FSEL R3, R3, RZ, P0 ;  /* 0x000000ff03037208 */ /* 0x000fca0000000000 */
[C---:B------:R-:W-:Y:S08]  /*12090*/  HMMA.16816.F32 R80, R4.reuse, R86, RZ ;  /* 0x000000560450723c */ /* 0x040ff000000018ff */
[C---:B------:R-:W-:Y:S08]  /*120a0*/  HMMA.16816.F32 R36, R4.reuse, R90, RZ ;  /* 0x0000005a0424723c */ /* 0x040ff000000018ff */
[C---:B------:R-:W-:Y:S08]  /*120b0*/  HMMA.16816.F32 R32, R4.reuse, R94, RZ ;  /* 0x0000005e0420723c */ /* 0x040ff000000018ff */
[C---:B------:R-:W-:Y:S08]  /*120c0*/  HMMA.16816.F32 R28, R4.reuse, R98, RZ ;  /* 0x00000062041c723c */ /* 0x040ff000000018ff */
[C---:B------:R-:W-:Y:S08]  /*120d0*/  HMMA.16816.F32 R24, R4.reuse, R102, RZ ;  /* 0x000000660418723c */ /* 0x040ff000000018ff */
[----:B------:R-:W-:Y:S01]  /*120e0*/  HMMA.16816.F32 R20, R4, R106, RZ ;  /* 0x0000006a0414723c */ /* 0x000fe200000018ff */
[----:B------:R-:W1:Y:S06]  /*120f0*/  SHFL.BFLY PT, R5, R0, 0x1, 0x1f ;  /* 0x0c201f0000057f89 */ /* 0x000e6c00000e0000 */
[--C-:B------:R-:W-:Y:S01]  /*12100*/  FFMA.FTZ R4, R119, c[0x0][0x2d0], -R3.reuse ;  /* 0x0000b40077047a23 */ /* 0x100fe20000010803 */
[C---:B------:R-:W-:Y:S03]  /*12110*/  HMMA.16816.F32 R140, R8.reuse, R68, R140 ;  /* 0x00000044088c723c */ /* 0x040fe6000000188c */
[----:B------:R2:W-:Y:S05]  /*12120*/  MUFU.EX2 R119, R4 ;  /* 0x0000000400777308 */ /* 0x0005ea0000000800 */
[C---:B------:R-:W-:Y:S07]  /*12130*/  HMMA.16816.F32 R16, R8.reuse, R72, R144 ;  /* 0x000000480810723c */ /* 0x040fee0000001890 */
[----:B------:R-:W-:Y:S01]  /*12140*/  MOV R145, R164 ;  /* 0x000000a400917202 */ /* 0x000fe20000000f00 */
[----:B------:R-:W-:Y:S01]  /*12150*/  HMMA.16816.F32 R216, R8, R76, R156 ;  /* 0x0000004c08d8723c */ /* 0x000fe2000000189c */
[----:B-1----:R-:W-:Y:S01]  /*12160*/  FMNMX.FTZ R164, R0, R5, !PT ;  /* 0x0000000500a47209 */ /* 0x002fe20007810000 */
[----:B------:R-:W-:-:S02]  /*12170*/  FFMA.FTZ R0, R114, c[0x0][0x2d0], -R3 ;  /* 0x0000b40072007a23 */ /* 0x000fc40000010803 */
[----:B--2---:R-:W-:Y:S01]  /*12180*/  FFMA.FTZ R4, R118, c[0x0][0x2d0], -R3 ;  /* 0x0000b40076047a23 */ /* 0x004fe20000010803 */
[----:B------:R-:W-:Y:S01]  /*12190*/  FSETP.NEU.FTZ.AND P0, PT, R164, -INF , PT ;  /* 0xff800000a400780b */ /* 0x000fe20003f1d000 */
[----:B------:R-:W-:Y:S01]  /*121a0*/  IMAD.MOV.U32 R147, RZ, RZ, R200 ;  /* 0x000000ffff937224 */ /* 0x000fe200078e00c8 */
[----:B------:R-:W-:Y:S01]  /*121b0*/  MOV R158, R203 ;  /* 0x000000cb009e7202 */ /* 0x000fe20000000f00 */
[----:B------:R1:W-:Y:S01]  /*121c0*/  MUFU.EX2 R15, R4 ;  /* 0x00000004000f7308 */ /* 0x0003e20000000800 */
[----:B------:R-:W-:Y:S01]  /*121d0*/  IMAD.MOV.U32 R14, RZ, RZ, R140 ;  /* 0x000000ffff0e7224 */ /* 0x000fe200078e008c */
[C---:B------:R-:W-:Y:S01]  /*121e0*/  HMMA.16816.F32 R192, R8.reuse, R64, R56 ;  /* 0x0000004008c0723c */ /* 0x040fe20000001838 */
[----:B------:R-:W-:Y:S01]  /*121f0*/  IMAD.MOV.U32 R159, RZ, RZ, R206 ;  /* 0x000000ffff9f7224 */ /* 0x000fe200078e00ce */
[----:B------:R-:W2:Y:S01]  /*12200*/  LDSM.16.MT88.4 R56, [R234+0x2900] ;  /* 0x00290000ea38783b */ /* 0x000ea20000004200 */
[----:B------:R-:W-:Y:S01]  /*12210*/  IMAD.MOV.U32 R157, RZ, RZ, R202 ;  /* 0x000000ffff9d7224 */ /* 0x000fe200078e00ca */
[----:B------:R-:W-:Y:S01]  /*12220*/  MOV R114, R14 ;  /* 0x0000000e00727202 */ /* 0x000fe20000000f00 */
[----:B------:R-:W-:Y:S01]  /*12230*/  IMAD.MOV.U32 R156, RZ, RZ, R201 ;  /* 0x000000ffff9c7224 */ /* 0x000fe200078e00c9 */
[----:B------:R-:W-:Y:S01]  /*12240*/  MOV R7, R18 ;  /* 0x0000001200077202 */ /* 0x000fe20000000f00 */
[----:B------:R-:W-:Y:S01]  /*12250*/  IMAD.MOV.U32 R18, RZ, RZ, R143 ;  /* 0x000000ffff127224 */ /* 0x000fe200078e008f */
[----:B------:R3:W-:Y:S01]  /*12260*/  MUFU.EX2 R14, R0 ;  /* 0x00000000000e7308 */ /* 0x0007e20000000800 */
[----:B------:R-:W-:Y:S01]  /*12270*/  HMMA.16816.F32 R136, R8, R52, R136 ;  /* 0x000000340888723c */ /* 0x000fe20000001888 */
[----:B------:R-:W-:Y:S01]  /*12280*/  IMAD.MOV.U32 R6, RZ, RZ, R19 ;  /* 0x000000ffff067224 */ /* 0x000fe200078e0013 */
[----:B------:R-:W-:Y:S01]  /*12290*/  MOV R207, R17 ;  /* 0x0000001100cf7202 */ /* 0x000fe20000000f00 */
[----:B------:R-:W-:-:S02]  /*122a0*/  IMAD.MOV.U32 R208, RZ, RZ, R16 ;  /* 0x000000ffffd07224 */ /* 0x000fc400078e0010 */
[----:B-1----:R-:W-:Y:S02]  /*122b0*/  FFMA.FTZ R4, R117, c[0x0][0x2d0], -R3 ;  /* 0x0000b40075047a23 */ /* 0x002fe40000010803 */
[----:B------:R-:W-:Y:S01]  /*122c0*/  IMAD.MOV.U32 R146, RZ, RZ, R199 ;  /* 0x000000ffff927224 */ /* 0x000fe200078e00c7 */
[----:B------:R-:W-:Y:S01]  /*122d0*/  HMMA.16816.F32 R220, R8, R60, R152 ;  /* 0x0000003c08dc723c */ /* 0x000fe20000001898 */
[----:B------:R1:W-:Y:S01]  /*122e0*/  MUFU.EX2 R229, R4 ;  /* 0x0000000400e57308 */ /* 0x0003e20000000800 */
[----:B------:R-:W-:Y:S02]  /*122f0*/  IMAD.MOV.U32 R144, RZ, RZ, R141 ;  /* 0x000000ffff907224 */ /* 0x000fe400078e008d */
[----:B---3--:R-:W-:-:S04]  /*12300*/  FMUL.FTZ R0, R164, c[0x0][0x2d0] ;  /* 0x0000b400a4007a20 */ /* 0x008fc80000410000 */
[----:B------:R-:W-:Y:S01]  /*12310*/  HMMA.16816.F32 R148, R8, R48, R148 ;  /* 0x000000300894723c */ /* 0x000fe20000001894 */
[----:B------:R-:W-:-:S07]  /*12320*/  FSEL R0, R0, RZ, P0 ;  /* 0x000000ff00007208 */ /* 0x000fce0000000000 */
[----:B------:R-:W-:Y:S01]  /*12330*/  IMAD.MOV.U32 R19, RZ, RZ, R139 ;  /* 0x000000ffff137224 */ /* 0x000fe200078e008b */
[----:B------:R-:W-:Y:S01]  /*12340*/  MOV R17, R138 ;  /* 0x0000008a00117202 */ /* 0x000fe20000000f00 */
[----:B-1----:R-:W-:Y:S01]  /*12350*/  FFMA.FTZ R4, R116, c[0x0][0x2d0], -R3 ;  /* 0x0000b40074047a23 */ /* 0x002fe20000010803 */
[----:B------:R-:W-:Y:S01]  /*12360*/  MOV R116, R142 ;  /* 0x0000008e00747202 */ /* 0x000fe20000000f00 */
[----:B------:R-:W-:Y:S01]  /*12370*/  IMAD.MOV.U32 R16, RZ, RZ, R137 ;  /* 0x000000ffff107224 */ /* 0x000fe200078e0089 */
[C---:B------:R-:W-:Y:S01]  /*12380*/  HMMA.16816.F32 R120, R8.reuse, R66, R120 ;  /* 0x000000420878723c */ /* 0x040fe20000001878 */
[----:B------:R1:W-:Y:S07]  /*12390*/  MUFU.EX2 R231, R4 ;  /* 0x0000000400e77308 */ /* 0x0003ee0000000800 */
[C---:B--2---:R-:W-:Y:S08]  /*123a0*/  HMMA.16816.F32 R224, R8.reuse, R56, R124 ;  /* 0x0000003808e0723c */ /* 0x044ff0000000187c */
[----:B------:R-:W-:Y:S01]  /*123b0*/  HMMA.16816.F32 R124, R8, R50, R108 ;  /* 0x00000032087c723c */ /* 0x000fe2000000186c */
[----:B-1----:R-:W-:-:S02]  /*123c0*/  FFMA.FTZ R4, R115, c[0x0][0x2d0], -R3 ;  /* 0x0000b40073047a23 */ /* 0x002fc40000010803 */
[----:B------:R-:W-:Y:S02]  /*123d0*/  IMAD.MOV.U32 R115, RZ, RZ, R136 ;  /* 0x000000ffff737224 */ /* 0x000fe400078e0088 */
[----:B------:R1:W-:Y:S03]  /*123e0*/  MUFU.EX2 R206, R4 ;  /* 0x0000000400ce7308 */ /* 0x0003e60000000800 */
[C---:B------:R-:W-:Y:S07]  /*123f0*/  HMMA.16816.F32 R136, R8.reuse, R78, R80 ;  /* 0x0000004e0888723c */ /* 0x040fee0000001850 */
[----:B------:R-:W-:Y:S01]  /*12400*/  IMAD.MOV.U32 R80, RZ, RZ, R198 ;  /* 0x000000ffff507224 */ /* 0x000fe200078e00c6 */
[----:B------:R-:W-:Y:S01]  /*12410*/  HMMA.16816.F32 R140, R8, R62, R36 ;  /* 0x0000003e088c723c */ /* 0x000fe20000001824 */
[----:B------:R-:W-:Y:S01]  /*12420*/  IMAD.MOV.U32 R83, RZ, RZ, R17 ;  /* 0x000000ffff537224 */ /* 0x000fe200078e0011 */
[----:B------:R-:W-:Y:S01]  /*12430*/  MOV R82, R16 ;  /* 0x0000001000527202 */ /* 0x000fe20000000f00 */
[----:B-1----:R-:W-:-:S02]  /*12440*/  FFMA.FTZ R4, R113, c[0x0][0x2d0], -R3 ;  /* 0x0000b40071047a23 */ /* 0x002fc40000010803 */
[----:B------:R-:W-:-:S03]  /*12450*/  IMAD.MOV.U32 R113, RZ, RZ, R18 ;  /* 0x000000ffff717224 */ /* 0x000fc600078e0012 */
[C---:B------:R-:W-:Y:S01]  /*12460*/  HMMA.16816.F32 R212, R8.reuse, R74, R32 ;  /* 0x0000004a08d4723c */ /* 0x040fe20000001820 */
[----:B------:R1:W2:Y:S07]  /*12470*/  MUFU.EX2 R18, R4 ;  /* 0x0000000400127308 */ /* 0x0002ae0000000800 */
[C---:B------:R-:W-:Y:S08]  /*12480*/  HMMA.16816.F32 R200, R8.reuse, R70, R28 ;  /* 0x0000004608c8723c */ /* 0x040ff0000000181c */
[----:B------:R-:W-:Y:S01]  /*12490*/  HMMA.16816.F32 R152, R8, R54, R24 ;  /* 0x000000360898723c */ /* 0x000fe20000001818 */
[----:B-1----:R-:W-:-:S02]  /*124a0*/  FFMA.FTZ R4, R112, c[0x0][0x2d0], -R3 ;  /* 0x0000b40070047a23 */ /* 0x002fc40000010803 */
[----:B------:R-:W-:Y:S02]  /*124b0*/  IMAD.MOV.U32 R112, RZ, RZ, R116 ;  /* 0x000000ffff707224 */ /* 0x000fe400078e0074 */
[----:B------:R1:W-:Y:S01]  /*124c0*/  MUFU.EX2 R118, R4 ;  /* 0x0000000400767308 */ /* 0x0003e20000000800 */
[----:B--2---:R-:W-:Y:S02]  /*124d0*/  IMAD.MOV.U32 R81, RZ, RZ, R18 ;  /* 0x000000ffff517224 */ /* 0x004fe400078e0012 */
[----:B-1----:R-:W-:Y:S01]  /*124e0*/  FFMA.FTZ R4, R135, c[0x0][0x2d0], -R0 ;  /* 0x0000b40087047a23 */ /* 0x002fe20000010800 */
[----:B------:R-:W-:-:S04]  /*124f0*/  MOV R135, R19 ;  /* 0x0000001300877202 */ /* 0x000fc80000000f00 */
[----:B------:R1:W-:Y:S02]  /*12500*/  MUFU.EX2 R117, R4 ;  /* 0x0000000400757308 */ /* 0x0003e40000000800 */
[----:B-1----:R-:W-:Y:S02]  /*12510*/  FFMA.FTZ R4, R133, c[0x0][0x2d0], -R0 ;  /* 0x0000b40085047a23 */ /* 0x002fe40000010800 */
[----:B------:R-:W-:-:S04]  /*12520*/  IMAD.MOV.U32 R133, RZ, RZ, R197 ;  /* 0x000000ffff857224 */ /* 0x000fc800078e00c5 */
[----:B------:R1:W2:Y:S02]  /*12530*/  MUFU.EX2 R116, R4 ;  /* 0x0000000400747308 */ /* 0x0002a40000000800 */
[----:B-1----:R-:W-:Y:S01]  /*12540*/  FFMA.FTZ R4, R132, c[0x0][0x2d0], -R0 ;  /* 0x0000b40084047a23 */ /* 0x002fe20000010800 */
[----:B------:R-:W-:Y:S02]  /*12550*/  MOV R132, R196 ;  /* 0x000000c400847202 */ /* 0x000fe40000000f00 */
[----:B------:R-:W-:Y:S03]  /*12560*/  HMMA.16816.F32 R196, R8, R58, R20 ;  /* 0x0000003a08c4723c */ /* 0x000fe60000001814 */
[----:B------:R1:W-:Y:S04]  /*12570*/  MUFU.EX2 R238, R4 ;  /* 0x0000000400ee7308 */ /* 0x0003e80000000800 */
[----:B------:R-:W-:-:S02]  /*12580*/  F2FP.PACK_AB R8, R15, R119 ;  /* 0x000000770f08723e */ /* 0x000fc400000000ff */
[----:B------:R-:W-:Y:S02]  /*12590*/  F2FP.PACK_AB R10, R231, R229 ;  /* 0x000000e5e70a723e */ /* 0x000fe400000000ff */
[----:B--2---:R-:W-:Y:S01]  /*125a0*/  F2FP.PACK_AB R9, R116, R117 ;  /* 0x000000757409723e */ /* 0x004fe200000000ff */
[--C-:B-1----:R-:W-:Y:S02]  /*125b0*/  FFMA.FTZ R4, R131, c[0x0][0x2d0], -R0.reuse ;  /* 0x0000b40083047a23 */ /* 0x102fe40000010800 */
[----:B------:R-:W-:Y:S02]  /*125c0*/  IMAD.MOV.U32 R131, RZ, RZ, R7 ;  /* 0x000000ffff837224 */ /* 0x000fe400078e0007 */
[----:B------:R1:W2:Y:S02]  /*125d0*/  MUFU.EX2 R230, R4 ;  /* 0x0000000400e67308 */ /* 0x0002a40000000800 */
[----:B-1----:R-:W-:Y:S01]  /*125e0*/  FFMA.FTZ R4, R129, c[0x0][0x2d0], -R0 ;  /* 0x0000b40081047a23 */ /* 0x002fe20000010800 */
[----:B--2---:R-:W-:Y:S01]  /*125f0*/  F2FP.PACK_AB R11, R230, R238 ;  /* 0x000000eee60b723e */ /* 0x004fe200000000ff */
[----:B------:R-:W-:Y:S01]  /*12600*/  IMAD.MOV.U32 R129, RZ, RZ, R6 ;  /* 0x000000ffff817224 */ /* 0x000fe200078e0006 */
[----:B------:R-:W-:-:S03]  /*12610*/  F2FP.PACK_AB R6, R118, R81 ;  /* 0x000000517606723e */ /* 0x000fc600000000ff */
[----:B------:R1:W-:Y:S02]  /*12620*/  MUFU.EX2 R252, R4 ;  /* 0x0000000400fc7308 */ /* 0x0003e40000000800 */
[C---:B------:R-:W-:Y:S07]  /*12630*/  HMMA.16816.F32 R16, R8.reuse, R44, RZ ;  /* 0x0000002c0810723c */ /* 0x040fee00000018ff */
[----:B------:R-:W-:Y:S01]  /*12640*/  MOV R45, R80 ;  /* 0x00000050002d7202 */ /* 0x000fe20000000f00 */
[----:B------:R-:W-:Y:S01]  /*12650*/  HMMA.16816.F32 R20, R8, R40, RZ ;  /* 0x000000280814723c */ /* 0x000fe200000018ff */
[----:B------:R-:W-:-:S02]  /*12660*/  IMAD.MOV.U32 R44, RZ, RZ, R133 ;  /* 0x000000ffff2c7224 */ /* 0x000fc400078e0085 */
[----:B-1----:R-:W-:Y:S01]  /*12670*/  FFMA.FTZ R4, R128, c[0x0][0x2d0], -R0 ;  /* 0x0000b40080047a23 */ /* 0x002fe20000010800 */
[----:B------:R-:W-:-:S03]  /*12680*/  MOV R128, R175 ;  /* 0x000000af00807202 */ /* 0x000fc60000000f00 */
[----:B------:R-:W-:Y:S01]  /*12690*/  IMAD.MOV.U32 R40, RZ, RZ, R173 ;  /* 0x000000ffff287224 */ /* 0x000fe200078e00ad */
[----:B------:R1:W2:Y:S01]  /*126a0*/  MUFU.EX2 R210, R4 ;  /* 0x0000000400d27308 */ /* 0x0002a20000000800 */
[----:B------:R-:W-:Y:S01]  /*126b0*/  HMMA.16816.F32 R36, R8, R84, RZ ;  /* 0x000000540824723c */ /* 0x000fe200000018ff */
[----:B------:R-:W-:-:S06]  /*126c0*/  MOV R41, R172 ;  /* 0x000000ac00297202 */ /* 0x000fcc0000000f00 */
[----:B------:R-:W-:Y:S01]  /*126d0*/  IMAD.MOV.U32 R84, RZ, RZ, R112 ;  /* 0x000000ffff547224 */ /* 0x000fe200078e0070 */
[----:B------:R-:W-:Y:S01]  /*126e0*/  HMMA.16816.F32 R32, R8, R88, RZ ;  /* 0x000000580820723c */ /* 0x000fe200000018ff */
[----:B------:R-:W-:Y:S01]  /*126f0*/  MOV R85, R113 ;  /* 0x0000007100557202 */ /* 0x000fe20000000f00 */
[----:B-1----:R-:W-:Y:S01]  /*12700*/  FFMA.FTZ R4, R130, c[0x0][0x2d0], -R0 ;  /* 0x0000b40082047a23 */ /* 0x002fe20000010800 */
[----:B--2---:R-:W-:-:S05]  /*12710*/  F2FP.PACK_AB R5, R210, R252 ;  /* 0x000000fcd205723e */ /* 0x004fca00000000ff */
[C---:B------:R-:W-:Y:S01]  /*12720*/  HMMA.16816.F32 R28, R8.reuse, R92, RZ ;  /* 0x0000005c081c723c */ /* 0x040fe200000018ff */
[----:B------:R-:W-:Y:S01]  /*12730*/  IMAD.MOV.U32 R130, RZ, RZ, R174 ;  /* 0x000000ffff827224 */ /* 0x000fe200078e00ae */
[----:B------:R1:W-:Y:S01]  /*12740*/  MUFU.EX2 R251, R4 ;  /* 0x0000000400fb7308 */ /* 0x0003e20000000800 */
[----:B------:R-:W-:Y:S02]  /*12750*/  IMAD.MOV.U32 R88, RZ, RZ, R114 ;  /* 0x000000ffff587224 */ /* 0x000fe400078e0072 */
[----:B------:R-:W-:Y:S02]  /*12760*/  IMAD.MOV.U32 R89, RZ, RZ, R144 ;  /* 0x000000ffff597224 */ /* 0x000fe400078e0090 */
[----:B------:R-:W-:Y:S01]  /*12770*/  MOV R92, R83 ;  /* 0x00000053005c7202 */ /* 0x000fe20000000f00 */
[----:B------:R-:W-:Y:S01]  /*12780*/  HMMA.16816.F32 R24, R8, R96, RZ ;  /* 0x000000600818723c */ /* 0x000fe200000018ff */
[----:B------:R-:W-:-:S06]  /*12790*/  IMAD.MOV.U32 R93, RZ, RZ, R135 ;  /* 0x000000ffff5d7224 */ /* 0x000fcc00078e0087 */
[----:B------:R-:W-:Y:S02]  /*127a0*/  IMAD.MOV.U32 R96, RZ, RZ, R82 ;  /* 0x000000ffff607224 */ /* 0x000fe400078e0052 */
[----:B------:R-:W-:Y:S02]  /*127b0*/  IMAD.MOV.U32 R97, RZ, RZ, R132 ;  /* 0x000000ffff617224 */ /* 0x000fe400078e0084 */
[----:B-1----:R-:W-:-:S04]  /*127c0*/  FFMA.FTZ R4, R134, c[0x0][0x2d0], -R0 ;  /* 0x0000b40086047a23 */ /* 0x002fc80000010800 */
[----:B------:R1:W2:Y:S02]  /*127d0*/  MUFU.EX2 R211, R4 ;  /* 0x0000000400d37308 */ /* 0x0002a40000000800 */
[----:B-1----:R-:W-:Y:S02]  /*127e0*/  F2FP.PACK_AB R4, R14, R206 ;  /* 0x000000ce0e04723e */ /* 0x002fe400000000ff */
[----:B--2---:R-:W-:-:S07]  /*127f0*/  F2FP.PACK_AB R7, R211, R251 ;  /* 0x000000fbd307723e */ /* 0x004fce00000000ff */
[----:B------:R-:W-:Y:S07]  /*12800*/  HMMA.16816.F32 R108, R4, R48, R16 ;  /* 0x00000030046c723c */ /* 0x000fee0000001810 */
[----:B------:R-:W-:Y:S01]  /*12810*/  IMAD.MOV.U32 R48, RZ, RZ, R81 ;  /* 0x000000ffff307224 */ /* 0x000fe200078e0051 */
[----:B------:R-:W-:Y:S01]  /*12820*/  HMMA.16816.F32 R16, R8, R104, RZ ;  /* 0x000000680810723c */ /* 0x000fe200000018ff */
[----:B------:R-:W-:-:S06]  /*12830*/  MOV R49, R145 ;  /* 0x0000009100317202 */ /* 0x000fcc0000000f00 */
[----:B------:R-:W-:Y:S01]  /*12840*/  MOV R105, R130 ;  /* 0x0000008200697202 */ /* 0x000fe20000000f00 */
[----:B------:R-:W-:Y:S01]  /*12850*/  HMMA.16816.F32 R172, R4, R64, R20 ;  /* 0x0000004004ac723c */ /* 0x000fe20000001814 */
[----:B------:R-:W-:-:S06]  /*12860*/  IMAD.MOV.U32 R104, RZ, RZ, R128 ;  /* 0x000000ffff687224 */ /* 0x000fcc00078e0080 */
[----:B------:R-:W-:Y:S01]  /*12870*/  IMAD.MOV.U32 R65, RZ, RZ, R129 ;  /* 0x000000ffff417224 */ /* 0x000fe200078e0081 */
[----:B------:R-:W-:Y:S01]  /*12880*/  HMMA.16816.F32 R20, R8, R100, RZ ;  /* 0x000000640814723c */ /* 0x000fe200000018ff */
[----:B------:R-:W-:-:S06]  /*12890*/  MOV R64, R131 ;  /* 0x0000008300407202 */ /* 0x000fcc0000000f00 */
[----:B------:R-:W-:Y:S01]  /*128a0*/  IMAD.MOV.U32 R101, RZ, RZ, R40 ;  /* 0x000000ffff657224 */ /* 0x000fe200078e0028 */
[----:B------:R-:W-:Y:S01]  /*128b0*/  HMMA.16816.F32 R80, R4, R76, R36 ;  /* 0x0000004c0450723c */ /* 0x000fe20000001824 */
[----:B------:R-:W-:-:S06]  /*128c0*/  IMAD.MOV.U32 R100, RZ, RZ, R41 ;  /* 0x000000ffff647224 */ /* 0x000fcc00078e0029 */
[----:B------:R-:W-:Y:S01]  /*128d0*/  IMAD.MOV.U32 R77, RZ, RZ, R115 ;  /* 0x000000ffff4d7224 */ /* 0x000fe200078e0073 */
[----:B------:R-:W-:Y:S01]  /*128e0*/  HMMA.16816.F32 R128, R4, R68, R24 ;  /* 0x000000440480723c */ /* 0x000fe20000001818 */
[----:B------:R-:W-:-:S06]  /*128f0*/  IMAD.MOV.U32 R76, RZ, RZ, R146 ;  /* 0x000000ffff4c7224 */ /* 0x000fcc00078e0092 */
[----:B------:R-:W-:Y:S01]  /*12900*/  IMAD.MOV.U32 R69, RZ, RZ, R159 ;  /* 0x000000ffff457224 */ /* 0x000fe200078e009f */
[C---:B------:R-:W-:Y:S07]  /*12910*/  HMMA.16816.F32 R112, R4.reuse, R60, R32 ;  /* 0x0000003c0470723c */ /* 0x040fee0000001820 */
[----:B------:R-:W-:Y:S01]  /*12920*/  MOV R60, R147 ;  /* 0x00000093003c7202 */ /* 0x000fe20000000f00 */
[----:B------:R-:W-:Y:S01]  /*12930*/  IMAD.MOV.U32 R61, RZ, RZ, R156 ;  /* 0x000000ffff3d7224 */ /* 0x000fe200078e009c */
[C---:B------:R-:W-:Y:S07]  /*12940*/  HMMA.16816.F32 R144, R4.reuse, R72, R28 ;  /* 0x000000480490723c */ /* 0x040fee000000181c */
[----:B------:R-:W-:Y:S01]  /*12950*/  IMAD.MOV.U32 R72, RZ, RZ, R157 ;  /* 0x000000ffff487224 */ /* 0x000fe200078e009d */
[----:B------:R-:W-:Y:S01]  /*12960*/  MOV R73, R158 ;  /* 0x0000009e00497202 */ /* 0x000fe20000000f00 */
[C---:B------:R-:W-:Y:S08]  /*12970*/  HMMA.16816.F32 R132, R4.reuse, R52, R20 ;  /* 0x000000340484723c */ /* 0x040ff00000001814 */
[----:B------:R-:W-:Y:S07]  /*12980*/  HMMA.16816.F32 R156, R4, R56, R16 ;  /* 0x00000038049c723c */ /* 0x000fee0000001810 */
[----:B------:R-:W-:Y:S01]  /*12990*/  MOV R57, R73 ;  /* 0x0000004900397202 */ /* 0x000fe20000000f00 */
[----:B------:R-:W-:Y:S01]  /*129a0*/  HMMA.16816.F32 R16, R8, R102, RZ ;  /* 0x000000660810723c */ /* 0x000fe200000018ff */
[----:B------:R-:W-:-:S06]  /*129b0*/  IMAD.MOV.U32 R56, RZ, RZ, R60 ;  /* 0x000000ffff387224 */ /* 0x000fcc00078e003c */
[----:B------:R-:W-:Y:S01]  /*129c0*/  IMAD.MOV.U32 R103, RZ, RZ, R44 ;  /* 0x000000ffff677224 */ /* 0x000fe200078e002c */
[----:B------:R-:W-:Y:S01]  /*129d0*/  HMMA.16816.F32 R36, R8, R46, RZ ;  /* 0x0000002e0824723c */ /* 0x000fe200000018ff */
[----:B------:R-:W-:-:S07]  /*129e0*/  MOV R102, R45 ;  /* 0x0000002d00667202 */ /* 0x000fce0000000f00 */
[C---:B------:R-:W-:Y:S08]  /*129f0*/  HMMA.16816.F32 R40, R8.reuse, R42, RZ ;  /* 0x0000002a0828723c */ /* 0x040ff000000018ff */
[C---:B------:R-:W-:Y:S07]  /*12a00*/  HMMA.16816.F32 R32, R8.reuse, R86, RZ ;  /* 0x000000560820723c */ /* 0x040fee00000018ff */
[----:B------:R-:W-:Y:S01]  /*12a10*/  IMAD.MOV.U32 R86, RZ, RZ, R208 ;  /* 0x000000ffff567224 */ /* 0x000fe200078e00d0 */
[----:B------:R-:W-:Y:S01]  /*12a20*/  HMMA.16816.F32 R28, R8, R90, RZ ;  /* 0x0000005a081c723c */ /* 0x000fe200000018ff */
[----:B------:R-:W-:Y:S01]  /*12a30*/  IMAD.MOV.U32 R87, RZ, RZ, R61 ;  /* 0x000000ffff577224 */ /* 0x000fe200078e003d */
[----:B------:R-:W-:-:S05]  /*12a40*/  MOV R61, R204 ;  /* 0x000000cc003d7202 */ /* 0x000fca0000000f00 */
[----:B------:R-:W-:Y:S01]  /*12a50*/  MOV R90, R64 ;  /* 0x00000040005a7202 */ /* 0x000fe20000000f00 */
[----:B------:R-:W-:Y:S01]  /*12a60*/  HMMA.16816.F32 R24, R8, R94, RZ ;  /* 0x0000005e0818723c */ /* 0x000fe200000018ff */
[----:B------:R-:W-:-:S06]  /*12a70*/  IMAD.MOV.U32 R91, RZ, RZ, R65 ;  /* 0x000000ffff5b7224 */ /* 0x000fcc00078e0041 */
[----:B------:R-:W-:Y:S01]  /*12a80*/  IMAD.MOV.U32 R94, RZ, RZ, R206 ;  /* 0x000000ffff5e7224 */ /* 0x000fe200078e00ce */
[----:B------:R-:W-:Y:S01]  /*12a90*/  HMMA.16816.F32 R20, R8, R98, RZ ;  /* 0x000000620814723c */ /* 0x000fe200000018ff */
[----:B------:R-:W-:-:S06]  /*12aa0*/  MOV R95, R207 ;  /* 0x000000cf005f7202 */ /* 0x000fcc0000000f00 */
[----:B------:R-:W-:Y:S01]  /*12ab0*/  IMAD.MOV.U32 R99, RZ, RZ, R205 ;  /* 0x000000ffff637224 */ /* 0x000fe200078e00cd */
[----:B------:R-:W-:Y:S07]  /*12ac0*/  HMMA.16816.F32 R44, R8, R106, RZ ;  /* 0x0000006a082c723c */ /* 0x000fee00000018ff */
[----:B------:R-:W-:Y:S01]  /*12ad0*/  FFMA.FTZ R8, R170, c[0x0][0x2d0], -R3 ;  /* 0x0000b400aa087a23 */ /* 0x000fe20000010803 */
[----:B------:R-:W-:Y:S01]  /*12ae0*/  HMMA.16816.F32 R40, R4, R66, R40 ;  /* 0x000000420428723c */ /* 0x000fe20000001828 */
[----:B------:R-:W-:-:S02]  /*12af0*/  IMAD.MOV.U32 R107, RZ, RZ, R69 ;  /* 0x000000ffff6b7224 */ /* 0x000fc400078e0045 */
[----:B------:R1:W-:Y:S01]  /*12b00*/  MUFU.EX2 R205, R8 ;  /* 0x0000000800cd7308 */ /* 0x0003e20000000800 */
[----:B------:R-:W-:-:S04]  /*12b10*/  IMAD.MOV.U32 R106, RZ, RZ, R72 ;  /* 0x000000ffff6a7224 */ /* 0x000fc800078e0048 */
[C---:B------:R-:W-:Y:S08]  /*12b20*/  HMMA.16816.F32 R36, R4.reuse, R50, R36 ;  /* 0x000000320424723c */ /* 0x040ff00000001824 */
[----:B------:R-:W-:Y:S01]  /*12b30*/  HMMA.16816.F32 R32, R4, R78, R32 ;  /* 0x0000004e0420723c */ /* 0x000fe20000001820 */
[----:B-1----:R-:W-:-:S04]  /*12b40*/  FFMA.FTZ R8, R169, c[0x0][0x2d0], -R3 ;  /* 0x0000b400a9087a23 */ /* 0x002fc80000010803 */
[----:B------:R1:W-:Y:S03]  /*12b50*/  MUFU.EX2 R206, R8 ;  /* 0x0000000800ce7308 */ /* 0x0003e60000000800 */
[C---:B------:R-:W-:Y:S08]  /*12b60*/  HMMA.16816.F32 R28, R4.reuse, R62, R28 ;  /* 0x0000003e041c723c */ /* 0x040ff0000000181c */
[----:B------:R-:W-:Y:S01]  /*12b70*/  HMMA.16816.F32 R72, R4, R74, R24 ;  /* 0x0000004a0448723c */ /* 0x000fe20000001818 */
[----:B------:R-:W-:Y:S01]  /*12b80*/  LDSM.16.MT88.4 R24, [R233+0x1100] ;  /* 0x00110000e918783b */ /* 0x000fe20000004200 */
[----:B-1----:R-:W-:-:S06]  /*12b90*/  FFMA.FTZ R8, R162, c[0x0][0x2d0], -R3 ;  /* 0x0000b400a2087a23 */ /* 0x002fcc0000010803 */
[C---:B------:R-:W-:Y:S01]  /*12ba0*/  HMMA.16816.F32 R68, R4.reuse, R70, R20 ;  /* 0x000000460444723c */ /* 0x040fe20000001814 */
[----:B------:R-:W-:Y:S01]  /*12bb0*/  LDSM.16.MT88.4 R20, [R235+0x1100] ;  /* 0x00110000eb14783b */ /* 0x000fe20000004200 */
[----:B------:R1:W-:Y:S06]  /*12bc0*/  MUFU.EX2 R207, R8 ;  /* 0x0000000800cf7308 */ /* 0x0003ec0000000800 */
[C---:B------:R-:W-:Y:S01]  /*12bd0*/  HMMA.16816.F32 R52, R4.reuse, R54, R16 ;  /* 0x000000360434723c */ /* 0x040fe20000001810 */
[----:B------:R-:W2:Y:S07]  /*12be0*/  LDSM.16.MT88.4 R16, [R232+0x1100] ;  /* 0x00110000e810783b */ /* 0x000eae0000004200 */
[----:B------:R-:W-:Y:S01]  /*12bf0*/  HMMA.16816.F32 R44, R4, R58, R44 ;  /* 0x0000003a042c723c */ /* 0x000fe2000000182c */
[----:B-1----:R-:W-:-:S04]  /*12c00*/  FFMA.FTZ R8, R161, c[0x0][0x2d0], -R3 ;  /* 0x0000b400a1087a23 */ /* 0x002fc80000010803 */
[----:B------:R1:W3:Y:S02]  /*12c10*/  MUFU.EX2 R208, R8 ;  /* 0x0000000800d07308 */ /* 0x0002e40000000800 */
[----:B------:R-:W-:-:S06]  /*12c20*/  FFMA.FTZ R4, R177, c[0x0][0x2d0], -R13 ;  /* 0x0000b400b1047a23 */ /* 0x000fcc000001080d */
[----:B------:R4:W-:Y:S01]  /*12c30*/  MUFU.EX2 R64, R4 ;  /* 0x0000000400407308 */ /* 0x0009e20000000800 */
[----:B-1----:R-:W-:Y:S01]  /*12c40*/  FFMA.FTZ R8, R176, c[0x0][0x2d0], -R0 ;  /* 0x0000b400b0087a23 */ /* 0x002fe20000010800 */
[----:B---3--:R-:W-:-:S06]  /*12c50*/  F2FP.PACK_AB R10, R208, R207 ;  /* 0x000000cfd00a723e */ /* 0x008fcc00000000ff */
[----:B------:R1:W-:Y:S01]  /*12c60*/  MUFU.EX2 R161, R8 ;  /* 0x0000000800a17308 */ /* 0x0003e20000000800 */
[----:B----4-:R-:W-:-:S07]  /*12c70*/  FFMA.FTZ R4, R178, c[0x0][0x2d0], -R13 ;  /* 0x0000b400b2047a23 */ /* 0x010fce000001080d */
[----:B------:R3:W4:Y:S01]  /*12c80*/  MUFU.EX2 R65, R4 ;  /* 0x0000000400417308 */ /* 0x0007220000000800 */
[----:B-1----:R-:W-:-:S07]  /*12c90*/  FFMA.FTZ R8, R171, c[0x0][0x2d0], -R0 ;  /* 0x0000b400ab087a23 */ /* 0x002fce0000010800 */
[----:B------:R1:W1:Y:S01]  /*12ca0*/  MUFU.EX2 R162, R8 ;  /* 0x0000000800a27308 */ /* 0x0002620000000800 */
[----:B---3--:R-:W-:Y:S01]  /*12cb0*/  FFMA.FTZ R4, R184, c[0x0][0x2d0], -R12 ;  /* 0x0000b400b8047a23 */ /* 0x008fe2000001080c */
[----:B----4-:R-:W-:Y:S01]  /*12cc0*/  F2FP.PACK_AB R6, R65, R64 ;  /* 0x000000404106723e */ /* 0x010fe200000000ff */
[----:B------:R-:W-:-:S05]  /*12cd0*/  IMAD.MOV.U32 R184, RZ, RZ, R57 ;  /* 0x000000ffffb87224 */ /* 0x000fca00078e0039 */
[----:B------:R3:W-:Y:S01]  /*12ce0*/  MUFU.EX2 R60, R4 ;  /* 0x00000004003c7308 */ /* 0x0007e20000000800 */
[----:B-1----:R-:W-:Y:S01]  /*12cf0*/  FFMA.FTZ R8, R168, c[0x0][0x2d0], -R0 ;  /* 0x0000b400a8087a23 */ /* 0x002fe20000010800 */
[----:B------:R-:W-:-:S06]  /*12d00*/  F2FP.PACK_AB R9, R162, R161 ;  /* 0x000000a1a209723e */ /* 0x000fcc00000000ff */
[----:B------:R1:W-:Y:S01]  /*12d10*/  MUFU.EX2 R204, R8 ;  /* 0x0000000800cc7308 */ /* 0x0003e20000000800 */
[----:B---3--:R-:W-:Y:S02]  /*12d20*/  FFMA.FTZ R4, R183, c[0x0][0x2d0], -R12 ;  /* 0x0000b400b7047a23 */ /* 0x008fe4000001080c */
[----:B------:R-:W-:-:S05]  /*12d30*/  IMAD.MOV.U32 R183, RZ, RZ, R61 ;  /* 0x000000ffffb77224 */ /* 0x000fca00078e003d */
        /* <DEDUP_REMOVED lines=8> */
[----:B------:R-:W-:Y:S02]  /*12dc0*/  F2FP.PACK_AB R11, R166, R204 ;  /* 0x000000cca60b723e */ /* 0x000fe400000000ff */
[----:B------:R-:W-:-:S04]  /*12dd0*/  MOV R180, R56 ;  /* 0x0000003800b47202 */ /* 0x000fc80000000f00 */
[----:B------:R1:W-:Y:S01]  /*12de0*/  MUFU.EX2 R66, R8 ;  /* 0x0000000800427308 */ /* 0x0003e20000000800 */
[----:B---3--:R-:W-:Y:S01]  /*12df0*/  FFMA.FTZ R4, R181, c[0x0][0x2d0], -R12 ;  /* 0x0000b400b5047a23 */ /* 0x008fe2000001080c */
[----:B------:R-:W-:-:S06]  /*12e00*/  MOV R181, R94 ;  /* 0x0000005e00b57202 */ /* 0x000fcc0000000f00 */
[----:B------:R-:W3:Y:S01]  /*12e10*/  MUFU.EX2 R63, R4 ;  /* 0x00000004003f7308 */ /* 0x000ee20000000800 */
[----:B-1----:R-:W-:-:S07]  /*12e20*/  FFMA.FTZ R8, R179, c[0x0][0x2d0], -R13 ;  /* 0x0000b400b3087a23 */ /* 0x002fce000001080d */
[----:B------:R1:W4:Y:S01]  /*12e30*/  MUFU.EX2 R67, R8 ;  /* 0x0000000800437308 */ /* 0x0003220000000800 */
[----:B---3--:R-:W-:Y:S02]  /*12e40*/  F2FP.PACK_AB R7, R63, R62 ;  /* 0x0000003e3f07723e */ /* 0x008fe400000000ff */
[----:B-1----:R-:W-:Y:S02]  /*12e50*/  F2FP.PACK_AB R8, R206, R205 ;  /* 0x000000cdce08723e */ /* 0x002fe400000000ff */
[----:B----4-:R-:W-:-:S05]  /*12e60*/  F2FP.PACK_AB R4, R67, R66 ;  /* 0x000000424304723e */ /* 0x010fca00000000ff */
[-C--:B--2---:R-:W-:Y:S08]  /*12e70*/  HMMA.16816.F32 R172, R8, R16.reuse, R172 ;  /* 0x0000001008ac723c */ /* 0x084ff000000018ac */
[C---:B------:R-:W-:Y:S07]  /*12e80*/  HMMA.16816.F32 R168, R4.reuse, R16, R192 ;  /* 0x0000001004a8723c */ /* 0x040fee00000018c0 */
[----:B------:R-:W-:Y:S01]  /*12e90*/  MOV R194, R48 ;  /* 0x0000003000c27202 */ /* 0x000fe20000000f00 */
[----:B------:R-:W-:Y:S01]  /*12ea0*/  HMMA.16816.F32 R176, R4, R18, R120 ;  /* 0x0000001204b0723c */ /* 0x000fe20000001878 */
[----:B------:R-:W-:-:S02]  /*12eb0*/  IMAD.MOV.U32 R193, RZ, RZ, R49 ;  /* 0x000000ffffc17224 */ /* 0x000fc400078e0031 */
[----:B------:R-:W-:Y:S02]  /*12ec0*/  IMAD.MOV.U32 R195, RZ, RZ, R76 ;  /* 0x000000ffffc37224 */ /* 0x000fe400078e004c */
[----:B------:R-:W-:Y:S02]  /*12ed0*/  IMAD.MOV.U32 R192, RZ, RZ, R87 ;  /* 0x000000ffffc07224 */ /* 0x000fe400078e0057 */
[----:B------:R-:W-:Y:S01]  /*12ee0*/  IMAD.MOV.U32 R120, RZ, RZ, R86 ;  /* 0x000000ffff787224 */ /* 0x000fe200078e0056 */
[----:B------:R-:W-:Y:S01]  /*12ef0*/  HMMA.16816.F32 R40, R8, R18, R40 ;  /* 0x000000120828723c */ /* 0x000fe20000001828 */
[----:B------:R-:W1:Y:S01]  /*12f00*/  LDSM.16.MT88.4 R16, [R234+0x1100] ;  /* 0x00110000ea10783b */ /* 0x000e620000004200 */
[----:B------:R-:W-:Y:S01]  /*12f10*/  IMAD.MOV.U32 R121, RZ, RZ, R95 ;  /* 0x000000ffff797224 */ /* 0x000fe200078e005f */
[----:B------:R-:W-:Y:S01]  /*12f20*/  MOV R123, R91 ;  /* 0x0000005b007b7202 */ /* 0x000fe20000000f00 */
[----:B------:R-:W-:-:S04]  /*12f30*/  IMAD.MOV.U32 R122, RZ, RZ, R90 ;  /* 0x000000ffff7a7224 */ /* 0x000fc800078e005a */
[-C--:B------:R-:W-:Y:S07]  /*12f40*/  HMMA.16816.F32 R48, R8, R24.reuse, R108 ;  /* 0x000000180830723c */ /* 0x080fee000000186c */
[----:B------:R-:W-:Y:S01]  /*12f50*/  IMAD.MOV.U32 R108, RZ, RZ, R77 ;  /* 0x000000ffff6c7224 */ /* 0x000fe200078e004d */
[----:B------:R-:W-:Y:S01]  /*12f60*/  HMMA.16816.F32 R56, R4, R24, R148 ;  /* 0x000000180438723c */ /* 0x000fe20000001894 */
[----:B------:R-:W-:Y:S01]  /*12f70*/  MOV R109, R96 ;  /* 0x00000060006d7202 */ /* 0x000fe20000000f00 */
[----:B------:R-:W-:-:S02]  /*12f80*/  IMAD.MOV.U32 R111, RZ, RZ, R93 ;  /* 0x000000ffff6f7224 */ /* 0x000fc400078e005d */
[----:B------:R-:W-:-:S03]  /*12f90*/  IMAD.MOV.U32 R110, RZ, RZ, R92 ;  /* 0x000000ffff6e7224 */ /* 0x000fc600078e005c */
[----:B------:R-:W-:Y:S01]  /*12fa0*/  IMAD.MOV.U32 R150, RZ, RZ, R84 ;  /* 0x000000ffff967224 */ /* 0x000fe200078e0054 */
[----:B------:R-:W-:Y:S01]  /*12fb0*/  MOV R151, R85 ;  /* 0x0000005500977202 */ /* 0x000fe20000000f00 */
[----:B------:R-:W-:Y:S01]  /*12fc0*/  HMMA.16816.F32 R76, R4, R26, R124 ;  /* 0x0000001a044c723c */ /* 0x000fe2000000187c */
[----:B------:R-:W-:Y:S01]  /*12fd0*/  MOV R148, R88 ;  /* 0x0000005800947202 */ /* 0x000fe20000000f00 */
[----:B------:R-:W-:-:S05]  /*12fe0*/  IMAD.MOV.U32 R149, RZ, RZ, R89 ;  /* 0x000000ffff957224 */ /* 0x000fca00078e0059 */
[----:B------:R-:W-:Y:S01]  /*12ff0*/  IMAD.MOV.U32 R125, RZ, RZ, R181 ;  /* 0x000000ffff7d7224 */ /* 0x000fe200078e00b5 */
[C---:B------:R-:W-:Y:S01]  /*13000*/  HMMA.16816.F32 R84, R8.reuse, R20, R80 ;  /* 0x000000140854723c */ /* 0x040fe20000001850 */
[----:B------:R-:W-:Y:S01]  /*13010*/  IMAD.MOV.U32 R181, RZ, RZ, R231 ;  /* 0x000000ffffb57224 */ /* 0x000fe200078e00e7 */
[----:B------:R-:W-:Y:S01]  /*13020*/  MOV R127, R183 ;  /* 0x000000b7007f7202 */ /* 0x000fe20000000f00 */
[----:B------:R-:W-:Y:S02]  /*13030*/  IMAD.MOV.U32 R124, RZ, RZ, R228 ;  /* 0x000000ffff7c7224 */ /* 0x000fe400078e00e4 */
[----:B------:R-:W-:Y:S01]  /*13040*/  IMAD.MOV.U32 R126, RZ, RZ, R182 ;  /* 0x000000ffff7e7224 */ /* 0x000fe200078e00b6 */
[----:B------:R-:W-:Y:S01]  /*13050*/  MOV R182, R105 ;  /* 0x0000006900b67202 */ /* 0x000fe20000000f00 */
[----:B------:R-:W-:Y:S01]  /*13060*/  IMAD.MOV.U32 R82, RZ, RZ, R230 ;  /* 0x000000ffff527224 */ /* 0x000fe200078e00e6 */
[----:B------:R-:W-:Y:S01]  /*13070*/  MOV R83, R229 ;  /* 0x000000e500537202 */ /* 0x000fe20000000f00 */
[----:B------:R-:W-:Y:S01]  /*13080*/  HMMA.16816.F32 R36, R8, R26, R36 ;  /* 0x0000001a0824723c */ /* 0x000fe20000001824 */
[----:B------:R-:W-:Y:S01]  /*13090*/  MOV R81, R102 ;  /* 0x0000006600517202 */ /* 0x000fe20000000f00 */
[----:B------:R-:W2:Y:S01]  /*130a0*/  LDSM.16.MT88.4 R24, [R232+0x3100] ;  /* 0x00310000e818783b */ /* 0x000ea20000004200 */
[----:B------:R-:W-:-:S02]  /*130b0*/  IMAD.MOV.U32 R102, RZ, RZ, R103 ;  /* 0x000000ffff667224 */ /* 0x000fc400078e0067 */
[----:B------:R-:W-:Y:S02]  /*130c0*/  IMAD.MOV.U32 R183, RZ, RZ, R106 ;  /* 0x000000ffffb77224 */ /* 0x000fe400078e006a */
[----:B------:R-:W-:Y:S01]  /*130d0*/  IMAD.MOV.U32 R80, RZ, RZ, R107 ;  /* 0x000000ffff507224 */ /* 0x000fe200078e006b */
[----:B-1----:R-:W-:Y:S01]  /*130e0*/  HMMA.16816.F32 R228, R8, R18, R28 ;  /* 0x0000001208e4723c */ /* 0x002fe2000000181c */
[----:B------:R-:W1:Y:S01]  /*130f0*/  LDSM.16.MT88.4 R28, [R234+0x3100] ;  /* 0x00310000ea1c783b */ /* 0x000e620000004200 */
[----:B------:R-:W-:-:S06]  /*13100*/  IMAD.MOV.U32 R103, RZ, RZ, R104 ;  /* 0x000000ffff677224 */ /* 0x000fcc00078e0068 */
[----:B------:R-:W-:Y:S08]  /*13110*/  HMMA.16816.F32 R112, R8, R16, R112 ;  /* 0x000000100870723c */ /* 0x000ff00000001870 */
[C---:B------:R-:W-:Y:S07]  /*13120*/  HMMA.16816.F32 R88, R4.reuse, R20, R216 ;  /* 0x000000140458723c */ /* 0x040fee00000018d8 */
[----:B------:R-:W-:Y:S01]  /*13130*/  MOV R217, R149 ;  /* 0x0000009500d97202 */ /* 0x000fe20000000f00 */
[----:B------:R-:W-:Y:S01]  /*13140*/  HMMA.16816.F32 R92, R4, R22, R136 ;  /* 0x00000016045c723c */ /* 0x000fe20000001888 */
[----:B------:R-:W-:-:S02]  /*13150*/  IMAD.MOV.U32 R218, RZ, RZ, R150 ;  /* 0x000000ffffda7224 */ /* 0x000fc400078e0096 */
[----:B------:R-:W-:Y:S01]  /*13160*/  IMAD.MOV.U32 R219, RZ, RZ, R151 ;  /* 0x000000ffffdb7224 */ /* 0x000fe200078e0097 */
[----:B------:R-:W-:Y:S01]  /*13170*/  MOV R151, R111 ;  /* 0x0000006f00977202 */ /* 0x000fe20000000f00 */
[----:B------:R-:W-:Y:S02]  /*13180*/  IMAD.MOV.U32 R149, RZ, RZ, R109 ;  /* 0x000000ffff957224 */ /* 0x000fe400078e006d */
[----:B------:R-:W-:Y:S01]  /*13190*/  IMAD.MOV.U32 R139, RZ, RZ, R148 ;  /* 0x000000ffff8b7224 */ /* 0x000fe200078e0094 */
[----:B------:R-:W-:Y:S01]  /*131a0*/  HMMA.16816.F32 R32, R8, R22, R32 ;  /* 0x000000160820723c */ /* 0x000fe20000001820 */
[----:B------:R-:W-:Y:S01]  /*131b0*/  MOV R148, R108 ;  /* 0x0000006c00947202 */ /* 0x000fe20000000f00 */
[----:B------:R-:W-:Y:S01]  /*131c0*/  IMAD.MOV.U32 R150, RZ, RZ, R110 ;  /* 0x000000ffff967224 */ /* 0x000fe200078e006e */
[----:B------:R-:W3:Y:S01]  /*131d0*/  LDSM.16.MT88.4 R20, [R233+0x3100] ;  /* 0x00310000e914783b */ /* 0x000ee20000004200 */
[----:B------:R-:W-:Y:S01]  /*131e0*/  IMAD.MOV.U32 R96, RZ, RZ, R115 ;  /* 0x000000ffff607224 */ /* 0x000fe200078e0073 */
[----:B------:R-:W-:Y:S01]  /*131f0*/  MOV R137, R217 ;  /* 0x000000d900897202 */ /* 0x000fe20000000f00 */
[----:B------:R-:W-:Y:S01]  /*13200*/  IMAD.MOV.U32 R136, RZ, RZ, R139 ;  /* 0x000000ffff887224 */ /* 0x000fe200078e008b */
[----:B------:R-:W-:Y:S01]  /*13210*/  MOV R115, R80 ;  /* 0x0000005000737202 */ /* 0x000fe20000000f00 */
[----:B------:R-:W-:Y:S01]  /*13220*/  HMMA.16816.F32 R104, R4, R16, R220 ;  /* 0x000000100468723c */ /* 0x000fe200000018dc */
[----:B------:R-:W-:Y:S01]  /*13230*/  IMAD.MOV.U32 R138, RZ, RZ, R218 ;  /* 0x000000ffff8a7224 */ /* 0x000fe200078e00da */
[----:B------:R-:W-:Y:S01]  /*13240*/  MOV R218, R83 ;  /* 0x0000005300da7202 */ /* 0x000fe20000000f00 */
[----:B------:R-:W-:Y:S01]  /*13250*/  IMAD.MOV.U32 R139, RZ, RZ, R219 ;  /* 0x000000ffff8b7224 */ /* 0x000fe200078e00db */
[----:B------:R-:W-:Y:S01]  /*13260*/  MOV R98, R114 ;  /* 0x0000007200627202 */ /* 0x000fe20000000f00 */
[----:B------:R-:W-:-:S02]  /*13270*/  IMAD.MOV.U32 R217, RZ, RZ, R81 ;  /* 0x000000ffffd97224 */ /* 0x000fc400078e0051 */
[----:B------:R-:W-:Y:S01]  /*13280*/  IMAD.MOV.U32 R219, RZ, RZ, R124 ;  /* 0x000000ffffdb7224 */ /* 0x000fe200078e007c */
[C---:B------:R-:W-:Y:S01]  /*13290*/  HMMA.16816.F32 R108, R4.reuse, R18, R140 ;  /* 0x00000012046c723c */ /* 0x040fe2000000188c */
[----:B------:R-:W4:Y:S01]  /*132a0*/  LDSM.16.MT88.4 R16, [R235+0x3100] ;  /* 0x00310000eb10783b */ /* 0x000f220000004200 */
        /* <DEDUP_REMOVED lines=13> */
[----:B------:R-:W-:Y:S01]  /*13380*/  IMAD.MOV.U32 R99, RZ, RZ, R113 ;  /* 0x000000ffff637224 */ /* 0x000fe200078e0071 */
[----:B------:R-:W-:Y:S01]  /*13390*/  MOV R113, R218 ;  /* 0x000000da00717202 */ /* 0x000fe20000000f00 */
[----:B------:R-:W-:Y:S02]  /*133a0*/  IMAD.MOV.U32 R223, RZ, RZ, R115 ;  /* 0x000000ffffdf7224 */ /* 0x000fe400078e0073 */
[----:B------:R-:W-:Y:S02]  /*133b0*/  IMAD.MOV.U32 R112, RZ, RZ, R217 ;  /* 0x000000ffff707224 */ /* 0x000fe400078e00d9 */
[----:B------:R-:W-:Y:S01]  /*133c0*/  IMAD.MOV.U32 R114, RZ, RZ, R219 ;  /* 0x000000ffff727224 */ /* 0x000fe200078e00db */
[----:B------:R-:W-:Y:S01]  /*133d0*/  MOV R219, R192 ;  /* 0x000000c000db7202 */ /* 0x000fe20000000f00 */
[----:B------:R-:W-:Y:S01]  /*133e0*/  IMAD.MOV.U32 R115, RZ, RZ, R80 ;  /* 0x000000ffff737224 */ /* 0x000fe200078e0050 */
[----:B------:R-:W-:Y:S01]  /*133f0*/  MOV R80, R82 ;  /* 0x0000005200507202 */ /* 0x000fe20000000f00 */
[----:B------:R-:W-:-:S02]  /*13400*/  IMAD.MOV.U32 R217, RZ, RZ, R83 ;  /* 0x000000ffffd97224 */ /* 0x000fc400078e0053 */
[----:B------:R-:W-:Y:S01]  /*13410*/  IMAD.MOV.U32 R218, RZ, RZ, R124 ;  /* 0x000000ffffda7224 */ /* 0x000fe200078e007c */
[----:B------:R-:W-:Y:S01]  /*13420*/  MOV R124, R195 ;  /* 0x000000c3007c7202 */ /* 0x000fe20000000f00 */
[----:B------:R-:W-:Y:S02]  /*13430*/  IMAD.MOV.U32 R83, RZ, RZ, R194 ;  /* 0x000000ffff537224 */ /* 0x000fe400078e00c2 */
[----:B------:R-:W-:Y:S02]  /*13440*/  IMAD.MOV.U32 R82, RZ, RZ, R193 ;  /* 0x000000ffff527224 */ /* 0x000fe400078e00c1 */
[----:B------:R-:W-:Y:S02]  /*13450*/  IMAD.MOV.U32 R194, RZ, RZ, R167 ;  /* 0x000000ffffc27224 */ /* 0x000fe400078e00a7 */
[----:B------:R-:W-:Y:S02]  /*13460*/  IMAD.MOV.U32 R192, RZ, RZ, R184 ;  /* 0x000000ffffc07224 */ /* 0x000fe400078e00b8 */
[----:B------:R-:W-:-:S02]  /*13470*/  IMAD.MOV.U32 R193, RZ, RZ, R237 ;  /* 0x000000ffffc17224 */ /* 0x000fc400078e00ed */
[----:B------:R-:W-:Y:S01]  /*13480*/  IMAD.MOV.U32 R195, RZ, RZ, R160 ;  /* 0x000000ffffc37224 */ /* 0x000fe200078e00a0 */
[----:B------:R-:W-:Y:S01]  /*13490*/  MOV R142, R223 ;  /* 0x000000df008e7202 */ /* 0x000fe20000000f00 */
[----:B------:R-:W-:Y:S01]  /*134a0*/  IMAD.MOV.U32 R143, RZ, RZ, R112 ;  /* 0x000000ffff8f7224 */ /* 0x000fe200078e0070 */
[----:B------:R-:W-:Y:S01]  /*134b0*/  MOV R221, R218 ;  /* 0x000000da00dd7202 */ /* 0x000fe20000000f00 */
[----:B------:R-:W-:Y:S01]  /*134c0*/  IMAD.MOV.U32 R220, RZ, RZ, R217 ;  /* 0x000000ffffdc7224 */ /* 0x000fe200078e00d9 */
[----:B------:R-:W-:Y:S01]  /*134d0*/  MOV R218, R194 ;  /* 0x000000c200da7202 */ /* 0x000fe20000000f00 */
[----:B------:R-:W-:Y:S02]  /*134e0*/  IMAD.MOV.U32 R222, RZ, RZ, R219 ;  /* 0x000000ffffde7224 */ /* 0x000fe400078e00db */
[----:B------:R-:W-:Y:S02]  /*134f0*/  IMAD.MOV.U32 R223, RZ, RZ, R83 ;  /* 0x000000ffffdf7224 */ /* 0x000fe400078e0053 */
[----:B------:R-:W-:-:S02]  /*13500*/  IMAD.MOV.U32 R217, RZ, RZ, R192 ;  /* 0x000000ffffd97224 */ /* 0x000fc400078e00c0 */
[----:B------:R-:W-:Y:S02]  /*13510*/  IMAD.MOV.U32 R83, RZ, RZ, R193 ;  /* 0x000000ffff537224 */ /* 0x000fe400078e00c1 */
[----:B------:R-:W-:Y:S01]  /*13520*/  IMAD.MOV.U32 R219, RZ, RZ, R195 ;  /* 0x000000ffffdb7224 */ /* 0x000fe200078e00c3 */
[----:B------:R-:W-:Y:S01]  /*13530*/  MOV R112, R124 ;  /* 0x0000007c00707202 */ /* 0x000fe20000000f00 */
[----:B-1----:R-:W-:Y:S01]  /*13540*/  HMMA.16816.F32 R192, R4, R28, R224 ;  /* 0x0000001c04c0723c */ /* 0x002fe200000018e0 */
[----:B------:R-:W-:-:S06]  /*13550*/  IMAD.MOV.U32 R180, RZ, RZ, R97 ;  /* 0x000000ffffb47224 */ /* 0x000fcc00078e0061 */
[----:B------:R-:W-:Y:S01]  /*13560*/  IMAD.MOV.U32 R225, RZ, RZ, R125 ;  /* 0x000000ffffe17224 */ /* 0x000fe200078e007d */
[----:B------:R-:W-:Y:S01]  /*13570*/  MOV R226, R126 ;  /* 0x0000007e00e27202 */ /* 0x000fe20000000f00 */
[----:B------:R-:W-:Y:S02]  /*13580*/  IMAD.MOV.U32 R227, RZ, RZ, R127 ;  /* 0x000000ffffe37224 */ /* 0x000fe400078e007f */
[C---:B------:R-:W-:Y:S07]  /*13590*/  HMMA.16816.F32 R124, R4.reuse, R26, R212 ;  /* 0x0000001a047c723c */ /* 0x040fee00000018d4 */
[----:B------:R-:W-:Y:S01]  /*135a0*/  IMAD.MOV.U32 R212, RZ, RZ, R142 ;  /* 0x000000ffffd47224 */ /* 0x000fe200078e008e */
[----:B------:R-:W-:Y:S01]  /*135b0*/  MOV R213, R143 ;  /* 0x0000008f00d57202 */ /* 0x000fe20000000f00 */
[----:B------:R-:W-:Y:S01]  /*135c0*/  IMAD.MOV.U32 R214, RZ, RZ, R102 ;  /* 0x000000ffffd67224 */ /* 0x000fe200078e0066 */
[----:B---3--:R-:W-:Y:S01]  /*135d0*/  HMMA.16816.F32 R140, R4, R22, R200 ;  /* 0x00000016048c723c */ /* 0x008fe200000018c8 */
[----:B------:R-:W-:-:S06]  /*135e0*/  IMAD.MOV.U32 R215, RZ, RZ, R103 ;  /* 0x000000ffffd77224 */ /* 0x000fcc00078e0067 */
[----:B------:R-:W-:Y:S01]  /*135f0*/  MOV R203, R100 ;  /* 0x0000006400cb7202 */ /* 0x000fe20000000f00 */
[----:B------:R-:W-:Y:S01]  /*13600*/  IMAD.MOV.U32 R200, RZ, RZ, R101 ;  /* 0x000000ffffc87224 */ /* 0x000fe200078e0065 */
[C---:B------:R-:W-:Y:S08]  /*13610*/  HMMA.16816.F32 R136, R4.reuse, R20, R136 ;  /* 0x000000140488723c */ /* 0x040ff00000001888 */
[C---:B----4-:R-:W-:Y:S08]  /*13620*/  HMMA.16816.F32 R148, R4.reuse, R16, R148 ;  /* 0x000000100494723c */ /* 0x050ff00000001894 */
[C---:B------:R-:W-:Y:S08]  /*13630*/  HMMA.16816.F32 R152, R4.reuse, R18, R152 ;  /* 0x000000120498723c */ /* 0x040ff00000001898 */
[----:B------:R-:W-:Y:S07]  /*13640*/  HMMA.16816.F32 R100, R4, R30, R196 ;  /* 0x0000001e0464723c */ /* 0x000fee00000018c4 */
[----:B------:R-:W-:Y:S01]  /*13650*/  FFMA.FTZ R4, R191, c[0x0][0x2d0], -R3 ;  /* 0x0000b400bf047a23 */ /* 0x000fe20000010803 */
[----:B------:R-:W-:Y:S01]  /*13660*/  MOV R6, R226 ;  /* 0x000000e200067202 */ /* 0x000fe20000000f00 */
[----:B------:R-:W-:-:S02]  /*13670*/  IMAD.MOV.U32 R7, RZ, RZ, R225 ;  /* 0x000000ffff077224 */ /* 0x000fc400078e00e1 */
[----:B------:R-:W-:Y:S02]  /*13680*/  IMAD.MOV.U32 R5, RZ, RZ, R227 ;  /* 0x000000ffff057224 */ /* 0x000fe400078e00e3 */
[----:B------:R-:W-:Y:S01]  /*13690*/  HMMA.16816.F32 R224, R8, R24, R144 ;  /* 0x0000001808e0723c */ /* 0x000fe20000001890 */
[----:B------:R1:W-:Y:S01]  /*136a0*/  MUFU.EX2 R24, R4 ;  /* 0x0000000400187308 */ /* 0x0003e20000000800 */
[----:B------:R-:W-:Y:S02]  /*136b0*/  IMAD.MOV.U32 R199, RZ, RZ, R220 ;  /* 0x000000ffffc77224 */ /* 0x000fe400078e00dc */
[----:B------:R-:W-:-:S03]  /*136c0*/  IMAD.MOV.U32 R201, RZ, RZ, R222 ;  /* 0x000000ffffc97224 */ /* 0x000fc600078e00de */
[----:B------:R-:W-:Y:S02]  /*136d0*/  MOV R145, R221 ;  /* 0x000000dd00917202 */ /* 0x000fe40000000f00 */
[----:B------:R-:W-:Y:S01]  /*136e0*/  MOV R144, R223 ;  /* 0x000000df00907202 */ /* 0x000fe20000000f00 */
[----:B-1----:R-:W-:-:S04]  /*136f0*/  FFMA.FTZ R4, R186, c[0x0][0x2d0], -R3 ;  /* 0x0000b400ba047a23 */ /* 0x002fc80000010803 */
[----:B------:R1:W3:Y:S01]  /*13700*/  MUFU.EX2 R25, R4 ;  /* 0x0000000400197308 */ /* 0x0002e20000000800 */
[----:B------:R-:W-:Y:S01]  /*13710*/  HMMA.16816.F32 R220, R8, R26, R72 ;  /* 0x0000001a08dc723c */ /* 0x000fe20000001848 */
[----:B------:R-:W-:Y:S01]  /*13720*/  MOV R147, R203 ;  /* 0x000000cb00937202 */ /* 0x000fe20000000f00 */
[----:B------:R-:W-:Y:S01]  /*13730*/  IMAD.MOV.U32 R203, RZ, RZ, R216 ;  /* 0x000000ffffcb7224 */ /* 0x000fe200078e00d8 */
[----:B------:R-:W-:-:S04]  /*13740*/  MOV R202, R217 ;  /* 0x000000d900ca7202 */ /* 0x000fc80000000f00 */
[----:B------:R-:W-:Y:S02]  /*13750*/  IMAD.MOV.U32 R73, RZ, RZ, R218 ;  /* 0x000000ffff497224 */ /* 0x000fe400078e00da */
[--C-:B-1----:R-:W-:Y:S02]  /*13760*/  FFMA.FTZ R4, R187, c[0x0][0x2d0], -R3.reuse ;  /* 0x0000b400bb047a23 */ /* 0x102fe40000010803 */
[----:B------:R-:W-:Y:S01]  /*13770*/  FFMA.FTZ R3, R185, c[0x0][0x2d0], -R3 ;  /* 0x0000b400b9037a23 */ /* 0x000fe20000010803 */
[----:B------:R-:W-:-:S03]  /*13780*/  MOV R74, R219 ;  /* 0x000000db004a7202 */ /* 0x000fc60000000f00 */
[----:B------:R1:W-:Y:S01]  /*13790*/  MUFU.EX2 R26, R3 ;  /* 0x00000003001a7308 */ /* 0x0003e20000000800 */
[----:B------:R-:W-:Y:S01]  /*137a0*/  HMMA.16816.F32 R216, R8, R20, R128 ;  /* 0x0000001408d8723c */ /* 0x000fe20000001880 */
[----:B------:R-:W-:Y:S01]  /*137b0*/  IMAD.MOV.U32 R146, RZ, RZ, R212 ;  /* 0x000000ffff927224 */ /* 0x000fe200078e00d4 */
[----:B------:R-:W-:Y:S01]  /*137c0*/  MOV R196, R213 ;  /* 0x000000d500c47202 */ /* 0x000fe20000000f00 */
[----:B------:R-:W-:Y:S01]  /*137d0*/  IMAD.MOV.U32 R197, RZ, RZ, R214 ;  /* 0x000000ffffc57224 */ /* 0x000fe200078e00d6 */
[----:B------:R-:W-:Y:S01]  /*137e0*/  MOV R198, R215 ;  /* 0x000000d700c67202 */ /* 0x000fe20000000f00 */
[----:B-1----:R-:W-:-:S04]  /*137f0*/  FFMA.FTZ R3, R209, c[0x0][0x2d0], -R0 ;  /* 0x0000b400d1037a23 */ /* 0x002fc80000010800 */
[----:B------:R1:W-:Y:S01]  /*13800*/  MUFU.EX2 R20, R3 ;  /* 0x0000000300147308 */ /* 0x0003e20000000800 */
[----:B------:R-:W-:Y:S01]  /*13810*/  HMMA.16816.F32 R212, R8, R22, R68 ;  /* 0x0000001608d4723c */ /* 0x000fe20000001844 */
[----:B------:R-:W-:Y:S01]  /*13820*/  MOV R184, R236 ;  /* 0x000000ec00b87202 */ /* 0x000fe20000000f00 */
[----:B-1----:R-:W-:-:S05]  /*13830*/  FFMA.FTZ R3, R190, c[0x0][0x2d0], -R0 ;  /* 0x0000b400be037a23 */ /* 0x002fca0000010800 */
[----:B------:R1:W4:Y:S01]  /*13840*/  MUFU.EX2 R22, R3 ;  /* 0x0000000300167308 */ /* 0x0003220000000800 */
[----:B------:R-:W-:Y:S02]  /*13850*/  IMAD.MOV.U32 R75, RZ, RZ, R184 ;  /* 0x000000ffff4b7224 */ /* 0x000fe400078e00b8 */
[----:B------:R-:W-:Y:S01]  /*13860*/  HMMA.16816.F32 R184, R8, R16, R132 ;  /* 0x0000001008b8723c */ /* 0x000fe20000001884 */
[--C-:B-1----:R-:W-:Y:S02]  /*13870*/  FFMA.FTZ R3, R189, c[0x0][0x2d0], -R0.reuse ;  /* 0x0000b400bd037a23 */ /* 0x102fe40000010800 */
[----:B------:R-:W-:-:S04]  /*13880*/  FFMA.FTZ R0, R188, c[0x0][0x2d0], -R0 ;  /* 0x0000b400bc007a23 */ /* 0x000fc80000010800 */
[----:B------:R1:W-:Y:S01]  /*13890*/  MUFU.EX2 R21, R0 ;  /* 0x0000000000157308 */ /* 0x0003e20000000800 */
[----:B------:R-:W-:Y:S01]  /*138a0*/  HMMA.16816.F32 R52, R8, R18, R52 ;  /* 0x000000120834723c */ /* 0x000fe20000001834 */
[----:B-1----:R-:W-:-:S06]  /*138b0*/  FFMA.FTZ R0, R73, c[0x0][0x2d0], -R13 ;  /* 0x0000b40049007a23 */ /* 0x002fcc000001080d */
[----:B------:R1:W-:Y:S01]  /*138c0*/  MUFU.EX2 R17, R0 ;  /* 0x0000000000117308 */ /* 0x0003e20000000800 */
[----:B------:R-:W-:Y:S01]  /*138d0*/  IMAD.MOV.U32 R72, RZ, RZ, R146 ;  /* 0x000000ffff487224 */ /* 0x000fe200078e0092 */
[----:B------:R-:W-:Y:S01]  /*138e0*/  MOV R73, R147 ;  /* 0x0000009300497202 */ /* 0x000fe20000000f00 */
[----:B-1----:R-:W-:-:S05]  /*138f0*/  FFMA.FTZ R0, R74, c[0x0][0x2d0], -R13 ;  /* 0x0000b4004a007a23 */ /* 0x002fca000001080d */
[----:B------:R1:W-:Y:S01]  /*13900*/  MUFU.EX2 R18, R0 ;  /* 0x0000000000127308 */ /* 0x0003e20000000800 */
[----:B------:R-:W-:Y:S01]  /*13910*/  MOV R131, R145 ;  /* 0x0000009100837202 */ /* 0x000fe20000000f00 */
[----:B------:R-:W-:Y:S01]  /*13920*/  IMAD.MOV.U32 R146, RZ, RZ, R80 ;  /* 0x000000ffff927224 */ /* 0x000fe200078e0050 */
[----:B------:R-:W-:Y:S01]  /*13930*/  MOV R147, R81 ;  /* 0x0000005100937202 */ /* 0x000fe20000000f00 */
[----:B------:R-:W-:Y:S01]  /*13940*/  IMAD.MOV.U32 R74, RZ, RZ, R5 ;  /* 0x000000ffff4a7224 */ /* 0x000fe200078e0005 */
[----:B------:R-:W-:Y:S01]  /*13950*/  MOV R145, R200 ;  /* 0x000000c800917202 */ /* 0x000fe20000000f00 */
[----:B-1----:R-:W-:-:S04]  /*13960*/  FFMA.FTZ R0, R75, c[0x0][0x2d0], -R13 ;  /* 0x0000b4004b007a23 */ /* 0x002fc8000001080d */
[----:B------:R1:W-:Y:S01]  /*13970*/  MUFU.EX2 R19, R0 ;  /* 0x0000000000137308 */ /* 0x0003e20000000800 */
[----:B------:R-:W-:Y:S01]  /*13980*/  MOV R75, R6 ;  /* 0x00000006004b7202 */ /* 0x000fe20000000f00 */
[----:B------:R-:W-:Y:S01]  /*13990*/  IMAD.MOV.U32 R5, RZ, RZ, R181 ;  /* 0x000000ffff057224 */ /* 0x000fe200078e00b5 */
[----:B------:R-:W-:Y:S02]  /*139a0*/  MOV R6, R182 ;  /* 0x000000b600067202 */ /* 0x000fe40000000f00 */
[----:B------:R-:W-:-:S03]  /*139b0*/  MOV R200, R180 ;  /* 0x000000b400c87202 */ /* 0x000fc60000000f00 */
[----:B------:R2:W2:Y:S01]  /*139c0*/  MUFU.EX2 R23, R3 ;  /* 0x0000000300177308 */ /* 0x0004a20000000800 */
[----:B-1----:R-:W-:Y:S02]  /*139d0*/  FFMA.FTZ R0, R144, c[0x0][0x2d0], -R13 ;  /* 0x0000b40090007a23 */ /* 0x002fe4000001080d */
[----:B------:R-:W-:-:S05]  /*139e0*/  IMAD.MOV.U32 R144, RZ, RZ, R7 ;  /* 0x000000ffff907224 */ /* 0x000fca00078e0007 */
[----:B------:R1:W-:Y:S01]  /*139f0*/  MUFU.EX2 R16, R0 ;  /* 0x0000000000107308 */ /* 0x0003e20000000800 */
[----:B------:R-:W-:Y:S02]  /*13a00*/  IMAD.MOV.U32 R7, RZ, RZ, R183 ;  /* 0x000000ffff077224 */ /* 0x000fe400078e00b7 */
[----:B------:R-:W-:Y:S01]  /*13a10*/  LDSM.16.MT88.4 R180, [R232+0x1900] ;  /* 0x00190000e8b4783b */ /* 0x000fe20000004200 */
[----:B--2---:R-:W-:Y:S02]  /*13a20*/  FFMA.FTZ R3, R83, c[0x0][0x2d0], -R12 ;  /* 0x0000b40053037a23 */ /* 0x004fe4000001080c */
[----:B------:R-:W-:Y:S02]  /*13a30*/  IMAD.MOV.U32 R97, RZ, RZ, R240 ;  /* 0x000000ffff617224 */ /* 0x000fe400078e00f0 */
[----:B-1----:R-:W-:Y:S01]  /*13a40*/  FFMA.FTZ R0, R82, c[0x0][0x2d0], -R12 ;  /* 0x0000b40052007a23 */ /* 0x002fe2000001080c */
[----:B------:R-:W1:Y:S01]  /*13a50*/  MUFU.EX2 R27, R4 ;  /* 0x00000004001b7308 */ /* 0x000e620000000800 */
[----:B------:R-:W2:Y:S01]  /*13a60*/  LDSM.16.MT88.4 R80, [R233+0x1900] ;  /* 0x00190000e950783b */ /* 0x000ea20000004200 */
[----:B------:R-:W-:Y:S01]  /*13a70*/  HMMA.16816.F32 R188, R8, R28, R156 ;  /* 0x0000001c08bc723c */ /* 0x000fe2000000189c */
[----:B------:R-:W-:-:S07]  /*13a80*/  MOV R69, R72 ;  /* 0x0000004800457202 */ /* 0x000fce0000000f00 */
[----:B------:R-:W-:Y:S01]  /*13a90*/  HMMA.16816.F32 R44, R8, R30, R44 ;  /* 0x0000001e082c723c */ /* 0x000fe2000000182c */
[----:B------:R1:W-:Y:S01]  /*13aa0*/  MUFU.EX2 R13, R0 ;  /* 0x00000000000d7308 */ /* 0x0003e20000000800 */
[----:B------:R-:W-:Y:S01]  /*13ab0*/  IMAD.MOV.U32 R68, RZ, RZ, R73 ;  /* 0x000000ffff447224 */ /* 0x000fe200078e0049 */
[----:B------:R-:W-:Y:S01]  /*13ac0*/  MOV R128, R5 ;  /* 0x0000000500807202 */ /* 0x000fe20000000f00 */
[----:B------:R-:W-:Y:S01]  /*13ad0*/  IMAD.MOV.U32 R71, RZ, RZ, R147 ;  /* 0x000000ffff477224 */ /* 0x000fe200078e0093 */
[----:B------:R-:W-:Y:S01]  /*13ae0*/  MOV R70, R146 ;  /* 0x0000009200467202 */ /* 0x000fe20000000f00 */
[----:B------:R-:W-:Y:S01]  /*13af0*/  IMAD.MOV.U32 R129, RZ, RZ, R6 ;  /* 0x000000ffff817224 */ /* 0x000fe200078e0006 */
[----:B------:R-:W-:Y:S01]  /*13b00*/  MOV R130, R7 ;  /* 0x0000000700827202 */ /* 0x000fe20000000f00 */
[----:B------:R-:W-:Y:S01]  /*13b10*/  FADD.FTZ R9, R119, R15 ;  /* 0x0000000f77097221 */ /* 0x000fe20000010000 */
[----:B------:R-:W-:Y:S04]  /*13b20*/  LDSM.16.MT88.4 R156, [R235+0x3900] ;  /* 0x00390000eb9c783b */ /* 0x000fe80000004200 */
[----:B------:R2:W5:Y:S01]  /*13b30*/  LDL.LU R240, [R1+0x4c] ;  /* 0x00004c0001f07983 */ /* 0x0005620000300800 */
[----:B-1----:R-:W-:Y:S01]  /*13b40*/  FFMA.FTZ R0, R97, c[0x0][0x2d0], -R12 ;  /* 0x0000b40061007a23 */ /* 0x002fe2000001080c */
[----:B------:R-:W-:Y:S01]  /*13b50*/  MOV R72, R74 ;  /* 0x0000004a00487202 */ /* 0x000fe20000000f00 */
[----:B------:R-:W-:-:S02]  /*13b60*/  IMAD.MOV.U32 R97, RZ, RZ, R14 ;  /* 0x000000ffff617224 */ /* 0x000fc400078e000e */
[----:B------:R-:W-:Y:S01]  /*13b70*/  IMAD.MOV.U32 R73, RZ, RZ, R75 ;  /* 0x000000ffff497224 */ /* 0x000fe200078e004b */
[----:B------:R1:W1:Y:S01]  /*13b80*/  MUFU.EX2 R14, R0 ;  /* 0x00000000000e7308 */ /* 0x0002620000000800 */
        /* <DEDUP_REMOVED lines=12> */
[----:B------:R2:W5:Y:S01]  /*13c50*/  LDL.LU R239, [R1+0x48] ;  /* 0x0000480001ef7983 */ /* 0x0005620000300800 */
[----:B-1----:R-:W-:Y:S01]  /*13c60*/  FFMA.FTZ R0, R131, c[0x0][0x2d0], -R12 ;  /* 0x0000b40083007a23 */ /* 0x002fe2000001080c */
[----:B------:R-:W-:Y:S01]  /*13c70*/  MOV R5, R97 ;  /* 0x0000006100057202 */ /* 0x000fe20000000f00 */
[----:B------:R1:W-:Y:S01]  /*13c80*/  MUFU.EX2 R12, R3 ;  /* 0x00000003000c7308 */ /* 0x0003e20000000800 */
[----:B------:R-:W-:Y:S01]  /*13c90*/  IMAD.MOV.U32 R145, RZ, RZ, R99 ;  /* 0x000000ffff917224 */ /* 0x000fe200078e0063 */
[----:B---3--:R-:W-:Y:S01]  /*13ca0*/  F2FP.PACK_AB R200, R25, R24 ;  /* 0x0000001819c8723e */ /* 0x008fe200000000ff */
[----:B------:R-:W-:Y:S01]  /*13cb0*/  IMAD.MOV.U32 R131, RZ, RZ, R202 ;  /* 0x000000ffff837224 */ /* 0x000fe200078e00ca */
[----:B----4-:R-:W-:Y:S01]  /*13cc0*/  F2FP.PACK_AB R201, R22, R20 ;  /* 0x0000001416c9723e */ /* 0x010fe200000000ff */
[----:B------:R-:W-:Y:S01]  /*13cd0*/  IMAD.MOV.U32 R128, RZ, RZ, R144 ;  /* 0x000000ffff807224 */ /* 0x000fe200078e0090 */
[----:B------:R-:W-:Y:S01]  /*13ce0*/  F2FP.PACK_AB R203, R21, R23 ;  /* 0x0000001715cb723e */ /* 0x000fe200000000ff */
[----:B------:R-:W-:Y:S01]  /*13cf0*/  IMAD.MOV.U32 R130, RZ, RZ, R146 ;  /* 0x000000ffff827224 */ /* 0x000fe200078e0092 */
[----:B------:R-:W3:Y:S01]  /*13d00*/  MUFU.EX2 R15, R0 ;  /* 0x00000000000f7308 */ /* 0x000ee20000000800 */
[----:B------:R-:W-:Y:S01]  /*13d10*/  MOV R4, R131 ;  /* 0x0000008300047202 */ /* 0x000fe20000000f00 */
[----:B------:R-:W-:Y:S01]  /*13d20*/  IMAD.MOV.U32 R144, RZ, RZ, R5 ;  /* 0x000000ffff907224 */ /* 0x000fe200078e0005 */
[----:B------:R-:W-:Y:S01]  /*13d30*/  F2FP.PACK_AB R202, R26, R27 ;  /* 0x0000001b1aca723e */ /* 0x000fe200000000ff */
[----:B------:R-:W-:Y:S01]  /*13d40*/  IMAD.MOV.U32 R146, RZ, RZ, R197 ;  /* 0x000000ffff927224 */ /* 0x000fe200078e00c5 */
[----:B------:R-:W-:Y:S01]  /*13d50*/  MOV R129, R145 ;  /* 0x0000009100817202 */ /* 0x000fe20000000f00 */
[----:B------:R-:W-:Y:S01]  /*13d60*/  IMAD.MOV.U32 R5, RZ, RZ, R199 ;  /* 0x000000ffff057224 */ /* 0x000fe200078e00c7 */
[----:B------:R-:W-:Y:S01]  /*13d70*/  MOV R131, R147 ;  /* 0x0000009300837202 */ /* 0x000fe20000000f00 */
[----:B------:R-:W-:Y:S01]  /*13d80*/  FADD.FTZ R11, R69, R68 ;  /* 0x00000044450b7221 */ /* 0x000fe20000010000 */
[----:B------:R-:W-:Y:S01]  /*13d90*/  MOV R145, R196 ;  /* 0x000000c400917202 */ /* 0x000fe20000000f00 */
[----:B------:R-:W-:Y:S01]  /*13da0*/  IMAD.MOV.U32 R10, RZ, RZ, R134 ;  /* 0x000000ffff0a7224 */ /* 0x000fe200078e0086 */
[----:B------:R-:W-:Y:S01]  /*13db0*/  MOV R147, R198 ;  /* 0x000000c600937202 */ /* 0x000fe20000000f00 */
[----:B-1----:R-:W-:Y:S01]  /*13dc0*/  IMAD.MOV.U32 R3, RZ, RZ, R114 ;  /* 0x000000ffff037224 */ /* 0x002fe200078e0072 */
[----:B------:R-:W-:Y:S01]  /*13dd0*/  F2FP.PACK_AB R196, R18, R17 ;  /* 0x0000001112c4723e */ /* 0x000fe200000000ff */
[----:B------:R-:W1:Y:S01]  /*13de0*/  LDSM.16.MT88.4 R96, [R235+0x1900] ;  /* 0x00190000eb60783b */ /* 0x000e620000004200 */
[----:B------:R-:W-:-:S02]  /*13df0*/  F2FP.PACK_AB R197, R14, R13 ;  /* 0x0000000d0ec5723e */ /* 0x000fc400000000ff */
[----:B------:R-:W-:Y:S01]  /*13e00*/  F2FP.PACK_AB R198, R16, R19 ;  /* 0x0000001310c6723e */ /* 0x000fe200000000ff */
[----:B------:R-:W-:Y:S01]  /*13e10*/  FADD.FTZ R8, R117, R116 ;  /* 0x0000007475087221 */ /* 0x000fe20000010000 */
[----:B---3--:R-:W-:Y:S01]  /*13e20*/  F2FP.PACK_AB R199, R15, R12 ;  /* 0x0000000c0fc7723e */ /* 0x008fe200000000ff */
[C---:B--2---:R-:W-:Y:S01]  /*13e30*/  HMMA.16816.F32 R68, R200.reuse, R80, R48 ;  /* 0x00000050c844723c */ /* 0x044fe20000001830 */
[----:B------:R-:W-:Y:S01]  /*13e40*/  MOV R31, R144 ;  /* 0x00000090001f7202 */ /* 0x000fe20000000f00 */
[----:B------:R-:W-:Y:S01]  /*13e50*/  IMAD.MOV.U32 R29, RZ, RZ, R147 ;  /* 0x000000ffff1d7224 */ /* 0x000fe200078e0093 */
[----:B------:R-:W-:Y:S01]  /*13e60*/  MOV R28, R146 ;  /* 0x00000092001c7202 */ /* 0x000fe20000000f00 */
[----:B------:R2:W5:Y:S03]  /*13e70*/  LDL.LU R238, [R1+0x44] ;  /* 0x0000440001ee7983 */ /* 0x0005660000300800 */
[----:B------:R-:W-:Y:S01]  /*13e80*/  MOV R51, R72 ;  /* 0x0000004800337202 */ /* 0x000fe20000000f00 */
[----:B------:R-:W-:Y:S01]  /*13e90*/  IMAD.MOV.U32 R50, RZ, RZ, R73 ;  /* 0x000000ffff327224 */ /* 0x000fe200078e0049 */
[----:B------:R-:W-:Y:S01]  /*13ea0*/  MOV R49, R74 ;  /* 0x0000004a00317202 */ /* 0x000fe20000000f00 */
[----:B------:R-:W-:Y:S01]  /*13eb0*/  IMAD.MOV.U32 R48, RZ, RZ, R75 ;  /* 0x000000ffff307224 */ /* 0x000fe200078e004b */
[----:B------:R-:W-:Y:S01]  /*13ec0*/  HMMA.16816.F32 R172, R200, R180, R172 ;  /* 0x000000b4c8ac723c */ /* 0x000fe200000018ac */
[----:B------:R-:W-:Y:S01]  /*13ed0*/  MOV R134, R7 ;  /* 0x0000000700867202 */ /* 0x000fe20000000f00 */
[----:B------:R2:W5:Y:S01]  /*13ee0*/  LDL.LU R237, [R1+0x40] ;  /* 0x0000400001ed7983 */ /* 0x0005620000300800 */
[----:B------:R-:W-:-:S05]  /*13ef0*/  MOV R0, R113 ;  /* 0x0000007100007202 */ /* 0x000fca0000000f00 */
[C---:B------:R-:W-:Y:S08]  /*13f00*/  HMMA.16816.F32 R168, R196.reuse, R180, R168 ;  /* 0x000000b4c4a8723c */ /* 0x040ff000000018a8 */
[C---:B------:R-:W-:Y:S08]  /*13f10*/  HMMA.16816.F32 R176, R196.reuse, R182, R176 ;  /* 0x000000b6c4b0723c */ /* 0x040ff000000018b0 */
[C---:B------:R-:W-:Y:S08]  /*13f20*/  HMMA.16816.F32 R72, R196.reuse, R80, R56 ;  /* 0x00000050c448723c */ /* 0x040ff00000001838 */
[----:B------:R-:W-:Y:S01]  /*13f30*/  HMMA.16816.F32 R76, R196, R82, R76 ;  /* 0x00000052c44c723c */ /* 0x000fe2000000184c */
[----:B------:R-:W-:Y:S01]  /*13f40*/  MOV R59, R209 ;  /* 0x000000d1003b7202 */ /* 0x000fe20000000f00 */
[----:B------:R-:W-:Y:S01]  /*13f50*/  IMAD.MOV.U32 R58, RZ, RZ, R132 ;  /* 0x000000ffff3a7224 */ /* 0x000fe200078e0084 */
[----:B------:R-:W-:Y:S01]  /*13f60*/  MOV R57, R133 ;  /* 0x0000008500397202 */ /* 0x000fe20000000f00 */
[----:B------:R-:W-:Y:S01]  /*13f70*/  IMAD.MOV.U32 R209, RZ, RZ, R145 ;  /* 0x000000ffffd17224 */ /* 0x000fe200078e0091 */
[----:B------:R-:W-:Y:S01]  /*13f80*/  MOV R56, R135 ;  /* 0x0000008700387202 */ /* 0x000fe20000000f00 */
[----:B------:R-:W-:Y:S01]  /*13f90*/  IMAD.MOV.U32 R133, RZ, RZ, R6 ;  /* 0x000000ffff857224 */ /* 0x000fe200078e0006 */
[----:B------:R-:W-:Y:S01]  /*13fa0*/  MOV R132, R5 ;  /* 0x0000000500847202 */ /* 0x000fe20000000f00 */
[----:B------:R-:W-:Y:S01]  /*13fb0*/  HMMA.16816.F32 R180, R200, R182, R40 ;  /* 0x000000b6c8b4723c */ /* 0x000fe20000001828 */
[----:B------:R-:W-:Y:S01]  /*13fc0*/  IMAD.MOV.U32 R135, RZ, RZ, R112 ;  /* 0x000000ffff877224 */ /* 0x000fe200078e0070 */
[----:B------:R-:W3:Y:S06]  /*13fd0*/  LDSM.16.MT88.4 R144, [R233+0x3900] ;  /* 0x00390000e990783b */ /* 0x000eec0000004200 */
[----:B-1----:R-:W-:Y:S01]  /*13fe0*/  HMMA.16816.F32 R88, R196, R96, R88 ;  /* 0x00000060c458723c */ /* 0x002fe20000001858 */
[----:B------:R-:W-:Y:S01]  /*13ff0*/  MOV R40, R128 ;  /* 0x0000008000287202 */ /* 0x000fe20000000f00 */
[----:B------:R-:W-:Y:S01]  /*14000*/  IMAD.MOV.U32 R41, RZ, RZ, R129 ;  /* 0x000000ffff297224 */ /* 0x000fe200078e0081 */
[----:B------:R-:W-:Y:S01]  /*14010*/  MOV R42, R130 ;  /* 0x00000082002a7202 */ /* 0x000fe20000000f00 */
[----:B------:R-:W-:-:S04]  /*14020*/  IMAD.MOV.U32 R43, RZ, RZ, R131 ;  /* 0x000000ffff2b7224 */ /* 0x000fc800078e0083 */
[C---:B------:R-:W-:Y:S01]  /*14030*/  HMMA.16816.F32 R92, R196.reuse, R98, R92 ;  /* 0x00000062c45c723c */ /* 0x040fe2000000185c */
[----:B------:R-:W1:Y:S07]  /*14040*/  LDSM.16.MT88.4 R128, [R232+0x3900] ;  /* 0x00390000e880783b */ /* 0x000e6e0000004200 */
[C---:B------:R-:W-:Y:S08]  /*14050*/  HMMA.16816.F32 R148, R196.reuse, R156, R148 ;  /* 0x0000009cc494723c */ /* 0x040ff00000001894 */
[----:B------:R-:W-:Y:S01]  /*14060*/  HMMA.16816.F32 R152, R196, R158, R152 ;  /* 0x0000009ec498723c */ /* 0x000fe20000001898 */
[----:B------:R-:W-:Y:S01]  /*14070*/  MOV R30, R134 ;  /* 0x00000086001e7202 */ /* 0x000fe20000000f00 */
[----:B------:R2:W5:Y:S06]  /*14080*/  LDL.LU R236, [R1+0x3c] ;  /* 0x00003c0001ec7983 */ /* 0x00056c0000300800 */
[----:B------:R-:W-:Y:S01]  /*14090*/  HMMA.16816.F32 R80, R200, R82, R36 ;  /* 0x00000052c850723c */ /* 0x000fe20000001824 */
[----:B------:R-:W-:Y:S01]  /*140a0*/  FADD.FTZ R0, R0, R9 ;  /* 0x0000000900007221 */ /* 0x000fe20000010000 */
[----:B------:R2:W5:Y:S05]  /*140b0*/  LDL.LU R167, [R1+0x38] ;  /* 0x0000380001a77983 */ /* 0x00056a0000300800 */
[----:B------:R-:W-:Y:S01]  /*140c0*/  IMAD.MOV.U32 R39, RZ, RZ, R4 ;  /* 0x000000ffff277224 */ /* 0x000fe200078e0004 */
[----:B------:R-:W-:Y:S01]  /*140d0*/  MOV R38, R115 ;  /* 0x0000007300267202 */ /* 0x000fe20000000f00 */
[----:B------:R-:W4:Y:S04]  /*140e0*/  LDSM.16.MT88.4 R4, [R234+0x3900] ;  /* 0x00390000ea04783b */ /* 0x000f280000004200 */
[----:B------:R-:W2:Y:S01]  /*140f0*/  LDSM.16.MT88.4 R112, [R234+0x1900] ;  /* 0x00190000ea70783b */ /* 0x000ea20000004200 */
[----:B------:R-:W-:Y:S01]  /*14100*/  FADD.FTZ R3, R3, R38 ;  /* 0x0000002603037221 */ /* 0x000fe20000010000 */
[----:B---3--:R-:W-:Y:S01]  /*14110*/  HMMA.16816.F32 R136, R196, R144, R136 ;  /* 0x00000090c488723c */ /* 0x008fe20000001888 */
[----:B------:R-:W-:Y:S01]  /*14120*/  FADD.FTZ R9, R57, R0 ;  /* 0x0000000039097221 */ /* 0x000fe20000010000 */
[----:B------:R3:W5:Y:S01]  /*14130*/  LDL.LU R160, [R1+0x34] ;  /* 0x0000340001a07983 */ /* 0x0007620000300800 */
[----:B------:R-:W-:-:S02]  /*14140*/  FADD.FTZ R10, R10, R3 ;  /* 0x000000030a0a7221 */ /* 0x000fc40000010000 */
[----:B------:R-:W-:-:S03]  /*14150*/  FADD.FTZ R8, R39, R8 ;  /* 0x0000000827087221 */ /* 0x000fc60000010000 */
[----:B-1----:R-:W-:Y:S01]  /*14160*/  HMMA.16816.F32 R120, R196, R128, R120 ;  /* 0x00000080c478723c */ /* 0x002fe20000001878 */
[----:B------:R-:W-:Y:S02]  /*14170*/  FADD.FTZ R11, R56, R11 ;  /* 0x0000000b380b7221 */ /* 0x000fe40000010000 */
[----:B------:R-:W-:Y:S02]  /*14180*/  FADD.FTZ R0, R48, R10 ;  /* 0x0000000a30007221 */ /* 0x000fe40000010000 */
[----:B------:R-:W-:-:S03]  /*14190*/  FADD.FTZ R9, R49, R9 ;  /* 0x0000000931097221 */ /* 0x000fc60000010000 */
[----:B------:R-:W-:Y:S01]  /*141a0*/  HMMA.16816.F32 R124, R196, R130, R124 ;  /* 0x00000082c47c723c */ /* 0x000fe2000000187c */
[----:B------:R-:W-:-:S07]  /*141b0*/  FADD.FTZ R3, R59, R11 ;  /* 0x0000000b3b037221 */ /* 0x000fce0000010000 */
[C---:B------:R-:W-:Y:S08]  /*141c0*/  HMMA.16816.F32 R140, R196.reuse, R146, R140 ;  /* 0x00000092c48c723c */ /* 0x040ff0000000188c */
[C---:B----4-:R-:W-:Y:S08]  /*141d0*/  HMMA.16816.F32 R192, R196.reuse, R4, R192 ;  /* 0x00000004c4c0723c */ /* 0x050ff000000018c0 */
[C---:B--2---:R-:W-:Y:S08]  /*141e0*/  HMMA.16816.F32 R104, R196.reuse, R112, R104 ;  /* 0x00000070c468723c */ /* 0x044ff00000001868 */
[C---:B------:R-:W-:Y:S08]  /*141f0*/  HMMA.16816.F32 R108, R196.reuse, R114, R108 ;  /* 0x00000072c46c723c */ /* 0x040ff0000000186c */
[----:B------:R-:W-:Y:S08]  /*14200*/  HMMA.16816.F32 R196, R196, R6, R100 ;  /* 0x00000006c4c4723c */ /* 0x000ff00000001864 */
[C---:B------:R-:W-:Y:S07]  /*14210*/  HMMA.16816.F32 R100, R200.reuse, R112, R40 ;  /* 0x00000070c864723c */ /* 0x040fee0000001828 */
[----:B------:R-:W-:Y:S01]  /*14220*/  IMAD.MOV.U32 R40, RZ, RZ, R31 ;  /* 0x000000ffff287224 */ /* 0x000fe200078e001f */
[----:B------:R-:W-:Y:S01]  /*14230*/  HMMA.16816.F32 R188, R200, R4, R188 ;  /* 0x00000004c8bc723c */ /* 0x000fe200000018bc */
[----:B------:R-:W-:Y:S01]  /*14240*/  MOV R43, R132 ;  /* 0x00000084002b7202 */ /* 0x000fe20000000f00 */
[----:B------:R-:W-:-:S05]  /*14250*/  IMAD.MOV.U32 R42, RZ, RZ, R29 ;  /* 0x000000ffff2a7224 */ /* 0x000fca00078e001d */
[----:B------:R-:W-:Y:S02]  /*14260*/  FADD.FTZ R4, R58, R8 ;  /* 0x000000083a047221 */ /* 0x000fe40000010000 */
[----:B------:R-:W-:Y:S02]  /*14270*/  FADD.FTZ R5, R51, R0 ;  /* 0x0000000033057221 */ /* 0x000fe40000010000 */
[----:B------:R-:W-:Y:S01]  /*14280*/  FADD.FTZ R0, R40, R9 ;  /* 0x0000000928007221 */ /* 0x000fe20000010000 */
[----:B------:R-:W-:Y:S01]  /*14290*/  MOV R41, R28 ;  /* 0x0000001c00297202 */ /* 0x000fe20000000f00 */
[----:B------:R-:W-:Y:S01]  /*142a0*/  FADD.FTZ R8, R252, R4 ;  /* 0x00000004fc087221 */ /* 0x000fe20000010000 */
[----:B------:R-:W-:Y:S01]  /*142b0*/  MOV R28, R118 ;  /* 0x00000076001c7202 */ /* 0x000fe20000000f00 */
[----:B------:R-:W-:Y:S02]  /*142c0*/  FADD.FTZ R4, R50, R3 ;  /* 0x0000000332047221 */ /* 0x000fe40000010000 */
[----:B------:R-:W-:-:S02]  /*142d0*/  FADD.FTZ R0, R43, R0 ;  /* 0x000000002b007221 */ /* 0x000fc40000010000 */
[----:B------:R-:W-:Y:S02]  /*142e0*/  FADD.FTZ R3, R210, R8 ;  /* 0x00000008d2037221 */ /* 0x000fe40000010000 */
[----:B------:R-:W-:Y:S02]  /*142f0*/  IMAD.MOV.U32 R31, RZ, RZ, R135 ;  /* 0x000000ffff1f7224 */ /* 0x000fe400078e0087 */
[----:B------:R-:W-:Y:S02]  /*14300*/  FADD.FTZ R5, R42, R5 ;  /* 0x000000052a057221 */ /* 0x000fe40000010000 */
[----:B------:R-:W-:Y:S02]  /*14310*/  FADD.FTZ R4, R41, R4 ;  /* 0x0000000429047221 */ /* 0x000fe40000010000 */
        /* <DEDUP_REMOVED lines=33> */
[----:B------:R-:W-:Y:S01]  /*14530*/  FADD.FTZ R0, R26, R0 ;  /* 0x000000001a007221 */ /* 0x000fe20000010000 */
[----:B------:R-:W-:Y:S01]  /*14540*/  HMMA.16816.F32 R84, R200, R96, R84 ;  /* 0x00000060c854723c */ /* 0x000fe20000001854 */
[----:B------:R-:W-:Y:S02]  /*14550*/  FADD.FTZ R3, R23, R3 ;  /* 0x0000000317037221 */ /* 0x000fe40000010000 */
[----:B------:R-:W-:Y:S02]  /*14560*/  FADD.FTZ R5, R12, R5 ;  /* 0x000000050c057221 */ /* 0x000fe40000010000 */
[----:B------:R-:W-:-:S03]  /*14570*/  FADD.FTZ R4, R19, R4 ;  /* 0x0000000413047221 */ /* 0x000fc60000010000 */
[C---:B------:R-:W-:Y:S01]  /*14580*/  HMMA.16816.F32 R116, R200.reuse, R128, R224 ;  /* 0x00000080c874723c */ /* 0x040fe200000018e0 */
[----:B------:R1:W-:Y:S07]  /*14590*/  STL [R1+0x28], R0 ;  /* 0x0000280001007387 */ /* 0x0003ee0000100800 */
        /* <DEDUP_REMOVED lines=14> */
[----:B------:R-:W-:Y:S11]  /*14680*/  PLOP3.LUT P0, PT, PT, PT, UP0, 0x40, 0x0 ;  /* 0x000000000000781c */ /* 0x000ff60003f0e808 */
[----:B------:R-:W-:Y:S02]  /*14690*/  @!UPT UIADD3 URZ, URZ, URZ, URZ ;  /* 0x0000003f3f3ff290 */ /* 0x000fe4000fffe03f */
[----:B------:R-:W-:Y:S05]  /*146a0*/  @P0 BRA `(.L_x_905) ;  /* 0x00003eb000000947 */ /* 0x000fea0003800000 */
[----:B------:R-:W2:Y:S04]  /*146b0*/  LDL.LU R29, [R1+0x18] ;  /* 0x00001800011d7983 */ /* 0x000ea80000300800 */
[----:B------:R-:W4:Y:S04]  /*146c0*/  LDL R209, [R1+0xc] ;  /* 0x00000c0001d17983 */ /* 0x000f280000100800 */
[----:B---3--:R-:W3:Y:S01]  /*146d0*/  LDL.LU R28, [R1+0x30] ;  /* 0x00003000011c7983 */ /* 0x008ee20000300800 */
[----:B-----5:R-:W-:Y:S01]  /*146e0*/  SHF.R.S32.HI R31, RZ, 0x1f, R160 ;  /* 0x0000001fff1f7819 */ /* 0x020fe200000114a0 */
[C---:B------:R-:W-:Y:S01]  /*146f0*/  IMAD.SHL.U32 R3, R160.reuse, 0x2, RZ ;  /* 0x00000002a0037824 */ /* 0x040fe200078e00ff */
[----:B------:R-:W-:Y:S01]  /*14700*/  ULDC UR6, c[0x0][0x210] ;  /* 0x0000840000067ab9 */ /* 0x000fe20000000800 */
[----:B------:R-:W-:Y:S01]  /*14710*/  IMAD.MOV.U32 R166, RZ, RZ, R2 ;  /* 0x000000ffffa67224 */ /* 0x000fe200078e0002 */
[----:B------:R-:W-:Y:S01]  /*14720*/  SHF.L.U64.HI R0, R160, 0x1, R31 ;  /* 0x00000001a0007819 */ /* 0x000fe2000001021f */
[----:B------:R-:W-:Y:S01]  /*14730*/  ULDC UR4, c[0x0][0x1e8] ;  /* 0x00007a0000047ab9 */ /* 0x000fe20000000800 */
[----:B------:R-:W-:Y:S01]  /*14740*/  MOV R160, R163 ;  /* 0x000000a300a07202 */ /* 0x000fe20000000f00 */
[----:B------:R-:W-:-:S02]  /*14750*/  ULEA.HI.SX32 UR8, UR8, 0xfffffffe, 0x1a ;  /* 0xfffffffe08087891 */ /* 0x000fc4000f8fd23f */
[----:B------:R-:W-:Y:S01]  /*14760*/  STL [R1+0x8], R0 ;  /* 0x0000080001007387 */ /* 0x000fe20000100800 */
[----:B------:R-:W-:Y:S02]  /*14770*/  UIMAD UR6, UR16, UR6, URZ ;  /* 0x00000006100672a4 */ /* 0x000fe4000f8e023f */
[----:B------:R-:W-:Y:S01]  /*14780*/  UIMAD UR4, UR16, UR4, URZ ;  /* 0x00000004100472a4 */ /* 0x000fe2000f8e023f */
[----:B------:R1:W-:Y:S01]  /*14790*/  STL [R1+0x4], R3 ;  /* 0x0000040301007387 */ /* 0x0003e20000100800 */
[----:B------:R-:W-:Y:S02]  /*147a0*/  ULDC.64 UR20, c[0x0][0x118] ;  /* 0x0000460000147ab9 */ /* 0x000fe40000000a00 */
[----:B------:R-:W-:Y:S01]  /*147b0*/  ULDC.64 UR14, c[0x0][0x118] ;  /* 0x00004600000e7ab9 */ /* 0x000fe20000000a00 */
[----:B-1----:R-:W-:Y:S02]  /*147c0*/  IMAD.MOV.U32 R3, RZ, RZ, R164 ;  /* 0x000000ffff037224 */ /* 0x002fe400078e00a4 */
[----:B--2---:R-:W-:Y:S01]  /*147d0*/  IMAD.SHL.U32 R252, R29, 0x2, RZ ;  /* 0x000000021dfc7824 */ /* 0x004fe200078e00ff */
[----:B----4-:R-:W-:-:S02]  /*147e0*/  IADD3 R251, R209, 0x100, RZ ;  /* 0x00000100d1fb7810 */ /* 0x010fc40007ffe0ff */
[----:B---3--:R-:W-:-:S05]  /*147f0*/  SHF.L.U64.HI R0, R29, 0x1, R28 ;  /* 0x000000011d007819 */ /* 0x008fca000001021c */
[----:B------:R1:W-:Y:S02]  /*14800*/  STL [R1], R0 ;  /* 0x0000000001007387 */ /* 0x0003e40000100800 */
[----:B-1----:R-:W-:Y:S01]  /*14810*/  MOV R0, R165 ;  /* 0x000000a500007202 */ /* 0x002fe20000000f00 */
[----:B------:R-:W-:Y:S05]  /*14820*/  BRA `(.L_x_906) ;  /* 0x0000045000007947 */ /* 0x000fea0003800000 */
.L_x_908:
[----:B------:R-:W2:Y:S01]  /*14830*/  LDL R162, [R1+0x2c] ;  /* 0x00002c0001a27983 */ /* 0x000ea20000100800 */
[----:B------:R-:W-:Y:S01]  /*14840*/  IMAD.MOV.U32 R161, RZ, RZ, c[0x0][0x2b8] ;  /* 0x0000ae00ffa17624 */ /* 0x000fe200078e00ff */
[----:B------:R-:W-:Y:S01]  /*14850*/  ULEA UR7, UR8, UR19, 0x6 ;  /* 0x0000001308077291 */ /* 0x000fe2000f8e303f */
[----:B------:R-:W-:Y:S01]  /*14860*/  IMAD.MOV.U32 R165, RZ, RZ, RZ ;  /* 0x000000ffffa57224 */ /* 0x000fe200078e00ff */
[----:B------:R-:W3:Y:S02]  /*14870*/  LDL R231, [R1+0x4] ;  /* 0x0000040001e77983 */ /* 0x000ee40000100800 */
[----:B------:R-:W-:Y:S02]  /*14880*/  ISETP.NE.AND P3, PT, R161, 0x1, PT ;  /* 0x00000001a100780c */ /* 0x000fe40003f65270 */
[----:B------:R-:W4:Y:S01]  /*14890*/  LDL R228, [R1+0x8] ;  /* 0x0000080001e47983 */ /* 0x000f220000100800 */
[----:B------:R-:W-:Y:S03]  /*148a0*/  IMAD.U32 R161, RZ, RZ, UR7 ;  /* 0x00000007ffa17e24 */ /* 0x000fe6000f8e00ff */
[----:B------:R-:W5:Y:S04]  /*148b0*/  LDL R229, [R1] ;  /* 0x0000000001e57983 */ /* 0x000f680000100800 */
[----:B------:R-:W3:Y:S01]  /*148c0*/  LDL R211, [R1+0xc] ;  /* 0x00000c0001d37983 */ /* 0x000ee20000100800 */
[----:B--2---:R-:W-:Y:S05]  /*148d0*/  IADD3 R161, R161, -0x40, R162 ;  /* 0xffffffc0a1a17810 */ /* 0x004fea0007ffe0a2 */
[----:B------:R-:W-:Y:S04]  /*148e0*/  @P3 IMAD.HI.U32 R162, R161, c[0x0][0x2bc], RZ ;  /* 0x0000af00a1a23a27 */ /* 0x000fe800078e00ff */
[--C-:B------:R-:W-:Y:S01]  /*148f0*/  IMAD.MOV.U32 R2, RZ, RZ, R161.reuse ;  /* 0x000000ffff027224 */ /* 0x100fe200078e00a1 */
[----:B------:R-:W-:Y:S04]  /*14900*/  @P3 SHF.R.U32.HI R2, RZ, c[0x0][0x2c0], R162 ;  /* 0x0000b000ff023a19 */ /* 0x000fe800000116a2 */
[C---:B------:R-:W-:Y:S04]  /*14910*/  @!P6 IADD3 R163, P0, R2.reuse, UR12, RZ ;  /* 0x0000000c02a3ec10 */ /* 0x040fe8000ff1e0ff */
[----:B------:R-:W-:Y:S01]  /*14920*/  @!P6 LEA.HI.X.SX32 R164, R2, UR10, 0x1, P0 ;  /* 0x0000000a02a4ec11 */ /* 0x000fe200080f0eff */
[----:B------:R-:W-:Y:S01]  /*14930*/  IMAD.MOV R2, RZ, RZ, -R2 ;  /* 0x000000ffff027224 */ /* 0x000fe200078e0a02 */
[C---:B------:R-:W-:Y:S03]  /*14940*/  @!P6 LEA R162, P0, R163.reuse, c[0x0][0x2a0], 0x2 ;  /* 0x0000a800a3a2ea11 */ /* 0x040fe600078010ff */
[----:B------:R-:W-:Y:S01]  /*14950*/  IMAD R204, R2, c[0x0][0x2b8], R161 ;  /* 0x0000ae0002cc7a24 */ /* 0x000fe200078e02a1 */
[----:B------:R-:W-:Y:S04]  /*14960*/  @!P6 LEA.HI.X R163, R163, c[0x0][0x2a4], R164, 0x2, P0 ;  /* 0x0000a900a3a3ea11 */ /* 0x000fe800000f14a4 */
[----:B------:R-:W-:Y:S01]  /*14970*/  STL [R1+0x14], R204 ;  /* 0x000014cc01007387 */ /* 0x000fe20000100800 */
[----:B------:R-:W-:Y:S03]  /*14980*/  SHF.R.S32.HI R2, RZ, 0x1f, R204 ;  /* 0x0000001fff027819 */ /* 0x000fe600000114cc */
[----:B------:R1:W2:Y:S02]  /*14990*/  @!P6 LDG.E R165, [R162.64] ;  /* 0x0000000ea2a5e981 */ /* 0x0002a4000c1e1900 */
[----:B------:R-:W-:Y:S04]  /*149a0*/  IMAD R2, R2, c[0x0][0x1e0], RZ ;  /* 0x0000780002027a24 */ /* 0x000fe800078e02ff */
[C---:B------:R-:W-:Y:S02]  /*149b0*/  IMAD R2, R204.reuse, c[0x0][0x1e4], R2 ;  /* 0x00007900cc027a24 */ /* 0x040fe400078e0202 */
[----:B-1----:R-:W-:Y:S04]  /*149c0*/  IMAD.WIDE.U32 R162, R204, c[0x0][0x1e0], RZ ;  /* 0x00007800cca27a25 */ /* 0x002fe800078e00ff */
        /* <DEDUP_REMOVED lines=10> */
[----:B------:R-:W3:Y:S04]  /*14a70*/  SHFL.IDX PT, R164, R161, RZ, 0x181f ;  /* 0x00181fffa1a47589 */ /* 0x000ee800000e0000 */
[----:B------:R-:W4:Y:S04]  /*14a80*/  SHFL.IDX PT, R163, R2, RZ, 0x181f ;  /* 0x00181fff02a37589 */ /* 0x000f2800000e0000 */
[----:B------:R-:W1:Y:S04]  /*14a90*/  SHFL.IDX PT, R208, R161, 0x1, 0x181f ;  /* 0x00381f00a1d07f89 */ /* 0x000e6800000e0000 */
[----:B------:R-:W2:Y:S04]  /*14aa0*/  SHFL.IDX PT, R209, R2, 0x1, 0x181f ;  /* 0x00381f0002d17f89 */ /* 0x000ea800000e0000 */
[----:B------:R-:W2:Y:S04]  /*14ab0*/  SHFL.IDX PT, R207, R161, 0x2, 0x181f ;  /* 0x00581f00a1cf7f89 */ /* 0x000ea800000e0000 */
[----:B------:R-:W2:Y:S04]  /*14ac0*/  SHFL.IDX PT, R210, R2, 0x2, 0x181f ;  /* 0x00581f0002d27f89 */ /* 0x000ea800000e0000 */
[----:B------:R-:W2:Y:S01]  /*14ad0*/  SHFL.IDX PT, R161, R161, 0x3, 0x181f ;  /* 0x00781f00a1a17f89 */ /* 0x000ea200000e0000 */
[C---:B---3--:R-:W-:Y:S02]  /*14ae0*/  IADD3 R204, P2, R164.reuse, R231, RZ ;  /* 0x000000e7a4cc7210 */ /* 0x048fe40007f5e0ff */
[-C--:B------:R-:W-:Y:S01]  /*14af0*/  IADD3 R164, P1, R164, R252.reuse, RZ ;  /* 0x000000fca4a47210 */ /* 0x080fe20007f3e0ff */
[----:B------:R-:W3:Y:S02]  /*14b00*/  SHFL.IDX PT, R2, R2, 0x3, 0x181f ;  /* 0x00781f0002027f89 */ /* 0x000ee400000e0000 */
[C-C-:B----4-:R-:W-:Y:S01]  /*14b10*/  IMAD.X R205, R163.reuse, 0x1, R228.reuse, P2 ;  /* 0x00000001a3cd7824 */ /* 0x150fe200010e06e4 */
[----:B-----5:R-:W-:Y:S02]  /*14b20*/  IADD3.X R165, R163, R229, RZ, P1, !PT ;  /* 0x000000e5a3a57210 */ /* 0x020fe40000ffe4ff */
[CC--:B-1----:R-:W-:Y:S02]  /*14b30*/  IADD3 R162, P0, R208.reuse, R231.reuse, RZ ;  /* 0x000000e7d0a27210 */ /* 0x0c2fe40007f1e0ff */
[----:B------:R1:W-:Y:S03]  /*14b40*/  LDGSTS.E.BYPASS.LTC128B.128 [R211+0x4100], [R204.64], !P5 ;  /* 0x04100000ccd37fae */ /* 0x0003e6000e901d4e */
[--C-:B--2---:R-:W-:Y:S01]  /*14b50*/  IMAD.X R163, R209, 0x1, R228.reuse, P0 ;  /* 0x00000001d1a37824 */ /* 0x104fe200000e06e4 */
[----:B------:R2:W-:Y:S01]  /*14b60*/  LDGSTS.E.BYPASS.LTC128B.128 [R211+0x6100], [R164.64], !P4 ;  /* 0x06100000a4d37fae */ /* 0x0005e2000e101d4e */
[-C--:B------:R-:W-:Y:S02]  /*14b70*/  IADD3 R208, P0, R208, R252.reuse, RZ ;  /* 0x000000fcd0d07210 */ /* 0x080fe40007f1e0ff */
[-C--:B------:R-:W-:Y:S01]  /*14b80*/  IADD3 R206, P3, R207, R231.reuse, RZ ;  /* 0x000000e7cfce7210 */ /* 0x080fe20007f7e0ff */
[----:B------:R4:W-:Y:S02]  /*14b90*/  LDGSTS.E.BYPASS.LTC128B.128 [R211+0x4900], [R162.64], !P5 ;  /* 0x04900000a2d37fae */ /* 0x0009e4000e901d4e */
[--C-:B------:R-:W-:Y:S05]  /*14ba0*/  IMAD.X R209, R209, 0x1, R229.reuse, P0 ;  /* 0x00000001d1d17824 */ /* 0x100fea00000e06e5 */
[----:B------:R3:W-:Y:S01]  /*14bb0*/  LDGSTS.E.BYPASS.LTC128B.128 [R211+0x6900], [R208.64], !P4 ;  /* 0x06900000d0d37fae */ /* 0x0007e2000e101d4e */
[-C--:B-1----:R-:W-:Y:S01]  /*14bc0*/  IADD3 R204, P2, R207, R252.reuse, RZ ;  /* 0x000000fccfcc7210 */ /* 0x082fe20007f5e0ff */
[C-C-:B------:R-:W-:Y:S01]  /*14bd0*/  IMAD.X R207, R210.reuse, 0x1, R228.reuse, P3 ;  /* 0x00000001d2cf7824 */ /* 0x140fe200018e06e4 */
[C---:B--2---:R-:W-:Y:S04]  /*14be0*/  IADD3 R164, P1, R161.reuse, R231, RZ ;  /* 0x000000e7a1a47210 */ /* 0x044fe80007f3e0ff */
[----:B------:R1:W-:Y:S01]  /*14bf0*/  LDGSTS.E.BYPASS.LTC128B.128 [R211+0x5100], [R206.64], !P5 ;  /* 0x05100000ced37fae */ /* 0x0003e2000e901d4e */
[----:B------:R-:W-:Y:S02]  /*14c00*/  IADD3.X R205, R210, R229, RZ, P2, !PT ;  /* 0x000000e5d2cd7210 */ /* 0x000fe400017fe4ff */
[----:B----4-:R-:W-:Y:S01]  /*14c10*/  IADD3 R162, P0, R161, R252, RZ ;  /* 0x000000fca1a27210 */ /* 0x010fe20007f1e0ff */
[C---:B---3--:R-:W-:Y:S02]  /*14c20*/  IMAD.X R165, R2.reuse, 0x1, R228, P1 ;  /* 0x0000000102a57824 */ /* 0x048fe400008e06e4 */
[----:B------:R1:W-:Y:S02]  /*14c30*/  LDGSTS.E.BYPASS.LTC128B.128 [R211+0x7100], [R204.64], !P4 ;  /* 0x07100000ccd37fae */ /* 0x0003e4000e101d4e */
[----:B------:R-:W-:Y:S02]  /*14c40*/  IMAD.X R163, R2, 0x1, R229, P0 ;  /* 0x0000000102a37824 */ /* 0x000fe400000e06e5 */
[----:B------:R1:W-:Y:S04]  /*14c50*/  LDGSTS.E.BYPASS.LTC128B.128 [R211+0x5900], [R164.64], !P5 ;  /* 0x05900000a4d37fae */ /* 0x0003e8000e901d4e */
[----:B------:R1:W-:Y:S01]  /*14c60*/  LDGSTS.E.BYPASS.LTC128B.128 [R211+0x7900], [R162.64], !P4 ;  /* 0x07900000a2d37fae */ /* 0x0003e2000e101d4e */
[----:B------:R-:W-:-:S05]  /*14c70*/  BRA `(.L_x_907) ;  /* 0x00000ea000007947 */ /* 0x000fca0003800000 */
.L_x_906:
[----:B------:R-:W2:Y:S01]  /*14c80*/  LDL R4, [R1+0x14] ;  /* 0x0000140001047983 */ /* 0x000ea20000100800 */
[----:B------:R-:W-:Y:S04]  /*14c90*/  DEPBAR.LE SB0, 0x0 ;  /* 0x000080000000791a */ /* 0x000fe80000000000 */
[----:B------:R-:W-:Y:S01]  /*14ca0*/  UISETP.GE.AND UP0, UPT, UR8, 0x1, UPT ;  /* 0x000000010800788c */ /* 0x000fe2000bf06270 */
[----:B------:R-:W3:Y:S06]  /*14cb0*/  LDL R10, [R1+0x10] ;  /* 0x00001000010a7983 */ /* 0x000eec0000100800 */
[----:B------:R-:W4:Y:S06]  /*14cc0*/  LDL R57, [R1+0x4] ;  /* 0x0000040001397983 */ /* 0x000f2c0000100800 */
[----:B------:R-:W5:Y:S06]  /*14cd0*/  LDL R56, [R1+0x8] ;  /* 0x0000080001387983 */ /* 0x000f6c0000100800 */
[----:B------:R-:W4:Y:S06]  /*14ce0*/  LDL R55, [R1] ;  /* 0x0000000001377983 */ /* 0x000f2c0000100800 */
[----:B------:R-:W-:Y:S06]  /*14cf0*/  BAR.SYNC.DEFER_BLOCKING 0x0 ;  /* 0x0000000000007b1d */ /* 0x000fec0000010000 */
[----:B------:R-:W-:Y:S06]  /*14d00*/  LDSM.16.M88.4 R64, [R238+0x8100] ;  /* 0x00810000ee40783b */ /* 0x000fec0000000200 */
[----:B------:R-:W1:Y:S06]  /*14d10*/  LDSM.16.M88.4 R16, [R167+0x4100] ;  /* 0x00410000a710783b */ /* 0x000e6c0000000200 */
[----:B------:R-:W1:Y:S06]  /*14d20*/  LDSM.16.M88.4 R60, [R238+0xa100] ;  /* 0x00a10000ee3c783b */ /* 0x000e6c0000000200 */
[----:B------:R-:W1:Y:S06]  /*14d30*/  LDSM.16.M88.4 R32, [R167+0x4900] ;  /* 0x00490000a720783b */ /* 0x000e6c0000000200 */
        /* <DEDUP_REMOVED lines=8> */
[----:B--2---:R-:W-:Y:S01]  /*14dc0*/  SHF.R.S32.HI R2, RZ, 0x1f, R4 ;  /* 0x0000001fff027819 */ /* 0x004fe20000011404 */
[----:B------:R-:W-:Y:S04]  /*14dd0*/  IMAD.WIDE.U32 R8, R4, c[0x0][0x208], RZ ;  /* 0x0000820004087a25 */ /* 0x000fe800078e00ff */
[----:B------:R-:W-:Y:S04]  /*14de0*/  IMAD R2, R2, c[0x0][0x208], RZ ;  /* 0x0000820002027a24 */ /* 0x000fe800078e02ff */
[----:B------:R-:W-:Y:S02]  /*14df0*/  IMAD R2, R4, c[0x0][0x20c], R2 ;  /* 0x0000830004027a24 */ /* 0x000fe400078e0202 */
[-C--:B-1----:R-:W-:Y:S03]  /*14e00*/  HMMA.16816.F32 R4, R64, R16.reuse, RZ ;  /* 0x000000104004723c */ /* 0x082fe600000018ff */
[----:B------:R-:W-:Y:S01]  /*14e10*/  IMAD.IADD R9, R9, 0x1, R2 ;  /* 0x0000000109097824 */ /* 0x000fe200078e0202 */
[----:B---3--:R-:W-:Y:S03]  /*14e20*/  SHF.R.S32.HI R2, RZ, 0x1f, R10 ;  /* 0x0000001fff027819 */ /* 0x008fe6000001140a */
[----:B------:R-:W-:Y:S05]  /*14e30*/  IMAD.WIDE.U32 R12, R10, c[0x0][0x218], R8 ;  /* 0x000086000a0c7a25 */ /* 0x000fea00078e0008 */
[----:B------:R-:W-:Y:S04]  /*14e40*/  IMAD R2, R2, c[0x0][0x218], RZ ;  /* 0x0000860002027a24 */ /* 0x000fe800078e02ff */
[----:B------:R-:W-:Y:S01]  /*14e50*/  IMAD R14, R10, c[0x0][0x21c], R2 ;  /* 0x000087000a0e7a24 */ /* 0x000fe200078e0202 */
[----:B------:R-:W-:Y:S01]  /*14e60*/  IADD3 R2, P0, R12, UR6, RZ ;  /* 0x000000060c027c10 */ /* 0x000fe2000ff1e0ff */
[C---:B------:R-:W-:Y:S07]  /*14e70*/  HMMA.16816.F32 R8, R60.reuse, R16, RZ ;  /* 0x000000103c08723c */ /* 0x040fee00000018ff */
[----:B------:R-:W-:Y:S02]  /*14e80*/  IADD3.X R16, R13, UR5, R14, P0, !PT ;  /* 0x000000050d107c10 */ /* 0x000fe400087fe40e */
[-C--:B------:R-:W-:Y:S03]  /*14e90*/  HMMA.16816.F32 R12, R60, R18.reuse, RZ ;  /* 0x000000123c0c723c */ /* 0x080fe600000018ff */
[C---:B------:R-:W-:Y:S04]  /*14ea0*/  LEA R36, P0, R2.reuse, c[0x0][0x1f8], 0x1 ;  /* 0x00007e0002247a11 */ /* 0x040fe800078008ff */
[----:B------:R-:W-:Y:S01]  /*14eb0*/  LEA.HI.X R2, R2, c[0x0][0x1fc], R16, 0x1, P0 ;  /* 0x00007f0002027a11 */ /* 0x000fe200000f0c10 */
[----:B------:R-:W4:Y:S01]  /*14ec0*/  SHFL.IDX PT, R42, R36, RZ, 0x181f ;  /* 0x00181fff242a7589 */ /* 0x000f2200000e0000 */
[C---:B------:R-:W-:Y:S05]  /*14ed0*/  HMMA.16816.F32 R16, R64.reuse, R18, RZ ;  /* 0x000000124010723c */ /* 0x040fea00000018ff */
[----:B------:R-:W5:Y:S03]  /*14ee0*/  SHFL.IDX PT, R37, R2, RZ, 0x181f ;  /* 0x00181fff02257589 */ /* 0x000f6600000e0000 */
[-C--:B------:R-:W-:Y:S03]  /*14ef0*/  HMMA.16816.F32 R20, R64, R32.reuse, RZ ;  /* 0x000000204014723c */ /* 0x080fe600000018ff */
[----:B------:R-:W1:Y:S05]  /*14f00*/  SHFL.IDX PT, R46, R36, 0x1, 0x181f ;  /* 0x00381f00242e7f89 */ /* 0x000e6a00000e0000 */
[C---:B------:R-:W-:Y:S01]  /*14f10*/  HMMA.16816.F32 R24, R60.reuse, R32, RZ ;  /* 0x000000203c18723c */ /* 0x040fe200000018ff */
[----:B------:R-:W2:Y:S03]  /*14f20*/  SHFL.IDX PT, R45, R2, 0x1, 0x181f ;  /* 0x00381f00022d7f89 */ /* 0x000ea600000e0000 */
[CC--:B----4-:R-:W-:Y:S04]  /*14f30*/  IADD3 R38, P1, R42.reuse, R57.reuse, RZ ;  /* 0x000000392a267210 */ /* 0x0d0fe80007f3e0ff */
[-C--:B------:R-:W-:Y:S01]  /*14f40*/  HMMA.16816.F32 R28, R60, R34.reuse, RZ ;  /* 0x000000223c1c723c */ /* 0x080fe200000018ff */
[----:B------:R-:W3:Y:S03]  /*14f50*/  SHFL.IDX PT, R52, R36, 0x2, 0x181f ;  /* 0x00581f0024347f89 */ /* 0x000ee600000e0000 */
[-C--:B------:R-:W-:Y:S01]  /*14f60*/  IADD3 R42, P0, R42, R252.reuse, RZ ;  /* 0x000000fc2a2a7210 */ /* 0x080fe20007f1e0ff */
[C-C-:B-----5:R-:W-:Y:S02]  /*14f70*/  IMAD.X R39, R37.reuse, 0x1, R56.reuse, P1 ;  /* 0x0000000125277824 */ /* 0x160fe400008e0638 */
[----:B------:R-:W4:Y:S01]  /*14f80*/  SHFL.IDX PT, R53, R2, 0x2, 0x181f ;  /* 0x00581f0002357f89 */ /* 0x000f2200000e0000 */
[C---:B------:R-:W-:Y:S04]  /*14f90*/  HMMA.16816.F32 R32, R64.reuse, R34, RZ ;  /* 0x000000224020723c */ /* 0x040fe800000018ff */
[--C-:B------:R-:W-:Y:S01]  /*14fa0*/  IMAD.X R43, R37, 0x1, R55.reuse, P0 ;  /* 0x00000001252b7824 */ /* 0x100fe200000e0637 */
[----:B------:R5:W-:Y:S01]  /*14fb0*/  LDGSTS.E.BYPASS.LTC128B.128 [R251], [R38.64], !P5 ;  /* 0x0000000026fb7fae */ /* 0x000be2000e901d54 */
[CC--:B-1----:R-:W-:Y:S02]  /*14fc0*/  IADD3 R40, P0, R46.reuse, R57.reuse, RZ ;  /* 0x000000392e287210 */ /* 0x0c2fe40007f1e0ff */
[-C--:B------:R-:W-:Y:S03]  /*14fd0*/  IADD3 R46, P2, R46, R252.reuse, RZ ;  /* 0x000000fc2e2e7210 */ /* 0x080fe60007f5e0ff */
[----:B------:R1:W-:Y:S01]  /*14fe0*/  LDGSTS.E.BYPASS.LTC128B.128 [R251+0x2000], [R42.64], !P4 ;  /* 0x020000002afb7fae */ /* 0x0003e2000e101d54 */
[C-C-:B--2---:R-:W-:Y:S02]  /*14ff0*/  IMAD.X R41, R45.reuse, 0x1, R56.reuse, P0 ;  /* 0x000000012d297824 */ /* 0x144fe400000e0638 */
[--C-:B------:R-:W-:Y:S03]  /*15000*/  IMAD.X R47, R45, 0x1, R55.reuse, P2 ;  /* 0x000000012d2f7824 */ /* 0x100fe600010e0637 */
[----:B------:R5:W2:Y:S01]  /*15010*/  SHFL.IDX PT, R54, R36, 0x3, 0x181f ;  /* 0x00781f0024367f89 */ /* 0x000aa200000e0000 */
[CC--:B---3--:R-:W-:Y:S02]  /*15020*/  IADD3 R44, P1, R52.reuse, R57.reuse, RZ ;  /* 0x00000039342c7210 */ /* 0x0c8fe40007f3e0ff */
[-C--:B------:R-:W-:Y:S03]  /*15030*/  IADD3 R52, P0, R52, R252.reuse, RZ ;  /* 0x000000fc34347210 */ /* 0x080fe60007f1e0ff */
[----:B------:R1:W-:Y:S01]  /*15040*/  LDGSTS.E.BYPASS.LTC128B.128 [R251+0x800], [R40.64], !P5 ;  /* 0x0080000028fb7fae */ /* 0x0003e2000e901d54 */
[C-C-:B----4-:R-:W-:Y:S02]  /*15050*/  IMAD.X R45, R53.reuse, 0x1, R56.reuse, P1 ;  /* 0x00000001352d7824 */ /* 0x150fe400008e0638 */
[--C-:B------:R-:W-:Y:S03]  /*15060*/  IMAD.X R53, R53, 0x1, R55.reuse, P0 ;  /* 0x0000000135357824 */ /* 0x100fe600000e0637 */
[----:B------:R3:W-:Y:S06]  /*15070*/  LDGSTS.E.BYPASS.LTC128B.128 [R251+0x2800], [R46.64], !P4 ;  /* 0x028000002efb7fae */ /* 0x0007ec000e101d54 */
[----:B------:R3:W-:Y:S01]  /*15080*/  LDGSTS.E.BYPASS.LTC128B.128 [R251+0x1000], [R44.64], !P5 ;  /* 0x010000002cfb7fae */ /* 0x0007e2000e901d54 */
[-C--:B-----5:R-:W-:Y:S05]  /*15090*/  HMMA.16816.F32 R36, R64, R48.reuse, RZ ;  /* 0x000000304024723c */ /* 0x0a0fea00000018ff */
[----:B------:R4:W-:Y:S06]  /*150a0*/  LDGSTS.E.BYPASS.LTC128B.128 [R251+0x3000], [R52.64], !P4 ;  /* 0x0300000034fb7fae */ /* 0x0009ec000e101d54 */
[----:B------:R-:W5:Y:S01]  /*150b0*/  SHFL.IDX PT, R2, R2, 0x3, 0x181f ;  /* 0x00781f0002027f89 */ /* 0x000f6200000e0000 */
[C---:B-1----:R-:W-:Y:S07]  /*150c0*/  HMMA.16816.F32 R40, R60.reuse, R48, RZ ;  /* 0x000000303c28723c */ /* 0x042fee00000018ff */
[----:B--2---:R-:W-:Y:S01]  /*150d0*/  IADD3 R48, P0, R54, R57, RZ ;  /* 0x0000003936307210 */ /* 0x004fe20007f1e0ff */
[-C--:B---3--:R-:W-:Y:S04]  /*150e0*/  HMMA.16816.F32 R44, R60, R50.reuse, RZ ;  /* 0x000000323c2c723c */ /* 0x088fe800000018ff */
[----:B-----5:R-:W-:Y:S01]  /*150f0*/  IMAD.X R49, R2, 0x1, R56, P0 ;  /* 0x0000000102317824 */ /* 0x020fe200000e0638 */
[----:B----4-:R-:W-:Y:S04]  /*15100*/  IADD3 R52, P0, R54, R252, RZ ;  /* 0x000000fc36347210 */ /* 0x010fe80007f1e0ff */
[----:B------:R1:W-:Y:S03]  /*15110*/  LDGSTS.E.BYPASS.LTC128B.128 [R251+0x1800], [R48.64], !P5 ;  /* 0x0180000030fb7fae */ /* 0x0003e6000e901d54 */
[----:B------:R-:W-:Y:S01]  /*15120*/  IMAD.X R53, R2, 0x1, R55, P0 ;  /* 0x0000000102357824 */ /* 0x000fe200000e0637 */
[----:B------:R-:W-:Y:S04]  /*15130*/  PLOP3.LUT P0, PT, PT, PT, UP0, 0x80, 0x0 ;  /* 0x000000000000781c */ /* 0x000fe80003f0f008 */
[----:B------:R2:W-:Y:S06]  /*15140*/  LDGSTS.E.BYPASS.LTC128B.128 [R251+0x3800], [R52.64], !P4 ;  /* 0x0380000034fb7fae */ /* 0x0005ec000e101d54 */
[----:B------:R-:W0:Y:S01]  /*15150*/  LDGDEPBAR ;  /* 0x00000000000079af */ /* 0x000e220000000000 */
[C---:B-1----:R-:W-:Y:S08]  /*15160*/  HMMA.16816.F32 R48, R64.reuse, R50, RZ ;  /* 0x000000324030723c */ /* 0x042ff000000018ff */
        /* <DEDUP_REMOVED lines=155> */
.L_x_907:
[----:B------:R-:W-:Y:S01]  /*15b20*/  FMNMX.FTZ R2, R4, R0, !PT ;  /* 0x0000000004027209 */ /* 0x000fe20007810000 */
[----:B------:R-:W-:Y:S01]  /*15b30*/  STL [R1+0x38], R236 ;  /* 0x000038ec01007387 */ /* 0x000fe20000100800 */
[----:B-1----:R-:W-:Y:S02]  /*15b40*/  FMNMX.FTZ R162, R6, R3, !PT ;  /* 0x0000000306a27209 */ /* 0x002fe40007810000 */
[----:B------:R-:W-:Y:S01]  /*15b50*/  FMNMX.FTZ R2, R5, R2, !PT ;  /* 0x0000000205027209 */ /* 0x000fe20007810000 */
        /* <DEDUP_REMOVED lines=40> */
[----:B------:R-:W-:Y:S01]  /*15de0*/  FMNMX.FTZ R163, R10, R166, !PT ;  /* 0x000000a60aa37209 */ /* 0x000fe20007810000 */
[----:B------:R-:W2:Y:S01]  /*15df0*/  SHFL.BFLY PT, R164, R162, 0x2, 0x1f ;  /* 0x0c401f00a2a47f89 */ /* 0x000ea200000e0000 */
        /* <DEDUP_REMOVED lines=14> */
[----:B--2---:R-:W-:Y:S01]  /*15ee0*/  FMNMX.FTZ R162, R162, R164, !PT ;  /* 0x000000a4a2a27209 */ /* 0x004fe20007810000 */
        /* <DEDUP_REMOVED lines=9> */
[----:B------:R-:W3:Y:S01]  /*15f80*/  SHFL.BFLY PT, R204, R161, 0x2, 0x1f ;  /* 0x0c401f00a1cc7f89 */ /* 0x000ee200000e0000 */
[----:B-1----:R-:W-:Y:S02]  /*15f90*/  FMNMX.FTZ R165, R2, R165, !PT ;  /* 0x000000a502a57209 */ /* 0x002fe40007810000 */
[----:B------:R-:W-:Y:S03]  /*15fa0*/  FMNMX.FTZ R2, R47, R163, !PT ;  /* 0x000000a32f027209 */ /* 0x000fe60007810000 */
[C---:B------:R-:W-:Y:S01]  /*15fb0*/  FADD.FTZ R0, -R165.reuse, R0 ;  /* 0x00000000a5007221 */ /* 0x040fe20000010100 */
[----:B------:R-:W-:Y:S01]  /*15fc0*/  FMNMX.FTZ R163, R58, R2, !PT ;  /* 0x000000023aa37209 */ /* 0x000fe20007810000 */
[----:B------:R-:W-:Y:S01]  /*15fd0*/  FMUL.FTZ R208, R165, c[0x0][0x2d0] ;  /* 0x0000b400a5d07a20 */ /* 0x000fe20000410000 */
[----:B--2---:R-:W-:Y:S01]  /*15fe0*/  FMNMX.FTZ R164, R162, R164, !PT ;  /* 0x000000a4a2a47209 */ /* 0x004fe20007810000 */
[----:B------:R-:W-:Y:S01]  /*15ff0*/  FMUL.FTZ R2, R0, c[0x0][0x2d0] ;  /* 0x0000b40000027a20 */ /* 0x000fe20000410000 */
[----:B------:R-:W-:Y:S01]  /*16000*/  FMNMX.FTZ R0, R59, R163, !PT ;  /* 0x000000a33b007209 */ /* 0x000fe20007810000 */
[--C-:B------:R-:W-:Y:S02]  /*16010*/  FFMA.FTZ R17, R17, c[0x0][0x2d0], -R208.reuse ;  /* 0x0000b40011117a23 */ /* 0x100fe400000108d0 */
[----:B------:R1:W2:Y:S01]  /*16020*/  MUFU.EX2 R162, R2 ;  /* 0x0000000200a27308 */ /* 0x0002a20000000800 */
[----:B------:R-:W-:Y:S01]  /*16030*/  FMNMX.FTZ R0, R62, R0, !PT ;  /* 0x000000003e007209 */ /* 0x000fe20007810000 */
[----:B------:R-:W-:Y:S01]  /*16040*/  FMUL.FTZ R209, R164, c[0x0][0x2d0] ;  /* 0x0000b400a4d17a20 */ /* 0x000fe20000410000 */
[----:B---3--:R-:W-:Y:S01]  /*16050*/  FMNMX.FTZ R161, R161, R204, !PT ;  /* 0x000000cca1a17209 */ /* 0x008fe20007810000 */
[--C-:B------:R-:W-:Y:S01]  /*16060*/  FFMA.FTZ R4, R4, c[0x0][0x2d0], -R208.reuse ;  /* 0x0000b40004047a23 */ /* 0x100fe200000108d0 */
[----:B------:R-:W-:Y:S01]  /*16070*/  FMNMX.FTZ R0, R63, R0, !PT ;  /* 0x000000003f007209 */ /* 0x000fe20007810000 */
[--C-:B------:R-:W-:Y:S02]  /*16080*/  FFMA.FTZ R19, R19, c[0x0][0x2d0], -R209.reuse ;  /* 0x0000b40013137a23 */ /* 0x100fe400000108d1 */
[----:B------:R-:W3:Y:S01]  /*16090*/  SHFL.BFLY PT, R204, R161, 0x1, 0x1f ;  /* 0x0c201f00a1cc7f89 */ /* 0x000ee200000e0000 */
[--C-:B------:R-:W-:Y:S01]  /*160a0*/  FFMA.FTZ R5, R5, c[0x0][0x2d0], -R208.reuse ;  /* 0x0000b40005057a23 */ /* 0x100fe200000108d0 */
[----:B------:R4:W-:Y:S01]  /*160b0*/  MUFU.EX2 R236, R17 ;  /* 0x0000001100ec7308 */ /* 0x0009e20000000800 */
[--C-:B------:R-:W-:Y:S02]  /*160c0*/  FFMA.FTZ R16, R16, c[0x0][0x2d0], -R208.reuse ;  /* 0x0000b40010107a23 */ /* 0x100fe400000108d0 */
[--C-:B------:R-:W-:Y:S02]  /*160d0*/  FFMA.FTZ R6, R6, c[0x0][0x2d0], -R209.reuse ;  /* 0x0000b40006067a23 */ /* 0x100fe400000108d1 */
[--C-:B------:R-:W-:Y:S02]  /*160e0*/  FFMA.FTZ R7, R7, c[0x0][0x2d0], -R209.reuse ;  /* 0x0000b40007077a23 */ /* 0x100fe400000108d1 */
[--C-:B------:R-:W-:Y:S02]  /*160f0*/  FFMA.FTZ R18, R18, c[0x0][0x2d0], -R209.reuse ;  /* 0x0000b40012127a23 */ /* 0x100fe400000108d1 */
[--C-:B------:R-:W-:Y:S01]  /*16100*/  FFMA.FTZ R20, R20, c[0x0][0x2d0], -R208.reuse ;  /* 0x0000b40014147a23 */ /* 0x100fe200000108d0 */
[----:B------:R-:W-:Y:S01]  /*16110*/  MUFU.EX2 R167, R19 ;  /* 0x0000001300a77308 */ /* 0x000fe20000000800 */
[----:B------:R-:W-:Y:S02]  /*16120*/  FFMA.FTZ R21, R21, c[0x0][0x2d0], -R208 ;  /* 0x0000b40015157a23 */ /* 0x000fe400000108d0 */
[----:B------:R-:W-:Y:S02]  /*16130*/  FFMA.FTZ R22, R22, c[0x0][0x2d0], -R209 ;  /* 0x0000b40016167a23 */ /* 0x000fe400000108d1 */
[----:B-1----:R-:W-:Y:S02]  /*16140*/  FADD.FTZ R2, -R164, R3 ;  /* 0x00000003a4027221 */ /* 0x002fe40000010100 */
[----:B------:R-:W1:Y:S01]  /*16150*/  SHFL.BFLY PT, R3, R0, 0x2, 0x1f ;  /* 0x0c401f0000037f89 */ /* 0x000e6200000e0000 */
[----:B--2---:R-:W-:Y:S02]  /*16160*/  FMUL.FTZ R68, R162, R68 ;  /* 0x00000044a2447220 */ /* 0x004fe40000410000 */
[----:B------:R-:W-:Y:S01]  /*16170*/  FMUL.FTZ R2, R2, c[0x0][0x2d0] ;  /* 0x0000b40002027a20 */ /* 0x000fe20000410000 */
[----:B------:R2:W-:Y:S01]  /*16180*/  MUFU.EX2 R218, R16 ;  /* 0x0000001000da7308 */ /* 0x0005e20000000800 */
[----:B---3--:R-:W-:Y:S01]  /*16190*/  FMNMX.FTZ R163, R161, R204, !PT ;  /* 0x000000cca1a37209 */ /* 0x008fe20007810000 */
[C---:B------:R-:W-:Y:S02]  /*161a0*/  FMUL.FTZ R69, R162.reuse, R69 ;  /* 0x00000045a2457220 */ /* 0x040fe40000410000 */
[----:B------:R-:W-:Y:S01]  /*161b0*/  LDSM.16.MT88.4 R204, [R232+0x100] ;  /* 0x00010000e8cc783b */ /* 0x000fe20000004200 */
[C---:B----4-:R-:W-:Y:S02]  /*161c0*/  FMUL.FTZ R17, R162.reuse, R181 ;  /* 0x000000b5a2117220 */ /* 0x050fe40000410000 */
[C---:B------:R-:W-:Y:S02]  /*161d0*/  FMUL.FTZ R80, R162.reuse, R80 ;  /* 0x00000050a2507220 */ /* 0x040fe40000410000 */
[C---:B------:R-:W-:Y:S01]  /*161e0*/  FMUL.FTZ R81, R162.reuse, R81 ;  /* 0x00000051a2517220 */ /* 0x040fe20000410000 */
[----:B------:R3:W4:Y:S01]  /*161f0*/  MUFU.EX2 R161, R2 ;  /* 0x0000000200a17308 */ /* 0x0007220000000800 */
[C---:B------:R-:W-:Y:S02]  /*16200*/  FMUL.FTZ R84, R162.reuse, R84 ;  /* 0x00000054a2547220 */ /* 0x040fe40000410000 */
[C---:B------:R-:W-:Y:S02]  /*16210*/  FMUL.FTZ R85, R162.reuse, R85 ;  /* 0x00000055a2557220 */ /* 0x040fe40000410000 */
[C---:B------:R-:W-:Y:S02]  /*16220*/  FMUL.FTZ R96, R162.reuse, R96 ;  /* 0x00000060a2607220 */ /* 0x040fe40000410000 */
[C---:B------:R-:W-:Y:S02]  /*16230*/  FMUL.FTZ R97, R162.reuse, R97 ;  /* 0x00000061a2617220 */ /* 0x040fe40000410000 */
[----:B------:R-:W-:Y:S01]  /*16240*/  FMUL.FTZ R100, R162, R100 ;  /* 0x00000064a2647220 */ /* 0x000fe20000410000 */
[----:B-1----:R-:W-:Y:S01]  /*16250*/  FMNMX.FTZ R0, R0, R3, !PT ;  /* 0x0000000300007209 */ /* 0x002fe20007810000 */
[----:B------:R1:W-:Y:S01]  /*16260*/  MUFU.EX2 R225, R18 ;  /* 0x0000001200e17308 */ /* 0x0003e20000000800 */
[C---:B------:R-:W-:Y:S02]  /*16270*/  FMUL.FTZ R101, R162.reuse, R101 ;  /* 0x00000065a2657220 */ /* 0x040fe40000410000 */
[C---:B--2---:R-:W-:Y:S02]  /*16280*/  FMUL.FTZ R16, R162.reuse, R180 ;  /* 0x000000b4a2107220 */ /* 0x044fe40000410000 */
[C---:B------:R-:W-:Y:S02]  /*16290*/  FMUL.FTZ R112, R162.reuse, R112 ;  /* 0x00000070a2707220 */ /* 0x040fe40000410000 */
[C---:B------:R-:W-:Y:S02]  /*162a0*/  FMUL.FTZ R113, R162.reuse, R113 ;  /* 0x00000071a2717220 */ /* 0x040fe40000410000 */
[C---:B------:R-:W-:Y:S01]  /*162b0*/  FMUL.FTZ R116, R162.reuse, R116 ;  /* 0x00000074a2747220 */ /* 0x040fe20000410000 */
[----:B------:R2:W-:Y:S01]  /*162c0*/  MUFU.EX2 R215, R4 ;  /* 0x0000000400d77308 */ /* 0x0005e20000000800 */
[----:B------:R-:W-:Y:S02]  /*162d0*/  FMUL.FTZ R117, R162, R117 ;  /* 0x00000075a2757220 */ /* 0x000fe40000410000 */
[----:B---3--:R-:W-:Y:S02]  /*162e0*/  FADD.FTZ R2, -R163, R160 ;  /* 0x000000a0a3027221 */ /* 0x008fe40000010100 */
[C---:B----4-:R-:W-:Y:S02]  /*162f0*/  FMUL.FTZ R19, R161.reuse, R183 ;  /* 0x000000b7a1137220 */ /* 0x050fe40000410000 */
[----:B------:R-:W-:Y:S02]  /*16300*/  FMUL.FTZ R2, R2, c[0x0][0x2d0] ;  /* 0x0000b40002027a20 */ /* 0x000fe40000410000 */
[C---:B------:R-:W-:Y:S01]  /*16310*/  FMUL.FTZ R70, R161.reuse, R70 ;  /* 0x00000046a1467220 */ /* 0x040fe20000410000 */
[----:B------:R-:W3:Y:S01]  /*16320*/  MUFU.EX2 R216, R5 ;  /* 0x0000000500d87308 */ /* 0x000ee20000000800 */
[C---:B------:R-:W-:Y:S02]  /*16330*/  FMUL.FTZ R71, R161.reuse, R71 ;  /* 0x00000047a1477220 */ /* 0x040fe40000410000 */
[C---:B------:R-:W-:Y:S02]  /*16340*/  FMUL.FTZ R82, R161.reuse, R82 ;  /* 0x00000052a1527220 */ /* 0x040fe40000410000 */
[C---:B-1----:R-:W-:Y:S02]  /*16350*/  FMUL.FTZ R18, R161.reuse, R182 ;  /* 0x000000b6a1127220 */ /* 0x042fe40000410000 */
[C---:B------:R-:W-:Y:S02]  /*16360*/  FMUL.FTZ R83, R161.reuse, R83 ;  /* 0x00000053a1537220 */ /* 0x040fe40000410000 */
[C---:B------:R-:W-:Y:S01]  /*16370*/  FMUL.FTZ R86, R161.reuse, R86 ;  /* 0x00000056a1567220 */ /* 0x040fe20000410000 */
[----:B------:R1:W4:Y:S01]  /*16380*/  MUFU.EX2 R160, R2 ;  /* 0x0000000200a07308 */ /* 0x0003220000000800 */
[C---:B------:R-:W-:Y:S02]  /*16390*/  FMUL.FTZ R87, R161.reuse, R87 ;  /* 0x00000057a1577220 */ /* 0x040fe40000410000 */
[C---:B------:R-:W-:Y:S02]  /*163a0*/  FMUL.FTZ R98, R161.reuse, R98 ;  /* 0x00000062a1627220 */ /* 0x040fe40000410000 */
[----:B--2---:R-:W-:Y:S02]  /*163b0*/  FMUL.FTZ R4, R162, R172 ;  /* 0x000000aca2047220 */ /* 0x004fe40000410000 */
[C---:B------:R-:W-:Y:S02]  /*163c0*/  FMUL.FTZ R99, R161.reuse, R99 ;  /* 0x00000063a1637220 */ /* 0x040fe40000410000 */
[C---:B------:R-:W-:Y:S01]  /*163d0*/  FMUL.FTZ R102, R161.reuse, R102 ;  /* 0x00000066a1667220 */ /* 0x040fe20000410000 */
[----:B------:R2:W-:Y:S01]  /*163e0*/  MUFU.EX2 R213, R6 ;  /* 0x0000000600d57308 */ /* 0x0005e20000000800 */
[C---:B------:R-:W-:Y:S02]  /*163f0*/  FMUL.FTZ R103, R161.reuse, R103 ;  /* 0x00000067a1677220 */ /* 0x040fe40000410000 */
[C---:B------:R-:W-:Y:S01]  /*16400*/  FMUL.FTZ R114, R161.reuse, R114 ;  /* 0x00000072a1727220 */ /* 0x040fe20000410000 */
[----:B---3--:R-:W-:Y:S01]  /*16410*/  F2FP.PACK_AB R172, R216, R215 ;  /* 0x000000d7d8ac723e */ /* 0x008fe200000000ff */
[C---:B------:R-:W-:Y:S02]  /*16420*/  FMUL.FTZ R5, R162.reuse, R173 ;  /* 0x000000ada2057220 */ /* 0x040fe40000410000 */
[C---:B------:R-:W-:Y:S02]  /*16430*/  FMUL.FTZ R115, R161.reuse, R115 ;  /* 0x00000073a1737220 */ /* 0x040fe40000410000 */
[C---:B------:R-:W-:Y:S01]  /*16440*/  FMUL.FTZ R118, R161.reuse, R118 ;  /* 0x00000076a1767220 */ /* 0x040fe20000410000 */
[----:B------:R-:W3:Y:S01]  /*16450*/  MUFU.EX2 R217, R7 ;  /* 0x0000000700d97308 */ /* 0x000ee20000000800 */
[C---:B------:R-:W-:Y:S02]  /*16460*/  FMUL.FTZ R119, R161.reuse, R119 ;  /* 0x00000077a1777220 */ /* 0x040fe40000410000 */
[----:B------:R-:W-:Y:S01]  /*16470*/  FMUL.FTZ R128, R162, R128 ;  /* 0x00000080a2807220 */ /* 0x000fe20000410000 */
[----:B-1----:R-:W1:Y:S01]  /*16480*/  SHFL.BFLY PT, R2, R0, 0x1, 0x1f ;  /* 0x0c201f0000027f89 */ /* 0x002e6200000e0000 */
[C---:B----4-:R-:W-:Y:S02]  /*16490*/  FMUL.FTZ R72, R160.reuse, R72 ;  /* 0x00000048a0487220 */ /* 0x050fe40000410000 */
[C---:B------:R-:W-:Y:S02]  /*164a0*/  FMUL.FTZ R73, R160.reuse, R73 ;  /* 0x00000049a0497220 */ /* 0x040fe40000410000 */
[C---:B------:R-:W-:Y:S01]  /*164b0*/  FMUL.FTZ R76, R160.reuse, R76 ;  /* 0x0000004ca04c7220 */ /* 0x040fe20000410000 */
[----:B------:R-:W-:Y:S01]  /*164c0*/  MUFU.EX2 R219, R20 ;  /* 0x0000001400db7308 */ /* 0x000fe20000000800 */
[C---:B------:R-:W-:Y:S02]  /*164d0*/  FMUL.FTZ R77, R160.reuse, R77 ;  /* 0x0000004da04d7220 */ /* 0x040fe40000410000 */
[----:B------:R-:W-:Y:S02]  /*164e0*/  FMUL.FTZ R88, R160, R88 ;  /* 0x00000058a0587220 */ /* 0x000fe40000410000 */
[----:B--2---:R-:W-:Y:S01]  /*164f0*/  FMUL.FTZ R6, R161, R174 ;  /* 0x000000aea1067220 */ /* 0x004fe20000410000 */
[----:B------:R-:W-:Y:S01]  /*16500*/  F2FP.PACK_AB R174, R236, R218 ;  /* 0x000000daecae723e */ /* 0x000fe200000000ff */
[C---:B------:R-:W-:Y:S02]  /*16510*/  FMUL.FTZ R89, R160.reuse, R89 ;  /* 0x00000059a0597220 */ /* 0x040fe40000410000 */
[C---:B------:R-:W-:Y:S01]  /*16520*/  FMUL.FTZ R92, R160.reuse, R92 ;  /* 0x0000005ca05c7220 */ /* 0x040fe20000410000 */
[----:B------:R-:W-:Y:S01]  /*16530*/  MUFU.EX2 R180, R21 ;  /* 0x0000001500b47308 */ /* 0x000fe20000000800 */
[C---:B------:R-:W-:Y:S02]  /*16540*/  FMUL.FTZ R93, R160.reuse, R93 ;  /* 0x0000005da05d7220 */ /* 0x040fe40000410000 */
[----:B------:R-:W-:Y:S01]  /*16550*/  FMUL.FTZ R104, R160, R104 ;  /* 0x00000068a0687220 */ /* 0x000fe20000410000 */
[----:B---3--:R-:W-:Y:S01]  /*16560*/  F2FP.PACK_AB R173, R217, R213 ;  /* 0x000000d5d9ad723e */ /* 0x008fe200000000ff */
[----:B------:R-:W-:Y:S01]  /*16570*/  FMUL.FTZ R7, R161, R175 ;  /* 0x000000afa1077220 */ /* 0x000fe20000410000 */
[----:B------:R-:W-:Y:S01]  /*16580*/  F2FP.PACK_AB R175, R167, R225 ;  /* 0x000000e1a7af723e */ /* 0x000fe200000000ff */
[--C-:B------:R-:W-:Y:S01]  /*16590*/  FFMA.FTZ R183, R38, c[0x0][0x2d0], -R209.reuse ;  /* 0x0000b40026b77a23 */ /* 0x100fe200000108d1 */
[----:B-1----:R-:W-:Y:S01]  /*165a0*/  FMNMX.FTZ R2, R2, R0, !PT ;  /* 0x0000000002027209 */ /* 0x002fe20007810000 */
[--C-:B------:R-:W-:Y:S01]  /*165b0*/  FFMA.FTZ R182, R39, c[0x0][0x2d0], -R209.reuse ;  /* 0x0000b40027b67a23 */ /* 0x100fe200000108d1 */
[----:B------:R-:W-:Y:S01]  /*165c0*/  MUFU.EX2 R228, R22 ;  /* 0x0000001600e47308 */ /* 0x000fe20000000800 */
[----:B------:R-:W-:Y:S02]  /*165d0*/  FFMA.FTZ R181, R50, c[0x0][0x2d0], -R209 ;  /* 0x0000b40032b57a23 */ /* 0x000fe400000108d1 */
[-C--:B------:R-:W-:Y:S05]  /*165e0*/  HMMA.16816.F32 R4, R172, R204.reuse, R4 ;  /* 0x000000ccac04723c */ /* 0x080fea0000001804 */
[C---:B------:R-:W-:Y:S02]  /*165f0*/  FADD.FTZ R0, -R2.reuse, R166 ;  /* 0x000000a602007221 */ /* 0x040fe40000010100 */
[----:B------:R-:W-:Y:S02]  /*16600*/  FMUL.FTZ R166, R163, c[0x0][0x2d0] ;  /* 0x0000b400a3a67a20 */ /* 0x000fe40000410000 */
[----:B------:R-:W-:Y:S03]  /*16610*/  FMUL.FTZ R3, R2, c[0x0][0x2d0] ;  /* 0x0000b40002037a20 */ /* 0x000fe60000410000 */
[----:B------:R-:W-:Y:S02]  /*16620*/  FMUL.FTZ R0, R0, c[0x0][0x2d0] ;  /* 0x0000b40000007a20 */ /* 0x000fe40000410000 */
[--C-:B------:R-:W-:Y:S02]  /*16630*/  FFMA.FTZ R12, R12, c[0x0][0x2d0], -R166.reuse ;  /* 0x0000b4000c0c7a23 */ /* 0x100fe400000108a6 */
[--C-:B------:R-:W-:Y:S02]  /*16640*/  FFMA.FTZ R13, R13, c[0x0][0x2d0], -R166.reuse ;  /* 0x0000b4000d0d7a23 */ /* 0x100fe400000108a6 */
[--C-:B------:R-:W-:Y:S01]  /*16650*/  FFMA.FTZ R14, R14, c[0x0][0x2d0], -R3.reuse ;  /* 0x0000b4000e0e7a23 */ /* 0x100fe20000010803 */
[----:B------:R-:W1:Y:S01]  /*16660*/  MUFU.EX2 R0, R0 ;  /* 0x0000000000007308 */ /* 0x000e620000000800 */
[--C-:B------:R-:W-:Y:S02]  /*16670*/  FFMA.FTZ R15, R15, c[0x0][0x2d0], -R3.reuse ;  /* 0x0000b4000f0f7a23 */ /* 0x100fe40000010803 */
[--C-:B------:R-:W-:Y:S02]  /*16680*/  FFMA.FTZ R8, R8, c[0x0][0x2d0], -R166.reuse ;  /* 0x0000b40008087a23 */ /* 0x100fe400000108a6 */
[----:B------:R-:W-:Y:S02]  /*16690*/  FFMA.FTZ R9, R9, c[0x0][0x2d0], -R166 ;  /* 0x0000b40009097a23 */ /* 0x000fe400000108a6 */
[--C-:B------:R-:W-:Y:S02]  /*166a0*/  FFMA.FTZ R10, R10, c[0x0][0x2d0], -R3.reuse ;  /* 0x0000b4000a0a7a23 */ /* 0x100fe40000010803 */
[----:B------:R-:W-:Y:S01]  /*166b0*/  FFMA.FTZ R11, R11, c[0x0][0x2d0], -R3 ;  /* 0x0000b4000b0b7a23 */ /* 0x000fe20000010803 */
[----:B------:R2:W-:Y:S01]  /*166c0*/  MUFU.EX2 R226, R12 ;  /* 0x0000000c00e27308 */ /* 0x0005e20000000800 */
[C---:B------:R-:W-:Y:S02]  /*166d0*/  FMUL.FTZ R105, R160.reuse, R105 ;  /* 0x00000069a0697220 */ /* 0x040fe40000410000 */
[C---:B------:R-:W-:Y:S02]  /*166e0*/  FMUL.FTZ R108, R160.reuse, R108 ;  /* 0x0000006ca06c7220 */ /* 0x040fe40000410000 */
[C---:B------:R-:W-:Y:S02]  /*166f0*/  FMUL.FTZ R109, R160.reuse, R109 ;  /* 0x0000006da06d7220 */ /* 0x040fe40000410000 */
[C---:B------:R-:W-:Y:S02]  /*16700*/  FMUL.FTZ R120, R160.reuse, R120 ;  /* 0x00000078a0787220 */ /* 0x040fe40000410000 */
[C---:B------:R-:W-:Y:S01]  /*16710*/  FMUL.FTZ R121, R160.reuse, R121 ;  /* 0x00000079a0797220 */ /* 0x040fe20000410000 */
[----:B------:R3:W-:Y:S01]  /*16720*/  MUFU.EX2 R221, R13 ;  /* 0x0000000d00dd7308 */ /* 0x0007e20000000800 */
[C---:B------:R-:W-:Y:S02]  /*16730*/  FMUL.FTZ R124, R160.reuse, R124 ;  /* 0x0000007ca07c7220 */ /* 0x040fe40000410000 */
[----:B------:R-:W-:Y:S02]  /*16740*/  FMUL.FTZ R125, R160, R125 ;  /* 0x0000007da07d7220 */ /* 0x000fe40000410000 */
[C---:B-1----:R-:W-:Y:S02]  /*16750*/  FMUL.FTZ R74, R0.reuse, R74 ;  /* 0x0000004a004a7220 */ /* 0x042fe40000410000 */
[C---:B------:R-:W-:Y:S02]  /*16760*/  FMUL.FTZ R75, R0.reuse, R75 ;  /* 0x0000004b004b7220 */ /* 0x040fe40000410000 */
[C---:B------:R-:W-:Y:S01]  /*16770*/  FMUL.FTZ R78, R0.reuse, R78 ;  /* 0x0000004e004e7220 */ /* 0x040fe20000410000 */
[----:B------:R1:W-:Y:S01]  /*16780*/  MUFU.EX2 R220, R14 ;  /* 0x0000000e00dc7308 */ /* 0x0003e20000000800 */
[C---:B------:R-:W-:Y:S02]  /*16790*/  FMUL.FTZ R79, R0.reuse, R79 ;  /* 0x0000004f004f7220 */ /* 0x040fe40000410000 */
[----:B------:R-:W-:Y:S02]  /*167a0*/  FMUL.FTZ R90, R0, R90 ;  /* 0x0000005a005a7220 */ /* 0x000fe40000410000 */
[----:B--2---:R-:W-:Y:S02]  /*167b0*/  FMUL.FTZ R12, R160, R176 ;  /* 0x000000b0a00c7220 */ /* 0x004fe40000410000 */
[C---:B------:R-:W-:Y:S02]  /*167c0*/  FMUL.FTZ R91, R0.reuse, R91 ;  /* 0x0000005b005b7220 */ /* 0x040fe40000410000 */
[C---:B------:R-:W-:Y:S01]  /*167d0*/  FMUL.FTZ R94, R0.reuse, R94 ;  /* 0x0000005e005e7220 */ /* 0x040fe20000410000 */
[----:B------:R2:W-:Y:S01]  /*167e0*/  MUFU.EX2 R222, R15 ;  /* 0x0000000f00de7308 */ /* 0x0005e20000000800 */
[C---:B------:R-:W-:Y:S02]  /*167f0*/  FMUL.FTZ R95, R0.reuse, R95 ;  /* 0x0000005f005f7220 */ /* 0x040fe40000410000 */
[----:B------:R-:W-:Y:S02]  /*16800*/  FMUL.FTZ R106, R0, R106 ;  /* 0x0000006a006a7220 */ /* 0x000fe40000410000 */
[----:B---3--:R-:W-:Y:S02]  /*16810*/  FMUL.FTZ R13, R160, R177 ;  /* 0x000000b1a00d7220 */ /* 0x008fe40000410000 */
[C---:B------:R-:W-:Y:S02]  /*16820*/  FMUL.FTZ R107, R0.reuse, R107 ;  /* 0x0000006b006b7220 */ /* 0x040fe40000410000 */
[C---:B------:R-:W-:Y:S01]  /*16830*/  FMUL.FTZ R110, R0.reuse, R110 ;  /* 0x0000006e006e7220 */ /* 0x040fe20000410000 */
[----:B------:R3:W-:Y:S01]  /*16840*/  MUFU.EX2 R211, R8 ;  /* 0x0000000800d37308 */ /* 0x0007e20000000800 */
[C---:B------:R-:W-:Y:S02]  /*16850*/  FMUL.FTZ R111, R0.reuse, R111 ;  /* 0x0000006f006f7220 */ /* 0x040fe40000410000 */
[C---:B------:R-:W-:Y:S02]  /*16860*/  FMUL.FTZ R122, R0.reuse, R122 ;  /* 0x0000007a007a7220 */ /* 0x040fe40000410000 */
[C---:B-1----:R-:W-:Y:S02]  /*16870*/  FMUL.FTZ R14, R0.reuse, R178 ;  /* 0x000000b2000e7220 */ /* 0x042fe40000410000 */
[C---:B------:R-:W-:Y:S02]  /*16880*/  FMUL.FTZ R123, R0.reuse, R123 ;  /* 0x0000007b007b7220 */ /* 0x040fe40000410000 */
[C---:B------:R-:W-:Y:S01]  /*16890*/  FMUL.FTZ R126, R0.reuse, R126 ;  /* 0x0000007e007e7220 */ /* 0x040fe20000410000 */
[----:B------:R-:W1:Y:S01]  /*168a0*/  MUFU.EX2 R214, R9 ;  /* 0x0000000900d67308 */ /* 0x000e620000000800 */
[----:B------:R-:W-:Y:S02]  /*168b0*/  FMUL.FTZ R127, R0, R127 ;  /* 0x0000007f007f7220 */ /* 0x000fe40000410000 */
[----:B------:R-:W-:Y:S02]  /*168c0*/  FMUL.FTZ R129, R162, R129 ;  /* 0x00000081a2817220 */ /* 0x000fe40000410000 */
[----:B--2---:R-:W-:Y:S02]  /*168d0*/  FMUL.FTZ R15, R0, R179 ;  /* 0x000000b3000f7220 */ /* 0x004fe40000410000 */
[----:B------:R-:W2:Y:S01]  /*168e0*/  LDSM.16.MT88.4 R176, [R233+0x100] ;  /* 0x00010000e9b0783b */ /* 0x000ea20000004200 */
[C---:B------:R-:W-:Y:S02]  /*168f0*/  FMUL.FTZ R130, R161.reuse, R130 ;  /* 0x00000082a1827220 */ /* 0x040fe40000410000 */
[----:B------:R4:W-:Y:S01]  /*16900*/  MUFU.EX2 R210, R10 ;  /* 0x0000000a00d27308 */ /* 0x0009e20000000800 */
[C---:B------:R-:W-:Y:S02]  /*16910*/  FMUL.FTZ R131, R161.reuse, R131 ;  /* 0x00000083a1837220 */ /* 0x040fe40000410000 */
[----:B------:R-:W-:Y:S02]  /*16920*/  FMUL.FTZ R132, R162, R132 ;  /* 0x00000084a2847220 */ /* 0x000fe40000410000 */
[----:B---3--:R-:W-:Y:S02]  /*16930*/  FMUL.FTZ R8, R160, R168 ;  /* 0x000000a8a0087220 */ /* 0x008fe40000410000 */
[----:B------:R-:W-:Y:S02]  /*16940*/  FMUL.FTZ R133, R162, R133 ;  /* 0x00000085a2857220 */ /* 0x000fe40000410000 */
[C---:B------:R-:W-:Y:S01]  /*16950*/  FMUL.FTZ R134, R161.reuse, R134 ;  /* 0x00000086a1867220 */ /* 0x040fe20000410000 */
[----:B------:R-:W3:Y:S01]  /*16960*/  MUFU.EX2 R212, R11 ;  /* 0x0000000b00d47308 */ /* 0x000ee20000000800 */
[----:B------:R-:W-:Y:S02]  /*16970*/  FMUL.FTZ R135, R161, R135 ;  /* 0x00000087a1877220 */ /* 0x000fe40000410000 */
[----:B------:R-:W-:Y:S01]  /*16980*/  FMUL.FTZ R136, R160, R136 ;  /* 0x00000088a0887220 */ /* 0x000fe20000410000 */
[----:B-1----:R-:W-:Y:S01]  /*16990*/  F2FP.PACK_AB R168, R214, R211 ;  /* 0x000000d3d6a8723e */ /* 0x002fe200000000ff */
[C---:B------:R-:W-:Y:S02]  /*169a0*/  FMUL.FTZ R9, R160.reuse, R169 ;  /* 0x000000a9a0097220 */ /* 0x040fe40000410000 */
[----:B------:R-:W-:Y:S02]  /*169b0*/  FMUL.FTZ R137, R160, R137 ;  /* 0x00000089a0897220 */ /* 0x000fe40000410000 */
[C---:B------:R-:W-:Y:S02]  /*169c0*/  FMUL.FTZ R138, R0.reuse, R138 ;  /* 0x0000008a008a7220 */ /* 0x040fe40000410000 */
[----:B------:R-:W-:Y:S02]  /*169d0*/  FMUL.FTZ R139, R0, R139 ;  /* 0x0000008b008b7220 */ /* 0x000fe40000410000 */
[----:B------:R-:W-:Y:S02]  /*169e0*/  FMUL.FTZ R140, R160, R140 ;  /* 0x0000008ca08c7220 */ /* 0x000fe40000410000 */
[----:B----4-:R-:W-:Y:S01]  /*169f0*/  FMUL.FTZ R10, R0, R170 ;  /* 0x000000aa000a7220 */ /* 0x010fe20000410000 */
[----:B------:R-:W-:Y:S01]  /*16a00*/  F2FP.PACK_AB R170, R221, R226 ;  /* 0x000000e2ddaa723e */ /* 0x000fe200000000ff */
[----:B------:R-:W-:Y:S02]  /*16a10*/  FMUL.FTZ R141, R160, R141 ;  /* 0x0000008da08d7220 */ /* 0x000fe40000410000 */
[C---:B------:R-:W-:Y:S02]  /*16a20*/  FMUL.FTZ R142, R0.reuse, R142 ;  /* 0x0000008e008e7220 */ /* 0x040fe40000410000 */
[----:B------:R-:W-:Y:S02]  /*16a30*/  FMUL.FTZ R143, R0, R143 ;  /* 0x0000008f008f7220 */ /* 0x000fe40000410000 */
[----:B------:R-:W-:Y:S01]  /*16a40*/  FMUL.FTZ R144, R162, R144 ;  /* 0x00000090a2907220 */ /* 0x000fe20000410000 */
[----:B---3--:R-:W-:Y:S01]  /*16a50*/  F2FP.PACK_AB R169, R212, R210 ;  /* 0x000000d2d4a9723e */ /* 0x008fe200000000ff */
[----:B------:R-:W-:Y:S01]  /*16a60*/  FMUL.FTZ R11, R0, R171 ;  /* 0x000000ab000b7220 */ /* 0x000fe20000410000 */
[----:B------:R-:W-:Y:S01]  /*16a70*/  F2FP.PACK_AB R171, R222, R220 ;  /* 0x000000dcdeab723e */ /* 0x000fe200000000ff */
[C---:B------:R-:W-:Y:S02]  /*16a80*/  FMUL.FTZ R145, R162.reuse, R145 ;  /* 0x00000091a2917220 */ /* 0x040fe40000410000 */
[C---:B------:R-:W-:Y:S02]  /*16a90*/  FMUL.FTZ R146, R161.reuse, R146 ;  /* 0x00000092a1927220 */ /* 0x040fe40000410000 */
[----:B------:R-:W-:Y:S02]  /*16aa0*/  FMUL.FTZ R147, R161, R147 ;  /* 0x00000093a1937220 */ /* 0x000fe40000410000 */
[C---:B------:R-:W-:Y:S04]  /*16ab0*/  HMMA.16816.F32 R8, R168.reuse, R204, R8 ;  /* 0x000000cca808723c */ /* 0x040fe80000001808 */
[C---:B------:R-:W-:Y:S02]  /*16ac0*/  FMUL.FTZ R20, R162.reuse, R184 ;  /* 0x000000b8a2147220 */ /* 0x040fe40000410000 */
[--C-:B------:R-:W-:Y:S02]  /*16ad0*/  FFMA.FTZ R184, R49, c[0x0][0x2d0], -R208.reuse ;  /* 0x0000b40031b87a23 */ /* 0x100fe400000108d0 */
[-C--:B------:R-:W-:Y:S04]  /*16ae0*/  HMMA.16816.F32 R12, R168, R206.reuse, R12 ;  /* 0x000000cea80c723c */ /* 0x080fe8000000180c */
[----:B------:R-:W-:Y:S02]  /*16af0*/  FMUL.FTZ R21, R162, R185 ;  /* 0x000000b9a2157220 */ /* 0x000fe40000410000 */
[--C-:B------:R-:W-:Y:S02]  /*16b00*/  FFMA.FTZ R185, R48, c[0x0][0x2d0], -R208.reuse ;  /* 0x0000b40030b97a23 */ /* 0x100fe400000108d0 */
        /* <DEDUP_REMOVED lines=10> */
[----:B------:R-:W-:Y:S02]  /*16bb0*/  FMUL.FTZ R153, R160, R153 ;  /* 0x00000099a0997220 */ /* 0x000fe40000410000 */
[C---:B------:R-:W-:Y:S02]  /*16bc0*/  FMUL.FTZ R154, R0.reuse, R154 ;  /* 0x0000009a009a7220 */ /* 0x040fe40000410000 */
[C---:B------:R-:W-:Y:S01]  /*16bd0*/  HMMA.16816.F32 R80, R172.reuse, R178, R80 ;  /* 0x000000b2ac50723c */ /* 0x040fe20000001850 */
[----:B------:R-:W1:Y:S03]  /*16be0*/  LDSM.16.MT88.4 R176, [R235+0x100] ;  /* 0x00010000ebb0783b */ /* 0x000e660000004200 */
[----:B------:R-:W-:Y:S02]  /*16bf0*/  FMUL.FTZ R155, R0, R155 ;  /* 0x0000009b009b7220 */ /* 0x000fe40000410000 */
[C---:B------:R-:W-:Y:S02]  /*16c00*/  FMUL.FTZ R156, R162.reuse, R156 ;  /* 0x0000009ca29c7220 */ /* 0x040fe40000410000 */
[----:B------:R-:W-:Y:S04]  /*16c10*/  FMUL.FTZ R157, R162, R157 ;  /* 0x0000009da29d7220 */ /* 0x000fe80000410000 */
[C---:B------:R-:W-:Y:S02]  /*16c20*/  FMUL.FTZ R158, R161.reuse, R158 ;  /* 0x0000009ea19e7220 */ /* 0x040fe40000410000 */
[----:B------:R-:W-:Y:S02]  /*16c30*/  FMUL.FTZ R159, R161, R159 ;  /* 0x0000009fa19f7220 */ /* 0x000fe40000410000 */
[--C-:B------:R-:W-:Y:S02]  /*16c40*/  FFMA.FTZ R204, R52, c[0x0][0x2d0], -R208.reuse ;  /* 0x0000b40034cc7a23 */ /* 0x100fe400000108d0 */
[----:B------:R-:W-:Y:S02]  /*16c50*/  FFMA.FTZ R206, R64, c[0x0][0x2d0], -R208 ;  /* 0x0000b40040ce7a23 */ /* 0x000fe400000108d0 */
[----:B------:R-:W-:Y:S02]  /*16c60*/  FFMA.FTZ R64, R41, c[0x0][0x2d0], -R166 ;  /* 0x0000b40029407a23 */ /* 0x000fe400000108a6 */
[--C-:B------:R-:W-:Y:S02]  /*16c70*/  FFMA.FTZ R23, R23, c[0x0][0x2d0], -R209.reuse ;  /* 0x0000b40017177a23 */ /* 0x100fe400000108d1 */
[----:B------:R-:W-:Y:S02]  /*16c80*/  FFMA.FTZ R32, R32, c[0x0][0x2d0], -R208 ;  /* 0x0000b40020207a23 */ /* 0x000fe400000108d0 */
[----:B------:R2:W-:Y:S01]  /*16c90*/  MUFU.EX2 R207, R23 ;  /* 0x0000001700cf7308 */ /* 0x0005e20000000800 */
[----:B------:R-:W-:Y:S02]  /*16ca0*/  FFMA.FTZ R34, R34, c[0x0][0x2d0], -R209 ;  /* 0x0000b40022227a23 */ /* 0x000fe400000108d1 */
[--C-:B------:R-:W-:Y:S02]  /*16cb0*/  FFMA.FTZ R24, R24, c[0x0][0x2d0], -R166.reuse ;  /* 0x0000b40018187a23 */ /* 0x100fe400000108a6 */
[----:B------:R-:W-:Y:S02]  /*16cc0*/  FFMA.FTZ R25, R25, c[0x0][0x2d0], -R166 ;  /* 0x0000b40019197a23 */ /* 0x000fe400000108a6 */
[--C-:B------:R-:W-:Y:S02]  /*16cd0*/  FFMA.FTZ R26, R26, c[0x0][0x2d0], -R3.reuse ;  /* 0x0000b4001a1a7a23 */ /* 0x100fe40000010803 */
[----:B------:R-:W-:Y:S01]  /*16ce0*/  FFMA.FTZ R27, R27, c[0x0][0x2d0], -R3 ;  /* 0x0000b4001b1b7a23 */ /* 0x000fe20000010803 */
[----:B------:R-:W3:Y:S01]  /*16cf0*/  MUFU.EX2 R231, R34 ;  /* 0x0000002200e77308 */ /* 0x000ee20000000800 */
[--C-:B------:R-:W-:Y:S02]  /*16d00*/  FFMA.FTZ R186, R37, c[0x0][0x2d0], -R208.reuse ;  /* 0x0000b40025ba7a23 */ /* 0x100fe400000108d0 */
[----:B------:R-:W-:Y:S01]  /*16d10*/  FFMA.FTZ R33, R33, c[0x0][0x2d0], -R208 ;  /* 0x0000b40021217a23 */ /* 0x000fe200000108d0 */
[-C--:B-1----:R-:W-:Y:S03]  /*16d20*/  HMMA.16816.F32 R84, R172, R176.reuse, R84 ;  /* 0x000000b0ac54723c */ /* 0x082fe60000001854 */
[--C-:B------:R-:W-:Y:S03]  /*16d30*/  FFMA.FTZ R28, R28, c[0x0][0x2d0], -R166.reuse ;  /* 0x0000b4001c1c7a23 */ /* 0x100fe600000108a6 */
[----:B------:R1:W-:Y:S01]  /*16d40*/  MUFU.EX2 R227, R24 ;  /* 0x0000001800e37308 */ /* 0x0003e20000000800 */
[----:B------:R-:W-:Y:S01]  /*16d50*/  FFMA.FTZ R35, R35, c[0x0][0x2d0], -R209 ;  /* 0x0000b40023237a23 */ /* 0x000fe200000108d1 */
[C---:B------:R-:W-:Y:S04]  /*16d60*/  HMMA.16816.F32 R88, R168.reuse, R176, R88 ;  /* 0x000000b0a858723c */ /* 0x040fe80000001858 */
[----:B--2---:R-:W-:Y:S02]  /*16d70*/  FMUL.FTZ R23, R161, R187 ;  /* 0x000000bba1177220 */ /* 0x004fe40000410000 */
[----:B------:R-:W-:Y:S02]  /*16d80*/  FFMA.FTZ R29, R29, c[0x0][0x2d0], -R166 ;  /* 0x0000b4001d1d7a23 */ /* 0x000fe400000108a6 */
[----:B------:R2:W-:Y:S01]  /*16d90*/  MUFU.EX2 R223, R25 ;  /* 0x0000001900df7308 */ /* 0x0005e20000000800 */
[-C--:B------:R-:W-:Y:S03]  /*16da0*/  HMMA.16816.F32 R92, R168, R178.reuse, R92 ;  /* 0x000000b2a85c723c */ /* 0x080fe6000000185c */
[----:B---3--:R-:W-:Y:S01]  /*16db0*/  MOV R52, R231 ;  /* 0x000000e700347202 */ /* 0x008fe20000000f00 */
[----:B------:R-:W-:Y:S02]  /*16dc0*/  FMUL.FTZ R34, R0, R194 ;  /* 0x000000c200227220 */ /* 0x000fe40000410000 */
[--C-:B------:R-:W-:Y:S02]  /*16dd0*/  FFMA.FTZ R30, R30, c[0x0][0x2d0], -R3.reuse ;  /* 0x0000b4001e1e7a23 */ /* 0x100fe40000010803 */
[C---:B------:R-:W-:Y:S01]  /*16de0*/  HMMA.16816.F32 R96, R172.reuse, R178, R96 ;  /* 0x000000b2ac60723c */ /* 0x040fe20000001860 */
[----:B------:R-:W3:Y:S01]  /*16df0*/  LDSM.16.MT88.4 R176, [R234+0x100] ;  /* 0x00010000eab0783b */ /* 0x000ee20000004200 */
[----:B------:R-:W4:Y:S02]  /*16e00*/  MUFU.EX2 R205, R26 ;  /* 0x0000001a00cd7308 */ /* 0x000f240000000800 */
[----:B------:R-:W-:Y:S02]  /*16e10*/  FFMA.FTZ R31, R31, c[0x0][0x2d0], -R3 ;  /* 0x0000b4001f1f7a23 */ /* 0x000fe40000010803 */
[----:B-1----:R-:W-:Y:S02]  /*16e20*/  FMUL.FTZ R24, R162, R188 ;  /* 0x000000bca2187220 */ /* 0x002fe40000410000 */
[--C-:B------:R-:W-:Y:S04]  /*16e30*/  FFMA.FTZ R188, R54, c[0x0][0x2d0], -R209.reuse ;  /* 0x0000b40036bc7a23 */ /* 0x100fe800000108d1 */
[----:B------:R1:W-:Y:S01]  /*16e40*/  MUFU.EX2 R229, R35 ;  /* 0x0000002300e57308 */ /* 0x0003e20000000800 */
[----:B------:R-:W-:Y:S02]  /*16e50*/  FMUL.FTZ R38, R0, R198 ;  /* 0x000000c600267220 */ /* 0x000fe40000410000 */
[----:B--2---:R-:W-:Y:S02]  /*16e60*/  FMUL.FTZ R25, R162, R189 ;  /* 0x000000bda2197220 */ /* 0x004fe40000410000 */
[--C-:B------:R-:W-:Y:S02]  /*16e70*/  FFMA.FTZ R189, R55, c[0x0][0x2d0], -R209.reuse ;  /* 0x0000b40037bd7a23 */ /* 0x100fe400000108d1 */
[----:B------:R-:W-:Y:S02]  /*16e80*/  FMUL.FTZ R39, R0, R199 ;  /* 0x000000c700277220 */ /* 0x000fe40000410000 */
[--C-:B------:R-:W-:Y:S01]  /*16e90*/  FFMA.FTZ R187, R36, c[0x0][0x2d0], -R208.reuse ;  /* 0x0000b40024bb7a23 */ /* 0x100fe200000108d0 */
[----:B------:R2:W2:Y:S01]  /*16ea0*/  MUFU.EX2 R224, R32 ;  /* 0x0000002000e07308 */ /* 0x0004a20000000800 */
[----:B----4-:R-:W-:Y:S01]  /*16eb0*/  MOV R36, R205 ;  /* 0x000000cd00247202 */ /* 0x010fe20000000f00 */
[--C-:B------:R-:W-:Y:S02]  /*16ec0*/  FFMA.FTZ R205, R53, c[0x0][0x2d0], -R208.reuse ;  /* 0x0000b40035cd7a23 */ /* 0x100fe400000108d0 */
[----:B------:R-:W-:Y:S02]  /*16ed0*/  FFMA.FTZ R208, R65, c[0x0][0x2d0], -R208 ;  /* 0x0000b40041d07a23 */ /* 0x000fe400000108d0 */
[--C-:B------:R-:W-:Y:S04]  /*16ee0*/  FFMA.FTZ R65, R40, c[0x0][0x2d0], -R166.reuse ;  /* 0x0000b40028417a23 */ /* 0x100fe800000108a6 */
[----:B------:R-:W4:Y:S01]  /*16ef0*/  MUFU.EX2 R230, R33 ;  /* 0x0000002100e67308 */ /* 0x000f220000000800 */
[----:B------:R-:W-:Y:S02]  /*16f00*/  FMUL.FTZ R26, R161, R190 ;  /* 0x000000bea11a7220 */ /* 0x000fe40000410000 */
[--C-:B------:R-:W-:Y:S02]  /*16f10*/  FFMA.FTZ R190, R66, c[0x0][0x2d0], -R209.reuse ;  /* 0x0000b40042be7a23 */ /* 0x100fe400000108d1 */
[--C-:B------:R-:W-:Y:S02]  /*16f20*/  FFMA.FTZ R66, R44, c[0x0][0x2d0], -R166.reuse ;  /* 0x0000b4002c427a23 */ /* 0x100fe400000108a6 */
[----:B-1----:R-:W-:Y:S01]  /*16f30*/  FMUL.FTZ R35, R0, R195 ;  /* 0x000000c300237220 */ /* 0x002fe20000410000 */
[-C--:B---3--:R-:W-:Y:S02]  /*16f40*/  HMMA.16816.F32 R100, R172, R176.reuse, R100 ;  /* 0x000000b0ac64723c */ /* 0x088fe40000001864 */
[----:B------:R-:W-:Y:S01]  /*16f50*/  MUFU.EX2 R195, R64 ;  /* 0x0000004000c37308 */ /* 0x000fe20000000800 */
[C---:B--2---:R-:W-:Y:S01]  /*16f60*/  FMUL.FTZ R32, R160.reuse, R192 ;  /* 0x000000c0a0207220 */ /* 0x044fe20000410000 */
[----:B------:R-:W-:Y:S01]  /*16f70*/  MOV R192, R180 ;  /* 0x000000b400c07202 */ /* 0x000fe20000000f00 */
[--C-:B------:R-:W-:Y:S03]  /*16f80*/  FFMA.FTZ R180, R51, c[0x0][0x2d0], -R209.reuse ;  /* 0x0000b40033b47a23 */ /* 0x100fe600000108d1 */
[C---:B------:R-:W-:Y:S01]  /*16f90*/  HMMA.16816.F32 R104, R168.reuse, R176, R104 ;  /* 0x000000b0a868723c */ /* 0x040fe20000001868 */
[----:B------:R-:W-:Y:S03]  /*16fa0*/  LDSM.16.MT88.4 R48, [R232+0x900] ;  /* 0x00090000e830783b */ /* 0x000fe60000004200 */
[----:B------:R-:W1:Y:S01]  /*16fb0*/  MUFU.EX2 R231, R28 ;  /* 0x0000001c00e77308 */ /* 0x000e620000000800 */
[----:B------:R-:W-:Y:S01]  /*16fc0*/  FFMA.FTZ R209, R67, c[0x0][0x2d0], -R209 ;  /* 0x0000b40043d17a23 */ /* 0x000fe200000108d1 */
[----:B------:R-:W-:Y:S01]  /*16fd0*/  MOV R37, R224 ;  /* 0x000000e000257202 */ /* 0x000fe20000000f00 */
[--C-:B------:R-:W-:Y:S01]  /*16fe0*/  FFMA.FTZ R67, R45, c[0x0][0x2d0], -R166.reuse ;  /* 0x0000b4002d437a23 */ /* 0x100fe200000108a6 */
[----:B----4-:R-:W-:Y:S01]  /*16ff0*/  MOV R199, R230 ;  /* 0x000000e600c77202 */ /* 0x010fe20000000f00 */
[-C--:B------:R-:W-:Y:S03]  /*17000*/  HMMA.16816.F32 R108, R168, R178.reuse, R108 ;  /* 0x000000b2a86c723c */ /* 0x080fe6000000186c */
[----:B------:R-:W-:Y:S02]  /*17010*/  FMUL.FTZ R33, R160, R193 ;  /* 0x000000c1a0217220 */ /* 0x000fe40000410000 */
[----:B------:R2:W-:Y:S03]  /*17020*/  MUFU.EX2 R224, R27 ;  /* 0x0000001b00e07308 */ /* 0x0005e60000000800 */
[C---:B------:R-:W-:Y:S01]  /*17030*/  HMMA.16816.F32 R112, R172.reuse, R178, R112 ;  /* 0x000000b2ac70723c */ /* 0x040fe20000001870 */
[----:B------:R-:W3:Y:S06]  /*17040*/  LDSM.16.MT88.4 R176, [R232+0x2100] ;  /* 0x00210000e8b0783b */ /* 0x000eec0000004200 */
[----:B------:R-:W-:Y:S01]  /*17050*/  MUFU.EX2 R193, R65 ;  /* 0x0000004100c17308 */ /* 0x000fe20000000800 */
[----:B-1----:R-:W-:Y:S01]  /*17060*/  MOV R198, R231 ;  /* 0x000000e700c67202 */ /* 0x002fe20000000f00 */
[C---:B------:R-:W-:Y:S03]  /*17070*/  FMUL.FTZ R28, R162.reuse, R200 ;  /* 0x000000c8a21c7220 */ /* 0x040fe60000410000 */
[----:B------:R-:W-:Y:S05]  /*17080*/  MOV R200, R221 ;  /* 0x000000dd00c87202 */ /* 0x000fea0000000f00 */
[----:B------:R-:W-:Y:S01]  /*17090*/  MUFU.EX2 R221, R67 ;  /* 0x0000004300dd7308 */ /* 0x000fe20000000800 */
[----:B--2---:R-:W-:Y:S09]  /*170a0*/  FMUL.FTZ R27, R161, R191 ;  /* 0x000000bfa11b7220 */ /* 0x004ff20000410000 */
[----:B------:R1:W2:Y:S10]  /*170b0*/  MUFU.EX2 R191, R29 ;  /* 0x0000001d00bf7308 */ /* 0x0002b40000000800 */
[----:B------:R4:W-:Y:S01]  /*170c0*/  MUFU.EX2 R231, R30 ;  /* 0x0000001e00e77308 */ /* 0x0009e20000000800 */
[-C--:B---3--:R-:W-:Y:S09]  /*170d0*/  HMMA.16816.F32 R116, R172, R176.reuse, R116 ;  /* 0x000000b0ac74723c */ /* 0x088ff20000001874 */
[----:B------:R3:W2:Y:S01]  /*170e0*/  MUFU.EX2 R230, R31 ;  /* 0x0000001f00e67308 */ /* 0x0006a20000000800 */
[C---:B------:R-:W-:Y:S04]  /*170f0*/  HMMA.16816.F32 R120, R168.reuse, R176, R120 ;  /* 0x000000b0a878723c */ /* 0x040fe80000001878 */
[----:B-1----:R-:W-:Y:S01]  /*17100*/  FMUL.FTZ R29, R162, R201 ;  /* 0x000000c9a21d7220 */ /* 0x002fe20000410000 */
[----:B------:R-:W-:Y:S03]  /*17110*/  MOV R201, R192 ;  /* 0x000000c000c97202 */ /* 0x000fe60000000f00 */
[-C--:B------:R-:W-:Y:S04]  /*17120*/  HMMA.16816.F32 R124, R168, R178.reuse, R124 ;  /* 0x000000b2a87c723c */ /* 0x080fe8000000187c */
[----:B------:R-:W-:Y:S01]  /*17130*/  F2FP.PACK_AB R40, R201, R219 ;  /* 0x000000dbc928723e */ /* 0x000fe200000000ff */
[C---:B----4-:R-:W-:Y:S01]  /*17140*/  FMUL.FTZ R30, R161.reuse, R202 ;  /* 0x000000caa11e7220 */ /* 0x050fe20000410000 */
[----:B------:R-:W-:Y:S02]  /*17150*/  MOV R202, R207 ;  /* 0x000000cf00ca7202 */ /* 0x000fe40000000f00 */
[C---:B------:R-:W-:Y:S01]  /*17160*/  HMMA.16816.F32 R128, R172.reuse, R178, R128 ;  /* 0x000000b2ac80723c */ /* 0x040fe20000001880 */
[----:B------:R-:W1:Y:S03]  /*17170*/  LDSM.16.MT88.4 R176, [R233+0x2100] ;  /* 0x00210000e9b0783b */ /* 0x000e660000004200 */
[----:B------:R-:W-:Y:S02]  /*17180*/  MOV R207, R226 ;  /* 0x000000e200cf7202 */ /* 0x000fe40000000f00 */
[----:B------:R-:W-:Y:S01]  /*17190*/  MUFU.EX2 R226, R181 ;  /* 0x000000b500e27308 */ /* 0x000fe20000000800 */
[----:B---3--:R-:W-:Y:S01]  /*171a0*/  FMUL.FTZ R31, R161, R203 ;  /* 0x000000cba11f7220 */ /* 0x008fe20000410000 */
[----:B------:R-:W-:Y:S01]  /*171b0*/  MOV R203, R220 ;  /* 0x000000dc00cb7202 */ /* 0x000fe20000000f00 */
[-C--:B-1----:R-:W-:Y:S08]  /*171c0*/  HMMA.16816.F32 R132, R172, R176.reuse, R132 ;  /* 0x000000b0ac84723c */ /* 0x082ff00000001884 */
[C---:B------:R-:W-:Y:S08]  /*171d0*/  HMMA.16816.F32 R136, R168.reuse, R176, R136 ;  /* 0x000000b0a888723c */ /* 0x040ff00000001888 */
[-C--:B------:R-:W-:Y:S08]  /*171e0*/  HMMA.16816.F32 R140, R168, R178.reuse, R140 ;  /* 0x000000b2a88c723c */ /* 0x080ff0000000188c */
[C---:B------:R-:W-:Y:S01]  /*171f0*/  HMMA.16816.F32 R144, R172.reuse, R178, R144 ;  /* 0x000000b2ac90723c */ /* 0x040fe20000001890 */
[----:B------:R-:W1:Y:S07]  /*17200*/  LDSM.16.MT88.4 R176, [R235+0x2100] ;  /* 0x00210000ebb0783b */ /* 0x000e6e0000004200 */
[-C--:B-1----:R-:W-:Y:S08]  /*17210*/  HMMA.16816.F32 R20, R172, R176.reuse, R20 ;  /* 0x000000b0ac14723c */ /* 0x082ff00000001814 */
[C---:B------:R-:W-:Y:S08]  /*17220*/  HMMA.16816.F32 R148, R168.reuse, R176, R148 ;  /* 0x000000b0a894723c */ /* 0x040ff00000001894 */
[-C--:B------:R-:W-:Y:S08]  /*17230*/  HMMA.16816.F32 R152, R168, R178.reuse, R152 ;  /* 0x000000b2a898723c */ /* 0x080ff00000001898 */
[C---:B------:R-:W-:Y:S01]  /*17240*/  HMMA.16816.F32 R156, R172.reuse, R178, R156 ;  /* 0x000000b2ac9c723c */ /* 0x040fe2000000189c */
[----:B------:R-:W1:Y:S07]  /*17250*/  LDSM.16.MT88.4 R176, [R234+0x2100] ;  /* 0x00210000eab0783b */ /* 0x000e6e0000004200 */
[-C--:B-1----:R-:W-:Y:S08]  /*17260*/  HMMA.16816.F32 R24, R172, R176.reuse, R24 ;  /* 0x000000b0ac18723c */ /* 0x082ff00000001818 */
[C---:B------:R-:W-:Y:S07]  /*17270*/  HMMA.16816.F32 R32, R168.reuse, R176, R32 ;  /* 0x000000b0a820723c */ /* 0x040fee0000001820 */
[----:B------:R-:W-:Y:S01]  /*17280*/  MOV R177, R36 ;  /* 0x0000002400b17202 */ /* 0x000fe20000000f00 */
[C---:B------:R-:W-:Y:S01]  /*17290*/  FMUL.FTZ R36, R160.reuse, R196 ;  /* 0x000000c4a0247220 */ /* 0x040fe20000410000 */
[----:B------:R-:W-:Y:S03]  /*172a0*/  MOV R196, R37 ;  /* 0x0000002500c47202 */ /* 0x000fe60000000f00 */
[----:B------:R-:W-:Y:S01]  /*172b0*/  FMUL.FTZ R37, R160, R197 ;  /* 0x000000c5a0257220 */ /* 0x000fe20000410000 */
[----:B------:R-:W-:Y:S01]  /*172c0*/  MOV R197, R52 ;  /* 0x0000003400c57202 */ /* 0x000fe20000000f00 */
[--C-:B------:R-:W-:Y:S01]  /*172d0*/  FFMA.FTZ R176, R60, c[0x0][0x2d0], -R166.reuse ;  /* 0x0000b4003cb07a23 */ /* 0x100fe200000108a6 */
[----:B------:R-:W1:Y:S01]  /*172e0*/  LDSM.16.MT88.4 R52, [R233+0x900] ;  /* 0x00090000e934783b */ /* 0x000e620000004200 */
[--C-:B------:R-:W-:Y:S03]  /*172f0*/  FFMA.FTZ R60, R46, c[0x0][0x2d0], -R3.reuse ;  /* 0x0000b4002e3c7a23 */ /* 0x100fe60000010803 */
[-C--:B------:R-:W-:Y:S01]  /*17300*/  HMMA.16816.F32 R36, R168, R178.reuse, R36 ;  /* 0x000000b2a824723c */ /* 0x080fe20000001824 */
[----:B------:R-:W-:Y:S06]  /*17310*/  MUFU.EX2 R220, R60 ;  /* 0x0000003c00dc7308 */ /* 0x000fec0000000800 */
[--C-:B------:R-:W-:Y:S01]  /*17320*/  FFMA.FTZ R168, R58, c[0x0][0x2d0], -R3.reuse ;  /* 0x0000b4003aa87a23 */ /* 0x100fe20000010803 */
[----:B------:R-:W-:Y:S04]  /*17330*/  HMMA.16816.F32 R28, R172, R178, R28 ;  /* 0x000000b2ac1c723c */ /* 0x000fe8000000181c */
[--C-:B------:R-:W-:Y:S02]  /*17340*/  FFMA.FTZ R170, R56, c[0x0][0x2d0], -R166.reuse ;  /* 0x0000b40038aa7a23 */ /* 0x100fe400000108a6 */
[--C-:B------:R-:W-:Y:S01]  /*17350*/  FFMA.FTZ R56, R43, c[0x0][0x2d0], -R3.reuse ;  /* 0x0000b4002b387a23 */ /* 0x100fe20000010803 */
[----:B------:R-:W-:Y:S01]  /*17360*/  MOV R175, R229 ;  /* 0x000000e500af7202 */ /* 0x000fe20000000f00 */
[--C-:B------:R-:W-:Y:S01]  /*17370*/  FFMA.FTZ R172, R62, c[0x0][0x2d0], -R3.reuse ;  /* 0x0000b4003eac7a23 */ /* 0x100fe20000010803 */
[----:B------:R-:W-:Y:S01]  /*17380*/  MOV R62, R225 ;  /* 0x000000e1003e7202 */ /* 0x000fe20000000f00 */
[----:B------:R-:W-:Y:S02]  /*17390*/  MUFU.EX2 R229, R184 ;  /* 0x000000b800e57308 */ /* 0x000fe40000000800 */
[----:B------:R-:W-:Y:S01]  /*173a0*/  MOV R178, R228 ;  /* 0x000000e400b27202 */ /* 0x000fe20000000f00 */
[--C-:B------:R-:W-:Y:S01]  /*173b0*/  FFMA.FTZ R171, R57, c[0x0][0x2d0], -R166.reuse ;  /* 0x0000b40039ab7a23 */ /* 0x100fe200000108a6 */
[----:B------:R-:W-:Y:S01]  /*173c0*/  F2FP.PACK_AB R43, R175, R197 ;  /* 0x000000c5af2b723e */ /* 0x000fe200000000ff */
[--C-:B------:R-:W-:Y:S01]  /*173d0*/  FFMA.FTZ R57, R42, c[0x0][0x2d0], -R3.reuse ;  /* 0x0000b4002a397a23 */ /* 0x100fe20000010803 */
[----:B------:R-:W-:Y:S01]  /*173e0*/  F2FP.PACK_AB R41, R202, R178 ;  /* 0x000000b2ca29723e */ /* 0x000fe200000000ff */
[--C-:B------:R-:W-:Y:S01]  /*173f0*/  FFMA.FTZ R169, R59, c[0x0][0x2d0], -R3.reuse ;  /* 0x0000b4003ba97a23 */ /* 0x100fe20000010803 */
[----:B------:R-:W-:Y:S01]  /*17400*/  F2FP.PACK_AB R42, R199, R196 ;  /* 0x000000c4c72a723e */ /* 0x000fe200000000ff */
[----:B------:R-:W-:Y:S01]  /*17410*/  FFMA.FTZ R166, R61, c[0x0][0x2d0], -R166 ;  /* 0x0000b4003da67a23 */ /* 0x000fe200000108a6 */
[----:B------:R3:W-:Y:S01]  /*17420*/  MUFU.EX2 R225, R186 ;  /* 0x000000ba00e17308 */ /* 0x0007e20000000800 */
[--C-:B------:R-:W-:Y:S01]  /*17430*/  FFMA.FTZ R61, R47, c[0x0][0x2d0], -R3.reuse ;  /* 0x0000b4002f3d7a23 */ /* 0x100fe20000010803 */
[----:B--2---:R-:W-:Y:S01]  /*17440*/  MOV R174, R191 ;  /* 0x000000bf00ae7202 */ /* 0x004fe20000000f00 */
[----:B------:R-:W-:Y:S01]  /*17450*/  FFMA.FTZ R3, R63, c[0x0][0x2d0], -R3 ;  /* 0x0000b4003f037a23 */ /* 0x000fe20000010803 */
[----:B------:R-:W-:Y:S01]  /*17460*/  MOV R63, R224 ;  /* 0x000000e0003f7202 */ /* 0x000fe20000000f00 */
[-C--:B------:R-:W-:Y:S05]  /*17470*/  HMMA.16816.F32 R4, R40, R48.reuse, R4 ;  /* 0x000000302804723c */ /* 0x080fea0000001804 */
[----:B------:R-:W-:Y:S01]  /*17480*/  MOV R179, R227 ;  /* 0x000000e300b37202 */ /* 0x000fe20000000f00 */
[----:B------:R-:W-:Y:S01]  /*17490*/  MUFU.EX2 R224, R182 ;  /* 0x000000b600e07308 */ /* 0x000fe20000000800 */
[----:B------:R-:W-:Y:S02]  /*174a0*/  F2FP.PACK_AB R45, R63, R177 ;  /* 0x000000b13f2d723e */ /* 0x000fe400000000ff */
[----:B------:R-:W-:Y:S03]  /*174b0*/  F2FP.PACK_AB R44, R223, R179 ;  /* 0x000000b3df2c723e */ /* 0x000fe600000000ff */
[----:B------:R-:W-:Y:S02]  /*174c0*/  F2FP.PACK_AB R46, R174, R198 ;  /* 0x000000c6ae2e723e */ /* 0x000fe400000000ff */
[----:B------:R-:W-:Y:S02]  /*174d0*/  F2FP.PACK_AB R47, R230, R231 ;  /* 0x000000e7e62f723e */ /* 0x000fe400000000ff */
[----:B------:R-:W-:Y:S01]  /*174e0*/  MUFU.EX2 R227, R185 ;  /* 0x000000b900e37308 */ /* 0x000fe20000000800 */
[----:B------:R-:W-:Y:S02]  /*174f0*/  MOV R173, R222 ;  /* 0x000000de00ad7202 */ /* 0x000fe40000000f00 */
[----:B---3--:R-:W-:Y:S02]  /*17500*/  MOV R186, R223 ;  /* 0x000000df00ba7202 */ /* 0x008fe40000000f00 */
[C---:B------:R-:W-:Y:S05]  /*17510*/  HMMA.16816.F32 R8, R44.reuse, R48, R8 ;  /* 0x000000302c08723c */ /* 0x040fea0000001808 */
[----:B------:R2:W-:Y:S03]  /*17520*/  MUFU.EX2 R223, R183 ;  /* 0x000000b700df7308 */ /* 0x0005e60000000800 */
[-C--:B------:R-:W-:Y:S07]  /*17530*/  HMMA.16816.F32 R12, R44, R50.reuse, R12 ;  /* 0x000000322c0c723c */ /* 0x080fee000000180c */
[----:B------:R-:W-:Y:S01]  /*17540*/  MUFU.EX2 R192, R57 ;  /* 0x0000003900c07308 */ /* 0x000fe20000000800 */
[C---:B------:R-:W-:Y:S01]  /*17550*/  HMMA.16816.F32 R16, R40.reuse, R50, R16 ;  /* 0x000000322810723c */ /* 0x040fe20000001810 */
[----:B------:R-:W3:Y:S07]  /*17560*/  LDSM.16.MT88.4 R48, [R235+0x900] ;  /* 0x00090000eb30783b */ /* 0x000eee0000004200 */
[-C--:B-1----:R-:W-:Y:S01]  /*17570*/  HMMA.16816.F32 R68, R40, R52.reuse, R68 ;  /* 0x000000342844723c */ /* 0x082fe20000001844 */
[----:B------:R1:W4:Y:S01]  /*17580*/  MUFU.EX2 R194, R56 ;  /* 0x0000003800c27308 */ /* 0x0003220000000800 */
[----:B--2---:R-:W2:Y:S06]  /*17590*/  LDL.LU R183, [R1+0x1c] ;  /* 0x00001c0001b77983 */ /* 0x004eac0000300800 */
[C---:B------:R-:W-:Y:S01]  /*175a0*/  HMMA.16816.F32 R72, R44.reuse, R52, R72 ;  /* 0x000000342c48723c */ /* 0x040fe20000001848 */
[----:B------:R-:W2:Y:S02]  /*175b0*/  LDL.LU R182, [R1+0x20] ;  /* 0x0000200001b67983 */ /* 0x000ea40000300800 */
[----:B------:R-:W-:Y:S02]  /*175c0*/  MUFU.EX2 R228, R180 ;  /* 0x000000b400e47308 */ /* 0x000fe40000000800 */
[----:B------:R-:W2:Y:S03]  /*175d0*/  LDL.LU R185, [R1+0x24] ;  /* 0x0000240001b97983 */ /* 0x000ea60000300800 */
[-C--:B------:R-:W-:Y:S01]  /*175e0*/  HMMA.16816.F32 R76, R44, R54.reuse, R76 ;  /* 0x000000362c4c723c */ /* 0x080fe2000000184c */
[----:B------:R-:W2:Y:S04]  /*175f0*/  LDL.LU R184, [R1+0x28] ;  /* 0x0000280001b87983 */ /* 0x000ea80000300800 */
[----:B------:R4:W4:Y:S03]  /*17600*/  MUFU.EX2 R222, R66 ;  /* 0x0000004200de7308 */ /* 0x0009260000000800 */
[C---:B------:R-:W-:Y:S01]  /*17610*/  HMMA.16816.F32 R80, R40.reuse, R54, R80 ;  /* 0x000000362850723c */ /* 0x040fe20000001850 */
[----:B------:R-:W4:Y:S06]  /*17620*/  LDSM.16.MT88.4 R52, [R234+0x900] ;  /* 0x00090000ea34783b */ /* 0x000f2c0000004200 */
[----:B------:R4:W4:Y:S01]  /*17630*/  MUFU.EX2 R191, R187 ;  /* 0x000000bb00bf7308 */ /* 0x0009220000000800 */
[-C--:B---3--:R-:W-:Y:S01]  /*17640*/  HMMA.16816.F32 R84, R40, R48.reuse, R84 ;  /* 0x000000302854723c */ /* 0x088fe20000001854 */
[----:B-1----:R-:W-:Y:S07]  /*17650*/  LDSM.16.MT88.4 R56, [R233+0x1100] ;  /* 0x00110000e938783b */ /* 0x002fee0000004200 */
[C---:B------:R-:W-:Y:S01]  /*17660*/  HMMA.16816.F32 R88, R44.reuse, R48, R88 ;  /* 0x000000302c58723c */ /* 0x040fe20000001858 */
[----:B----4-:R-:W-:Y:S07]  /*17670*/  LDSM.16.MT88.4 R64, [R235+0x3100] ;  /* 0x00310000eb40783b */ /* 0x010fee0000004200 */
[-C--:B------:R-:W-:Y:S04]  /*17680*/  HMMA.16816.F32 R92, R44, R50.reuse, R92 ;  /* 0x000000322c5c723c */ /* 0x080fe8000000185c */
[----:B------:R-:W-:Y:S04]  /*17690*/  MOV R187, R219 ;  /* 0x000000db00bb7202 */ /* 0x000fe80000000f00 */
[C---:B------:R-:W-:Y:S01]  /*176a0*/  HMMA.16816.F32 R96, R40.reuse, R50, R96 ;  /* 0x000000322860723c */ /* 0x040fe20000001860 */
[----:B------:R-:W1:Y:S01]  /*176b0*/  LDSM.16.MT88.4 R48, [R232+0x2900] ;  /* 0x00290000e830783b */ /* 0x000e620000004200 */
[----:B------:R-:W3:Y:S06]  /*176c0*/  MUFU.EX2 R219, R61 ;  /* 0x0000003d00db7308 */ /* 0x000eec0000000800 */
[-C--:B------:R-:W-:Y:S08]  /*176d0*/  HMMA.16816.F32 R100, R40, R52.reuse, R100 ;  /* 0x000000342864723c */ /* 0x080ff00000001864 */
        /* <DEDUP_REMOVED lines=29> */
[----:B------:R-:W-:Y:S02]  /*178b0*/  F2FP.PACK_AB R42, R229, R227 ;  /* 0x000000e3e52a723e */ /* 0x000fe400000000ff */
[----:B------:R-:W-:Y:S02]  /*178c0*/  F2FP.PACK_AB R43, R228, R226 ;  /* 0x000000e2e42b723e */ /* 0x000fe400000000ff */
[----:B---3--:R-:W-:Y:S05]  /*178d0*/  F2FP.PACK_AB R47, R219, R220 ;  /* 0x000000dcdb2f723e */ /* 0x008fea00000000ff */
[-C--:B-1----:R-:W-:Y:S08]  /*178e0*/  HMMA.16816.F32 R4, R40, R48.reuse, R4 ;  /* 0x000000302804723c */ /* 0x082ff00000001804 */
        /* <DEDUP_REMOVED lines=8> */
[----:B------:R-:W-:Y:S03]  /*17970*/  LDSM.16.MT88.4 R56, [R233+0x3100] ;  /* 0x00310000e938783b */ /* 0x000fe60000004200 */
[----:B--2---:R-:W-:Y:S04]  /*17980*/  FFMA.FTZ R0, R0, R183, R210 ;  /* 0x000000b700007223 */ /* 0x004fe800000100d2 */
[-C--:B----4-:R-:W-:Y:S01]  /*17990*/  HMMA.16816.F32 R84, R40, R52.reuse, R84 ;  /* 0x000000342854723c */ /* 0x090fe20000001854 */
[----:B------:R-:W-:Y:S03]  /*179a0*/  MUFU.EX2 R210, R170 ;  /* 0x000000aa00d27308 */ /* 0x000fe60000000800 */
[----:B------:R-:W-:Y:S01]  /*179b0*/  MOV R183, R62 ;  /* 0x0000003e00b77202 */ /* 0x000fe20000000f00 */
[----:B------:R-:W-:Y:S02]  /*179c0*/  FFMA.FTZ R160, R160, R182, R211 ;  /* 0x000000b6a0a07223 */ /* 0x000fe400000100d3 */
[----:B------:R-:W-:Y:S01]  /*179d0*/  FFMA.FTZ R161, R161, R185, R213 ;  /* 0x000000b9a1a17223 */ /* 0x000fe200000100d5 */
[C---:B------:R-:W-:Y:S03]  /*179e0*/  HMMA.16816.F32 R88, R44.reuse, R52, R88 ;  /* 0x000000342c58723c */ /* 0x040fe60000001858 */
[----:B------:R-:W-:Y:S01]  /*179f0*/  MUFU.EX2 R211, R209 ;  /* 0x000000d100d37308 */ /* 0x000fe20000000800 */
[----:B------:R-:W-:Y:S01]  /*17a00*/  MOV R185, R63 ;  /* 0x0000003f00b97202 */ /* 0x000fe20000000f00 */
[----:B------:R-:W-:Y:S01]  /*17a10*/  FADD.FTZ R160, R214, R160 ;  /* 0x000000a0d6a07221 */ /* 0x000fe20000010000 */
[----:B------:R-:W2:Y:S01]  /*17a20*/  LDSM.16.MT88.4 R60, [R232+0x3100] ;  /* 0x00310000e83c783b */ /* 0x000ea20000004200 */
[----:B------:R-:W-:Y:S01]  /*17a30*/  FFMA.FTZ R162, R162, R184, R215 ;  /* 0x000000b8a2a27223 */ /* 0x000fe200000100d7 */
[-C--:B------:R-:W-:Y:S04]  /*17a40*/  HMMA.16816.F32 R92, R44, R54.reuse, R92 ;  /* 0x000000362c5c723c */ /* 0x080fe8000000185c */
[----:B------:R-:W-:Y:S01]  /*17a50*/  FADD.FTZ R162, R216, R162 ;  /* 0x000000a2d8a27221 */ /* 0x000fe20000010000 */
[----:B------:R-:W-:Y:S01]  /*17a60*/  MOV R184, R207 ;  /* 0x000000cf00b87202 */ /* 0x000fe20000000f00 */
[----:B------:R3:W-:Y:S01]  /*17a70*/  MUFU.EX2 R216, R188 ;  /* 0x000000bc00d87308 */ /* 0x0007e20000000800 */
[----:B------:R-:W-:Y:S01]  /*17a80*/  MOV R207, R218 ;  /* 0x000000da00cf7202 */ /* 0x000fe20000000f00 */
[C---:B------:R-:W-:Y:S01]  /*17a90*/  HMMA.16816.F32 R96, R40.reuse, R54, R96 ;  /* 0x000000362860723c */ /* 0x040fe20000001860 */
[----:B------:R-:W4:Y:S03]  /*17aa0*/  LDSM.16.MT88.4 R52, [R234+0x3100] ;  /* 0x00310000ea34783b */ /* 0x000f260000004200 */
[----:B------:R-:W-:Y:S02]  /*17ab0*/  FADD.FTZ R161, R217, R161 ;  /* 0x000000a1d9a17221 */ /* 0x000fe40000010000 */
[----:B------:R-:W-:Y:S02]  /*17ac0*/  FADD.FTZ R0, R212, R0 ;  /* 0x00000000d4007221 */ /* 0x000fe40000010000 */
[-C--:B-1----:R-:W-:Y:S01]  /*17ad0*/  HMMA.16816.F32 R100, R40, R48.reuse, R100 ;  /* 0x000000302864723c */ /* 0x082fe20000001864 */
[----:B------:R-:W-:Y:S03]  /*17ae0*/  MUFU.EX2 R214, R208 ;  /* 0x000000d000d67308 */ /* 0x000fe60000000800 */
[----:B------:R-:W-:Y:S04]  /*17af0*/  FADD.FTZ R0, R203, R0 ;  /* 0x00000000cb007221 */ /* 0x000fe80000010000 */
[C---:B------:R-:W-:Y:S03]  /*17b00*/  HMMA.16816.F32 R104, R44.reuse, R48, R104 ;  /* 0x000000302c68723c */ /* 0x040fe60000001868 */
[----:B------:R1:W-:Y:S01]  /*17b10*/  MUFU.EX2 R215, R189 ;  /* 0x000000bd00d77308 */ /* 0x0003e20000000800 */
[----:B---3--:R-:W-:Y:S04]  /*17b20*/  MOV R188, R183 ;  /* 0x000000b700bc7202 */ /* 0x008fe80000000f00 */
[-C--:B------:R-:W-:Y:S01]  /*17b30*/  HMMA.16816.F32 R108, R44, R50.reuse, R108 ;  /* 0x000000322c6c723c */ /* 0x080fe2000000186c */
[----:B------:R-:W3:Y:S04]  /*17b40*/  LDSM.16.MT88.4 R180, [R232+0x1900] ;  /* 0x00190000e8b4783b */ /* 0x000ee80000004200 */
[----:B------:R-:W-:Y:S03]  /*17b50*/  MUFU.EX2 R218, R204 ;  /* 0x000000cc00da7308 */ /* 0x000fe60000000800 */
[C---:B------:R-:W-:Y:S01]  /*17b60*/  HMMA.16816.F32 R112, R40.reuse, R50, R112 ;  /* 0x000000322870723c */ /* 0x040fe20000001870 */
[----:B------:R-:W3:Y:S06]  /*17b70*/  LDSM.16.MT88.4 R48, [R233+0x1900] ;  /* 0x00190000e930783b */ /* 0x000eec0000004200 */
[----:B------:R-:W-:Y:S01]  /*17b80*/  MUFU.EX2 R204, R172 ;  /* 0x000000ac00cc7308 */ /* 0x000fe20000000800 */
[-C--:B--2---:R-:W-:Y:S04]  /*17b90*/  HMMA.16816.F32 R116, R40, R60.reuse, R116 ;  /* 0x0000003c2874723c */ /* 0x084fe80000001874 */
[----:B-1----:R-:W-:Y:S04]  /*17ba0*/  MOV R189, R207 ;  /* 0x000000cf00bd7202 */ /* 0x002fe80000000f00 */
[C---:B------:R-:W-:Y:S01]  /*17bb0*/  HMMA.16816.F32 R120, R44.reuse, R60, R120 ;  /* 0x0000003c2c78723c */ /* 0x040fe20000001878 */
[----:B------:R-:W-:Y:S07]  /*17bc0*/  MUFU.EX2 R217, R205 ;  /* 0x000000cd00d97308 */ /* 0x000fee0000000800 */
[-C--:B------:R-:W-:Y:S03]  /*17bd0*/  HMMA.16816.F32 R124, R44, R62.reuse, R124 ;  /* 0x0000003e2c7c723c */ /* 0x080fe6000000187c */
[----:B------:R-:W-:Y:S05]  /*17be0*/  MUFU.EX2 R205, R166 ;  /* 0x000000a600cd7308 */ /* 0x000fea0000000800 */
[C---:B------:R-:W-:Y:S01]  /*17bf0*/  HMMA.16816.F32 R128, R40.reuse, R62, R128 ;  /* 0x0000003e2880723c */ /* 0x040fe20000001880 */
[----:B------:R-:W-:Y:S04]  /*17c00*/  LDSM.16.MT88.4 R60, [R235+0x3900] ;  /* 0x00390000eb3c783b */ /* 0x000fe80000004200 */
[----:B------:R1:W-:Y:S03]  /*17c10*/  MUFU.EX2 R166, R3 ;  /* 0x0000000300a67308 */ /* 0x0003e60000000800 */
[-C--:B------:R-:W-:Y:S07]  /*17c20*/  HMMA.16816.F32 R132, R40, R56.reuse, R132 ;  /* 0x000000382884723c */ /* 0x080fee0000001884 */
[----:B------:R-:W-:Y:S01]  /*17c30*/  MUFU.EX2 R213, R206 ;  /* 0x000000ce00d57308 */ /* 0x000fe20000000800 */
[C---:B------:R-:W-:Y:S08]  /*17c40*/  HMMA.16816.F32 R136, R44.reuse, R56, R136 ;  /* 0x000000382c88723c */ /* 0x040ff00000001888 */
[-C--:B------:R-:W-:Y:S01]  /*17c50*/  HMMA.16816.F32 R140, R44, R58.reuse, R140 ;  /* 0x0000003a2c8c723c */ /* 0x080fe2000000188c */
[----:B------:R-:W2:Y:S03]  /*17c60*/  MUFU.EX2 R212, R190 ;  /* 0x000000be00d47308 */ /* 0x000ea60000000800 */
[----:B-1----:R-:W-:Y:S01]  /*17c70*/  FADD.FTZ R3, R188, R161 ;  /* 0x000000a1bc037221 */ /* 0x002fe20000010000 */
[----:B------:R-:W-:Y:S03]  /*17c80*/  MOV R188, R174 ;  /* 0x000000ae00bc7202 */ /* 0x000fe60000000f00 */
[C---:B------:R-:W-:Y:S01]  /*17c90*/  HMMA.16816.F32 R144, R40.reuse, R58, R144 ;  /* 0x0000003a2890723c */ /* 0x040fe20000001890 */
[----:B------:R-:W1:Y:S02]  /*17ca0*/  LDSM.16.MT88.4 R56, [R235+0x1900] ;  /* 0x00190000eb38783b */ /* 0x000e640000004200 */
[----:B------:R3:W-:Y:S01]  /*17cb0*/  MUFU.EX2 R206, R176 ;  /* 0x000000b000ce7308 */ /* 0x0007e20000000800 */
[----:B------:R-:W-:Y:S04]  /*17cc0*/  MOV R161, R197 ;  /* 0x000000c500a17202 */ /* 0x000fe80000000f00 */
[-C--:B------:R-:W-:Y:S05]  /*17cd0*/  HMMA.16816.F32 R20, R40, R64.reuse, R20 ;  /* 0x000000402814723c */ /* 0x080fea0000001814 */
[----:B------:R-:W-:Y:S03]  /*17ce0*/  MUFU.EX2 R207, R169 ;  /* 0x000000a900cf7308 */ /* 0x000fe60000000800 */
[C---:B------:R-:W-:Y:S04]  /*17cf0*/  HMMA.16816.F32 R148, R44.reuse, R64, R148 ;  /* 0x000000402c94723c */ /* 0x040fe80000001894 */
[----:B--2---:R-:W-:Y:S02]  /*17d00*/  F2FP.PACK_AB R203, R211, R212 ;  /* 0x000000d4d3cb723e */ /* 0x004fe400000000ff */
[----:B------:R-:W-:Y:S01]  /*17d10*/  MOV R190, R199 ;  /* 0x000000c700be7202 */ /* 0x000fe20000000f00 */
[----:B------:R-:W-:Y:S01]  /*17d20*/  FADD.FTZ R64, R173, R0 ;  /* 0x00000000ad407221 */ /* 0x000fe20000010000 */
[-C--:B------:R-:W-:Y:S01]  /*17d30*/  HMMA.16816.F32 R152, R44, R66.reuse, R152 ;  /* 0x000000422c98723c */ /* 0x080fe20000001898 */
[----:B------:R-:W-:Y:S03]  /*17d40*/  MUFU.EX2 R209, R171 ;  /* 0x000000ab00d17308 */ /* 0x000fe60000000800 */
[----:B------:R-:W-:Y:S02]  /*17d50*/  F2FP.PACK_AB R199, R166, R204 ;  /* 0x000000cca6c7723e */ /* 0x000fe400000000ff */
[----:B---3--:R-:W-:Y:S02]  /*17d60*/  MOV R176, R185 ;  /* 0x000000b900b07202 */ /* 0x008fe40000000f00 */
[C---:B------:R-:W-:Y:S03]  /*17d70*/  HMMA.16816.F32 R156, R40.reuse, R66, R156 ;  /* 0x00000042289c723c */ /* 0x040fe6000000189c */
[----:B------:R-:W2:Y:S01]  /*17d80*/  MUFU.EX2 R208, R168 ;  /* 0x000000a800d07308 */ /* 0x000ea20000000800 */
[----:B------:R-:W-:Y:S02]  /*17d90*/  MOV R185, R187 ;  /* 0x000000bb00b97202 */ /* 0x000fe40000000f00 */
[----:B------:R-:W-:Y:S01]  /*17da0*/  MOV R187, R202 ;  /* 0x000000ca00bb7202 */ /* 0x000fe20000000f00 */
[----:B------:R-:W-:Y:S01]  /*17db0*/  FADD.FTZ R66, R167, R3 ;  /* 0x00000003a7427221 */ /* 0x000fe20000010000 */
[-C--:B----4-:R-:W-:Y:S04]  /*17dc0*/  HMMA.16816.F32 R24, R40, R52.reuse, R24 ;  /* 0x000000342818723c */ /* 0x090fe80000001818 */
[----:B------:R-:W-:Y:S02]  /*17dd0*/  F2FP.PACK_AB R202, R214, R213 ;  /* 0x000000d5d6ca723e */ /* 0x000fe400000000ff */
[----:B------:R-:W-:Y:S02]  /*17de0*/  MOV R0, R178 ;  /* 0x000000b200007202 */ /* 0x000fe40000000f00 */
[C---:B------:R-:W-:Y:S04]  /*17df0*/  HMMA.16816.F32 R32, R44.reuse, R52, R32 ;  /* 0x000000342c20723c */ /* 0x040fe80000001820 */
[----:B------:R-:W-:Y:S01]  /*17e00*/  MOV R3, R185 ;  /* 0x000000b900037202 */ /* 0x000fe20000000f00 */
[----:B------:R-:W-:Y:S02]  /*17e10*/  FADD.FTZ R0, R0, R66 ;  /* 0x0000004200007221 */ /* 0x000fe40000010000 */
[----:B------:R-:W-:Y:S01]  /*17e20*/  FADD.FTZ R52, R184, R160 ;  /* 0x000000a0b8347221 */ /* 0x000fe20000010000 */
[-C--:B------:R-:W-:Y:S01]  /*17e30*/  HMMA.16816.F32 R36, R44, R54.reuse, R36 ;  /* 0x000000362c24723c */ /* 0x080fe20000001824 */
[----:B------:R-:W3:Y:S03]  /*17e40*/  LDSM.16.MT88.4 R44, [R234+0x1900] ;  /* 0x00190000ea2c783b */ /* 0x000ee60000004200 */
[----:B------:R-:W-:Y:S01]  /*17e50*/  FADD.FTZ R65, R200, R52 ;  /* 0x00000034c8417221 */ /* 0x000fe20000010000 */
[----:B------:R-:W-:Y:S01]  /*17e60*/  F2FP.PACK_AB R200, R217, R218 ;  /* 0x000000dad9c8723e */ /* 0x000fe200000000ff */
[----:B------:R-:W-:Y:S01]  /*17e70*/  FADD.FTZ R53, R189, R162 ;  /* 0x000000a2bd357221 */ /* 0x000fe20000010000 */
[----:B------:R-:W-:Y:S01]  /*17e80*/  MOV R189, R175 ;  /* 0x000000af00bd7202 */ /* 0x000fe20000000f00 */
[----:B------:R-:W-:Y:S01]  /*17e90*/  HMMA.16816.F32 R28, R40, R54, R28 ;  /* 0x00000036281c723c */ /* 0x000fe2000000181c */
[----:B------:R-:W4:Y:S03]  /*17ea0*/  LDSM.16.MT88.4 R40, [R232+0x3900] ;  /* 0x00390000e828783b */ /* 0x000f260000004200 */
[----:B------:R-:W-:Y:S01]  /*17eb0*/  MOV R184, R186 ;  /* 0x000000ba00b87202 */ /* 0x000fe20000000f00 */
[----:B------:R-:W-:Y:S01]  /*17ec0*/  FADD.FTZ R67, R236, R53 ;  /* 0x00000035ec437221 */ /* 0x000fe20000010000 */
[----:B------:R-:W-:Y:S02]  /*17ed0*/  MOV R186, R201 ;  /* 0x000000c900ba7202 */ /* 0x000fe40000000f00 */
[----:B------:R-:W-:Y:S01]  /*17ee0*/  F2FP.PACK_AB R201, R215, R216 ;  /* 0x000000d8d7c9723e */ /* 0x000fe200000000ff */
[----:B------:R-:W1:Y:S03]  /*17ef0*/  LDSM.16.MT88.4 R52, [R233+0x3900] ;  /* 0x00390000e934783b */ /* 0x000e660000004200 */
[----:B--2---:R-:W-:Y:S01]  /*17f00*/  F2FP.PACK_AB R197, R207, R208 ;  /* 0x000000d0cfc5723e */ /* 0x004fe200000000ff */
[----:B------:R-:W-:Y:S01]  /*17f10*/  FADD.FTZ R3, R3, R67 ;  /* 0x0000004303037221 */ /* 0x000fe20000010000 */
[----:B------:R-:W-:Y:S01]  /*17f20*/  MOV R162, R198 ;  /* 0x000000c600a27202 */ /* 0x000fe20000000f00 */
[-C--:B------:R-:W-:Y:S02]  /*17f30*/  HMMA.16816.F32 R172, R200, R180.reuse, R4 ;  /* 0x000000b4c8ac723c */ /* 0x080fe40000001804 */
[----:B------:R2:W5:Y:S03]  /*17f40*/  LDL.LU R236, [R1+0x38] ;  /* 0x0000380001ec7983 */ /* 0x0005660000300800 */
[----:B------:R-:W-:Y:S01]  /*17f50*/  F2FP.PACK_AB R198, R205, R206 ;  /* 0x000000cecdc6723e */ /* 0x000fe200000000ff */
[----:B------:R2:W5:Y:S01]  /*17f60*/  LDL.LU R167, [R1+0x34] ;  /* 0x0000340001a77983 */ /* 0x0005620000300800 */
[----:B------:R-:W-:Y:S02]  /*17f70*/  MOV R160, R196 ;  /* 0x000000c400a07202 */ /* 0x000fe40000000f00 */
[----:B------:R-:W-:Y:S01]  /*17f80*/  F2FP.PACK_AB R196, R209, R210 ;  /* 0x000000d2d1c4723e */ /* 0x000fe200000000ff */
[----:B------:R-:W1:Y:S06]  /*17f90*/  LDSM.16.MT88.4 R4, [R234+0x3900] ;  /* 0x00390000ea04783b */ /* 0x000e6c0000004200 */
[C---:B------:R-:W-:Y:S07]  /*17fa0*/  HMMA.16816.F32 R168, R196.reuse, R180, R8 ;  /* 0x000000b4c4a8723c */ /* 0x040fee0000001808 */
[----:B------:R-:W-:Y:S02]  /*17fb0*/  MOV R11, R176 ;  /* 0x000000b0000b7202 */ /* 0x000fe40000000f00 */
[----:B------:R-:W-:Y:S03]  /*17fc0*/  MOV R9, R179 ;  /* 0x000000b300097202 */ /* 0x000fe60000000f00 */
[----:B------:R-:W-:Y:S02]  /*17fd0*/  MOV R8, R177 ;  /* 0x000000b100087202 */ /* 0x000fe40000000f00 */
[-C--:B------:R-:W-:Y:S03]  /*17fe0*/  HMMA.16816.F32 R176, R196, R182.reuse, R12 ;  /* 0x000000b6c4b0723c */ /* 0x080fe6000000180c */
[----:B------:R-:W-:Y:S01]  /*17ff0*/  MOV R10, R184 ;  /* 0x000000b8000a7202 */ /* 0x000fe20000000f00 */
[----:B------:R-:W-:Y:S02]  /*18000*/  FADD.FTZ R9, R9, R65 ;  /* 0x0000004109097221 */ /* 0x000fe40000010000 */
[----:B------:R-:W-:Y:S01]  /*18010*/  FADD.FTZ R8, R8, R64 ;  /* 0x0000004008087221 */ /* 0x000fe20000010000 */
[----:B------:R-:W-:Y:S01]  /*18020*/  MOV R14, R186 ;  /* 0x000000ba000e7202 */ /* 0x000fe20000000f00 */
[C---:B------:R-:W-:Y:S04]  /*18030*/  HMMA.16816.F32 R180, R200.reuse, R182, R16 ;  /* 0x000000b6c8b4723c */ /* 0x040fe80000001810 */
[----:B------:R-:W-:Y:S01]  /*18040*/  MOV R15, R187 ;  /* 0x000000bb000f7202 */ /* 0x000fe20000000f00 */
[----:B------:R-:W-:Y:S02]  /*18050*/  FADD.FTZ R12, R10, R9 ;  /* 0x000000090a0c7221 */ /* 0x000fe40000010000 */
[----:B------:R-:W-:Y:S01]  /*18060*/  FADD.FTZ R11, R11, R8 ;  /* 0x000000080b0b7221 */ /* 0x000fe20000010000 */
        /* <DEDUP_REMOVED lines=8> */
[----:B------:R-:W-:Y:S01]  /*180f0*/  FADD.FTZ R10, R160, R3 ;  /* 0x00000003a00a7221 */ /* 0x000fe20000010000 */
[----:B------:R-:W-:Y:S01]  /*18100*/  MOV R160, R163 ;  /* 0x000000a300a07202 */ /* 0x000fe20000000f00 */
        /* <DEDUP_REMOVED lines=15> */
[-C--:B---3--:R-:W-:Y:S04]  /*18200*/  HMMA.16816.F32 R100, R200, R44.reuse, R100 ;  /* 0x0000002cc864723c */ /* 0x088fe80000001864 */
        /* <DEDUP_REMOVED lines=10> */
[-C--:B----4-:R-:W-:Y:S08]  /*182b0*/  HMMA.16816.F32 R116, R200, R40.reuse, R116 ;  /* 0x00000028c874723c */ /* 0x090ff00000001874 */
        /* <DEDUP_REMOVED lines=37> */
[----:B------:R1:W-:Y:S04]  /*18510*/  STL [R1+0x20], R3 ;  /* 0x0000200301007387 */ /* 0x0003e80000100800 */
[----:B------:R3:W-:Y:S01]  /*18520*/  STL [R1+0x1c], R0 ;  /* 0x00001c0001007387 */ /* 0x0007e20000100800 */
[----:B-1----:R-:W-:Y:S02]  /*18530*/  MOV R3, R164 ;  /* 0x000000a400037202 */ /* 0x002fe40000000f00 */
[----:B---3--:R-:W-:Y:S01]  /*18540*/  MOV R0, R165 ;  /* 0x000000a500007202 */ /* 0x008fe20000000f00 */
[----:B--2--5:R-:W-:-:S05]  /*18550*/  @P0 BRA `(.L_x_906) ;  /* 0xffffc72000000947 */ /* 0x024fca000383ffff */
.L_x_905:
[----:B---3--:R-:W2:Y:S04]  /*18560*/  LDL.LU R6, [R1+0x28] ;  /* 0x0000280001067983 */ /* 0x008ea80000300800 */
[----:B------:R-:W3:Y:S04]  /*18570*/  LDL.LU R4, [R1+0x24] ;  /* 0x0000240001047983 */ /* 0x000ee80000300800 */
[----:B------:R-:W4:Y:S04]  /*18580*/  LDL.LU R8, [R1+0x20] ;  /* 0x0000200001087983 */ /* 0x000f280000300800 */
[----:B------:R-:W4:Y:S01]  /*18590*/  LDL.LU R5, [R1+0x1c] ;  /* 0x00001c0001057983 */ /* 0x000f220000300800 */
[----:B------:R-:W-:-:S02]  /*185a0*/  MOV R61, 0xff800000 ;  /* 0xff800000003d7802 */ /* 0x000fc40000000f00 */
[----:B------:R-:W-:Y:S02]  /*185b0*/  MOV R62, 0xff800000 ;  /* 0xff800000003e7802 */ /* 0x000fe40000000f00 */
[----:B------:R-:W-:Y:S02]  /*185c0*/  MOV R63, 0xff800000 ;  /* 0xff800000003f7802 */ /* 0x000fe40000000f00 */
[----:B------:R-:W-:Y:S02]  /*185d0*/  MOV R64, 0xff800000 ;  /* 0xff80000000407802 */ /* 0x000fe40000000f00 */
[----:B------:R-:W-:Y:S01]  /*185e0*/  PLOP3.LUT P4, PT, PT, PT, PT, 0x8, 0x0 ;  /* 0x000000000000781c */ /* 0x000fe20003f8e170 */
[----:B--2---:R-:W1:Y:S04]  /*185f0*/  SHFL.BFLY PT, R11, R6, 0x2, 0x1f ;  /* 0x0c401f00060b7f89 */ /* 0x004e6800000e0000 */
[----:B---3--:R-:W2:Y:S04]  /*18600*/  SHFL.BFLY PT, R9, R4, 0x2, 0x1f ;  /* 0x0c401f0004097f89 */ /* 0x008ea800000e0000 */
[----:B----4-:R-:W3:Y:S01]  /*18610*/  SHFL.BFLY PT, R7, R8, 0x2, 0x1f ;  /* 0x0c401f0008077f89 */ /* 0x010ee200000e0000 */
[----:B-1----:R-:W-:-:S03]  /*18620*/  FADD.FTZ R11, R11, R6 ;  /* 0x000000060b0b7221 */ /* 0x002fc60000010000 */
[----:B------:R-:W1:Y:S01]  /*18630*/  SHFL.BFLY PT, R6, R5, 0x2, 0x1f ;  /* 0x0c401f0005067f89 */ /* 0x000e6200000e0000 */
[----:B--2---:R-:W-:-:S03]  /*18640*/  FADD.FTZ R9, R9, R4 ;  /* 0x0000000409097221 */ /* 0x004fc60000010000 */
[----:B------:R-:W2:Y:S01]  /*18650*/  SHFL.BFLY PT, R0, R11, 0x1, 0x1f ;  /* 0x0c201f000b007f89 */ /* 0x000ea200000e0000 */
[----:B---3--:R-:W-:-:S03]  /*18660*/  FADD.FTZ R7, R7, R8 ;  /* 0x0000000807077221 */ /* 0x008fc60000010000 */
[----:B------:R-:W3:Y:S04]  /*18670*/  SHFL.BFLY PT, R4, R9, 0x1, 0x1f ;  /* 0x0c201f0009047f89 */ /* 0x000ee800000e0000 */
[----:B------:R-:W4:Y:S01]  /*18680*/  SHFL.BFLY PT, R3, R7, 0x1, 0x1f ;  /* 0x0c201f0007037f89 */ /* 0x000f2200000e0000 */
[----:B-1----:R-:W-:Y:S02]  /*18690*/  FADD.FTZ R6, R6, R5 ;  /* 0x0000000506067221 */ /* 0x002fe40000010000 */
[----:B--2---:R-:W-:-:S03]  /*186a0*/  FADD.FTZ R11, R11, R0 ;  /* 0x000000000b0b7221 */ /* 0x004fc60000010000 */
[----:B------:R-:W1:Y:S01]  /*186b0*/  SHFL.BFLY PT, R5, R6, 0x1, 0x1f ;  /* 0x0c201f0006057f89 */ /* 0x000e6200000e0000 */
[----:B------:R-:W-:Y:S01]  /*186c0*/  MOV R0, RZ ;  /* 0x000000ff00007202 */ /* 0x000fe20000000f00 */
[----:B---3--:R-:W-:Y:S01]  /*186d0*/  FADD.FTZ R9, R9, R4 ;  /* 0x0000000409097221 */ /* 0x008fe20000010000 */
[----:B------:R-:W-:Y:S02]  /*186e0*/  FSETP.NE.FTZ.AND P3, PT, R11, RZ, PT ;  /* 0x000000ff0b00720b */ /* 0x000fe40003f75000 */
[----:B------:R-:W-:Y:S01]  /*186f0*/  MOV R4, RZ ;  /* 0x000000ff00047202 */ /* 0x000fe20000000f00 */
[----:B----4-:R-:W-:Y:S01]  /*18700*/  FADD.FTZ R7, R7, R3 ;  /* 0x0000000307077221 */ /* 0x010fe20000010000 */
[----:B------:R-:W-:Y:S02]  /*18710*/  FSETP.NE.FTZ.AND P2, PT, R9, RZ, PT ;  /* 0x000000ff0900720b */ /* 0x000fe40003f55000 */
[----:B------:R-:W-:Y:S02]  /*18720*/  MOV R3, RZ ;  /* 0x000000ff00037202 */ /* 0x000fe40000000f00 */
[----:B------:R-:W-:-:S05]  /*18730*/  FSETP.NE.FTZ.AND P1, PT, R7, RZ, PT ;  /* 0x000000ff0700720b */ /* 0x000fca0003f35000 */
[----:B------:R-:W2:Y:S01]  /*18740*/  @P3 MUFU.RCP R0, R11 ;  /* 0x0000000b00003308 */ /* 0x000ea20000001000 */
[----:B-1----:R-:W-:-:S07]  /*18750*/  FADD.FTZ R6, R5, R6 ;  /* 0x0000000605067221 */ /* 0x002fce0000010000 */
[----:B------:R-:W1:Y:S01]  /*18760*/  @P1 MUFU.RCP R3, R7 ;  /* 0x0000000700031308 */ /* 0x000e620000001000 */
[----:B------:R-:W-:Y:S01]  /*18770*/  FSETP.NE.FTZ.AND P0, PT, R6, RZ, PT ;  /* 0x000000ff0600720b */ /* 0x000fe20003f15000 */
[----:B--2---:R-:W-:-:S06]  /*18780*/  FMUL.FTZ R172, R0, R172 ;  /* 0x000000ac00ac7220 */ /* 0x004fcc0000410000 */
[----:B------:R-:W2:Y:S01]  /*18790*/  @P2 MUFU.RCP R4, R9 ;  /* 0x0000000900042308 */ /* 0x000ea20000001000 */
[C---:B------:R-:W-:Y:S02]  /*187a0*/  FMUL.FTZ R57, R0.reuse, R173 ;  /* 0x000000ad00397220 */ /* 0x040fe40000410000 */
[C---:B------:R-:W-:Y:S02]  /*187b0*/  FMUL.FTZ R180, R0.reuse, R180 ;  /* 0x000000b400b47220 */ /* 0x040fe40000410000 */
[C---:B------:R-:W-:Y:S02]  /*187c0*/  FMUL.FTZ R181, R0.reuse, R181 ;  /* 0x000000b500b57220 */ /* 0x040fe40000410000 */
[C---:B------:R-:W-:Y:S01]  /*187d0*/  FMUL.FTZ R68, R0.reuse, R68 ;  /* 0x0000004400447220 */ /* 0x040fe20000410000 */
[----:B------:R-:W-:Y:S01]  /*187e0*/  @P3 MUFU.LG2 R11, R11 ;  /* 0x0000000b000b3308 */ /* 0x000fe20000000c00 */
[C---:B------:R-:W-:Y:S01]  /*187f0*/  FMUL.FTZ R51, R0.reuse, R69 ;  /* 0x0000004500337220 */ /* 0x040fe20000410000 */
[----:B------:R-:W-:Y:S01]  /*18800*/  @P0 MOV R8, 0x3f317218 ;  /* 0x3f31721800080802 */ /* 0x000fe20000000f00 */
[----:B------:R-:W-:-:S02]  /*18810*/  FMUL.FTZ R80, R0, R80 ;  /* 0x0000005000507220 */ /* 0x000fc40000410000 */
[C---:B------:R-:W-:Y:S02]  /*18820*/  FMUL.FTZ R81, R0.reuse, R81 ;  /* 0x0000005100517220 */ /* 0x040fe40000410000 */
[C---:B------:R-:W-:Y:S01]  /*18830*/  FMUL.FTZ R84, R0.reuse, R84 ;  /* 0x0000005400547220 */ /* 0x040fe20000410000 */
[----:B------:R-:W-:Y:S01]  /*18840*/  @P2 MUFU.LG2 R9, R9 ;  /* 0x0000000900092308 */ /* 0x000fe20000000c00 */
[C---:B------:R-:W-:Y:S02]  /*18850*/  FMUL.FTZ R49, R0.reuse, R85 ;  /* 0x0000005500317220 */ /* 0x040fe40000410000 */
[C---:B------:R-:W-:Y:S02]  /*18860*/  FMUL.FTZ R96, R0.reuse, R96 ;  /* 0x0000006000607220 */ /* 0x040fe40000410000 */
[C---:B------:R-:W-:Y:S02]  /*18870*/  FMUL.FTZ R45, R0.reuse, R97 ;  /* 0x00000061002d7220 */ /* 0x040fe40000410000 */
[C---:B------:R-:W-:Y:S01]  /*18880*/  FMUL.FTZ R100, R0.reuse, R100 ;  /* 0x0000006400647220 */ /* 0x040fe20000410000 */
[----:B------:R-:W-:Y:S01]  /*18890*/  @P1 MUFU.LG2 R7, R7 ;  /* 0x0000000700071308 */ /* 0x000fe20000000c00 */
        /* <DEDUP_REMOVED lines=19> */
[----:B------:R-:W-:Y:S01]  /*189d0*/  MOV R0, RZ ;  /* 0x000000ff00007202 */ /* 0x000fe20000000f00 */
[----:B-1----:R-:W-:-:S02]  /*189e0*/  FMUL.FTZ R168, R3, R168 ;  /* 0x000000a803a87220 */ /* 0x002fc40000410000 */
[C---:B------:R-:W-:Y:S02]  /*189f0*/  FMUL.FTZ R58, R3.reuse, R169 ;  /* 0x000000a9033a7220 */ /* 0x040fe40000410000 */
[C---:B------:R-:W-:Y:S01]  /*18a00*/  FMUL.FTZ R176, R3.reuse, R176 ;  /* 0x000000b003b07220 */ /* 0x040fe20000410000 */
[----:B------:R-:W1:Y:S01]  /*18a10*/  @P0 MUFU.RCP R0, R6 ;  /* 0x0000000600000308 */ /* 0x000e620000001000 */
[C---:B------:R-:W-:Y:S02]  /*18a20*/  FMUL.FTZ R55, R3.reuse, R177 ;  /* 0x000000b103377220 */ /* 0x040fe40000410000 */
[C---:B------:R-:W-:Y:S02]  /*18a30*/  FMUL.FTZ R72, R3.reuse, R72 ;  /* 0x0000004803487220 */ /* 0x040fe40000410000 */
[C---:B------:R-:W-:Y:S02]  /*18a40*/  FMUL.FTZ R54, R3.reuse, R73 ;  /* 0x0000004903367220 */ /* 0x040fe40000410000 */
[C---:B------:R-:W-:Y:S01]  /*18a50*/  FMUL.FTZ R76, R3.reuse, R76 ;  /* 0x0000004c034c7220 */ /* 0x040fe20000410000 */
[----:B------:R-:W3:Y:S01]  /*18a60*/  @P0 MUFU.LG2 R6, R6 ;  /* 0x0000000600060308 */ /* 0x000ee20000000c00 */
        /* <DEDUP_REMOVED lines=26> */
[----:B--2---:R-:W-:-:S02]  /*18c10*/  FMUL.FTZ R174, R4, R174 ;  /* 0x000000ae04ae7220 */ /* 0x004fc40000410000 */
        /* <DEDUP_REMOVED lines=31> */
[----:B------:R-:W-:Y:S01]  /*18e10*/  @P3 MOV R4, 0x3f317218 ;  /* 0x3f31721800043802 */ /* 0x000fe20000000f00 */
[C---:B-1----:R-:W-:Y:S02]  /*18e20*/  FMUL.FTZ R170, R0.reuse, R170 ;  /* 0x000000aa00aa7220 */ /* 0x042fe40000410000 */
        /* <DEDUP_REMOVED lines=31> */
[----:B------:R-:W-:Y:S01]  /*19020*/  @P1 MOV R0, 0x3f317218 ;  /* 0x3f31721800001802 */ /* 0x000fe20000000f00 */
[----:B------:R-:W-:Y:S02]  /*19030*/  @P2 FMUL.FTZ R5, R3, c[0x0][0x2d0] ;  /* 0x0000b40003052a20 */ /* 0x000fe40000410000 */
[----:B------:R-:W-:Y:S02]  /*19040*/  @P3 FMUL.FTZ R10, R4, c[0x0][0x2d0] ;  /* 0x0000b400040a3a20 */ /* 0x000fe40000410000 */
[----:B------:R-:W-:-:S02]  /*19050*/  @P1 FMUL.FTZ R3, R0, c[0x0][0x2d0] ;  /* 0x0000b40000031a20 */ /* 0x000fc40000410000 */
[----:B------:R-:W-:Y:S02]  /*19060*/  @P3 FMUL.FTZ R11, R11, 0.69314718246459960938 ;  /* 0x3f3172180b0b3820 */ /* 0x000fe40000410000 */
[----:B------:R-:W-:Y:S02]  /*19070*/  @P2 FMUL.FTZ R9, R9, 0.69314718246459960938 ;  /* 0x3f31721809092820 */ /* 0x000fe40000410000 */
[----:B------:R-:W-:Y:S02]  /*19080*/  @P1 FMUL.FTZ R7, R7, 0.69314718246459960938 ;  /* 0x3f31721807071820 */ /* 0x000fe40000410000 */
[----:B---3--:R-:W-:Y:S02]  /*19090*/  @P0 FMUL.FTZ R4, R6, 0.69314718246459960938 ;  /* 0x3f31721806040820 */ /* 0x008fe40000410000 */
[----:B------:R-:W-:Y:S02]  /*190a0*/  @P0 FMUL.FTZ R0, R8, c[0x0][0x2d0] ;  /* 0x0000b40008000a20 */ /* 0x000fe40000410000 */
[----:B------:R-:W-:-:S02]  /*190b0*/  @P3 FFMA.FTZ R61, R10, R165, R11 ;  /* 0x000000a50a3d3223 */ /* 0x000fc4000001000b */
[----:B------:R-:W-:Y:S02]  /*190c0*/  @P2 FFMA.FTZ R62, R5, R164, R9 ;  /* 0x000000a4053e2223 */ /* 0x000fe40000010009 */
[----:B------:R-:W-:Y:S02]  /*190d0*/  @P1 FFMA.FTZ R63, R3, R163, R7 ;  /* 0x000000a3033f1223 */ /* 0x000fe40000010007 */
[----:B------:R-:W-:Y:S02]  /*190e0*/  @P0 FFMA.FTZ R64, R0, R2, R4 ;  /* 0x0000000200400223 */ /* 0x000fe40000010004 */
.L_x_851:
        /* <DEDUP_REMOVED lines=24> */
[CC--:B------:R-:W-:Y:S02]  /*19270*/  LEA.HI R2, R65.reuse, R66.reuse, RZ, 0x2 ;  /* 0x0000004241027211 */ /* 0x0c0fe400078f10ff */
[----:B------:R-:W-:Y:S02]  /*19280*/  LEA.HI R60, R65, R66, RZ, 0x5 ;  /* 0x00000042413c7211 */ /* 0x000fe400078f28ff */
[----:B------:R-:W-:-:S02]  /*19290*/  SHF.R.S32.HI R4, RZ, 0x2, R2 ;  /* 0x00000002ff047819 */ /* 0x000fc40000011402 */
[----:B------:R-:W-:Y:S02]  /*192a0*/  SHF.R.S32.HI R0, RZ, 0x1f, R2 ;  /* 0x0000001fff007819 */ /* 0x000fe40000011402 */
[----:B------:R-:W-:Y:S02]  /*192b0*/  SHF.R.S32.HI R59, RZ, 0x5, R60 ;  /* 0x00000005ff3b7819 */ /* 0x000fe4000001143c */
[----:B------:R-:W-:Y:S02]  /*192c0*/  LEA.HI R0, R0, R4, RZ, 0x3 ;  /* 0x0000000400007211 */ /* 0x000fe400078f18ff */
[----:B------:R-:W-:Y:S02]  /*192d0*/  F2FP.PACK_AB R74, R75, R74 ;  /* 0x0000004a4b4a723e */ /* 0x000fe400000000ff */
[----:B------:R-:W-:Y:S02]  /*192e0*/  LOP3.LUT R0, R0, 0xfffffff8, RZ, 0xc0, !PT ;  /* 0xfffffff800007812 */ /* 0x000fe400078ec0ff */
[----:B------:R-:W-:-:S02]  /*192f0*/  F2FP.PACK_AB R53, R53, R76 ;  /* 0x0000004c3535723e */ /* 0x000fc400000000ff */
[----:B------:R-:W-:Y:S01]  /*19300*/  F2FP.PACK_AB R78, R79, R78 ;  /* 0x0000004e4f4e723e */ /* 0x000fe200000000ff */
[----:B------:R-:W-:Y:S01]  /*19310*/  IMAD.IADD R4, R4, 0x1, -R0 ;  /* 0x0000000104047824 */ /* 0x000fe200078e0a00 */
[----:B------:R-:W-:Y:S02]  /*19320*/  LOP3.LUT R0, R2, 0xfffffffc, RZ, 0xc0, !PT ;  /* 0xfffffffc02007812 */ /* 0x000fe400078ec0ff */
[----:B------:R-:W-:Y:S01]  /*19330*/  F2FP.PACK_AB R49, R49, R84 ;  /* 0x000000543131723e */ /* 0x000fe200000000ff */
[C---:B------:R-:W-:Y:S01]  /*19340*/  IMAD.SHL.U32 R2, R4.reuse, 0x40, RZ ;  /* 0x0000004004027824 */ /* 0x040fe200078e00ff */
[----:B------:R-:W-:Y:S01]  /*19350*/  LOP3.LUT R3, R4, 0x1, RZ, 0xc0, !PT ;  /* 0x0000000104037812 */ /* 0x000fe200078ec0ff */
[----:B------:R-:W-:Y:S01]  /*19360*/  IMAD.IADD R29, R66, 0x1, -R0 ;  /* 0x00000001421d7824 */ /* 0x000fe200078e0a00 */
[----:B------:R-:W-:Y:S02]  /*19370*/  F2FP.PACK_AB R48, R48, R86 ;  /* 0x000000563030723e */ /* 0x000fe400000000ff */
        /* <DEDUP_REMOVED lines=13> */
[----:B------:R-:W-:Y:S02]  /*19450*/  F2FP.PACK_AB R90, R91, R90 ;  /* 0x0000005a5b5a723e */ /* 0x000fe400000000ff */
[C---:B------:R-:W-:Y:S02]  /*19460*/  IADD3 R3, R0.reuse, 0x80, RZ ;  /* 0x0000008000037810 */ /* 0x040fe40007ffe0ff */
[C---:B------:R-:W-:Y:S02]  /*19470*/  IADD3 R2, R0.reuse, 0x70, RZ ;  /* 0x0000007000027810 */ /* 0x040fe40007ffe0ff */
[----:B------:R-:W-:Y:S01]  /*19480*/  @P0 IADD3 R2, R3, 0x10, RZ ;  /* 0x0000001003020810 */ /* 0x000fe20007ffe0ff */
[----:B------:R-:W-:Y:S01]  /*19490*/  IMAD.IADD R3, R0, 0x1, R4 ;  /* 0x0000000100037824 */ /* 0x000fe200078e0204 */
[----:B------:R-:W-:Y:S02]  /*194a0*/  F2FP.PACK_AB R46, R46, R92 ;  /* 0x0000005c2e2e723e */ /* 0x000fe400000000ff */
[----:B------:R-:W-:Y:S01]  /*194b0*/  F2FP.PACK_AB R94, R95, R94 ;  /* 0x0000005e5f5e723e */ /* 0x000fe200000000ff */
[----:B------:R-:W-:Y:S01]  /*194c0*/  IMAD.IADD R4, R4, 0x1, R2 ;  /* 0x0000000104047824 */ /* 0x000fe200078e0202 */
[----:B------:R-:W-:-:S02]  /*194d0*/  F2FP.PACK_AB R44, R44, R100 ;  /* 0x000000642c2c723e */ /* 0x000fc400000000ff */
[----:B------:R-:W-:Y:S02]  /*194e0*/  F2FP.PACK_AB R43, R43, R102 ;  /* 0x000000662b2b723e */ /* 0x000fe400000000ff */
[----:B------:R-:W-:Y:S02]  /*194f0*/  F2FP.PACK_AB R41, R41, R112 ;  /* 0x000000702929723e */ /* 0x000fe400000000ff */
        /* <DEDUP_REMOVED lines=8> */
[----:B------:R1:W-:Y:S01]  /*19580*/  STS [R2], R7 ;  /* 0x0000000702007388 */ /* 0x0003e20000000800 */
        /* <DEDUP_REMOVED lines=18> */
[----:B-1----:R-:W-:Y:S01]  /*196b0*/  IMAD.MOV.U32 R7, RZ, RZ, 0x40 ;  /* 0x00000040ff077424 */ /* 0x002fe200078e00ff */
[----:B------:R-:W-:Y:S02]  /*196c0*/  F2FP.PACK_AB R139, R139, R138 ;  /* 0x0000008a8b8b723e */ /* 0x000fe400000000ff */
[----:B------:R-:W-:Y:S01]  /*196d0*/  STS [R3+0x480], R50 ;  /* 0x0004803203007388 */ /* 0x000fe20000000800 */
[----:B------:R-:W-:Y:S02]  /*196e0*/  F2FP.PACK_AB R26, R26, R140 ;  /* 0x0000008c1a1a723e */ /* 0x000fe400000000ff */
[----:B------:R-:W-:Y:S01]  /*196f0*/  SEL R7, R7, 0xffffffc0, !P2 ;  /* 0xffffffc007077807 */ /* 0x000fe20005000000 */
[----:B------:R1:W-:Y:S01]  /*19700*/  STS [R4+0x400], R6 ;  /* 0x0004000604007388 */ /* 0x0003e20000000800 */
        /* <DEDUP_REMOVED lines=17> */
[----:B-1----:R-:W-:Y:S01]  /*19820*/  IMAD.IADD R6, R0, 0x1, R7 ;  /* 0x0000000100067824 */ /* 0x002fe200078e0207 */
[----:B------:R-:W-:-:S02]  /*19830*/  F2FP.PACK_AB R9, R203, R202 ;  /* 0x000000cacb09723e */ /* 0x000fc400000000ff */
[----:B------:R-:W-:Y:S01]  /*19840*/  F2FP.PACK_AB R11, R193, R192 ;  /* 0x000000c0c10b723e */ /* 0x000fe200000000ff */
[----:B--2---:R-:W-:Y:S01]  /*19850*/  IMAD.IADD R8, R7, 0x1, R2 ;  /* 0x0000000107087824 */ /* 0x004fe200078e0202 */
[----:B------:R-:W-:Y:S01]  /*19860*/  STS [R6+0x80], R49 ;  /* 0x0000803106007388 */ /* 0x000fe20000000800 */
[----:B------:R-:W-:Y:S02]  /*19870*/  F2FP.PACK_AB R16, R16, R194 ;  /* 0x000000c21010723e */ /* 0x000fe400000000ff */
[----:B------:R-:W-:Y:S01]  /*19880*/  F2FP.PACK_AB R15, R15, R196 ;  /* 0x000000c40f0f723e */ /* 0x000fe200000000ff */
[----:B------:R-:W-:Y:S01]  /*19890*/  STS [R6+0x480], R48 ;  /* 0x0004803006007388 */ /* 0x000fe20000000800 */
[----:B------:R-:W-:Y:S02]  /*198a0*/  F2FP.PACK_AB R14, R14, R198 ;  /* 0x000000c60e0e723e */ /* 0x000fe400000000ff */
[----:B------:R-:W-:Y:S01]  /*198b0*/  PLOP3.LUT P0, PT, PT, PT, UP1, 0x80, 0x0 ;  /* 0x000000000000781c */ /* 0x000fe20003f0f018 */
[----:B------:R1:W-:Y:S04]  /*198c0*/  STS [R8+0x400], R5 ;  /* 0x0004000508007388 */ /* 0x0003e80000000800 */
[----:B------:R-:W-:Y:S04]  /*198d0*/  STS [R8], R45 ;  /* 0x0000002d08007388 */ /* 0x000fe80000000800 */
[----:B------:R-:W-:Y:S04]  /*198e0*/  STS [R6+0x2080], R47 ;  /* 0x0020802f06007388 */ /* 0x000fe80000000800 */
[----:B------:R-:W-:Y:S04]  /*198f0*/  STS [R6+0x2480], R90 ;  /* 0x0024805a06007388 */ /* 0x000fe80000000800 */
[----:B------:R-:W-:Y:S04]  /*19900*/  STS [R8+0x2000], R46 ;  /* 0x0020002e08007388 */ /* 0x000fe80000000800 */
[----:B------:R-:W-:Y:S01]  /*19910*/  STS [R8+0x2400], R94 ;  /* 0x0024005e08007388 */ /* 0x000fe20000000800 */
[----:B-1----:R-:W-:-:S02]  /*19920*/  IMAD.IADD R5, R7, 0x1, R3 ;  /* 0x0000000107057824 */ /* 0x002fc400078e0203 */
[----:B------:R-:W-:-:S03]  /*19930*/  IMAD.IADD R7, R4, 0x1, R7 ;  /* 0x0000000104077824 */ /* 0x000fc600078e0207 */
        /* <DEDUP_REMOVED lines=36> */
[----:B------:R3:W-:Y:S04]  /*19b80*/  STS [R5+0x6080], R11 ;  /* 0x0060800b05007388 */ /* 0x0007e80000000800 */
[----:B------:R3:W-:Y:S01]  /*19b90*/  STS [R5+0x6480], R16 ;  /* 0x0064801005007388 */ /* 0x0007e20000000800 */
[----:B-1----:R-:W-:-:S03]  /*19ba0*/  IMAD.U32 R8, RZ, RZ, UR4 ;  /* 0x00000004ff087e24 */ /* 0x002fc6000f8e00ff */
[----:B------:R3:W-:Y:S04]  /*19bb0*/  STS [R7+0x6000], R15 ;  /* 0x0060000f07007388 */ /* 0x0007e80000000800 */
[----:B------:R3:W-:Y:S01]  /*19bc0*/  STS [R7+0x6400], R14 ;  /* 0x0064000e07007388 */ /* 0x0007e20000000800 */
[----:B--2---:R-:W-:-:S03]  /*19bd0*/  IMAD.U32 R9, RZ, RZ, UR5 ;  /* 0x00000005ff097e24 */ /* 0x004fc6000f8e00ff */
[----:B------:R-:W-:Y:S06]  /*19be0*/  BAR.SYNC.DEFER_BLOCKING 0x1, 0x80 ;  /* 0x0042000000007b1d */ /* 0x000fec0000010000 */
[----:B------:R-:W-:Y:S02]  /*19bf0*/  ULDC.64 UR4, c[0x0][0x508] ;  /* 0x0001420000047ab9 */ /* 0x000fe40000000a00 */
[----:B------:R-:W-:Y:S01]  /*19c00*/  UISETP.NE.U32.AND UP0, UPT, URZ, UR4, UPT ;  /* 0x000000043f00728c */ /* 0x000fe2000bf05070 */
[----:B------:R-:W2:Y:S03]  /*19c10*/  @P0 LDG.E R0, [R8.64] ;  /* 0x0000000a08000981 */ /* 0x000ea6000c1e1900 */
        /* <DEDUP_REMOVED lines=10> */
[----:B--2---:R-:W1:Y:S02]  /*19cc0*/  @P0 R2UR UR5, R0 ;  /* 0x00000000000503c2 */ /* 0x004e6400000e0000 */
[----:B-1----:R-:W-:Y:S02]  /*19cd0*/  @UP1 USHF.R.S32.HI UR4, URZ, 0x1f, UR5 ;  /* 0x0000001f3f041899 */ /* 0x002fe40008011405 */
[----:B------:R-:W-:-:S05]  /*19ce0*/  @UP1 UMOV UR12, UR5 ;  /* 0x00000005000c1c82 */ /* 0x000fca0008000000 */
[----:B------:R-:W-:Y:S01]  /*19cf0*/  @UP1 UMOV UR13, UR4 ;  /* 0x00000004000d1c82 */ /* 0x000fe20008000000 */
[----:B------:R-:W-:Y:S05]  /*19d00*/  @P1 BRA `(.L_x_910) ;  /* 0x0000004000001947 */ /* 0x000fea0003800000 */
[----:B---3--:R-:W-:Y:S05]  /*19d10*/  @!P0 BRA `(.L_x_910) ;  /* 0x0000003000008947 */ /* 0x008fea0003800000 */
[----:B------:R-:W2:Y:S04]  /*19d20*/  LDG.E R0, [R8.64] ;  /* 0x0000000a08007981 */ /* 0x000ea8000c1e1900 */
[----:B------:R-:W2:Y:S02]  /*19d30*/  LDG.E R2, [R8.64+0x4] ;  /* 0x0000040a08027981 */ /* 0x000ea4000c1e1900 */
[----:B--2--5:R-:W-:Y:S02]  /*19d40*/  IADD3 R17, -R0, R2, RZ ;  /* 0x0000000200117210 */ /* 0x024fe40007ffe1ff */
.L_x_910:
[----:B---3--:R-:W-:Y:S01]  /*19d50*/  LOP3.LUT R0, R60, 0xffffffe0, RZ, 0xc0, !PT ;  /* 0xffffffe03c007812 */ /* 0x008fe200078ec0ff */
[----:B------:R-:W-:Y:S01]  /*19d60*/  IMAD.MOV.U32 R2, RZ, RZ, c[0x0][0x4e8] ;  /* 0x00013a00ff027624 */ /* 0x000fe200078e00ff */
[----:B------:R-:W-:Y:S01]  /*19d70*/  SHF.R.S32.HI R3, RZ, 0x1f, R59 ;  /* 0x0000001fff037819 */ /* 0x000fe2000001143b */
[----:B------:R-:W1:Y:S01]  /*19d80*/  S2R R76, SR_CTAID.X ;  /* 0x00000000004c7919 */ /* 0x000e620000002500 */
[----:B------:R-:W-:Y:S01]  /*19d90*/  ULDC.64 UR4, c[0x0][0x490] ;  /* 0x0001240000047ab9 */ /* 0x000fe20000000a00 */
[----:B------:R-:W-:Y:S01]  /*19da0*/  IMAD.IADD R5, R66, 0x1, -R0 ;  /* 0x0000000142057824 */ /* 0x000fe200078e0a00 */
[----:B------:R-:W-:Y:S01]  /*19db0*/  LEA.HI R0, R29, R29, RZ, 0x1 ;  /* 0x0000001d1d007211 */ /* 0x000fe200078f08ff */
[----:B------:R-:W-:Y:S01]  /*19dc0*/  USHF.R.S32.HI UR9, URZ, 0x1f, UR24 ;  /* 0x0000001f3f097899 */ /* 0x000fe20008011418 */
[----:B------:R-:W-:Y:S01]  /*19dd0*/  LEA.HI R3, R3, R59, RZ, 0x2 ;  /* 0x0000003b03037211 */ /* 0x000fe200078f10ff */
[----:B------:R-:W-:Y:S01]  /*19de0*/  UIMAD UR6, UR8, UR4, URZ ;  /* 0x00000004080672a4 */ /* 0x000fe2000f8e023f */
[----:B------:R-:W-:Y:S01]  /*19df0*/  SHF.R.S32.HI R6, RZ, 0x1f, R5 ;  /* 0x0000001fff067819 */ /* 0x000fe20000011405 */
[----:B------:R-:W-:Y:S01]  /*19e00*/  UMOV UR18, UR12 ;  /* 0x0000000c00127c82 */ /* 0x000fe20008000000 */
[----:B------:R-:W-:Y:S01]  /*19e10*/  ISETP.NE.AND P1, PT, R2, 0x1, PT ;  /* 0x000000010200780c */ /* 0x000fe20003f25270 */
[C---:B------:R-:W-:Y:S01]  /*19e20*/  IMAD.SHL.U32 R2, R0.reuse, 0x20, RZ ;  /* 0x0000002000027824 */ /* 0x040fe200078e00ff */
[----:B------:R-:W-:Y:S01]  /*19e30*/  LOP3.LUT R4, R0, 0x1ffffffe, RZ, 0xc0, !PT ;  /* 0x1ffffffe00047812 */ /* 0x000fe200078ec0ff */
[----:B------:R-:W-:Y:S01]  /*19e40*/  UMOV UR19, UR13 ;  /* 0x0000000d00137c82 */ /* 0x000fe20008000000 */
[----:B------:R-:W-:Y:S01]  /*19e50*/  LOP3.LUT R3, R3, 0xffffffc, RZ, 0xc0, !PT ;  /* 0x0ffffffc03037812 */ /* 0x000fe200078ec0ff */
[----:B------:R-:W-:Y:S01]  /*19e60*/  USEL UR9, UR9, URZ, !UP1 ;  /* 0x0000003f09097287 */ /* 0x000fe2000c800000 */
[----:B------:R-:W-:Y:S01]  /*19e70*/  LEA.HI R0, R6, R5, RZ, 0x2 ;  /* 0x0000000506007211 */ /* 0x000fe200078f10ff */
[----:B------:R-:W-:Y:S01]  /*19e80*/  IMAD.IADD R4, R29, 0x1, -R4 ;  /* 0x000000011d047824 */ /* 0x000fe200078e0a04 */
[----:B------:R-:W-:Y:S01]  /*19e90*/  LOP3.LUT R2, R2, 0xffffffc0, RZ, 0xc0, !PT ;  /* 0xffffffc002027812 */ /* 0x000fe200078ec0ff */
[----:B------:R-:W-:Y:S01]  /*19ea0*/  IMAD.IADD R3, R59, 0x1, -R3 ;  /* 0x000000013b037824 */ /* 0x000fe200078e0a03 */
[----:B------:R-:W-:Y:S01]  /*19eb0*/  SHF.R.S32.HI R0, RZ, 0x2, R0 ;  /* 0x00000002ff007819 */ /* 0x000fe20000011400 */
[----:B------:R-:W-:Y:S01]  /*19ec0*/  UIMAD.WIDE.U32 UR18, UR16, UR4, UR18 ;  /* 0x00000004101272a5 */ /* 0x000fe2000f8e0012 */
[----:B------:R-:W-:Y:S01]  /*19ed0*/  LOP3.LUT P0, RZ, R5, 0x3, RZ, 0xc0, !PT ;  /* 0x0000000305ff7812 */ /* 0x000fe2000780c0ff */
[----:B------:R-:W-:Y:S01]  /*19ee0*/  IMAD R2, R4, 0x8, R2 ;  /* 0x0000000804027824 */ /* 0x000fe200078e0202 */
[----:B------:R-:W-:Y:S01]  /*19ef0*/  UIMAD UR6, UR16, UR5, UR6 ;  /* 0x00000005100672a4 */ /* 0x000fe2000f8e0206 */
[----:B------:R-:W-:Y:S01]  /*19f00*/  IMAD R15, R3, 0x10, R0 ;  /* 0x00000010030f7824 */ /* 0x000fe200078e0200 */
[----:B------:R-:W-:Y:S01]  /*19f10*/  USEL UR24, UR24, URZ, !UP1 ;  /* 0x0000003f18187287 */ /* 0x000fe2000c800000 */
[-C--:B------:R-:W-:Y:S01]  /*19f20*/  LEA.HI R4, R65, R66.reuse, RZ, 0x3 ;  /* 0x0000004241047211 */ /* 0x080fe200078f18ff */
[----:B------:R-:W-:Y:S01]  /*19f30*/  ULDC.64 UR4, c[0x0][0x498] ;  /* 0x0001260000047ab9 */ /* 0x000fe20000000a00 */
[----:B------:R-:W-:Y:S01]  /*19f40*/  IMAD.IADD R2, R15, 0x1, R2 ;  /* 0x000000010f027824 */ /* 0x000fe200078e0202 */
[----:B------:R-:W-:Y:S01]  /*19f50*/  UIMAD UR14, UR9, UR4, URZ ;  /* 0x00000004090e72a4 */ /* 0x000fe2000f8e023f */
[----:B------:R-:W-:Y:S01]  /*19f60*/  LOP3.LUT R6, R4, 0xfffffff8, RZ, 0xc0, !PT ;  /* 0xfffffff804067812 */ /* 0x000fe200078ec0ff */
[----:B------:R-:W-:Y:S01]  /*19f70*/  UIADD3 UR19, UR19, UR6, URZ ;  /* 0x0000000613137290 */ /* 0x000fe2000fffe03f */
[----:B-1----:R-:W-:Y:S01]  /*19f80*/  IMAD R2, R76, 0x80, R2 ;  /* 0x000000804c027824 */ /* 0x002fe200078e0202 */
[----:B------:R-:W-:Y:S01]  /*19f90*/  UIMAD UR14, UR24, UR5, UR14 ;  /* 0x00000005180e72a4 */ /* 0x000fe2000f8e020e */
[----:B------:R-:W-:Y:S01]  /*19fa0*/  SHF.R.S32.HI R19, RZ, 0x3, R4 ;  /* 0x00000003ff137819 */ /* 0x000fe20000011404 */
[----:B------:R-:W-:Y:S01]  /*19fb0*/  UIMAD.WIDE.U32 UR18, UR24, UR4, UR18 ;  /* 0x00000004181272a5 */ /* 0x000fe2000f8e0012 */
[----:B------:R-:W-:Y:S01]  /*19fc0*/  @P1 IMAD.HI.U32 R3, R2, c[0x0][0x4ec], RZ ;  /* 0x00013b0002031a27 */ /* 0x000fe200078e00ff */
[----:B------:R-:W-:Y:S01]  /*19fd0*/  ULDC.64 UR6, c[0x0][0x3a0] ;  /* 0x0000e80000067ab9 */ /* 0x000fe20000000a00 */
[----:B------:R-:W-:Y:S01]  /*19fe0*/  LEA.HI R21, R65, R66, RZ, 0x6 ;  /* 0x0000004241157211 */ /* 0x000fe200078f30ff */
[----:B------:R-:W-:Y:S01]  /*19ff0*/  ULDC.64 UR4, c[0x0][0x3e8] ;  /* 0x0000fa0000047ab9 */ /* 0x000fe20000000a00 */
[----:B------:R-:W-:Y:S01]  /*1a000*/  IMAD.MOV.U32 R0, RZ, RZ, R2 ;  /* 0x000000ffff007224 */ /* 0x000fe200078e0002 */
[----:B------:R-:W-:Y:S01]  /*1a010*/  @P1 SHF.R.U32.HI R0, RZ, c[0x0][0x4f0], R3 ;  /* 0x00013c00ff001a19 */ /* 0x000fe20000011603 */
[----:B------:R-:W-:Y:S01]  /*1a020*/  IMAD.IADD R6, R66, 0x1, -R6 ;  /* 0x0000000142067824 */ /* 0x000fe200078e0a06 */
[----:B------:R-:W-:Y:S01]  /*1a030*/  UIMAD UR8, UR8, UR4, URZ ;  /* 0x00000004080872a4 */ /* 0x000fe2000f8e023f */
[----:B------:R-:W-:Y:S01]  /*1a040*/  IMAD R15, R76, 0x80, R15 ;  /* 0x000000804c0f7824 */ /* 0x000fe200078e020f */
[----:B------:R-:W-:Y:S01]  /*1a050*/  IADD3 R8, P2, R0, UR18, RZ ;  /* 0x0000001200087c10 */ /* 0x000fe2000ff5e0ff */
[----:B------:R-:W-:Y:S01]  /*1a060*/  IMAD.MOV R3, RZ, RZ, -R0 ;  /* 0x000000ffff037224 */ /* 0x000fe200078e0a00 */
[----:B------:R-:W-:Y:S01]  /*1a070*/  UIMAD UR5, UR16, UR5, UR8 ;  /* 0x00000005100572a4 */ /* 0x000fe2000f8e0208 */
[----:B-----5:R-:W-:Y:S01]  /*1a080*/  IMAD R17, R17, c[0x0][0x4e8], RZ ;  /* 0x00013a0011117a24 */ /* 0x020fe200078e02ff */
[----:B------:R-:W-:Y:S01]  /*1a090*/  BSSY B0, `(.L_x_911) ;  /* 0x0000069000007945 */ /* 0x000fe20003800000 */
[----:B------:R-:W-:Y:S01]  /*1a0a0*/  IMAD R5, R3, c[0x0][0x4e8], R2 ;  /* 0x00013a0003057a24 */ /* 0x000fe200078e0202 */
[----:B------:R-:W-:Y:S01]  /*1a0b0*/  SHF.R.S32.HI R3, RZ, 0x1f, R0 ;  /* 0x0000001fff037819 */ /* 0x000fe20000011400 */
[----:B------:R-:W-:Y:S01]  /*1a0c0*/  IMAD.U32 R2, RZ, RZ, UR14 ;  /* 0x0000000eff027e24 */ /* 0x000fe2000f8e00ff */
[----:B------:R-:W-:Y:S01]  /*1a0d0*/  UIMAD.WIDE.U32 UR14, UR12, UR6, URZ ;  /* 0x000000060c0e72a5 */ /* 0x000fe2000f8e003f */
[----:B------:R-:W-:Y:S01]  /*1a0e0*/  IMAD.SHL.U32 R0, R19, 0x40, RZ ;  /* 0x0000004013007824 */ /* 0x000fe200078e00ff */
[----:B------:R-:W-:-:S02]  /*1a0f0*/  UIMAD UR6, UR13, UR6, URZ ;  /* 0x000000060d0672a4 */ /* 0x000fc4000f8e023f */
[----:B------:R-:W-:Y:S02]  /*1a100*/  IADD3.X R9, R3, UR19, R2, P2, !PT ;  /* 0x0000001303097c10 */ /* 0x000fe400097fe402 */
[C---:B------:R-:W-:Y:S01]  /*1a110*/  LEA R2, R6.reuse, R19, 0x4 ;  /* 0x0000001306027211 */ /* 0x040fe200078e20ff */
[----:B------:R-:W-:Y:S01]  /*1a120*/  IMAD.SHL.U32 R6, R6, 0x8, RZ ;  /* 0x0000000806067824 */ /* 0x000fe200078e00ff */
[----:B------:R-:W-:Y:S01]  /*1a130*/  LOP3.LUT R0, R0, 0x1c0, RZ, 0xc0, !PT ;  /* 0x000001c000007812 */ /* 0x000fe200078ec0ff */
[----:B------:R-:W-:Y:S01]  /*1a140*/  UIMAD UR6, UR12, UR7, UR6 ;  /* 0x000000070c0672a4 */ /* 0x000fe2000f8e0206 */
[----:B------:R-:W-:Y:S01]  /*1a150*/  ISETP.GE.OR P2, PT, R15, R17, P0 ;  /* 0x000000110f00720c */ /* 0x000fe20000746670 */
[----:B------:R-:W-:Y:S01]  /*1a160*/  IMAD R4, R76, 0x80, R2 ;  /* 0x000000804c047824 */ /* 0x000fe200078e0202 */
[----:B------:R-:W-:Y:S01]  /*1a170*/  SHF.R.U32.HI R7, RZ, 0x3, R0 ;  /* 0x00000003ff077819 */ /* 0x000fe20000011600 */
[----:B------:R-:W-:Y:S01]  /*1a180*/  UIADD3 UR7, UR15, UR6, URZ ;  /* 0x000000060f077290 */ /* 0x000fe2000fffe03f */
[----:B------:R-:W-:Y:S01]  /*1a190*/  LOP3.LUT R0, R0, 0x38, R6, 0xf8, !PT ;  /* 0x0000003800007812 */ /* 0x000fe200078ef806 */
[----:B------:R-:W-:Y:S01]  /*1a1a0*/  @P1 IMAD.HI.U32 R3, R4, c[0x0][0x4ec], RZ ;  /* 0x00013b0004031a27 */ /* 0x000fe200078e00ff */
[----:B------:R-:W-:Y:S01]  /*1a1b0*/  SHF.R.S32.HI R2, RZ, 0x1f, R5 ;  /* 0x0000001fff027819 */ /* 0x000fe20000011405 */
[----:B------:R-:W-:Y:S01]  /*1a1c0*/  UMOV UR6, UR14 ;  /* 0x0000000e00067c82 */ /* 0x000fe20008000000 */
[----:B------:R-:W-:Y:S01]  /*1a1d0*/  LOP3.LUT R20, R0, R7, RZ, 0x3c, !PT ;  /* 0x0000000700147212 */ /* 0x000fe200078e3cff */
[----:B------:R-:W-:Y:S01]  /*1a1e0*/  UIMAD.WIDE.U32 UR16, UR16, UR4, UR6 ;  /* 0x00000004101072a5 */ /* 0x000fe2000f8e0006 */
[----:B------:R-:W-:Y:S01]  /*1a1f0*/  IMAD.MOV.U32 R14, RZ, RZ, R4 ;  /* 0x000000ffff0e7224 */ /* 0x000fe200078e0004 */
[----:B------:R-:W-:Y:S01]  /*1a200*/  @P1 SHF.R.U32.HI R14, RZ, c[0x0][0x4f0], R3 ;  /* 0x00013c00ff0e1a19 */ /* 0x000fe20000011603 */
[----:B------:R-:W-:Y:S01]  /*1a210*/  IMAD R0, R2, c[0x0][0x488], RZ ;  /* 0x0001220002007a24 */ /* 0x000fe200078e02ff */
[----:B------:R-:W-:Y:S01]  /*1a220*/  UIADD3 UR17, UR17, UR5, URZ ;  /* 0x0000000511117290 */ /* 0x000fe2000fffe03f */
[----:B------:R-:W-:Y:S01]  /*1a230*/  IMAD.WIDE.U32 R2, R5, c[0x0][0x488], R8 ;  /* 0x0001220005027a25 */ /* 0x000fe200078e0008 */
[----:B------:R-:W-:Y:S01]  /*1a240*/  IADD3 R8, R15, 0x8, RZ ;  /* 0x000000080f087810 */ /* 0x000fe20007ffe0ff */
[----:B------:R-:W-:Y:S01]  /*1a250*/  ULDC.64 UR4, c[0x0][0x3f0] ;  /* 0x0000fc0000047ab9 */ /* 0x000fe20000000a00 */
[----:B------:R-:W-:Y:S01]  /*1a260*/  SHF.R.S32.HI R9, RZ, 0x1f, R14 ;  /* 0x0000001fff097819 */ /* 0x000fe2000001140e */
[----:B------:R-:W-:Y:S01]  /*1a270*/  IMAD R0, R5, c[0x0][0x48c], R0 ;  /* 0x0001230005007a24 */ /* 0x000fe200078e0200 */
[----:B------:R-:W-:Y:S01]  /*1a280*/  UIMAD UR9, UR9, UR4, URZ ;  /* 0x00000004090972a4 */ /* 0x000fe2000f8e023f */
[----:B------:R-:W-:Y:S01]  /*1a290*/  LEA R5, P1, R2, c[0x0][0x450], 0x2 ;  /* 0x0001140002057a11 */ /* 0x000fe200078210ff */
[----:B------:R-:W-:Y:S01]  /*1a2a0*/  UIMAD.WIDE.U32 UR16, UR24, UR4, UR16 ;  /* 0x00000004181072a5 */ /* 0x000fe2000f8e0010 */
[----:B------:R-:W-:Y:S01]  /*1a2b0*/  IMAD.IADD R0, R3, 0x1, R0 ;  /* 0x0000000103007824 */ /* 0x000fe200078e0200 */
[----:B------:R-:W-:Y:S01]  /*1a2c0*/  UIMAD UR5, UR24, UR5, UR9 ;  /* 0x00000005180572a4 */ /* 0x000fe2000f8e0209 */
[----:B------:R-:W-:Y:S01]  /*1a2d0*/  IMAD.MOV R7, RZ, RZ, -R14 ;  /* 0x000000ffff077224 */ /* 0x000fe200078e0a0e */
[----:B------:R-:W-:Y:S01]  /*1a2e0*/  ISETP.GE.OR P3, PT, R8, R17, P0 ;  /* 0x000000110800720c */ /* 0x000fe20000766670 */
[----:B------:R-:W-:Y:S01]  /*1a2f0*/  IMAD R16, R9, c[0x0][0x3e0], RZ ;  /* 0x0000f80009107a24 */ /* 0x000fe200078e02ff */
[----:B------:R-:W-:Y:S01]  /*1a300*/  LEA.HI.X R0, R2, c[0x0][0x454], R0, 0x2, P1 ;  /* 0x0001150002007a11 */ /* 0x000fe200008f1400 */
[----:B------:R-:W-:Y:S01]  /*1a310*/  UIADD3 UR5, UR17, UR5, URZ ;  /* 0x0000000511057290 */ /* 0x000fe2000fffe03f */
[----:B------:R-:W-:Y:S01]  /*1a320*/  SHFL.IDX PT, R10, R5, RZ, 0x1c1f ;  /* 0x001c1fff050a7589 */ /* 0x000fe200000e0000 */
[----:B------:R-:W-:Y:S01]  /*1a330*/  IMAD R7, R7, c[0x0][0x4e8], R4 ;  /* 0x00013a0007077a24 */ /* 0x000fe200078e0204 */
[----:B------:R-:W-:Y:S01]  /*1a340*/  MOV R3, UR17 ;  /* 0x0000001100037c02 */ /* 0x000fe20008000f00 */
[----:B------:R-:W-:Y:S01]  /*1a350*/  IMAD.U32 R2, RZ, RZ, UR16 ;  /* 0x00000010ff027e24 */ /* 0x000fe2000f8e00ff */
[----:B------:R-:W1:Y:S01]  /*1a360*/  SHFL.IDX PT, R11, R0, RZ, 0x1c1f ;  /* 0x001c1fff000b7589 */ /* 0x000e6200000e0000 */
[----:B------:R-:W-:-:S02]  /*1a370*/  IMAD.U32 R3, RZ, RZ, UR5 ;  /* 0x00000005ff037e24 */ /* 0x000fc4000f8e00ff */
[C---:B------:R-:W-:Y:S01]  /*1a380*/  IMAD R18, R14.reuse, c[0x0][0x3e4], R16 ;  /* 0x0000f9000e127a24 */ /* 0x040fe200078e0210 */
[----:B------:R-:W-:Y:S01]  /*1a390*/  SHFL.IDX PT, R8, R5, 0x1, 0x1c1f ;  /* 0x003c1f0005087f89 */ /* 0x000fe200000e0000 */
[----:B------:R-:W-:Y:S01]  /*1a3a0*/  IMAD.WIDE.U32 R2, R14, c[0x0][0x3e0], R2 ;  /* 0x0000f8000e027a25 */ /* 0x000fe200078e0002 */
[C---:B------:R-:W-:Y:S02]  /*1a3b0*/  IADD3 R14, R15.reuse, 0x40, RZ ;  /* 0x000000400f0e7810 */ /* 0x040fe40007ffe0ff */
[----:B------:R-:W2:Y:S01]  /*1a3c0*/  SHFL.IDX PT, R9, R0, 0x1, 0x1c1f ;  /* 0x003c1f0000097f89 */ /* 0x000ea200000e0000 */
[----:B------:R-:W-:Y:S01]  /*1a3d0*/  IADD3 R15, R15, 0x48, RZ ;  /* 0x000000480f0f7810 */ /* 0x000fe20007ffe0ff */
[----:B------:R-:W-:Y:S01]  /*1a3e0*/  IMAD.SHL.U32 R16, R21, 0x8, RZ ;  /* 0x0000000815107824 */ /* 0x000fe200078e00ff */
[-C--:B------:R-:W-:Y:S01]  /*1a3f0*/  ISETP.GE.OR P1, PT, R14, R17.reuse, P0 ;  /* 0x000000110e00720c */ /* 0x080fe20000726670 */
[----:B------:R-:W-:Y:S01]  /*1a400*/  SHFL.IDX PT, R12, R5, 0x2, 0x1c1f ;  /* 0x005c1f00050c7f89 */ /* 0x000fe200000e0000 */
[----:B------:R-:W-:Y:S01]  /*1a410*/  ISETP.GE.OR P0, PT, R15, R17, P0 ;  /* 0x000000110f00720c */ /* 0x000fe20000706670 */
[----:B------:R-:W-:Y:S01]  /*1a420*/  IMAD.IADD R3, R3, 0x1, R18 ;  /* 0x0000000103037824 */ /* 0x000fe200078e0212 */
[----:B------:R-:W-:Y:S01]  /*1a430*/  LOP3.LUT R15, R20, 0x7ffffe00, R16, 0xf8, !PT ;  /* 0x7ffffe00140f7812 */ /* 0x000fe200078ef810 */
[----:B------:R-:W3:Y:S02]  /*1a440*/  SHFL.IDX PT, R13, R0, 0x2, 0x1c1f ;  /* 0x005c1f00000d7f89 */ /* 0x000ee400000e0000 */
[----:B------:R-:W-:-:S02]  /*1a450*/  IMAD.WIDE.U32 R2, R7, c[0x0][0x3d8], R2 ;  /* 0x0000f60007027a25 */ /* 0x000fc400078e0002 */
[----:B------:R-:W-:Y:S04]  /*1a460*/  SHFL.IDX PT, R4, R5, 0x3, 0x1c1f ;  /* 0x007c1f0005047f89 */ /* 0x000fe800000e0000 */
[----:B------:R4:W4:Y:S04]  /*1a470*/  SHFL.IDX PT, R5, R0, 0x3, 0x1c1f ;  /* 0x007c1f0000057f89 */ /* 0x00092800000e0000 */
[----:B-1----:R1:W-:Y:S04]  /*1a480*/  @!P2 ST.E [R10.64], R61 ;  /* 0x0000003d0a00a985 */ /* 0x0023e8000c10190a */
[----:B--2---:R1:W-:Y:S04]  /*1a490*/  @!P3 ST.E [R8.64], R62 ;  /* 0x0000003e0800b985 */ /* 0x0043e8000c10190a */
[----:B---3--:R1:W-:Y:S01]  /*1a4a0*/  @!P1 ST.E [R12.64], R63 ;  /* 0x0000003f0c009985 */ /* 0x0083e2000c10190a */
[----:B----4-:R-:W-:-:S03]  /*1a4b0*/  SHF.R.S32.HI R0, RZ, 0x1f, R7 ;  /* 0x0000001fff007819 */ /* 0x010fc60000011407 */
[----:B------:R1:W-:Y:S01]  /*1a4c0*/  @!P0 ST.E [R4.64], R64 ;  /* 0x0000004004008985 */ /* 0x0003e2000c10190a */
[----:B------:R-:W-:Y:S01]  /*1a4d0*/  LEA R18, P0, R2, c[0x0][0x380], 0x1 ;  /* 0x0000e00002127a11 */ /* 0x000fe200078008ff */
[----:B------:R-:W-:-:S04]  /*1a4e0*/  IMAD R0, R0, c[0x0][0x3d8], RZ ;  /* 0x0000f60000007a24 */ /* 0x000fc800078e02ff */
[----:B------:R-:W-:Y:S02]  /*1a4f0*/  IMAD R14, R7, c[0x0][0x3dc], R0 ;  /* 0x0000f700070e7a24 */ /* 0x000fe400078e0200 */
[----:B------:R-:W-:Y:S02]  /*1a500*/  IMAD.SHL.U32 R0, R15, 0x2, RZ ;  /* 0x000000020f007824 */ /* 0x000fe400078e00ff */
[----:B------:R-:W-:Y:S02]  /*1a510*/  IMAD.IADD R3, R3, 0x1, R14 ;  /* 0x0000000103037824 */ /* 0x000fe400078e020e */
[----:B------:R-:W-:Y:S01]  /*1a520*/  IMAD R7, R76, 0x80, R19 ;  /* 0x000000804c077824 */ /* 0x000fe200078e0213 */
        /* <DEDUP_REMOVED lines=19> */
[----:B-1234-:R-:W1:Y:S01]  /*1a660*/  LDS.128 R12, [R0+0x80] ;  /* 0x00008000000c7984 */ /* 0x01ee620000000c00 */
[----:B------:R-:W-:-:S02]  /*1a670*/  IADD3 R4, R6, 0x40, RZ ;  /* 0x0000004006047810 */ /* 0x000fc40007ffe0ff */
[----:B------:R-:W-:Y:S01]  /*1a680*/  ISETP.GE.AND P1, PT, R6, c[0x0][0x3c8], PT ;  /* 0x0000f20006007a0c */ /* 0x000fe20003f26270 */
[----:B------:R2:W3:Y:S01]  /*1a690*/  LDS.128 R8, [R0+0x4080] ;  /* 0x0040800000087984 */ /* 0x0004e20000000c00 */
[----:B------:R-:W-:-:S13]  /*1a6a0*/  ISETP.GE.AND P0, PT, R4, c[0x0][0x3c8], PT ;  /* 0x0000f20004007a0c */ /* 0x000fda0003f06270 */
[----:B--2---:R-:W-:-:S04]  /*1a6b0*/  @!P0 SHF.R.S32.HI R0, RZ, 0x1f, R4 ;  /* 0x0000001fff008819 */ /* 0x004fc80000011404 */
[----:B------:R-:W-:Y:S01]  /*1a6c0*/  @!P0 LEA.HI R0, R0, R4, RZ, 0x3 ;  /* 0x0000000400008211 */ /* 0x000fe200078f18ff */
[----:B------:R-:W-:-:S03]  /*1a6d0*/  @!P1 IMAD.WIDE R4, R6, 0x2, R2 ;  /* 0x0000000206049825 */ /* 0x000fc600078e0202 */
[----:B------:R-:W-:-:S05]  /*1a6e0*/  @!P0 LOP3.LUT R0, R0, 0xfffffff8, RZ, 0xc0, !PT ;  /* 0xfffffff800008812 */ /* 0x000fca00078ec0ff */
[----:B------:R-:W-:Y:S01]  /*1a6f0*/  @!P0 IMAD.WIDE R2, R0, 0x2, R2 ;  /* 0x0000000200028825 */ /* 0x000fe200078e0202 */
[----:B-1----:R1:W-:Y:S04]  /*1a700*/  @!P1 ST.E.128 [R4.64], R12 ;  /* 0x0000000c04009985 */ /* 0x0023e8000c101d0a */
[----:B---3--:R1:W-:Y:S02]  /*1a710*/  @!P0 ST.E.128 [R2.64], R8 ;  /* 0x0000000802008985 */ /* 0x0083e4000c101d0a */
.L_x_912:
[----:B--234-:R-:W-:Y:S05]  /*1a720*/  BSYNC B0 ;  /* 0x0000000000007941 */ /* 0x01cfea0003800000 */
.L_x_911:
[----:B-1----:R-:W-:Y:S01]  /*1a730*/  IADD3 R0, R7, 0x10, RZ ;  /* 0x0000001007007810 */ /* 0x002fe20007ffe0ff */
[----:B------:R1:W2:Y:S01]  /*1a740*/  SHFL.IDX PT, R3, R16, 0x1, 0x181f ;  /* 0x00381f0010037f89 */ /* 0x0002a200000e0000 */
[----:B------:R-:W-:Y:S02]  /*1a750*/  BSSY B0, `(.L_x_913) ;  /* 0x000000e000007945 */ /* 0x000fe40003800000 */
[----:B------:R-:W-:Y:S01]  /*1a760*/  ISETP.GE.AND P0, PT, R0, R17, PT ;  /* 0x000000110000720c */ /* 0x000fe20003f06270 */
[----:B------:R1:W3:-:S12]  /*1a770*/  SHFL.IDX PT, R2, R18, 0x1, 0x181f ;  /* 0x00381f0012027f89 */ /* 0x0002d800000e0000 */
[----:B------:R-:W-:Y:S05]  /*1a780*/  @P0 BRA `(.L_x_914) ;  /* 0x000000a000000947 */ /* 0x000fea0003800000 */
[C---:B------:R-:W-:Y:S02]  /*1a790*/  IADD3 R4, R6.reuse, 0x40, RZ ;  /* 0x0000004006047810 */ /* 0x040fe40007ffe0ff */
[----:B------:R-:W-:Y:S02]  /*1a7a0*/  ISETP.GE.AND P1, PT, R6, c[0x0][0x3c8], PT ;  /* 0x0000f20006007a0c */ /* 0x000fe40003f26270 */
[----:B------:R-:W-:-:S13]  /*1a7b0*/  ISETP.GE.AND P0, PT, R4, c[0x0][0x3c8], PT ;  /* 0x0000f20004007a0c */ /* 0x000fda0003f06270 */
[----:B------:R-:W-:-:S04]  /*1a7c0*/  @!P0 SHF.R.S32.HI R0, RZ, 0x1f, R4 ;  /* 0x0000001fff008819 */ /* 0x000fc80000011404 */
[----:B------:R-:W-:Y:S01]  /*1a7d0*/  @!P0 LEA.HI R0, R0, R4, RZ, 0x3 ;  /* 0x0000000400008211 */ /* 0x000fe200078f18ff */
[----:B--23--:R-:W-:-:S03]  /*1a7e0*/  @!P1 IMAD.WIDE R4, R6, 0x2, R2 ;  /* 0x0000000206049825 */ /* 0x00cfc600078e0202 */
[----:B------:R-:W-:Y:S02]  /*1a7f0*/  @!P0 LOP3.LUT R0, R0, 0xfffffff8, RZ, 0xc0, !PT ;  /* 0xfffffff800008812 */ /* 0x000fe400078ec0ff */
[----:B------:R2:W-:Y:S03]  /*1a800*/  @!P1 ST.E.128 [R4.64], R24 ;  /* 0x0000001804009985 */ /* 0x0005e6000c101d0a */
[----:B------:R-:W-:-:S05]  /*1a810*/  @!P0 IMAD.WIDE R2, R0, 0x2, R2 ;  /* 0x0000000200028825 */ /* 0x000fca00078e0202 */
[----:B------:R2:W-:Y:S02]  /*1a820*/  @!P0 ST.E.128 [R2.64], R20 ;  /* 0x0000001402008985 */ /* 0x0005e4000c101d0a */
.L_x_914:
[----:B------:R-:W-:Y:S05]  /*1a830*/  BSYNC B0 ;  /* 0x0000000000007941 */ /* 0x000fea0003800000 */
.L_x_913:
[----:B------:R-:W-:Y:S01]  /*1a840*/  IADD3 R0, R7, 0x20, RZ ;  /* 0x0000002007007810 */ /* 0x000fe20007ffe0ff */
[----:B--2---:R2:W4:Y:S01]  /*1a850*/  SHFL.IDX PT, R3, R16, 0x2, 0x181f ;  /* 0x00581f0010037f89 */ /* 0x00452200000e0000 */
[----:B------:R-:W-:Y:S02]  /*1a860*/  BSSY B0, `(.L_x_915) ;  /* 0x000000e000007945 */ /* 0x000fe40003800000 */
[----:B------:R-:W-:Y:S01]  /*1a870*/  ISETP.GE.AND P0, PT, R0, R17, PT ;  /* 0x000000110000720c */ /* 0x000fe20003f06270 */
[----:B---3--:R2:W3:-:S12]  /*1a880*/  SHFL.IDX PT, R2, R18, 0x2, 0x181f ;  /* 0x00581f0012027f89 */ /* 0x0084d800000e0000 */
[----:B------:R-:W-:Y:S05]  /*1a890*/  @P0 BRA `(.L_x_916) ;  /* 0x000000a000000947 */ /* 0x000fea0003800000 */
[C---:B------:R-:W-:Y:S02]  /*1a8a0*/  IADD3 R4, R6.reuse, 0x40, RZ ;  /* 0x0000004006047810 */ /* 0x040fe40007ffe0ff */
        /* <DEDUP_REMOVED lines=9> */
.L_x_916:
[----:B------:R-:W-:Y:S05]  /*1a940*/  BSYNC B0 ;  /* 0x0000000000007941 */ /* 0x000fea0003800000 */
.L_x_915:
[----:B------:R-:W-:Y:S01]  /*1a950*/  IADD3 R0, R7, 0x30, RZ ;  /* 0x0000003007007810 */ /* 0x000fe20007ffe0ff */
[----:B---34-:R3:W4:Y:S01]  /*1a960*/  SHFL.IDX PT, R3, R16, 0x3, 0x181f ;  /* 0x00781f0010037f89 */ /* 0x01872200000e0000 */
[----:B------:R-:W-:Y:S02]  /*1a970*/  BSSY B0, `(.L_x_917) ;  /* 0x000000e000007945 */ /* 0x000fe40003800000 */
[----:B------:R-:W-:Y:S01]  /*1a980*/  ISETP.GE.AND P0, PT, R0, R17, PT ;  /* 0x000000110000720c */ /* 0x000fe20003f06270 */
[----:B------:R3:W1:-:S12]  /*1a990*/  SHFL.IDX PT, R2, R18, 0x3, 0x181f ;  /* 0x00781f0012027f89 */ /* 0x00065800000e0000 */
        /* <DEDUP_REMOVED lines=11> */
.L_x_918:
[----:B------:R-:W-:Y:S05]  /*1aa50*/  BSYNC B0 ;  /* 0x0000000000007941 */ /* 0x000fea0003800000 */
.L_x_917:
[----:B------:R-:W-:Y:S01]  /*1aa60*/  IADD3 R0, R7, 0x40, RZ ;  /* 0x0000004007007810 */ /* 0x000fe20007ffe0ff */
[----:B-1--4-:R1:W4:Y:S01]  /*1aa70*/  SHFL.IDX PT, R3, R16, 0x4, 0x181f ;  /* 0x00981f0010037f89 */ /* 0x01232200000e0000 */
[----:B------:R-:W-:Y:S02]  /*1aa80*/  BSSY B0, `(.L_x_919) ;  /* 0x000000e000007945 */ /* 0x000fe40003800000 */
[----:B------:R-:W-:Y:S01]  /*1aa90*/  ISETP.GE.AND P0, PT, R0, R17, PT ;  /* 0x000000110000720c */ /* 0x000fe20003f06270 */
[----:B------:R1:W2:-:S12]  /*1aaa0*/  SHFL.IDX PT, R2, R18, 0x4, 0x181f ;  /* 0x00981f0012027f89 */ /* 0x00029800000e0000 */
        /* <DEDUP_REMOVED lines=11> */
.L_x_920:
[----:B------:R-:W-:Y:S05]  /*1ab60*/  BSYNC B0 ;  /* 0x0000000000007941 */ /* 0x000fea0003800000 */
.L_x_919:
[----:B------:R-:W-:Y:S01]  /*1ab70*/  IADD3 R0, R7, 0x50, RZ ;  /* 0x0000005007007810 */ /* 0x000fe20007ffe0ff */
[----:B--2-4-:R2:W4:Y:S01]  /*1ab80*/  SHFL.IDX PT, R3, R16, 0x5, 0x181f ;  /* 0x00b81f0010037f89 */ /* 0x01452200000e0000 */
        /* <DEDUP_REMOVED lines=14> */
.L_x_922:
[----:B------:R-:W-:Y:S05]  /*1ac70*/  BSYNC B0 ;  /* 0x0000000000007941 */ /* 0x000fea0003800000 */
.L_x_921:
        /* <DEDUP_REMOVED lines=16> */
.L_x_924:
[----:B------:R-:W-:Y:S05]  /*1ad80*/  BSYNC B0 ;  /* 0x0000000000007941 */ /* 0x000fea0003800000 */
.L_x_923:
[----:B------:R-:W-:Y:S01]  /*1ad90*/  IADD3 R0, R7, 0x70, RZ ;  /* 0x0000007007007810 */ /* 0x000fe20007ffe0ff */
[----:B--2-4-:R2:W4:Y:S03]  /*1ada0*/  SHFL.IDX PT, R3, R16, 0x7, 0x181f ;  /* 0x00f81f0010037f89 */ /* 0x01452600000e0000 */
[----:B------:R-:W-:Y:S01]  /*1adb0*/  ISETP.GE.AND P0, PT, R0, R17, PT ;  /* 0x000000110000720c */ /* 0x000fe20003f06270 */
[----:B------:R2:W1:-:S12]  /*1adc0*/  SHFL.IDX PT, R2, R18, 0x7, 0x181f ;  /* 0x00f81f0012027f89 */ /* 0x00045800000e0000 */
[----:B------:R-:W-:Y:S05]  /*1add0*/  @P0 EXIT ;  /* 0x000000000000094d */ /* 0x000fea0003800000 */
[C---:B------:R-:W-:Y:S02]  /*1ade0*/  ISETP.GE.AND P0, PT, R6.reuse, c[0x0][0x3c8], PT ;  /* 0x0000f20006007a0c */ /* 0x040fe40003f06270 */
[----:B------:R-:W-:-:S11]  /*1adf0*/  IADD3 R0, R6, 0x40, RZ ;  /* 0x0000004006007810 */ /* 0x000fd60007ffe0ff */
        /* <DEDUP_REMOVED lines=10> */
.L_x_909:
        /* <DEDUP_REMOVED lines=28> */
[----:B------:R-:W2:Y:S04]  /*1b060*/  LDG.E R0, [R4.64] ;  /* 0x0000000a04007981 */ /* 0x000ea8000c1e1900 */
[----:B------:R-:W2:Y:S02]  /*1b070*/  LDG.E R2, [R4.64+0x4] ;  /* 0x0000040a04027981 */ /* 0x000ea4000c1e1900 */
[----:B--2--5:R-:W-:Y:S02]  /*1b080*/  IADD3 R10, -R0, R2, RZ ;  /* 0x00000002000a7210 */ /* 0x024fe40007ffe1ff */
.L_x_925:
        /* <DEDUP_REMOVED lines=13> */
[----:B------:R-:W-:Y:S02]  /*1b160*/  ULDC.64 UR4, c[0x0][0x490] ;  /* 0x0001240000047ab9 */ /* 0x000fe40000000a00 */
[----:B------:R-:W-:Y:S02]  /*1b170*/  UIMAD UR7, UR8, UR4, URZ ;  /* 0x00000004080772a4 */ /* 0x000fe4000f8e023f */
[----:B------:R-:W-:Y:S01]  /*1b180*/  ISETP.NE.AND P0, PT, R0, 0x1, PT ;  /* 0x000000010000780c */ /* 0x000fe20003f05270 */
[----:B------:R-:W-:Y:S01]  /*1b190*/  UMOV UR14, UR12 ;  /* 0x0000000c000e7c82 */ /* 0x000fe20008000000 */
[----:B------:R-:W-:Y:S01]  /*1b1a0*/  IMAD.MOV.U32 R0, RZ, RZ, R3 ;  /* 0x000000ffff007224 */ /* 0x000fe200078e0003 */
        /* <DEDUP_REMOVED lines=10> */
[----:B------:R-:W-:-:S03]  /*1b250*/  IADD3 R2, -R0, RZ, RZ ;  /* 0x000000ff00027210 */ /* 0x000fc60007ffe1ff */
[----:B------:R-:W-:Y:S02]  /*1b260*/  IMAD.U32 R5, RZ, RZ, UR5 ;  /* 0x00000005ff057e24 */ /* 0x000fe4000f8e00ff */
[----:B------:R-:W-:Y:S01]  /*1b270*/  IMAD R4, R2, c[0x0][0x4e8], R3 ;  /* 0x00013a0002047a24 */ /* 0x000fe200078e0203 */
[----:B------:R-:W-:Y:S02]  /*1b280*/  SHF.R.S32.HI R3, RZ, 0x1f, R0 ;  /* 0x0000001fff037819 */ /* 0x000fe40000011400 */
[----:B------:R-:W-:Y:S02]  /*1b290*/  IADD3 R2, P0, R0, UR14, RZ ;  /* 0x0000000e00027c10 */ /* 0x000fe4000ff1e0ff */
        /* <DEDUP_REMOVED lines=10> */
.L_x_927:
[----:B------:R-:W-:Y:S05]  /*1b340*/  BSYNC B0 ;  /* 0x0000000000007941 */ /* 0x000fea0003800000 */
.L_x_926:
        /* <DEDUP_REMOVED lines=17> */
[----:B------:R-:W-:Y:S01]  /*1b460*/  LEA R0, R7, R8, 0x4 ;  /* 0x0000000807007211 */ /* 0x000fe200078e20ff */
        /* <DEDUP_REMOVED lines=9> */
[----:B------:R-:W-:-:S02]  /*1b500*/  UIMAD UR5, UR24, UR5, UR6 ;  /* 0x00000005180572a4 */ /* 0x000fc4000f8e0206 */
[----:B------:R-:W-:Y:S01]  /*1b510*/  @P0 SHF.R.U32.HI R4, RZ, c[0x0][0x4f0], R2 ;  /* 0x00013c00ff040a19 */ /* 0x000fe20000011602 */
[----:B------:R-:W-:-:S03]  /*1b520*/  UIMAD.WIDE.U32 UR14, UR24, UR4, UR14 ;  /* 0x00000004180e72a5 */ /* 0x000fc6000f8e000e */
[--C-:B------:R-:W-:Y:S01]  /*1b530*/  SHF.R.S32.HI R3, RZ, 0x1f, R4.reuse ;  /* 0x0000001fff037819 */ /* 0x100fe20000011404 */
[----:B------:R-:W-:Y:S01]  /*1b540*/  IMAD.MOV R2, RZ, RZ, -R4 ;  /* 0x000000ffff027224 */ /* 0x000fe200078e0a04 */
[----:B------:R-:W-:-:S03]  /*1b550*/  UIADD3 UR5, UR15, UR5, URZ ;  /* 0x000000050f057290 */ /* 0x000fc6000fffe03f */
[----:B------:R-:W-:Y:S01]  /*1b560*/  IMAD R5, R2, c[0x0][0x4e8], R0 ;  /* 0x00013a0002057a24 */ /* 0x000fe200078e0200 */
[----:B------:R-:W-:Y:S01]  /*1b570*/  MOV R2, UR14 ;  /* 0x0000000e00027c02 */ /* 0x000fe20008000f00 */
[----:B------:R-:W-:Y:S02]  /*1b580*/  IMAD R0, R3, c[0x0][0x3e0], RZ ;  /* 0x0000f80003007a24 */ /* 0x000fe400078e02ff */
[----:B------:R-:W-:Y:S01]  /*1b590*/  IMAD.U32 R3, RZ, RZ, UR15 ;  /* 0x0000000fff037e24 */ /* 0x000fe2000f8e00ff */
[----:B------:R-:W-:Y:S01]  /*1b5a0*/  MOV R3, UR5 ;  /* 0x0000000500037c02 */ /* 0x000fe20008000f00 */
[----:B------:R-:W-:Y:S01]  /*1b5b0*/  IMAD R6, R4, c[0x0][0x3e4], R0 ;  /* 0x0000f90004067a24 */ /* 0x000fe200078e0200 */
[----:B------:R-:W-:-:S03]  /*1b5c0*/  SHF.R.S32.HI R0, RZ, 0x1f, R5 ;  /* 0x0000001fff007819 */ /* 0x000fc60000011405 */
[----:B------:R-:W-:-:S04]  /*1b5d0*/  IMAD.WIDE.U32 R2, R4, c[0x0][0x3e0], R2 ;  /* 0x0000f80004027a25 */ /* 0x000fc800078e0002 */
[----:B------:R-:W-:Y:S02]  /*1b5e0*/  IMAD R0, R0, c[0x0][0x3d8], RZ ;  /* 0x0000f60000007a24 */ /* 0x000fe400078e02ff */
[----:B------:R-:W-:Y:S01]  /*1b5f0*/  IMAD.IADD R3, R3, 0x1, R6 ;  /* 0x0000000103037824 */ /* 0x000fe200078e0206 */
[----:B------:R-:W-:Y:S01]  /*1b600*/  SHF.L.U32 R6, R7, 0x3, RZ ;  /* 0x0000000307067819 */ /* 0x000fe200000006ff */
[C---:B------:R-:W-:Y:S02]  /*1b610*/  IMAD R0, R5.reuse, c[0x0][0x3dc], R0 ;  /* 0x0000f70005007a24 */ /* 0x040fe400078e0200 */
[----:B------:R-:W-:Y:S01]  /*1b620*/  IMAD.WIDE.U32 R2, R5, c[0x0][0x3d8], R2 ;  /* 0x0000f60005027a25 */ /* 0x000fe200078e0002 */
[----:B------:R-:W-:-:S04]  /*1b630*/  IADD3 R7, R6, 0x40, RZ ;  /* 0x0000004006077810 */ /* 0x000fc80007ffe0ff */
        /* <DEDUP_REMOVED lines=16> */
.L_x_929:
[----:B------:R-:W-:Y:S05]  /*1b740*/  BSYNC B0 ;  /* 0x0000000000007941 */ /* 0x000fea0003800000 */
.L_x_928:
        /* <DEDUP_REMOVED lines=15> */
.L_x_931:
[----:B------:R-:W-:Y:S05]  /*1b840*/  BSYNC B0 ;  /* 0x0000000000007941 */ /* 0x000fea0003800000 */
.L_x_930:
[----:B------:R-:W-:Y:S01]  /*1b850*/  IADD3 R0, R8, 0x20, RZ ;  /* 0x0000002008007810 */ /* 0x000fe20007ffe0ff */
[----:B---3--:R3:W1:Y:S01]  /*1b860*/  SHFL.IDX PT, R3, R9, 0x2, 0x181f ;  /* 0x00581f0009037f89 */ /* 0x00866200000e0000 */
        /* <DEDUP_REMOVED lines=13> */
.L_x_933:
[----:B------:R-:W-:Y:S05]  /*1b940*/  BSYNC B0 ;  /* 0x0000000000007941 */ /* 0x000fea0003800000 */
.L_x_932:
[----:B------:R-:W-:Y:S01]  /*1b950*/  IADD3 R0, R8, 0x30, RZ ;  /* 0x0000003008007810 */ /* 0x000fe20007ffe0ff */
[----:B-1----:R1:W2:Y:S01]  /*1b960*/  SHFL.IDX PT, R3, R9, 0x3, 0x181f ;  /* 0x00781f0009037f89 */ /* 0x0022a200000e0000 */
[----:B------:R-:W-:Y:S02]  /*1b970*/  BSSY B0, `(.L_x_934) ;  /* 0x000000d000007945 */ /* 0x000fe40003800000 */
[----:B------:R-:W-:Y:S01]  /*1b980*/  ISETP.GE.AND P0, PT, R0, R10, PT ;  /* 0x0000000a0000720c */ /* 0x000fe20003f06270 */
[----:B----4-:R1:W4:-:S12]  /*1b990*/  SHFL.IDX PT, R2, R11, 0x3, 0x181f ;  /* 0x00781f000b027f89 */ /* 0x01031800000e0000 */
        /* <DEDUP_REMOVED lines=8> */
[----:B------:R-:W-:-:S05]  /*1ba20*/  @!P0 IMAD.WIDE R2, R0, 0x2, R2 ;  /* 0x0000000200028825 */ /* 0x000fca00078e0202 */
[----:B------:R2:W-:Y:S02]  /*1ba30*/  @!P0 ST.E.128 [R2.64], RZ ;  /* 0x000000ff02008985 */ /* 0x0005e4000c101d0a */
.L_x_935:
[----:B------:R-:W-:Y:S05]  /*1ba40*/  BSYNC B0 ;  /* 0x0000000000007941 */ /* 0x000fea0003800000 */
.L_x_934:
        /* <DEDUP_REMOVED lines=15> */
.L_x_937:
[----:B------:R-:W-:Y:S05]  /*1bb40*/  BSYNC B0 ;  /* 0x0000000000007941 */ /* 0x000fea0003800000 */
.L_x_936:
        /* <DEDUP_REMOVED lines=15> */
.L_x_939:
[----:B------:R-:W-:Y:S05]  /*1bc40*/  BSYNC B0 ;  /* 0x0000000000007941 */ /* 0x000fea0003800000 */
.L_x_938:
        /* <DEDUP_REMOVED lines=15> */
.L_x_941:
[----:B------:R-:W-:Y:S05]  /*1bd40*/  BSYNC B0 ;  /* 0x0000000000007941 */ /* 0x000fea0003800000 */
.L_x_940:
[----:B------:R-:W-:Y:S01]  /*1bd50*/  IADD3 R0, R8, 0x70, RZ ;  /* 0x0000007008007810 */ /* 0x000fe20007ffe0ff */
[----:B-1----:R1:W2:Y:S03]  /*1bd60*/  SHFL.IDX PT, R3, R9, 0x7, 0x181f ;  /* 0x00f81f0009037f89 */ /* 0x0022a600000e0000 */
[----:B------:R-:W-:Y:S01]  /*1bd70*/  ISETP.GE.AND P0, PT, R0, R10, PT ;  /* 0x0000000a0000720c */ /* 0x000fe20003f06270 */
[----:B----4-:R1:W4:-:S12]  /*1bd80*/  SHFL.IDX PT, R2, R11, 0x7, 0x181f ;  /* 0x00f81f000b027f89 */ /* 0x01031800000e0000 */
[----:B------:R-:W-:Y:S05]  /*1bd90*/  @P0 EXIT ;  /* 0x000000000000094d */ /* 0x000fea0003800000 */
[----:B------:R-:W-:-:S13]  /*1bda0*/  ISETP.GE.AND P0, PT, R6, c[0x0][0x3c8], PT ;  /* 0x0000f20006007a0c */ /* 0x000fda0003f06270 */
[----:B--2-4-:R-:W-:-:S05]  /*1bdb0*/  @!P0 IMAD.WIDE R4, R6, 0x2, R2 ;  /* 0x0000000206048825 */ /* 0x014fca00078e0202 */
        /* <DEDUP_REMOVED lines=9> */
.L_x_942:
        /* <DEDUP_REMOVED lines=11> */
.L_x_2036:


//--------------------- .text._ZN7cutlass13device_kernelIN5flash19enable_sm80_to_sm89INS1_16FlashAttnFwdSm80INS1_25CollectiveMainloopFwdSm80ILi4ELi1ELb0EN4cute5tupleIJNS5_1CILi128EEENS7_ILi48EEES8_EEELi128ENS_6half_tEfNS_4arch4Sm80ELb0ELb1ELb0ELb0ELb1ELb0ELb1ELb0EEENS1_21CollectiveEpilogueFwdINS6_IJS8_S8_S9_EEENS6_IJNS7_ILi1EEESH_SH_EEESB_SD_Li128ELb0ELb1ELb0ELb0EEENS1_19SingleTileSchedulerILb0ELb0ELb1ELi128EEEEEEEEEvNT_6ParamsE --------------------------
	.section	.text._ZN7cutlass13device_kernelIN5flash19enable_sm80_to_sm89INS1_16FlashAttnFwdSm80INS1_25CollectiveMainloopFwdSm80ILi4ELi1ELb0EN4cute5tupleIJNS5_1CILi128EEENS7_ILi48EEES8_EEELi128ENS_6half_tEfNS_4arch4Sm80ELb0ELb1ELb0ELb0ELb1ELb0ELb1ELb0EEENS1_21CollectiveEpilogueFwdINS6_IJS8_S8_S9_EEENS6_IJNS7_ILi1EEESH_SH_EEESB_SD_Li128ELb0ELb1ELb0ELb0EEENS1_19SingleTileSchedulerILb0ELb0ELb1ELi128EEEEEEEEEvNT_6ParamsE,"ax",@progbits
	.sectioninfo	@"SHI_REGISTERS=255"
	.align	128
.text._ZN7cutlass13device_kernelIN5flash19enable_sm80_to_sm89INS1_16FlashAttnFwdSm80INS1_25CollectiveMainloopFwdSm80ILi4ELi1ELb0EN4cute5tupleIJNS5_1CILi128EEENS7_ILi48EEES8_EEELi128ENS_6half_tEfNS_4arch4Sm80ELb0ELb1ELb0ELb0ELb1ELb0ELb1ELb0EEENS1_21CollectiveEpilogueFwdINS6_IJS8_S8_S9_EEENS6_IJNS7_ILi1EEESH_SH_EEESB_SD_Li128ELb0ELb1ELb0ELb0EEENS1_19SingleTileSchedulerILb0ELb0ELb1ELi128EEEEEEEEEvNT_6ParamsE:
        .type           _ZN7cutlass13device_kernelIN5flash19enable_sm80_to_sm89INS1_16FlashAttnFwdSm80INS1_25CollectiveMainloopFwdSm80ILi4ELi1ELb0EN4cute5tupleIJNS5_1CILi128EEENS7_ILi48EEES8_EEELi128ENS_6half_tEfNS_4arch4Sm80ELb0ELb1ELb0ELb0ELb1ELb0ELb1ELb0EEENS1_21CollectiveEpilogueFwdINS6_IJS8_S8_S9_EEENS6_IJNS7_ILi1EEESH_SH_EEESB_SD_Li128ELb0ELb1ELb0ELb0EEENS1_19SingleTileSchedulerILb0ELb0ELb1ELi128EEEEEEEEEvNT_6ParamsE,@function
        .size           _ZN7cutlass13device_kernelIN5flash19enable_sm80_to_sm89INS1_16FlashAttnFwdSm80INS1_25CollectiveMainloopFwdSm80ILi4ELi1ELb0EN4cute5tupleIJNS5_1CILi128EEENS7_ILi48EEES8_EEELi128ENS_6half_tEfNS_4arch4Sm80ELb0ELb1ELb0ELb0ELb1ELb0ELb1ELb0EEENS1_21CollectiveEpilogueFwdINS6_IJS8_S8_S9_EEENS6_IJNS7_ILi1EEESH_SH_EEESB_SD_Li128ELb0ELb1ELb0ELb0EEENS1_19SingleTileSchedulerILb0ELb0ELb1ELi128EEEEEEEEEvNT_6ParamsE,(.L_x_2037 - _ZN7cutlass13device_kernelIN5flash19enable_sm80_to_sm89INS1_16FlashAttnFwdSm80INS1_25CollectiveMainloopFwdSm80ILi4ELi1ELb0EN4cute5tupleIJNS5_1CILi128EEENS7_ILi48EEES8_EEELi128ENS_6half_tEfNS_4arch4Sm80ELb0ELb1ELb0ELb0ELb1ELb0ELb1ELb0EEENS1_21CollectiveEpilogueFwdINS6_IJS8_S8_S9_EEENS6_IJNS7_ILi1EEESH_SH_EEESB_SD_Li128ELb0ELb1ELb0ELb0EEENS1_19SingleTileSchedulerILb0ELb0ELb1ELi128EEEEEEEEEvNT_6ParamsE)
        .other          _ZN7cutlass13device_kernelIN5flash19enable_sm80_to_sm89INS1_16FlashAttnFwdSm80INS1_25CollectiveMainloopFwdSm80ILi4ELi1ELb0EN4cute5tupleIJNS5_1CILi128EEENS7_ILi48EEES8_EEELi128ENS_6half_tEfNS_4arch4Sm80ELb0ELb1ELb0ELb0ELb1ELb0ELb1ELb0EEENS1_21CollectiveEpilogueFwdINS6_IJS8_S8_S9_EEENS6_IJNS7_ILi1EEESH_SH_EEESB_SD_Li128ELb0ELb1ELb0ELb0EEENS1_19SingleTileSchedulerILb0ELb0ELb1ELi128EEEEEEEEEvNT_6ParamsE,@"STO_CUDA_ENTRY STV_DEFAULT"
_ZN7cutlass13device_kernelIN5flash19enable_sm80_to_sm89INS1_16FlashAttnFwdSm80INS1_25CollectiveMainloopFwdSm80ILi4ELi1ELb0EN4cute5tupleIJNS5_1CILi128EEENS7_ILi48EEES8_EEELi128ENS_6half_tEfNS_4arch4Sm80ELb0ELb1ELb0ELb0ELb1ELb0ELb1ELb0EEENS1_21CollectiveEpilogueFwdINS6_IJS8_S8_S9_EEENS6_IJNS7_ILi1EEESH_SH_EEESB_SD_Li128ELb0ELb1ELb0ELb0EEENS1_19SingleTileSchedulerILb0ELb0ELb1ELi128EEEEEEEEEvNT_6ParamsE:
[----:B------:R-:W-:-:S03]  /*0000*/  MOV R1, c[0x0][0x28] ;  /* 0x00000a0000017a02 */ /* 0x000fc60000000f00 */
[----:B------:R-:W1:Y:S01]  /*0010*/  S2UR UR6, SR_CTAID.Z ;  /* 0x00000000000679c3 */ /* 0x000e620000002700 */
[----:B------:R-:W-:Y:S02]  /*0020*/  IADD3 R1, R1, -0x70, RZ ;  /* 0xffffff9001017810 */ /* 0x000fe40007ffe0ff */
[----:B-1----:R-:W-:-:S13]  /*0030*/  ISETP.LE.AND P0, PT, RZ, UR6, PT ;  /* 0x00000006ff007c0c */ /* 0x002fda000bf03270 */
[----:B------:R-:W-:Y:S05]  /*0040*/  @!P0 EXIT ;  /* 0x000000000000894d */ /* 0x000fea0003800000 */
[----:B------:R-:W-:Y:S02]  /*0050*/  ULDC.64 UR4, c[0x0][0x370] ;  /* 0x0000dc0000047ab9 */ /* 0x000fe40000000a00 */
[----:B------:R-:W-:Y:S02]  /*0060*/  UISETP.NE.U32.AND UP0, UPT, URZ, UR4, UPT ;  /* 0x000000043f00728c */ /* 0x000fe4000bf05070 */
[----:B------:R-:W-:Y:S02]  /*0070*/  ULDC.64 UR8, c[0x0][0x370] ;  /* 0x0000dc0000087ab9 */ /* 0x000fe40000000a00 */
[----:B------:R-:W-:Y:S02]  /*0080*/  UISETP.NE.AND.EX UP0, UPT, URZ, UR5, UPT, UP0 ;  /* 0x000000053f00728c */ /* 0x000fe4000bf05300 */
[----:B------:R-:W-:-:S04]  /*0090*/  ULDC.64 UR20, c[0x0][0x118] ;  /* 0x0000460000147ab9 */ /* 0x000fc80000000a00 */
[----:B------:R-:W-:-:S05]  /*00a0*/  PLOP3.LUT P0, PT, PT, PT, UP0, 0x80, 0x0 ;  /* 0x000000000000781c */ /* 0x000fca0003f0f008 */
[----:B------:R-:W-:Y:S02]  /*00b0*/  @UP0 UMOV UR4, 0x4 ;  /* 0x0000000400040882 */ /* 0x000fe40000000000 */
[----:B------:R-:W-:-:S06]  /*00c0*/  @UP0 UIMAD.WIDE UR4, UR6, UR4, UR8 ;  /* 0x00000004060402a5 */ /* 0x000fcc000f8e0208 */
[----:B------:R-:W-:Y:S02]  /*00d0*/  IMAD.U32 R2, RZ, RZ, UR4 ;  /* 0x00000004ff027e24 */ /* 0x000fe4000f8e00ff */
[----:B------:R-:W-:Y:S01]  /*00e0*/  IMAD.U32 R3, RZ, RZ, UR5 ;  /* 0x00000005ff037e24 */ /* 0x000fe2000f8e00ff */
[----:B------:R-:W1:Y:S01]  /*00f0*/  S2UR UR27, SR_CTAID.X ;  /* 0x00000000001b79c3 */ /* 0x000e620000002500 */
[----:B------:R-:W-:Y:S02]  /*0100*/  ULDC UR8, c[0x0][0x2c4] ;  /* 0x0000b10000087ab9 */ /* 0x000fe40000000800 */
[----:B------:R-:W-:Y:S01]  /*0110*/  ULDC.64 UR4, c[0x0][0x2c8] ;  /* 0x0000b20000047ab9 */ /* 0x000fe20000000a00 */
[----:B------:R-:W2:Y:S01]  /*0120*/  @P0 LDG.E R2, [R2.64] ;  /* 0x0000001402020981 */ /* 0x000ea2000c1e1900 */
[----:B------:R-:W-:Y:S02]  /*0130*/  UISETP.NE.AND UP1, UPT, UR8, 0x1, UPT ;  /* 0x000000010800788c */ /* 0x000fe4000bf25270 */
[----:B------:R-:W-:Y:S01]  /*0140*/  UMOV UR11, URZ ;  /* 0x0000003f000b7c82 */ /* 0x000fe20008000000 */
[----:B------:R-:W3:Y:S01]  /*0150*/  S2UR UR10, SR_CTAID.Y ;  /* 0x00000000000a79c3 */ /* 0x000ee20000002600 */
[----:B------:R-:W4:Y:S01]  /*0160*/  S2R R129, SR_TID.X ;  /* 0x0000000000817919 */ /* 0x000f220000002100 */
[----:B------:R-:W-:-:S02]  /*0170*/  ULDC UR22, c[0x0][0x2ac] ;  /* 0x0000ab0000167ab9 */ /* 0x000fc40000000800 */
[----:B------:R-:W-:Y:S02]  /*0180*/  ULDC UR12, c[0x0][0x168] ;  /* 0x00005a00000c7ab9 */ /* 0x000fe40000000800 */
[----:B------:R-:W-:Y:S02]  /*0190*/  UP2UR UR13, UPR, URZ, 0x2 ;  /* 0x000000023f0d7883 */ /* 0x000fe40008000000 */
[----:B-1----:R-:W-:-:S04]  /*01a0*/  USHF.L.U32 UR27, UR27, 0x7, URZ ;  /* 0x000000071b1b7899 */ /* 0x002fc8000800063f */
[----:B------:R-:W-:Y:S02]  /*01b0*/  @UP1 UIADD3 UR14, UR27, 0x7f, URZ ;  /* 0x0000007f1b0e1890 */ /* 0x000fe4000fffe03f */
[----:B------:R-:W-:Y:S02]  /*01c0*/  UIADD3 UR7, UR27, 0x7f, URZ ;  /* 0x0000007f1b077890 */ /* 0x000fe4000fffe03f */
[----:B------:R-:W-:Y:S02]  /*01d0*/  UIMAD.WIDE.U32 UR14, UR14, UR4, URZ ;  /* 0x000000040e0e72a5 */ /* 0x000fe4000f8e003f */
[----:B---3--:R-:W-:-:S05]  /*01e0*/  USHF.R.S32.HI UR18, URZ, 0x1f, UR10 ;  /* 0x0000001f3f127899 */ /* 0x008fca000801140a */
[----:B------:R-:W-:Y:S02]  /*01f0*/  @UP1 UMOV UR9, UR15 ;  /* 0x0000000f00091c82 */ /* 0x000fe40008000000 */
[----:B------:R-:W-:Y:S02]  /*0200*/  @UP1 USHF.R.U32.HI UR7, URZ, UR5, UR9 ;  /* 0x000000053f071299 */ /* 0x000fe40008011609 */
[----:B------:R-:W-:Y:S02]  /*0210*/  UMOV UR14, 0x1 ;  /* 0x00000001000e7882 */ /* 0x000fe40000000000 */
[----:B------:R-:W-:Y:S02]  /*0220*/  ULDC.64 UR4, c[0x0][0x328] ;  /* 0x0000ca0000047ab9 */ /* 0x000fe40000000a00 */
[----:B------:R-:W-:Y:S02]  /*0230*/  UISETP.LE.AND UP0, UPT, UR14, UR5, UPT ;  /* 0x000000050e00728c */ /* 0x000fe4000bf03270 */
[----:B------:R-:W-:-:S02]  /*0240*/  ULDC UR9, c[0x0][0x1d0] ;  /* 0x0000740000097ab9 */ /* 0x000fc40000000800 */
[----:B------:R-:W-:-:S04]  /*0250*/  UIMAD UR9, UR22, UR9, URZ ;  /* 0x00000009160972a4 */ /* 0x000fc8000f8e023f */
[----:B------:R-:W-:-:S04]  /*0260*/  UIADD3 UR12, UR9, -UR12, UR14 ;  /* 0x8000000c090c7290 */ /* 0x000fc8000fffe00e */
[----:B------:R-:W-:Y:S02]  /*0270*/  UIADD3 UR5, UR12, UR7, URZ ;  /* 0x000000070c057290 */ /* 0x000fe4000fffe03f */
[----:B------:R-:W-:Y:S02]  /*0280*/  UP2UR UR12, UPR, URZ, 0x1 ;  /* 0x000000013f0c7883 */ /* 0x000fe40008000000 */
[----:B------:R-:W-:Y:S01]  /*0290*/  UIADD3 UR7, UR5, UR4, URZ ;  /* 0x0000000405077290 */ /* 0x000fe2000fffe03f */
[----:B--2---:R1:W2:Y:S01]  /*02a0*/  @P0 R2UR UR11, R2 ;  /* 0x00000000020b03c2 */ /* 0x0042a200000e0000 */
[----:B------:R-:W-:-:S13]  /*02b0*/  PLOP3.LUT P0, PT, PT, PT, UP0, 0x40, 0x0 ;  /* 0x000000000000781c */ /* 0x000fda0003f0e808 */
[----:B------:R-:W-:Y:S05]  /*02c0*/  @P0 BRA `(.L_x_943) ;  /* 0x0000014000000947 */ /* 0x000fea0003800000 */
[----:B----4-:R-:W-:Y:S01]  /*02d0*/  ISETP.LT.AND P0, PT, RZ, UR5, PT ;  /* 0x00000005ff007c0c */ /* 0x010fe2000bf01270 */
[----:B------:R-:W-:-:S12]  /*02e0*/  UIADD3 UR15, UR5, -0x1, URZ ;  /* 0xffffffff050f7890 */ /* 0x000fd8000fffe03f */
[----:B------:R-:W-:Y:S05]  /*02f0*/  @P0 BRA `(.L_x_944) ;  /* 0x0000008000000947 */ /* 0x000fea0003800000 */
[----:B------:R-:W-:Y:S02]  /*0300*/  ULDC UR4, c[0x0][0x32c] ;  /* 0x0000cb0000047ab9 */ /* 0x000fe40000000800 */
[----:B------:R-:W-:Y:S02]  /*0310*/  UISETP.NE.AND UP0, UPT, UR14, UR4, UPT ;  /* 0x000000040e00728c */ /* 0x000fe4000bf05270 */
[----:B------:R-:W-:-:S03]  /*0320*/  UIADD3 UR15, -UR5, URZ, URZ ;  /* 0x0000003f050f7290 */ /* 0x000fc6000fffe13f */
[----:B------:R-:W-:Y:S02]  /*0330*/  ULDC.64 UR4, c[0x0][0x330] ;  /* 0x0000cc0000047ab9 */ /* 0x000fe40000000a00 */
[----:B------:R-:W-:-:S04]  /*0340*/  UIMAD.WIDE.U32 UR16, UR15, UR4, URZ ;  /* 0x000000040f1072a5 */ /* 0x000fc8000f8e003f */
[----:B------:R-:W-:-:S04]  /*0350*/  @UP0 USHF.R.U32.HI UR15, URZ, UR5, UR17 ;  /* 0x000000053f0f0299 */ /* 0x000fc80008011611 */
[----:B------:R-:W-:Y:S01]  /*0360*/  ULOP3.LUT UR15, URZ, UR15, URZ, 0x33, !UPT ;  /* 0x0000000f3f0f7292 */ /* 0x000fe2000f8e333f */
[----:B------:R-:W-:Y:S05]  /*0370*/  BRA `(.L_x_945) ;  /* 0x0000005000007947 */ /* 0x000fea0003800000 */
.L_x_944:
[----:B------:R-:W-:Y:S02]  /*0380*/  ULDC UR4, c[0x0][0x32c] ;  /* 0x0000cb0000047ab9 */ /* 0x000fe40000000800 */
[----:B------:R-:W-:-:S03]  /*0390*/  UISETP.NE.AND UP0, UPT, UR14, UR4, UPT ;  /* 0x000000040e00728c */ /* 0x000fc6000bf05270 */
[----:B------:R-:W-:Y:S02]  /*03a0*/  ULDC.64 UR4, c[0x0][0x330] ;  /* 0x0000cc0000047ab9 */ /* 0x000fe40000000a00 */
[----:B------:R-:W-:-:S06]  /*03b0*/  UIMAD.WIDE.U32 UR16, UR15, UR4, URZ ;  /* 0x000000040f1072a5 */ /* 0x000fcc000f8e003f */
[----:B------:R-:W-:Y:S02]  /*03c0*/  @UP0 USHF.R.U32.HI UR15, URZ, UR5, UR17 ;  /* 0x000000053f0f0299 */ /* 0x000fe40008011611 */
.L_x_945:
[----:B------:R-:W-:Y:S02]  /*03d0*/  ULDC UR4, c[0x0][0x32c] ;  /* 0x0000cb0000047ab9 */ /* 0x000fe40000000800 */
[----:B------:R-:W-:-:S04]  /*03e0*/  UIMAD UR4, UR15, UR4, UR4 ;  /* 0x000000040f0472a4 */ /* 0x000fc8000f8e0204 */
[----:B------:R-:W-:-:S04]  /*03f0*/  UISETP.LT.AND UP0, UPT, UR7, UR4, UPT ;  /* 0x000000040700728c */ /* 0x000fc8000bf01270 */
[----:B------:R-:W-:Y:S02]  /*0400*/  USEL UR7, UR7, UR4, UP0 ;  /* 0x0000000407077287 */ /* 0x000fe40008000000 */
.L_x_943:
[----:B----4-:R-:W-:Y:S02]  /*0410*/  UISETP.NE.AND UP0, UPT, UR8, 0x1, UPT ;  /* 0x000000010800788c */ /* 0x010fe4000bf05270 */
[----:B------:R-:W-:Y:S02]  /*0420*/  UIADD3 UR14, UR9, 0x2f, URZ ;  /* 0x0000002f090e7890 */ /* 0x000fe4000fffe03f */
[----:B------:R-:W-:Y:S02]  /*0430*/  UIADD3 UR24, UR7, 0x2f, URZ ;  /* 0x0000002f07187890 */ /* 0x000fe4000fffe03f */
[----:B------:R-:W-:Y:S02]  /*0440*/  ULDC.64 UR4, c[0x0][0x2c8] ;  /* 0x0000b20000047ab9 */ /* 0x000fe40000000a00 */
[----:B------:R-:W-:Y:S02]  /*0450*/  UIMAD.WIDE.U32 UR16, UR27, UR4, URZ ;  /* 0x000000041b1072a5 */ /* 0x000fe4000f8e003f */
[----:B------:R-:W-:-:S02]  /*0460*/  UIMAD.WIDE UR14, UR14, 0x2aaaaaab, URZ ;  /* 0x2aaaaaab0e0e78a5 */ /* 0x000fc4000f8e023f */
[----:B------:R-:W-:Y:S02]  /*0470*/  UIMAD.WIDE UR24, UR24, 0x2aaaaaab, URZ ;  /* 0x2aaaaaab181878a5 */ /* 0x000fe4000f8e023f */
[----:B------:R-:W-:Y:S02]  /*0480*/  UISETP.NE.AND UP1, UPT, UR12, URZ, UPT ;  /* 0x0000003f0c00728c */ /* 0x000fe4000bf25270 */
[----:B------:R-:W-:Y:S02]  /*0490*/  UMOV UR4, UR27 ;  /* 0x0000001b00047c82 */ /* 0x000fe40008000000 */
[----:B------:R-:W-:Y:S02]  /*04a0*/  @UP0 USHF.R.U32.HI UR4, URZ, UR5, UR17 ;  /* 0x000000053f040299 */ /* 0x000fe40008011611 */
[----:B------:R-:W-:Y:S01]  /*04b0*/  PLOP3.LUT P0, PT, PT, PT, UP1, 0x40, 0x0 ;  /* 0x000000000000781c */ /* 0x000fe20003f0e818 */
[----:B------:R-:W-:Y:S02]  /*04c0*/  UMOV UR17, UR15 ;  /* 0x0000000f00117c82 */ /* 0x000fe40008000000 */
[----:B------:R-:W-:-:S02]  /*04d0*/  UMOV UR15, UR25 ;  /* 0x00000019000f7c82 */ /* 0x000fc40008000000 */
[----:B------:R-:W-:Y:S02]  /*04e0*/  USHF.R.U32.HI UR14, URZ, 0x1f, UR17 ;  /* 0x0000001f3f0e7899 */ /* 0x000fe40008011611 */
[----:B------:R-:W-:Y:S02]  /*04f0*/  USHF.R.U32.HI UR7, URZ, 0x1f, UR15 ;  /* 0x0000001f3f077899 */ /* 0x000fe4000801160f */
[----:B------:R-:W-:Y:S02]  /*0500*/  ULDC UR26, c[0x0][0x168] ;  /* 0x00005a00001a7ab9 */ /* 0x000fe40000000800 */
[----:B------:R-:W-:Y:S02]  /*0510*/  UIADD3 UR26, UR9, -UR26, URZ ;  /* 0x8000001a091a7290 */ /* 0x000fe4000fffe03f */
[----:B------:R-:W-:Y:S02]  /*0520*/  ULEA.HI.SX32 UR14, UR17, UR14, 0x1d ;  /* 0x0000000e110e7291 */ /* 0x000fe4000f8fea3f */
[----:B------:R-:W-:-:S02]  /*0530*/  ULEA.HI.SX32 UR15, UR15, UR7, 0x1d ;  /* 0x000000070f0f7291 */ /* 0x000fc4000f8fea3f */
[----:B------:R-:W-:Y:S02]  /*0540*/  UIADD3 UR4, UR26, UR4, URZ ;  /* 0x000000041a047290 */ /* 0x000fe4000fffe03f */
[----:B------:R-:W-:Y:S02]  /*0550*/  UISETP.LT.AND UP0, UPT, UR14, UR15, UPT ;  /* 0x0000000f0e00728c */ /* 0x000fe4000bf01270 */
[----:B------:R-:W-:Y:S02]  /*0560*/  ULDC UR5, c[0x0][0x324] ;  /* 0x0000c90000057ab9 */ /* 0x000fe40000000800 */
        /* <DEDUP_REMOVED lines=11> */
[----:B------:R-:W-:-:S07]  /*0620*/  UIMAD.WIDE.U32 UR16, UR14, UR4, URZ ;  /* 0x000000040e1072a5 */ /* 0x000fce000f8e003f */
[----:B------:R-:W-:Y:S02]  /*0630*/  @UP0 UMOV UR15, UR17 ;  /* 0x00000011000f0c82 */ /* 0x000fe40008000000 */
[----:B------:R-:W-:-:S04]  /*0640*/  @UP0 USHF.R.U32.HI UR14, URZ, UR5, UR15 ;  /* 0x000000053f0e0299 */ /* 0x000fc8000801160f */
[----:B------:R-:W-:Y:S01]  /*0650*/  ULOP3.LUT UR14, URZ, UR14, URZ, 0x33, !UPT ;  /* 0x0000000e3f0e7292 */ /* 0x000fe2000f8e333f */
[----:B------:R-:W-:Y:S05]  /*0660*/  BRA `(.L_x_948) ;  /* 0x0000006000007947 */ /* 0x000fea0003800000 */
.L_x_947:
[----:B------:R-:W-:Y:S02]  /*0670*/  ULDC UR4, c[0x0][0x32c] ;  /* 0x0000cb0000047ab9 */ /* 0x000fe40000000800 */
[----:B------:R-:W-:-:S03]  /*0680*/  UISETP.NE.AND UP0, UPT, UR4, 0x1, UPT ;  /* 0x000000010400788c */ /* 0x000fc6000bf05270 */
[----:B------:R-:W-:Y:S02]  /*0690*/  ULDC.64 UR4, c[0x0][0x330] ;  /* 0x0000cc0000047ab9 */ /* 0x000fe40000000a00 */
[----:B------:R-:W-:-:S07]  /*06a0*/  UIMAD.WIDE.U32 UR16, UR14, UR4, URZ ;  /* 0x000000040e1072a5 */ /* 0x000fce000f8e003f */
[----:B------:R-:W-:Y:S02]  /*06b0*/  @UP0 UMOV UR15, UR17 ;  /* 0x00000011000f0c82 */ /* 0x000fe40008000000 */
[----:B------:R-:W-:Y:S02]  /*06c0*/  @UP0 USHF.R.U32.HI UR14, URZ, UR5, UR15 ;  /* 0x000000053f0e0299 */ /* 0x000fe4000801160f */
.L_x_948:
[----:B------:R-:W-:Y:S02]  /*06d0*/  ULDC UR4, c[0x0][0x32c] ;  /* 0x0000cb0000047ab9 */ /* 0x000fe40000000800 */
[----:B------:R-:W-:-:S04]  /*06e0*/  UIMAD UR4, UR14, UR4, URZ ;  /* 0x000000040e0472a4 */ /* 0x000fc8000f8e023f */
[----:B------:R-:W-:-:S04]  /*06f0*/  UISETP.LT.AND UP0, UPT, UR7, UR4, UPT ;  /* 0x000000040700728c */ /* 0x000fc8000bf01270 */
[----:B------:R-:W-:-:S04]  /*0700*/  USEL UR7, UR7, UR4, !UP0 ;  /* 0x0000000407077287 */ /* 0x000fc8000c000000 */
.L_x_946:
[----:B------:R-:W-:Y:S01]  /*0710*/  UIMAD.WIDE UR4, UR7, 0x2aaaaaab, URZ ;  /* 0x2aaaaaab070478a5 */ /* 0x000fe2000f8e023f */
[----:B------:R-:W-:Y:S01]  /*0720*/  PLOP3.LUT P4, PT, PT, PT, PT, 0x80, 0x0 ;  /* 0x000000000000781c */ /* 0x000fe20003f8f070 */
[----:B------:R-:W-:Y:S01]  /*0730*/  CS2R R126, SRZ ;  /* 0x00000000007e7805 */ /* 0x000fe2000001ff00 */
[----:B------:R-:W-:Y:S01]  /*0740*/  CS2R R124, SRZ ;  /* 0x00000000007c7805 */ /* 0x000fe2000001ff00 */
[----:B------:R-:W-:Y:S01]  /*0750*/  USHF.R.U32.HI UR4, URZ, 0x1f, UR5 ;  /* 0x0000001f3f047899 */ /* 0x000fe20008011605 */
[----:B------:R-:W-:Y:S01]  /*0760*/  CS2R R22, SRZ ;  /* 0x0000000000167805 */ /* 0x000fe2000001ff00 */
[----:B------:R-:W-:Y:S01]  /*0770*/  IMAD.MOV.U32 R130, RZ, RZ, RZ ;  /* 0x000000ffff827224 */ /* 0x000fe200078e00ff */
[----:B------:R-:W-:Y:S01]  /*0780*/  CS2R R122, SRZ ;  /* 0x00000000007a7805 */ /* 0x000fe2000001ff00 */
[----:B------:R-:W-:Y:S01]  /*0790*/  ULEA.HI.SX32 UR4, UR5, UR4, 0x1d ;  /* 0x0000000405047291 */ /* 0x000fe2000f8fea3f */
[----:B------:R-:W-:Y:S01]  /*07a0*/  IMAD.MOV.U32 R128, RZ, RZ, RZ ;  /* 0x000000ffff807224 */ /* 0x000fe200078e00ff */
[----:B------:R-:W-:Y:S01]  /*07b0*/  CS2R R120, SRZ ;  /* 0x0000000000787805 */ /* 0x000fe2000001ff00 */
[----:B------:R-:W-:Y:S01]  /*07c0*/  CS2R R24, SRZ ;  /* 0x0000000000187805 */ /* 0x000fe2000001ff00 */
[----:B------:R-:W-:Y:S01]  /*07d0*/  UISETP.LT.AND UP0, UPT, URZ, UR4, UPT ;  /* 0x000000043f00728c */ /* 0x000fe2000bf01270 */
[----:B------:R-:W-:Y:S01]  /*07e0*/  MOV R118, RZ ;  /* 0x000000ff00767202 */ /* 0x000fe20000000f00 */
[----:B------:R-:W-:Y:S01]  /*07f0*/  IMAD.MOV.U32 R116, RZ, RZ, RZ ;  /* 0x000000ffff747224 */ /* 0x000fe200078e00ff */
[----:B------:R-:W-:Y:S01]  /*0800*/  CS2R R110, SRZ ;  /* 0x00000000006e7805 */ /* 0x000fe2000001ff00 */
[----:B------:R-:W-:Y:S01]  /*0810*/  USEL UR7, URZ, UR4, !UP0 ;  /* 0x000000043f077287 */ /* 0x000fe2000c000000 */
[----:B------:R-:W-:Y:S01]  /*0820*/  CS2R R108, SRZ ;  /* 0x00000000006c7805 */ /* 0x000fe2000001ff00 */
[----:B------:R-:W-:Y:S01]  /*0830*/  CS2R R26, SRZ ;  /* 0x00000000001a7805 */ /* 0x000fe2000001ff00 */
[----:B------:R-:W-:Y:S01]  /*0840*/  MOV R114, RZ ;  /* 0x000000ff00727202 */ /* 0x000fe20000000f00 */
[----:B------:R-:W-:Y:S01]  /*0850*/  UISETP.GT.AND UP0, UPT, UR23, UR7, UPT ;  /* 0x000000071700728c */ /* 0x000fe2000bf04270 */
[----:B------:R-:W-:Y:S01]  /*0860*/  IMAD.MOV.U32 R112, RZ, RZ, RZ ;  /* 0x000000ffff707224 */ /* 0x000fe200078e00ff */
[----:B------:R-:W-:Y:S01]  /*0870*/  CS2R R106, SRZ ;  /* 0x00000000006a7805 */ /* 0x000fe2000001ff00 */
[----:B------:R-:W-:Y:S01]  /*0880*/  CS2R R104, SRZ ;  /* 0x0000000000687805 */ /* 0x000fe2000001ff00 */
[----:B------:R-:W-:Y:S01]  /*0890*/  CS2R R30, SRZ ;  /* 0x00000000001e7805 */ /* 0x000fe2000001ff00 */
[----:B------:R-:W-:Y:S01]  /*08a0*/  MOV R102, RZ ;  /* 0x000000ff00667202 */ /* 0x000fe20000000f00 */
[----:B------:R-:W-:Y:S01]  /*08b0*/  CS2R R28, SRZ ;  /* 0x00000000001c7805 */ /* 0x000fe2000001ff00 */
[----:B------:R-:W-:Y:S01]  /*08c0*/  PLOP3.LUT P0, PT, PT, PT, UP0, 0x80, 0x0 ;  /* 0x000000000000781c */ /* 0x000fe20003f0f008 */
[----:B------:R-:W-:Y:S01]  /*08d0*/  IMAD.MOV.U32 R100, RZ, RZ, RZ ;  /* 0x000000ffff647224 */ /* 0x000fe200078e00ff */
[----:B------:R-:W-:Y:S01]  /*08e0*/  CS2R R94, SRZ ;  /* 0x00000000005e7805 */ /* 0x000fe2000001ff00 */
[----:B------:R-:W-:Y:S01]  /*08f0*/  CS2R R92, SRZ ;  /* 0x00000000005c7805 */ /* 0x000fe2000001ff00 */
[----:B------:R-:W-:Y:S01]  /*0900*/  MOV R98, RZ ;  /* 0x000000ff00627202 */ /* 0x000fe20000000f00 */
[----:B------:R-:W-:Y:S01]  /*0910*/  IMAD.MOV.U32 R96, RZ, RZ, RZ ;  /* 0x000000ffff607224 */ /* 0x000fe200078e00ff */
[----:B------:R-:W-:Y:S01]  /*0920*/  CS2R R90, SRZ ;  /* 0x00000000005a7805 */ /* 0x000fe2000001ff00 */
        /* <DEDUP_REMOVED lines=52> */
[----:B------:R-:W-:Y:S05]  /*0c70*/  @!P0 BRA `(.L_x_949) ;  /* 0x0001378000008947 */ /* 0x000fea0003800000 */
[----:B------:R-:W-:Y:S02]  /*0c80*/  ULDC.64 UR4, c[0x0][0x340] ;  /* 0x0000d00000047ab9 */ /* 0x000fe40000000a00 */
[----:B------:R-:W-:-:S02]  /*0c90*/  UISETP.NE.U32.AND UP0, UPT, URZ, UR4, UPT ;  /* 0x000000043f00728c */ /* 0x000fc4000bf05070 */
[----:B------:R-:W-:Y:S02]  /*0ca0*/  ULDC.64 UR14, c[0x0][0x340] ;  /* 0x0000d000000e7ab9 */ /* 0x000fe40000000a00 */
[----:B------:R-:W-:Y:S02]  /*0cb0*/  UISETP.NE.AND.EX UP0, UPT, URZ, UR5, UPT, UP0 ;  /* 0x000000053f00728c */ /* 0x000fe4000bf05300 */
[----:B------:R-:W-:-:S04]  /*0cc0*/  UISETP.NE.AND UP1, UPT, UR13, URZ, UPT ;  /* 0x0000003f0d00728c */ /* 0x000fc8000bf25270 */
[----:B------:R-:W-:-:S05]  /*0cd0*/  PLOP3.LUT P1, PT, PT, PT, UP0, 0x80, 0x0 ;  /* 0x000000000000781c */ /* 0x000fca0003f2f008 */
[----:B------:R-:W-:Y:S02]  /*0ce0*/  @UP0 UMOV UR4, 0x4 ;  /* 0x0000000400040882 */ /* 0x000fe40000000000 */
[----:B------:R-:W-:-:S06]  /*0cf0*/  @UP0 UIMAD.WIDE UR4, UR6, UR4, UR14 ;  /* 0x00000004060402a5 */ /* 0x000fcc000f8e020e */
[----:B-1----:R-:W-:Y:S02]  /*0d00*/  IMAD.U32 R2, RZ, RZ, UR4 ;  /* 0x00000004ff027e24 */ /* 0x002fe4000f8e00ff */
[----:B------:R-:W-:Y:S01]  /*0d10*/  IMAD.U32 R3, RZ, RZ, UR5 ;  /* 0x00000005ff037e24 */ /* 0x000fe2000f8e00ff */
[----:B------:R-:W-:Y:S01]  /*0d20*/  SHF.R.S32.HI R124, RZ, 0x1f, R129 ;  /* 0x0000001fff7c7819 */ /* 0x000fe20000011481 */
[----:B------:R-:W-:Y:S02]  /*0d30*/  ULDC.64 UR4, c[0x0][0x1b8] ;  /* 0x00006e0000047ab9 */ /* 0x000fe40000000a00 */
[----:B------:R-:W-:Y:S01]  /*0d40*/  UIMAD UR14, UR18, UR4, URZ ;  /* 0x00000004120e72a4 */ /* 0x000fe2000f8e023f */
[----:B------:R1:W3:Y:S01]  /*0d50*/  @P1 LDG.E R9, [R2.64] ;  /* 0x0000001402091981 */ /* 0x0002e2000c1e1900 */
[----:B------:R-:W-:Y:S01]  /*0d60*/  PLOP3.LUT P2, PT, PT, PT, UP1, 0x80, 0x0 ;  /* 0x000000000000781c */ /* 0x000fe20003f4f018 */
[----:B------:R-:W-:Y:S01]  /*0d70*/  UIMAD.WIDE.U32 UR16, UR10, UR4, URZ ;  /* 0x000000040a1072a5 */ /* 0x000fe2000f8e003f */
[----:B------:R-:W-:Y:S01]  /*0d80*/  PLOP3.LUT P0, PT, PT, PT, UP1, 0x80, 0x0 ;  /* 0x000000000000781c */ /* 0x000fe20003f0f018 */
[----:B------:R-:W-:Y:S01]  /*0d90*/  UIMAD UR14, UR10, UR5, UR14 ;  /* 0x000000050a0e72a4 */ /* 0x000fe2000f8e020e */
[----:B------:R-:W-:Y:S01]  /*0da0*/  IMAD.MOV.U32 R242, RZ, RZ, RZ ;  /* 0x000000fffff27224 */ /* 0x000fe200078e00ff */
[----:B------:R-:W-:-:S02]  /*0db0*/  USHF.R.S32.HI UR15, URZ, 0x1f, UR6 ;  /* 0x0000001f3f0f7899 */ /* 0x000fc40008011406 */
[----:B------:R-:W-:Y:S02]  /*0dc0*/  ULDC.64 UR4, c[0x0][0x1c0] ;  /* 0x0000700000047ab9 */ /* 0x000fe40000000a00 */
[----:B------:R-:W-:Y:S02]  /*0dd0*/  UIADD3 UR17, UR17, UR14, URZ ;  /* 0x0000000e11117290 */ /* 0x000fe4000fffe03f */
[----:B------:R-:W-:Y:S02]  /*0de0*/  UIMAD UR15, UR15, UR4, URZ ;  /* 0x000000040f0f72a4 */ /* 0x000fe4000f8e023f */
[----:B------:R-:W-:Y:S02]  /*0df0*/  UIMAD.WIDE.U32 UR16, UR6, UR4, UR16 ;  /* 0x00000004061072a5 */ /* 0x000fe4000f8e0010 */
[----:B------:R-:W-:Y:S02]  /*0e00*/  UIMAD UR5, UR6, UR5, UR15 ;  /* 0x00000005060572a4 */ /* 0x000fe4000f8e020f */
[----:B------:R-:W-:-:S02]  /*0e10*/  ULDC UR4, c[0x0][0x168] ;  /* 0x00005a0000047ab9 */ /* 0x000fc40000000800 */
[----:B------:R-:W-:Y:S02]  /*0e20*/  UIADD3 UR5, UR17, UR5, URZ ;  /* 0x0000000511057290 */ /* 0x000fe4000fffe03f */
[----:B------:R-:W-:Y:S02]  /*0e30*/  UIMAD UR8, UR8, UR4, URZ ;  /* 0x00000004080872a4 */ /* 0x000fe4000f8e023f */
[----:B------:R-:W-:Y:S01]  /*0e40*/  UMOV UR31, 0x30 ;  /* 0x00000030001f7882 */ /* 0x000fe20000000000 */
[----:B-1----:R-:W-:Y:S01]  /*0e50*/  LEA.HI R2, R124, R129, RZ, 0x3 ;  /* 0x000000817c027211 */ /* 0x002fe200078f18ff */
[----:B------:R-:W-:Y:S01]  /*0e60*/  IMAD.U32 R3, RZ, RZ, UR17 ;  /* 0x00000011ff037e24 */ /* 0x000fe2000f8e00ff */
[----:B------:R-:W-:Y:S01]  /*0e70*/  UIMAD UR19, UR23, UR31, -0x30 ;  /* 0xffffffd0171374a4 */ /* 0x000fe2000f8e021f */
[----:B------:R-:W-:Y:S01]  /*0e80*/  IMAD.U32 R3, RZ, RZ, UR5 ;  /* 0x00000005ff037e24 */ /* 0x000fe2000f8e00ff */
[----:B------:R-:W-:Y:S01]  /*0e90*/  LOP3.LUT R0, R2, 0xfffffff8, RZ, 0xc0, !PT ;  /* 0xfffffff802007812 */ /* 0x000fe200078ec0ff */
[----:B------:R-:W-:Y:S01]  /*0ea0*/  ULDC.64 UR4, c[0x0][0x2b0] ;  /* 0x0000ac0000047ab9 */ /* 0x000fe20000000a00 */
[----:B------:R-:W-:Y:S01]  /*0eb0*/  SHF.R.S32.HI R21, RZ, 0x3, R2 ;  /* 0x00000003ff157819 */ /* 0x000fe20000011402 */
[----:B------:R-:W-:-:S02]  /*0ec0*/  IMAD.U32 R2, RZ, RZ, UR16 ;  /* 0x00000010ff027e24 */ /* 0x000fc4000f8e00ff */
[----:B------:R-:W-:Y:S01]  /*0ed0*/  IMAD.IADD R40, R129, 0x1, -R0 ;  /* 0x0000000181287824 */ /* 0x000fe200078e0a00 */
[----:B------:R-:W-:-:S03]  /*0ee0*/  IADD3 R18, R21, UR27, RZ ;  /* 0x0000001b15127c10 */ /* 0x000fc6000fffe0ff */
[----:B------:R-:W-:Y:S01]  /*0ef0*/  IMAD R131, R40, 0x10, R21 ;  /* 0x0000001028837824 */ /* 0x000fe200078e0215 */
[----:B------:R-:W-:Y:S01]  /*0f00*/  IADD3 R20, R18, 0x30, RZ ;  /* 0x0000003012147810 */ /* 0x000fe20007ffe0ff */
[----:B------:R-:W-:Y:S01]  /*0f10*/  IMAD.SHL.U32 R128, R40, 0x8, RZ ;  /* 0x0000000828807824 */ /* 0x000fe200078e00ff */
[----:B------:R-:W-:Y:S02]  /*0f20*/  IADD3 R19, R18, 0x40, RZ ;  /* 0x0000004012137810 */ /* 0x000fe40007ffe0ff */
[----:B------:R-:W-:Y:S01]  /*0f30*/  IADD3 R5, R131, UR27, RZ ;  /* 0x0000001b83057c10 */ /* 0x000fe2000fffe0ff */
[----:B------:R-:W-:Y:S01]  /*0f40*/  UIMAD UR31, UR23, -0x30, UR31 ;  /* 0xffffffd0171f78a4 */ /* 0x000fe2000f8e021f */
[C---:B------:R-:W-:Y:S01]  /*0f50*/  IADD3 R42, R128.reuse, 0x40, RZ ;  /* 0x00000040802a7810 */ /* 0x040fe20007ffe0ff */
[----:B------:R-:W-:Y:S01]  /*0f60*/  STL [R1+0x4], R131 ;  /* 0x0000048301007387 */ /* 0x000fe20000100800 */
[----:B------:R-:W-:Y:S01]  /*0f70*/  ISETP.GE.AND P5, PT, R128, c[0x0][0x198], PT ;  /* 0x0000660080007a0c */ /* 0x000fe20003fa6270 */
[----:B------:R-:W-:Y:S01]  /*0f80*/  @P2 IMAD.HI.U32 R0, R5, c[0x0][0x2c8], RZ ;  /* 0x0000b20005002a27 */ /* 0x000fe200078e00ff */
[----:B------:R-:W-:-:S02]  /*0f90*/  ISETP.GE.AND P4, PT, R42, c[0x0][0x198], PT ;  /* 0x000066002a007a0c */ /* 0x000fc40003f86270 */
[----:B------:R-:W-:Y:S01]  /*0fa0*/  ISETP.GE.AND P6, PT, R20, UR8, PT ;  /* 0x0000000814007c0c */ /* 0x000fe2000bfc6270 */
[----:B------:R-:W-:Y:S01]  /*0fb0*/  IMAD.MOV.U32 R4, RZ, RZ, R5 ;  /* 0x000000ffff047224 */ /* 0x000fe200078e0005 */
[----:B------:R-:W-:Y:S01]  /*0fc0*/  @P0 SHF.R.U32.HI R4, RZ, c[0x0][0x2cc], R0 ;  /* 0x0000b300ff040a19 */ /* 0x000fe20000011600 */
[----:B---3--:R1:W3:Y:S03]  /*0fd0*/  @P1 R2UR UR16, R9 ;  /* 0x00000000091013c2 */ /* 0x0082e600000e0000 */
[--C-:B------:R-:W-:Y:S01]  /*0fe0*/  SHF.R.S32.HI R6, RZ, 0x1f, R4.reuse ;  /* 0x0000001fff067819 */ /* 0x100fe20000011404 */
[----:B------:R-:W-:Y:S01]  /*0ff0*/  IMAD.MOV R0, RZ, RZ, -R4 ;  /* 0x000000ffff007224 */ /* 0x000fe200078e0a04 */
[----:B------:R-:W-:Y:S01]  /*1000*/  ISETP.GE.AND P1, PT, R18, UR8, PT ;  /* 0x0000000812007c0c */ /* 0x000fe2000bf26270 */
[----:B------:R-:W-:Y:S01]  /*1010*/  IMAD.WIDE.U32 R2, R4, c[0x0][0x1b0], R2 ;  /* 0x00006c0004027a25 */ /* 0x000fe200078e0002 */
[----:B---3--:R-:W-:Y:S01]  /*1020*/  @!UP0 UMOV UR16, UR6 ;  /* 0x0000000600108c82 */ /* 0x008fe20008000000 */
[----:B------:R-:W-:Y:S01]  /*1030*/  LEA.HI R123, R124, R129, RZ, 0x5 ;  /* 0x000000817c7b7211 */ /* 0x000fe200078f28ff */
[----:B------:R-:W-:Y:S01]  /*1040*/  USHF.R.S32.HI UR6, URZ, 0x1f, UR16 ;  /* 0x0000001f3f067899 */ /* 0x000fe20008011410 */
[----:B------:R-:W-:Y:S01]  /*1050*/  IMAD R5, R0, c[0x0][0x2c4], R5 ;  /* 0x0000b10000057a24 */ /* 0x000fe200078e0205 */
[----:B------:R-:W-:Y:S01]  /*1060*/  UIMAD.WIDE.U32 UR14, UR16, UR4, URZ ;  /* 0x00000004100e72a5 */ /* 0x000fe2000f8e003f */
[----:B------:R-:W-:Y:S01]  /*1070*/  IMAD R6, R6, c[0x0][0x1b0], RZ ;  /* 0x00006c0006067a24 */ /* 0x000fe200078e02ff */
[----:B------:R-:W-:Y:S01]  /*1080*/  UIMAD UR6, UR6, UR4, URZ ;  /* 0x00000004060672a4 */ /* 0x000fe2000f8e023f */
[----:B------:R-:W-:Y:S01]  /*1090*/  SHF.R.S32.HI R130, RZ, 0x1f, R128 ;  /* 0x0000001fff827819 */ /* 0x000fe20000011480 */
[----:B------:R-:W-:Y:S01]  /*10a0*/  UIADD3 UR28, UR31, UR9, URZ ;  /* 0x000000091f1c7290 */ /* 0x000fe2000fffe03f */
[----:B------:R-:W-:Y:S01]  /*10b0*/  IMAD R4, R4, c[0x0][0x1b4], R6 ;  /* 0x00006d0004047a24 */ /* 0x000fe200078e0206 */
[----:B------:R-:W-:Y:S01]  /*10c0*/  SHF.R.S32.HI R0, RZ, 0x1f, R5 ;  /* 0x0000001fff007819 */ /* 0x000fe20000011405 */
[----:B------:R-:W-:Y:S01]  /*10d0*/  IMAD.SHL.U32 R6, R21, 0x40, RZ ;  /* 0x0000004015067824 */ /* 0x000fe200078e00ff */
[----:B------:R-:W-:Y:S01]  /*10e0*/  UIMAD UR6, UR16, UR5, UR6 ;  /* 0x00000005100672a4 */ /* 0x000fe2000f8e0206 */
[----:B------:R-:W-:Y:S01]  /*10f0*/  IMAD.IADD R3, R3, 0x1, R4 ;  /* 0x0000000103037824 */ /* 0x000fe200078e0204 */
[----:B------:R-:W-:Y:S01]  /*1100*/  STL [R1], R128 ;  /* 0x0000008001007387 */ /* 0x000fe20000100800 */
[----:B------:R-:W-:Y:S01]  /*1110*/  IMAD R4, R0, c[0x0][0x1a8], RZ ;  /* 0x00006a0000047a24 */ /* 0x000fe200078e02ff */
[----:B------:R-:W-:Y:S01]  /*1120*/  LOP3.LUT R0, R6, 0x1c0, RZ, 0xc0, !PT ;  /* 0x000001c006007812 */ /* 0x000fe200078ec0ff */
[----:B------:R-:W-:Y:S01]  /*1130*/  IMAD.WIDE.U32 R2, R5, c[0x0][0x1a8], R2 ;  /* 0x00006a0005027a25 */ /* 0x000fe200078e0002 */
[----:B------:R-:W-:-:S02]  /*1140*/  UIADD3 UR6, UR15, UR6, URZ ;  /* 0x000000060f067290 */ /* 0x000fc4000fffe03f */
[----:B------:R-:W-:Y:S01]  /*1150*/  ULDC.64 UR4, c[0x0][0x1e8] ;  /* 0x00007a0000047ab9 */ /* 0x000fe20000000a00 */
[----:B------:R-:W-:Y:S01]  /*1160*/  IMAD R6, R5, c[0x0][0x1ac], R4 ;  /* 0x00006b0005067a24 */ /* 0x000fe200078e0204 */
[----:B------:R-:W-:Y:S01]  /*1170*/  SHF.R.U32.HI R4, RZ, 0x3, R0 ;  /* 0x00000003ff047819 */ /* 0x000fe20000011600 */
[----:B------:R-:W-:Y:S01]  /*1180*/  IMAD.MOV.U32 R5, RZ, RZ, c[0x0][0x2b8] ;  /* 0x0000ae00ff057624 */ /* 0x000fe200078e00ff */
[----:B------:R-:W-:Y:S02]  /*1190*/  LOP3.LUT R0, R0, 0x38, R128, 0xf8, !PT ;  /* 0x0000003800007812 */ /* 0x000fe400078ef880 */
[----:B------:R-:W-:Y:S02]  /*11a0*/  LEA R15, P0, R2, c[0x0][0x160], 0x1 ;  /* 0x00005800020f7a11 */ /* 0x000fe400078008ff */
[----:B------:R-:W-:Y:S01]  /*11b0*/  LOP3.LUT R8, R0, R4, RZ, 0x3c, !PT ;  /* 0x0000000400087212 */ /* 0x000fe200078e3cff */
[----:B------:R-:W-:Y:S01]  /*11c0*/  IMAD.IADD R0, R3, 0x1, R6 ;  /* 0x0000000103007824 */ /* 0x000fe200078e0206 */
[----:B------:R-:W-:Y:S01]  /*11d0*/  LEA.HI R3, R124, R129, RZ, 0x6 ;  /* 0x000000817c037211 */ /* 0x000fe200078f30ff */
[----:B------:R-:W-:Y:S01]  /*11e0*/  SHFL.IDX PT, R6, R15, RZ, 0x181f ;  /* 0x00181fff0f067589 */ /* 0x000fe200000e0000 */
[----:B------:R-:W-:-:S02]  /*11f0*/  ISETP.NE.AND P3, PT, R5, 0x1, PT ;  /* 0x000000010500780c */ /* 0x000fc40003f65270 */
[----:B------:R-:W-:Y:S01]  /*1200*/  LEA.HI.X R14, R2, c[0x0][0x164], R0, 0x1, P0 ;  /* 0x00005900020e7a11 */ /* 0x000fe200000f0c00 */
[----:B------:R-:W-:Y:S01]  /*1210*/  IMAD.SHL.U32 R0, R3, 0x8, RZ ;  /* 0x0000000803007824 */ /* 0x000fe200078e00ff */
[----:B------:R-:W-:Y:S01]  /*1220*/  SHFL.IDX PT, R2, R15, 0x1, 0x181f ;  /* 0x00381f000f027f89 */ /* 0x000fe200000e0000 */
[C---:B------:R-:W-:Y:S02]  /*1230*/  IADD3 R5, R18.reuse, 0x10, RZ ;  /* 0x0000001012057810 */ /* 0x040fe40007ffe0ff */
[----:B------:R-:W-:Y:S01]  /*1240*/  IADD3 R4, R18, 0x20, RZ ;  /* 0x0000002012047810 */ /* 0x000fe20007ffe0ff */
[----:B------:R-:W3:Y:S01]  /*1250*/  SHFL.IDX PT, R7, R14, RZ, 0x181f ;  /* 0x00181fff0e077589 */ /* 0x000ee200000e0000 */
[----:B------:R-:W-:Y:S02]  /*1260*/  LOP3.LUT R8, R8, 0xfffffe00, R0, 0xf8, !PT ;  /* 0xfffffe0008087812 */ /* 0x000fe400078ef800 */
[----:B------:R-:W-:Y:S01]  /*1270*/  ISETP.GE.AND P0, PT, R5, UR8, PT ;  /* 0x0000000805007c0c */ /* 0x000fe2000bf06270 */
[----:B------:R-:W4:Y:S01]  /*1280*/  SHFL.IDX PT, R3, R14, 0x1, 0x181f ;  /* 0x00381f000e037f89 */ /* 0x000f2200000e0000 */
[----:B------:R-:W-:Y:S01]  /*1290*/  ISETP.GE.AND P2, PT, R4, UR8, PT ;  /* 0x0000000804007c0c */ /* 0x000fe2000bf46270 */
[----:B------:R-:W-:Y:S01]  /*12a0*/  IMAD.SHL.U32 R245, R8, 0x2, RZ ;  /* 0x0000000208f57824 */ /* 0x000fe200078e00ff */
[----:B------:R-:W-:Y:S01]  /*12b0*/  SHF.R.S32.HI R0, RZ, 0x1f, R42 ;  /* 0x0000001fff007819 */ /* 0x000fe2000001142a */
[----:B------:R-:W-:Y:S03]  /*12c0*/  SHFL.IDX PT, R4, R15, 0x2, 0x181f ;  /* 0x00581f000f047f89 */ /* 0x000fe600000e0000 */
[----:B------:R-:W-:Y:S01]  /*12d0*/  LEA.HI R0, R0, R42, RZ, 0x3 ;  /* 0x0000002a00007211 */ /* 0x000fe200078f18ff */
[----:B------:R-:W-:Y:S03]  /*12e0*/  SHFL.IDX PT, R5, R14, 0x2, 0x181f ;  /* 0x00581f000e057f89 */ /* 0x000fe600000e0000 */
[----:B------:R-:W-:Y:S01]  /*12f0*/  LOP3.LUT R126, R0, 0xfffffff8, RZ, 0xc0, !PT ;  /* 0xfffffff8007e7812 */ /* 0x000fe200078ec0ff */
[----:B------:R-:W-:Y:S01]  /*1300*/  SHFL.IDX PT, R8, R15, 0x3, 0x181f ;  /* 0x00781f000f087f89 */ /* 0x000fe200000e0000 */
[----:B------:R-:W-:-:S03]  /*1310*/  IADD3 R0, R18, 0x50, RZ ;  /* 0x0000005012007810 */ /* 0x000fc60007ffe0ff */
[----:B-1----:R-:W1:Y:S04]  /*1320*/  SHFL.IDX PT, R9, R14, 0x3, 0x181f ;  /* 0x00781f000e097f89 */ /* 0x002e6800000e0000 */
[----:B------:R-:W-:Y:S01]  /*1330*/  SHFL.IDX PT, R12, R15, 0x4, 0x181f ;  /* 0x00981f000f0c7f89 */ /* 0x000fe200000e0000 */
[----:B---3--:R-:W-:-:S03]  /*1340*/  @!P1 IMAD.WIDE R16, R128, 0x2, R6 ;  /* 0x0000000280109825 */ /* 0x008fc600078e0206 */
[----:B------:R-:W3:Y:S01]  /*1350*/  SHFL.IDX PT, R13, R14, 0x4, 0x181f ;  /* 0x00981f000e0d7f89 */ /* 0x000ee200000e0000 */
[----:B------:R-:W-:-:S03]  /*1360*/  @!P1 IMAD.WIDE R10, R126, 0x2, R6 ;  /* 0x000000027e0a9825 */ /* 0x000fc600078e0206 */
[----:B------:R2:W-:Y:S01]  /*1370*/  @!P1 LDGSTS.E.BYPASS.LTC128B.128 [R245+0x8080], [R16.64], !P5 ;  /* 0x0808000010f59fae */ /* 0x0005e2000e901d54 */
[----:B----4-:R-:W-:-:S03]  /*1380*/  @!P0 IMAD.WIDE R6, R128, 0x2, R2 ;  /* 0x0000000280068825 */ /* 0x010fc600078e0202 */
[----:B------:R1:W-:Y:S01]  /*1390*/  @!P1 LDGSTS.E.BYPASS.LTC128B.128 [R245+0xc080], [R10.64], !P4 ;  /* 0x0c0800000af59fae */ /* 0x0003e2000e101d54 */
[----:B------:R-:W-:-:S03]  /*13a0*/  ISETP.GE.AND P1, PT, R19, UR8, PT ;  /* 0x0000000813007c0c */ /* 0x000fc6000bf26270 */
[----:B------:R4:W-:Y:S01]  /*13b0*/  @!P0 LDGSTS.E.BYPASS.LTC128B.128 [R245+0x8880], [R6.64], !P5 ;  /* 0x0888000006f58fae */ /* 0x0009e2000e901d54 */
[----:B------:R-:W-:Y:S01]  /*13c0*/  UIMAD.WIDE.U32 UR16, UR10, UR4, URZ ;  /* 0x000000040a1072a5 */ /* 0x000fe2000f8e003f */
[----:B------:R-:W-:Y:S02]  /*13d0*/  IADD3 R41, -R21, UR28, RZ ;  /* 0x0000001c15297c10 */ /* 0x000fe4000fffe1ff */
[----:B------:R-:W-:Y:S01]  /*13e0*/  SHF.R.S32.HI R122, RZ, 0x5, R123 ;  /* 0x00000005ff7a7819 */ /* 0x000fe2000001147b */
[----:B------:R-:W-:Y:S01]  /*13f0*/  STL [R1+0x20], R126 ;  /* 0x0000207e01007387 */ /* 0x000fe20000100800 */
[----:B-1----:R-:W-:-:S04]  /*1400*/  @!P6 IMAD.WIDE R10, R128, 0x2, R8 ;  /* 0x00000002800ae825 */ /* 0x002fc800078e0208 */
[----:B----4-:R-:W-:-:S04]  /*1410*/  @!P0 IMAD.WIDE R6, R126, 0x2, R2 ;  /* 0x000000027e068825 */ /* 0x010fc800078e0202 */
[--C-:B------:R-:W-:Y:S01]  /*1420*/  @!P2 IMAD.WIDE R2, R128, 0x2, R4.reuse ;  /* 0x000000028002a825 */ /* 0x100fe200078e0204 */
[----:B------:R1:W-:Y:S01]  /*1430*/  @!P0 LDGSTS.E.BYPASS.LTC128B.128 [R245+0xc880], [R6.64], !P4 ;  /* 0x0c88000006f58fae */ /* 0x0003e2000e101d54 */
[----:B------:R-:W-:Y:S02]  /*1440*/  ISETP.GE.AND P0, PT, R0, UR8, PT ;  /* 0x0000000800007c0c */ /* 0x000fe4000bf06270 */
[----:B------:R-:W-:Y:S01]  /*1450*/  @!P2 IMAD.WIDE R4, R126, 0x2, R4 ;  /* 0x000000027e04a825 */ /* 0x000fe200078e0204 */
[----:B------:R4:W-:Y:S01]  /*1460*/  @!P2 LDGSTS.E.BYPASS.LTC128B.128 [R245+0x9080], [R2.64], !P5 ;  /* 0x0908000002f5afae */ /* 0x0009e2000e901d54 */
[----:B------:R-:W-:-:S03]  /*1470*/  IADD3 R0, R18, 0x60, RZ ;  /* 0x0000006012007810 */ /* 0x000fc60007ffe0ff */
[----:B------:R2:W-:Y:S01]  /*1480*/  @!P2 LDGSTS.E.BYPASS.LTC128B.128 [R245+0xd080], [R4.64], !P4 ;  /* 0x0d08000004f5afae */ /* 0x0005e2000e101d54 */
[----:B------:R-:W-:Y:S02]  /*1490*/  ISETP.GE.AND P2, PT, R0, UR8, PT ;  /* 0x0000000800007c0c */ /* 0x000fe4000bf46270 */
[----:B------:R-:W-:Y:S01]  /*14a0*/  IADD3 R0, R131, UR19, RZ ;  /* 0x0000001383007c10 */ /* 0x000fe2000fffe0ff */
[----:B------:R2:W-:Y:S04]  /*14b0*/  @!P6 LDGSTS.E.BYPASS.LTC128B.128 [R245+0x9880], [R10.64], !P5 ;  /* 0x098800000af5efae */ /* 0x0005e8000e901d54 */
[----:B-1----:R-:W-:Y:S01]  /*14c0*/  SHFL.IDX PT, R6, R15, 0x5, 0x181f ;  /* 0x00b81f000f067f89 */ /* 0x002fe200000e0000 */
[----:B----4-:R-:W-:-:S03]  /*14d0*/  @!P6 IMAD.WIDE R2, R126, 0x2, R8 ;  /* 0x000000027e02e825 */ /* 0x010fc600078e0208 */
[----:B------:R-:W1:Y:S01]  /*14e0*/  SHFL.IDX PT, R7, R14, 0x5, 0x181f ;  /* 0x00b81f000e077f89 */ /* 0x000e6200000e0000 */
[----:B---3--:R-:W-:-:S03]  /*14f0*/  @!P1 IMAD.WIDE R8, R128, 0x2, R12 ;  /* 0x0000000280089825 */ /* 0x008fc600078e020c */
[----:B------:R3:W-:Y:S01]  /*1500*/  @!P6 LDGSTS.E.BYPASS.LTC128B.128 [R245+0xd880], [R2.64], !P4 ;  /* 0x0d88000002f5efae */ /* 0x0007e2000e101d54 */
[----:B------:R-:W-:Y:S01]  /*1510*/  ISETP.GE.AND P6, PT, R0, UR9, PT ;  /* 0x0000000900007c0c */ /* 0x000fe2000bfc6270 */
[----:B--2---:R-:W-:Y:S02]  /*1520*/  @!P1 IMAD.WIDE R4, R126, 0x2, R12 ;  /* 0x000000027e049825 */ /* 0x004fe400078e020c */
[----:B------:R1:W-:Y:S01]  /*1530*/  @!P1 LDGSTS.E.BYPASS.LTC128B.128 [R245+0xa080], [R8.64], !P5 ;  /* 0x0a08000008f59fae */ /* 0x0003e2000e901d54 */
[----:B------:R-:W-:Y:S02]  /*1540*/  IADD3 R11, R18, 0x70, RZ ;  /* 0x00000070120b7810 */ /* 0x000fe40007ffe0ff */
[----:B------:R-:W-:Y:S01]  /*1550*/  IADD3 R12, R0, UR11, RZ ;  /* 0x0000000b000c7c10 */ /* 0x000fe2000fffe0ff */
[----:B------:R2:W-:Y:S01]  /*1560*/  @!P1 LDGSTS.E.BYPASS.LTC128B.128 [R245+0xe080], [R4.64], !P4 ;  /* 0x0e08000004f59fae */ /* 0x0005e2000e101d54 */
[----:B------:R-:W-:Y:S02]  /*1570*/  ISETP.GE.AND P1, PT, R11, UR8, PT ;  /* 0x000000080b007c0c */ /* 0x000fe4000bf26270 */
[----:B------:R-:W-:Y:S01]  /*1580*/  ISETP.GT.OR P6, PT, R131, 0x2f, P6 ;  /* 0x0000002f8300780c */ /* 0x000fe200037c4670 */
[----:B------:R-:W-:-:S04]  /*1590*/  @P3 IMAD.HI.U32 R10, R12, c[0x0][0x2bc], RZ ;  /* 0x0000af000c0a3a27 */ /* 0x000fc800078e00ff */
[----:B------:R-:W-:Y:S01]  /*15a0*/  IMAD.MOV.U32 R0, RZ, RZ, R12 ;  /* 0x000000ffff007224 */ /* 0x000fe200078e000c */
[----:B------:R-:W-:Y:S01]  /*15b0*/  @P3 SHF.R.U32.HI R0, RZ, c[0x0][0x2c0], R10 ;  /* 0x0000b000ff003a19 */ /* 0x000fe2000001160a */
[----:B---3--:R-:W-:Y:S04]  /*15c0*/  SHFL.IDX PT, R2, R15, 0x7, 0x181f ;  /* 0x00f81f000f027f89 */ /* 0x008fe800000e0000 */
[----:B------:R-:W-:Y:S01]  /*15d0*/  SHFL.IDX PT, R3, R14, 0x7, 0x181f ;  /* 0x00f81f000e037f89 */ /* 0x000fe200000e0000 */
[----:B-1----:R-:W-:-:S03]  /*15e0*/  @!P0 IMAD.WIDE R8, R128, 0x2, R6 ;  /* 0x0000000280088825 */ /* 0x002fc600078e0206 */
[----:B--2---:R-:W-:Y:S01]  /*15f0*/  SHFL.IDX PT, R4, R15, 0x6, 0x181f ;  /* 0x00d81f000f047f89 */ /* 0x004fe200000e0000 */
[----:B------:R-:W-:-:S03]  /*1600*/  @!P0 IMAD.WIDE R6, R126, 0x2, R6 ;  /* 0x000000027e068825 */ /* 0x000fc600078e0206 */
[----:B------:R-:W1:Y:S04]  /*1610*/  SHFL.IDX PT, R5, R14, 0x6, 0x181f ;  /* 0x00d81f000e057f89 */ /* 0x000e6800000e0000 */
[----:B------:R2:W-:Y:S04]  /*1620*/  @!P0 LDGSTS.E.BYPASS.LTC128B.128 [R245+0xa880], [R8.64], !P5 ;  /* 0x0a88000008f58fae */ /* 0x0005e8000e901d54 */
[----:B------:R3:W-:Y:S01]  /*1630*/  @!P0 LDGSTS.E.BYPASS.LTC128B.128 [R245+0xe880], [R6.64], !P4 ;  /* 0x0e88000006f58fae */ /* 0x0007e2000e101d54 */
[----:B-1----:R-:W-:-:S05]  /*1640*/  @!P2 IMAD.WIDE R10, R128, 0x2, R4 ;  /* 0x00000002800aa825 */ /* 0x002fca00078e0204 */
[----:B------:R1:W-:Y:S01]  /*1650*/  @!P2 LDGSTS.E.BYPASS.LTC128B.128 [R245+0xb080], [R10.64], !P5 ;  /* 0x0b0800000af5afae */ /* 0x0003e2000e901d54 */
[----:B--2---:R-:W-:-:S04]  /*1660*/  @!P2 IMAD.WIDE R8, R126, 0x2, R4 ;  /* 0x000000027e08a825 */ /* 0x004fc800078e0204 */
[--C-:B------:R-:W-:Y:S01]  /*1670*/  @!P1 IMAD.WIDE R4, R128, 0x2, R2.reuse ;  /* 0x0000000280049825 */ /* 0x100fe200078e0202 */
[----:B------:R2:W-:Y:S01]  /*1680*/  @!P2 LDGSTS.E.BYPASS.LTC128B.128 [R245+0xf080], [R8.64], !P4 ;  /* 0x0f08000008f5afae */ /* 0x0005e2000e101d54 */
[----:B---3--:R-:W-:Y:S02]  /*1690*/  @!P6 IADD3 R7, P0, R0, UR14, RZ ;  /* 0x0000000e0007ec10 */ /* 0x008fe4000ff1e0ff */
[----:B------:R-:W-:Y:S01]  /*16a0*/  @!P1 IMAD.WIDE R2, R126, 0x2, R2 ;  /* 0x000000027e029825 */ /* 0x000fe200078e0202 */
[----:B------:R3:W-:Y:S01]  /*16b0*/  @!P1 LDGSTS.E.BYPASS.LTC128B.128 [R245+0xb880], [R4.64], !P5 ;  /* 0x0b88000004f59fae */ /* 0x0007e2000e901d54 */
[----:B------:R-:W-:Y:S02]  /*16c0*/  @!P6 LEA.HI.X.SX32 R13, R0, UR6, 0x1, P0 ;  /* 0x00000006000dec11 */ /* 0x000fe400080f0eff */
[C---:B------:R-:W-:Y:S01]  /*16d0*/  @!P6 LEA R6, P0, R7.reuse, c[0x0][0x2a0], 0x2 ;  /* 0x0000a8000706ea11 */ /* 0x040fe200078010ff */
[----:B------:R4:W-:Y:S03]  /*16e0*/  @!P1 LDGSTS.E.BYPASS.LTC128B.128 [R245+0xf880], [R2.64], !P4 ;  /* 0x0f88000002f59fae */ /* 0x0009e6000e101d54 */
[----:B------:R-:W-:Y:S01]  /*16f0*/  @!P6 LEA.HI.X R7, R7, c[0x0][0x2a4], R13, 0x2, P0 ;  /* 0x0000a9000707ea11 */ /* 0x000fe200000f140d */
[----:B------:R-:W0:Y:S04]  /*1700*/  LDGDEPBAR ;  /* 0x00000000000079af */ /* 0x000e280000000000 */
[----:B------:R-:W-:Y:S06]  /*1710*/  BAR.SYNC.DEFER_BLOCKING 0x0 ;  /* 0x0000000000007b1d */ /* 0x000fec0000010000 */
[----:B------:R1:W5:Y:S01]  /*1720*/  @!P6 LDG.E R242, [R6.64] ;  /* 0x0000001406f2e981 */ /* 0x000362000c1e1900 */
[----:B------:R-:W-:Y:S01]  /*1730*/  IMAD.MOV R0, RZ, RZ, -R0 ;  /* 0x000000ffff007224 */ /* 0x000fe200078e0a00 */
[----:B------:R-:W-:Y:S01]  /*1740*/  UIMAD UR8, UR18, UR4, URZ ;  /* 0x00000004120872a4 */ /* 0x000fe2000f8e023f */
[----:B--2---:R-:W-:Y:S01]  /*1750*/  LEA.HI R8, R124, R129, RZ, 0x4 ;  /* 0x000000817c087211 */ /* 0x004fe200078f20ff */
[C---:B------:R-:W-:Y:S01]  /*1760*/  IMAD.WIDE R18, R128.reuse, 0x2, RZ ;  /* 0x0000000280127825 */ /* 0x040fe200078e02ff */
[C---:B------:R-:W-:Y:S01]  /*1770*/  ISETP.GE.AND P2, PT, R41.reuse, 0x1, PT ;  /* 0x000000012900780c */ /* 0x040fe20003f46270 */
[----:B------:R-:W-:Y:S01]  /*1780*/  UIMAD UR8, UR10, UR5, UR8 ;  /* 0x000000050a0872a4 */ /* 0x000fe2000f8e0208 */
[----:B------:R-:W-:Y:S01]  /*1790*/  ISETP.GE.AND P5, PT, R128, c[0x0][0x1d4], PT ;  /* 0x0000750080007a0c */ /* 0x000fe20003fa6270 */
[----:B------:R-:W-:Y:S01]  /*17a0*/  IMAD R243, R0, c[0x0][0x2b8], R12 ;  /* 0x0000ae0000f37a24 */ /* 0x000fe200078e020c */
[----:B------:R-:W-:Y:S01]  /*17b0*/  LOP3.LUT R12, R8, 0xfffffff0, RZ, 0xc0, !PT ;  /* 0xfffffff0080c7812 */ /* 0x000fe200078ec0ff */
[----:B------:R-:W-:Y:S01]  /*17c0*/  UIADD3 UR8, UR17, UR8, URZ ;  /* 0x0000000811087290 */ /* 0x000fe2000fffe03f */
[----:B------:R-:W-:Y:S01]  /*17d0*/  ISETP.GE.AND P1, PT, R41, 0x11, PT ;  /* 0x000000112900780c */ /* 0x000fe20003f26270 */
[C---:B----4-:R-:W-:Y:S01]  /*17e0*/  IMAD.WIDE.U32 R2, R243.reuse, c[0x0][0x1e0], RZ ;  /* 0x00007800f3027a25 */ /* 0x050fe200078e00ff */
[----:B------:R-:W-:Y:S01]  /*17f0*/  SHF.R.S32.HI R13, RZ, 0x1f, R243 ;  /* 0x0000001fff0d7819 */ /* 0x000fe200000114f3 */
[----:B------:R-:W-:Y:S01]  /*1800*/  ULDC.64 UR4, c[0x0][0x210] ;  /* 0x0000840000047ab9 */ /* 0x000fe20000000a00 */
[----:B------:R-:W-:Y:S01]  /*1810*/  SHF.R.S32.HI R14, RZ, 0x4, R8 ;  /* 0x00000004ff0e7819 */ /* 0x000fe20000011408 */
[----:B---3--:R-:W-:Y:S01]  /*1820*/  IMAD R5, R243, c[0x0][0x1e0], RZ ;  /* 0x00007800f3057a24 */ /* 0x008fe200078e02ff */
[----:B------:R-:W-:Y:S01]  /*1830*/  ISETP.GE.AND P4, PT, R42, c[0x0][0x1d4], PT ;  /* 0x000075002a007a0c */ /* 0x000fe20003f86270 */
[----:B------:R-:W-:Y:S01]  /*1840*/  IMAD R0, R13, c[0x0][0x1e0], RZ ;  /* 0x000078000d007a24 */ /* 0x000fe200078e02ff */
[----:B------:R-:W-:Y:S01]  /*1850*/  UIMAD UR18, UR18, UR4, URZ ;  /* 0x00000004121272a4 */ /* 0x000fe2000f8e023f */
[----:B------:R-:W-:Y:S01]  /*1860*/  IMAD.IADD R12, R129, 0x1, -R12 ;  /* 0x00000001810c7824 */ /* 0x000fe200078e0a0c */
[----:B------:R-:W-:Y:S01]  /*1870*/  UIMAD.WIDE.U32 UR24, UR10, UR4, URZ ;  /* 0x000000040a1872a5 */ /* 0x000fe2000f8e003f */
[----:B------:R-:W-:Y:S01]  /*1880*/  IMAD R0, R243, c[0x0][0x1e4], R0 ;  /* 0x00007900f3007a24 */ /* 0x000fe200078e0200 */
[----:B------:R-:W-:Y:S01]  /*1890*/  UIMAD UR18, UR10, UR5, UR18 ;  /* 0x000000050a1272a4 */ /* 0x000fe2000f8e0212 */
[----:B------:R-:W-:Y:S01]  /*18a0*/  IMAD R13, R13, c[0x0][0x208], RZ ;  /* 0x000082000d0d7a24 */ /* 0x000fe200078e02ff */
[----:B------:R-:W-:Y:S01]  /*18b0*/  SHF.R.S32.HI R16, RZ, 0x1f, R12 ;  /* 0x0000001fff107819 */ /* 0x000fe2000001140c */
[----:B------:R-:W-:Y:S01]  /*18c0*/  IMAD.IADD R3, R3, 0x1, R0 ;  /* 0x0000000103037824 */ /* 0x000fe200078e0200 */
[----:B------:R-:W-:Y:S01]  /*18d0*/  UIADD3 UR18, UR25, UR18, URZ ;  /* 0x0000001219127290 */ /* 0x000fe2000fffe03f */
[----:B-1----:R-:W-:Y:S01]  /*18e0*/  IMAD.U32 R7, RZ, RZ, UR10 ;  /* 0x0000000aff077e24 */ /* 0x002fe2000f8e00ff */
[----:B------:R-:W-:Y:S01]  /*18f0*/  LEA.HI R16, R16, R12, RZ, 0x3 ;  /* 0x0000000c10107211 */ /* 0x000fe200078f18ff */
[----:B------:R-:W-:Y:S01]  /*1900*/  IMAD R13, R243, c[0x0][0x20c], R13 ;  /* 0x00008300f30d7a24 */ /* 0x000fe200078e020d */
[----:B------:R-:W-:Y:S01]  /*1910*/  LOP3.LUT P6, RZ, R40, 0x2, RZ, 0xc0, !PT ;  /* 0x0000000228ff7812 */ /* 0x000fe200078cc0ff */
[----:B------:R-:W-:Y:S01]  /*1920*/  UIADD3 UR4, UR23, -0x1, URZ ;  /* 0xffffffff17047890 */ /* 0x000fe2000fffe03f */
[----:B------:R-:W-:Y:S01]  /*1930*/  LOP3.LUT R15, R16, 0xfffffff8, RZ, 0xc0, !PT ;  /* 0xfffffff8100f7812 */ /* 0x000fe200078ec0ff */
[----:B------:R-:W-:Y:S01]  /*1940*/  STL [R1+0x2c], R130 ;  /* 0x00002c8201007387 */ /* 0x000fe20000100800 */
[----:B------:R-:W-:Y:S01]  /*1950*/  SHF.R.S32.HI R127, RZ, 0x1f, R126 ;  /* 0x0000001fff7f7819 */ /* 0x000fe2000001147e */
[----:B------:R-:W-:Y:S01]  /*1960*/  UISETP.GT.AND UP0, UPT, UR4, UR7, UPT ;  /* 0x000000070400728c */ /* 0x000fe2000bf04270 */
[----:B------:R-:W-:Y:S01]  /*1970*/  SEL R125, RZ, 0x10, P4 ;  /* 0x00000010ff7d7807 */ /* 0x000fe20002000000 */
[----:B------:R-:W-:Y:S01]  /*1980*/  IMAD.IADD R22, R12, 0x1, -R15 ;  /* 0x000000010c167824 */ /* 0x000fe200078e0a0f */
[----:B------:R-:W-:Y:S01]  /*1990*/  IADD3 R244, R245, 0x2080, RZ ;  /* 0x00002080f5f47810 */ /* 0x000fe20007ffe0ff */
[----:B------:R-:W-:Y:S01]  /*19a0*/  STL [R1+0x28], R127 ;  /* 0x0000287f01007387 */ /* 0x000fe20000100800 */
[----:B-----5:R-:W-:Y:S01]  /*19b0*/  SHF.R.S32.HI R17, RZ, 0x1f, R242 ;  /* 0x0000001fff117819 */ /* 0x020fe200000114f2 */
[----:B------:R-:W-:-:S04]  /*19c0*/  IMAD.WIDE.U32 R2, R242, c[0x0][0x1f0], R2 ;  /* 0x00007c00f2027a25 */ /* 0x000fc800078e0002 */
[----:B------:R-:W-:Y:S01]  /*19d0*/  IMAD R0, R17, c[0x0][0x1f0], RZ ;  /* 0x00007c0011007a24 */ /* 0x000fe200078e02ff */
[----:B------:R-:W-:-:S03]  /*19e0*/  IADD3 R4, P0, R2, UR16, RZ ;  /* 0x0000001002047c10 */ /* 0x000fc6000ff1e0ff */
[----:B------:R-:W-:-:S05]  /*19f0*/  IMAD R0, R242, c[0x0][0x1f4], R0 ;  /* 0x00007d00f2007a24 */ /* 0x000fca00078e0200 */
[----:B------:R-:W-:Y:S01]  /*1a00*/  IADD3.X R2, R3, UR8, R0, P0, !PT ;  /* 0x0000000803027c10 */ /* 0x000fe200087fe400 */
[----:B------:R-:W-:Y:S01]  /*1a10*/  IMAD R3, R242, c[0x0][0x1f0], R5 ;  /* 0x00007c00f2037a24 */ /* 0x000fe200078e0205 */
[----:B------:R-:W-:-:S04]  /*1a20*/  LEA R6, P0, R4, c[0x0][0x1c8], 0x1 ;  /* 0x0000720004067a11 */ /* 0x000fc800078008ff */
[----:B------:R-:W-:Y:S01]  /*1a30*/  LEA.HI.X R0, R4, c[0x0][0x1cc], R2, 0x1, P0 ;  /* 0x0000730004007a11 */ /* 0x000fe200000f0c02 */
[----:B------:R-:W-:Y:S01]  /*1a40*/  IMAD R4, R7, c[0x0][0x1e8], R3 ;  /* 0x00007a0007047a24 */ /* 0x000fe200078e0203 */
[----:B------:R-:W-:Y:S01]  /*1a50*/  SHFL.IDX PT, R2, R6, RZ, 0x181f ;  /* 0x00181fff06027589 */ /* 0x000fe200000e0000 */
[----:B------:R-:W-:-:S03]  /*1a60*/  ISETP.GT.AND P0, PT, R41, 0x20, PT ;  /* 0x000000202900780c */ /* 0x000fc60003f04270 */
[----:B------:R-:W1:Y:S01]  /*1a70*/  SHFL.IDX PT, R3, R0, RZ, 0x181f ;  /* 0x00181fff00037589 */ /* 0x000e6200000e0000 */
[----:B------:R-:W-:-:S03]  /*1a80*/  LEA R4, R4, c[0x0][0x1c8], 0x1 ;  /* 0x0000720004047a11 */ /* 0x000fc600078e08ff */
[----:B------:R-:W-:Y:S04]  /*1a90*/  SHFL.IDX PT, R6, R6, 0x1, 0x181f ;  /* 0x00381f0006067f89 */ /* 0x000fe800000e0000 */
[----:B------:R-:W-:Y:S04]  /*1aa0*/  SHFL.IDX PT, R7, R0, 0x1, 0x181f ;  /* 0x00381f0000077f89 */ /* 0x000fe800000e0000 */
[----:B------:R-:W-:Y:S04]  /*1ab0*/  SHFL.IDX PT, R4, R4, 0x2, 0x181f ;  /* 0x00581f0004047f89 */ /* 0x000fe800000e0000 */
[----:B------:R2:W3:Y:S01]  /*1ac0*/  SHFL.IDX PT, R5, R0, 0x2, 0x181f ;  /* 0x00581f0000057f89 */ /* 0x0004e200000e0000 */
[----:B-1----:R-:W-:-:S05]  /*1ad0*/  @P2 IMAD.WIDE R10, R128, 0x2, R2 ;  /* 0x00000002800a2825 */ /* 0x002fca00078e0202 */
[----:B------:R1:W-:Y:S01]  /*1ae0*/  @P2 LDGSTS.E.BYPASS.LTC128B.128 [R245+0x5080], [R10.64], !P5 ;  /* 0x050800000af52fae */ /* 0x0003e2000e901d54 */
[----:B--2---:R-:W-:Y:S01]  /*1af0*/  LEA.HI R0, R8, R14, RZ, 0x1 ;  /* 0x0000000e08007211 */ /* 0x004fe200078f08ff */
[----:B------:R-:W-:-:S03]  /*1b00*/  IMAD.WIDE.U32 R8, R243, c[0x0][0x208], RZ ;  /* 0x00008200f3087a25 */ /* 0x000fc600078e00ff */
[----:B------:R-:W-:Y:S01]  /*1b10*/  LOP3.LUT R0, R0, 0xfffffffe, RZ, 0xc0, !PT ;  /* 0xfffffffe00007812 */ /* 0x000fe200078ec0ff */
[----:B------:R-:W-:Y:S02]  /*1b20*/  IMAD.IADD R13, R9, 0x1, R13 ;  /* 0x00000001090d7824 */ /* 0x000fe400078e020d */
[----:B------:R-:W-:Y:S02]  /*1b30*/  IMAD.MOV.U32 R12, RZ, RZ, R8 ;  /* 0x000000ffff0c7224 */ /* 0x000fe400078e0008 */
[----:B------:R-:W-:-:S04]  /*1b40*/  @P2 IMAD.WIDE R8, R126, 0x2, R2 ;  /* 0x000000027e082825 */ /* 0x000fc800078e0202 */
[C---:B---3--:R-:W-:Y:S01]  /*1b50*/  @P0 IMAD.WIDE R2, R128.reuse, 0x2, R4 ;  /* 0x0000000280020825 */ /* 0x048fe200078e0204 */
[----:B------:R2:W-:Y:S03]  /*1b60*/  @P2 LDGSTS.E.BYPASS.LTC128B.128 [R245+0x6880], [R8.64], !P4 ;  /* 0x0688000008f52fae */ /* 0x0005e6000e101d54 */
[----:B-1----:R-:W-:-:S04]  /*1b70*/  @P1 IMAD.WIDE R10, R128, 0x2, R6 ;  /* 0x00000002800a1825 */ /* 0x002fc800078e0206 */
[----:B------:R-:W-:Y:S01]  /*1b80*/  @P1 IMAD.WIDE R6, R126, 0x2, R6 ;  /* 0x000000027e061825 */ /* 0x000fe200078e0206 */
[----:B------:R1:W-:Y:S03]  /*1b90*/  @P1 LDGSTS.E.BYPASS.LTC128B.128 [R245+0x5880], [R10.64], !P5 ;  /* 0x058800000af51fae */ /* 0x0003e6000e901d54 */
[----:B------:R-:W-:Y:S01]  /*1ba0*/  IMAD.IADD R14, R14, 0x1, -R0 ;  /* 0x000000010e0e7824 */ /* 0x000fe200078e0a00 */
[----:B------:R3:W-:Y:S01]  /*1bb0*/  @P1 LDGSTS.E.BYPASS.LTC128B.128 [R245+0x7080], [R6.64], !P4 ;  /* 0x0708000006f51fae */ /* 0x0007e2000e101d54 */
[----:B------:R-:W-:Y:S02]  /*1bc0*/  IMAD.SHL.U32 R0, R40, 0x40, RZ ;  /* 0x0000004028007824 */ /* 0x000fe400078e00ff */
[----:B------:R-:W-:Y:S01]  /*1bd0*/  @P0 IMAD.WIDE R4, R126, 0x2, R4 ;  /* 0x000000027e040825 */ /* 0x000fe200078e0204 */
[----:B------:R4:W-:Y:S02]  /*1be0*/  @P0 LDGSTS.E.BYPASS.LTC128B.128 [R245+0x6080], [R2.64], !P5 ;  /* 0x0608000002f50fae */ /* 0x0009e4000e901d54 */
[----:B------:R-:W-:-:S02]  /*1bf0*/  LOP3.LUT R0, R0, 0x1c0, RZ, 0xc0, !PT ;  /* 0x000001c000007812 */ /* 0x000fc400078ec0ff */
[----:B------:R5:W-:Y:S04]  /*1c00*/  @P0 LDGSTS.E.BYPASS.LTC128B.128 [R245+0x7880], [R4.64], !P4 ;  /* 0x0788000004f50fae */ /* 0x000be8000e101d54 */
[----:B------:R-:W0:Y:S01]  /*1c10*/  LDGDEPBAR ;  /* 0x00000000000079af */ /* 0x000e220000000000 */
[----:B--2---:R-:W-:Y:S01]  /*1c20*/  SHF.R.U32.HI R8, RZ, 0x3, R0 ;  /* 0x00000003ff087819 */ /* 0x004fe20000011600 */
[----:B---3--:R-:W-:Y:S02]  /*1c30*/  IMAD.SHL.U32 R6, R16, 0x40, RZ ;  /* 0x0000004010067824 */ /* 0x008fe400078e00ff */
[----:B----4-:R-:W-:-:S03]  /*1c40*/  IMAD.SHL.U32 R3, R21, 0x8, RZ ;  /* 0x0000000815037824 */ /* 0x010fc600078e00ff */
[----:B------:R-:W-:Y:S01]  /*1c50*/  LOP3.LUT R121, R6, 0xfffffe00, RZ, 0xc0, !PT ;  /* 0xfffffe0006797812 */ /* 0x000fe200078ec0ff */
[----:B------:R-:W-:Y:S02]  /*1c60*/  IMAD.SHL.U32 R2, R22, 0x40, RZ ;  /* 0x0000004016027824 */ /* 0x000fe400078e00ff */
[----:B-----5:R-:W-:Y:S01]  /*1c70*/  IMAD.SHL.U32 R5, R14, 0x8, RZ ;  /* 0x000000080e057824 */ /* 0x020fe200078e00ff */
[----:B------:R-:W-:Y:S01]  /*1c80*/  LOP3.LUT R9, R0, 0x8, R3, 0xf8, !PT ;  /* 0x0000000800097812 */ /* 0x000fe200078ef803 */
[----:B------:R-:W-:Y:S01]  /*1c90*/  IMAD R4, R17, c[0x0][0x218], RZ ;  /* 0x0000860011047a24 */ /* 0x000fe200078e02ff */
[----:B------:R-:W-:Y:S01]  /*1ca0*/  LOP3.LUT R0, R2, 0x1c0, RZ, 0xc0, !PT ;  /* 0x000001c002007812 */ /* 0x000fe200078ec0ff */
[----:B------:R-:W-:Y:S01]  /*1cb0*/  IMAD.WIDE.U32 R2, R242, c[0x0][0x218], R12 ;  /* 0x00008600f2027a25 */ /* 0x000fe200078e000c */
[----:B------:R-:W-:Y:S01]  /*1cc0*/  LOP3.LUT R8, R9, R8, RZ, 0x3c, !PT ;  /* 0x0000000809087212 */ /* 0x000fe200078e3cff */
[----:B------:R-:W-:-:S04]  /*1cd0*/  DEPBAR.LE SB0, 0x1 ;  /* 0x000080400000791a */ /* 0x000fc80000000000 */
[----:B------:R-:W-:Y:S01]  /*1ce0*/  LOP3.LUT R7, R0, 0x8, R5, 0xf8, !PT ;  /* 0x0000000800077812 */ /* 0x000fe200078ef805 */
[----:B------:R-:W-:-:S04]  /*1cf0*/  DEPBAR.LE SB0, 0x0 ;  /* 0x000080000000791a */ /* 0x000fc80000000000 */
[----:B------:R-:W-:Y:S01]  /*1d00*/  SHF.R.U32.HI R6, RZ, 0x3, R0 ;  /* 0x00000003ff067819 */ /* 0x000fe20000011600 */
[----:B------:R-:W-:Y:S01]  /*1d10*/  IMAD R0, R242, c[0x0][0x21c], R4 ;  /* 0x00008700f2007a24 */ /* 0x000fe200078e0204 */
[----:B------:R-:W-:Y:S01]  /*1d20*/  BAR.SYNC.DEFER_BLOCKING 0x0 ;  /* 0x0000000000007b1d */ /* 0x000fe20000010000 */
[----:B------:R-:W-:Y:S01]  /*1d30*/  IADD3 R5, P0, R2, UR24, RZ ;  /* 0x0000001802057c10 */ /* 0x000fe2000ff1e0ff */
[----:B------:R-:W-:Y:S01]  /*1d40*/  IMAD R2, R122, 0x400, R121 ;  /* 0x000004007a027824 */ /* 0x000fe200078e0279 */
[----:B------:R-:W-:Y:S02]  /*1d50*/  LOP3.LUT R120, R7, R6, RZ, 0x3c, !PT ;  /* 0x0000000607787212 */ /* 0x000fe400078e3cff */
[----:B------:R-:W-:Y:S01]  /*1d60*/  IADD3.X R3, R3, UR18, R0, P0, !PT ;  /* 0x0000001203037c10 */ /* 0x000fe200087fe400 */
[----:B------:R-:W-:Y:S01]  /*1d70*/  IMAD R0, R14, 0x200, R8 ;  /* 0x000002000e007824 */ /* 0x000fe200078e0208 */
[----:B------:R-:W-:Y:S01]  /*1d80*/  LEA R4, P0, R5, c[0x0][0x1f8], 0x1 ;  /* 0x00007e0005047a11 */ /* 0x000fe200078008ff */
[----:B------:R-:W-:-:S02]  /*1d90*/  IMAD.IADD R2, R120, 0x1, R2 ;  /* 0x0000000178027824 */ /* 0x000fc400078e0202 */
[----:B------:R-:W-:Y:S01]  /*1da0*/  IMAD.SHL.U32 R224, R0, 0x2, RZ ;  /* 0x0000000200e07824 */ /* 0x000fe200078e00ff */
[----:B------:R-:W-:Y:S01]  /*1db0*/  LEA.HI.X R3, R5, c[0x0][0x1fc], R3, 0x1, P0 ;  /* 0x00007f0005037a11 */ /* 0x000fe200000f0c03 */
[----:B------:R-:W2:Y:S01]  /*1dc0*/  SHFL.IDX PT, R8, R4, 0x2, 0x181f ;  /* 0x00581f0004087f89 */ /* 0x000ea200000e0000 */
[----:B------:R-:W-:Y:S02]  /*1dd0*/  IMAD.SHL.U32 R231, R2, 0x2, RZ ;  /* 0x0000000202e77824 */ /* 0x000fe400078e00ff */
[C---:B------:R-:W-:Y:S01]  /*1de0*/  IADD3 R17, R224.reuse, 0x5080, RZ ;  /* 0x00005080e0117810 */ /* 0x040fe20007ffe0ff */
[----:B------:R-:W3:Y:S01]  /*1df0*/  SHFL.IDX PT, R16, R4, RZ, 0x181f ;  /* 0x00181fff04107589 */ /* 0x000ee200000e0000 */
[----:B------:R-:W-:Y:S02]  /*1e00*/  IADD3 R235, R224, 0x50a0, RZ ;  /* 0x000050a0e0eb7810 */ /* 0x000fe40007ffe0ff */
[----:B------:R-:W-:Y:S01]  /*1e10*/  @P6 IADD3 R235, R17, -0x20, RZ ;  /* 0xffffffe011eb6810 */ /* 0x000fe20007ffe0ff */
[----:B-1----:R-:W1:Y:S03]  /*1e20*/  SHFL.IDX PT, R11, R4, 0x1, 0x181f ;  /* 0x00381f00040b7f89 */ /* 0x002e6600000e0000 */
[C---:B------:R-:W-:Y:S01]  /*1e30*/  IADD3 R241, R235.reuse, 0x800, RZ ;  /* 0x00000800ebf17810 */ /* 0x040fe20007ffe0ff */
[----:B------:R-:W4:Y:S01]  /*1e40*/  SHFL.IDX PT, R0, R3, 0x2, 0x181f ;  /* 0x00581f0003007f89 */ /* 0x000f2200000e0000 */
[----:B------:R-:W-:-:S02]  /*1e50*/  IADD3 R240, R235, 0x1000, RZ ;  /* 0x00001000ebf07810 */ /* 0x000fc40007ffe0ff */
[C---:B------:R-:W-:Y:S01]  /*1e60*/  IADD3 R239, R235.reuse, 0x1800, RZ ;  /* 0x00001800ebef7810 */ /* 0x040fe20007ffe0ff */
[----:B------:R-:W5:Y:S01]  /*1e70*/  SHFL.IDX PT, R10, R3, RZ, 0x181f ;  /* 0x00181fff030a7589 */ /* 0x000f6200000e0000 */
[C---:B------:R-:W-:Y:S02]  /*1e80*/  IADD3 R238, R235.reuse, 0x2000, RZ ;  /* 0x00002000ebee7810 */ /* 0x040fe40007ffe0ff */
[----:B------:R-:W-:Y:S01]  /*1e90*/  IADD3 R237, R235, 0x2800, RZ ;  /* 0x00002800ebed7810 */ /* 0x000fe20007ffe0ff */
[----:B------:R5:W5:Y:S01]  /*1ea0*/  SHFL.IDX PT, R9, R3, 0x1, 0x181f ;  /* 0x00381f0003097f89 */ /* 0x000b6200000e0000 */
[----:B--2---:R-:W-:-:S03]  /*1eb0*/  IADD3 R30, P0, R18, R8, RZ ;  /* 0x00000008121e7210 */ /* 0x004fc60007f1e0ff */
[----:B------:R-:W-:Y:S01]  /*1ec0*/  LDSM.16.M88.4 R36, [R224+0x5080] ;  /* 0x00508000e024783b */ /* 0x000fe20000000200 */
[----:B---3--:R-:W-:-:S03]  /*1ed0*/  IADD3 R28, P2, R16, R18, RZ ;  /* 0x00000012101c7210 */ /* 0x008fc60007f5e0ff */
[----:B------:R-:W2:Y:S01]  /*1ee0*/  LDSM.16.M88.4 R12, [R231+0x8080] ;  /* 0x00808000e70c783b */ /* 0x000ea20000000200 */
[----:B-1----:R-:W-:-:S03]  /*1ef0*/  IADD3 R26, P1, R18, R11, RZ ;  /* 0x0000000b121a7210 */ /* 0x002fc60007f3e0ff */
[----:B------:R-:W1:Y:S01]  /*1f00*/  LDSM.16.M88.4 R4, [R231+0xa080] ;  /* 0x00a08000e704783b */ /* 0x000e620000000200 */
[----:B----4-:R-:W-:-:S03]  /*1f10*/  IMAD.X R31, R19, 0x1, R0, P0 ;  /* 0x00000001131f7824 */ /* 0x010fc600000e0600 */
[----:B------:R-:W3:Y:S01]  /*1f20*/  LDSM.16.M88.4 R32, [R224+0x6080] ;  /* 0x00608000e020783b */ /* 0x000ee20000000200 */
[----:B-----5:R-:W-:-:S03]  /*1f30*/  IMAD.X R29, R10, 0x1, R19, P2 ;  /* 0x000000010a1d7824 */ /* 0x020fc600010e0613 */
[----:B------:R-:W4:Y:S01]  /*1f40*/  LDSM.16.M88.4 R44, [R224+0x5880] ;  /* 0x00588000e02c783b */ /* 0x000f220000000200 */
[----:B------:R-:W-:-:S03]  /*1f50*/  IMAD.WIDE R2, R126, 0x2, RZ ;  /* 0x000000027e027825 */ /* 0x000fc600078e02ff */
[----:B------:R-:W-:Y:S01]  /*1f60*/  LDSM.16.M88.4 R52, [R235] ;  /* 0x00000000eb34783b */ /* 0x000fe20000000200 */
[----:B------:R-:W-:Y:S01]  /*1f70*/  IMAD.X R27, R19, 0x1, R9, P1 ;  /* 0x00000001131b7824 */ /* 0x000fe200008e0609 */
[----:B------:R-:W-:Y:S02]  /*1f80*/  IADD3 R24, P0, R16, R2, RZ ;  /* 0x0000000210187210 */ /* 0x000fe40007f1e0ff */
[----:B------:R-:W-:Y:S01]  /*1f90*/  LDSM.16.M88.4 R56, [R235+0x800] ;  /* 0x00080000eb38783b */ /* 0x000fe20000000200 */
[----:B------:R-:W-:Y:S02]  /*1fa0*/  IADD3 R20, P6, R2, R11, RZ ;  /* 0x0000000b02147210 */ /* 0x000fe40007fde0ff */
[----:B------:R-:W-:Y:S02]  /*1fb0*/  IMAD.X R25, R10, 0x1, R3, P0 ;  /* 0x000000010a197824 */ /* 0x000fe400000e0603 */
[----:B------:R-:W-:Y:S01]  /*1fc0*/  R2P PR, R22, 0x6 ;  /* 0x0000000616007804 */ /* 0x000fe20000000000 */
[C---:B------:R-:W-:Y:S01]  /*1fd0*/  IMAD.X R21, R3.reuse, 0x1, R9, P6 ;  /* 0x0000000103157824 */ /* 0x040fe200030e0609 */
[----:B------:R-:W-:Y:S01]  /*1fe0*/  IADD3 R22, P0, R2, R8, RZ ;  /* 0x0000000802167210 */ /* 0x000fe20007f1e0ff */
[----:B------:R-:W-:Y:S01]  /*1ff0*/  IMAD.MOV.U32 R2, RZ, RZ, 0x10 ;  /* 0x00000010ff027424 */ /* 0x000fe200078e00ff */
[----:B------:R-:W-:Y:S01]  /*2000*/  ISETP.GE.AND P6, PT, R128, c[0x0][0x1d4], PT ;  /* 0x0000750080007a0c */ /* 0x000fe20003fc6270 */
[----:B------:R-:W-:Y:S02]  /*2010*/  LDSM.16.M88.4 R64, [R235+0x1000] ;  /* 0x00100000eb40783b */ /* 0x000fe40000000200 */
[----:B------:R-:W-:Y:S01]  /*2020*/  IMAD.X R23, R3, 0x1, R0, P0 ;  /* 0x0000000103177824 */ /* 0x000fe200000e0600 */
[----:B------:R-:W-:Y:S01]  /*2030*/  ISETP.LT.OR P0, PT, R41, 0x1, P6 ;  /* 0x000000012900780c */ /* 0x000fe20003701670 */
[----:B------:R-:W-:Y:S01]  /*2040*/  IMAD.MOV.U32 R0, RZ, RZ, 0x40 ;  /* 0x00000040ff007424 */ /* 0x000fe200078e00ff */
[----:B------:R-:W-:Y:S01]  /*2050*/  SEL R3, R2, 0xfffffff0, !P1 ;  /* 0xfffffff002037807 */ /* 0x000fe20004800000 */
[----:B------:R-:W-:Y:S01]  /*2060*/  IMAD.MOV.U32 R2, RZ, RZ, 0x20 ;  /* 0x00000020ff027424 */ /* 0x000fe200078e00ff */
[----:B------:R-:W-:-:S03]  /*2070*/  ISETP.GE.AND P1, PT, R42, c[0x0][0x1d4], PT ;  /* 0x000075002a007a0c */ /* 0x000fc60003f26270 */
[----:B------:R-:W-:Y:S01]  /*2080*/  IMAD R233, R3, 0x2, R231 ;  /* 0x0000000203e97824 */ /* 0x000fe200078e02e7 */
[----:B--2---:R-:W-:Y:S01]  /*2090*/  HMMA.16816.F32 R88, R12, R36, RZ ;  /* 0x000000240c58723c */ /* 0x004fe200000018ff */
[----:B------:R-:W-:-:S03]  /*20a0*/  SEL R2, R2, 0xffffffe0, !P2 ;  /* 0xffffffe002027807 */ /* 0x000fc60005000000 */
[----:B------:R-:W2:Y:S02]  /*20b0*/  LDSM.16.M88.4 R8, [R233+0xa080] ;  /* 0x00a08000e908783b */ /* 0x000ea40000000200 */
[C---:B------:R-:W-:Y:S02]  /*20c0*/  IMAD R232, R2.reuse, 0x2, R231 ;  /* 0x0000000202e87824 */ /* 0x040fe400078e02e7 */
[----:B------:R-:W5:Y:S01]  /*20d0*/  LDSM.16.M88.4 R16, [R233+0x8080] ;  /* 0x00808000e910783b */ /* 0x000f620000000200 */
[----:B-1----:R-:W-:Y:S01]  /*20e0*/  HMMA.16816.F32 R72, R4, R36, RZ ;  /* 0x000000240448723c */ /* 0x002fe200000018ff */
[----:B------:R-:W-:Y:S02]  /*20f0*/  IMAD R234, R2, 0x2, R233 ;  /* 0x0000000202ea7824 */ /* 0x000fe400078e02e9 */
[----:B------:R-:W-:Y:S01]  /*2100*/  @!PT LDS RZ, [RZ] ;  /* 0x00000000fffff984 */ /* 0x000fe20000000800 */
[----:B------:R-:W-:Y:S01]  /*2110*/  @!PT LDS RZ, [RZ] ;  /* 0x00000000fffff984 */ /* 0x000fe20000000800 */
[----:B------:R-:W-:Y:S01]  /*2120*/  @!PT LDS RZ, [RZ] ;  /* 0x00000000fffff984 */ /* 0x000fe20000000800 */
[----:B------:R1:W-:Y:S01]  /*2130*/  LDGSTS.E.BYPASS.LTC128B.128 [R245+0x2080], [R28.64], !P0 ;  /* 0x020800001cf57fae */ /* 0x0003e2000c101d54 */
[----:B------:R-:W-:Y:S01]  /*2140*/  ISETP.LT.OR P0, PT, R41, 0x1, P1 ;  /* 0x000000012900780c */ /* 0x000fe20000f01670 */
[----:B------:R-:W-:-:S03]  /*2150*/  IMAD R236, R3, 0x2, R232 ;  /* 0x0000000203ec7824 */ /* 0x000fc600078e02e8 */
[-C--:B------:R-:W-:Y:S08]  /*2160*/  HMMA.16816.F32 R68, R4, R38.reuse, RZ ;  /* 0x000000260444723c */ /* 0x080ff000000018ff */
[----:B------:R-:W-:Y:S01]  /*2170*/  HMMA.16816.F32 R92, R12, R38, RZ ;  /* 0x000000260c5c723c */ /* 0x000fe200000018ff */
[----:B------:R1:W-:Y:S01]  /*2180*/  LDGSTS.E.BYPASS.LTC128B.128 [R245+0x3880], [R24.64], !P0 ;  /* 0x0388000018f57fae */ /* 0x0003e2000c101d54 */
[----:B------:R-:W-:-:S02]  /*2190*/  ISETP.LT.OR P0, PT, R41, 0x11, P6 ;  /* 0x000000112900780c */ /* 0x000fc40003701670 */
[----:B------:R-:W-:-:S04]  /*21a0*/  ISETP.LT.OR P6, PT, R41, 0x21, P6 ;  /* 0x000000212900780c */ /* 0x000fc800037c1670 */
[C---:B---3--:R-:W-:Y:S07]  /*21b0*/  HMMA.16816.F32 R36, R4.reuse, R32, RZ ;  /* 0x000000200424723c */ /* 0x048fee00000018ff */
[----:B------:R1:W-:Y:S01]  /*21c0*/  LDGSTS.E.BYPASS.LTC128B.128 [R245+0x2880], [R26.64], !P0 ;  /* 0x028800001af57fae */ /* 0x0003e2000c101d54 */
[C---:B------:R-:W-:Y:S01]  /*21d0*/  ISETP.LT.OR P0, PT, R41.reuse, 0x11, P1 ;  /* 0x000000112900780c */ /* 0x040fe20000f01670 */
[----:B----4-:R-:W-:Y:S01]  /*21e0*/  HMMA.16816.F32 R48, R4, R44, RZ ;  /* 0x0000002c0430723c */ /* 0x010fe200000018ff */
[----:B------:R-:W-:-:S07]  /*21f0*/  ISETP.LT.OR P1, PT, R41, 0x21, P1 ;  /* 0x000000212900780c */ /* 0x000fce0000f21670 */
[----:B------:R-:W-:Y:S04]  /*2200*/  HMMA.16816.F32 R60, R4, R46, RZ ;  /* 0x0000002e043c723c */ /* 0x000fe800000018ff */
[----:B------:R3:W-:Y:S01]  /*2210*/  LDGSTS.E.BYPASS.LTC128B.128 [R245+0x4080], [R20.64], !P0 ;  /* 0x0408000014f57fae */ /* 0x0007e2000c101d54 */
[----:B------:R-:W-:-:S03]  /*2220*/  LOP3.LUT P0, RZ, R40, 0x4, RZ, 0xc0, !PT ;  /* 0x0000000428ff7812 */ /* 0x000fc6000780c0ff */
[----:B------:R-:W-:Y:S01]  /*2230*/  HMMA.16816.F32 R4, R4, R34, RZ ;  /* 0x000000220404723c */ /* 0x000fe200000018ff */
[----:B------:R-:W-:Y:S01]  /*2240*/  SEL R0, R0, 0xffffffc0, !P0 ;  /* 0xffffffc000007807 */ /* 0x000fe20004000000 */
[----:B------:R4:W-:Y:S01]  /*2250*/  LDGSTS.E.BYPASS.LTC128B.128 [R245+0x3080], [R30.64], !P6 ;  /* 0x030800001ef57fae */ /* 0x0009e2000f101d54 */
[----:B------:R-:W-:Y:S02]  /*2260*/  PLOP3.LUT P0, PT, PT, PT, UP0, 0x80, 0x0 ;  /* 0x000000000000781c */ /* 0x000fe40003f0f008 */
[----:B------:R-:W-:Y:S01]  /*2270*/  ISETP.GT.AND P6, PT, R131, 0x2f, PT ;  /* 0x0000002f8300780c */ /* 0x000fe20003fc4270 */
[----:B------:R-:W-:Y:S01]  /*2280*/  IMAD.IADD R230, R224, 0x1, R0 ;  /* 0x00000001e0e67824 */ /* 0x000fe200078e0200 */
[----:B------:R3:W-:Y:S01]  /*2290*/  LDGSTS.E.BYPASS.LTC128B.128 [R245+0x4880], [R22.64], !P1 ;  /* 0x0488000016f57fae */ /* 0x0007e2000c901d54 */
[C---:B------:R-:W-:Y:S01]  /*22a0*/  HMMA.16816.F32 R80, R12.reuse, R44, RZ ;  /* 0x0000002c0c50723c */ /* 0x040fe200000018ff */
[----:B------:R-:W-:Y:S02]  /*22b0*/  IMAD.IADD R229, R0, 0x1, R235 ;  /* 0x0000000100e57824 */ /* 0x000fe400078e02eb */
[----:B-1----:R-:W-:Y:S04]  /*22c0*/  LDSM.16.M88.4 R24, [R230+0x5080] ;  /* 0x00508000e618783b */ /* 0x002fe80000000200 */
[----:B------:R-:W-:Y:S01]  /*22d0*/  LDSM.16.M88.4 R40, [R229] ;  /* 0x00000000e528783b */ /* 0x000fe20000000200 */
[C---:B------:R-:W-:Y:S03]  /*22e0*/  HMMA.16816.F32 R100, R12.reuse, R46, RZ ;  /* 0x0000002e0c64723c */ /* 0x040fe600000018ff */
[----:B------:R-:W0:Y:S05]  /*22f0*/  LDGDEPBAR ;  /* 0x00000000000079af */ /* 0x000e2a0000000000 */
[C---:B------:R-:W-:Y:S08]  /*2300*/  HMMA.16816.F32 R76, R12.reuse, R32, RZ ;  /* 0x000000200c4c723c */ /* 0x040ff000000018ff */
[----:B------:R-:W-:Y:S01]  /*2310*/  HMMA.16816.F32 R104, R12, R34, RZ ;  /* 0x000000220c68723c */ /* 0x000fe200000018ff */
[----:B------:R-:W1:Y:S04]  /*2320*/  LDSM.16.M88.4 R12, [R232+0xa080] ;  /* 0x00a08000e80c783b */ /* 0x000e680000000200 */
[----:B---3--:R-:W3:Y:S03]  /*2330*/  LDSM.16.M88.4 R20, [R230+0x5880] ;  /* 0x00588000e614783b */ /* 0x008ee60000000200 */
[C---:B--2---:R-:W-:Y:S01]  /*2340*/  HMMA.16816.F32 R108, R8.reuse, R64, R36 ;  /* 0x00000040086c723c */ /* 0x044fe20000001824 */
[----:B------:R-:W2:Y:S07]  /*2350*/  LDSM.16.M88.4 R36, [R230+0x6080] ;  /* 0x00608000e624783b */ /* 0x000eae0000000200 */
[C---:B------:R-:W-:Y:S08]  /*2360*/  HMMA.16816.F32 R116, R8.reuse, R52, R72 ;  /* 0x000000340874723c */ /* 0x040ff00000001848 */
[C---:B------:R-:W-:Y:S08]  /*2370*/  HMMA.16816.F32 R112, R8.reuse, R56, R48 ;  /* 0x000000380870723c */ /* 0x040ff00000001830 */
[C---:B------:R-:W-:Y:S01]  /*2380*/  HMMA.16816.F32 R96, R8.reuse, R54, R68 ;  /* 0x000000360860723c */ /* 0x040fe20000001844 */
[----:B------:R-:W-:Y:S07]  /*2390*/  LDSM.16.M88.4 R68, [R229+0x1000] ;  /* 0x00100000e544783b */ /* 0x000fee0000000200 */
[C---:B------:R-:W-:Y:S01]  /*23a0*/  HMMA.16816.F32 R84, R8.reuse, R58, R60 ;  /* 0x0000003a0854723c */ /* 0x040fe2000000183c */
[----:B------:R-:W-:Y:S07]  /*23b0*/  LDSM.16.M88.4 R60, [R229+0x800] ;  /* 0x00080000e53c783b */ /* 0x000fee0000000200 */
[----:B------:R-:W-:Y:S01]  /*23c0*/  HMMA.16816.F32 R72, R8, R66, R4 ;  /* 0x000000420848723c */ /* 0x000fe20000001804 */
[----:B------:R-:W1:Y:S04]  /*23d0*/  LDSM.16.M88.4 R8, [R232+0x8080] ;  /* 0x00808000e808783b */ /* 0x000e680000000200 */
[----:B------:R-:W1:Y:S03]  /*23e0*/  LDSM.16.M88.4 R4, [R234+0xa080] ;  /* 0x00a08000ea04783b */ /* 0x000e660000000200 */
[C---:B-----5:R-:W-:Y:S08]  /*23f0*/  HMMA.16816.F32 R48, R16.reuse, R52, R88 ;  /* 0x000000341030723c */ /* 0x060ff00000001858 */
[C---:B------:R-:W-:Y:S08]  /*2400*/  HMMA.16816.F32 R32, R16.reuse, R64, R76 ;  /* 0x000000401020723c */ /* 0x040ff0000000184c */
[C---:B------:R-:W-:Y:S08]  /*2410*/  HMMA.16816.F32 R52, R16.reuse, R54, R92 ;  /* 0x000000361034723c */ /* 0x040ff0000000185c */
[C---:B----4-:R-:W-:Y:S08]  /*2420*/  HMMA.16816.F32 R28, R16.reuse, R58, R100 ;  /* 0x0000003a101c723c */ /* 0x050ff00000001864 */
[C---:B------:R-:W-:Y:S08]  /*2430*/  HMMA.16816.F32 R44, R16.reuse, R56, R80 ;  /* 0x00000038102c723c */ /* 0x040ff00000001850 */
[----:B------:R-:W-:Y:S01]  /*2440*/  HMMA.16816.F32 R64, R16, R66, R104 ;  /* 0x000000421040723c */ /* 0x000fe20000001868 */
[----:B------:R-:W4:Y:S07]  /*2450*/  LDSM.16.M88.4 R16, [R234+0x8080] ;  /* 0x00808000ea10783b */ /* 0x000f2e0000000200 */
[C---:B-1----:R-:W-:Y:S08]  /*2460*/  HMMA.16816.F32 R56, R12.reuse, R24, R116 ;  /* 0x000000180c38723c */ /* 0x042ff00000001874 */
[C---:B------:R-:W-:Y:S08]  /*2470*/  HMMA.16816.F32 R76, R12.reuse, R26, R96 ;  /* 0x0000001a0c4c723c */ /* 0x040ff00000001860 */
[C---:B---3--:R-:W-:Y:S08]  /*2480*/  HMMA.16816.F32 R80, R12.reuse, R20, R112 ;  /* 0x000000140c50723c */ /* 0x048ff00000001870 */
[C---:B--2---:R-:W-:Y:S08]  /*2490*/  HMMA.16816.F32 R88, R12.reuse, R36, R108 ;  /* 0x000000240c58723c */ /* 0x044ff0000000186c */
[C---:B------:R-:W-:Y:S08]  /*24a0*/  HMMA.16816.F32 R84, R12.reuse, R22, R84 ;  /* 0x000000160c54723c */ /* 0x040ff00000001854 */
[----:B------:R-:W-:Y:S01]  /*24b0*/  HMMA.16816.F32 R92, R12, R38, R72 ;  /* 0x000000260c5c723c */ /* 0x000fe20000001848 */
[----:B------:R-:W-:Y:S07]  /*24c0*/  LDSM.16.M88.4 R12, [R231+0xe080] ;  /* 0x00e08000e70c783b */ /* 0x000fee0000000200 */
[C---:B------:R-:W-:Y:S01]  /*24d0*/  HMMA.16816.F32 R104, R8.reuse, R36, R32 ;  /* 0x000000240868723c */ /* 0x040fe20000001820 */
[----:B------:R-:W1:Y:S07]  /*24e0*/  LDSM.16.M88.4 R32, [R224+0x6880] ;  /* 0x00688000e020783b */ /* 0x000e6e0000000200 */
[C---:B------:R-:W-:Y:S08]  /*24f0*/  HMMA.16816.F32 R48, R8.reuse, R24, R48 ;  /* 0x000000180830723c */ /* 0x040ff00000001830 */
[C---:B------:R-:W-:Y:S01]  /*2500*/  HMMA.16816.F32 R96, R8.reuse, R26, R52 ;  /* 0x0000001a0860723c */ /* 0x040fe20000001834 */
[----:B------:R-:W-:Y:S07]  /*2510*/  LDSM.16.M88.4 R24, [R224+0x7880] ;  /* 0x00788000e018783b */ /* 0x000fee0000000200 */
[C---:B------:R-:W-:Y:S01]  /*2520*/  HMMA.16816.F32 R108, R8.reuse, R22, R28 ;  /* 0x00000016086c723c */ /* 0x040fe2000000181c */
[----:B------:R-:W2:Y:S07]  /*2530*/  LDSM.16.M88.4 R28, [R224+0x7080] ;  /* 0x00708000e01c783b */ /* 0x000eae0000000200 */
[C---:B------:R-:W-:Y:S01]  /*2540*/  HMMA.16816.F32 R100, R8.reuse, R20, R44 ;  /* 0x000000140864723c */ /* 0x040fe2000000182c */
[----:B------:R-:W-:Y:S07]  /*2550*/  LDSM.16.M88.4 R44, [R235+0x2000] ;  /* 0x00200000eb2c783b */ /* 0x000fee0000000200 */
[----:B------:R-:W-:Y:S01]  /*2560*/  HMMA.16816.F32 R52, R8, R38, R64 ;  /* 0x000000260834723c */ /* 0x000fe20000001840 */
[----:B------:R-:W3:Y:S07]  /*2570*/  LDSM.16.M88.4 R8, [R231+0xc080] ;  /* 0x00c08000e708783b */ /* 0x000eee0000000200 */
[C---:B------:R-:W-:Y:S01]  /*2580*/  HMMA.16816.F32 R36, R4.reuse, R40, R56 ;  /* 0x000000280424723c */ /* 0x040fe20000001838 */
[----:B------:R-:W-:Y:S07]  /*2590*/  LDSM.16.M88.4 R56, [R235+0x2800] ;  /* 0x00280000eb38783b */ /* 0x000fee0000000200 */
[C---:B------:R-:W-:Y:S08]  /*25a0*/  HMMA.16816.F32 R20, R4.reuse, R42, R76 ;  /* 0x0000002a0414723c */ /* 0x040ff0000000184c */
[C---:B------:R-:W-:Y:S08]  /*25b0*/  HMMA.16816.F32 R64, R4.reuse, R60, R80 ;  /* 0x0000003c0440723c */ /* 0x040ff00000001850 */
[C---:B------:R-:W-:Y:S08]  /*25c0*/  HMMA.16816.F32 R72, R4.reuse, R62, R84 ;  /* 0x0000003e0448723c */ /* 0x040ff00000001854 */
[C---:B------:R-:W-:Y:S08]  /*25d0*/  HMMA.16816.F32 R76, R4.reuse, R68, R88 ;  /* 0x00000044044c723c */ /* 0x040ff00000001858 */
[----:B------:R-:W-:Y:S01]  /*25e0*/  HMMA.16816.F32 R92, R4, R70, R92 ;  /* 0x00000046045c723c */ /* 0x000fe2000000185c */
[----:B------:R-:W-:Y:S07]  /*25f0*/  LDSM.16.M88.4 R4, [R233+0xe080] ;  /* 0x00e08000e904783b */ /* 0x000fee0000000200 */
[C---:B----4-:R-:W-:Y:S01]  /*2600*/  HMMA.16816.F32 R84, R16.reuse, R40, R48 ;  /* 0x000000281054723c */ /* 0x050fe20000001830 */
[----:B------:R-:W4:Y:S07]  /*2610*/  LDSM.16.M88.4 R48, [R235+0x1800] ;  /* 0x00180000eb30783b */ /* 0x000f2e0000000200 */
[C---:B------:R-:W-:Y:S08]  /*2620*/  HMMA.16816.F32 R96, R16.reuse, R42, R96 ;  /* 0x0000002a1060723c */ /* 0x040ff00000001860 */
[C---:B------:R-:W-:Y:S08]  /*2630*/  HMMA.16816.F32 R100, R16.reuse, R60, R100 ;  /* 0x0000003c1064723c */ /* 0x040ff00000001864 */
[C---:B------:R-:W-:Y:S08]  /*2640*/  HMMA.16816.F32 R60, R16.reuse, R62, R108 ;  /* 0x0000003e103c723c */ /* 0x040ff0000000186c */
[C---:B------:R-:W-:Y:S08]  /*2650*/  HMMA.16816.F32 R104, R16.reuse, R68, R104 ;  /* 0x000000441068723c */ /* 0x040ff00000001868 */
[----:B------:R-:W-:Y:S08]  /*2660*/  HMMA.16816.F32 R88, R16, R70, R52 ;  /* 0x000000461058723c */ /* 0x000ff00000001834 */
[C---:B-1----:R-:W-:Y:S08]  /*2670*/  HMMA.16816.F32 R80, R12.reuse, R32, R36 ;  /* 0x000000200c50723c */ /* 0x042ff00000001824 */
[C---:B------:R-:W-:Y:S01]  /*2680*/  HMMA.16816.F32 R52, R12.reuse, R34, R20 ;  /* 0x000000220c34723c */ /* 0x040fe20000001814 */
[----:B------:R-:W1:Y:S07]  /*2690*/  LDSM.16.M88.4 R20, [R233+0xc080] ;  /* 0x00c08000e914783b */ /* 0x000e6e0000000200 */
[C---:B--2---:R-:W-:Y:S08]  /*26a0*/  HMMA.16816.F32 R40, R12.reuse, R28, R64 ;  /* 0x0000001c0c28723c */ /* 0x044ff00000001840 */
[C---:B------:R-:W-:Y:S08]  /*26b0*/  HMMA.16816.F32 R36, R12.reuse, R30, R72 ;  /* 0x0000001e0c24723c */ /* 0x040ff00000001848 */
[C---:B------:R-:W-:Y:S08]  /*26c0*/  HMMA.16816.F32 R16, R12.reuse, R24, R76 ;  /* 0x000000180c10723c */ /* 0x040ff0000000184c */
[----:B------:R-:W-:Y:S08]  /*26d0*/  HMMA.16816.F32 R12, R12, R26, R92 ;  /* 0x0000001a0c0c723c */ /* 0x000ff0000000185c */
[C---:B---3--:R-:W-:Y:S08]  /*26e0*/  HMMA.16816.F32 R72, R8.reuse, R32, R84 ;  /* 0x000000200848723c */ /* 0x048ff00000001854 */
[C---:B------:R-:W-:Y:S01]  /*26f0*/  HMMA.16816.F32 R68, R8.reuse, R34, R96 ;  /* 0x000000220844723c */ /* 0x040fe20000001860 */
[----:B------:R-:W-:Y:S07]  /*2700*/  LDSM.16.M88.4 R32, [R230+0x7880] ;  /* 0x00788000e620783b */ /* 0x000fee0000000200 */
        /* <DEDUP_REMOVED lines=8> */
[C---:B------:R-:W-:Y:S01]  /*2790*/  HMMA.16816.F32 R100, R4.reuse, R56, R16 ;  /* 0x000000380464723c */ /* 0x040fe20000001810 */
[----:B------:R-:W2:Y:S07]  /*27a0*/  LDSM.16.M88.4 R16, [R232+0xe080] ;  /* 0x00e08000e810783b */ /* 0x000eae0000000200 */
[C---:B------:R-:W-:Y:S01]  /*27b0*/  HMMA.16816.F32 R52, R4.reuse, R58, R12 ;  /* 0x0000003a0434723c */ /* 0x040fe2000000180c */
[----:B------:R-:W3:Y:S07]  /*27c0*/  LDSM.16.M88.4 R12, [R232+0xc080] ;  /* 0x00c08000e80c783b */ /* 0x000eee0000000200 */
[C---:B------:R-:W-:Y:S01]  /*27d0*/  HMMA.16816.F32 R104, R4.reuse, R46, R36 ;  /* 0x0000002e0468723c */ /* 0x040fe20000001824 */
[----:B------:R-:W4:Y:S07]  /*27e0*/  LDSM.16.M88.4 R36, [R230+0x7080] ;  /* 0x00708000e624783b */ /* 0x000f2e0000000200 */
[-C--:B------:R-:W-:Y:S01]  /*27f0*/  HMMA.16816.F32 R80, R4, R48.reuse, R80 ;  /* 0x000000300450723c */ /* 0x080fe20000001850 */
[----:B------:R-:W5:Y:S07]  /*2800*/  LDSM.16.M88.4 R4, [R236+0xe080] ;  /* 0x00e08000ec04783b */ /* 0x000f6e0000000200 */
[C---:B-1----:R-:W-:Y:S08]  /*2810*/  HMMA.16816.F32 R96, R20.reuse, R48, R72 ;  /* 0x000000301460723c */ /* 0x042ff00000001848 */
[C---:B------:R-:W-:Y:S08]  /*2820*/  HMMA.16816.F32 R92, R20.reuse, R50, R68 ;  /* 0x00000032145c723c */ /* 0x040ff00000001844 */
[C---:B------:R-:W-:Y:S08]  /*2830*/  HMMA.16816.F32 R88, R20.reuse, R44, R64 ;  /* 0x0000002c1458723c */ /* 0x040ff00000001840 */
[C---:B------:R-:W-:Y:S08]  /*2840*/  HMMA.16816.F32 R84, R20.reuse, R46, R60 ;  /* 0x0000002e1454723c */ /* 0x040ff0000000183c */
[C---:B------:R-:W-:Y:S01]  /*2850*/  HMMA.16816.F32 R60, R20.reuse, R56, R28 ;  /* 0x00000038143c723c */ /* 0x040fe2000000181c */
[----:B------:R-:W-:Y:S07]  /*2860*/  LDSM.16.M88.4 R28, [R229+0x1800] ;  /* 0x00180000e51c783b */ /* 0x000fee0000000200 */
[----:B------:R-:W-:Y:S01]  /*2870*/  HMMA.16816.F32 R56, R20, R58, R8 ;  /* 0x0000003a1438723c */ /* 0x000fe20000001808 */
[----:B------:R-:W1:Y:S04]  /*2880*/  LDSM.16.M88.4 R8, [R234+0xc080] ;  /* 0x00c08000ea08783b */ /* 0x000e680000000200 */
[----:B------:R-:W1:Y:S01]  /*2890*/  LDSM.16.M88.4 R20, [R229+0x2800] ;  /* 0x00280000e514783b */ /* 0x000e620000000200 */
[----:B------:R-:W-:-:S04]  /*28a0*/  DEPBAR.LE SB0, 0x0 ;  /* 0x000080000000791a */ /* 0x000fc80000000000 */
[C---:B--2---:R-:W-:Y:S08]  /*28b0*/  HMMA.16816.F32 R80, R16.reuse, R40, R80 ;  /* 0x000000281050723c */ /* 0x044ff00000001850 */
[----:B------:R-:W-:Y:S08]  /*28c0*/  HMMA.16816.F32 R76, R16, R42, R76 ;  /* 0x0000002a104c723c */ /* 0x000ff0000000184c */
[C---:B---3--:R-:W-:Y:S08]  /*28d0*/  HMMA.16816.F32 R48, R12.reuse, R40, R96 ;  /* 0x000000280c30723c */ /* 0x048ff00000001860 */
[----:B------:R-:W-:Y:S08]  /*28e0*/  HMMA.16816.F32 R44, R12, R42, R92 ;  /* 0x0000002a0c2c723c */ /* 0x000ff0000000185c */
[C---:B----4-:R-:W-:Y:S08]  /*28f0*/  HMMA.16816.F32 R72, R16.reuse, R36, R108 ;  /* 0x000000241048723c */ /* 0x050ff0000000186c */
[----:B------:R-:W-:Y:S08]  /*2900*/  HMMA.16816.F32 R68, R16, R38, R104 ;  /* 0x000000261044723c */ /* 0x000ff00000001868 */
[----:B------:R-:W-:Y:S08]  /*2910*/  HMMA.16816.F32 R40, R12, R36, R88 ;  /* 0x000000240c28723c */ /* 0x000ff00000001858 */
[C---:B------:R-:W-:Y:S08]  /*2920*/  HMMA.16816.F32 R64, R16.reuse, R32, R100 ;  /* 0x000000201040723c */ /* 0x040ff00000001864 */
[----:B------:R-:W-:Y:S08]  /*2930*/  HMMA.16816.F32 R52, R16, R34, R52 ;  /* 0x000000221034723c */ /* 0x000ff00000001834 */
[C---:B------:R-:W-:Y:S08]  /*2940*/  HMMA.16816.F32 R36, R12.reuse, R38, R84 ;  /* 0x000000260c24723c */ /* 0x040ff00000001854 */
[C---:B------:R-:W-:Y:S08]  /*2950*/  HMMA.16816.F32 R16, R12.reuse, R32, R60 ;  /* 0x000000200c10723c */ /* 0x040ff0000000183c */
[----:B------:R-:W-:Y:S08]  /*2960*/  HMMA.16816.F32 R12, R12, R34, R56 ;  /* 0x000000220c0c723c */ /* 0x000ff00000001838 */
[C---:B-----5:R-:W-:Y:S08]  /*2970*/  HMMA.16816.F32 R32, R4.reuse, R24, R72 ;  /* 0x000000180420723c */ /* 0x060ff00000001848 */
[----:B------:R-:W-:Y:S08]  /*2980*/  HMMA.16816.F32 R84, R4, R26, R68 ;  /* 0x0000001a0454723c */ /* 0x000ff00000001844 */
[C---:B-1----:R-:W-:Y:S08]  /*2990*/  HMMA.16816.F32 R40, R8.reuse, R24, R40 ;  /* 0x000000180828723c */ /* 0x042ff00000001828 */
[----:B------:R-:W-:Y:S08]  /*29a0*/  HMMA.16816.F32 R36, R8, R26, R36 ;  /* 0x0000001a0824723c */ /* 0x000ff00000001824 */
[C---:B------:R-:W-:Y:S08]  /*29b0*/  HMMA.16816.F32 R92, R4.reuse, R20, R64 ;  /* 0x00000014045c723c */ /* 0x040ff00000001840 */
[----:B------:R-:W-:Y:S08]  /*29c0*/  HMMA.16816.F32 R96, R4, R22, R52 ;  /* 0x000000160460723c */ /* 0x000ff00000001834 */
[----:B------:R-:W-:Y:S08]  /*29d0*/  HMMA.16816.F32 R24, R8, R20, R16 ;  /* 0x000000140818723c */ /* 0x000ff00000001810 */
[C---:B------:R-:W-:Y:S08]  /*29e0*/  HMMA.16816.F32 R80, R4.reuse, R28, R80 ;  /* 0x0000001c0450723c */ /* 0x040ff00000001850 */
[----:B------:R-:W-:Y:S08]  /*29f0*/  HMMA.16816.F32 R76, R4, R30, R76 ;  /* 0x0000001e044c723c */ /* 0x000ff0000000184c */
[C---:B------:R-:W-:Y:S08]  /*2a00*/  HMMA.16816.F32 R48, R8.reuse, R28, R48 ;  /* 0x0000001c0830723c */ /* 0x040ff00000001830 */
[C---:B------:R-:W-:Y:S08]  /*2a10*/  HMMA.16816.F32 R44, R8.reuse, R30, R44 ;  /* 0x0000001e082c723c */ /* 0x040ff0000000182c */
[----:B------:R-:W-:Y:S01]  /*2a20*/  HMMA.16816.F32 R20, R8, R22, R12 ;  /* 0x000000160814723c */ /* 0x000fe2000000180c */
[----:B------:R-:W-:Y:S06]  /*2a30*/  BAR.SYNC.DEFER_BLOCKING 0x0 ;  /* 0x0000000000007b1d */ /* 0x000fec0000010000 */
[----:B------:R-:W-:Y:S05]  /*2a40*/  @!P0 BRA `(.L_x_950) ;  /* 0x000003e000008947 */ /* 0x000fea0003800000 */
[----:B------:R-:W-:Y:S02]  /*2a50*/  IMAD.U32 R0, RZ, RZ, UR19 ;  /* 0x00000013ff007e24 */ /* 0x000fe4000f8e00ff */
        /* <DEDUP_REMOVED lines=12> */
[----:B------:R-:W-:Y:S01]  /*2b20*/  SEL R19, RZ, 0x10, P5 ;  /* 0x00000010ff137807 */ /* 0x000fe20002800000 */
[----:B------:R-:W-:Y:S01]  /*2b30*/  IMAD.SHL.U32 R15, R128, 0x2, RZ ;  /* 0x00000002800f7824 */ /* 0x000fe200078e00ff */
[----:B------:R-:W-:Y:S01]  /*2b40*/  IADD3 R8, -R125, 0x10, RZ ;  /* 0x000000107d087810 */ /* 0x000fe20007ffe1ff */
[----:B------:R-:W-:-:S04]  /*2b50*/  IMAD R243, R0, c[0x0][0x2b8], R4 ;  /* 0x0000ae0000f37a24 */ /* 0x000fc800078e0204 */
[----:B------:R-:W-:Y:S01]  /*2b60*/  IMAD.WIDE.U32 R4, R243, c[0x0][0x1e0], RZ ;  /* 0x00007800f3047a25 */ /* 0x000fe200078e00ff */
[----:B------:R-:W-:-:S05]  /*2b70*/  SHF.R.S32.HI R0, RZ, 0x1f, R243 ;  /* 0x0000001fff007819 */ /* 0x000fca00000114f3 */
[----:B------:R-:W-:-:S04]  /*2b80*/  IMAD R0, R0, c[0x0][0x1e0], RZ ;  /* 0x0000780000007a24 */ /* 0x000fc800078e02ff */
[----:B------:R-:W-:-:S04]  /*2b90*/  IMAD R0, R243, c[0x0][0x1e4], R0 ;  /* 0x00007900f3007a24 */ /* 0x000fc800078e0200 */
[----:B------:R-:W-:Y:S01]  /*2ba0*/  IMAD.IADD R5, R5, 0x1, R0 ;  /* 0x0000000105057824 */ /* 0x000fe200078e0200 */
[----:B--2---:R-:W-:-:S03]  /*2bb0*/  SHF.R.S32.HI R0, RZ, 0x1f, R242 ;  /* 0x0000001fff007819 */ /* 0x004fc600000114f2 */
[----:B------:R-:W-:-:S04]  /*2bc0*/  IMAD.WIDE.U32 R4, R242, c[0x0][0x1f0], R4 ;  /* 0x00007c00f2047a25 */ /* 0x000fc800078e0004 */
[----:B------:R-:W-:-:S04]  /*2bd0*/  IMAD R0, R0, c[0x0][0x1f0], RZ ;  /* 0x00007c0000007a24 */ /* 0x000fc800078e02ff */
[----:B------:R-:W-:Y:S01]  /*2be0*/  IMAD R6, R242, c[0x0][0x1f4], R0 ;  /* 0x00007d00f2067a24 */ /* 0x000fe200078e0200 */
[----:B------:R-:W-:-:S04]  /*2bf0*/  IADD3 R0, P0, R4, UR16, RZ ;  /* 0x0000001004007c10 */ /* 0x000fc8000ff1e0ff */
[----:B------:R-:W-:Y:S02]  /*2c00*/  IADD3.X R5, R5, UR8, R6, P0, !PT ;  /* 0x0000000805057c10 */ /* 0x000fe400087fe406 */
[----:B------:R-:W-:-:S04]  /*2c10*/  LEA R4, P0, R0, c[0x0][0x1c8], 0x1 ;  /* 0x0000720000047a11 */ /* 0x000fc800078008ff */
[----:B------:R-:W-:Y:S01]  /*2c20*/  LEA.HI.X R0, R0, c[0x0][0x1cc], R5, 0x1, P0 ;  /* 0x0000730000007a11 */ /* 0x000fe200000f0c05 */
[----:B------:R-:W-:Y:S01]  /*2c30*/  SHFL.IDX PT, R6, R4, 0x2, 0x181f ;  /* 0x00581f0004067f89 */ /* 0x000fe200000e0000 */
[----:B------:R-:W-:-:S03]  /*2c40*/  IMAD.SHL.U32 R5, R126, 0x2, RZ ;  /* 0x000000027e057824 */ /* 0x000fc600078e00ff */
[----:B------:R-:W-:Y:S04]  /*2c50*/  SHFL.IDX PT, R7, R0, 0x2, 0x181f ;  /* 0x00581f0000077f89 */ /* 0x000fe800000e0000 */
[----:B------:R-:W1:Y:S04]  /*2c60*/  SHFL.IDX PT, R10, R4, RZ, 0x181f ;  /* 0x00181fff040a7589 */ /* 0x000e6800000e0000 */
[----:B------:R2:W3:Y:S04]  /*2c70*/  SHFL.IDX PT, R11, R4, 0x1, 0x181f ;  /* 0x00381f00040b7f89 */ /* 0x0004e800000e0000 */
[----:B------:R-:W4:Y:S04]  /*2c80*/  SHFL.IDX PT, R13, R0, RZ, 0x181f ;  /* 0x00181fff000d7589 */ /* 0x000f2800000e0000 */
[----:B------:R5:W3:Y:S01]  /*2c90*/  SHFL.IDX PT, R18, R0, 0x1, 0x181f ;  /* 0x00381f0000127f89 */ /* 0x000ae200000e0000 */
[----:B-1----:R-:W-:-:S02]  /*2ca0*/  IADD3 R14, P2, R10, R15, RZ ;  /* 0x0000000f0a0e7210 */ /* 0x002fc40007f5e0ff */
[----:B--2---:R-:W-:-:S04]  /*2cb0*/  IADD3 R4, -R19, 0x10, RZ ;  /* 0x0000001013047810 */ /* 0x004fc80007ffe1ff */
[----:B------:R-:W-:Y:S02]  /*2cc0*/  LOP3.LUT R4, R4, 0xf, RZ, 0xc0, !PT ;  /* 0x0000000f04047812 */ /* 0x000fe400078ec0ff */
[----:B-----5:R-:W-:Y:S02]  /*2cd0*/  SHF.L.U64.HI R0, R128, 0x1, R130 ;  /* 0x0000000180007819 */ /* 0x020fe40000010282 */
[-C--:B------:R-:W-:Y:S02]  /*2ce0*/  IADD3 R16, P1, P0, R4, R6.reuse, R15 ;  /* 0x0000000604107210 */ /* 0x080fe4000783e00f */
[----:B------:R-:W-:Y:S02]  /*2cf0*/  LOP3.LUT R4, R8, 0xf, RZ, 0xc0, !PT ;  /* 0x0000000f08047812 */ /* 0x000fe400078ec0ff */
[----:B------:R-:W-:Y:S02]  /*2d00*/  IADD3.X R17, RZ, R7, R0, P1, P0 ;  /* 0x00000007ff117210 */ /* 0x000fe40000fe0400 */
[----:B------:R-:W-:-:S02]  /*2d10*/  IADD3 R8, P1, P0, R4, R6, R5 ;  /* 0x0000000604087210 */ /* 0x000fc4000783e005 */
[----:B------:R-:W-:-:S04]  /*2d20*/  SHF.L.U64.HI R4, R126, 0x1, R127 ;  /* 0x000000017e047819 */ /* 0x000fc8000001027f */
[----:B------:R-:W-:Y:S02]  /*2d30*/  IADD3.X R9, RZ, R7, R4, P1, P0 ;  /* 0x00000007ff097210 */ /* 0x000fe40000fe0404 */
[----:B------:R-:W-:Y:S02]  /*2d40*/  IADD3 R12, P1, R10, R5, RZ ;  /* 0x000000050a0c7210 */ /* 0x000fe40007f3e0ff */
[----:B---3--:R-:W-:Y:S01]  /*2d50*/  IADD3 R10, P0, R11, R15, RZ ;  /* 0x0000000f0b0a7210 */ /* 0x008fe20007f1e0ff */
[----:B----4-:R-:W-:Y:S01]  /*2d60*/  IMAD.X R15, R13, 0x1, R0, P2 ;  /* 0x000000010d0f7824 */ /* 0x010fe200010e0600 */
[----:B------:R-:W-:Y:S01]  /*2d70*/  IADD3 R6, P2, R11, R5, RZ ;  /* 0x000000050b067210 */ /* 0x000fe20007f5e0ff */
[----:B------:R-:W-:Y:S01]  /*2d80*/  IMAD.X R13, R13, 0x1, R4, P1 ;  /* 0x000000010d0d7824 */ /* 0x000fe200008e0604 */
        /* <DEDUP_REMOVED lines=10> */
.L_x_950:
[----:B------:R-:W-:Y:S01]  /*2e30*/  LOP3.LUT R0, R123, 0xffffffe0, RZ, 0xc0, !PT ;  /* 0xffffffe07b007812 */ /* 0x000fe200078ec0ff */
[----:B------:R-:W-:Y:S01]  /*2e40*/  UISETP.NE.AND UP1, UPT, UR13, URZ, UPT ;  /* 0x0000003f0d00728c */ /* 0x000fe2000bf25270 */
[----:B------:R-:W-:Y:S01]  /*2e50*/  LEA.HI R5, R124, R129, RZ, 0x2 ;  /* 0x000000817c057211 */ /* 0x000fe200078f10ff */
[----:B------:R-:W-:Y:S01]  /*2e60*/  UISETP.NE.AND UP0, UPT, UR12, URZ, UPT ;  /* 0x0000003f0c00728c */ /* 0x000fe2000bf05270 */
[----:B------:R-:W-:Y:S01]  /*2e70*/  SHF.R.S32.HI R4, RZ, 0x1f, R122 ;  /* 0x0000001fff047819 */ /* 0x000fe2000001147a */
[----:B------:R-:W-:Y:S01]  /*2e80*/  IMAD.IADD R0, R129, 0x1, -R0 ;  /* 0x0000000181007824 */ /* 0x000fe200078e0a00 */
[----:B------:R-:W-:Y:S01]  /*2e90*/  LOP3.LUT R5, R5, 0xfffffffc, RZ, 0xc0, !PT ;  /* 0xfffffffc05057812 */ /* 0x000fe200078ec0ff */
[----:B------:R-:W-:Y:S01]  /*2ea0*/  ULDC UR19, c[0x0][0x324] ;  /* 0x0000c90000137ab9 */ /* 0x000fe20000000800 */
[----:B------:R-:W-:Y:S01]  /*2eb0*/  LEA.HI R4, R4, R122, RZ, 0x2 ;  /* 0x0000007a04047211 */ /* 0x000fe200078f10ff */
[----:B------:R-:W-:Y:S01]  /*2ec0*/  ULDC UR4, c[0x0][0x1d0] ;  /* 0x0000740000047ab9 */ /* 0x000fe20000000800 */
[----:B-1----:R-:W-:Y:S01]  /*2ed0*/  SHF.R.S32.HI R6, RZ, 0x1f, R0 ;  /* 0x0000001fff067819 */ /* 0x002fe20000011400 */
[----:B------:R-:W-:Y:S01]  /*2ee0*/  IMAD.IADD R5, R129, 0x1, -R5 ;  /* 0x0000000181057824 */ /* 0x000fe200078e0a05 */
[----:B------:R-:W-:Y:S01]  /*2ef0*/  LOP3.LUT R7, R4, 0xffffffc, RZ, 0xc0, !PT ;  /* 0x0ffffffc04077812 */ /* 0x000fe200078ec0ff */
[----:B------:R-:W-:Y:S01]  /*2f00*/  ULOP3.LUT UR19, URZ, UR19, URZ, 0x33, !UPT ;  /* 0x000000133f137292 */ /* 0x000fe2000f8e333f */
[----:B------:R-:W-:Y:S01]  /*2f10*/  LEA.HI R6, R6, R0, RZ, 0x2 ;  /* 0x0000000006067211 */ /* 0x000fe200078f10ff */
[----:B------:R-:W-:Y:S01]  /*2f20*/  UIMAD UR4, UR22, UR4, UR31 ;  /* 0x00000004160472a4 */ /* 0x000fe2000f8e021f */
[----:B------:R-:W-:Y:S01]  /*2f30*/  LEA.HI R4, R5, R5, RZ, 0x1 ;  /* 0x0000000505047211 */ /* 0x000fe200078f08ff */
[----:B------:R-:W-:Y:S01]  /*2f40*/  IMAD.IADD R8, R122, 0x1, -R7 ;  /* 0x000000017a087824 */ /* 0x000fe200078e0a07 */
[----:B------:R-:W-:Y:S01]  /*2f50*/  LEA.HI.SX32 R7, R6, UR27, 0x1e ;  /* 0x0000001b06077c11 */ /* 0x000fe2000f8ff2ff */
[----:B------:R-:W0:Y:S01]  /*2f60*/  LDGDEPBAR ;  /* 0x00000000000079af */ /* 0x000e220000000000 */
[----:B------:R-:W-:Y:S01]  /*2f70*/  PLOP3.LUT P1, PT, PT, PT, UP1, 0x80, 0x0 ;  /* 0x000000000000781c */ /* 0x000fe20003f2f018 */
[C---:B------:R-:W-:Y:S01]  /*2f80*/  IMAD.SHL.U32 R9, R4.reuse, 0x20, RZ ;  /* 0x0000002004097824 */ /* 0x040fe200078e00ff */
[----:B------:R-:W-:Y:S01]  /*2f90*/  LOP3.LUT R4, R4, 0x1ffffffe, RZ, 0xc0, !PT ;  /* 0x1ffffffe04047812 */ /* 0x000fe200078ec0ff */
[----:B------:R-:W-:Y:S01]  /*2fa0*/  IMAD R8, R8, 0x10, R7 ;  /* 0x0000001008087824 */ /* 0x000fe200078e0207 */
[----:B------:R-:W-:-:S02]  /*2fb0*/  PLOP3.LUT P0, PT, PT, PT, UP1, 0x80, 0x0 ;  /* 0x000000000000781c */ /* 0x000fc40003f0f018 */
[----:B------:R-:W-:Y:S01]  /*2fc0*/  LOP3.LUT R7, R9, 0xffffffc0, RZ, 0xc0, !PT ;  /* 0xffffffc009077812 */ /* 0x000fe200078ec0ff */
[----:B------:R-:W-:-:S04]  /*2fd0*/  IMAD.IADD R5, R5, 0x1, -R4 ;  /* 0x0000000105057824 */ /* 0x000fc800078e0a04 */
[----:B------:R-:W-:-:S04]  /*2fe0*/  IMAD.IADD R4, R7, 0x1, R8 ;  /* 0x0000000107047824 */ /* 0x000fc800078e0208 */
[----:B------:R-:W-:-:S04]  /*2ff0*/  IMAD R10, R5, 0x8, R4 ;  /* 0x00000008050a7824 */ /* 0x000fc800078e0204 */
[----:B------:R-:W-:Y:S01]  /*3000*/  @P1 IMAD.HI.U32 R4, R10, c[0x0][0x2c8], RZ ;  /* 0x0000b2000a041a27 */ /* 0x000fe200078e00ff */
[----:B------:R1:W-:Y:S03]  /*3010*/  STL [R1+0x1c], R10 ;  /* 0x00001c0a01007387 */ /* 0x0003e60000100800 */
[----:B------:R-:W-:Y:S01]  /*3020*/  IMAD.MOV.U32 R9, RZ, RZ, R10 ;  /* 0x000000ffff097224 */ /* 0x000fe200078e000a */
[----:B------:R-:W-:Y:S02]  /*3030*/  @P0 SHF.R.U32.HI R9, RZ, c[0x0][0x2cc], R4 ;  /* 0x0000b300ff090a19 */ /* 0x000fe40000011604 */
[----:B------:R-:W-:Y:S02]  /*3040*/  LOP3.LUT R4, R6, 0x7ffffffc, RZ, 0xc0, !PT ;  /* 0x7ffffffc06047812 */ /* 0x000fe400078ec0ff */
[----:B------:R-:W-:Y:S01]  /*3050*/  PLOP3.LUT P0, PT, PT, PT, UP0, 0x40, 0x0 ;  /* 0x000000000000781c */ /* 0x000fe20003f0e808 */
[----:B------:R-:W2:Y:S02]  /*3060*/  SHFL.IDX PT, R6, R9, RZ, 0x1c1f ;  /* 0x001c1fff09067589 */ /* 0x000ea400000e0000 */
[----:B------:R-:W-:-:S02]  /*3070*/  IMAD.IADD R4, R0, 0x1, -R4 ;  /* 0x0000000100047824 */ /* 0x000fc400078e0a04 */
[----:B------:R-:W-:Y:S02]  /*3080*/  IMAD.U32 R0, RZ, RZ, UR28 ;  /* 0x0000001cff007e24 */ /* 0x000fe4000f8e00ff */
[----:B------:R-:W-:-:S05]  /*3090*/  IMAD.SHL.U32 R7, R4, 0x2, RZ ;  /* 0x0000000204077824 */ /* 0x000fca00078e00ff */
[----:B------:R3:W-:Y:S01]  /*30a0*/  STL [R1+0x8], R7 ;  /* 0x0000080701007387 */ /* 0x0007e20000100800 */
[C---:B------:R-:W-:Y:S02]  /*30b0*/  IADD3 R0, -R7.reuse, 0x1, R0 ;  /* 0x0000000107007810 */ /* 0x040fe40007ffe100 */
[C---:B------:R-:W-:Y:S02]  /*30c0*/  IADD3 R11, -R7.reuse, UR4, RZ ;  /* 0x00000004070b7c10 */ /* 0x040fe4000fffe1ff */
[----:B------:R-:W-:Y:S02]  /*30d0*/  IADD3 R0, R0, -c[0x0][0x168], RZ ;  /* 0x80005a0000007a10 */ /* 0x000fe40007ffe0ff */
[----:B------:R-:W-:Y:S02]  /*30e0*/  IADD3 R13, -R7, UR31, RZ ;  /* 0x0000001f070d7c10 */ /* 0x000fe4000fffe1ff */
[C---:B-1----:R-:W-:Y:S02]  /*30f0*/  IADD3 R10, R0.reuse, c[0x0][0x328], RZ ;  /* 0x0000ca00000a7a10 */ /* 0x042fe40007ffe0ff */
[----:B------:R-:W-:Y:S01]  /*3100*/  IADD3 R12, R0, UR19, RZ ;  /* 0x00000013000c7c10 */ /* 0x000fe2000fffe0ff */
[----:B------:R-:W-:-:S02]  /*3110*/  IMAD.IADD R0, R121, 0x1, R120 ;  /* 0x0000000179007824 */ /* 0x000fc400078e0278 */
[--C-:B--2---:R-:W-:Y:S02]  /*3120*/  IMAD.IADD R5, R10, 0x1, R6.reuse ;  /* 0x000000010a057824 */ /* 0x104fe400078e0206 */
[----:B------:R-:W-:-:S03]  /*3130*/  IMAD.IADD R4, R12, 0x1, R6 ;  /* 0x000000010c047824 */ /* 0x000fc600078e0206 */
[----:B------:R-:W-:Y:S01]  /*3140*/  IMNMX R5, R5, R11, PT ;  /* 0x0000000b05057217 */ /* 0x000fe20003800200 */
[----:B------:R-:W-:Y:S05]  /*3150*/  @P0 BRA `(.L_x_951) ;  /* 0x0000015000000947 */ /* 0x000fea0003800000 */
[----:B---3--:R-:W-:Y:S01]  /*3160*/  IMAD.U32 R7, RZ, RZ, UR9 ;  /* 0x00000009ff077e24 */ /* 0x008fe2000f8e00ff */
        /* <DEDUP_REMOVED lines=11> */
.L_x_953:
[----:B------:R-:W-:-:S04]  /*3220*/  MOV R7, c[0x0][0x32c] ;  /* 0x0000cb0000077a02 */ /* 0x000fc80000000f00 */
[----:B------:R-:W-:-:S13]  /*3230*/  ISETP.NE.AND P0, PT, R7, 0x1, PT ;  /* 0x000000010700780c */ /* 0x000fda0003f05270 */
[----:B------:R-:W-:-:S05]  /*3240*/  @P0 IMAD.HI.U32 R7, R6, c[0x0][0x330], RZ ;  /* 0x0000cc0006070a27 */ /* 0x000fca00078e00ff */
[----:B------:R-:W-:Y:S02]  /*3250*/  @P0 SHF.R.U32.HI R6, RZ, c[0x0][0x334], R7 ;  /* 0x0000cd00ff060a19 */ /* 0x000fe40000011607 */
.L_x_954:
[----:B------:R-:W-:Y:S05]  /*3260*/  BSYNC B0 ;  /* 0x0000000000007941 */ /* 0x000fea0003800000 */
.L_x_952:
[----:B------:R-:W-:-:S05]  /*3270*/  IMAD R6, R6, c[0x0][0x32c], R13 ;  /* 0x0000cb0006067a24 */ /* 0x000fca00078e020d */
[----:B------:R-:W-:Y:S02]  /*3280*/  IADD3 R7, R6, c[0x0][0x32c], RZ ;  /* 0x0000cb0006077a10 */ /* 0x000fe40007ffe0ff */
[----:B------:R-:W-:Y:S02]  /*3290*/  IMNMX R4, R4, R6, !PT ;  /* 0x0000000604047217 */ /* 0x000fe40007800200 */
[----:B------:R-:W-:Y:S02]  /*32a0*/  IMNMX R5, R5, R7, PT ;  /* 0x0000000705057217 */ /* 0x000fe40003800200 */
.L_x_951:
[----:B------:R-:W1:Y:S01]  /*32b0*/  SHFL.IDX PT, R8, R9, 0x1, 0x1c1f ;  /* 0x003c1f0009087f89 */ /* 0x000e6200000e0000 */
[----:B------:R-:W-:-:S06]  /*32c0*/  UISETP.NE.AND UP0, UPT, UR12, URZ, UPT ;  /* 0x0000003f0c00728c */ /* 0x000fcc000bf05270 */
[----:B------:R-:W-:Y:S01]  /*32d0*/  PLOP3.LUT P0, PT, PT, PT, UP0, 0x40, 0x0 ;  /* 0x000000000000781c */ /* 0x000fe20003f0e808 */
[--C-:B-1-3--:R-:W-:Y:S02]  /*32e0*/  IMAD.IADD R7, R10, 0x1, R8.reuse ;  /* 0x000000010a077824 */ /* 0x10afe400078e0208 */
[----:B------:R-:W-:-:S03]  /*32f0*/  IMAD.IADD R6, R12, 0x1, R8 ;  /* 0x000000010c067824 */ /* 0x000fc600078e0208 */
[----:B------:R-:W-:-:S07]  /*3300*/  IMNMX R7, R7, R11, PT ;  /* 0x0000000b07077217 */ /* 0x000fce0003800200 */
        /* <DEDUP_REMOVED lines=13> */
.L_x_957:
[----:B------:R-:W-:-:S04]  /*33e0*/  MOV R14, c[0x0][0x32c] ;  /* 0x0000cb00000e7a02 */ /* 0x000fc80000000f00 */
[----:B------:R-:W-:-:S13]  /*33f0*/  ISETP.NE.AND P0, PT, R14, 0x1, PT ;  /* 0x000000010e00780c */ /* 0x000fda0003f05270 */
[----:B------:R-:W-:-:S05]  /*3400*/  @P0 IMAD.HI.U32 R14, R8, c[0x0][0x330], RZ ;  /* 0x0000cc00080e0a27 */ /* 0x000fca00078e00ff */
[----:B------:R-:W-:Y:S02]  /*3410*/  @P0 SHF.R.U32.HI R8, RZ, c[0x0][0x334], R14 ;  /* 0x0000cd00ff080a19 */ /* 0x000fe4000001160e */
.L_x_958:
[----:B------:R-:W-:Y:S05]  /*3420*/  BSYNC B0 ;  /* 0x0000000000007941 */ /* 0x000fea0003800000 */
.L_x_956:
[----:B------:R-:W-:-:S05]  /*3430*/  IMAD R8, R8, c[0x0][0x32c], R13 ;  /* 0x0000cb0008087a24 */ /* 0x000fca00078e020d */
[----:B------:R-:W-:Y:S02]  /*3440*/  IADD3 R14, R8, c[0x0][0x32c], RZ ;  /* 0x0000cb00080e7a10 */ /* 0x000fe40007ffe0ff */
[----:B------:R-:W-:Y:S02]  /*3450*/  IMNMX R6, R6, R8, !PT ;  /* 0x0000000806067217 */ /* 0x000fe40007800200 */
[----:B------:R-:W-:Y:S02]  /*3460*/  IMNMX R7, R7, R14, PT ;  /* 0x0000000e07077217 */ /* 0x000fe40003800200 */
.L_x_955:
[----:B------:R-:W-:Y:S01]  /*3470*/  UISETP.GE.AND UP2, UPT, UR31, 0x1, UPT ;  /* 0x000000011f00788c */ /* 0x000fe2000bf46270 */
[----:B------:R-:W1:Y:S01]  /*3480*/  SHFL.IDX PT, R8, R9, 0x2, 0x1c1f ;  /* 0x005c1f0009087f89 */ /* 0x000e6200000e0000 */
[----:B------:R-:W-:Y:S02]  /*3490*/  UISETP.GE.AND UP1, UPT, UR31, 0x2, UPT ;  /* 0x000000021f00788c */ /* 0x000fe4000bf26270 */
[----:B------:R-:W-:Y:S02]  /*34a0*/  UISETP.GE.AND UP0, UPT, UR31, 0x9, UPT ;  /* 0x000000091f00788c */ /* 0x000fe4000bf06270 */
[----:B------:R-:W-:Y:S01]  /*34b0*/  PLOP3.LUT P0, PT, PT, PT, UP2, 0x40, 0x0 ;  /* 0x000000000000781c */ /* 0x000fe20003f0e828 */
[----:B------:R-:W-:Y:S01]  /*34c0*/  UP2UR UR29, UPR, URZ, 0x2 ;  /* 0x000000023f1d7883 */ /* 0x000fe20008000000 */
[----:B------:R-:W-:Y:S01]  /*34d0*/  PLOP3.LUT P2, PT, PT, PT, UP1, 0x40, 0x0 ;  /* 0x000000000000781c */ /* 0x000fe20003f4e818 */
[----:B------:R-:W-:Y:S01]  /*34e0*/  UISETP.GE.AND UP1, UPT, UR31, 0xa, UPT ;  /* 0x0000000a1f00788c */ /* 0x000fe2000bf26270 */
[C---:B------:R-:W-:Y:S01]  /*34f0*/  ISETP.GT.AND P0, PT, R4.reuse, RZ, P0 ;  /* 0x000000ff0400720c */ /* 0x040fe20000704270 */
[----:B------:R-:W-:Y:S01]  /*3500*/  UP2UR UR28, UPR, URZ, 0x1 ;  /* 0x000000013f1c7883 */ /* 0x000fe20008000000 */
[----:B------:R-:W-:Y:S01]  /*3510*/  PLOP3.LUT P1, PT, PT, PT, UP0, 0x40, 0x0 ;  /* 0x000000000000781c */ /* 0x000fe20003f2e808 */
[----:B------:R-:W-:Y:S01]  /*3520*/  UISETP.GE.AND UP5, UPT, UR31, 0x19, UPT ;  /* 0x000000191f00788c */ /* 0x000fe2000bfa6270 */
[C---:B------:R-:W-:Y:S01]  /*3530*/  ISETP.LT.OR P0, PT, R5.reuse, 0x1, P0 ;  /* 0x000000010500780c */ /* 0x040fe20000701670 */
[----:B------:R-:W-:Y:S01]  /*3540*/  UISETP.GE.AND UP0, UPT, UR31, 0x11, UPT ;  /* 0x000000111f00788c */ /* 0x000fe2000bf06270 */
[----:B------:R-:W-:Y:S01]  /*3550*/  ISETP.GT.AND P2, PT, R4, 0x1, P2 ;  /* 0x000000010400780c */ /* 0x000fe20001744270 */
[----:B------:R-:W-:Y:S01]  /*3560*/  UISETP.GE.AND UP6, UPT, UR31, 0x12, UPT ;  /* 0x000000121f00788c */ /* 0x000fe2000bfc6270 */
[----:B------:R-:W-:Y:S01]  /*3570*/  FSEL R15, R48, -INF , !P0 ;  /* 0xff800000300f7808 */ /* 0x000fe20004000000 */
[----:B------:R-:W-:Y:S01]  /*3580*/  UP2UR UR30, UPR, URZ, 0x4 ;  /* 0x000000043f1e7883 */ /* 0x000fe20008000000 */
[----:B------:R-:W-:Y:S01]  /*3590*/  PLOP3.LUT P0, PT, PT, PT, UP1, 0x40, 0x0 ;  /* 0x000000000000781c */ /* 0x000fe20003f0e818 */
[----:B------:R-:W-:Y:S01]  /*35a0*/  UISETP.GE.AND UP2, UPT, UR31, 0x22, UPT ;  /* 0x000000221f00788c */ /* 0x000fe2000bf46270 */
[C---:B------:R-:W-:Y:S01]  /*35b0*/  ISETP.GT.AND P1, PT, R4.reuse, 0x8, P1 ;  /* 0x000000080400780c */ /* 0x040fe20000f24270 */
[----:B------:R-:W-:Y:S01]  /*35c0*/  UISETP.GE.AND UP4, UPT, UR31, 0x1a, UPT ;  /* 0x0000001a1f00788c */ /* 0x000fe2000bf86270 */
[----:B------:R-:W-:Y:S01]  /*35d0*/  ISETP.GT.AND P0, PT, R4, 0x9, P0 ;  /* 0x000000090400780c */ /* 0x000fe20000704270 */
[----:B------:R-:W-:Y:S01]  /*35e0*/  UISETP.GE.AND UP3, UPT, UR31, 0x21, UPT ;  /* 0x000000211f00788c */ /* 0x000fe2000bf66270 */
[C---:B------:R-:W-:Y:S01]  /*35f0*/  ISETP.LT.OR P2, PT, R5.reuse, 0x2, P2 ;  /* 0x000000020500780c */ /* 0x040fe20001741670 */
[----:B------:R-:W-:Y:S01]  /*3600*/  UP2UR UR32, UPR, URZ, 0x40 ;  /* 0x000000403f207883 */ /* 0x000fe20008000000 */
[C---:B------:R-:W-:Y:S01]  /*3610*/  ISETP.LT.OR P0, PT, R5.reuse, 0xa, P0 ;  /* 0x0000000a0500780c */ /* 0x040fe20000701670 */
[----:B------:R-:W-:Y:S01]  /*3620*/  UP2UR UR5, UPR, URZ, 0x2 ;  /* 0x000000023f057883 */ /* 0x000fe20008000000 */
[----:B------:R-:W-:Y:S01]  /*3630*/  ISETP.LT.OR P1, PT, R5, 0x9, P1 ;  /* 0x000000090500780c */ /* 0x000fe20000f21670 */
[----:B------:R-:W-:Y:S01]  /*3640*/  UP2UR UR4, UPR, URZ, 0x1 ;  /* 0x000000013f047883 */ /* 0x000fe20008000000 */
[----:B------:R-:W-:Y:S01]  /*3650*/  FSEL R19, R45, -INF , !P0 ;  /* 0xff8000002d137808 */ /* 0x000fe20004000000 */
[----:B------:R-:W-:Y:S01]  /*3660*/  UISETP.GE.AND UP1, UPT, UR31, 0x29, UPT ;  /* 0x000000291f00788c */ /* 0x000fe2000bf26270 */
[----:B------:R-:W-:-:S02]  /*3670*/  FSEL R16, R49, -INF , !P2 ;  /* 0xff80000031107808 */ /* 0x000fc40005000000 */
[----:B------:R-:W-:Y:S02]  /*3680*/  FSEL R18, R44, -INF , !P1 ;  /* 0xff8000002c127808 */ /* 0x000fe40004800000 */
[----:B------:R-:W-:Y:S02]  /*3690*/  PLOP3.LUT P0, PT, PT, PT, UP5, 0x40, 0x0 ;  /* 0x000000000000781c */ /* 0x000fe40003f0e858 */
[----:B------:R-:W-:Y:S01]  /*36a0*/  PLOP3.LUT P2, PT, PT, PT, UP0, 0x40, 0x0 ;  /* 0x000000000000781c */ /* 0x000fe20003f4e808 */
[----:B------:R-:W-:Y:S01]  /*36b0*/  UISETP.GE.AND UP0, UPT, UR31, 0x2a, UPT ;  /* 0x0000002a1f00788c */ /* 0x000fe2000bf06270 */
[----:B------:R-:W-:Y:S01]  /*36c0*/  PLOP3.LUT P1, PT, PT, PT, UP6, 0x40, 0x0 ;  /* 0x000000000000781c */ /* 0x000fe20003f2e868 */
[----:B------:R-:W-:Y:S01]  /*36d0*/  UISETP.NE.AND UP6, UPT, UR12, URZ, UPT ;  /* 0x0000003f0c00728c */ /* 0x000fe2000bfc5270 */
[C---:B------:R-:W-:Y:S02]  /*36e0*/  ISETP.GT.AND P0, PT, R4.reuse, 0x18, P0 ;  /* 0x000000180400780c */ /* 0x040fe40000704270 */
[----:B------:R-:W-:-:S02]  /*36f0*/  ISETP.GT.AND P2, PT, R4, 0x10, P2 ;  /* 0x000000100400780c */ /* 0x000fc40001744270 */
[----:B------:R-:W-:Y:S02]  /*3700*/  ISETP.GT.AND P1, PT, R4, 0x11, P1 ;  /* 0x000000110400780c */ /* 0x000fe40000f24270 */
[C---:B------:R-:W-:Y:S02]  /*3710*/  ISETP.LT.OR P0, PT, R5.reuse, 0x19, P0 ;  /* 0x000000190500780c */ /* 0x040fe40000701670 */
[C---:B------:R-:W-:Y:S02]  /*3720*/  ISETP.LT.OR P2, PT, R5.reuse, 0x11, P2 ;  /* 0x000000110500780c */ /* 0x040fe40001741670 */
[----:B------:R-:W-:Y:S02]  /*3730*/  ISETP.LT.OR P1, PT, R5, 0x12, P1 ;  /* 0x000000120500780c */ /* 0x000fe40000f21670 */
[----:B------:R-:W-:Y:S02]  /*3740*/  FSEL R70, R36, -INF , !P0 ;  /* 0xff80000024467808 */ /* 0x000fe40004000000 */
[----:B------:R-:W-:-:S02]  /*3750*/  FSEL R64, R40, -INF , !P2 ;  /* 0xff80000028407808 */ /* 0x000fc40005000000 */
[----:B------:R-:W-:Y:S02]  /*3760*/  FSEL R69, R41, -INF , !P1 ;  /* 0xff80000029457808 */ /* 0x000fe40004800000 */
[----:B------:R-:W-:Y:S02]  /*3770*/  PLOP3.LUT P0, PT, PT, PT, UP2, 0x40, 0x0 ;  /* 0x000000000000781c */ /* 0x000fe40003f0e828 */
        /* <DEDUP_REMOVED lines=11> */
[----:B------:R-:W-:Y:S01]  /*3830*/  PLOP3.LUT P0, PT, PT, PT, UP6, 0x40, 0x0 ;  /* 0x000000000000781c */ /* 0x000fe20003f0e868 */
[----:B------:R-:W-:Y:S01]  /*3840*/  UISETP.NE.AND UP6, UPT, UR32, URZ, UPT ;  /* 0x0000003f2000728c */ /* 0x000fe2000bfc5270 */
[----:B------:R-:W-:Y:S02]  /*3850*/  PLOP3.LUT P2, PT, PT, PT, UP1, 0x40, 0x0 ;  /* 0x000000000000781c */ /* 0x000fe40003f4e818 */
[----:B------:R-:W-:Y:S02]  /*3860*/  PLOP3.LUT P1, PT, PT, PT, UP0, 0x40, 0x0 ;  /* 0x000000000000781c */ /* 0x000fe40003f2e808 */
[C---:B------:R-:W-:Y:S02]  /*3870*/  ISETP.GT.AND P2, PT, R4.reuse, 0x28, P2 ;  /* 0x000000280400780c */ /* 0x040fe40001744270 */
[----:B------:R-:W-:Y:S01]  /*3880*/  ISETP.GT.AND P1, PT, R4, 0x29, P1 ;  /* 0x000000290400780c */ /* 0x000fe20000f24270 */
[----:B-1----:R-:W-:Y:S01]  /*3890*/  IMAD.IADD R4, R12, 0x1, R8 ;  /* 0x000000010c047824 */ /* 0x002fe200078e0208 */
[----:B------:R-:W-:-:S02]  /*38a0*/  ISETP.LT.OR P2, PT, R5, 0x29, P2 ;  /* 0x000000290500780c */ /* 0x000fc40001741670 */
[----:B------:R-:W-:Y:S01]  /*38b0*/  ISETP.LT.OR P1, PT, R5, 0x2a, P1 ;  /* 0x0000002a0500780c */ /* 0x000fe20000f21670 */
[----:B------:R-:W-:Y:S01]  /*38c0*/  IMAD.IADD R5, R10, 0x1, R8 ;  /* 0x000000010a057824 */ /* 0x000fe200078e0208 */
[----:B------:R-:W-:Y:S02]  /*38d0*/  FSEL R147, R20, -INF , !P2 ;  /* 0xff80000014937808 */ /* 0x000fe40005000000 */
[----:B------:R-:W-:Y:S02]  /*38e0*/  FSEL R146, R21, -INF , !P1 ;  /* 0xff80000015927808 */ /* 0x000fe40004800000 */
        /* <DEDUP_REMOVED lines=14> */
.L_x_961:
[----:B------:R-:W-:-:S04]  /*39d0*/  MOV R14, c[0x0][0x32c] ;  /* 0x0000cb00000e7a02 */ /* 0x000fc80000000f00 */
[----:B------:R-:W-:-:S13]  /*39e0*/  ISETP.NE.AND P0, PT, R14, 0x1, PT ;  /* 0x000000010e00780c */ /* 0x000fda0003f05270 */
[----:B------:R-:W-:-:S05]  /*39f0*/  @P0 IMAD.HI.U32 R14, R8, c[0x0][0x330], RZ ;  /* 0x0000cc00080e0a27 */ /* 0x000fca00078e00ff */
[----:B------:R-:W-:Y:S02]  /*3a00*/  @P0 SHF.R.U32.HI R8, RZ, c[0x0][0x334], R14 ;  /* 0x0000cd00ff080a19 */ /* 0x000fe4000001160e */
.L_x_962:
[----:B------:R-:W-:Y:S05]  /*3a10*/  BSYNC B0 ;  /* 0x0000000000007941 */ /* 0x000fea0003800000 */
.L_x_960:
[----:B------:R-:W-:-:S05]  /*3a20*/  IMAD R8, R8, c[0x0][0x32c], R13 ;  /* 0x0000cb0008087a24 */ /* 0x000fca00078e020d */
[----:B------:R-:W-:Y:S02]  /*3a30*/  IADD3 R14, R8, c[0x0][0x32c], RZ ;  /* 0x0000cb00080e7a10 */ /* 0x000fe40007ffe0ff */
[----:B------:R-:W-:Y:S02]  /*3a40*/  IMNMX R4, R4, R8, !PT ;  /* 0x0000000804047217 */ /* 0x000fe40007800200 */
[----:B------:R-:W-:Y:S02]  /*3a50*/  IMNMX R5, R5, R14, PT ;  /* 0x0000000e05057217 */ /* 0x000fe40003800200 */
.L_x_959:
[----:B------:R-:W-:Y:S01]  /*3a60*/  UP2UR UR34, UPR, URZ, 0x8 ;  /* 0x000000083f227883 */ /* 0x000fe20008000000 */
[----:B------:R-:W1:Y:S01]  /*3a70*/  SHFL.IDX PT, R8, R9, 0x3, 0x1c1f ;  /* 0x007c1f0009087f89 */ /* 0x000e6200000e0000 */
[----:B------:R-:W-:Y:S02]  /*3a80*/  UISETP.NE.AND UP3, UPT, UR29, URZ, UPT ;  /* 0x0000003f1d00728c */ /* 0x000fe4000bf65270 */
[----:B------:R-:W-:Y:S02]  /*3a90*/  UP2UR UR31, UPR, URZ, 0x1 ;  /* 0x000000013f1f7883 */ /* 0x000fe40008000000 */
[----:B------:R-:W-:-:S02]  /*3aa0*/  UP2UR UR33, UPR, URZ, 0x4 ;  /* 0x000000043f217883 */ /* 0x000fc40008000000 */
[----:B------:R-:W-:Y:S01]  /*3ab0*/  PLOP3.LUT P0, PT, PT, PT, UP3, 0x40, 0x0 ;  /* 0x000000000000781c */ /* 0x000fe20003f0e838 */
[----:B------:R-:W-:Y:S02]  /*3ac0*/  UISETP.NE.AND UP0, UPT, UR4, URZ, UPT ;  /* 0x0000003f0400728c */ /* 0x000fe4000bf05270 */
[----:B------:R-:W-:Y:S01]  /*3ad0*/  UISETP.NE.AND UP2, UPT, UR28, URZ, UPT ;  /* 0x0000003f1c00728c */ /* 0x000fe2000bf45270 */
[----:B------:R-:W-:Y:S01]  /*3ae0*/  ISETP.GT.AND P0, PT, R4, 0x1, P0 ;  /* 0x000000010400780c */ /* 0x000fe20000704270 */
[----:B------:R-:W-:Y:S02]  /*3af0*/  UP2UR UR35, UPR, URZ, 0x10 ;  /* 0x000000103f237883 */ /* 0x000fe40008000000 */
[----:B------:R-:W-:Y:S01]  /*3b00*/  UISETP.NE.AND UP4, UPT, UR30, URZ, UPT ;  /* 0x0000003f1e00728c */ /* 0x000fe2000bf85270 */
[----:B------:R-:W-:Y:S01]  /*3b10*/  ISETP.LT.OR P0, PT, R5, 0x2, P0 ;  /* 0x000000020500780c */ /* 0x000fe20000701670 */
[----:B------:R-:W-:Y:S01]  /*3b20*/  UP2UR UR32, UPR, URZ, 0x2 ;  /* 0x000000023f207883 */ /* 0x000fe20008000000 */
[----:B------:R-:W-:Y:S01]  /*3b30*/  PLOP3.LUT P1, PT, PT, PT, UP2, 0x40, 0x0 ;  /* 0x000000000000781c */ /* 0x000fe20003f2e828 */
[----:B------:R-:W-:Y:S01]  /*3b40*/  UISETP.NE.AND UP1, UPT, UR5, URZ, UPT ;  /* 0x0000003f0500728c */ /* 0x000fe2000bf25270 */
[----:B------:R-:W-:-:S02]  /*3b50*/  FSEL R55, R81, -INF , !P0 ;  /* 0xff80000051377808 */ /* 0x000fc40004000000 */
[----:B------:R-:W-:Y:S02]  /*3b60*/  PLOP3.LUT P0, PT, PT, PT, UP0, 0x40, 0x0 ;  /* 0x000000000000781c */ /* 0x000fe40003f0e808 */
[----:B------:R-:W-:Y:S01]  /*3b70*/  PLOP3.LUT P2, PT, PT, PT, UP4, 0x40, 0x0 ;  /* 0x000000000000781c */ /* 0x000fe20003f4e848 */
[----:B------:R-:W-:Y:S01]  /*3b80*/  UISETP.NE.AND UP4, UPT, UR35, URZ, UPT ;  /* 0x0000003f2300728c */ /* 0x000fe2000bf85270 */
[C---:B------:R-:W-:Y:S01]  /*3b90*/  ISETP.GT.AND P0, PT, R4.reuse, 0x10, P0 ;  /* 0x000000100400780c */ /* 0x040fe20000704270 */
[----:B------:R-:W-:Y:S01]  /*3ba0*/  UP2UR UR35, UPR, URZ, 0x8 ;  /* 0x000000083f237883 */ /* 0x000fe20008000000 */
[C---:B------:R-:W-:Y:S01]  /*3bb0*/  ISETP.GT.AND P1, PT, R4.reuse, 0x8, P1 ;  /* 0x000000080400780c */ /* 0x040fe20000f24270 */
[----:B------:R-:W-:Y:S01]  /*3bc0*/  UISETP.NE.AND UP3, UPT, UR30, URZ, UPT ;  /* 0x0000003f1e00728c */ /* 0x000fe2000bf65270 */
[----:B------:R-:W-:Y:S02]  /*3bd0*/  ISETP.GT.AND P2, PT, R4, RZ, P2 ;  /* 0x000000ff0400720c */ /* 0x000fe40001744270 */
[----:B------:R-:W-:-:S02]  /*3be0*/  ISETP.LT.OR P0, PT, R5, 0x11, P0 ;  /* 0x000000110500780c */ /* 0x000fc40000701670 */
[C---:B------:R-:W-:Y:S02]  /*3bf0*/  ISETP.LT.OR P1, PT, R5.reuse, 0x9, P1 ;  /* 0x000000090500780c */ /* 0x040fe40000f21670 */
[----:B------:R-:W-:Y:S02]  /*3c00*/  ISETP.LT.OR P2, PT, R5, 0x1, P2 ;  /* 0x000000010500780c */ /* 0x000fe40001741670 */
[----:B------:R-:W-:Y:S02]  /*3c10*/  FSEL R68, R32, -INF , !P0 ;  /* 0xff80000020447808 */ /* 0x000fe40004000000 */
[----:B------:R-:W-:Y:S02]  /*3c20*/  FSEL R58, R76, -INF , !P1 ;  /* 0xff8000004c3a7808 */ /* 0x000fe40004800000 */
[----:B------:R-:W-:Y:S02]  /*3c30*/  PLOP3.LUT P0, PT, PT, PT, UP4, 0x40, 0x0 ;  /* 0x000000000000781c */ /* 0x000fe40003f0e848 */
[----:B------:R-:W-:-:S02]  /*3c40*/  PLOP3.LUT P1, PT, PT, PT, UP6, 0x40, 0x0 ;  /* 0x000000000000781c */ /* 0x000fc40003f2e868 */
[----:B------:R-:W-:Y:S02]  /*3c50*/  FSEL R54, R80, -INF , !P2 ;  /* 0xff80000050367808 */ /* 0x000fe40005000000 */
[----:B------:R-:W-:Y:S02]  /*3c60*/  PLOP3.LUT P2, PT, PT, PT, UP1, 0x40, 0x0 ;  /* 0x000000000000781c */ /* 0x000fe40003f4e818 */
[C---:B------:R-:W-:Y:S02]  /*3c70*/  ISETP.GT.AND P0, PT, R4.reuse, 0x19, P0 ;  /* 0x000000190400780c */ /* 0x040fe40000704270 */
[C---:B------:R-:W-:Y:S02]  /*3c80*/  ISETP.GT.AND P1, PT, R4.reuse, 0x11, P1 ;  /* 0x000000110400780c */ /* 0x040fe40000f24270 */
[----:B------:R-:W-:Y:S02]  /*3c90*/  ISETP.GT.AND P2, PT, R4, 0x9, P2 ;  /* 0x000000090400780c */ /* 0x000fe40001744270 */
[----:B------:R-:W-:-:S02]  /*3ca0*/  ISETP.LT.OR P0, PT, R5, 0x1a, P0 ;  /* 0x0000001a0500780c */ /* 0x000fc40000701670 */
[C---:B------:R-:W-:Y:S02]  /*3cb0*/  ISETP.LT.OR P1, PT, R5.reuse, 0x12, P1 ;  /* 0x000000120500780c */ /* 0x040fe40000f21670 */
[----:B------:R-:W-:Y:S02]  /*3cc0*/  ISETP.LT.OR P2, PT, R5, 0xa, P2 ;  /* 0x0000000a0500780c */ /* 0x000fe40001741670 */
[----:B------:R-:W-:Y:S02]  /*3cd0*/  FSEL R74, R85, -INF , !P0 ;  /* 0xff800000554a7808 */ /* 0x000fe40004000000 */
[----:B------:R-:W-:Y:S02]  /*3ce0*/  FSEL R72, R33, -INF , !P1 ;  /* 0xff80000021487808 */ /* 0x000fe40004800000 */
[----:B------:R-:W-:Y:S01]  /*3cf0*/  PLOP3.LUT P0, PT, PT, PT, UP2, 0x40, 0x0 ;  /* 0x000000000000781c */ /* 0x000fe20003f0e828 */
[----:B------:R-:W-:Y:S01]  /*3d00*/  UISETP.NE.AND UP2, UPT, UR33, URZ, UPT ;  /* 0x0000003f2100728c */ /* 0x000fe2000bf45270 */
[----:B------:R-:W-:Y:S01]  /*3d10*/  PLOP3.LUT P1, PT, PT, PT, UP3, 0x40, 0x0 ;  /* 0x000000000000781c */ /* 0x000fe20003f2e838 */
[----:B------:R-:W-:Y:S01]  /*3d20*/  UISETP.NE.AND UP3, UPT, UR35, URZ, UPT ;  /* 0x0000003f2300728c */ /* 0x000fe2000bf65270 */
[----:B------:R-:W-:-:S02]  /*3d30*/  FSEL R59, R77, -INF , !P2 ;  /* 0xff8000004d3b7808 */ /* 0x000fc40005000000 */
[----:B------:R-:W-:Y:S02]  /*3d40*/  PLOP3.LUT P2, PT, PT, PT, UP5, 0x40, 0x0 ;  /* 0x000000000000781c */ /* 0x000fe40003f4e858 */
[C---:B------:R-:W-:Y:S02]  /*3d50*/  ISETP.GT.AND P0, PT, R6.reuse, 0x8, P0 ;  /* 0x000000080600780c */ /* 0x040fe40000704270 */
[----:B------:R-:W-:Y:S02]  /*3d60*/  ISETP.GT.AND P1, PT, R6, RZ, P1 ;  /* 0x000000ff0600720c */ /* 0x000fe40000f24270 */
[----:B------:R-:W-:Y:S02]  /*3d70*/  ISETP.GT.AND P2, PT, R4, 0x18, P2 ;  /* 0x000000180400780c */ /* 0x000fe40001744270 */
[C---:B------:R-:W-:Y:S02]  /*3d80*/  ISETP.LT.OR P0, PT, R7.reuse, 0x9, P0 ;  /* 0x000000090700780c */ /* 0x040fe40000701670 */
[----:B------:R-:W-:-:S02]  /*3d90*/  ISETP.LT.OR P1, PT, R7, 0x1, P1 ;  /* 0x000000010700780c */ /* 0x000fc40000f21670 */
[----:B------:R-:W-:Y:S02]  /*3da0*/  ISETP.LT.OR P2, PT, R5, 0x19, P2 ;  /* 0x000000190500780c */ /* 0x000fe40001741670 */
[----:B------:R-:W-:Y:S02]  /*3db0*/  FSEL R20, R46, -INF , !P0 ;  /* 0xff8000002e147808 */ /* 0x000fe40004000000 */
[----:B------:R-:W-:Y:S02]  /*3dc0*/  FSEL R14, R50, -INF , !P1 ;  /* 0xff800000320e7808 */ /* 0x000fe40004800000 */
[----:B------:R-:W-:Y:S02]  /*3dd0*/  PLOP3.LUT P0, PT, PT, PT, UP6, 0x40, 0x0 ;  /* 0x000000000000781c */ /* 0x000fe40003f0e868 */
[----:B------:R-:W-:Y:S01]  /*3de0*/  PLOP3.LUT P1, PT, PT, PT, UP1, 0x40, 0x0 ;  /* 0x000000000000781c */ /* 0x000fe20003f2e818 */
[----:B------:R-:W-:Y:S01]  /*3df0*/  UISETP.NE.AND UP1, UPT, UR32, URZ, UPT ;  /* 0x0000003f2000728c */ /* 0x000fe2000bf25270 */
[----:B------:R-:W-:-:S02]  /*3e00*/  FSEL R73, R84, -INF , !P2 ;  /* 0xff80000054497808 */ /* 0x000fc40005000000 */
[----:B------:R-:W-:Y:S01]  /*3e10*/  PLOP3.LUT P2, PT, PT, PT, UP3, 0x40, 0x0 ;  /* 0x000000000000781c */ /* 0x000fe20003f4e838 */
[----:B------:R-:W-:Y:S01]  /*3e20*/  UISETP.NE.AND UP3, UPT, UR34, URZ, UPT ;  /* 0x0000003f2200728c */ /* 0x000fe2000bf65270 */
[C---:B------:R-:W-:Y:S02]  /*3e30*/  ISETP.GT.AND P0, PT, R6.reuse, 0x11, P0 ;  /* 0x000000110600780c */ /* 0x040fe40000704270 */
[C---:B------:R-:W-:Y:S02]  /*3e40*/  ISETP.GT.AND P1, PT, R6.reuse, 0x9, P1 ;  /* 0x000000090600780c */ /* 0x040fe40000f24270 */
[----:B------:R-:W-:Y:S02]  /*3e50*/  ISETP.GT.AND P2, PT, R6, 0x1, P2 ;  /* 0x000000010600780c */ /* 0x000fe40001744270 */
[C---:B------:R-:W-:Y:S02]  /*3e60*/  ISETP.LT.OR P0, PT, R7.reuse, 0x12, P0 ;  /* 0x000000120700780c */ /* 0x040fe40000701670 */
[----:B------:R-:W-:-:S02]  /*3e70*/  ISETP.LT.OR P1, PT, R7, 0xa, P1 ;  /* 0x0000000a0700780c */ /* 0x000fc40000f21670 */
[----:B------:R-:W-:Y:S02]  /*3e80*/  ISETP.LT.OR P2, PT, R7, 0x2, P2 ;  /* 0x000000020700780c */ /* 0x000fe40001741670 */
[----:B------:R-:W-:Y:S02]  /*3e90*/  FSEL R61, R43, -INF , !P0 ;  /* 0xff8000002b3d7808 */ /* 0x000fe40004000000 */
[----:B------:R-:W-:Y:S02]  /*3ea0*/  FSEL R21, R47, -INF , !P1 ;  /* 0xff8000002f157808 */ /* 0x000fe40004800000 */
[----:B------:R-:W-:Y:S02]  /*3eb0*/  PLOP3.LUT P0, PT, PT, PT, UP3, 0x40, 0x0 ;  /* 0x000000000000781c */ /* 0x000fe40003f0e838 */
[----:B------:R-:W-:Y:S02]  /*3ec0*/  PLOP3.LUT P1, PT, PT, PT, UP5, 0x40, 0x0 ;  /* 0x000000000000781c */ /* 0x000fe40003f2e858 */
[----:B------:R-:W-:-:S02]  /*3ed0*/  FSEL R17, R51, -INF , !P2 ;  /* 0xff80000033117808 */ /* 0x000fc40005000000 */
[----:B------:R-:W-:Y:S01]  /*3ee0*/  PLOP3.LUT P2, PT, PT, PT, UP0, 0x40, 0x0 ;  /* 0x000000000000781c */ /* 0x000fe20003f4e808 */
[----:B------:R-:W-:Y:S01]  /*3ef0*/  UISETP.NE.AND UP0, UPT, UR31, URZ, UPT ;  /* 0x0000003f1f00728c */ /* 0x000fe2000bf05270 */
[----:B------:R-:W-:Y:S01]  /*3f00*/  ISETP.GT.AND P0, PT, R4, 0x20, P0 ;  /* 0x000000200400780c */ /* 0x000fe20000704270 */
[----:B------:R-:W-:Y:S01]  /*3f10*/  UP2UR UR31, UPR, URZ, 0x40 ;  /* 0x000000403f1f7883 */ /* 0x000fe20008000000 */
[C---:B------:R-:W-:Y:S01]  /*3f20*/  ISETP.GT.AND P1, PT, R6.reuse, 0x18, P1 ;  /* 0x000000180600780c */ /* 0x040fe20000f24270 */
[----:B------:R-:W-:Y:S01]  /*3f30*/  UISETP.NE.AND UP6, UPT, UR12, URZ, UPT ;  /* 0x0000003f0c00728c */ /* 0x000fe2000bfc5270 */
[----:B------:R-:W-:Y:S02]  /*3f40*/  ISETP.GT.AND P2, PT, R6, 0x10, P2 ;  /* 0x000000100600780c */ /* 0x000fe40001744270 */
[----:B------:R-:W-:Y:S02]  /*3f50*/  ISETP.LT.OR P0, PT, R5, 0x21, P0 ;  /* 0x000000210500780c */ /* 0x000fe40000701670 */
[----:B------:R-:W-:-:S02]  /*3f60*/  ISETP.LT.OR P1, PT, R7, 0x19, P1 ;  /* 0x000000190700780c */ /* 0x000fc40000f21670 */
[----:B------:R-:W-:Y:S02]  /*3f70*/  ISETP.LT.OR P2, PT, R7, 0x11, P2 ;  /* 0x000000110700780c */ /* 0x000fe40001741670 */
[----:B------:R-:W-:Y:S02]  /*3f80*/  FSEL R126, R92, -INF , !P0 ;  /* 0xff8000005c7e7808 */ /* 0x000fe40004000000 */
[----:B------:R-:W-:Y:S02]  /*3f90*/  FSEL R62, R38, -INF , !P1 ;  /* 0xff800000263e7808 */ /* 0x000fe40004800000 */
[----:B------:R-:W-:Y:S02]  /*3fa0*/  PLOP3.LUT P0, PT, PT, PT, UP2, 0x40, 0x0 ;  /* 0x000000000000781c */ /* 0x000fe40003f0e828 */
[----:B------:R-:W-:Y:S02]  /*3fb0*/  PLOP3.LUT P1, PT, PT, PT, UP3, 0x40, 0x0 ;  /* 0x000000000000781c */ /* 0x000fe40003f2e838 */
[----:B------:R-:W-:-:S02]  /*3fc0*/  FSEL R60, R42, -INF , !P2 ;  /* 0xff8000002a3c7808 */ /* 0x000fc40005000000 */
[----:B------:R-:W-:Y:S02]  /*3fd0*/  PLOP3.LUT P2, PT, PT, PT, UP4, 0x40, 0x0 ;  /* 0x000000000000781c */ /* 0x000fe40003f4e848 */
[----:B------:R-:W-:Y:S02]  /*3fe0*/  ISETP.GT.AND P0, PT, R4, 0x21, P0 ;  /* 0x000000210400780c */ /* 0x000fe40000704270 */
[C---:B------:R-:W-:Y:S02]  /*3ff0*/  ISETP.GT.AND P1, PT, R6.reuse, 0x20, P1 ;  /* 0x000000200600780c */ /* 0x040fe40000f24270 */
        /* <DEDUP_REMOVED lines=11> */
[----:B------:R-:W-:Y:S02]  /*40b0*/  ISETP.GT.AND P1, PT, R4, 0x28, P1 ;  /* 0x000000280400780c */ /* 0x000fe40000f24270 */
[----:B------:R-:W-:Y:S02]  /*40c0*/  ISETP.GT.AND P2, PT, R6, 0x21, P2 ;  /* 0x000000210600780c */ /* 0x000fe40001744270 */
[----:B------:R-:W-:Y:S02]  /*40d0*/  ISETP.LT.OR P0, PT, R7, 0x29, P0 ;  /* 0x000000290700780c */ /* 0x000fe40000701670 */
[----:B------:R-:W-:-:S02]  /*40e0*/  ISETP.LT.OR P1, PT, R5, 0x29, P1 ;  /* 0x000000290500780c */ /* 0x000fc40000f21670 */
[----:B------:R-:W-:Y:S02]  /*40f0*/  ISETP.LT.OR P2, PT, R7, 0x22, P2 ;  /* 0x000000220700780c */ /* 0x000fe40001741670 */
[----:B------:R-:W-:Y:S02]  /*4100*/  FSEL R91, R22, -INF , !P0 ;  /* 0xff800000165b7808 */ /* 0x000fe40004000000 */
[----:B------:R-:W-:Y:S02]  /*4110*/  FSEL R145, R96, -INF , !P1 ;  /* 0xff80000060917808 */ /* 0x000fe40004800000 */
[----:B------:R-:W-:Y:S01]  /*4120*/  PLOP3.LUT P0, PT, PT, PT, UP6, 0x40, 0x0 ;  /* 0x000000000000781c */ /* 0x000fe20003f0e868 */
[----:B------:R-:W-:Y:S01]  /*4130*/  UISETP.NE.AND UP6, UPT, UR31, URZ, UPT ;  /* 0x0000003f1f00728c */ /* 0x000fe2000bfc5270 */
[----:B------:R-:W-:Y:S02]  /*4140*/  PLOP3.LUT P1, PT, PT, PT, UP0, 0x40, 0x0 ;  /* 0x000000000000781c */ /* 0x000fe40003f2e808 */
[----:B------:R-:W-:-:S02]  /*4150*/  FSEL R124, R27, -INF , !P2 ;  /* 0xff8000001b7c7808 */ /* 0x000fc40005000000 */
[----:B------:R-:W-:Y:S02]  /*4160*/  PLOP3.LUT P2, PT, PT, PT, UP0, 0x40, 0x0 ;  /* 0x000000000000781c */ /* 0x000fe40003f4e808 */
[----:B------:R-:W-:Y:S01]  /*4170*/  ISETP.GT.AND P1, PT, R4, 0x29, P1 ;  /* 0x000000290400780c */ /* 0x000fe20000f24270 */
[--C-:B-1----:R-:W-:Y:S01]  /*4180*/  IMAD.IADD R4, R12, 0x1, R8.reuse ;  /* 0x000000010c047824 */ /* 0x102fe200078e0208 */
[----:B------:R-:W-:Y:S02]  /*4190*/  ISETP.GT.AND P2, PT, R6, 0x29, P2 ;  /* 0x000000290600780c */ /* 0x000fe40001744270 */
[----:B------:R-:W-:Y:S01]  /*41a0*/  ISETP.LT.OR P1, PT, R5, 0x2a, P1 ;  /* 0x0000002a0500780c */ /* 0x000fe20000f21670 */
[----:B------:R-:W-:Y:S01]  /*41b0*/  IMAD.IADD R5, R10, 0x1, R8 ;  /* 0x000000010a057824 */ /* 0x000fe200078e0208 */
[----:B------:R-:W-:Y:S02]  /*41c0*/  ISETP.LT.OR P2, PT, R7, 0x2a, P2 ;  /* 0x0000002a0700780c */ /* 0x000fe40001741670 */
[----:B------:R-:W-:-:S02]  /*41d0*/  FSEL R127, R97, -INF , !P1 ;  /* 0xff800000617f7808 */ /* 0x000fc40004800000 */
[----:B------:R-:W-:Y:S02]  /*41e0*/  IMNMX R5, R5, R11, PT ;  /* 0x0000000b05057217 */ /* 0x000fe40003800200 */
        /* <DEDUP_REMOVED lines=14> */
.L_x_965:
[----:B------:R-:W-:-:S04]  /*42d0*/  MOV R7, c[0x0][0x32c] ;  /* 0x0000cb0000077a02 */ /* 0x000fc80000000f00 */
[----:B------:R-:W-:-:S13]  /*42e0*/  ISETP.NE.AND P0, PT, R7, 0x1, PT ;  /* 0x000000010700780c */ /* 0x000fda0003f05270 */
[----:B------:R-:W-:-:S05]  /*42f0*/  @P0 IMAD.HI.U32 R7, R6, c[0x0][0x330], RZ ;  /* 0x0000cc0006070a27 */ /* 0x000fca00078e00ff */
[----:B------:R-:W-:Y:S02]  /*4300*/  @P0 SHF.R.U32.HI R6, RZ, c[0x0][0x334], R7 ;  /* 0x0000cd00ff060a19 */ /* 0x000fe40000011607 */
.L_x_966:
[----:B------:R-:W-:Y:S05]  /*4310*/  BSYNC B0 ;  /* 0x0000000000007941 */ /* 0x000fea0003800000 */
.L_x_964:
[----:B------:R-:W-:-:S05]  /*4320*/  IMAD R6, R6, c[0x0][0x32c], R13 ;  /* 0x0000cb0006067a24 */ /* 0x000fca00078e020d */
[----:B------:R-:W-:Y:S02]  /*4330*/  IADD3 R7, R6, c[0x0][0x32c], RZ ;  /* 0x0000cb0006077a10 */ /* 0x000fe40007ffe0ff */
[----:B------:R-:W-:Y:S02]  /*4340*/  IMNMX R4, R4, R6, !PT ;  /* 0x0000000604047217 */ /* 0x000fe40007800200 */
[----:B------:R-:W-:Y:S02]  /*4350*/  IMNMX R5, R5, R7, PT ;  /* 0x0000000705057217 */ /* 0x000fe40003800200 */
.L_x_963:
[----:B------:R-:W-:Y:S01]  /*4360*/  FMNMX.FTZ R7, R15, R16, !PT ;  /* 0x000000100f077209 */ /* 0x000fe20007810000 */
[----:B------:R-:W-:Y:S01]  /*4370*/  UP2UR UR31, UPR, URZ, 0x10 ;  /* 0x000000103f1f7883 */ /* 0x000fe20008000000 */
[----:B------:R-:W-:Y:S01]  /*4380*/  FMNMX.FTZ R6, R14, R17, !PT ;  /* 0x000000110e067209 */ /* 0x000fe20007810000 */
[----:B------:R-:W-:Y:S01]  /*4390*/  UISETP.NE.AND UP4, UPT, UR30, URZ, UPT ;  /* 0x0000003f1e00728c */ /* 0x000fe2000bf85270 */
        /* <DEDUP_REMOVED lines=17> */
[----:B------:R-:W-:Y:S01]  /*44b0*/  STL [R1+0x68], R242 ;  /* 0x000068f201007387 */ /* 0x000fe20000100800 */
[----:B------:R-:W-:Y:S01]  /*44c0*/  FMNMX.FTZ R6, R62, R6, !PT ;  /* 0x000000063e067209 */ /* 0x000fe20007810000 */
[----:B------:R-:W-:Y:S01]  /*44d0*/  IMAD.SHL.U32 R225, R0, 0x2, RZ ;  /* 0x0000000200e17824 */ /* 0x000fe200078e00ff */
[----:B------:R-:W-:Y:S01]  /*44e0*/  FMNMX.FTZ R169, R71, R169, !PT ;  /* 0x000000a947a97209 */ /* 0x000fe20007810000 */
[----:B------:R-:W-:Y:S01]  /*44f0*/  STL [R1+0x64], R241 ;  /* 0x000064f101007387 */ /* 0x000fe20000100800 */
[----:B------:R-:W-:Y:S01]  /*4500*/  FMNMX.FTZ R6, R63, R6, !PT ;  /* 0x000000063f067209 */ /* 0x000fe20007810000 */
[----:B------:R-:W-:Y:S01]  /*4510*/  IMAD R226, R3, 0x2, R225 ;  /* 0x0000000203e27824 */ /* 0x000fe200078e02e1 */
[----:B------:R-:W-:Y:S01]  /*4520*/  FMNMX.FTZ R169, R161, R169, !PT ;  /* 0x000000a9a1a97209 */ /* 0x000fe20007810000 */
[----:B------:R-:W-:Y:S01]  /*4530*/  STL [R1+0x60], R240 ;  /* 0x000060f001007387 */ /* 0x000fe20000100800 */
[----:B------:R-:W-:Y:S01]  /*4540*/  FMNMX.FTZ R6, R125, R6, !PT ;  /* 0x000000067d067209 */ /* 0x000fe20007810000 */
[----:B------:R-:W-:Y:S01]  /*4550*/  IMAD R227, R2, 0x2, R226 ;  /* 0x0000000202e37824 */ /* 0x000fe200078e02e2 */
[----:B------:R-:W-:Y:S01]  /*4560*/  FMNMX.FTZ R169, R160, R169, !PT ;  /* 0x000000a9a0a97209 */ /* 0x000fe20007810000 */
[----:B------:R-:W-:Y:S01]  /*4570*/  STL [R1+0x5c], R239 ;  /* 0x00005cef01007387 */ /* 0x000fe20000100800 */
[----:B------:R-:W-:-:S02]  /*4580*/  FMNMX.FTZ R6, R124, R6, !PT ;  /* 0x000000067c067209 */ /* 0x000fc40007810000 */
[----:B------:R-:W-:Y:S01]  /*4590*/  FMNMX.FTZ R169, R147, R169, !PT ;  /* 0x000000a993a97209 */ /* 0x000fe20007810000 */
[----:B------:R-:W-:Y:S01]  /*45a0*/  STL [R1+0x58], R238 ;  /* 0x000058ee01007387 */ /* 0x000fe20000100800 */
[----:B------:R-:W-:Y:S02]  /*45b0*/  FMNMX.FTZ R6, R91, R6, !PT ;  /* 0x000000065b067209 */ /* 0x000fe40007810000 */
[----:B------:R-:W-:Y:S01]  /*45c0*/  FMNMX.FTZ R169, R146, R169, !PT ;  /* 0x000000a992a97209 */ /* 0x000fe20007810000 */
[----:B------:R-:W-:Y:S01]  /*45d0*/  STL [R1+0x54], R237 ;  /* 0x000054ed01007387 */ /* 0x000fe20000100800 */
[----:B------:R-:W-:Y:S02]  /*45e0*/  FMNMX.FTZ R168, R90, R6, !PT ;  /* 0x000000065aa87209 */ /* 0x000fe40007810000 */
[----:B------:R-:W-:Y:S01]  /*45f0*/  PLOP3.LUT P0, PT, PT, PT, UP3, 0x40, 0x0 ;  /* 0x000000000000781c */ /* 0x000fe20003f0e838 */
[----:B------:R-:W1:Y:S01]  /*4600*/  SHFL.BFLY PT, R6, R169, 0x2, 0x1f ;  /* 0x0c401f00a9067f89 */ /* 0x000e6200000e0000 */
[----:B------:R-:W-:Y:S01]  /*4610*/  PLOP3.LUT P1, PT, PT, PT, UP4, 0x40, 0x0 ;  /* 0x000000000000781c */ /* 0x000fe20003f2e848 */
[----:B------:R-:W-:Y:S01]  /*4620*/  UISETP.NE.AND UP4, UPT, UR31, URZ, UPT ;  /* 0x0000003f1f00728c */ /* 0x000fe2000bf85270 */
[C---:B------:R-:W-:Y:S01]  /*4630*/  ISETP.GT.AND P0, PT, R4.reuse, 0x1, P0 ;  /* 0x000000010400780c */ /* 0x040fe20000704270 */
[----:B------:R-:W2:Y:S01]  /*4640*/  SHFL.BFLY PT, R7, R168, 0x2, 0x1f ;  /* 0x0c401f00a8077f89 */ /* 0x000ea200000e0000 */
[----:B------:R-:W-:Y:S01]  /*4650*/  ISETP.GT.AND P1, PT, R4, RZ, P1 ;  /* 0x000000ff0400720c */ /* 0x000fe20000f24270 */
[----:B------:R-:W-:Y:S01]  /*4660*/  UISETP.NE.AND UP3, UPT, UR30, URZ, UPT ;  /* 0x0000003f1e00728c */ /* 0x000fe2000bf65270 */
[C---:B------:R-:W-:Y:S01]  /*4670*/  ISETP.LT.OR P0, PT, R5.reuse, 0x2, P0 ;  /* 0x000000020500780c */ /* 0x040fe20000701670 */
[----:B------:R-:W-:Y:S01]  /*4680*/  STL [R1+0x50], R236 ;  /* 0x000050ec01007387 */ /* 0x000fe20000100800 */
[----:B------:R-:W-:-:S02]  /*4690*/  ISETP.LT.OR P1, PT, R5, 0x1, P1 ;  /* 0x000000010500780c */ /* 0x000fc40000f21670 */
[----:B------:R-:W-:Y:S01]  /*46a0*/  FSEL R51, R83, -INF , !P0 ;  /* 0xff80000053337808 */ /* 0x000fe20004000000 */
[----:B------:R-:W-:Y:S01]  /*46b0*/  STL [R1+0x4c], R235 ;  /* 0x00004ceb01007387 */ /* 0x000fe20000100800 */
[----:B------:R-:W-:Y:S01]  /*46c0*/  PLOP3.LUT P0, PT, PT, PT, UP0, 0x40, 0x0 ;  /* 0x000000000000781c */ /* 0x000fe20003f0e808 */
[----:B------:R-:W-:Y:S01]  /*46d0*/  UISETP.NE.AND UP0, UPT, UR5, URZ, UPT ;  /* 0x0000003f0500728c */ /* 0x000fe2000bf05270 */
[----:B------:R-:W-:Y:S01]  /*46e0*/  FSEL R50, R82, -INF , !P1 ;  /* 0xff80000052327808 */ /* 0x000fe20004800000 */
[----:B------:R-:W-:Y:S01]  /*46f0*/  STL [R1+0x48], R234 ;  /* 0x000048ea01007387 */ /* 0x000fe20000100800 */
[----:B------:R-:W-:Y:S01]  /*4700*/  ISETP.GT.AND P0, PT, R4, 0x10, P0 ;  /* 0x000000100400780c */ /* 0x000fe20000704270 */
[----:B------:R-:W-:Y:S01]  /*4710*/  ULDC.64 UR4, c[0x0][0x2c8] ;  /* 0x0000b20000047ab9 */ /* 0x000fe20000000a00 */
[----:B------:R-:W-:Y:S01]  /*4720*/  PLOP3.LUT P1, PT, PT, PT, UP1, 0x40, 0x0 ;  /* 0x000000000000781c */ /* 0x000fe20003f2e818 */
[----:B------:R-:W-:Y:S01]  /*4730*/  UISETP.NE.AND UP1, UPT, UR28, URZ, UPT ;  /* 0x0000003f1c00728c */ /* 0x000fe2000bf25270 */
[----:B------:R-:W-:Y:S01]  /*4740*/  ISETP.LT.OR P0, PT, R5, 0x11, P0 ;  /* 0x000000110500780c */ /* 0x000fe20000701670 */
[----:B------:R-:W-:Y:S01]  /*4750*/  LDSM.16.MT88.4 R28, [R226+0x2080] ;  /* 0x00208000e21c783b */ /* 0x000fe20000004200 */
[----:B------:R-:W-:Y:S01]  /*4760*/  PLOP3.LUT P2, PT, PT, PT, UP2, 0x40, 0x0 ;  /* 0x000000000000781c */ /* 0x000fe20003f4e828 */
[----:B------:R-:W-:Y:S01]  /*4770*/  UISETP.NE.AND UP2, UPT, UR29, URZ, UPT ;  /* 0x0000003f1d00728c */ /* 0x000fe2000bf45270 */
[----:B-1----:R-:W-:Y:S01]  /*4780*/  FMNMX.FTZ R169, R169, R6, !PT ;  /* 0x00000006a9a97209 */ /* 0x002fe20007810000 */
[----:B------:R-:W-:Y:S01]  /*4790*/  LDSM.16.MT88.4 R36, [R226+0x3880] ;  /* 0x00388000e224783b */ /* 0x000fe20000004200 */
[----:B------:R-:W-:-:S02]  /*47a0*/  FSEL R49, R34, -INF , !P0 ;  /* 0xff80000022317808 */ /* 0x000fc40004000000 */
[----:B--2---:R-:W-:Y:S01]  /*47b0*/  FMNMX.FTZ R168, R168, R7, !PT ;  /* 0x00000007a8a87209 */ /* 0x004fe20007810000 */
[----:B------:R-:W1:Y:S01]  /*47c0*/  SHFL.BFLY PT, R6, R169, 0x1, 0x1f ;  /* 0x0c201f00a9067f89 */ /* 0x000e6200000e0000 */
[----:B------:R-:W-:Y:S02]  /*47d0*/  FMNMX.FTZ R7, R54, R55, !PT ;  /* 0x0000003736077209 */ /* 0x000fe40007810000 */
[----:B------:R-:W-:Y:S01]  /*47e0*/  PLOP3.LUT P0, PT, PT, PT, UP4, 0x40, 0x0 ;  /* 0x000000000000781c */ /* 0x000fe20003f0e848 */
[----:B------:R-:W2:Y:S01]  /*47f0*/  SHFL.BFLY PT, R8, R168, 0x1, 0x1f ;  /* 0x0c201f00a8087f89 */ /* 0x000ea200000e0000 */
[C---:B------:R-:W-:Y:S02]  /*4800*/  ISETP.GT.AND P1, PT, R4.reuse, 0x9, P1 ;  /* 0x000000090400780c */ /* 0x040fe40000f24270 */
[C---:B------:R-:W-:Y:S01]  /*4810*/  ISETP.GT.AND P0, PT, R4.reuse, 0x19, P0 ;  /* 0x000000190400780c */ /* 0x040fe20000704270 */
[----:B------:R-:W-:Y:S01]  /*4820*/  LDSM.16.MT88.4 R44, [R227+0x3880] ;  /* 0x00388000e32c783b */ /* 0x000fe20000004200 */
[----:B------:R-:W-:-:S02]  /*4830*/  ISETP.GT.AND P2, PT, R4, 0x8, P2 ;  /* 0x000000080400780c */ /* 0x000fc40001744270 */
[C---:B------:R-:W-:Y:S01]  /*4840*/  ISETP.LT.OR P1, PT, R5.reuse, 0xa, P1 ;  /* 0x0000000a0500780c */ /* 0x040fe20000f21670 */
[----:B------:R3:W-:Y:S01]  /*4850*/  STL [R1+0x44], R233 ;  /* 0x000044e901007387 */ /* 0x0007e20000100800 */
[C---:B------:R-:W-:Y:S02]  /*4860*/  ISETP.LT.OR P0, PT, R5.reuse, 0x1a, P0 ;  /* 0x0000001a0500780c */ /* 0x040fe40000701670 */
[----:B------:R-:W-:Y:S01]  /*4870*/  ISETP.LT.OR P2, PT, R5, 0x9, P2 ;  /* 0x000000090500780c */ /* 0x000fe20001741670 */
[----:B------:R-:W-:Y:S01]  /*4880*/  STL [R1+0x40], R232 ;  /* 0x000040e801007387 */ /* 0x000fe20000100800 */
[----:B------:R-:W-:Y:S02]  /*4890*/  FSEL R53, R79, -INF , !P1 ;  /* 0xff8000004f357808 */ /* 0x000fe40004800000 */
[----:B------:R-:W-:Y:S01]  /*48a0*/  FSEL R56, R87, -INF , !P0 ;  /* 0xff80000057387808 */ /* 0x000fe20004000000 */
[----:B------:R-:W-:Y:S01]  /*48b0*/  STL [R1+0x3c], R231 ;  /* 0x00003ce701007387 */ /* 0x000fe20000100800 */
[----:B------:R-:W-:Y:S01]  /*48c0*/  PLOP3.LUT P1, PT, PT, PT, UP5, 0x40, 0x0 ;  /* 0x000000000000781c */ /* 0x000fe20003f2e858 */
[----:B------:R-:W-:Y:S01]  /*48d0*/  UISETP.NE.AND UP5, UPT, UR13, URZ, UPT ;  /* 0x0000003f0d00728c */ /* 0x000fe2000bfa5270 */
[----:B------:R-:W-:Y:S01]  /*48e0*/  FSEL R52, R78, -INF , !P2 ;  /* 0xff8000004e347808 */ /* 0x000fe20005000000 */
[----:B------:R-:W-:Y:S01]  /*48f0*/  STL [R1+0x38], R230 ;  /* 0x000038e601007387 */ /* 0x000fe20000100800 */
[----:B-1----:R-:W-:-:S02]  /*4900*/  FMNMX.FTZ R169, R169, R6, !PT ;  /* 0x00000006a9a97209 */ /* 0x002fc40007810000 */
[----:B------:R-:W-:Y:S01]  /*4910*/  FMNMX.FTZ R6, R58, R7, !PT ;  /* 0x000000073a067209 */ /* 0x000fe20007810000 */
[----:B------:R-:W-:Y:S01]  /*4920*/  STL [R1+0x34], R229 ;  /* 0x000034e501007387 */ /* 0x000fe20000100800 */
[C---:B------:R-:W-:Y:S01]  /*4930*/  FSETP.NEU.FTZ.AND P0, PT, R169.reuse, -INF , PT ;  /* 0xff800000a900780b */ /* 0x040fe20003f1d000 */
[----:B------:R-:W-:Y:S01]  /*4940*/  FMUL.FTZ R13, R169, c[0x0][0x2d0] ;  /* 0x0000b400a90d7a20 */ /* 0x000fe20000410000 */
[----:B------:R-:W-:Y:S01]  /*4950*/  FMNMX.FTZ R6, R59, R6, !PT ;  /* 0x000000063b067209 */ /* 0x000fe20007810000 */
[----:B------:R-:W-:Y:S01]  /*4960*/  STL [R1+0x30], R224 ;  /* 0x000030e001007387 */ /* 0x000fe20000100800 */
[----:B--2---:R-:W-:Y:S02]  /*4970*/  FMNMX.FTZ R168, R168, R8, !PT ;  /* 0x00000008a8a87209 */ /* 0x004fe40007810000 */
[----:B------:R-:W-:Y:S02]  /*4980*/  FMNMX.FTZ R6, R68, R6, !PT ;  /* 0x0000000644067209 */ /* 0x000fe40007810000 */
[----:B------:R-:W-:Y:S01]  /*4990*/  PLOP3.LUT P2, PT, PT, PT, UP6, 0x40, 0x0 ;  /* 0x000000000000781c */ /* 0x000fe20003f4e868 */
[----:B------:R-:W-:Y:S01]  /*49a0*/  FMUL.FTZ R12, R168, c[0x0][0x2d0] ;  /* 0x0000b400a80c7a20 */ /* 0x000fe20000410000 */
[----:B------:R-:W-:Y:S01]  /*49b0*/  FMNMX.FTZ R6, R72, R6, !PT ;  /* 0x0000000648067209 */ /* 0x000fe20007810000 */
[----:B------:R-:W-:Y:S01]  /*49c0*/  UISETP.NE.AND UP6, UPT, UR12, URZ, UPT ;  /* 0x0000003f0c00728c */ /* 0x000fe2000bfc5270 */
[----:B------:R-:W-:-:S02]  /*49d0*/  FMNMX.FTZ R8, R50, R51, !PT ;  /* 0x0000003332087209 */ /* 0x000fc40007810000 */
[----:B------:R-:W-:Y:S02]  /*49e0*/  FMNMX.FTZ R6, R73, R6, !PT ;  /* 0x0000000649067209 */ /* 0x000fe40007810000 */
[----:B------:R-:W-:Y:S02]  /*49f0*/  ISETP.GT.AND P1, PT, R4, 0x18, P1 ;  /* 0x000000180400780c */ /* 0x000fe40000f24270 */
[----:B------:R-:W-:Y:S02]  /*4a00*/  FMNMX.FTZ R6, R74, R6, !PT ;  /* 0x000000064a067209 */ /* 0x000fe40007810000 */
[----:B------:R-:W-:Y:S02]  /*4a10*/  FSEL R13, R13, RZ, P0 ;  /* 0x000000ff0d0d7208 */ /* 0x000fe40000000000 */
[----:B------:R-:W-:Y:S02]  /*4a20*/  PLOP3.LUT P0, PT, PT, PT, UP3, 0x40, 0x0 ;  /* 0x000000000000781c */ /* 0x000fe40003f0e838 */
[----:B------:R-:W-:Y:S01]  /*4a30*/  ISETP.GT.AND P2, PT, R4, 0x11, P2 ;  /* 0x000000110400780c */ /* 0x000fe20001744270 */
[----:B------:R-:W-:Y:S01]  /*4a40*/  FFMA.FTZ R7, R15, c[0x0][0x2d0], -R13 ;  /* 0x0000b4000f077a23 */ /* 0x000fe2000001080d */
[----:B------:R-:W-:-:S02]  /*4a50*/  FMNMX.FTZ R8, R52, R8, !PT ;  /* 0x0000000834087209 */ /* 0x000fc40007810000 */
[----:B------:R-:W-:Y:S01]  /*4a60*/  FMNMX.FTZ R6, R126, R6, !PT ;  /* 0x000000067e067209 */ /* 0x000fe20007810000 */
[----:B------:R1:W-:Y:S01]  /*4a70*/  MUFU.EX2 R239, R7 ;  /* 0x0000000700ef7308 */ /* 0x0003e20000000800 */
[C---:B------:R-:W-:Y:S02]  /*4a80*/  ISETP.LT.OR P1, PT, R5.reuse, 0x19, P1 ;  /* 0x000000190500780c */ /* 0x040fe40000f21670 */
[----:B------:R-:W-:Y:S02]  /*4a90*/  ISETP.GT.AND P0, PT, R4, 0x20, P0 ;  /* 0x000000200400780c */ /* 0x000fe40000704270 */
[----:B------:R-:W-:Y:S02]  /*4aa0*/  ISETP.LT.OR P2, PT, R5, 0x12, P2 ;  /* 0x000000120500780c */ /* 0x000fe40001741670 */
[----:B------:R-:W-:Y:S02]  /*4ab0*/  FMNMX.FTZ R8, R53, R8, !PT ;  /* 0x0000000835087209 */ /* 0x000fe40007810000 */
[----:B------:R-:W-:-:S02]  /*4ac0*/  FMNMX.FTZ R6, R144, R6, !PT ;  /* 0x0000000690067209 */ /* 0x000fc40007810000 */
[----:B------:R-:W-:Y:S02]  /*4ad0*/  FSEL R48, R86, -INF , !P1 ;  /* 0xff80000056307808 */ /* 0x000fe40004800000 */
[----:B------:R-:W-:Y:S02]  /*4ae0*/  FSETP.NEU.FTZ.AND P1, PT, R168, -INF , PT ;  /* 0xff800000a800780b */ /* 0x000fe40003f3d000 */
[----:B------:R-:W-:Y:S01]  /*4af0*/  ISETP.LT.OR P0, PT, R5, 0x21, P0 ;  /* 0x000000210500780c */ /* 0x000fe20000701670 */
[----:B-1----:R-:W-:Y:S01]  /*4b00*/  FFMA.FTZ R7, R16, c[0x0][0x2d0], -R13 ;  /* 0x0000b40010077a23 */ /* 0x002fe2000001080d */
[----:B------:R-:W-:Y:S02]  /*4b10*/  FSEL R57, R35, -INF , !P2 ;  /* 0xff80000023397808 */ /* 0x000fe40005000000 */
[----:B------:R-:W-:Y:S01]  /*4b20*/  FMNMX.FTZ R8, R49, R8, !PT ;  /* 0x0000000831087209 */ /* 0x000fe20007810000 */
[----:B------:R1:W2:Y:S01]  /*4b30*/  MUFU.EX2 R238, R7 ;  /* 0x0000000700ee7308 */ /* 0x0002a20000000800 */
[----:B------:R-:W-:Y:S01]  /*4b40*/  FMNMX.FTZ R6, R145, R6, !PT ;  /* 0x0000000691067209 */ /* 0x000fe20007810000 */
[----:B------:R-:W-:Y:S01]  /*4b50*/  LDSM.16.MT88.4 R32, [R225+0x2080] ;  /* 0x00208000e120783b */ /* 0x000fe20000004200 */
[----:B------:R-:W-:-:S02]  /*4b60*/  FSEL R12, R12, RZ, P1 ;  /* 0x000000ff0c0c7208 */ /* 0x000fc40000800000 */
[----:B------:R-:W-:Y:S02]  /*4b70*/  FSEL R89, R94, -INF , !P0 ;  /* 0xff8000005e597808 */ /* 0x000fe40004000000 */
[----:B------:R-:W-:Y:S02]  /*4b80*/  PLOP3.LUT P2, PT, PT, PT, UP2, 0x40, 0x0 ;  /* 0x000000000000781c */ /* 0x000fe40003f4e828 */
[----:B------:R-:W-:Y:S02]  /*4b90*/  PLOP3.LUT P1, PT, PT, PT, UP1, 0x40, 0x0 ;  /* 0x000000000000781c */ /* 0x000fe40003f2e818 */
[----:B------:R-:W-:Y:S02]  /*4ba0*/  PLOP3.LUT P0, PT, PT, PT, UP0, 0x40, 0x0 ;  /* 0x000000000000781c */ /* 0x000fe40003f0e808 */
[----:B------:R-:W-:Y:S02]  /*4bb0*/  FMNMX.FTZ R8, R57, R8, !PT ;  /* 0x0000000839087209 */ /* 0x000fe40007810000 */
[----:B------:R-:W-:Y:S01]  /*4bc0*/  FMNMX.FTZ R6, R127, R6, !PT ;  /* 0x000000067f067209 */ /* 0x000fe20007810000 */
[----:B-1----:R-:W-:Y:S01]  /*4bd0*/  FFMA.FTZ R7, R18, c[0x0][0x2d0], -R13 ;  /* 0x0000b40012077a23 */ /* 0x002fe2000001080d */
[----:B------:R-:W-:-:S02]  /*4be0*/  ISETP.GT.AND P2, PT, R4, 0x21, P2 ;  /* 0x000000210400780c */ /* 0x000fc40001744270 */
[C---:B------:R-:W-:Y:S01]  /*4bf0*/  ISETP.GT.AND P1, PT, R4.reuse, 0x28, P1 ;  /* 0x000000280400780c */ /* 0x040fe20000f24270 */
[----:B------:R1:W-:Y:S01]  /*4c00*/  MUFU.EX2 R240, R7 ;  /* 0x0000000700f07308 */ /* 0x0003e20000000800 */
[----:B------:R-:W-:Y:S02]  /*4c10*/  ISETP.GT.AND P0, PT, R4, 0x29, P0 ;  /* 0x000000290400780c */ /* 0x000fe40000704270 */
[----:B------:R-:W-:Y:S02]  /*4c20*/  FMNMX.FTZ R4, R48, R8, !PT ;  /* 0x0000000830047209 */ /* 0x000fe40007810000 */
[----:B------:R-:W4:Y:S01]  /*4c30*/  SHFL.BFLY PT, R8, R6, 0x2, 0x1f ;  /* 0x0c401f0006087f89 */ /* 0x000f2200000e0000 */
[----:B------:R-:W-:Y:S02]  /*4c40*/  ISETP.LT.OR P2, PT, R5, 0x22, P2 ;  /* 0x000000220500780c */ /* 0x000fe40001741670 */
[----:B------:R-:W-:Y:S02]  /*4c50*/  FMNMX.FTZ R4, R56, R4, !PT ;  /* 0x0000000438047209 */ /* 0x000fe40007810000 */
[----:B------:R-:W-:-:S02]  /*4c60*/  FSEL R88, R95, -INF , !P2 ;  /* 0xff8000005f587808 */ /* 0x000fc40005000000 */
[C---:B------:R-:W-:Y:S02]  /*4c70*/  ISETP.LT.OR P1, PT, R5.reuse, 0x29, P1 ;  /* 0x000000290500780c */ /* 0x040fe40000f21670 */
[----:B------:R-:W-:Y:S01]  /*4c80*/  ISETP.LT.OR P0, PT, R5, 0x2a, P0 ;  /* 0x0000002a0500780c */ /* 0x000fe20000701670 */
[----:B-1----:R-:W-:Y:S01]  /*4c90*/  FFMA.FTZ R7, R19, c[0x0][0x2d0], -R13 ;  /* 0x0000b40013077a23 */ /* 0x002fe2000001080d */
[----:B------:R-:W-:Y:S01]  /*4ca0*/  LEA R228, R2, R225, 0x1 ;  /* 0x000000e102e47211 */ /* 0x000fe200078e08ff */
[----:B------:R-:W-:Y:S01]  /*4cb0*/  FFMA.FTZ R2, R21, c[0x0][0x2d0], -R12 ;  /* 0x0000b40015027a23 */ /* 0x000fe2000001080c */
[----:B------:R-:W-:Y:S01]  /*4cc0*/  FSEL R15, R99, -INF , !P0 ;  /* 0xff800000630f7808 */ /* 0x000fe20004000000 */
[----:B------:R1:W1:Y:S02]  /*4cd0*/  MUFU.EX2 R234, R7 ;  /* 0x0000000700ea7308 */ /* 0x0002640000000800 */
[----:B------:R-:W-:Y:S04]  /*4ce0*/  LDSM.16.MT88.4 R24, [R228+0x2080] ;  /* 0x00208000e418783b */ /* 0x000fe80000004200 */
[----:B------:R-:W-:Y:S02]  /*4cf0*/  LDSM.16.MT88.4 R40, [R228+0x3880] ;  /* 0x00388000e428783b */ /* 0x000fe40000004200 */
[----:B---3--:R-:W-:Y:S01]  /*4d00*/  MUFU.EX2 R233, R2 ;  /* 0x0000000200e97308 */ /* 0x008fe20000000800 */
[----:B----4-:R-:W-:-:S02]  /*4d10*/  FMNMX.FTZ R3, R6, R8, !PT ;  /* 0x0000000806037209 */ /* 0x010fc40007810000 */
[----:B--2---:R-:W-:-:S03]  /*4d20*/  F2FP.PACK_AB R8, R238, R239 ;  /* 0x000000efee08723e */ /* 0x004fc600000000ff */
[----:B------:R-:W2:Y:S01]  /*4d30*/  SHFL.BFLY PT, R167, R3, 0x1, 0x1f ;  /* 0x0c201f0003a77f89 */ /* 0x000ea200000e0000 */
[----:B-1----:R-:W-:Y:S01]  /*4d40*/  FMNMX.FTZ R7, R89, R4, !PT ;  /* 0x0000000459077209 */ /* 0x002fe20007810000 */
[----:B------:R-:W-:Y:S01]  /*4d50*/  FFMA.FTZ R4, R14, c[0x0][0x2d0], -R12 ;  /* 0x0000b4000e047a23 */ /* 0x000fe2000001080c */
[----:B------:R-:W-:Y:S02]  /*4d60*/  FSEL R14, R98, -INF , !P1 ;  /* 0xff800000620e7808 */ /* 0x000fe40004800000 */
[----:B------:R-:W-:Y:S01]  /*4d70*/  FMNMX.FTZ R5, R88, R7, !PT ;  /* 0x0000000758057209 */ /* 0x000fe20007810000 */
[----:B------:R1:W-:Y:S01]  /*4d80*/  MUFU.EX2 R212, R4 ;  /* 0x0000000400d47308 */ /* 0x0003e20000000800 */
[----:B------:R-:W-:Y:S02]  /*4d90*/  F2FP.PACK_AB R10, R234, R240 ;  /* 0x000000f0ea0a723e */ /* 0x000fe400000000ff */
[----:B------:R-:W-:-:S04]  /*4da0*/  FMNMX.FTZ R0, R14, R5, !PT ;  /* 0x000000050e007209 */ /* 0x000fc80007810000 */
[----:B------:R-:W-:-:S05]  /*4db0*/  FMNMX.FTZ R0, R15, R0, !PT ;  /* 0x000000000f007209 */ /* 0x000fca0007810000 */
[----:B------:R-:W3:Y:S01]  /*4dc0*/  SHFL.BFLY PT, R5, R0, 0x2, 0x1f ;  /* 0x0c401f0000057f89 */ /* 0x000ee200000e0000 */
[----:B-1----:R-:W-:Y:S01]  /*4dd0*/  FFMA.FTZ R4, R17, c[0x0][0x2d0], -R12 ;  /* 0x0000b40011047a23 */ /* 0x002fe2000001080c */
[----:B--2---:R-:W-:Y:S02]  /*4de0*/  FMNMX.FTZ R167, R3, R167, !PT ;  /* 0x000000a703a77209 */ /* 0x004fe40007810000 */
[----:B------:R-:W-:Y:S01]  /*4df0*/  LDSM.16.MT88.4 R16, [R225+0x3880] ;  /* 0x00388000e110783b */ /* 0x000fe20000004200 */
[----:B------:R1:W2:Y:S01]  /*4e00*/  MUFU.EX2 R237, R4 ;  /* 0x0000000400ed7308 */ /* 0x0002a20000000800 */
[C---:B------:R-:W-:Y:S01]  /*4e10*/  FSETP.NEU.FTZ.AND P0, PT, R167.reuse, -INF , PT ;  /* 0xff800000a700780b */ /* 0x040fe20003f1d000 */
[----:B------:R-:W-:-:S05]  /*4e20*/  FMUL.FTZ R2, R167, c[0x0][0x2d0] ;  /* 0x0000b400a7027a20 */ /* 0x000fca0000410000 */
[----:B------:R-:W-:-:S05]  /*4e30*/  FSEL R2, R2, RZ, P0 ;  /* 0x000000ff02027208 */ /* 0x000fca0000000000 */
[----:B------:R-:W-:Y:S02]  /*4e40*/  FFMA.FTZ R3, R54, c[0x0][0x2d0], -R2 ;  /* 0x0000b40036037a23 */ /* 0x000fe40000010802 */
[----:B-1----:R-:W-:Y:S01]  /*4e50*/  FFMA.FTZ R4, R20, c[0x0][0x2d0], -R12 ;  /* 0x0000b40014047a23 */ /* 0x002fe2000001080c */
[----:B---3--:R-:W-:Y:S01]  /*4e60*/  FMNMX.FTZ R0, R0, R5, !PT ;  /* 0x0000000500007209 */ /* 0x008fe20007810000 */
[----:B------:R-:W-:Y:S01]  /*4e70*/  LDSM.16.MT88.4 R20, [R227+0x2080] ;  /* 0x00208000e314783b */ /* 0x000fe20000004200 */
[----:B------:R1:W-:Y:S01]  /*4e80*/  MUFU.EX2 R207, R3 ;  /* 0x0000000300cf7308 */ /* 0x0003e20000000800 */
[----:B--2---:R-:W-:-:S07]  /*4e90*/  F2FP.PACK_AB R9, R237, R212 ;  /* 0x000000d4ed09723e */ /* 0x004fce00000000ff */
[----:B------:R2:W3:Y:S01]  /*4ea0*/  MUFU.EX2 R162, R4 ;  /* 0x0000000400a27308 */ /* 0x0004e20000000800 */
[----:B-1----:R-:W-:-:S07]  /*4eb0*/  FFMA.FTZ R3, R55, c[0x0][0x2d0], -R2 ;  /* 0x0000b40037037a23 */ /* 0x002fce0000010802 */
[----:B------:R1:W-:Y:S01]  /*4ec0*/  MUFU.EX2 R214, R3 ;  /* 0x0000000300d67308 */ /* 0x0003e20000000800 */
[----:B--2---:R-:W1:Y:S01]  /*4ed0*/  SHFL.BFLY PT, R4, R0, 0x1, 0x1f ;  /* 0x0c201f0000047f89 */ /* 0x004e6200000e0000 */
[----:B---3--:R-:W-:-:S07]  /*4ee0*/  F2FP.PACK_AB R11, R233, R162 ;  /* 0x000000a2e90b723e */ /* 0x008fce00000000ff */
[C---:B------:R-:W-:Y:S08]  /*4ef0*/  HMMA.16816.F32 R176, R8.reuse, R32, RZ ;  /* 0x0000002008b0723c */ /* 0x040ff000000018ff */
[----:B------:R-:W-:Y:S01]  /*4f00*/  HMMA.16816.F32 R196, R8, R28, RZ ;  /* 0x0000001c08c4723c */ /* 0x000fe200000018ff */
[----:B-1----:R-:W-:Y:S01]  /*4f10*/  FMNMX.FTZ R3, R0, R4, !PT ;  /* 0x0000000400037209 */ /* 0x002fe20007810000 */
[----:B------:R-:W-:-:S06]  /*4f20*/  FFMA.FTZ R0, R58, c[0x0][0x2d0], -R2 ;  /* 0x0000b4003a007a23 */ /* 0x000fcc0000010802 */
[C---:B------:R-:W-:Y:S01]  /*4f30*/  HMMA.16816.F32 R192, R8.reuse, R24, RZ ;  /* 0x0000001808c0723c */ /* 0x040fe200000018ff */
[----:B------:R-:W-:Y:S01]  /*4f40*/  FFMA.FTZ R4, R59, c[0x0][0x2d0], -R2 ;  /* 0x0000b4003b047a23 */ /* 0x000fe20000010802 */
[C---:B------:R-:W-:Y:S01]  /*4f50*/  FSETP.NEU.FTZ.AND P0, PT, R3.reuse, -INF , PT ;  /* 0xff8000000300780b */ /* 0x040fe20003f1d000 */
[----:B------:R1:W-:Y:S05]  /*4f60*/  MUFU.EX2 R235, R0 ;  /* 0x0000000000eb7308 */ /* 0x0003ea0000000800 */
[C---:B------:R-:W-:Y:S03]  /*4f70*/  HMMA.16816.F32 R188, R8.reuse, R20, RZ ;  /* 0x0000001408bc723c */ /* 0x040fe600000018ff */
[----:B------:R-:W2:Y:S05]  /*4f80*/  MUFU.EX2 R229, R4 ;  /* 0x0000000400e57308 */ /* 0x000eaa0000000800 */
[----:B------:R-:W-:Y:S01]  /*4f90*/  HMMA.16816.F32 R184, R8, R16, RZ ;  /* 0x0000001008b8723c */ /* 0x000fe200000018ff */
[----:B-1----:R-:W-:-:S07]  /*4fa0*/  FMUL.FTZ R0, R3, c[0x0][0x2d0] ;  /* 0x0000b40003007a20 */ /* 0x002fce0000410000 */
[----:B------:R-:W-:Y:S01]  /*4fb0*/  HMMA.16816.F32 R180, R8, R36, RZ ;  /* 0x0000002408b4723c */ /* 0x000fe200000018ff */
[----:B------:R-:W-:Y:S02]  /*4fc0*/  FSEL R0, R0, RZ, P0 ;  /* 0x000000ff00007208 */ /* 0x000fe40000000000 */
[----:B--2---:R-:W-:-:S03]  /*4fd0*/  F2FP.PACK_AB R6, R229, R235 ;  /* 0x000000ebe506723e */ /* 0x004fc600000000ff */
[--C-:B------:R-:W-:Y:S02]  /*4fe0*/  FFMA.FTZ R4, R50, c[0x0][0x2d0], -R0.reuse ;  /* 0x0000b40032047a23 */ /* 0x100fe40000010800 */
[C---:B------:R-:W-:Y:S02]  /*4ff0*/  HMMA.16816.F32 R172, R8.reuse, R40, RZ ;  /* 0x0000002808ac723c */ /* 0x040fe400000018ff */
[----:B------:R1:W-:Y:S06]  /*5000*/  MUFU.EX2 R247, R4 ;  /* 0x0000000400f77308 */ /* 0x0003ec0000000800 */
[C---:B------:R-:W-:Y:S08]  /*5010*/  HMMA.16816.F32 R156, R8.reuse, R44, RZ ;  /* 0x0000002c089c723c */ /* 0x040ff000000018ff */
[----:B------:R-:W-:Y:S01]  /*5020*/  HMMA.16816.F32 R152, R8, R34, RZ ;  /* 0x000000220898723c */ /* 0x000fe200000018ff */
[----:B-1----:R-:W-:-:S04]  /*5030*/  FFMA.FTZ R4, R51, c[0x0][0x2d0], -R0 ;  /* 0x0000b40033047a23 */ /* 0x002fc80000010800 */
[----:B------:R1:W2:Y:S03]  /*5040*/  MUFU.EX2 R171, R4 ;  /* 0x0000000400ab7308 */ /* 0x0002a60000000800 */
[C---:B------:R-:W-:Y:S08]  /*5050*/  HMMA.16816.F32 R148, R8.reuse, R30, RZ ;  /* 0x0000001e0894723c */ /* 0x040ff000000018ff */
[----:B------:R-:W-:Y:S01]  /*5060*/  HMMA.16816.F32 R140, R8, R26, RZ ;  /* 0x0000001a088c723c */ /* 0x000fe200000018ff */
[----:B-1----:R-:W-:Y:S01]  /*5070*/  FFMA.FTZ R4, R52, c[0x0][0x2d0], -R0 ;  /* 0x0000b40034047a23 */ /* 0x002fe20000010800 */
[----:B--2---:R-:W-:-:S06]  /*5080*/  F2FP.PACK_AB R5, R171, R247 ;  /* 0x000000f7ab05723e */ /* 0x004fcc00000000ff */
[C---:B------:R-:W-:Y:S01]  /*5090*/  HMMA.16816.F32 R136, R8.reuse, R22, RZ ;  /* 0x000000160888723c */ /* 0x040fe200000018ff */
[----:B------:R1:W-:Y:S07]  /*50a0*/  MUFU.EX2 R246, R4 ;  /* 0x0000000400f67308 */ /* 0x0003ee0000000800 */
[C---:B------:R-:W-:Y:S08]  /*50b0*/  HMMA.16816.F32 R132, R8.reuse, R18, RZ ;  /* 0x000000120884723c */ /* 0x040ff000000018ff */
[----:B------:R-:W-:Y:S01]  /*50c0*/  HMMA.16816.F32 R128, R8, R38, RZ ;  /* 0x000000260880723c */ /* 0x000fe200000018ff */
[----:B-1----:R-:W-:-:S04]  /*50d0*/  FFMA.FTZ R4, R53, c[0x0][0x2d0], -R0 ;  /* 0x0000b40035047a23 */ /* 0x002fc80000010800 */
[----:B------:R1:W2:Y:S03]  /*50e0*/  MUFU.EX2 R252, R4 ;  /* 0x0000000400fc7308 */ /* 0x0002a60000000800 */
[C---:B------:R-:W-:Y:S08]  /*50f0*/  HMMA.16816.F32 R120, R8.reuse, R42, RZ ;  /* 0x0000002a0878723c */ /* 0x040ff000000018ff */
[----:B------:R-:W-:Y:S01]  /*5100*/  HMMA.16816.F32 R112, R8, R46, RZ ;  /* 0x0000002e0870723c */ /* 0x000fe200000018ff */
[----:B-1----:R-:W-:-:S06]  /*5110*/  F2FP.PACK_AB R4, R214, R207 ;  /* 0x000000cfd604723e */ /* 0x002fcc00000000ff */
[----:B------:R-:W-:Y:S01]  /*5120*/  FFMA.FTZ R8, R64, c[0x0][0x2d0], -R13 ;  /* 0x0000b40040087a23 */ /* 0x000fe2000001080d */
[----:B--2---:R-:W-:-:S03]  /*5130*/  F2FP.PACK_AB R7, R252, R246 ;  /* 0x000000f6fc07723e */ /* 0x004fc600000000ff */
[----:B------:R1:W-:Y:S04]  /*5140*/  MUFU.EX2 R224, R8 ;  /* 0x0000000800e07308 */ /* 0x0003e80000000800 */
[C---:B------:R-:W-:Y:S08]  /*5150*/  HMMA.16816.F32 R92, R4.reuse, R24, RZ ;  /* 0x00000018045c723c */ /* 0x040ff000000018ff */
[----:B------:R-:W-:Y:S01]  /*5160*/  HMMA.16816.F32 R100, R4, R26, RZ ;  /* 0x0000001a0464723c */ /* 0x000fe200000018ff */
[----:B------:R-:W2:Y:S01]  /*5170*/  LDSM.16.MT88.4 R24, [R226+0x2880] ;  /* 0x00288000e218783b */ /* 0x000ea20000004200 */
[----:B-1----:R-:W-:-:S04]  /*5180*/  FFMA.FTZ R8, R69, c[0x0][0x2d0], -R13 ;  /* 0x0000b40045087a23 */ /* 0x002fc8000001080d */
[----:B------:R1:W-:Y:S02]  /*5190*/  MUFU.EX2 R241, R8 ;  /* 0x0000000800f17308 */ /* 0x0003e40000000800 */
[C---:B------:R-:W-:Y:S08]  /*51a0*/  HMMA.16816.F32 R64, R4.reuse, R32, RZ ;  /* 0x000000200440723c */ /* 0x040ff000000018ff */
[----:B------:R-:W-:Y:S01]  /*51b0*/  HMMA.16816.F32 R116, R4, R34, RZ ;  /* 0x000000220474723c */ /* 0x000fe200000018ff */
[----:B------:R-:W3:Y:S01]  /*51c0*/  LDSM.16.MT88.4 R32, [R225+0x2880] ;  /* 0x00288000e120783b */ /* 0x000ee20000004200 */
[----:B-1----:R-:W-:-:S06]  /*51d0*/  FFMA.FTZ R8, R70, c[0x0][0x2d0], -R13 ;  /* 0x0000b40046087a23 */ /* 0x002fcc000001080d */
[C---:B------:R-:W-:Y:S01]  /*51e0*/  HMMA.16816.F32 R80, R4.reuse, R20, RZ ;  /* 0x000000140450723c */ /* 0x040fe200000018ff */
[----:B------:R1:W-:Y:S07]  /*51f0*/  MUFU.EX2 R163, R8 ;  /* 0x0000000800a37308 */ /* 0x0003ee0000000800 */
[C---:B------:R-:W-:Y:S01]  /*5200*/  HMMA.16816.F32 R96, R4.reuse, R22, RZ ;  /* 0x000000160460723c */ /* 0x040fe200000018ff */
[----:B------:R-:W4:Y:S07]  /*5210*/  LDSM.16.MT88.4 R20, [R228+0x2880] ;  /* 0x00288000e414783b */ /* 0x000f2e0000004200 */
[----:B------:R-:W-:Y:S01]  /*5220*/  HMMA.16816.F32 R76, R4, R38, RZ ;  /* 0x00000026044c723c */ /* 0x000fe200000018ff */
[----:B-1----:R-:W-:-:S04]  /*5230*/  FFMA.FTZ R8, R71, c[0x0][0x2d0], -R13 ;  /* 0x0000b40047087a23 */ /* 0x002fc8000001080d */
[----:B------:R1:W1:Y:S03]  /*5240*/  MUFU.EX2 R213, R8 ;  /* 0x0000000800d57308 */ /* 0x0002660000000800 */
[C---:B------:R-:W-:Y:S08]  /*5250*/  HMMA.16816.F32 R104, R4.reuse, R28, RZ ;  /* 0x0000001c0468723c */ /* 0x040ff000000018ff */
[----:B------:R-:W-:Y:S01]  /*5260*/  HMMA.16816.F32 R108, R4, R30, RZ ;  /* 0x0000001e046c723c */ /* 0x000fe200000018ff */
[----:B------:R-:W-:Y:S01]  /*5270*/  LDSM.16.MT88.4 R28, [R225+0x4080] ;  /* 0x00408000e11c783b */ /* 0x000fe20000004200 */
[----:B-1----:R-:W-:-:S06]  /*5280*/  FFMA.FTZ R8, R60, c[0x0][0x2d0], -R12 ;  /* 0x0000b4003c087a23 */ /* 0x002fcc000001080c */
[C---:B------:R-:W-:Y:S01]  /*5290*/  HMMA.16816.F32 R84, R4.reuse, R18, RZ ;  /* 0x000000120454723c */ /* 0x040fe200000018ff */
[----:B------:R-:W-:Y:S01]  /*52a0*/  F2FP.PACK_AB R10, R213, R163 ;  /* 0x000000a3d50a723e */ /* 0x000fe200000000ff */
[----:B------:R1:W-:Y:S06]  /*52b0*/  MUFU.EX2 R205, R8 ;  /* 0x0000000800cd7308 */ /* 0x0003ec0000000800 */
[----:B------:R-:W-:Y:S01]  /*52c0*/  HMMA.16816.F32 R52, R4, R40, RZ ;  /* 0x000000280434723c */ /* 0x000fe200000018ff */
[----:B-1----:R-:W-:-:S04]  /*52d0*/  FFMA.FTZ R8, R61, c[0x0][0x2d0], -R12 ;  /* 0x0000b4003d087a23 */ /* 0x002fc8000001080c */
[----:B------:R1:W1:Y:S02]  /*52e0*/  MUFU.EX2 R231, R8 ;  /* 0x0000000800e77308 */ /* 0x0002640000000800 */
[----:B-1----:R-:W-:Y:S01]  /*52f0*/  FFMA.FTZ R8, R62, c[0x0][0x2d0], -R12 ;  /* 0x0000b4003e087a23 */ /* 0x002fe2000001080c */
[----:B------:R-:W-:-:S05]  /*5300*/  F2FP.PACK_AB R9, R231, R205 ;  /* 0x000000cde709723e */ /* 0x000fca00000000ff */
[----:B------:R1:W-:Y:S02]  /*5310*/  MUFU.EX2 R236, R8 ;  /* 0x0000000800ec7308 */ /* 0x0003e40000000800 */
[----:B-1----:R-:W-:Y:S02]  /*5320*/  FFMA.FTZ R8, R63, c[0x0][0x2d0], -R12 ;  /* 0x0000b4003f087a23 */ /* 0x002fe4000001080c */
[C---:B------:R-:W-:Y:S01]  /*5330*/  HMMA.16816.F32 R60, R4.reuse, R36, RZ ;  /* 0x00000024043c723c */ /* 0x040fe200000018ff */
[----:B------:R-:W1:Y:S03]  /*5340*/  LDSM.16.MT88.4 R36, [R226+0x4080] ;  /* 0x00408000e224783b */ /* 0x000e660000004200 */
[----:B------:R2:W2:Y:S02]  /*5350*/  MUFU.EX2 R204, R8 ;  /* 0x0000000800cc7308 */ /* 0x0004a40000000800 */
[--C-:B--2---:R-:W-:Y:S01]  /*5360*/  FFMA.FTZ R8, R68, c[0x0][0x2d0], -R2.reuse ;  /* 0x0000b40044087a23 */ /* 0x104fe20000010802 */
[----:B------:R-:W-:Y:S01]  /*5370*/  F2FP.PACK_AB R11, R204, R236 ;  /* 0x000000eccc0b723e */ /* 0x000fe200000000ff */
[----:B------:R-:W-:Y:S01]  /*5380*/  HMMA.16816.F32 R68, R4, R16, RZ ;  /* 0x000000100444723c */ /* 0x000fe200000018ff */
[----:B------:R-:W2:Y:S03]  /*5390*/  LDSM.16.MT88.4 R16, [R227+0x2880] ;  /* 0x00288000e310783b */ /* 0x000ea60000004200 */
[----:B------:R3:W-:Y:S02]  /*53a0*/  MUFU.EX2 R242, R8 ;  /* 0x0000000800f27308 */ /* 0x0007e40000000800 */
[----:B---3--:R-:W-:-:S06]  /*53b0*/  FFMA.FTZ R8, R72, c[0x0][0x2d0], -R2 ;  /* 0x0000b40048087a23 */ /* 0x008fcc0000010802 */
[----:B------:R3:W1:Y:S02]  /*53c0*/  MUFU.EX2 R232, R8 ;  /* 0x0000000800e87308 */ /* 0x0006640000000800 */
[----:B---3--:R-:W-:-:S06]  /*53d0*/  FFMA.FTZ R8, R73, c[0x0][0x2d0], -R2 ;  /* 0x0000b40049087a23 */ /* 0x008fcc0000010802 */
[----:B------:R3:W-:Y:S02]  /*53e0*/  MUFU.EX2 R230, R8 ;  /* 0x0000000800e67308 */ /* 0x0007e40000000800 */
[----:B---3--:R-:W-:Y:S02]  /*53f0*/  FFMA.FTZ R8, R74, c[0x0][0x2d0], -R2 ;  /* 0x0000b4004a087a23 */ /* 0x008fe40000010802 */
[----:B------:R-:W-:Y:S01]  /*5400*/  HMMA.16816.F32 R72, R4, R42, RZ ;  /* 0x0000002a0448723c */ /* 0x000fe200000018ff */
[----:B------:R-:W3:Y:S03]  /*5410*/  LDSM.16.MT88.4 R40, [R228+0x4080] ;  /* 0x00408000e428783b */ /* 0x000ee60000004200 */
[----:B------:R1:W1:Y:S02]  /*5420*/  MUFU.EX2 R206, R8 ;  /* 0x0000000800ce7308 */ /* 0x0002640000000800 */
[----:B-1----:R-:W-:-:S06]  /*5430*/  FFMA.FTZ R8, R49, c[0x0][0x2d0], -R0 ;  /* 0x0000b40031087a23 */ /* 0x002fcc0000010800 */
[----:B------:R1:W-:Y:S02]  /*5440*/  MUFU.EX2 R164, R8 ;  /* 0x0000000800a47308 */ /* 0x0003e40000000800 */
[----:B-1----:R-:W-:-:S06]  /*5450*/  FFMA.FTZ R8, R57, c[0x0][0x2d0], -R0 ;  /* 0x0000b40039087a23 */ /* 0x002fcc0000010800 */
[----:B------:R1:W1:Y:S02]  /*5460*/  MUFU.EX2 R170, R8 ;  /* 0x0000000800aa7308 */ /* 0x0002640000000800 */
[--C-:B-1----:R-:W-:Y:S02]  /*5470*/  FFMA.FTZ R8, R48, c[0x0][0x2d0], -R0.reuse ;  /* 0x0000b40030087a23 */ /* 0x102fe40000010800 */
[----:B------:R-:W-:Y:S04]  /*5480*/  HMMA.16816.F32 R48, R4, R44, RZ ;  /* 0x0000002c0430723c */ /* 0x000fe800000018ff */
[----:B------:R1:W-:Y:S02]  /*5490*/  MUFU.EX2 R166, R8 ;  /* 0x0000000800a67308 */ /* 0x0003e40000000800 */
[----:B-1----:R-:W-:-:S02]  /*54a0*/  FFMA.FTZ R8, R56, c[0x0][0x2d0], -R0 ;  /* 0x0000b40038087a23 */ /* 0x002fc40000010800 */
[----:B------:R-:W-:Y:S01]  /*54b0*/  HMMA.16816.F32 R56, R4, R46, RZ ;  /* 0x0000002e0438723c */ /* 0x000fe200000018ff */
[----:B------:R-:W1:Y:S03]  /*54c0*/  LDSM.16.MT88.4 R44, [R227+0x4080] ;  /* 0x00408000e32c783b */ /* 0x000e660000004200 */
[----:B------:R2:W2:Y:S03]  /*54d0*/  MUFU.EX2 R165, R8 ;  /* 0x0000000800a57308 */ /* 0x0004a60000000800 */
[----:B------:R-:W-:Y:S02]  /*54e0*/  F2FP.PACK_AB R4, R232, R242 ;  /* 0x000000f2e804723e */ /* 0x000fe400000000ff */
[----:B------:R-:W-:Y:S02]  /*54f0*/  F2FP.PACK_AB R6, R206, R230 ;  /* 0x000000e6ce06723e */ /* 0x000fe400000000ff */
[----:B------:R-:W-:-:S02]  /*5500*/  F2FP.PACK_AB R5, R170, R164 ;  /* 0x000000a4aa05723e */ /* 0x000fc400000000ff */
[----:B--2---:R-:W-:Y:S02]  /*5510*/  F2FP.PACK_AB R8, R241, R224 ;  /* 0x000000e0f108723e */ /* 0x004fe400000000ff */
[----:B------:R-:W-:-:S05]  /*5520*/  F2FP.PACK_AB R7, R165, R166 ;  /* 0x000000a6a507723e */ /* 0x000fca00000000ff */
[C---:B------:R-:W-:Y:S08]  /*5530*/  HMMA.16816.F32 R200, R8.reuse, R24, R196 ;  /* 0x0000001808c8723c */ /* 0x040ff000000018c4 */
[C---:B------:R-:W-:Y:S08]  /*5540*/  HMMA.16816.F32 R152, R8.reuse, R34, R152 ;  /* 0x000000220898723c */ /* 0x040ff00000001898 */
[-C--:B------:R-:W-:Y:S08]  /*5550*/  HMMA.16816.F32 R176, R8, R32.reuse, R176 ;  /* 0x0000002008b0723c */ /* 0x080ff000000018b0 */
[----:B------:R-:W-:Y:S01]  /*5560*/  HMMA.16816.F32 R64, R4, R32, R64 ;  /* 0x000000200440723c */ /* 0x000fe20000001840 */
[----:B------:R-:W-:Y:S01]  /*5570*/  MOV R196, R200 ;  /* 0x000000c800c47202 */ /* 0x000fe20000000f00 */
[----:B------:R-:W-:-:S05]  /*5580*/  IMAD.MOV.U32 R197, RZ, RZ, R203 ;  /* 0x000000ffffc57224 */ /* 0x000fca00078e00cb */
[----:B------:R-:W-:Y:S01]  /*5590*/  IMAD.MOV.U32 R32, RZ, RZ, R201 ;  /* 0x000000ffff207224 */ /* 0x000fe200078e00c9 */
[----:B----4-:R-:W-:Y:S01]  /*55a0*/  HMMA.16816.F32 R220, R8, R20, R192 ;  /* 0x0000001408dc723c */ /* 0x010fe200000018c0 */
[----:B------:R-:W-:-:S07]  /*55b0*/  IMAD.MOV.U32 R33, RZ, RZ, R202 ;  /* 0x000000ffff217224 */ /* 0x000fce00078e00ca */
[C---:B------:R-:W-:Y:S07]  /*55c0*/  HMMA.16816.F32 R192, R8.reuse, R36, R180 ;  /* 0x0000002408c0723c */ /* 0x040fee00000018b4 */
[----:B------:R-:W-:Y:S01]  /*55d0*/  IMAD.MOV.U32 R182, RZ, RZ, R32 ;  /* 0x000000ffffb67224 */ /* 0x000fe200078e0020 */
[----:B------:R-:W-:Y:S01]  /*55e0*/  HMMA.16816.F32 R208, R8, R16, R188 ;  /* 0x0000001008d0723c */ /* 0x000fe200000018bc */
[----:B------:R-:W-:Y:S01]  /*55f0*/  IMAD.MOV.U32 R32, RZ, RZ, R207 ;  /* 0x000000ffff207224 */ /* 0x000fe200078e00cf */
[----:B------:R-:W-:Y:S01]  /*5600*/  MOV R180, R205 ;  /* 0x000000cd00b47202 */ /* 0x000fe20000000f00 */
[----:B------:R-:W-:Y:S01]  /*5610*/  IMAD.MOV.U32 R181, RZ, RZ, R213 ;  /* 0x000000ffffb57224 */ /* 0x000fe200078e00d5 */
[----:B------:R-:W-:-:S02]  /*5620*/  MOV R183, R33 ;  /* 0x0000002100b77202 */ /* 0x000fc40000000f00 */
[----:B------:R-:W-:Y:S02]  /*5630*/  MOV R33, R212 ;  /* 0x000000d400217202 */ /* 0x000fe40000000f00 */
[C---:B------:R-:W-:Y:S07]  /*5640*/  HMMA.16816.F32 R200, R8.reuse, R28, R184 ;  /* 0x0000001c08c8723c */ /* 0x040fee00000018b8 */
[----:B------:R-:W-:Y:S01]  /*5650*/  IMAD.MOV.U32 R187, RZ, RZ, R206 ;  /* 0x000000ffffbb7224 */ /* 0x000fe200078e00ce */
[----:B------:R-:W-:Y:S01]  /*5660*/  HMMA.16816.F32 R248, R8, R26, R148 ;  /* 0x0000001a08f8723c */ /* 0x000fe20000001894 */
[----:B------:R-:W-:Y:S01]  /*5670*/  MOV R186, R214 ;  /* 0x000000d600ba7202 */ /* 0x000fe20000000f00 */
[----:B------:R-:W-:-:S02]  /*5680*/  IMAD.MOV.U32 R184, RZ, RZ, R197 ;  /* 0x000000ffffb87224 */ /* 0x000fc400078e00c5 */
[----:B------:R-:W-:-:S03]  /*5690*/  IMAD.MOV.U32 R185, RZ, RZ, R196 ;  /* 0x000000ffffb97224 */ /* 0x000fc600078e00c4 */
[----:B------:R-:W-:Y:S01]  /*56a0*/  IMAD.MOV.U32 R151, RZ, RZ, R204 ;  /* 0x000000ffff977224 */ /* 0x000fe200078e00cc */
[C---:B---3--:R-:W-:Y:S01]  /*56b0*/  HMMA.16816.F32 R188, R8.reuse, R40, R172 ;  /* 0x0000002808bc723c */ /* 0x048fe200000018ac */
[----:B------:R-:W-:Y:S02]  /*56c0*/  IMAD.MOV.U32 R149, RZ, RZ, R181 ;  /* 0x000000ffff957224 */ /* 0x000fe400078e00b5 */
[----:B------:R-:W-:Y:S02]  /*56d0*/  IMAD.MOV.U32 R181, RZ, RZ, R230 ;  /* 0x000000ffffb57224 */ /* 0x000fe400078e00e6 */
[----:B------:R-:W-:Y:S01]  /*56e0*/  IMAD.MOV.U32 R150, RZ, RZ, R151 ;  /* 0x000000ffff967224 */ /* 0x000fe200078e0097 */
[----:B------:R-:W-:Y:S01]  /*56f0*/  MOV R151, R180 ;  /* 0x000000b400977202 */ /* 0x000fe20000000f00 */
[----:B------:R-:W-:Y:S01]  /*5700*/  IMAD.MOV.U32 R148, RZ, RZ, R184 ;  /* 0x000000ffff947224 */ /* 0x000fe200078e00b8 */
[----:B-1----:R-:W-:Y:S01]  /*5710*/  HMMA.16816.F32 R172, R8, R44, R156 ;  /* 0x0000002c08ac723c */ /* 0x002fe2000000189c */
[----:B------:R-:W-:Y:S01]  /*5720*/  MOV R180, R186 ;  /* 0x000000ba00b47202 */ /* 0x000fe20000000f00 */
[----:B------:R-:W-:Y:S01]  /*5730*/  IMAD.MOV.U32 R184, RZ, RZ, R238 ;  /* 0x000000ffffb87224 */ /* 0x000fe200078e00ee */
[----:B------:R-:W-:-:S04]  /*5740*/  MOV R186, R240 ;  /* 0x000000f000ba7202 */ /* 0x000fc80000000f00 */
[----:B------:R-:W-:Y:S01]  /*5750*/  IMAD.MOV.U32 R159, RZ, RZ, R152 ;  /* 0x000000ffff9f7224 */ /* 0x000fe200078e0098 */
[----:B------:R-:W-:Y:S01]  /*5760*/  HMMA.16816.F32 R204, R8, R18, R136 ;  /* 0x0000001208cc723c */ /* 0x000fe20000001888 */
[----:B------:R-:W-:Y:S01]  /*5770*/  IMAD.MOV.U32 R158, RZ, RZ, R153 ;  /* 0x000000ffff9e7224 */ /* 0x000fe200078e0099 */
[----:B------:R-:W-:Y:S01]  /*5780*/  MOV R157, R154 ;  /* 0x0000009a009d7202 */ /* 0x000fe20000000f00 */
[----:B------:R-:W-:-:S05]  /*5790*/  IMAD.MOV.U32 R156, RZ, RZ, R155 ;  /* 0x000000ffff9c7224 */ /* 0x000fca00078e009b */
[C---:B------:R-:W-:Y:S08]  /*57a0*/  HMMA.16816.F32 R136, R8.reuse, R42, R120 ;  /* 0x0000002a0888723c */ /* 0x040ff00000001878 */
[C---:B------:R-:W-:Y:S07]  /*57b0*/  HMMA.16816.F32 R212, R8.reuse, R22, R140 ;  /* 0x0000001608d4723c */ /* 0x040fee000000188c */
[----:B------:R-:W-:Y:S01]  /*57c0*/  IMAD.MOV.U32 R142, RZ, RZ, R182 ;  /* 0x000000ffff8e7224 */ /* 0x000fe200078e00b6 */
[C---:B------:R-:W-:Y:S01]  /*57d0*/  HMMA.16816.F32 R196, R8.reuse, R30, R132 ;  /* 0x0000001e08c4723c */ /* 0x040fe20000001884 */
[----:B------:R-:W-:Y:S01]  /*57e0*/  IMAD.MOV.U32 R182, RZ, RZ, R236 ;  /* 0x000000ffffb67224 */ /* 0x000fe200078e00ec */
[----:B------:R-:W-:Y:S01]  /*57f0*/  MOV R143, R183 ;  /* 0x000000b7008f7202 */ /* 0x000fe20000000f00 */
[----:B------:R-:W-:Y:S01]  /*5800*/  IMAD.MOV.U32 R141, RZ, RZ, R185 ;  /* 0x000000ffff8d7224 */ /* 0x000fe200078e00b9 */
[----:B------:R-:W-:Y:S01]  /*5810*/  MOV R183, R237 ;  /* 0x000000ed00b77202 */ /* 0x000fe20000000f00 */
[----:B------:R-:W-:Y:S01]  /*5820*/  IMAD.MOV.U32 R185, RZ, RZ, R239 ;  /* 0x000000ffffb97224 */ /* 0x000fe200078e00ef */
[----:B------:R-:W-:Y:S01]  /*5830*/  MOV R140, R180 ;  /* 0x000000b4008c7202 */ /* 0x000fe20000000f00 */
[----:B------:R-:W-:Y:S01]  /*5840*/  IMAD.MOV.U32 R134, RZ, RZ, R182 ;  /* 0x000000ffff867224 */ /* 0x000fe200078e00b6 */
[----:B------:R-:W-:Y:S01]  /*5850*/  HMMA.16816.F32 R152, R8, R38, R128 ;  /* 0x000000260898723c */ /* 0x000fe20000001880 */
[----:B------:R-:W-:Y:S01]  /*5860*/  MOV R133, R183 ;  /* 0x000000b700857202 */ /* 0x000fe20000000f00 */
[----:B------:R-:W-:Y:S01]  /*5870*/  IMAD.MOV.U32 R132, RZ, RZ, R184 ;  /* 0x000000ffff847224 */ /* 0x000fe200078e00b8 */
[----:B------:R-:W-:Y:S01]  /*5880*/  MOV R183, R186 ;  /* 0x000000ba00b77202 */ /* 0x000fe20000000f00 */
[----:B------:R-:W-:Y:S01]  /*5890*/  IMAD.MOV.U32 R182, RZ, RZ, R187 ;  /* 0x000000ffffb67224 */ /* 0x000fe200078e00bb */
[----:B------:R-:W-:Y:S01]  /*58a0*/  MOV R180, R33 ;  /* 0x0000002100b47202 */ /* 0x000fe20000000f00 */
[----:B------:R-:W-:-:S02]  /*58b0*/  IMAD.MOV.U32 R135, RZ, RZ, R181 ;  /* 0x000000ffff877224 */ /* 0x000fc400078e00b5 */
[----:B------:R-:W-:Y:S01]  /*58c0*/  HMMA.16816.F32 R120, R8, R46, R112 ;  /* 0x0000002e0878723c */ /* 0x000fe20000001870 */
[----:B------:R-:W-:Y:S02]  /*58d0*/  IMAD.MOV.U32 R130, RZ, RZ, R232 ;  /* 0x000000ffff827224 */ /* 0x000fe400078e00e8 */
[----:B------:R-:W-:Y:S02]  /*58e0*/  IMAD.MOV.U32 R129, RZ, RZ, R231 ;  /* 0x000000ffff817224 */ /* 0x000fe400078e00e7 */
[----:B------:R-:W-:Y:S02]  /*58f0*/  IMAD.MOV.U32 R131, RZ, RZ, R185 ;  /* 0x000000ffff837224 */ /* 0x000fe400078e00b9 */
[----:B------:R-:W-:Y:S01]  /*5900*/  LDSM.16.MT88.4 R184, [R225+0x3080] ;  /* 0x00308000e1b8783b */ /* 0x000fe20000004200 */
[----:B------:R-:W-:Y:S01]  /*5910*/  HMMA.16816.F32 R8, R4, R28, R68 ;  /* 0x0000001c0408723c */ /* 0x000fe20000001844 */
[----:B------:R-:W-:-:S07]  /*5920*/  IMAD.MOV.U32 R181, RZ, RZ, R32 ;  /* 0x000000ffffb57224 */ /* 0x000fce00078e0020 */
[C---:B------:R-:W-:Y:S08]  /*5930*/  HMMA.16816.F32 R80, R4.reuse, R16, R80 ;  /* 0x000000100450723c */ /* 0x040ff00000001850 */
[C---:B------:R-:W-:Y:S08]  /*5940*/  HMMA.16816.F32 R216, R4.reuse, R20, R92 ;  /* 0x0000001404d8723c */ /* 0x040ff0000000185c */
[----:B------:R-:W-:Y:S01]  /*5950*/  IMAD.MOV.U32 R71, RZ, RZ, R8 ;  /* 0x000000ffff477224 */ /* 0x000fe200078e0008 */
[----:B------:R-:W-:Y:S01]  /*5960*/  MOV R69, R10 ;  /* 0x0000000a00457202 */ /* 0x000fe20000000f00 */
[----:B------:R-:W-:Y:S01]  /*5970*/  IMAD.MOV.U32 R70, RZ, RZ, R9 ;  /* 0x000000ffff467224 */ /* 0x000fe200078e0009 */
[----:B------:R-:W-:Y:S01]  /*5980*/  HMMA.16816.F32 R52, R4, R40, R52 ;  /* 0x000000280434723c */ /* 0x000fe20000001834 */
[----:B------:R-:W-:-:S04]  /*5990*/  IMAD.MOV.U32 R68, RZ, RZ, R11 ;  /* 0x000000ffff447224 */ /* 0x000fc800078e000b */
[----:B------:R-:W-:Y:S01]  /*59a0*/  IMAD.MOV.U32 R93, RZ, RZ, R83 ;  /* 0x000000ffff5d7224 */ /* 0x000fe200078e0053 */
[----:B------:R-:W-:Y:S01]  /*59b0*/  MOV R95, R81 ;  /* 0x00000051005f7202 */ /* 0x000fe20000000f00 */
[----:B------:R-:W-:Y:S01]  /*59c0*/  IMAD.MOV.U32 R94, RZ, RZ, R82 ;  /* 0x000000ffff5e7224 */ /* 0x000fe200078e0052 */
[C---:B------:R-:W-:Y:S01]  /*59d0*/  HMMA.16816.F32 R8, R4.reuse, R36, R60 ;  /* 0x000000240408723c */ /* 0x040fe2000000183c */
[----:B------:R-:W-:Y:S01]  /*59e0*/  MOV R92, R80 ;  /* 0x00000050005c7202 */ /* 0x000fe20000000f00 */
[----:B------:R-:W1:Y:S06]  /*59f0*/  LDSM.16.MT88.4 R60, [R227+0x3080] ;  /* 0x00308000e33c783b */ /* 0x000e6c0000004200 */
[C---:B------:R-:W-:Y:S08]  /*5a00*/  HMMA.16816.F32 R48, R4.reuse, R44, R48 ;  /* 0x0000002c0430723c */ /* 0x040ff00000001830 */
[----:B------:R-:W-:Y:S01]  /*5a10*/  IMAD.MOV.U32 R240, RZ, RZ, R52 ;  /* 0x000000fffff07224 */ /* 0x000fe200078e0034 */
[----:B------:R-:W-:Y:S01]  /*5a20*/  HMMA.16816.F32 R44, R4, R46, R56 ;  /* 0x0000002e042c723c */ /* 0x000fe20000001838 */
[----:B------:R-:W-:Y:S01]  /*5a30*/  MOV R239, R53 ;  /* 0x0000003500ef7202 */ /* 0x000fe20000000f00 */
[----:B------:R-:W-:-:S02]  /*5a40*/  IMAD.MOV.U32 R238, RZ, RZ, R54 ;  /* 0x000000ffffee7224 */ /* 0x000fc400078e0036 */
[----:B------:R-:W-:-:S03]  /*5a50*/  IMAD.MOV.U32 R237, RZ, RZ, R55 ;  /* 0x000000ffffed7224 */ /* 0x000fc600078e0037 */
[----:B------:R-:W-:Y:S01]  /*5a60*/  IMAD.MOV.U32 R83, RZ, RZ, R8 ;  /* 0x000000ffff537224 */ /* 0x000fe200078e0008 */
[----:B------:R-:W-:Y:S01]  /*5a70*/  MOV R81, R10 ;  /* 0x0000000a00517202 */ /* 0x000fe20000000f00 */
[----:B------:R-:W-:Y:S01]  /*5a80*/  FFMA.FTZ R8, R161, c[0x0][0x2d0], -R13 ;  /* 0x0000b400a1087a23 */ /* 0x000fe2000001080d */
[----:B------:R-:W-:Y:S01]  /*5a90*/  MOV R59, R150 ;  /* 0x00000096003b7202 */ /* 0x000fe20000000f00 */
[----:B------:R-:W-:Y:S01]  /*5aa0*/  IMAD.MOV.U32 R82, RZ, RZ, R9 ;  /* 0x000000ffff527224 */ /* 0x000fe200078e0009 */
[----:B------:R-:W-:Y:S01]  /*5ab0*/  HMMA.16816.F32 R36, R4, R38, R76 ;  /* 0x000000260424723c */ /* 0x000fe2000000184c */
[----:B------:R2:W-:Y:S01]  /*5ac0*/  MUFU.EX2 R112, R8 ;  /* 0x0000000800707308 */ /* 0x0005e20000000800 */
[----:B------:R-:W-:Y:S01]  /*5ad0*/  IMAD.MOV.U32 R80, RZ, RZ, R11 ;  /* 0x000000ffff507224 */ /* 0x000fe200078e000b */
[----:B------:R-:W3:Y:S01]  /*5ae0*/  LDSM.16.MT88.4 R76, [R225+0x4880] ;  /* 0x00488000e14c783b */ /* 0x000ee20000004200 */
[----:B------:R-:W-:Y:S02]  /*5af0*/  IMAD.MOV.U32 R150, RZ, RZ, R180 ;  /* 0x000000ffff967224 */ /* 0x000fe400078e00b4 */
[----:B------:R-:W-:-:S02]  /*5b00*/  IMAD.MOV.U32 R58, RZ, RZ, R182 ;  /* 0x000000ffff3a7224 */ /* 0x000fc400078e00b6 */
[----:B------:R-:W-:Y:S01]  /*5b10*/  IMAD.MOV.U32 R57, RZ, RZ, R183 ;  /* 0x000000ffff397224 */ /* 0x000fe200078e00b7 */
[----:B------:R-:W-:Y:S01]  /*5b20*/  HMMA.16816.F32 R104, R4, R24, R104 ;  /* 0x000000180468723c */ /* 0x000fe20000001868 */
[----:B------:R-:W-:Y:S01]  /*5b30*/  MOV R115, R150 ;  /* 0x0000009600737202 */ /* 0x000fe20000000f00 */
[----:B--2---:R-:W-:-:S06]  /*5b40*/  FFMA.FTZ R8, R160, c[0x0][0x2d0], -R13 ;  /* 0x0000b400a0087a23 */ /* 0x004fcc000001080d */
[C---:B------:R-:W-:Y:S01]  /*5b50*/  HMMA.16816.F32 R32, R4.reuse, R34, R116 ;  /* 0x000000220420723c */ /* 0x040fe20000001874 */
[----:B------:R-:W-:Y:S01]  /*5b60*/  IMAD.MOV.U32 R160, RZ, RZ, R68 ;  /* 0x000000ffffa07224 */ /* 0x000fe200078e0044 */
[----:B------:R2:W4:Y:S06]  /*5b70*/  MUFU.EX2 R236, R8 ;  /* 0x0000000800ec7308 */ /* 0x00052c0000000800 */
[C---:B------:R-:W-:Y:S01]  /*5b80*/  HMMA.16816.F32 R24, R4.reuse, R26, R108 ;  /* 0x0000001a0418723c */ /* 0x040fe2000000186c */
[----:B------:R-:W-:Y:S07]  /*5b90*/  LDSM.16.MT88.4 R108, [R228+0x4880] ;  /* 0x00488000e46c783b */ /* 0x000fee0000004200 */
[----:B------:R-:W-:Y:S01]  /*5ba0*/  HMMA.16816.F32 R20, R4, R22, R100 ;  /* 0x000000160414723c */ /* 0x000fe20000001864 */
[----:B--2---:R-:W-:Y:S01]  /*5bb0*/  FFMA.FTZ R8, R147, c[0x0][0x2d0], -R13 ;  /* 0x0000b40093087a23 */ /* 0x004fe2000001080d */
[----:B----4-:R-:W-:-:S02]  /*5bc0*/  F2FP.PACK_AB R128, R236, R112 ;  /* 0x00000070ec80723e */ /* 0x010fc400000000ff */
[----:B------:R-:W-:Y:S01]  /*5bd0*/  MOV R147, R69 ;  /* 0x0000004500937202 */ /* 0x000fe20000000f00 */
[----:B------:R2:W-:Y:S03]  /*5be0*/  MUFU.EX2 R230, R8 ;  /* 0x0000000800e67308 */ /* 0x0005e60000000800 */
[----:B------:R-:W-:Y:S01]  /*5bf0*/  HMMA.16816.F32 R28, R4, R30, R84 ;  /* 0x0000001e041c723c */ /* 0x000fe20000001854 */
[----:B--2---:R-:W-:Y:S02]  /*5c00*/  FFMA.FTZ R8, R146, c[0x0][0x2d0], -R13 ;  /* 0x0000b40092087a23 */ /* 0x004fe4000001080d */
[----:B------:R-:W-:Y:S02]  /*5c10*/  IMAD.MOV.U32 R146, RZ, RZ, R70 ;  /* 0x000000ffff927224 */ /* 0x000fe400078e0046 */
[----:B------:R2:W-:Y:S02]  /*5c20*/  MUFU.EX2 R16, R8 ;  /* 0x0000000800107308 */ /* 0x0005e40000000800 */
[----:B--2---:R-:W-:-:S06]  /*5c30*/  FFMA.FTZ R8, R125, c[0x0][0x2d0], -R12 ;  /* 0x0000b4007d087a23 */ /* 0x004fcc000001080c */
[----:B------:R2:W-:Y:S02]  /*5c40*/  MUFU.EX2 R113, R8 ;  /* 0x0000000800717308 */ /* 0x0005e40000000800 */
[----:B--2---:R-:W-:-:S06]  /*5c50*/  FFMA.FTZ R8, R124, c[0x0][0x2d0], -R12 ;  /* 0x0000b4007c087a23 */ /* 0x004fcc000001080c */
[----:B------:R2:W-:Y:S02]  /*5c60*/  MUFU.EX2 R232, R8 ;  /* 0x0000000800e87308 */ /* 0x0005e40000000800 */
[----:B--2---:R-:W-:Y:S02]  /*5c70*/  FFMA.FTZ R8, R91, c[0x0][0x2d0], -R12 ;  /* 0x0000b4005b087a23 */ /* 0x004fe4000001080c */
[----:B------:R-:W-:-:S04]  /*5c80*/  IMAD.MOV.U32 R91, RZ, RZ, R71 ;  /* 0x000000ffff5b7224 */ /* 0x000fc800078e0047 */
[----:B------:R2:W-:Y:S02]  /*5c90*/  MUFU.EX2 R52, R8 ;  /* 0x0000000800347308 */ /* 0x0005e40000000800 */
[----:B--2---:R-:W-:Y:S01]  /*5ca0*/  FFMA.FTZ R8, R90, c[0x0][0x2d0], -R12 ;  /* 0x0000b4005a087a23 */ /* 0x004fe2000001080c */
[----:B------:R-:W-:-:S05]  /*5cb0*/  MOV R90, R93 ;  /* 0x0000005d005a7202 */ /* 0x000fca0000000f00 */
[----:B------:R2:W-:Y:S02]  /*5cc0*/  MUFU.EX2 R13, R8 ;  /* 0x00000008000d7308 */ /* 0x0005e40000000800 */
[----:B--2---:R-:W-:-:S06]  /*5cd0*/  FFMA.FTZ R8, R126, c[0x0][0x2d0], -R2 ;  /* 0x0000b4007e087a23 */ /* 0x004fcc0000010802 */
[----:B------:R2:W-:Y:S02]  /*5ce0*/  MUFU.EX2 R12, R8 ;  /* 0x00000008000c7308 */ /* 0x0005e40000000800 */
[----:B--2---:R-:W-:Y:S02]  /*5cf0*/  FFMA.FTZ R8, R144, c[0x0][0x2d0], -R2 ;  /* 0x0000b40090087a23 */ /* 0x004fe40000010802 */
[----:B------:R-:W-:-:S04]  /*5d00*/  IMAD.MOV.U32 R144, RZ, RZ, R94 ;  /* 0x000000ffff907224 */ /* 0x000fc800078e005e */
[----:B------:R2:W4:Y:S02]  /*5d10*/  MUFU.EX2 R231, R8 ;  /* 0x0000000800e77308 */ /* 0x0005240000000800 */
[--C-:B--2---:R-:W-:Y:S01]  /*5d20*/  FFMA.FTZ R8, R145, c[0x0][0x2d0], -R2.reuse ;  /* 0x0000b40091087a23 */ /* 0x104fe20000010802 */
[----:B----4-:R-:W-:Y:S01]  /*5d30*/  F2FP.PACK_AB R124, R231, R12 ;  /* 0x0000000ce77c723e */ /* 0x010fe200000000ff */
[----:B------:R-:W-:-:S04]  /*5d40*/  FFMA.FTZ R2, R127, c[0x0][0x2d0], -R2 ;  /* 0x0000b4007f027a23 */ /* 0x000fc80000010802 */
[----:B------:R2:W-:Y:S01]  /*5d50*/  MUFU.EX2 R40, R8 ;  /* 0x0000000800287308 */ /* 0x0005e20000000800 */
[----:B------:R-:W-:-:S07]  /*5d60*/  IMAD.MOV.U32 R145, RZ, RZ, R95 ;  /* 0x000000ffff917224 */ /* 0x000fce00078e005f */
[----:B------:R4:W-:Y:S01]  /*5d70*/  MUFU.EX2 R17, R2 ;  /* 0x0000000200117308 */ /* 0x0009e20000000800 */
[----:B--2---:R-:W-:Y:S07]  /*5d80*/  HMMA.16816.F32 R8, R4, R18, R96 ;  /* 0x000000120408723c */ /* 0x004fee0000001860 */
[----:B------:R-:W-:Y:S01]  /*5d90*/  MOV R18, R16 ;  /* 0x0000001000127202 */ /* 0x000fe20000000f00 */
[----:B----4-:R-:W-:Y:S01]  /*5da0*/  FFMA.FTZ R2, R89, c[0x0][0x2d0], -R0 ;  /* 0x0000b40059027a23 */ /* 0x010fe20000010800 */
[----:B------:R-:W-:Y:S01]  /*5db0*/  MOV R97, R130 ;  /* 0x0000008200617202 */ /* 0x000fe20000000f00 */
[----:B------:R-:W-:Y:S01]  /*5dc0*/  IMAD.MOV.U32 R19, RZ, RZ, R13 ;  /* 0x000000ffff137224 */ /* 0x000fe200078e000d */
[----:B------:R-:W-:Y:S01]  /*5dd0*/  F2FP.PACK_AB R130, R18, R230 ;  /* 0x000000e61282723e */ /* 0x000fe200000000ff */
[----:B------:R2:W-:Y:S01]  /*5de0*/  MUFU.EX2 R16, R2 ;  /* 0x0000000200107308 */ /* 0x0005e20000000800 */
[----:B------:R-:W-:-:S02]  /*5df0*/  IMAD.MOV.U32 R89, RZ, RZ, R132 ;  /* 0x000000ffff597224 */ /* 0x000fc400078e0084 */
[----:B------:R-:W-:Y:S02]  /*5e00*/  IMAD.MOV.U32 R132, RZ, RZ, R141 ;  /* 0x000000ffff847224 */ /* 0x000fe400078e008d */
[----:B------:R-:W-:Y:S02]  /*5e10*/  IMAD.MOV.U32 R99, RZ, RZ, R92 ;  /* 0x000000ffff637224 */ /* 0x000fe400078e005c */
[----:B------:R-:W-:Y:S01]  /*5e20*/  LDSM.16.MT88.4 R92, [R226+0x4880] ;  /* 0x00488000e25c783b */ /* 0x000fe20000004200 */
[----:B------:R-:W-:Y:S01]  /*5e30*/  IMAD.MOV.U32 R98, RZ, RZ, R129 ;  /* 0x000000ffff627224 */ /* 0x000fe200078e0081 */
[----:B------:R-:W-:Y:S01]  /*5e40*/  F2FP.PACK_AB R129, R232, R113 ;  /* 0x00000071e881723e */ /* 0x000fe200000000ff */
[----:B------:R-:W-:Y:S02]  /*5e50*/  IMAD.MOV.U32 R96, RZ, RZ, R131 ;  /* 0x000000ffff607224 */ /* 0x000fe400078e0083 */
[----:B------:R-:W-:Y:S02]  /*5e60*/  IMAD.MOV.U32 R56, RZ, RZ, R99 ;  /* 0x000000ffff387224 */ /* 0x000fe400078e0063 */
[----:B--2---:R-:W-:Y:S01]  /*5e70*/  FFMA.FTZ R2, R88, c[0x0][0x2d0], -R0 ;  /* 0x0000b40058027a23 */ /* 0x004fe20000010800 */
[----:B------:R-:W-:Y:S01]  /*5e80*/  MOV R88, R133 ;  /* 0x0000008500587202 */ /* 0x000fe20000000f00 */
[----:B------:R-:W-:-:S02]  /*5e90*/  IMAD.MOV.U32 R133, RZ, RZ, R142 ;  /* 0x000000ffff857224 */ /* 0x000fc400078e008e */
[----:B------:R2:W4:Y:S02]  /*5ea0*/  MUFU.EX2 R13, R2 ;  /* 0x00000002000d7308 */ /* 0x0005240000000800 */
[--C-:B--2---:R-:W-:Y:S01]  /*5eb0*/  FFMA.FTZ R2, R14, c[0x0][0x2d0], -R0.reuse ;  /* 0x0000b4000e027a23 */ /* 0x104fe20000010800 */
[----:B----4-:R-:W-:Y:S01]  /*5ec0*/  F2FP.PACK_AB R125, R13, R16 ;  /* 0x000000100d7d723e */ /* 0x010fe200000000ff */
[----:B------:R-:W-:Y:S01]  /*5ed0*/  FFMA.FTZ R0, R15, c[0x0][0x2d0], -R0 ;  /* 0x0000b4000f007a23 */ /* 0x000fe20000010800 */
[----:B------:R-:W-:Y:S01]  /*5ee0*/  MOV R15, R52 ;  /* 0x00000034000f7202 */ /* 0x000fe20000000f00 */
[----:B------:R-:W-:Y:S02]  /*5ef0*/  IMAD.MOV.U32 R14, RZ, RZ, R40 ;  /* 0x000000ffff0e7224 */ /* 0x000fe400078e0028 */
[----:B------:R-:W-:Y:S01]  /*5f00*/  MUFU.EX2 R2, R2 ;  /* 0x0000000200027308 */ /* 0x000fe20000000800 */
[----:B------:R-:W-:Y:S01]  /*5f10*/  HMMA.16816.F32 R40, R4, R42, R72 ;  /* 0x0000002a0428723c */ /* 0x000fe20000001848 */
[----:B------:R-:W2:Y:S01]  /*5f20*/  LDSM.16.MT88.4 R4, [R227+0x4880] ;  /* 0x00488000e304783b */ /* 0x000ea20000004200 */
[----:B------:R-:W-:-:S02]  /*5f30*/  F2FP.PACK_AB R126, R17, R14 ;  /* 0x0000000e117e723e */ /* 0x000fc400000000ff */
[----:B------:R-:W-:-:S03]  /*5f40*/  F2FP.PACK_AB R131, R19, R15 ;  /* 0x0000000f1383723e */ /* 0x000fc600000000ff */
[----:B------:R-:W4:Y:S01]  /*5f50*/  MUFU.EX2 R0, R0 ;  /* 0x0000000000007308 */ /* 0x000f220000000800 */
[----:B------:R-:W-:Y:S01]  /*5f60*/  IMAD.MOV.U32 R72, RZ, RZ, R149 ;  /* 0x000000ffff487224 */ /* 0x000fe200078e0095 */
[----:B------:R-:W-:Y:S01]  /*5f70*/  MOV R73, R140 ;  /* 0x0000008c00497202 */ /* 0x000fe20000000f00 */
[----:B------:R-:W-:Y:S01]  /*5f80*/  IMAD.MOV.U32 R149, RZ, RZ, R151 ;  /* 0x000000ffff957224 */ /* 0x000fe200078e0097 */
[----:B------:R-:W-:Y:S01]  /*5f90*/  MOV R151, R181 ;  /* 0x000000b500977202 */ /* 0x000fe20000000f00 */
[----:B------:R-:W-:Y:S01]  /*5fa0*/  IMAD.MOV.U32 R75, RZ, RZ, R134 ;  /* 0x000000ffff4b7224 */ /* 0x000fe200078e0086 */
[----:B------:R-:W-:Y:S01]  /*5fb0*/  MOV R134, R143 ;  /* 0x0000008f00867202 */ /* 0x000fe20000000f00 */
[----:B------:R-:W-:Y:S01]  /*5fc0*/  IMAD.MOV.U32 R74, RZ, RZ, R135 ;  /* 0x000000ffff4a7224 */ /* 0x000fe200078e0087 */
[----:B------:R-:W-:Y:S01]  /*5fd0*/  LDSM.16.MT88.4 R140, [R226+0x3080] ;  /* 0x00308000e28c783b */ /* 0x000fe20000004200 */
[----:B------:R-:W-:Y:S01]  /*5fe0*/  IMAD.MOV.U32 R135, RZ, RZ, R148 ;  /* 0x000000ffff877224 */ /* 0x000fe200078e0094 */
[----:B-1----:R-:W-:Y:S01]  /*5ff0*/  HMMA.16816.F32 R52, R128, R60, R208 ;  /* 0x0000003c8034723c */ /* 0x002fe200000018d0 */
[----:B------:R-:W-:-:S02]  /*6000*/  IMAD.MOV.U32 R161, RZ, RZ, R149 ;  /* 0x000000ffffa17224 */ /* 0x000fc400078e0095 */
[----:B------:R-:W-:Y:S01]  /*6010*/  IMAD.MOV.U32 R114, RZ, RZ, R151 ;  /* 0x000000ffff727224 */ /* 0x000fe200078e0097 */
[----:B----4-:R-:W-:-:S03]  /*6020*/  F2FP.PACK_AB R127, R0, R2 ;  /* 0x00000002007f723e */ /* 0x010fc600000000ff */
[----:B------:R-:W-:Y:S01]  /*6030*/  IMAD.MOV.U32 R208, RZ, RZ, R73 ;  /* 0x000000ffffd07224 */ /* 0x000fe200078e0049 */
[----:B---3--:R-:W-:Y:S01]  /*6040*/  HMMA.16816.F32 R68, R128, R76, R200 ;  /* 0x0000004c8044723c */ /* 0x008fe200000018c8 */
[----:B------:R-:W-:Y:S01]  /*6050*/  IMAD.MOV.U32 R73, RZ, RZ, R146 ;  /* 0x000000ffff497224 */ /* 0x000fe200078e0092 */
[----:B------:R-:W-:Y:S01]  /*6060*/  MOV R211, R72 ;  /* 0x0000004800d37202 */ /* 0x000fe20000000f00 */
[----:B------:R-:W-:Y:S01]  /*6070*/  IMAD.MOV.U32 R210, RZ, RZ, R113 ;  /* 0x000000ffffd27224 */ /* 0x000fe200078e0071 */
[----:B------:R-:W-:Y:S02]  /*6080*/  MOV R72, R91 ;  /* 0x0000005b00487202 */ /* 0x000fe40000000f00 */
        /* <DEDUP_REMOVED lines=14> */
[----:B------:R-:W1:Y:S01]  /*6170*/  LDSM.16.MT88.4 R156, [R228+0x3080] ;  /* 0x00308000e49c783b */ /* 0x000e620000004200 */
[----:B------:R-:W-:-:S02]  /*6180*/  MOV R89, R82 ;  /* 0x0000005200597202 */ /* 0x000fc40000000f00 */
[----:B------:R-:W-:-:S03]  /*6190*/  MOV R209, R112 ;  /* 0x0000007000d17202 */ /* 0x000fc60000000f00 */
[----:B------:R-:W-:Y:S01]  /*61a0*/  MOV R174, R96 ;  /* 0x0000006000ae7202 */ /* 0x000fe20000000f00 */
[----:B------:R-:W-:Y:S01]  /*61b0*/  IMAD.MOV.U32 R172, RZ, RZ, R114 ;  /* 0x000000ffffac7224 */ /* 0x000fe200078e0072 */
[----:B------:R-:W-:Y:S01]  /*61c0*/  MOV R173, R115 ;  /* 0x0000007300ad7202 */ /* 0x000fe20000000f00 */
[----:B------:R-:W-:Y:S01]  /*61d0*/  HMMA.16816.F32 R100, R128, R108, R188 ;  /* 0x0000006c8064723c */ /* 0x000fe200000018bc */
[----:B------:R-:W-:-:S07]  /*61e0*/  MOV R175, R161 ;  /* 0x000000a100af7202 */ /* 0x000fce0000000f00 */
[C---:B------:R-:W-:Y:S08]  /*61f0*/  HMMA.16816.F32 R188, R128.reuse, R186, R64 ;  /* 0x000000ba80bc723c */ /* 0x040ff00000001840 */
[C---:B------:R-:W-:Y:S08]  /*6200*/  HMMA.16816.F32 R64, R128.reuse, R62, R204 ;  /* 0x0000003e8040723c */ /* 0x040ff000000018cc */
[C---:B------:R-:W-:Y:S08]  /*6210*/  HMMA.16816.F32 R84, R128.reuse, R92, R192 ;  /* 0x0000005c8054723c */ /* 0x040ff000000018c0 */
[C---:B-1----:R-:W-:Y:S01]  /*6220*/  HMMA.16816.F32 R148, R128.reuse, R156, R220 ;  /* 0x0000009c8094723c */ /* 0x042fe200000018dc */
[----:B------:R-:W-:Y:S01]  /*6230*/  MOV R193, R241 ;  /* 0x000000f100c17202 */ /* 0x000fe20000000f00 */
[----:B------:R-:W-:Y:S01]  /*6240*/  IMAD.MOV.U32 R192, RZ, RZ, R242 ;  /* 0x000000ffffc07224 */ /* 0x000fe200078e00f2 */
[----:B------:R-:W-:Y:S01]  /*6250*/  MOV R194, R98 ;  /* 0x0000006200c27202 */ /* 0x000fe20000000f00 */
[----:B------:R-:W-:Y:S01]  /*6260*/  IMAD.MOV.U32 R195, RZ, RZ, R97 ;  /* 0x000000ffffc37224 */ /* 0x000fe200078e0061 */
[----:B------:R1:W5:Y:S02]  /*6270*/  LDL.LU R242, [R1+0x68] ;  /* 0x0000680001f27983 */ /* 0x0003640000300800 */
[----:B------:R-:W-:Y:S01]  /*6280*/  IMAD.MOV.U32 R222, RZ, RZ, R57 ;  /* 0x000000ffffde7224 */ /* 0x000fe200078e0039 */
[----:B------:R-:W-:Y:S01]  /*6290*/  MOV R221, R58 ;  /* 0x0000003a00dd7202 */ /* 0x000fe20000000f00 */
[----:B------:R-:W-:Y:S01]  /*62a0*/  IMAD.MOV.U32 R58, RZ, RZ, R144 ;  /* 0x000000ffff3a7224 */ /* 0x000fe200078e0090 */
[----:B------:R-:W-:Y:S01]  /*62b0*/  MOV R57, R145 ;  /* 0x0000009100397202 */ /* 0x000fe20000000f00 */
[----:B------:R-:W-:Y:S01]  /*62c0*/  IMAD.MOV.U32 R220, RZ, RZ, R59 ;  /* 0x000000ffffdc7224 */ /* 0x000fe200078e003b */
[C---:B------:R-:W-:Y:S01]  /*62d0*/  HMMA.16816.F32 R144, R128.reuse, R142, R248 ;  /* 0x0000008e8090723c */ /* 0x040fe200000018f8 */
[----:B------:R-:W-:Y:S01]  /*62e0*/  MOV R59, R90 ;  /* 0x0000005a003b7202 */ /* 0x000fe20000000f00 */
[----:B------:R-:W-:Y:S01]  /*62f0*/  IMAD.MOV.U32 R223, RZ, RZ, R12 ;  /* 0x000000ffffdf7224 */ /* 0x000fe200078e000c */
[----:B------:R1:W5:Y:S04]  /*6300*/  LDL.LU R241, [R1+0x64] ;  /* 0x0000640001f17983 */ /* 0x0003680000300800 */
[----:B------:R-:W-:Y:S01]  /*6310*/  MOV R251, R162 ;  /* 0x000000a200fb7202 */ /* 0x000fe20000000f00 */
[----:B------:R-:W-:Y:S01]  /*6320*/  IMAD.MOV.U32 R12, RZ, RZ, R163 ;  /* 0x000000ffff0c7224 */ /* 0x000fe200078e00a3 */
[----:B------:R-:W-:Y:S01]  /*6330*/  MOV R250, R174 ;  /* 0x000000ae00fa7202 */ /* 0x000fe20000000f00 */
[----:B------:R-:W-:Y:S01]  /*6340*/  IMAD.MOV.U32 R90, RZ, RZ, R81 ;  /* 0x000000ffff5a7224 */ /* 0x000fe200078e0051 */
[----:B------:R-:W-:Y:S01]  /*6350*/  HMMA.16816.F32 R176, R128, R184, R176 ;  /* 0x000000b880b0723c */ /* 0x000fe200000018b0 */
[----:B------:R-:W-:-:S02]  /*6360*/  IMAD.MOV.U32 R249, RZ, RZ, R251 ;  /* 0x000000fffff97224 */ /* 0x000fc400078e00fb */
[----:B------:R-:W-:Y:S02]  /*6370*/  IMAD.MOV.U32 R251, RZ, RZ, R200 ;  /* 0x000000fffffb7224 */ /* 0x000fe400078e00c8 */
[----:B------:R-:W-:Y:S02]  /*6380*/  IMAD.MOV.U32 R248, RZ, RZ, R173 ;  /* 0x000000fffff87224 */ /* 0x000fe400078e00ad */
[----:B------:R-:W-:Y:S01]  /*6390*/  IMAD.MOV.U32 R174, RZ, RZ, R222 ;  /* 0x000000ffffae7224 */ /* 0x000fe200078e00de */
[----:B------:R-:W-:Y:S01]  /*63a0*/  HMMA.16816.F32 R160, R128, R158, R212 ;  /* 0x0000009e80a0723c */ /* 0x000fe200000018d4 */
[----:B------:R-:W-:-:S06]  /*63b0*/  IMAD.MOV.U32 R205, RZ, RZ, R248 ;  /* 0x000000ffffcd7224 */ /* 0x000fcc00078e00f8 */
[----:B------:R-:W-:Y:S01]  /*63c0*/  MOV R215, R172 ;  /* 0x000000ac00d77202 */ /* 0x000fe20000000f00 */
[----:B------:R-:W-:Y:S01]  /*63d0*/  HMMA.16816.F32 R80, R128, R78, R196 ;  /* 0x0000004e8050723c */ /* 0x000fe200000018c4 */
[----:B------:R-:W-:Y:S01]  /*63e0*/  MOV R172, R201 ;  /* 0x000000c900ac7202 */ /* 0x000fe20000000f00 */
[----:B------:R-:W-:Y:S01]  /*63f0*/  IMAD.MOV.U32 R173, RZ, RZ, R208 ;  /* 0x000000ffffad7224 */ /* 0x000fe200078e00d0 */
[----:B------:R-:W-:-:S04]  /*6400*/  MOV R248, R174 ;  /* 0x000000ae00f87202 */ /* 0x000fc80000000f00 */
[----:B------:R-:W-:Y:S01]  /*6410*/  MOV R199, R250 ;  /* 0x000000fa00c77202 */ /* 0x000fe20000000f00 */
[----:B------:R-:W-:Y:S01]  /*6420*/  IMAD.MOV.U32 R198, RZ, RZ, R251 ;  /* 0x000000ffffc67224 */ /* 0x000fe200078e00fb */
[----:B------:R-:W-:Y:S01]  /*6430*/  HMMA.16816.F32 R56, R124, R60, R56 ;  /* 0x0000003c7c38723c */ /* 0x000fe20000001838 */
[----:B------:R-:W-:Y:S01]  /*6440*/  MOV R204, R172 ;  /* 0x000000ac00cc7202 */ /* 0x000fe20000000f00 */
[----:B------:R-:W-:Y:S01]  /*6450*/  IMAD.MOV.U32 R206, RZ, RZ, R173 ;  /* 0x000000ffffce7224 */ /* 0x000fe200078e00ad */
[----:B------:R-:W-:-:S05]  /*6460*/  MOV R207, R215 ;  /* 0x000000d700cf7202 */ /* 0x000fca0000000f00 */
[----:B------:R-:W-:Y:S01]  /*6470*/  HMMA.16816.F32 R60, R124, R62, R8 ;  /* 0x0000003e7c3c723c */ /* 0x000fe20000001808 */
[----:B------:R-:W-:-:S06]  /*6480*/  MOV R251, R234 ;  /* 0x000000ea00fb7202 */ /* 0x000fcc0000000f00 */
[----:B------:R-:W-:Y:S01]  /*6490*/  FADD.FTZ R8, R199, R198 ;  /* 0x000000c6c7087221 */ /* 0x000fe20000010000 */
[----:B------:R-:W-:Y:S01]  /*64a0*/  HMMA.16816.F32 R132, R128, R140, R132 ;  /* 0x0000008c8084723c */ /* 0x000fe20000001884 */
[----:B------:R-:W-:Y:S02]  /*64b0*/  FADD.FTZ R10, R205, R204 ;  /* 0x000000cccd0a7221 */ /* 0x000fe40000010000 */
[----:B------:R-:W-:Y:S01]  /*64c0*/  FADD.FTZ R8, R248, R8 ;  /* 0x00000008f8087221 */ /* 0x000fe20000010000 */
[----:B------:R-:W-:Y:S01]  /*64d0*/  MOV R174, R224 ;  /* 0x000000e000ae7202 */ /* 0x000fe20000000f00 */
[----:B------:R-:W-:Y:S02]  /*64e0*/  IMAD.MOV.U32 R250, RZ, RZ, R235 ;  /* 0x000000fffffa7224 */ /* 0x000fe400078e00eb */
[----:B------:R-:W-:Y:S02]  /*64f0*/  FADD.FTZ R11, R207, R206 ;  /* 0x000000cecf0b7221 */ /* 0x000fe40000010000 */
[----:B------:R-:W-:-:S02]  /*6500*/  IMAD.MOV.U32 R172, RZ, RZ, R233 ;  /* 0x000000ffffac7224 */ /* 0x000fc400078e00e9 */
[----:B------:R-:W-:Y:S02]  /*6510*/  FADD.FTZ R10, R249, R10 ;  /* 0x0000000af90a7221 */ /* 0x000fe40000010000 */
[----:B------:R-:W-:Y:S02]  /*6520*/  FADD.FTZ R8, R251, R8 ;  /* 0x00000008fb087221 */ /* 0x000fe40000010000 */
[----:B------:R-:W-:Y:S02]  /*6530*/  IMAD.MOV.U32 R173, RZ, RZ, R229 ;  /* 0x000000ffffad7224 */ /* 0x000fe400078e00e5 */
[----:B------:R-:W-:Y:S02]  /*6540*/  FADD.FTZ R11, R250, R11 ;  /* 0x0000000bfa0b7221 */ /* 0x000fe40000010000 */
[----:B------:R-:W-:Y:S02]  /*6550*/  FADD.FTZ R10, R172, R10 ;  /* 0x0000000aac0a7221 */ /* 0x000fe40000010000 */
[----:B------:R-:W-:-:S02]  /*6560*/  FADD.FTZ R8, R174, R8 ;  /* 0x00000008ae087221 */ /* 0x000fc40000010000 */
[----:B------:R-:W-:Y:S02]  /*6570*/  FADD.FTZ R11, R173, R11 ;  /* 0x0000000bad0b7221 */ /* 0x000fe40000010000 */
[----:B------:R-:W-:Y:S02]  /*6580*/  FADD.FTZ R10, R175, R10 ;  /* 0x0000000aaf0a7221 */ /* 0x000fe40000010000 */
[----:B------:R-:W-:Y:S02]  /*6590*/  FADD.FTZ R8, R193, R8 ;  /* 0x00000008c1087221 */ /* 0x000fe40000010000 */
[----:B------:R-:W-:Y:S01]  /*65a0*/  FADD.FTZ R9, R247, R171 ;  /* 0x000000abf7097221 */ /* 0x000fe20000010000 */
[----:B------:R-:W-:Y:S01]  /*65b0*/  MOV R201, R203 ;  /* 0x000000cb00c97202 */ /* 0x000fe20000000f00 */
[----:B------:R-:W-:Y:S01]  /*65c0*/  IMAD.MOV.U32 R200, RZ, RZ, R202 ;  /* 0x000000ffffc87224 */ /* 0x000fe200078e00ca */
[----:B------:R-:W-:Y:S01]  /*65d0*/  MOV R202, R211 ;  /* 0x000000d300ca7202 */ /* 0x000fe20000000f00 */
[----:B------:R-:W-:Y:S01]  /*65e0*/  FADD.FTZ R11, R192, R11 ;  /* 0x0000000bc00b7221 */ /* 0x000fe20000010000 */
[----:B------:R-:W-:Y:S01]  /*65f0*/  MOV R208, R221 ;  /* 0x000000dd00d07202 */ /* 0x000fe20000000f00 */
[----:B------:R-:W-:Y:S01]  /*6600*/  IMAD.MOV.U32 R203, RZ, RZ, R220 ;  /* 0x000000ffffcb7224 */ /* 0x000fe200078e00dc */
[C---:B------:R-:W-:Y:S01]  /*6610*/  HMMA.16816.F32 R96, R128.reuse, R94, R152 ;  /* 0x0000005e8060723c */ /* 0x040fe20000001898 */
[----:B------:R-:W-:Y:S01]  /*6620*/  FADD.FTZ R10, R194, R10 ;  /* 0x0000000ac20a7221 */ /* 0x000fe20000010000 */
[----:B------:R-:W-:Y:S01]  /*6630*/  MOV R211, R240 ;  /* 0x000000f000d37202 */ /* 0x000fe20000000f00 */
[----:B------:R-:W-:Y:S01]  /*6640*/  FADD.FTZ R12, R12, R8 ;  /* 0x000000080c0c7221 */ /* 0x000fe20000010000 */
[----:B------:R-:W-:Y:S01]  /*6650*/  MOV R221, R238 ;  /* 0x000000ee00dd7202 */ /* 0x000fe20000000f00 */
[----:B------:R-:W-:Y:S01]  /*6660*/  IMAD.MOV.U32 R220, RZ, RZ, R239 ;  /* 0x000000ffffdc7224 */ /* 0x000fe200078e00ef */
[----:B------:R1:W5:Y:S01]  /*6670*/  LDL.LU R240, [R1+0x60] ;  /* 0x0000600001f07983 */ /* 0x0003620000300800 */
[----:B------:R-:W-:Y:S01]  /*6680*/  IMAD.MOV.U32 R222, RZ, RZ, R237 ;  /* 0x000000ffffde7224 */ /* 0x000fe200078e00ed */
[----:B------:R-:W-:Y:S01]  /*6690*/  HMMA.16816.F32 R112, R128, R110, R136 ;  /* 0x0000006e8070723c */ /* 0x000fe20000001888 */
[----:B------:R-:W-:-:S02]  /*66a0*/  FADD.FTZ R8, R246, R9 ;  /* 0x00000009f6087221 */ /* 0x000fc40000010000 */
[----:B------:R-:W-:Y:S01]  /*66b0*/  FADD.FTZ R11, R195, R11 ;  /* 0x0000000bc30b7221 */ /* 0x000fe20000010000 */
[----:B------:R-:W-:Y:S01]  /*66c0*/  MOV R213, R220 ;  /* 0x000000dc00d57202 */ /* 0x000fe20000000f00 */
[----:B------:R-:W-:Y:S01]  /*66d0*/  FADD.FTZ R8, R252, R8 ;  /* 0x00000008fc087221 */ /* 0x000fe20000010000 */
[----:B------:R1:W5:Y:S02]  /*66e0*/  LDL.LU R239, [R1+0x5c] ;  /* 0x00005c0001ef7983 */ /* 0x0003640000300800 */
[----:B------:R-:W-:Y:S01]  /*66f0*/  HMMA.16816.F32 R128, R128, R6, R120 ;  /* 0x000000068080723c */ /* 0x000fe20000001878 */
[----:B------:R-:W-:Y:S01]  /*6700*/  IMAD.MOV.U32 R212, RZ, RZ, R211 ;  /* 0x000000ffffd47224 */ /* 0x000fe200078e00d3 */
[----:B------:R-:W-:Y:S01]  /*6710*/  MOV R215, R222 ;  /* 0x000000de00d77202 */ /* 0x000fe20000000f00 */
[----:B------:R-:W-:Y:S01]  /*6720*/  IMAD.MOV.U32 R214, RZ, RZ, R221 ;  /* 0x000000ffffd67224 */ /* 0x000fe200078e00dd */
[----:B------:R-:W-:Y:S01]  /*6730*/  MOV R220, R236 ;  /* 0x000000ec00dc7202 */ /* 0x000fe20000000f00 */
[----:B------:R1:W5:Y:S03]  /*6740*/  LDL.LU R238, [R1+0x58] ;  /* 0x0000580001ee7983 */ /* 0x0003660000300800 */
[C---:B------:R-:W-:Y:S08]  /*6750*/  HMMA.16816.F32 R120, R124.reuse, R4, R48 ;  /* 0x000000047c78723c */ /* 0x040ff00000001830 */
[----:B------:R-:W-:Y:S01]  /*6760*/  HMMA.16816.F32 R136, R124, R140, R104 ;  /* 0x0000008c7c88723c */ /* 0x000fe20000001868 */
[----:B------:R-:W-:-:S07]  /*6770*/  FADD.FTZ R5, R200, R10 ;  /* 0x0000000ac8057221 */ /* 0x000fce0000010000 */
[----:B------:R-:W-:Y:S01]  /*6780*/  HMMA.16816.F32 R152, R124, R156, R216 ;  /* 0x0000009c7c98723c */ /* 0x000fe200000018d8 */
[----:B------:R-:W-:-:S07]  /*6790*/  FADD.FTZ R4, R201, R11 ;  /* 0x0000000bc9047221 */ /* 0x000fce0000010000 */
[----:B------:R-:W-:Y:S01]  /*67a0*/  HMMA.16816.F32 R72, R124, R76, R72 ;  /* 0x0000004c7c48723c */ /* 0x000fe20000001848 */
[----:B------:R-:W-:-:S07]  /*67b0*/  FADD.FTZ R10, R202, R12 ;  /* 0x0000000cca0a7221 */ /* 0x000fce0000010000 */
[----:B------:R-:W-:Y:S01]  /*67c0*/  HMMA.16816.F32 R88, R124, R92, R88 ;  /* 0x0000005c7c58723c */ /* 0x000fe20000001858 */
[----:B------:R-:W-:-:S07]  /*67d0*/  FADD.FTZ R9, R203, R5 ;  /* 0x00000005cb097221 */ /* 0x000fce0000010000 */
[C---:B------:R-:W-:Y:S01]  /*67e0*/  HMMA.16816.F32 R184, R124.reuse, R186, R32 ;  /* 0x000000ba7cb8723c */ /* 0x040fe20000001820 */
[----:B------:R-:W-:Y:S01]  /*67f0*/  FADD.FTZ R5, R164, R8 ;  /* 0x00000008a4057221 */ /* 0x000fe20000010000 */
[----:B------:R-:W-:Y:S01]  /*6800*/  MOV R221, R232 ;  /* 0x000000e800dd7202 */ /* 0x000fe20000000f00 */
[----:B------:R-:W-:Y:S01]  /*6810*/  FADD.FTZ R11, R208, R4 ;  /* 0x00000004d00b7221 */ /* 0x000fe20000010000 */
[----:B------:R1:W5:Y:S01]  /*6820*/  LDL.LU R237, [R1+0x54] ;  /* 0x0000540001ed7983 */ /* 0x0003620000300800 */
[----:B------:R-:W-:Y:S02]  /*6830*/  FADD.FTZ R4, R209, R10 ;  /* 0x0000000ad1047221 */ /* 0x000fe40000010000 */
[----:B------:R-:W-:Y:S01]  /*6840*/  FADD.FTZ R5, R170, R5 ;  /* 0x00000005aa057221 */ /* 0x000fe20000010000 */
[C---:B------:R-:W-:Y:S01]  /*6850*/  HMMA.16816.F32 R104, R124.reuse, R108, R212 ;  /* 0x0000006c7c68723c */ /* 0x040fe200000018d4 */
[----:B------:R-:W-:Y:S01]  /*6860*/  IMAD.MOV.U32 R211, RZ, RZ, R223 ;  /* 0x000000ffffd37224 */ /* 0x000fe200078e00df */
[----:B------:R1:W5:Y:S06]  /*6870*/  LDL.LU R236, [R1+0x50] ;  /* 0x0000500001ec7983 */ /* 0x00036c0000300800 */
[C---:B------:R-:W-:Y:S08]  /*6880*/  HMMA.16816.F32 R140, R124.reuse, R142, R24 ;  /* 0x0000008e7c8c723c */ /* 0x040ff00000001818 */
[C---:B------:R-:W-:Y:S08]  /*6890*/  HMMA.16816.F32 R156, R124.reuse, R158, R20 ;  /* 0x0000009e7c9c723c */ /* 0x040ff00000001814 */
[C---:B------:R-:W-:Y:S08]  /*68a0*/  HMMA.16816.F32 R76, R124.reuse, R78, R28 ;  /* 0x0000004e7c4c723c */ /* 0x040ff0000000181c */
[C---:B------:R-:W-:Y:S08]  /*68b0*/  HMMA.16816.F32 R92, R124.reuse, R94, R36 ;  /* 0x0000005e7c5c723c */ /* 0x040ff00000001824 */
[C---:B------:R-:W-:Y:S01]  /*68c0*/  HMMA.16816.F32 R108, R124.reuse, R110, R40 ;  /* 0x0000006e7c6c723c */ /* 0x040fe20000001828 */
[----:B------:R-:W-:Y:S01]  /*68d0*/  IMAD.MOV.U32 R222, RZ, RZ, R231 ;  /* 0x000000ffffde7224 */ /* 0x000fe200078e00e7 */
[----:B------:R-:W-:Y:S01]  /*68e0*/  MOV R223, R230 ;  /* 0x000000e600df7202 */ /* 0x000fe20000000f00 */
[----:B------:R-:W-:Y:S01]  /*68f0*/  FADD.FTZ R8, R211, R11 ;  /* 0x0000000bd3087221 */ /* 0x000fe20000010000 */
[----:B------:R1:W5:Y:S04]  /*6900*/  LDL.LU R235, [R1+0x4c] ;  /* 0x00004c0001eb7983 */ /* 0x0003680000300800 */
[----:B------:R-:W-:Y:S01]  /*6910*/  HMMA.16816.F32 R124, R124, R6, R44 ;  /* 0x000000067c7c723c */ /* 0x000fe2000000182c */
[----:B------:R1:W5:Y:S04]  /*6920*/  LDL.LU R234, [R1+0x48] ;  /* 0x0000480001ea7983 */ /* 0x0003680000300800 */
[----:B------:R1:W5:Y:S02]  /*6930*/  LDL.LU R233, [R1+0x44] ;  /* 0x0000440001e97983 */ /* 0x0003640000300800 */
[----:B------:R-:W-:-:S02]  /*6940*/  FADD.FTZ R7, R220, R4 ;  /* 0x00000004dc077221 */ /* 0x000fc40000010000 */
[----:B------:R-:W-:Y:S01]  /*6950*/  FADD.FTZ R4, R166, R5 ;  /* 0x00000005a6047221 */ /* 0x000fe20000010000 */
[----:B------:R1:W5:Y:S03]  /*6960*/  LDL.LU R232, [R1+0x40] ;  /* 0x0000400001e87983 */ /* 0x0003660000300800 */
[----:B------:R-:W-:Y:S01]  /*6970*/  FADD.FTZ R4, R165, R4 ;  /* 0x00000004a5047221 */ /* 0x000fe20000010000 */
[----:B------:R1:W5:Y:S01]  /*6980*/  LDL.LU R231, [R1+0x3c] ;  /* 0x00003c0001e77983 */ /* 0x0003620000300800 */
[----:B------:R-:W-:Y:S02]  /*6990*/  FADD.FTZ R6, R210, R9 ;  /* 0x00000009d2067221 */ /* 0x000fe40000010000 */
[----:B------:R-:W-:Y:S01]  /*69a0*/  FADD.FTZ R4, R16, R4 ;  /* 0x0000000410047221 */ /* 0x000fe20000010000 */
[----:B------:R1:W5:Y:S01]  /*69b0*/  LDL.LU R230, [R1+0x38] ;  /* 0x0000380001e67983 */ /* 0x0003620000300800 */
[----:B------:R-:W-:-:S02]  /*69c0*/  FADD.FTZ R5, R221, R6 ;  /* 0x00000006dd057221 */ /* 0x000fc40000010000 */
[----:B------:R-:W-:Y:S01]  /*69d0*/  FADD.FTZ R4, R13, R4 ;  /* 0x000000040d047221 */ /* 0x000fe20000010000 */
[----:B------:R1:W5:Y:S01]  /*69e0*/  LDL.LU R229, [R1+0x34] ;  /* 0x0000340001e57983 */ /* 0x0003620000300800 */
[----:B------:R-:W-:Y:S02]  /*69f0*/  FADD.FTZ R6, R222, R8 ;  /* 0x00000008de067221 */ /* 0x000fe40000010000 */
[----:B------:R-:W-:Y:S01]  /*6a00*/  FADD.FTZ R7, R223, R7 ;  /* 0x00000007df077221 */ /* 0x000fe20000010000 */
[----:B------:R1:W5:Y:S01]  /*6a10*/  LDL.LU R224, [R1+0x30] ;  /* 0x0000300001e07983 */ /* 0x0003620000300800 */
[----:B------:R-:W-:Y:S02]  /*6a20*/  FADD.FTZ R5, R15, R5 ;  /* 0x000000050f057221 */ /* 0x000fe40000010000 */
[----:B------:R-:W-:Y:S02]  /*6a30*/  FADD.FTZ R4, R2, R4 ;  /* 0x0000000402047221 */ /* 0x000fe40000010000 */
[----:B------:R-:W-:-:S02]  /*6a40*/  FADD.FTZ R6, R14, R6 ;  /* 0x000000060e067221 */ /* 0x000fc40000010000 */
[----:B------:R-:W-:Y:S02]  /*6a50*/  FADD.FTZ R7, R18, R7 ;  /* 0x0000000712077221 */ /* 0x000fe40000010000 */
[----:B------:R-:W-:Y:S02]  /*6a60*/  FADD.FTZ R5, R19, R5 ;  /* 0x0000000513057221 */ /* 0x000fe40000010000 */
[----:B------:R-:W-:Y:S02]  /*6a70*/  FADD.FTZ R0, R0, R4 ;  /* 0x0000000400007221 */ /* 0x000fe40000010000 */
[----:B------:R-:W-:Y:S01]  /*6a80*/  FADD.FTZ R2, R17, R6 ;  /* 0x0000000611027221 */ /* 0x000fe20000010000 */
[----:B------:R1:W-:Y:S04]  /*6a90*/  STL [R1+0x10], R7 ;  /* 0x0000100701007387 */ /* 0x0003e80000100800 */
[----:B------:R1:W-:Y:S04]  /*6aa0*/  STL [R1+0xc], R5 ;  /* 0x00000c0501007387 */ /* 0x0003e80000100800 */
[----:B------:R1:W-:Y:S04]  /*6ab0*/  STL [R1+0x18], R0 ;  /* 0x0000180001007387 */ /* 0x0003e80000100800 */
[----:B------:R1:W-:Y:S01]  /*6ac0*/  STL [R1+0x14], R2 ;  /* 0x0000140201007387 */ /* 0x0003e20000100800 */
[----:B------:R-:W-:Y:S01]  /*6ad0*/  UIMAD.WIDE.U32 UR28, UR27, UR4, URZ ;  /* 0x000000041b1c72a5 */ /* 0x000fe2000f8e003f */
[----:B------:R-:W-:-:S03]  /*6ae0*/  PLOP3.LUT P0, PT, PT, PT, UP6, 0x40, 0x0 ;  /* 0x000000000000781c */ /* 0x000fc60003f0e868 */
[----:B------:R-:W-:-:S04]  /*6af0*/  @UP5 USHF.R.U32.HI UR27, URZ, UR5, UR29 ;  /* 0x000000053f1b5299 */ /* 0x000fc8000801161d */
[----:B------:R-:W-:-:S03]  /*6b00*/  UIADD3 UR4, UR26, UR27, URZ ;  /* 0x0000001b1a047290 */ /* 0x000fc6000fffe03f */
[----:B------:R-:W-:Y:S02]  /*6b10*/  ULDC UR27, c[0x0][0x328] ;  /* 0x0000ca00001b7ab9 */ /* 0x000fe40000000800 */
[----:B------:R-:W-:Y:S02]  /*6b20*/  UIADD3 UR23, UR23, -0x2, URZ ;  /* 0xfffffffe17177890 */ /* 0x000fe4000fffe03f */
[----:B------:R-:W-:Y:S01]  /*6b30*/  UIADD3 UR27, UR4, UR27, URZ ;  /* 0x0000001b041b7290 */ /* 0x000fe2000fffe03f */
[----:B------:R-:W-:Y:S05]  /*6b40*/  @P0 BRA `(.L_x_967) ;  /* 0x0000015000000947 */ /* 0x000fea0003800000 */
[----:B------:R-:W-:Y:S01]  /*6b50*/  ISETP.LT.AND P0, PT, RZ, UR4, PT ;  /* 0x00000004ff007c0c */ /* 0x000fe2000bf01270 */
[----:B------:R-:W-:Y:S02]  /*6b60*/  UIADD3 UR28, UR4, -0x1, URZ ;  /* 0xffffffff041c7890 */ /* 0x000fe4000fffe03f */
        /* <DEDUP_REMOVED lines=10> */
.L_x_968:
[----:B------:R-:W-:Y:S02]  /*6c10*/  UISETP.NE.AND UP0, UPT, UR26, 0x1, UPT ;  /* 0x000000011a00788c */ /* 0x000fe4000bf05270 */
[----:B------:R-:W-:Y:S02]  /*6c20*/  ULDC.64 UR4, c[0x0][0x330] ;  /* 0x0000cc0000047ab9 */ /* 0x000fe40000000a00 */
[----:B------:R-:W-:-:S07]  /*6c30*/  UIMAD.WIDE.U32 UR30, UR28, UR4, URZ ;  /* 0x000000041c1e72a5 */ /* 0x000fce000f8e003f */
[----:B------:R-:W-:Y:S02]  /*6c40*/  @UP0 UMOV UR29, UR31 ;  /* 0x0000001f001d0c82 */ /* 0x000fe40008000000 */
[----:B------:R-:W-:Y:S02]  /*6c50*/  @UP0 USHF.R.U32.HI UR28, URZ, UR5, UR29 ;  /* 0x000000053f1c0299 */ /* 0x000fe4000801161d */
.L_x_969:
[----:B------:R-:W-:Y:S02]  /*6c60*/  ULDC UR4, c[0x0][0x32c] ;  /* 0x0000cb0000047ab9 */ /* 0x000fe40000000800 */
[----:B------:R-:W-:-:S04]  /*6c70*/  UIMAD UR4, UR28, UR26, UR4 ;  /* 0x0000001a1c0472a4 */ /* 0x000fc8000f8e0204 */
[----:B------:R-:W-:-:S04]  /*6c80*/  UISETP.LT.AND UP0, UPT, UR27, UR4, UPT ;  /* 0x000000041b00728c */ /* 0x000fc8000bf01270 */
[----:B------:R-:W-:-:S04]  /*6c90*/  USEL UR27, UR27, UR4, UP0 ;  /* 0x000000041b1b7287 */ /* 0x000fc80008000000 */
.L_x_967:
[----:B------:R-:W-:-:S04]  /*6ca0*/  UIMAD.WIDE UR4, UR27, 0x2aaaaaab, URZ ;  /* 0x2aaaaaab1b0478a5 */ /* 0x000fc8000f8e023f */
[----:B------:R-:W-:-:S04]  /*6cb0*/  USHF.R.U32.HI UR4, URZ, 0x1f, UR5 ;  /* 0x0000001f3f047899 */ /* 0x000fc80008011605 */
[----:B------:R-:W-:-:S04]  /*6cc0*/  ULEA.HI.SX32 UR4, UR5, UR4, 0x1d ;  /* 0x0000000405047291 */ /* 0x000fc8000f8fea3f */
[----:B------:R-:W-:-:S04]  /*6cd0*/  UISETP.LT.AND UP0, UPT, UR7, UR4, UPT ;  /* 0x000000040700728c */ /* 0x000fc8000bf01270 */
[----:B------:R-:W-:-:S04]  /*6ce0*/  USEL UR5, UR7, UR4, !UP0 ;  /* 0x0000000407057287 */ /* 0x000fc8000c000000 */
[----:B------:R-:W-:-:S06]  /*6cf0*/  UISETP.GE.AND UP0, UPT, UR23, UR5, UPT ;  /* 0x000000051700728c */ /* 0x000fcc000bf06270 */
[----:B------:R-:W-:-:S13]  /*6d00*/  PLOP3.LUT P0, PT, PT, PT, UP0, 0x80, 0x0 ;  /* 0x000000000000781c */ /* 0x000fda0003f0f008 */
[----:B------:R-:W-:Y:S05]  /*6d10*/  @!P0 BRA `(.L_x_970) ;  /* 0x00004d4000008947 */ /* 0x000fea0003800000 */
[----:B------:R-:W2:Y:S04]  /*6d20*/  LDL R4, [R1] ;  /* 0x0000000001047983 */ /* 0x000ea80000100800 */
[----:B-1----:R-:W3:Y:S04]  /*6d30*/  LDL R2, [R1+0x28] ;  /* 0x0000280001027983 */ /* 0x002ee80000100800 */
[----:B------:R-:W3:Y:S04]  /*6d40*/  LDL R0, [R1+0x20] ;  /* 0x0000200001007983 */ /* 0x000ee80000100800 */
[----:B------:R-:W4:Y:S01]  /*6d50*/  LDL.LU R5, [R1+0x2c] ;  /* 0x00002c0001057983 */ /* 0x000f220000300800 */
[----:B------:R-:W-:Y:S01]  /*6d60*/  MOV R171, R3 ;  /* 0x0000000300ab7202 */ /* 0x000fe20000000f00 */
[----:B------:R-:W-:-:S02]  /*6d70*/  IMAD.MOV.U32 R166, RZ, RZ, R168 ;  /* 0x000000ffffa67224 */ /* 0x000fc400078e00a8 */
[----:B------:R-:W-:Y:S02]  /*6d80*/  IMAD.MOV.U32 R164, RZ, RZ, R169 ;  /* 0x000000ffffa47224 */ /* 0x000fe400078e00a9 */
[----:B------:R-:W-:Y:S01]  /*6d90*/  IMAD.MOV.U32 R170, RZ, RZ, R167 ;  /* 0x000000ffffaa7224 */ /* 0x000fe200078e00a7 */
[----:B--2---:R-:W-:-:S05]  /*6da0*/  SHF.L.U32 R3, R4, 0x1, RZ ;  /* 0x0000000104037819 */ /* 0x004fca00000006ff */
[----:B------:R1:W-:Y:S01]  /*6db0*/  STL [R1+0x24], R3 ;  /* 0x0000240301007387 */ /* 0x0003e20000100800 */
[C---:B---3--:R-:W-:Y:S01]  /*6dc0*/  SHF.L.U64.HI R249, R0.reuse, 0x1, R2 ;  /* 0x0000000100f97819 */ /* 0x048fe20000010202 */
[----:B------:R-:W-:Y:S01]  /*6dd0*/  IMAD.SHL.U32 R248, R0, 0x2, RZ ;  /* 0x0000000200f87824 */ /* 0x000fe200078e00ff */
[----:B----4-:R-:W-:Y:S02]  /*6de0*/  SHF.L.U64.HI R250, R4, 0x1, R5 ;  /* 0x0000000104fa7819 */ /* 0x010fe40000010205 */
.L_x_989:
[----:B-----5:R2:W5:Y:S01]  /*6df0*/  LDL R221, [R1+0x24] ;  /* 0x0000240001dd7983 */ /* 0x0205620000100800 */
[----:B------:R-:W-:Y:S04]  /*6e00*/  DEPBAR.LE SB0, 0x0 ;  /* 0x000080000000791a */ /* 0x000fe80000000000 */
[----:B------:R-:W-:Y:S01]  /*6e10*/  BAR.SYNC.DEFER_BLOCKING 0x0 ;  /* 0x0000000000007b1d */ /* 0x000fe20000010000 */
[----:B------:R-:W-:Y:S01]  /*6e20*/  UISETP.GT.AND UP0, UPT, UR7, UR23, UPT ;  /* 0x000000170700728c */ /* 0x000fe2000bf04270 */
[----:B------:R-:W-:Y:S05]  /*6e30*/  SEL R220, RZ, 0x10, P4 ;  /* 0x00000010ffdc7807 */ /* 0x000fea0002000000 */
[----:B------:R-:W-:Y:S01]  /*6e40*/  PLOP3.LUT P0, PT, PT, PT, UP0, 0x80, 0x0 ;  /* 0x000000000000781c */ /* 0x000fe20003f0f008 */
[----:B------:R2:W3:Y:S04]  /*6e50*/  LDSM.16.M88.4 R48, [R231+0x8080] ;  /* 0x00808000e730783b */ /* 0x0004e80000000200 */
[----:B------:R2:W4:Y:S04]  /*6e60*/  LDSM.16.M88.4 R44, [R231+0xa080] ;  /* 0x00a08000e72c783b */ /* 0x0005280000000200 */
[----:B-1----:R2:W1:Y:S04]  /*6e70*/  LDSM.16.M88.4 R16, [R224+0x5080] ;  /* 0x00508000e010783b */ /* 0x0024680000000200 */
[----:B------:R2:W1:Y:S04]  /*6e80*/  LDSM.16.M88.4 R32, [R224+0x5880] ;  /* 0x00588000e020783b */ /* 0x0004680000000200 */
[----:B------:R2:W1:Y:S04]  /*6e90*/  LDSM.16.M88.4 R172, [R224+0x6080] ;  /* 0x00608000e0ac783b */ /* 0x0004680000000200 */
[----:B------:R2:W1:Y:S04]  /*6ea0*/  LDSM.16.M88.4 R192, [R233+0x8080] ;  /* 0x00808000e9c0783b */ /* 0x0004680000000200 */
[----:B------:R2:W1:Y:S04]  /*6eb0*/  LDSM.16.M88.4 R200, [R233+0xa080] ;  /* 0x00a08000e9c8783b */ /* 0x0004680000000200 */
[----:B------:R2:W1:Y:S04]  /*6ec0*/  LDSM.16.M88.4 R196, [R235] ;  /* 0x00000000ebc4783b */ /* 0x0004680000000200 */
[----:B------:R2:W1:Y:S04]  /*6ed0*/  LDSM.16.M88.4 R204, [R241] ;  /* 0x00000000f1cc783b */ /* 0x0004680000000200 */
[----:B------:R2:W1:Y:S01]  /*6ee0*/  LDSM.16.M88.4 R208, [R240] ;  /* 0x00000000f0d0783b */ /* 0x0004620000000200 */
[----:B------:R-:W-:-:S05]  /*6ef0*/  @P0 BRA `(.L_x_971) ;  /* 0x0000028000000947 */ /* 0x000fca0003800000 */
[----:B------:R-:W-:Y:S01]  /*6f00*/  SHF.R.S32.HI R0, RZ, 0x1f, R243 ;  /* 0x0000001fff007819 */ /* 0x000fe200000114f3 */
[C---:B-1----:R-:W-:Y:S01]  /*6f10*/  IMAD.WIDE.U32 R2, R243.reuse, c[0x0][0x208], RZ ;  /* 0x00008200f3027a25 */ /* 0x042fe200078e00ff */
[----:B------:R-:W-:Y:S02]  /*6f20*/  SHF.R.S32.HI R4, RZ, 0x1f, R242 ;  /* 0x0000001fff047819 */ /* 0x000fe400000114f2 */
[----:B------:R-:W-:Y:S01]  /*6f30*/  IADD3 R14, -R220, 0x10, RZ ;  /* 0x00000010dc0e7810 */ /* 0x000fe20007ffe1ff */
[----:B------:R-:W-:Y:S02]  /*6f40*/  IMAD R0, R0, c[0x0][0x208], RZ ;  /* 0x0000820000007a24 */ /* 0x000fe400078e02ff */
[----:B------:R-:W-:Y:S01]  /*6f50*/  IMAD R4, R4, c[0x0][0x218], RZ ;  /* 0x0000860004047a24 */ /* 0x000fe200078e02ff */
[----:B------:R-:W-:Y:S01]  /*6f60*/  LOP3.LUT R14, R14, 0xf, RZ, 0xc0, !PT ;  /* 0x0000000f0e0e7812 */ /* 0x000fe200078ec0ff */
[----:B------:R-:W-:Y:S02]  /*6f70*/  IMAD R0, R243, c[0x0][0x20c], R0 ;  /* 0x00008300f3007a24 */ /* 0x000fe400078e0200 */
[C---:B------:R-:W-:Y:S02]  /*6f80*/  IMAD R4, R242.reuse, c[0x0][0x21c], R4 ;  /* 0x00008700f2047a24 */ /* 0x040fe400078e0204 */
[----:B------:R-:W-:Y:S04]  /*6f90*/  IMAD.IADD R3, R3, 0x1, R0 ;  /* 0x0000000103037824 */ /* 0x000fe800078e0200 */
[----:B------:R-:W-:Y:S05]  /*6fa0*/  IMAD.WIDE.U32 R2, R242, c[0x0][0x218], R2 ;  /* 0x00008600f2027a25 */ /* 0x000fea00078e0002 */
[----:B------:R-:W-:Y:S04]  /*6fb0*/  IADD3 R0, P0, R2, UR24, RZ ;  /* 0x0000001802007c10 */ /* 0x000fe8000ff1e0ff */
[----:B------:R-:W-:Y:S02]  /*6fc0*/  IADD3.X R3, R3, UR18, R4, P0, !PT ;  /* 0x0000001203037c10 */ /* 0x000fe400087fe404 */
[C---:B------:R-:W-:Y:S04]  /*6fd0*/  LEA R2, P0, R0.reuse, c[0x0][0x1f8], 0x1 ;  /* 0x00007e0000027a11 */ /* 0x040fe800078008ff */
[----:B------:R-:W-:Y:S01]  /*6fe0*/  LEA.HI.X R0, R0, c[0x0][0x1fc], R3, 0x1, P0 ;  /* 0x00007f0000007a11 */ /* 0x000fe200000f0c03 */
[----:B------:R-:W1:Y:S04]  /*6ff0*/  SHFL.IDX PT, R6, R2, 0x1, 0x181f ;  /* 0x00381f0002067f89 */ /* 0x000e6800000e0000 */
[----:B------:R-:W2:Y:S04]  /*7000*/  SHFL.IDX PT, R3, R2, RZ, 0x181f ;  /* 0x00181fff02037589 */ /* 0x000ea800000e0000 */
[----:B------:R-:W4:Y:S04]  /*7010*/  SHFL.IDX PT, R4, R0, RZ, 0x181f ;  /* 0x00181fff00047589 */ /* 0x000f2800000e0000 */
[----:B------:R-:W3:Y:S04]  /*7020*/  SHFL.IDX PT, R2, R2, 0x2, 0x181f ;  /* 0x00581f0002027f89 */ /* 0x000ee800000e0000 */
[----:B------:R-:W3:Y:S04]  /*7030*/  SHFL.IDX PT, R5, R0, 0x1, 0x181f ;  /* 0x00381f0000057f89 */ /* 0x000ee800000e0000 */
[----:B------:R-:W3:Y:S01]  /*7040*/  SHFL.IDX PT, R0, R0, 0x2, 0x181f ;  /* 0x00581f0000007f89 */ /* 0x000ee200000e0000 */
[-C--:B-1---5:R-:W-:Y:S02]  /*7050*/  IADD3 R8, P2, R6, R221.reuse, RZ ;  /* 0x000000dd06087210 */ /* 0x0a2fe40007f5e0ff */
[CC--:B--2---:R-:W-:Y:S02]  /*7060*/  IADD3 R12, P1, R3.reuse, R221.reuse, RZ ;  /* 0x000000dd030c7210 */ /* 0x0c4fe40007f3e0ff */
[-C--:B------:R-:W-:Y:S03]  /*7070*/  IADD3 R10, P0, R3, R248.reuse, RZ ;  /* 0x000000f8030a7210 */ /* 0x080fe60007f1e0ff */
[--C-:B----4-:R-:W-:Y:S01]  /*7080*/  IMAD.X R13, R4, 0x1, R250.reuse, P1 ;  /* 0x00000001040d7824 */ /* 0x110fe200008e06fa */
[----:B------:R-:W-:Y:S01]  /*7090*/  IADD3 R6, P1, R6, R248, RZ ;  /* 0x000000f806067210 */ /* 0x000fe20007f3e0ff */
[--C-:B------:R-:W-:Y:S01]  /*70a0*/  IMAD.X R11, R4, 0x1, R249.reuse, P0 ;  /* 0x00000001040b7824 */ /* 0x100fe200000e06f9 */
[----:B---3--:R-:W-:Y:S02]  /*70b0*/  IADD3 R4, P0, R2, R221, RZ ;  /* 0x000000dd02047210 */ /* 0x008fe40007f1e0ff */
[----:B------:R1:W-:Y:S01]  /*70c0*/  LDGSTS.E.BYPASS.LTC128B.128 [R244], [R12.64], !P5 ;  /* 0x000000000cf47fae */ /* 0x0003e2000e901d54 */
[C---:B------:R-:W-:Y:S03]  /*70d0*/  IMAD.X R9, R5.reuse, 0x1, R250, P2 ;  /* 0x0000000105097824 */ /* 0x040fe600010e06fa */
[----:B------:R1:W-:Y:S01]  /*70e0*/  LDGSTS.E.BYPASS.LTC128B.128 [R244+0x1800], [R10.64], !P4 ;  /* 0x018000000af47fae */ /* 0x0003e2000e101d54 */
[--C-:B------:R-:W-:Y:S01]  /*70f0*/  IMAD.X R7, R5, 0x1, R249.reuse, P1 ;  /* 0x0000000105077824 */ /* 0x100fe200008e06f9 */
        /* <DEDUP_REMOVED lines=8> */
.L_x_971:
[-C--:B-1-3--:R-:W-:Y:S01]  /*7180*/  HMMA.16816.F32 R4, R48, R16.reuse, RZ ;  /* 0x000000103004723c */ /* 0x08afe200000018ff */
[----:B------:R-:W-:Y:S01]  /*7190*/  LDSM.16.M88.4 R212, [R232+0x8080] ;  /* 0x00808000e8d4783b */ /* 0x000fe20000000200 */
[----:B------:R-:W-:Y:S06]  /*71a0*/  UISETP.GT.AND UP0, UPT, UR23, UR7, UPT ;  /* 0x000000071700728c */ /* 0x000fec000bf04270 */
[C---:B----4-:R-:W-:Y:S01]  /*71b0*/  HMMA.16816.F32 R8, R44.reuse, R16, RZ ;  /* 0x000000102c08723c */ /* 0x050fe200000018ff */
[----:B------:R-:W0:Y:S01]  /*71c0*/  LDGDEPBAR ;  /* 0x00000000000079af */ /* 0x000e220000000000 */
[----:B------:R-:W-:Y:S06]  /*71d0*/  PLOP3.LUT P0, PT, PT, PT, UP0, 0x80, 0x0 ;  /* 0x000000000000781c */ /* 0x000fec0003f0f008 */
[-C--:B------:R-:W-:Y:S01]  /*71e0*/  HMMA.16816.F32 R12, R44, R18.reuse, RZ ;  /* 0x000000122c0c723c */ /* 0x080fe200000018ff */
[----:B------:R-:W1:Y:S07]  /*71f0*/  LDSM.16.M88.4 R216, [R230+0x5080] ;  /* 0x00508000e6d8783b */ /* 0x000e6e0000000200 */
[C---:B------:R-:W-:Y:S08]  /*7200*/  HMMA.16816.F32 R16, R48.reuse, R18, RZ ;  /* 0x000000123010723c */ /* 0x040ff000000018ff */
[-C--:B------:R-:W-:Y:S08]  /*7210*/  HMMA.16816.F32 R20, R48, R32.reuse, RZ ;  /* 0x000000203014723c */ /* 0x080ff000000018ff */
[C---:B------:R-:W-:Y:S08]  /*7220*/  HMMA.16816.F32 R24, R44.reuse, R32, RZ ;  /* 0x000000202c18723c */ /* 0x040ff000000018ff */
[-C--:B------:R-:W-:Y:S08]  /*7230*/  HMMA.16816.F32 R28, R44, R34.reuse, RZ ;  /* 0x000000222c1c723c */ /* 0x080ff000000018ff */
[C---:B------:R-:W-:Y:S08]  /*7240*/  HMMA.16816.F32 R32, R48.reuse, R34, RZ ;  /* 0x000000223020723c */ /* 0x040ff000000018ff */
[-C--:B------:R-:W-:Y:S08]  /*7250*/  HMMA.16816.F32 R36, R48, R172.reuse, RZ ;  /* 0x000000ac3024723c */ /* 0x080ff000000018ff */
[C---:B------:R-:W-:Y:S08]  /*7260*/  HMMA.16816.F32 R40, R44.reuse, R172, RZ ;  /* 0x000000ac2c28723c */ /* 0x040ff000000018ff */
[-C--:B------:R-:W-:Y:S08]  /*7270*/  HMMA.16816.F32 R44, R44, R174.reuse, RZ ;  /* 0x000000ae2c2c723c */ /* 0x080ff000000018ff */
[----:B------:R-:W-:Y:S01]  /*7280*/  HMMA.16816.F32 R48, R48, R174, RZ ;  /* 0x000000ae3030723c */ /* 0x000fe200000018ff */
[----:B------:R-:W3:Y:S07]  /*7290*/  LDSM.16.M88.4 R172, [R232+0xa080] ;  /* 0x00a08000e8ac783b */ /* 0x000eee0000000200 */
[-C--:B------:R-:W-:Y:S08]  /*72a0*/  HMMA.16816.F32 R4, R192, R196.reuse, R4 ;  /* 0x000000c4c004723c */ /* 0x080ff00000001804 */
[C---:B------:R-:W-:Y:S08]  /*72b0*/  HMMA.16816.F32 R8, R200.reuse, R196, R8 ;  /* 0x000000c4c808723c */ /* 0x040ff00000001808 */
[-C--:B------:R-:W-:Y:S08]  /*72c0*/  HMMA.16816.F32 R12, R200, R198.reuse, R12 ;  /* 0x000000c6c80c723c */ /* 0x080ff0000000180c */
[C---:B------:R-:W-:Y:S01]  /*72d0*/  HMMA.16816.F32 R16, R192.reuse, R198, R16 ;  /* 0x000000c6c010723c */ /* 0x040fe20000001810 */
[----:B------:R-:W4:Y:S07]  /*72e0*/  LDSM.16.M88.4 R196, [R230+0x5880] ;  /* 0x00588000e6c4783b */ /* 0x000f2e0000000200 */
[-C--:B------:R-:W-:Y:S08]  /*72f0*/  HMMA.16816.F32 R20, R192, R204.reuse, R20 ;  /* 0x000000ccc014723c */ /* 0x080ff00000001814 */
[C---:B------:R-:W-:Y:S08]  /*7300*/  HMMA.16816.F32 R24, R200.reuse, R204, R24 ;  /* 0x000000ccc818723c */ /* 0x040ff00000001818 */
[-C--:B------:R-:W-:Y:S08]  /*7310*/  HMMA.16816.F32 R28, R200, R206.reuse, R28 ;  /* 0x000000cec81c723c */ /* 0x080ff0000000181c */
[C---:B------:R-:W-:Y:S01]  /*7320*/  HMMA.16816.F32 R32, R192.reuse, R206, R32 ;  /* 0x000000cec020723c */ /* 0x040fe20000001820 */
[----:B------:R-:W-:Y:S07]  /*7330*/  LDSM.16.M88.4 R204, [R229] ;  /* 0x00000000e5cc783b */ /* 0x000fee0000000200 */
[-C--:B------:R-:W-:Y:S08]  /*7340*/  HMMA.16816.F32 R36, R192, R208.reuse, R36 ;  /* 0x000000d0c024723c */ /* 0x080ff00000001824 */
[C---:B------:R-:W-:Y:S08]  /*7350*/  HMMA.16816.F32 R40, R200.reuse, R208, R40 ;  /* 0x000000d0c828723c */ /* 0x040ff00000001828 */
[-C--:B------:R-:W-:Y:S01]  /*7360*/  HMMA.16816.F32 R44, R200, R210.reuse, R44 ;  /* 0x000000d2c82c723c */ /* 0x080fe2000000182c */
[----:B------:R-:W-:Y:S07]  /*7370*/  LDSM.16.M88.4 R200, [R234+0x8080] ;  /* 0x00808000eac8783b */ /* 0x000fee0000000200 */
[----:B------:R-:W-:Y:S01]  /*7380*/  HMMA.16816.F32 R48, R192, R210, R48 ;  /* 0x000000d2c030723c */ /* 0x000fe20000001830 */
[----:B------:R-:W2:Y:S07]  /*7390*/  LDSM.16.M88.4 R192, [R230+0x6080] ;  /* 0x00608000e6c0783b */ /* 0x000eae0000000200 */
[-C--:B-1----:R-:W-:Y:S01]  /*73a0*/  HMMA.16816.F32 R4, R212, R216.reuse, R4 ;  /* 0x000000d8d404723c */ /* 0x082fe20000001804 */
[----:B------:R-:W1:Y:S07]  /*73b0*/  LDSM.16.M88.4 R208, [R234+0xa080] ;  /* 0x00a08000ead0783b */ /* 0x000e6e0000000200 */
[C---:B---3--:R-:W-:Y:S08]  /*73c0*/  HMMA.16816.F32 R8, R172.reuse, R216, R8 ;  /* 0x000000d8ac08723c */ /* 0x048ff00000001808 */
[-C--:B------:R-:W-:Y:S08]  /*73d0*/  HMMA.16816.F32 R12, R172, R218.reuse, R12 ;  /* 0x000000daac0c723c */ /* 0x080ff0000000180c */
[C---:B------:R-:W-:Y:S01]  /*73e0*/  HMMA.16816.F32 R16, R212.reuse, R218, R16 ;  /* 0x000000dad410723c */ /* 0x040fe20000001810 */
[----:B------:R-:W3:Y:S07]  /*73f0*/  LDSM.16.M88.4 R216, [R229+0x800] ;  /* 0x00080000e5d8783b */ /* 0x000eee0000000200 */
[-C--:B----4-:R-:W-:Y:S08]  /*7400*/  HMMA.16816.F32 R20, R212, R196.reuse, R20 ;  /* 0x000000c4d414723c */ /* 0x090ff00000001814 */
[C---:B------:R-:W-:Y:S08]  /*7410*/  HMMA.16816.F32 R24, R172.reuse, R196, R24 ;  /* 0x000000c4ac18723c */ /* 0x040ff00000001818 */
[-C--:B------:R-:W-:Y:S08]  /*7420*/  HMMA.16816.F32 R28, R172, R198.reuse, R28 ;  /* 0x000000c6ac1c723c */ /* 0x080ff0000000181c */
[C---:B------:R-:W-:Y:S01]  /*7430*/  HMMA.16816.F32 R32, R212.reuse, R198, R32 ;  /* 0x000000c6d420723c */ /* 0x040fe20000001820 */
[----:B------:R-:W4:Y:S07]  /*7440*/  LDSM.16.M88.4 R196, [R229+0x1000] ;  /* 0x00100000e5c4783b */ /* 0x000f2e0000000200 */
[-C--:B--2---:R-:W-:Y:S08]  /*7450*/  HMMA.16816.F32 R36, R212, R192.reuse, R36 ;  /* 0x000000c0d424723c */ /* 0x084ff00000001824 */
[C---:B------:R-:W-:Y:S08]  /*7460*/  HMMA.16816.F32 R40, R172.reuse, R192, R40 ;  /* 0x000000c0ac28723c */ /* 0x040ff00000001828 */
[-C--:B------:R-:W-:Y:S01]  /*7470*/  HMMA.16816.F32 R44, R172, R194.reuse, R44 ;  /* 0x000000c2ac2c723c */ /* 0x080fe2000000182c */
[----:B------:R-:W-:Y:S07]  /*7480*/  LDSM.16.M88.4 R172, [R231+0xc080] ;  /* 0x00c08000e7ac783b */ /* 0x000fee0000000200 */
[----:B------:R-:W-:Y:S01]  /*7490*/  HMMA.16816.F32 R48, R212, R194, R48 ;  /* 0x000000c2d430723c */ /* 0x000fe20000001830 */
[----:B------:R-:W2:Y:S07]  /*74a0*/  LDSM.16.M88.4 R192, [R224+0x6880] ;  /* 0x00688000e0c0783b */ /* 0x000eae0000000200 */
[-C--:B------:R-:W-:Y:S01]  /*74b0*/  HMMA.16816.F32 R4, R200, R204.reuse, R4 ;  /* 0x000000ccc804723c */ /* 0x080fe20000001804 */
[----:B------:R-:W-:Y:S07]  /*74c0*/  LDSM.16.M88.4 R212, [R224+0x7080] ;  /* 0x00708000e0d4783b */ /* 0x000fee0000000200 */
[C---:B-1----:R-:W-:Y:S08]  /*74d0*/  HMMA.16816.F32 R8, R208.reuse, R204, R8 ;  /* 0x000000ccd008723c */ /* 0x042ff00000001808 */
[-C--:B------:R-:W-:Y:S08]  /*74e0*/  HMMA.16816.F32 R12, R208, R206.reuse, R12 ;  /* 0x000000ced00c723c */ /* 0x080ff0000000180c */
[C---:B------:R-:W-:Y:S01]  /*74f0*/  HMMA.16816.F32 R16, R200.reuse, R206, R16 ;  /* 0x000000cec810723c */ /* 0x040fe20000001810 */
[----:B------:R-:W1:Y:S07]  /*7500*/  LDSM.16.M88.4 R204, [R231+0xe080] ;  /* 0x00e08000e7cc783b */ /* 0x000e6e0000000200 */
[-C--:B---3--:R-:W-:Y:S08]  /*7510*/  HMMA.16816.F32 R20, R200, R216.reuse, R20 ;  /* 0x000000d8c814723c */ /* 0x088ff00000001814 */
[C---:B------:R-:W-:Y:S08]  /*7520*/  HMMA.16816.F32 R24, R208.reuse, R216, R24 ;  /* 0x000000d8d018723c */ /* 0x040ff00000001818 */
[-C--:B------:R-:W-:Y:S08]  /*7530*/  HMMA.16816.F32 R28, R208, R218.reuse, R28 ;  /* 0x000000dad01c723c */ /* 0x080ff0000000181c */
[C---:B------:R-:W-:Y:S01]  /*7540*/  HMMA.16816.F32 R32, R200.reuse, R218, R32 ;  /* 0x000000dac820723c */ /* 0x040fe20000001820 */
[----:B------:R-:W3:Y:S07]  /*7550*/  LDSM.16.M88.4 R216, [R224+0x7880] ;  /* 0x00788000e0d8783b */ /* 0x000eee0000000200 */
[-C--:B----4-:R-:W-:Y:S08]  /*7560*/  HMMA.16816.F32 R36, R200, R196.reuse, R36 ;  /* 0x000000c4c824723c */ /* 0x090ff00000001824 */
[C---:B------:R-:W-:Y:S08]  /*7570*/  HMMA.16816.F32 R40, R208.reuse, R196, R40 ;  /* 0x000000c4d028723c */ /* 0x040ff00000001828 */
[-C--:B------:R-:W-:Y:S01]  /*7580*/  HMMA.16816.F32 R44, R208, R198.reuse, R44 ;  /* 0x000000c6d02c723c */ /* 0x080fe2000000182c */
[----:B------:R-:W-:Y:S07]  /*7590*/  LDSM.16.M88.4 R208, [R233+0xe080] ;  /* 0x00e08000e9d0783b */ /* 0x000fee0000000200 */
[----:B------:R-:W-:Y:S01]  /*75a0*/  HMMA.16816.F32 R48, R200, R198, R48 ;  /* 0x000000c6c830723c */ /* 0x000fe20000001830 */
[----:B------:R-:W-:Y:S07]  /*75b0*/  LDSM.16.M88.4 R196, [R233+0xc080] ;  /* 0x00c08000e9c4783b */ /* 0x000fee0000000200 */
[-C--:B--2---:R-:W-:Y:S01]  /*75c0*/  HMMA.16816.F32 R4, R172, R192.reuse, R4 ;  /* 0x000000c0ac04723c */ /* 0x084fe20000001804 */
[----:B------:R-:W2:Y:S07]  /*75d0*/  LDSM.16.M88.4 R200, [R239] ;  /* 0x00000000efc8783b */ /* 0x000eae0000000200 */
[C---:B-1----:R-:W-:Y:S08]  /*75e0*/  HMMA.16816.F32 R8, R204.reuse, R192, R8 ;  /* 0x000000c0cc08723c */ /* 0x042ff00000001808 */
[-C--:B------:R-:W-:Y:S08]  /*75f0*/  HMMA.16816.F32 R12, R204, R194.reuse, R12 ;  /* 0x000000c2cc0c723c */ /* 0x080ff0000000180c */
[C---:B------:R-:W-:Y:S01]  /*7600*/  HMMA.16816.F32 R16, R172.reuse, R194, R16 ;  /* 0x000000c2ac10723c */ /* 0x040fe20000001810 */
[----:B------:R-:W1:Y:S07]  /*7610*/  LDSM.16.M88.4 R192, [R238] ;  /* 0x00000000eec0783b */ /* 0x000e6e0000000200 */
[-C--:B------:R-:W-:Y:S08]  /*7620*/  HMMA.16816.F32 R20, R172, R212.reuse, R20 ;  /* 0x000000d4ac14723c */ /* 0x080ff00000001814 */
[C---:B------:R-:W-:Y:S08]  /*7630*/  HMMA.16816.F32 R24, R204.reuse, R212, R24 ;  /* 0x000000d4cc18723c */ /* 0x040ff00000001818 */
[-C--:B------:R-:W-:Y:S08]  /*7640*/  HMMA.16816.F32 R28, R204, R214.reuse, R28 ;  /* 0x000000d6cc1c723c */ /* 0x080ff0000000181c */
[C---:B------:R-:W-:Y:S01]  /*7650*/  HMMA.16816.F32 R32, R172.reuse, R214, R32 ;  /* 0x000000d6ac20723c */ /* 0x040fe20000001820 */
[----:B------:R-:W-:Y:S07]  /*7660*/  LDSM.16.M88.4 R212, [R230+0x6880] ;  /* 0x00688000e6d4783b */ /* 0x000fee0000000200 */
[-C--:B---3--:R-:W-:Y:S08]  /*7670*/  HMMA.16816.F32 R36, R172, R216.reuse, R36 ;  /* 0x000000d8ac24723c */ /* 0x088ff00000001824 */
[C---:B------:R-:W-:Y:S08]  /*7680*/  HMMA.16816.F32 R40, R204.reuse, R216, R40 ;  /* 0x000000d8cc28723c */ /* 0x040ff00000001828 */
[-C--:B------:R-:W-:Y:S01]  /*7690*/  HMMA.16816.F32 R44, R204, R218.reuse, R44 ;  /* 0x000000dacc2c723c */ /* 0x080fe2000000182c */
[----:B------:R-:W-:Y:S07]  /*76a0*/  LDSM.16.M88.4 R204, [R232+0xc080] ;  /* 0x00c08000e8cc783b */ /* 0x000fee0000000200 */
[----:B------:R-:W-:Y:S01]  /*76b0*/  HMMA.16816.F32 R48, R172, R218, R48 ;  /* 0x000000daac30723c */ /* 0x000fe20000001830 */
[----:B------:R-:W3:Y:S07]  /*76c0*/  LDSM.16.M88.4 R172, [R237] ;  /* 0x00000000edac783b */ /* 0x000eee0000000200 */
[-C--:B--2---:R-:W-:Y:S01]  /*76d0*/  HMMA.16816.F32 R4, R196, R200.reuse, R4 ;  /* 0x000000c8c404723c */ /* 0x084fe20000001804 */
[----:B------:R-:W2:Y:S07]  /*76e0*/  LDSM.16.M88.4 R216, [R232+0xe080] ;  /* 0x00e08000e8d8783b */ /* 0x000eae0000000200 */
[C---:B------:R-:W-:Y:S08]  /*76f0*/  HMMA.16816.F32 R8, R208.reuse, R200, R8 ;  /* 0x000000c8d008723c */ /* 0x040ff00000001808 */
[-C--:B------:R-:W-:Y:S08]  /*7700*/  HMMA.16816.F32 R12, R208, R202.reuse, R12 ;  /* 0x000000cad00c723c */ /* 0x080ff0000000180c */
[C---:B------:R-:W-:Y:S01]  /*7710*/  HMMA.16816.F32 R16, R196.reuse, R202, R16 ;  /* 0x000000cac410723c */ /* 0x040fe20000001810 */
[----:B------:R-:W4:Y:S07]  /*7720*/  LDSM.16.M88.4 R200, [R230+0x7080] ;  /* 0x00708000e6c8783b */ /* 0x000f2e0000000200 */
[-C--:B-1----:R-:W-:Y:S08]  /*7730*/  HMMA.16816.F32 R20, R196, R192.reuse, R20 ;  /* 0x000000c0c414723c */ /* 0x082ff00000001814 */
        /* <DEDUP_REMOVED lines=9> */
[----:B------:R-:W1:Y:S07]  /*77d0*/  LDSM.16.M88.4 R172, [R230+0x7880] ;  /* 0x00788000e6ac783b */ /* 0x000e6e0000000200 */
[-C--:B------:R-:W-:Y:S01]  /*77e0*/  HMMA.16816.F32 R4, R204, R212.reuse, R4 ;  /* 0x000000d4cc04723c */ /* 0x080fe20000001804 */
[----:B------:R-:W3:Y:S07]  /*77f0*/  LDSM.16.M88.4 R196, [R229+0x1800] ;  /* 0x00180000e5c4783b */ /* 0x000eee0000000200 */
[C---:B--2---:R-:W-:Y:S08]  /*7800*/  HMMA.16816.F32 R8, R216.reuse, R212, R8 ;  /* 0x000000d4d808723c */ /* 0x044ff00000001808 */
[-C--:B------:R-:W-:Y:S08]  /*7810*/  HMMA.16816.F32 R12, R216, R214.reuse, R12 ;  /* 0x000000d6d80c723c */ /* 0x080ff0000000180c */
[C---:B------:R-:W-:Y:S01]  /*7820*/  HMMA.16816.F32 R16, R204.reuse, R214, R16 ;  /* 0x000000d6cc10723c */ /* 0x040fe20000001810 */
[----:B------:R-:W2:Y:S07]  /*7830*/  LDSM.16.M88.4 R212, [R229+0x2000] ;  /* 0x00200000e5d4783b */ /* 0x000eae0000000200 */
[-C--:B----4-:R-:W-:Y:S08]  /*7840*/  HMMA.16816.F32 R20, R204, R200.reuse, R20 ;  /* 0x000000c8cc14723c */ /* 0x090ff00000001814 */
[C---:B------:R-:W-:Y:S08]  /*7850*/  HMMA.16816.F32 R24, R216.reuse, R200, R24 ;  /* 0x000000c8d818723c */ /* 0x040ff00000001818 */
[-C--:B------:R-:W-:Y:S08]  /*7860*/  HMMA.16816.F32 R28, R216, R202.reuse, R28 ;  /* 0x000000cad81c723c */ /* 0x080ff0000000181c */
[C---:B------:R-:W-:Y:S01]  /*7870*/  HMMA.16816.F32 R32, R204.reuse, R202, R32 ;  /* 0x000000cacc20723c */ /* 0x040fe20000001820 */
[----:B------:R-:W4:Y:S01]  /*7880*/  LDSM.16.M88.4 R200, [R229+0x2800] ;  /* 0x00280000e5c8783b */ /* 0x000f220000000200 */
[----:B------:R-:W-:Y:S06]  /*7890*/  DEPBAR.LE SB0, 0x0 ;  /* 0x000080000000791a */ /* 0x000fec0000000000 */
[-C--:B-1----:R-:W-:Y:S01]  /*78a0*/  HMMA.16816.F32 R36, R204, R172.reuse, R36 ;  /* 0x000000accc24723c */ /* 0x082fe20000001824 */
[----:B------:R-:W-:Y:S07]  /*78b0*/  BAR.SYNC.DEFER_BLOCKING 0x0 ;  /* 0x0000000000007b1d */ /* 0x000fee0000010000 */
[C---:B------:R-:W-:Y:S08]  /*78c0*/  HMMA.16816.F32 R40, R216.reuse, R172, R40 ;  /* 0x000000acd828723c */ /* 0x040ff00000001828 */
[-C--:B------:R-:W-:Y:S08]  /*78d0*/  HMMA.16816.F32 R44, R216, R174.reuse, R44 ;  /* 0x000000aed82c723c */ /* 0x080ff0000000182c */
[----:B------:R-:W-:Y:S08]  /*78e0*/  HMMA.16816.F32 R48, R204, R174, R48 ;  /* 0x000000aecc30723c */ /* 0x000ff00000001830 */
[-C--:B---3--:R-:W-:Y:S08]  /*78f0*/  HMMA.16816.F32 R4, R192, R196.reuse, R4 ;  /* 0x000000c4c004723c */ /* 0x088ff00000001804 */
[C---:B------:R-:W-:Y:S08]  /*7900*/  HMMA.16816.F32 R8, R208.reuse, R196, R8 ;  /* 0x000000c4d008723c */ /* 0x040ff00000001808 */
[-C--:B------:R-:W-:Y:S08]  /*7910*/  HMMA.16816.F32 R12, R208, R198.reuse, R12 ;  /* 0x000000c6d00c723c */ /* 0x080ff0000000180c */
[C---:B------:R-:W-:Y:S08]  /*7920*/  HMMA.16816.F32 R16, R192.reuse, R198, R16 ;  /* 0x000000c6c010723c */ /* 0x040ff00000001810 */
[-C--:B--2---:R-:W-:Y:S08]  /*7930*/  HMMA.16816.F32 R20, R192, R212.reuse, R20 ;  /* 0x000000d4c014723c */ /* 0x084ff00000001814 */
[C---:B------:R-:W-:Y:S08]  /*7940*/  HMMA.16816.F32 R24, R208.reuse, R212, R24 ;  /* 0x000000d4d018723c */ /* 0x040ff00000001818 */
[-C--:B------:R-:W-:Y:S08]  /*7950*/  HMMA.16816.F32 R28, R208, R214.reuse, R28 ;  /* 0x000000d6d01c723c */ /* 0x080ff0000000181c */
[C---:B------:R-:W-:Y:S08]  /*7960*/  HMMA.16816.F32 R32, R192.reuse, R214, R32 ;  /* 0x000000d6c020723c */ /* 0x040ff00000001820 */
[-C--:B----4-:R-:W-:Y:S08]  /*7970*/  HMMA.16816.F32 R36, R192, R200.reuse, R36 ;  /* 0x000000c8c024723c */ /* 0x090ff00000001824 */
[C---:B------:R-:W-:Y:S08]  /*7980*/  HMMA.16816.F32 R40, R208.reuse, R200, R40 ;  /* 0x000000c8d028723c */ /* 0x040ff00000001828 */
[-C--:B------:R-:W-:Y:S08]  /*7990*/  HMMA.16816.F32 R44, R208, R202.reuse, R44 ;  /* 0x000000cad02c723c */ /* 0x080ff0000000182c */
[----:B------:R-:W-:Y:S01]  /*79a0*/  HMMA.16816.F32 R48, R192, R202, R48 ;  /* 0x000000cac030723c */ /* 0x000fe20000001830 */
[----:B------:R-:W-:-:S07]  /*79b0*/  @!P0 BRA `(.L_x_972) ;  /* 0x0000037000008947 */ /* 0x000fce0003800000 */
[----:B------:R-:W2:Y:S01]  /*79c0*/  LDL R0, [R1+0x4] ;  /* 0x0000040001007983 */ /* 0x000ea20000100800 */
[----:B------:R-:W-:Y:S01]  /*79d0*/  UIMAD UR4, UR23, 0x30, UR11 ;  /* 0x00000030170478a4 */ /* 0x000fe2000f8e020b */
[----:B------:R-:W-:Y:S05]  /*79e0*/  IMAD.MOV.U32 R242, RZ, RZ, RZ ;  /* 0x000000fffff27224 */ /* 0x000fea00078e00ff */
[----:B------:R-:W-:Y:S05]  /*79f0*/  IMAD.U32 R2, RZ, RZ, UR4 ;  /* 0x00000004ff027e24 */ /* 0x000fea000f8e00ff */
[----:B--2---:R-:W-:Y:S05]  /*7a00*/  IADD3 R2, R2, -0x30, R0 ;  /* 0xffffffd002027810 */ /* 0x004fea0007ffe000 */
        /* <DEDUP_REMOVED lines=11> */
[----:B------:R1:W2:Y:S04]  /*7ac0*/  @!P6 LDG.E R242, [R168.64] ;  /* 0x00000014a8f2e981 */ /* 0x0002a8000c1e1900 */
        /* <DEDUP_REMOVED lines=8> */
[----:B------:R-:W-:Y:S03]  /*7b50*/  IADD3 R0, P0, R2, UR16, RZ ;  /* 0x0000001002007c10 */ /* 0x000fe6000ff1e0ff */
[----:B------:R-:W-:Y:S05]  /*7b60*/  IMAD R165, R242, c[0x0][0x1f4], R165 ;  /* 0x00007d00f2a57a24 */ /* 0x000fea00078e02a5 */
[----:B------:R-:W-:Y:S02]  /*7b70*/  IADD3.X R3, R3, UR8, R165, P0, !PT ;  /* 0x0000000803037c10 */ /* 0x000fe400087fe4a5 */
[C---:B------:R-:W-:Y:S04]  /*7b80*/  LEA R2, P0, R0.reuse, c[0x0][0x1c8], 0x1 ;  /* 0x0000720000027a11 */ /* 0x040fe800078008ff */
[----:B------:R-:W-:Y:S01]  /*7b90*/  LEA.HI.X R0, R0, c[0x0][0x1cc], R3, 0x1, P0 ;  /* 0x0000730000007a11 */ /* 0x000fe200000f0c03 */
[----:B------:R-:W1:Y:S04]  /*7ba0*/  SHFL.IDX PT, R172, R2, 0x1, 0x181f ;  /* 0x00381f0002ac7f89 */ /* 0x000e6800000e0000 */
[----:B------:R-:W2:Y:S04]  /*7bb0*/  SHFL.IDX PT, R3, R2, RZ, 0x181f ;  /* 0x00181fff02037589 */ /* 0x000ea800000e0000 */
[----:B------:R-:W3:Y:S04]  /*7bc0*/  SHFL.IDX PT, R165, R0, RZ, 0x181f ;  /* 0x00181fff00a57589 */ /* 0x000ee800000e0000 */
[----:B------:R-:W4:Y:S04]  /*7bd0*/  SHFL.IDX PT, R2, R2, 0x2, 0x181f ;  /* 0x00581f0002027f89 */ /* 0x000f2800000e0000 */
[----:B------:R-:W4:Y:S04]  /*7be0*/  SHFL.IDX PT, R167, R0, 0x1, 0x181f ;  /* 0x00381f0000a77f89 */ /* 0x000f2800000e0000 */
[----:B------:R-:W4:Y:S01]  /*7bf0*/  SHFL.IDX PT, R0, R0, 0x2, 0x181f ;  /* 0x00581f0000007f89 */ /* 0x000f2200000e0000 */
[CC--:B-1---5:R-:W-:Y:S02]  /*7c00*/  IADD3 R174, P2, R172.reuse, R221.reuse, RZ ;  /* 0x000000ddacae7210 */ /* 0x0e2fe40007f5e0ff */
[CC--:B--2---:R-:W-:Y:S02]  /*7c10*/  IADD3 R194, P1, R3.reuse, R221.reuse, RZ ;  /* 0x000000dd03c27210 */ /* 0x0c4fe40007f3e0ff */
[-C--:B------:R-:W-:Y:S03]  /*7c20*/  IADD3 R192, P0, R3, R248.reuse, RZ ;  /* 0x000000f803c07210 */ /* 0x080fe60007f1e0ff */
[C-C-:B---3--:R-:W-:Y:S01]  /*7c30*/  IMAD.X R195, R165.reuse, 0x1, R250.reuse, P1 ;  /* 0x00000001a5c37824 */ /* 0x148fe200008e06fa */
[----:B------:R-:W-:Y:S01]  /*7c40*/  IADD3 R172, P1, R172, R248, RZ ;  /* 0x000000f8acac7210 */ /* 0x000fe20007f3e0ff */
[--C-:B------:R-:W-:Y:S01]  /*7c50*/  IMAD.X R193, R165, 0x1, R249.reuse, P0 ;  /* 0x00000001a5c17824 */ /* 0x100fe200000e06f9 */
[----:B----4-:R-:W-:Y:S02]  /*7c60*/  IADD3 R168, P0, R2, R221, RZ ;  /* 0x000000dd02a87210 */ /* 0x010fe40007f1e0ff */
[----:B------:R1:W-:Y:S01]  /*7c70*/  LDGSTS.E.BYPASS.LTC128B.128 [R245+0x5080], [R194.64], !P5 ;  /* 0x05080000c2f57fae */ /* 0x0003e2000e901d54 */
        /* <DEDUP_REMOVED lines=11> */
.L_x_972:
[----:B-1----:R-:W-:Y:S01]  /*7d30*/  IMAD.U32 R3, RZ, RZ, UR22 ;  /* 0x00000016ff037e24 */ /* 0x002fe2000f8e00ff */
[----:B------:R-:W2:Y:S01]  /*7d40*/  LDL R2, [R1+0x1c] ;  /* 0x00001c0001027983 */ /* 0x000ea20000100800 */
[----:B------:R-:W-:Y:S02]  /*7d50*/  UISETP.NE.AND UP1, UPT, UR13, URZ, UPT ;  /* 0x0000003f0d00728c */ /* 0x000fe4000bf25270 */
[----:B------:R-:W-:Y:S01]  /*7d60*/  UIMAD UR4, UR23, -0x30, URZ ;  /* 0xffffffd0170478a4 */ /* 0x000fe2000f8e023f */
[----:B------:R-:W3:Y:S01]  /*7d70*/  LDL R194, [R1+0x8] ;  /* 0x0000080001c27983 */ /* 0x000ee20000100800 */
[----:B------:R-:W-:Y:S02]  /*7d80*/  UISETP.NE.AND UP0, UPT, UR12, URZ, UPT ;  /* 0x0000003f0c00728c */ /* 0x000fe4000bf05270 */
[----:B------:R-:W-:Y:S01]  /*7d90*/  PLOP3.LUT P1, PT, PT, PT, UP1, 0x80, 0x0 ;  /* 0x000000000000781c */ /* 0x000fe20003f2f018 */
[----:B------:R-:W0:Y:S01]  /*7da0*/  LDGDEPBAR ;  /* 0x00000000000079af */ /* 0x000e220000000000 */
[----:B------:R-:W-:Y:S11]  /*7db0*/  PLOP3.LUT P0, PT, PT, PT, UP1, 0x80, 0x0 ;  /* 0x000000000000781c */ /* 0x000ff60003f0f018 */
[----:B--2---:R-:W-:Y:S04]  /*7dc0*/  @P1 IMAD.HI.U32 R0, R2, c[0x0][0x2c8], RZ ;  /* 0x0000b20002001a27 */ /* 0x004fe800078e00ff */
[----:B------:R-:W-:Y:S01]  /*7dd0*/  IMAD.MOV.U32 R172, RZ, RZ, R2 ;  /* 0x000000ffffac7224 */ /* 0x000fe200078e0002 */
[----:B------:R-:W-:Y:S01]  /*7de0*/  @P0 SHF.R.U32.HI R172, RZ, c[0x0][0x2cc], R0 ;  /* 0x0000b300ffac0a19 */ /* 0x000fe20000011600 */
[----:B------:R-:W-:Y:S01]  /*7df0*/  IMAD.U32 R2, RZ, RZ, UR4 ;  /* 0x00000004ff027e24 */ /* 0x000fe2000f8e00ff */
[----:B------:R-:W-:Y:S03]  /*7e00*/  PLOP3.LUT P0, PT, PT, PT, UP0, 0x40, 0x0 ;  /* 0x000000000000781c */ /* 0x000fe60003f0e808 */
[----:B------:R-:W1:Y:S01]  /*7e10*/  SHFL.IDX PT, R0, R172, RZ, 0x1c1f ;  /* 0x001c1fffac007589 */ /* 0x000e6200000e0000 */
[----:B---3--:R-:W-:Y:S05]  /*7e20*/  IADD3 R174, -R194, 0x1, R2 ;  /* 0x00000001c2ae7810 */ /* 0x008fea0007ffe102 */
        /* <DEDUP_REMOVED lines=22> */
.L_x_975:
[----:B------:R-:W-:Y:S04]  /*7f90*/  MOV R2, c[0x0][0x32c] ;  /* 0x0000cb0000027a02 */ /* 0x000fe80000000f00 */
[----:B------:R-:W-:Y:S11]  /*7fa0*/  ISETP.NE.AND P0, PT, R2, 0x1, PT ;  /* 0x000000010200780c */ /* 0x000ff60003f05270 */
[----:B------:R-:W-:Y:S02]  /*7fb0*/  @!UPT UIADD3 URZ, URZ, URZ, URZ ;  /* 0x0000003f3f3ff290 */ /* 0x000fe4000fffe03f */
[----:B------:R-:W-:Y:S05]  /*7fc0*/  @P0 IMAD.HI.U32 R2, R0, c[0x0][0x330], RZ ;  /* 0x0000cc0000020a27 */ /* 0x000fea00078e00ff */
[----:B------:R-:W-:Y:S02]  /*7fd0*/  @P0 SHF.R.U32.HI R0, RZ, c[0x0][0x334], R2 ;  /* 0x0000cd00ff000a19 */ /* 0x000fe40000011602 */
.L_x_976:
[----:B------:R-:W-:Y:S05]  /*7fe0*/  BSYNC B0 ;  /* 0x0000000000007941 */ /* 0x000fea0003800000 */
.L_x_974:
[----:B------:R-:W-:Y:S05]  /*7ff0*/  IADD3 R2, -R194, UR4, RZ ;  /* 0x00000004c2027c10 */ /* 0x000fea000fffe1ff */
[----:B------:R-:W-:Y:S05]  /*8000*/  IMAD R0, R0, c[0x0][0x32c], R2 ;  /* 0x0000cb0000007a24 */ /* 0x000fea00078e0202 */
[----:B------:R-:W-:Y:S02]  /*8010*/  IADD3 R2, R0, c[0x0][0x32c], RZ ;  /* 0x0000cb0000027a10 */ /* 0x000fe40007ffe0ff */
[----:B------:R-:W-:Y:S02]  /*8020*/  IMNMX R167, R167, R0, !PT ;  /* 0x00000000a7a77217 */ /* 0x000fe40007800200 */
[----:B------:R-:W-:Y:S02]  /*8030*/  IMNMX R168, R168, R2, PT ;  /* 0x00000002a8a87217 */ /* 0x000fe40003800200 */
.L_x_973:
[----:B------:R-:W1:Y:S01]  /*8040*/  SHFL.IDX PT, R0, R172, 0x1, 0x1c1f ;  /* 0x003c1f00ac007f89 */ /* 0x000e6200000e0000 */
[----:B------:R-:W-:Y:S06]  /*8050*/  UISETP.NE.AND UP0, UPT, UR12, URZ, UPT ;  /* 0x0000003f0c00728c */ /* 0x000fec000bf05270 */
[----:B------:R-:W-:Y:S02]  /*8060*/  PLOP3.LUT P0, PT, PT, PT, UP0, 0x40, 0x0 ;  /* 0x000000000000781c */ /* 0x000fe40003f0e808 */
[----:B-1----:R-:W-:Y:S01]  /*8070*/  IADD3 R3, R174, R0, RZ ;  /* 0x00000000ae037210 */ /* 0x002fe20007ffe0ff */
[----:B------:R-:W-:Y:S10]  /*8080*/  IMAD.IADD R165, R173, 0x1, R0 ;  /* 0x00000001ada57824 */ /* 0x000ff400078e0200 */
        /* <DEDUP_REMOVED lines=16> */
.L_x_979:
[----:B------:R-:W-:Y:S04]  /*8190*/  MOV R2, c[0x0][0x32c] ;  /* 0x0000cb0000027a02 */ /* 0x000fe80000000f00 */
[----:B------:R-:W-:Y:S11]  /*81a0*/  ISETP.NE.AND P0, PT, R2, 0x1, PT ;  /* 0x000000010200780c */ /* 0x000ff60003f05270 */
[----:B------:R-:W-:Y:S02]  /*81b0*/  @!UPT UIADD3 URZ, URZ, URZ, URZ ;  /* 0x0000003f3f3ff290 */ /* 0x000fe4000fffe03f */
[----:B------:R-:W-:Y:S05]  /*81c0*/  @P0 IMAD.HI.U32 R2, R0, c[0x0][0x330], RZ ;  /* 0x0000cc0000020a27 */ /* 0x000fea00078e00ff */
[----:B------:R-:W-:Y:S02]  /*81d0*/  @P0 SHF.R.U32.HI R0, RZ, c[0x0][0x334], R2 ;  /* 0x0000cd00ff000a19 */ /* 0x000fe40000011602 */
.L_x_980:
[----:B------:R-:W-:Y:S05]  /*81e0*/  BSYNC B0 ;  /* 0x0000000000007941 */ /* 0x000fea0003800000 */
.L_x_978:
[----:B------:R-:W-:Y:S05]  /*81f0*/  IADD3 R2, -R194, UR4, RZ ;  /* 0x00000004c2027c10 */ /* 0x000fea000fffe1ff */
[----:B------:R-:W-:Y:S05]  /*8200*/  IMAD R0, R0, c[0x0][0x32c], R2 ;  /* 0x0000cb0000007a24 */ /* 0x000fea00078e0202 */
[----:B------:R-:W-:Y:S02]  /*8210*/  IADD3 R2, R0, c[0x0][0x32c], RZ ;  /* 0x0000cb0000027a10 */ /* 0x000fe40007ffe0ff */
[----:B------:R-:W-:Y:S02]  /*8220*/  IMNMX R3, R3, R0, !PT ;  /* 0x0000000003037217 */ /* 0x000fe40007800200 */
[----:B------:R-:W-:Y:S02]  /*8230*/  IMNMX R165, R165, R2, PT ;  /* 0x00000002a5a57217 */ /* 0x000fe40003800200 */
.L_x_977:
        /* <DEDUP_REMOVED lines=21> */
.L_x_983:
[----:B------:R-:W-:Y:S04]  /*8390*/  MOV R175, c[0x0][0x32c] ;  /* 0x0000cb0000af7a02 */ /* 0x000fe80000000f00 */
[----:B------:R-:W-:Y:S11]  /*83a0*/  ISETP.NE.AND P0, PT, R175, 0x1, PT ;  /* 0x00000001af00780c */ /* 0x000ff60003f05270 */
[----:B------:R-:W-:Y:S02]  /*83b0*/  @!UPT UIADD3 URZ, URZ, URZ, URZ ;  /* 0x0000003f3f3ff290 */ /* 0x000fe4000fffe03f */
[----:B------:R-:W-:Y:S05]  /*83c0*/  @P0 IMAD.HI.U32 R175, R169, c[0x0][0x330], RZ ;  /* 0x0000cc00a9af0a27 */ /* 0x000fea00078e00ff */
[----:B------:R-:W-:Y:S02]  /*83d0*/  @P0 SHF.R.U32.HI R169, RZ, c[0x0][0x334], R175 ;  /* 0x0000cd00ffa90a19 */ /* 0x000fe400000116af */
.L_x_984:
[----:B------:R-:W-:Y:S05]  /*83e0*/  BSYNC B0 ;  /* 0x0000000000007941 */ /* 0x000fea0003800000 */
.L_x_982:
[----:B------:R-:W-:Y:S05]  /*83f0*/  IADD3 R175, -R194, UR4, RZ ;  /* 0x00000004c2af7c10 */ /* 0x000fea000fffe1ff */
[----:B------:R-:W-:Y:S05]  /*8400*/  IMAD R169, R169, c[0x0][0x32c], R175 ;  /* 0x0000cb00a9a97a24 */ /* 0x000fea00078e02af */
[----:B------:R-:W-:Y:S02]  /*8410*/  IADD3 R175, R169, c[0x0][0x32c], RZ ;  /* 0x0000cb00a9af7a10 */ /* 0x000fe40007ffe0ff */
[----:B------:R-:W-:Y:S02]  /*8420*/  IMNMX R0, R0, R169, !PT ;  /* 0x000000a900007217 */ /* 0x000fe40007800200 */
[----:B------:R-:W-:Y:S02]  /*8430*/  IMNMX R2, R2, R175, PT ;  /* 0x000000af02027217 */ /* 0x000fe40003800200 */
.L_x_981:
[----:B------:R-:W-:Y:S02]  /*8440*/  UISETP.GE.AND UP1, UPT, UR4, 0x1, UPT ;  /* 0x000000010400788c */ /* 0x000fe4000bf26270 */
[----:B------:R-:W-:Y:S02]  /*8450*/  UISETP.GE.AND UP0, UPT, UR4, 0x2, UPT ;  /* 0x000000020400788c */ /* 0x000fe4000bf06270 */
[----:B------:R-:W-:Y:S02]  /*8460*/  UISETP.GE.AND UP2, UPT, UR4, 0x9, UPT ;  /* 0x000000090400788c */ /* 0x000fe4000bf46270 */
[----:B------:R-:W-:Y:S01]  /*8470*/  PLOP3.LUT P0, PT, PT, PT, UP1, 0x40, 0x0 ;  /* 0x000000000000781c */ /* 0x000fe20003f0e818 */
[----:B------:R-:W-:Y:S01]  /*8480*/  UP2UR UR30, UPR, URZ, 0x2 ;  /* 0x000000023f1e7883 */ /* 0x000fe20008000000 */
[----:B------:R-:W-:Y:S01]  /*8490*/  PLOP3.LUT P1, PT, PT, PT, UP0, 0x40, 0x0 ;  /* 0x000000000000781c */ /* 0x000fe20003f2e808 */
[----:B------:R-:W-:Y:S01]  /*84a0*/  UP2UR UR29, UPR, URZ, 0x1 ;  /* 0x000000013f1d7883 */ /* 0x000fe20008000000 */
[C---:B------:R-:W-:Y:S01]  /*84b0*/  ISETP.GT.AND P0, PT, R3.reuse, RZ, P0 ;  /* 0x000000ff0300720c */ /* 0x040fe20000704270 */
[----:B------:R-:W-:Y:S01]  /*84c0*/  UISETP.GE.AND UP6, UPT, UR4, 0x12, UPT ;  /* 0x000000120400788c */ /* 0x000fe2000bfc6270 */
[----:B------:R-:W-:Y:S01]  /*84d0*/  ISETP.GT.AND P1, PT, R3, 0x1, P1 ;  /* 0x000000010300780c */ /* 0x000fe20000f24270 */
[----:B------:R-:W-:Y:S01]  /*84e0*/  UISETP.GE.AND UP4, UPT, UR4, 0x1a, UPT ;  /* 0x0000001a0400788c */ /* 0x000fe2000bf86270 */
[C---:B------:R-:W-:Y:S01]  /*84f0*/  ISETP.LT.OR P0, PT, R165.reuse, 0x1, P0 ;  /* 0x00000001a500780c */ /* 0x040fe20000701670 */
[----:B------:R-:W-:Y:S01]  /*8500*/  UISETP.GE.AND UP5, UPT, UR4, 0x19, UPT ;  /* 0x000000190400788c */ /* 0x000fe2000bfa6270 */
[----:B------:R-:W-:Y:S01]  /*8510*/  ISETP.LT.OR P1, PT, R165, 0x2, P1 ;  /* 0x00000002a500780c */ /* 0x000fe20000f21670 */
[----:B------:R-:W-:Y:S01]  /*8520*/  UISETP.GE.AND UP3, UPT, UR4, 0x21, UPT ;  /* 0x000000210400788c */ /* 0x000fe2000bf66270 */
[----:B------:R-:W-:Y:S01]  /*8530*/  FSEL R175, R6, -INF , !P0 ;  /* 0xff80000006af7808 */ /* 0x000fe20004000000 */
[----:B------:R-:W-:Y:S01]  /*8540*/  UP2UR UR28, UPR, URZ, 0x4 ;  /* 0x000000043f1c7883 */ /* 0x000fe20008000000 */
[----:B------:R-:W-:Y:S01]  /*8550*/  PLOP3.LUT P0, PT, PT, PT, UP0, 0x40, 0x0 ;  /* 0x000000000000781c */ /* 0x000fe20003f0e808 */
[----:B------:R-:W-:Y:S01]  /*8560*/  UISETP.GE.AND UP0, UPT, UR4, 0x11, UPT ;  /* 0x000000110400788c */ /* 0x000fe2000bf06270 */
[----:B------:R-:W-:Y:S01]  /*8570*/  PLOP3.LUT P2, PT, PT, PT, UP1, 0x40, 0x0 ;  /* 0x000000000000781c */ /* 0x000fe20003f4e818 */
[----:B------:R-:W-:Y:S01]  /*8580*/  UISETP.GE.AND UP1, UPT, UR4, 0xa, UPT ;  /* 0x0000000a0400788c */ /* 0x000fe2000bf26270 */
[----:B------:R-:W-:Y:S01]  /*8590*/  ISETP.GT.AND P0, PT, R167, 0x1, P0 ;  /* 0x00000001a700780c */ /* 0x000fe20000704270 */
[----:B------:R-:W-:Y:S01]  /*85a0*/  UP2UR UR26, UPR, URZ, 0x1 ;  /* 0x000000013f1a7883 */ /* 0x000fe20008000000 */
[----:B------:R-:W-:Y:S01]  /*85b0*/  FSEL R192, R7, -INF , !P1 ;  /* 0xff80000007c07808 */ /* 0x000fe20004800000 */
[----:B------:R-:W-:Y:S01]  /*85c0*/  UP2UR UR27, UPR, URZ, 0x2 ;  /* 0x000000023f1b7883 */ /* 0x000fe20008000000 */
[----:B------:R-:W-:Y:S01]  /*85d0*/  PLOP3.LUT P1, PT, PT, PT, UP2, 0x40, 0x0 ;  /* 0x000000000000781c */ /* 0x000fe20003f2e828 */
[----:B------:R-:W-:Y:S01]  /*85e0*/  UP2UR UR31, UPR, URZ, 0x40 ;  /* 0x000000403f1f7883 */ /* 0x000fe20008000000 */
[----:B------:R-:W-:Y:S02]  /*85f0*/  ISETP.LT.OR P0, PT, R168, 0x2, P0 ;  /* 0x00000002a800780c */ /* 0x000fe40000701670 */
[----:B------:R-:W-:Y:S02]  /*8600*/  ISETP.GT.AND P1, PT, R3, 0x8, P1 ;  /* 0x000000080300780c */ /* 0x000fe40000f24270 */
[----:B------:R-:W-:Y:S02]  /*8610*/  FSEL R7, R5, -INF , !P0 ;  /* 0xff80000005077808 */ /* 0x000fe40004000000 */
[----:B------:R-:W-:Y:S02]  /*8620*/  PLOP3.LUT P0, PT, PT, PT, UP1, 0x40, 0x0 ;  /* 0x000000000000781c */ /* 0x000fe40003f0e818 */
[----:B------:R-:W-:Y:S02]  /*8630*/  ISETP.LT.OR P1, PT, R165, 0x9, P1 ;  /* 0x00000009a500780c */ /* 0x000fe40000f21670 */
[----:B------:R-:W-:Y:S02]  /*8640*/  ISETP.GT.AND P0, PT, R3, 0x9, P0 ;  /* 0x000000090300780c */ /* 0x000fe40000704270 */
[----:B------:R-:W-:Y:S02]  /*8650*/  ISETP.GT.AND P2, PT, R167, RZ, P2 ;  /* 0x000000ffa700720c */ /* 0x000fe40001744270 */
[----:B------:R-:W-:Y:S02]  /*8660*/  FSEL R193, R18, -INF , !P1 ;  /* 0xff80000012c17808 */ /* 0x000fe40004800000 */
[----:B------:R-:W-:Y:S01]  /*8670*/  PLOP3.LUT P1, PT, PT, PT, UP1, 0x40, 0x0 ;  /* 0x000000000000781c */ /* 0x000fe20003f2e818 */
[----:B------:R-:W-:Y:S01]  /*8680*/  UISETP.GE.AND UP1, UPT, UR4, 0x29, UPT ;  /* 0x000000290400788c */ /* 0x000fe2000bf26270 */
[----:B------:R-:W-:Y:S02]  /*8690*/  ISETP.LT.OR P0, PT, R165, 0xa, P0 ;  /* 0x0000000aa500780c */ /* 0x000fe40000701670 */
[----:B------:R-:W-:Y:S02]  /*86a0*/  ISETP.LT.OR P2, PT, R168, 0x1, P2 ;  /* 0x00000001a800780c */ /* 0x000fe40001741670 */
[----:B------:R-:W-:Y:S02]  /*86b0*/  ISETP.GT.AND P1, PT, R167, 0x9, P1 ;  /* 0x00000009a700780c */ /* 0x000fe40000f24270 */
[----:B------:R-:W-:Y:S02]  /*86c0*/  FSEL R19, R19, -INF , !P0 ;  /* 0xff80000013137808 */ /* 0x000fe40004000000 */
[----:B------:R-:W-:Y:S02]  /*86d0*/  PLOP3.LUT P0, PT, PT, PT, UP0, 0x40, 0x0 ;  /* 0x000000000000781c */ /* 0x000fe40003f0e808 */
[----:B------:R-:W-:Y:S02]  /*86e0*/  FSEL R6, R4, -INF , !P2 ;  /* 0xff80000004067808 */ /* 0x000fe40005000000 */
[----:B------:R-:W-:Y:S01]  /*86f0*/  PLOP3.LUT P2, PT, PT, PT, UP2, 0x40, 0x0 ;  /* 0x000000000000781c */ /* 0x000fe20003f4e828 */
[----:B------:R-:W-:Y:S01]  /*8700*/  UISETP.GE.AND UP2, UPT, UR4, 0x22, UPT ;  /* 0x000000220400788c */ /* 0x000fe2000bf46270 */
[C---:B------:R-:W-:Y:S02]  /*8710*/  ISETP.LT.OR P1, PT, R168.reuse, 0xa, P1 ;  /* 0x0000000aa800780c */ /* 0x040fe40000f21670 */
[----:B------:R-:W-:Y:S02]  /*8720*/  ISETP.GT.AND P0, PT, R3, 0x10, P0 ;  /* 0x000000100300780c */ /* 0x000fe40000704270 */
[----:B------:R-:W-:Y:S02]  /*8730*/  ISETP.GT.AND P2, PT, R167, 0x8, P2 ;  /* 0x00000008a700780c */ /* 0x000fe40001744270 */
[----:B------:R-:W-:Y:S02]  /*8740*/  FSEL R18, R17, -INF , !P1 ;  /* 0xff80000011127808 */ /* 0x000fe40004800000 */
[----:B------:R-:W-:Y:S01]  /*8750*/  PLOP3.LUT P1, PT, PT, PT, UP0, 0x40, 0x0 ;  /* 0x000000000000781c */ /* 0x000fe20003f2e808 */
[----:B------:R-:W-:Y:S01]  /*8760*/  UISETP.GE.AND UP0, UPT, UR4, 0x2a, UPT ;  /* 0x0000002a0400788c */ /* 0x000fe2000bf06270 */
[----:B------:R-:W-:Y:S02]  /*8770*/  ISETP.LT.OR P0, PT, R165, 0x11, P0 ;  /* 0x00000011a500780c */ /* 0x000fe40000701670 */
[----:B------:R-:W-:Y:S02]  /*8780*/  ISETP.LT.OR P2, PT, R168, 0x9, P2 ;  /* 0x00000009a800780c */ /* 0x000fe40001741670 */
[C---:B------:R-:W-:Y:S02]  /*8790*/  ISETP.GT.AND P1, PT, R167.reuse, 0x10, P1 ;  /* 0x00000010a700780c */ /* 0x040fe40000f24270 */
[----:B------:R-:W-:Y:S02]  /*87a0*/  FSEL R198, R22, -INF , !P0 ;  /* 0xff80000016c67808 */ /* 0x000fe40004000000 */
[----:B------:R-:W-:Y:S02]  /*87b0*/  PLOP3.LUT P0, PT, PT, PT, UP6, 0x40, 0x0 ;  /* 0x000000000000781c */ /* 0x000fe40003f0e868 */
[----:B------:R-:W-:Y:S02]  /*87c0*/  FSEL R16, R16, -INF , !P2 ;  /* 0xff80000010107808 */ /* 0x000fe40005000000 */
[----:B------:R-:W-:Y:S01]  /*87d0*/  PLOP3.LUT P2, PT, PT, PT, UP6, 0x40, 0x0 ;  /* 0x000000000000781c */ /* 0x000fe20003f4e868 */
[----:B------:R-:W-:Y:S01]  /*87e0*/  UISETP.NE.AND UP6, UPT, UR26, URZ, UPT ;  /* 0x0000003f1a00728c */ /* 0x000fe2000bfc5270 */
[----:B------:R-:W-:Y:S02]  /*87f0*/  ISETP.LT.OR P1, PT, R168, 0x11, P1 ;  /* 0x00000011a800780c */ /* 0x000fe40000f21670 */
[----:B------:R-:W-:Y:S01]  /*8800*/  ISETP.GT.AND P0, PT, R167, 0x11, P0 ;  /* 0x00000011a700780c */ /* 0x000fe20000704270 */
[----:B------:R-:W-:Y:S01]  /*8810*/  UP2UR UR32, UPR, URZ, 0x40 ;  /* 0x000000403f207883 */ /* 0x000fe20008000000 */
[----:B------:R-:W-:Y:S01]  /*8820*/  ISETP.GT.AND P2, PT, R3, 0x11, P2 ;  /* 0x000000110300780c */ /* 0x000fe20001744270 */
[----:B------:R-:W-:Y:S01]  /*8830*/  UISETP.NE.AND UP6, UPT, UR27, URZ, UPT ;  /* 0x0000003f1b00728c */ /* 0x000fe2000bfc5270 */
[----:B------:R-:W-:Y:S02]  /*8840*/  FSEL R196, R20, -INF , !P1 ;  /* 0xff80000014c47808 */ /* 0x000fe40004800000 */
[----:B------:R-:W-:Y:S01]  /*8850*/  PLOP3.LUT P1, PT, PT, PT, UP4, 0x40, 0x0 ;  /* 0x000000000000781c */ /* 0x000fe20003f2e848 */
[----:B------:R-:W-:Y:S01]  /*8860*/  UP2UR UR33, UPR, URZ, 0x40 ;  /* 0x000000403f217883 */ /* 0x000fe20008000000 */
[C---:B------:R-:W-:Y:S01]  /*8870*/  ISETP.LT.OR P0, PT, R168.reuse, 0x12, P0 ;  /* 0x00000012a800780c */ /* 0x040fe20000701670 */
[----:B------:R-:W-:Y:S01]  /*8880*/  UISETP.NE.AND UP6, UPT, UR28, URZ, UPT ;  /* 0x0000003f1c00728c */ /* 0x000fe2000bfc5270 */
[----:B------:R-:W-:Y:S02]  /*8890*/  ISETP.LT.OR P2, PT, R165, 0x12, P2 ;  /* 0x00000012a500780c */ /* 0x000fe40001741670 */
[----:B------:R-:W-:Y:S01]  /*88a0*/  ISETP.GT.AND P1, PT, R3, 0x19, P1 ;  /* 0x000000190300780c */ /* 0x000fe20000f24270 */
[----:B------:R-:W-:Y:S01]  /*88b0*/  UP2UR UR34, UPR, URZ, 0x40 ;  /* 0x000000403f227883 */ /* 0x000fe20008000000 */
[----:B------:R-:W-:Y:S01]  /*88c0*/  FSEL R197, R21, -INF , !P0 ;  /* 0xff80000015c57808 */ /* 0x000fe20004000000 */
[----:B------:R-:W-:Y:S01]  /*88d0*/  UISETP.NE.AND UP6, UPT, UR29, URZ, UPT ;  /* 0x0000003f1d00728c */ /* 0x000fe2000bfc5270 */
[----:B------:R-:W-:Y:S02]  /*88e0*/  PLOP3.LUT P0, PT, PT, PT, UP5, 0x40, 0x0 ;  /* 0x000000000000781c */ /* 0x000fe40003f0e858 */
[----:B------:R-:W-:Y:S01]  /*88f0*/  FSEL R199, R23, -INF , !P2 ;  /* 0xff80000017c77808 */ /* 0x000fe20005000000 */
[----:B------:R-:W-:Y:S01]  /*8900*/  UP2UR UR35, UPR, URZ, 0x40 ;  /* 0x000000403f237883 */ /* 0x000fe20008000000 */
[----:B------:R-:W-:Y:S01]  /*8910*/  PLOP3.LUT P2, PT, PT, PT, UP5, 0x40, 0x0 ;  /* 0x000000000000781c */ /* 0x000fe20003f4e858 */
[----:B------:R-:W-:Y:S01]  /*8920*/  UISETP.NE.AND UP6, UPT, UR30, URZ, UPT ;  /* 0x0000003f1e00728c */ /* 0x000fe2000bfc5270 */
[----:B------:R-:W-:Y:S02]  /*8930*/  ISETP.LT.OR P1, PT, R165, 0x1a, P1 ;  /* 0x0000001aa500780c */ /* 0x000fe40000f21670 */
[----:B------:R-:W-:Y:S02]  /*8940*/  ISETP.GT.AND P0, PT, R167, 0x18, P0 ;  /* 0x00000018a700780c */ /* 0x000fe40000704270 */
[----:B------:R-:W-:Y:S02]  /*8950*/  ISETP.GT.AND P2, PT, R3, 0x18, P2 ;  /* 0x000000180300780c */ /* 0x000fe40001744270 */
[----:B------:R-:W-:Y:S02]  /*8960*/  FSEL R209, R35, -INF , !P1 ;  /* 0xff80000023d17808 */ /* 0x000fe40004800000 */
[----:B------:R-:W-:Y:S02]  /*8970*/  PLOP3.LUT P1, PT, PT, PT, UP3, 0x40, 0x0 ;  /* 0x000000000000781c */ /* 0x000fe40003f2e838 */
[----:B------:R-:W-:Y:S02]  /*8980*/  ISETP.LT.OR P0, PT, R168, 0x19, P0 ;  /* 0x00000019a800780c */ /* 0x000fe40000701670 */
[----:B------:R-:W-:Y:S02]  /*8990*/  ISETP.LT.OR P2, PT, R165, 0x19, P2 ;  /* 0x00000019a500780c */ /* 0x000fe40001741670 */
[----:B------:R-:W-:Y:S02]  /*89a0*/  ISETP.GT.AND P1, PT, R3, 0x20, P1 ;  /* 0x000000200300780c */ /* 0x000fe40000f24270 */
[----:B------:R-:W-:Y:S02]  /*89b0*/  FSEL R200, R32, -INF , !P0 ;  /* 0xff80000020c87808 */ /* 0x000fe40004000000 */
[----:B------:R-:W-:Y:S02]  /*89c0*/  PLOP3.LUT P0, PT, PT, PT, UP2, 0x40, 0x0 ;  /* 0x000000000000781c */ /* 0x000fe40003f0e828 */
[----:B------:R-:W-:Y:S02]  /*89d0*/  FSEL R206, R34, -INF , !P2 ;  /* 0xff80000022ce7808 */ /* 0x000fe40005000000 */
[----:B------:R-:W-:Y:S02]  /*89e0*/  PLOP3.LUT P2, PT, PT, PT, UP4, 0x40, 0x0 ;  /* 0x000000000000781c */ /* 0x000fe40003f4e848 */
[----:B------:R-:W-:Y:S02]  /*89f0*/  ISETP.LT.OR P1, PT, R165, 0x21, P1 ;  /* 0x00000021a500780c */ /* 0x000fe40000f21670 */
[----:B------:R-:W-:Y:S02]  /*8a00*/  ISETP.GT.AND P0, PT, R3, 0x21, P0 ;  /* 0x000000210300780c */ /* 0x000fe40000704270 */
[----:B------:R-:W-:Y:S02]  /*8a10*/  ISETP.GT.AND P2, PT, R167, 0x19, P2 ;  /* 0x00000019a700780c */ /* 0x000fe40001744270 */
[----:B------:R-:W-:Y:S02]  /*8a20*/  FSEL R219, R38, -INF , !P1 ;  /* 0xff80000026db7808 */ /* 0x000fe40004800000 */
[----:B------:R-:W-:Y:S02]  /*8a30*/  PLOP3.LUT P1, PT, PT, PT, UP2, 0x40, 0x0 ;  /* 0x000000000000781c */ /* 0x000fe40003f2e828 */
[----:B------:R-:W-:Y:S02]  /*8a40*/  ISETP.LT.OR P0, PT, R165, 0x22, P0 ;  /* 0x00000022a500780c */ /* 0x000fe40000701670 */
[C---:B------:R-:W-:Y:S02]  /*8a50*/  ISETP.LT.OR P2, PT, R168.reuse, 0x1a, P2 ;  /* 0x0000001aa800780c */ /* 0x040fe40001741670 */
[----:B------:R-:W-:Y:S02]  /*8a60*/  ISETP.GT.AND P1, PT, R167, 0x21, P1 ;  /* 0x00000021a700780c */ /* 0x000fe40000f24270 */
[----:B------:R-:W-:Y:S02]  /*8a70*/  FSEL R223, R39, -INF , !P0 ;  /* 0xff80000027df7808 */ /* 0x000fe40004000000 */
[----:B------:R-:W-:Y:S02]  /*8a80*/  PLOP3.LUT P0, PT, PT, PT, UP1, 0x40, 0x0 ;  /* 0x000000000000781c */ /* 0x000fe40003f0e818 */
[----:B------:R-:W-:Y:S02]  /*8a90*/  FSEL R202, R33, -INF , !P2 ;  /* 0xff80000021ca7808 */ /* 0x000fe40005000000 */
[----:B------:R-:W-:Y:S02]  /*8aa0*/  PLOP3.LUT P2, PT, PT, PT, UP3, 0x40, 0x0 ;  /* 0x000000000000781c */ /* 0x000fe40003f4e838 */
[C---:B------:R-:W-:Y:S02]  /*8ab0*/  ISETP.LT.OR P1, PT, R168.reuse, 0x22, P1 ;  /* 0x00000022a800780c */ /* 0x040fe40000f21670 */
[----:B------:R-:W-:Y:S02]  /*8ac0*/  ISETP.GT.AND P0, PT, R3, 0x28, P0 ;  /* 0x000000280300780c */ /* 0x000fe40000704270 */
[----:B------:R-:W-:Y:S02]  /*8ad0*/  ISETP.GT.AND P2, PT, R167, 0x20, P2 ;  /* 0x00000020a700780c */ /* 0x000fe40001744270 */
[----:B------:R-:W-:Y:S02]  /*8ae0*/  FSEL R216, R37, -INF , !P1 ;  /* 0xff80000025d87808 */ /* 0x000fe40004800000 */
[----:B------:R-:W-:Y:S02]  /*8af0*/  ISETP.LT.OR P1, PT, R165, 0x29, P0 ;  /* 0x00000029a500780c */ /* 0x000fe40000721670 */
[----:B------:R-:W-:Y:S02]  /*8b00*/  PLOP3.LUT P0, PT, PT, PT, UP0, 0x40, 0x0 ;  /* 0x000000000000781c */ /* 0x000fe40003f0e808 */
[----:B------:R-:W-:Y:S02]  /*8b10*/  ISETP.LT.OR P2, PT, R168, 0x21, P2 ;  /* 0x00000021a800780c */ /* 0x000fe40001741670 */
[----:B------:R-:W-:Y:S02]  /*8b20*/  ISETP.GT.AND P0, PT, R3, 0x29, P0 ;  /* 0x000000290300780c */ /* 0x000fe40000704270 */
[----:B------:R-:W-:Y:S01]  /*8b30*/  FSEL R215, R36, -INF , !P2 ;  /* 0xff80000024d77808 */ /* 0x000fe20005000000 */
[----:B------:R-:W1:Y:S01]  /*8b40*/  SHFL.IDX PT, R3, R172, 0x3, 0x1c1f ;  /* 0x007c1f00ac037f89 */ /* 0x000e6200000e0000 */
[----:B------:R-:W-:Y:S02]  /*8b50*/  PLOP3.LUT P2, PT, PT, PT, UP1, 0x40, 0x0 ;  /* 0x000000000000781c */ /* 0x000fe40003f4e818 */
[----:B------:R-:W-:Y:S02]  /*8b60*/  ISETP.LT.OR P0, PT, R165, 0x2a, P0 ;  /* 0x0000002aa500780c */ /* 0x000fe40000701670 */
[----:B------:R-:W-:Y:S02]  /*8b70*/  ISETP.GT.AND P2, PT, R167, 0x28, P2 ;  /* 0x00000028a700780c */ /* 0x000fe40001744270 */
[----:B------:R-:W-:Y:S02]  /*8b80*/  FSEL R252, R50, -INF , !P1 ;  /* 0xff80000032fc7808 */ /* 0x000fe40004800000 */
[----:B------:R-:W-:Y:S02]  /*8b90*/  PLOP3.LUT P1, PT, PT, PT, UP0, 0x40, 0x0 ;  /* 0x000000000000781c */ /* 0x000fe40003f2e808 */
[----:B------:R-:W-:Y:S02]  /*8ba0*/  FSEL R51, R51, -INF , !P0 ;  /* 0xff80000033337808 */ /* 0x000fe40004000000 */
[----:B------:R-:W-:Y:S01]  /*8bb0*/  PLOP3.LUT P0, PT, PT, PT, UP6, 0x40, 0x0 ;  /* 0x000000000000781c */ /* 0x000fe20003f0e868 */
[----:B------:R-:W-:Y:S01]  /*8bc0*/  UISETP.NE.AND UP6, UPT, UR35, URZ, UPT ;  /* 0x0000003f2300728c */ /* 0x000fe2000bfc5270 */
[----:B------:R-:W-:Y:S02]  /*8bd0*/  ISETP.LT.OR P2, PT, R168, 0x29, P2 ;  /* 0x00000029a800780c */ /* 0x000fe40001741670 */
[----:B------:R-:W-:Y:S02]  /*8be0*/  ISETP.GT.AND P1, PT, R167, 0x29, P1 ;  /* 0x00000029a700780c */ /* 0x000fe40000f24270 */
[----:B------:R-:W-:Y:S02]  /*8bf0*/  FSEL R222, R48, -INF , !P2 ;  /* 0xff80000030de7808 */ /* 0x000fe40005000000 */
[----:B------:R-:W-:Y:S01]  /*8c00*/  PLOP3.LUT P2, PT, PT, PT, UP6, 0x40, 0x0 ;  /* 0x000000000000781c */ /* 0x000fe20003f4e868 */
[----:B------:R-:W-:Y:S01]  /*8c10*/  UISETP.NE.AND UP6, UPT, UR34, URZ, UPT ;  /* 0x0000003f2200728c */ /* 0x000fe2000bfc5270 */
[----:B------:R-:W-:Y:S02]  /*8c20*/  ISETP.LT.OR P1, PT, R168, 0x2a, P1 ;  /* 0x0000002aa800780c */ /* 0x000fe40000f21670 */
[----:B------:R-:W-:Y:S02]  /*8c30*/  ISETP.GT.AND P0, PT, R0, RZ, P0 ;  /* 0x000000ff0000720c */ /* 0x000fe40000704270 */
        /* <DEDUP_REMOVED lines=9> */
[C---:B------:R-:W-:Y:S02]  /*8cd0*/  ISETP.GT.AND P0, PT, R0.reuse, 0x9, P0 ;  /* 0x000000090000780c */ /* 0x040fe40000704270 */
[----:B------:R-:W-:Y:S02]  /*8ce0*/  ISETP.GT.AND P1, PT, R0, 0x8, P1 ;  /* 0x000000080000780c */ /* 0x000fe40000f24270 */
[C---:B------:R-:W-:Y:S02]  /*8cf0*/  ISETP.LT.OR P0, PT, R2.reuse, 0xa, P0 ;  /* 0x0000000a0200780c */ /* 0x040fe40000701670 */
[----:B------:R-:W-:Y:S02]  /*8d00*/  FSEL R17, R9, -INF , !P2 ;  /* 0xff80000009117808 */ /* 0x000fe40005000000 */
[----:B------:R-:W-:Y:S01]  /*8d10*/  PLOP3.LUT P2, PT, PT, PT, UP6, 0x40, 0x0 ;  /* 0x000000000000781c */ /* 0x000fe20003f4e868 */
[----:B------:R-:W-:Y:S01]  /*8d20*/  UISETP.NE.AND UP6, UPT, UR31, URZ, UPT ;  /* 0x0000003f1f00728c */ /* 0x000fe2000bfc5270 */
[----:B------:R-:W-:Y:S02]  /*8d30*/  ISETP.LT.OR P1, PT, R2, 0x9, P1 ;  /* 0x000000090200780c */ /* 0x000fe40000f21670 */
[----:B------:R-:W-:Y:S01]  /*8d40*/  FSEL R13, R13, -INF , !P0 ;  /* 0xff8000000d0d7808 */ /* 0x000fe20004000000 */
[----:B------:R-:W-:Y:S01]  /*8d50*/  UP2UR UR31, UPR, URZ, 0x40 ;  /* 0x000000403f1f7883 */ /* 0x000fe20008000000 */
[----:B------:R-:W-:Y:S02]  /*8d60*/  PLOP3.LUT P0, PT, PT, PT, UP5, 0x40, 0x0 ;  /* 0x000000000000781c */ /* 0x000fe40003f0e858 */
[----:B------:R-:W-:Y:S02]  /*8d70*/  FSEL R12, R12, -INF , !P1 ;  /* 0xff8000000c0c7808 */ /* 0x000fe40004800000 */
[----:B------:R-:W-:Y:S01]  /*8d80*/  PLOP3.LUT P1, PT, PT, PT, UP6, 0x40, 0x0 ;  /* 0x000000000000781c */ /* 0x000fe20003f2e868 */
[----:B------:R-:W-:Y:S01]  /*8d90*/  UISETP.NE.AND UP6, UPT, UR12, URZ, UPT ;  /* 0x0000003f0c00728c */ /* 0x000fe2000bfc5270 */
[C---:B------:R-:W-:Y:S02]  /*8da0*/  ISETP.GT.AND P0, PT, R0.reuse, 0x18, P0 ;  /* 0x000000180000780c */ /* 0x040fe40000704270 */
[C---:B------:R-:W-:Y:S02]  /*8db0*/  ISETP.GT.AND P2, PT, R0.reuse, 0x10, P2 ;  /* 0x000000100000780c */ /* 0x040fe40001744270 */
[----:B------:R-:W-:Y:S02]  /*8dc0*/  ISETP.GT.AND P1, PT, R0, 0x11, P1 ;  /* 0x000000110000780c */ /* 0x000fe40000f24270 */
[C---:B------:R-:W-:Y:S02]  /*8dd0*/  ISETP.LT.OR P0, PT, R2.reuse, 0x19, P0 ;  /* 0x000000190200780c */ /* 0x040fe40000701670 */
[C---:B------:R-:W-:Y:S02]  /*8de0*/  ISETP.LT.OR P2, PT, R2.reuse, 0x11, P2 ;  /* 0x000000110200780c */ /* 0x040fe40001741670 */
[----:B------:R-:W-:Y:S02]  /*8df0*/  ISETP.LT.OR P1, PT, R2, 0x12, P1 ;  /* 0x000000120200780c */ /* 0x000fe40000f21670 */
[----:B------:R-:W-:Y:S02]  /*8e00*/  FSEL R210, R28, -INF , !P0 ;  /* 0xff8000001cd27808 */ /* 0x000fe40004000000 */
[----:B------:R-:W-:Y:S02]  /*8e10*/  PLOP3.LUT P0, PT, PT, PT, UP2, 0x40, 0x0 ;  /* 0x000000000000781c */ /* 0x000fe40003f0e828 */
[----:B------:R-:W-:Y:S02]  /*8e20*/  FSEL R205, R24, -INF , !P2 ;  /* 0xff80000018cd7808 */ /* 0x000fe40005000000 */
[----:B------:R-:W-:Y:S02]  /*8e30*/  PLOP3.LUT P2, PT, PT, PT, UP4, 0x40, 0x0 ;  /* 0x000000000000781c */ /* 0x000fe40003f4e848 */
[----:B------:R-:W-:Y:S02]  /*8e40*/  FSEL R208, R25, -INF , !P1 ;  /* 0xff80000019d07808 */ /* 0x000fe40004800000 */
[----:B------:R-:W-:Y:S02]  /*8e50*/  PLOP3.LUT P1, PT, PT, PT, UP3, 0x40, 0x0 ;  /* 0x000000000000781c */ /* 0x000fe40003f2e838 */
[C---:B------:R-:W-:Y:S02]  /*8e60*/  ISETP.GT.AND P0, PT, R0.reuse, 0x21, P0 ;  /* 0x000000210000780c */ /* 0x040fe40000704270 */
[C---:B------:R-:W-:Y:S02]  /*8e70*/  ISETP.GT.AND P2, PT, R0.reuse, 0x19, P2 ;  /* 0x000000190000780c */ /* 0x040fe40001744270 */
[----:B------:R-:W-:Y:S02]  /*8e80*/  ISETP.GT.AND P1, PT, R0, 0x20, P1 ;  /* 0x000000200000780c */ /* 0x000fe40000f24270 */
[C---:B------:R-:W-:Y:S02]  /*8e90*/  ISETP.LT.OR P0, PT, R2.reuse, 0x22, P0 ;  /* 0x000000220200780c */ /* 0x040fe40000701670 */
[C---:B------:R-:W-:Y:S02]  /*8ea0*/  ISETP.LT.OR P2, PT, R2.reuse, 0x1a, P2 ;  /* 0x0000001a0200780c */ /* 0x040fe40001741670 */
[----:B------:R-:W-:Y:S02]  /*8eb0*/  ISETP.LT.OR P1, PT, R2, 0x21, P1 ;  /* 0x000000210200780c */ /* 0x000fe40000f21670 */
[----:B------:R-:W-:Y:S02]  /*8ec0*/  FSEL R251, R41, -INF , !P0 ;  /* 0xff80000029fb7808 */ /* 0x000fe40004000000 */
[----:B------:R-:W-:Y:S01]  /*8ed0*/  PLOP3.LUT P0, PT, PT, PT, UP6, 0x40, 0x0 ;  /* 0x000000000000781c */ /* 0x000fe20003f0e868 */
[----:B------:R-:W-:Y:S01]  /*8ee0*/  UISETP.NE.AND UP6, UPT, UR31, URZ, UPT ;  /* 0x0000003f1f00728c */ /* 0x000fe2000bfc5270 */
[----:B------:R-:W-:Y:S02]  /*8ef0*/  FSEL R211, R29, -INF , !P2 ;  /* 0xff8000001dd37808 */ /* 0x000fe40005000000 */
[----:B------:R-:W-:Y:S02]  /*8f00*/  PLOP3.LUT P2, PT, PT, PT, UP1, 0x40, 0x0 ;  /* 0x000000000000781c */ /* 0x000fe40003f4e818 */
[----:B------:R-:W-:Y:S02]  /*8f10*/  FSEL R247, R40, -INF , !P1 ;  /* 0xff80000028f77808 */ /* 0x000fe40004800000 */
[----:B------:R-:W-:Y:S02]  /*8f20*/  PLOP3.LUT P1, PT, PT, PT, UP0, 0x40, 0x0 ;  /* 0x000000000000781c */ /* 0x000fe40003f2e808 */
[C---:B------:R-:W-:Y:S02]  /*8f30*/  ISETP.GT.AND P2, PT, R0.reuse, 0x28, P2 ;  /* 0x000000280000780c */ /* 0x040fe40001744270 */
[----:B------:R-:W-:Y:S01]  /*8f40*/  ISETP.GT.AND P1, PT, R0, 0x29, P1 ;  /* 0x000000290000780c */ /* 0x000fe20000f24270 */
[--C-:B-1----:R-:W-:Y:S01]  /*8f50*/  IMAD.IADD R0, R174, 0x1, R3.reuse ;  /* 0x00000001ae007824 */ /* 0x102fe200078e0203 */
[C---:B------:R-:W-:Y:S02]  /*8f60*/  ISETP.LT.OR P2, PT, R2.reuse, 0x29, P2 ;  /* 0x000000290200780c */ /* 0x040fe40001741670 */
[----:B------:R-:W-:Y:S01]  /*8f70*/  ISETP.LT.OR P1, PT, R2, 0x2a, P1 ;  /* 0x0000002a0200780c */ /* 0x000fe20000f21670 */
[----:B------:R-:W-:Y:S01]  /*8f80*/  IMAD.IADD R2, R173, 0x1, R3 ;  /* 0x00000001ad027824 */ /* 0x000fe200078e0203 */
[----:B------:R-:W-:Y:S02]  /*8f90*/  FSEL R34, R44, -INF , !P2 ;  /* 0xff8000002c227808 */ /* 0x000fe40005000000 */
[----:B------:R-:W-:Y:S01]  /*8fa0*/  FSEL R35, R45, -INF , !P1 ;  /* 0xff8000002d237808 */ /* 0x000fe20004800000 */
        /* <DEDUP_REMOVED lines=16> */
.L_x_987:
[----:B------:R-:W-:Y:S04]  /*90b0*/  MOV R4, c[0x0][0x32c] ;  /* 0x0000cb0000047a02 */ /* 0x000fe80000000f00 */
[----:B------:R-:W-:Y:S11]  /*90c0*/  ISETP.NE.AND P0, PT, R4, 0x1, PT ;  /* 0x000000010400780c */ /* 0x000ff60003f05270 */
[----:B------:R-:W-:Y:S02]  /*90d0*/  @!UPT UIADD3 URZ, URZ, URZ, URZ ;  /* 0x0000003f3f3ff290 */ /* 0x000fe4000fffe03f */
[----:B------:R-:W-:Y:S05]  /*90e0*/  @P0 IMAD.HI.U32 R4, R3, c[0x0][0x330], RZ ;  /* 0x0000cc0003040a27 */ /* 0x000fea00078e00ff */
[----:B------:R-:W-:Y:S02]  /*90f0*/  @P0 SHF.R.U32.HI R3, RZ, c[0x0][0x334], R4 ;  /* 0x0000cd00ff030a19 */ /* 0x000fe40000011604 */
.L_x_988:
[----:B------:R-:W-:Y:S05]  /*9100*/  BSYNC B0 ;  /* 0x0000000000007941 */ /* 0x000fea0003800000 */
.L_x_986:
[----:B------:R-:W-:Y:S05]  /*9110*/  IADD3 R4, -R194, UR4, RZ ;  /* 0x00000004c2047c10 */ /* 0x000fea000fffe1ff */
[----:B------:R-:W-:Y:S05]  /*9120*/  IMAD R3, R3, c[0x0][0x32c], R4 ;  /* 0x0000cb0003037a24 */ /* 0x000fea00078e0204 */
[----:B------:R-:W-:Y:S02]  /*9130*/  IADD3 R4, R3, c[0x0][0x32c], RZ ;  /* 0x0000cb0003047a10 */ /* 0x000fe40007ffe0ff */
[----:B------:R-:W-:Y:S02]  /*9140*/  IMNMX R0, R0, R3, !PT ;  /* 0x0000000300007217 */ /* 0x000fe40007800200 */
[----:B------:R-:W-:Y:S02]  /*9150*/  IMNMX R2, R2, R4, PT ;  /* 0x0000000402027217 */ /* 0x000fe40003800200 */
.L_x_985:
        /* <DEDUP_REMOVED lines=21> */
[----:B------:R-:W-:Y:S01]  /*92b0*/  LDSM.16.MT88.4 R36, [R226+0x2080] ;  /* 0x00208000e224783b */ /* 0x000fe20000004200 */
        /* <DEDUP_REMOVED lines=12> */
[----:B------:R-:W-:Y:S02]  /*9380*/  MOV R41, R51 ;  /* 0x0000003300297202 */ /* 0x000fe40000000f00 */
[----:B------:R-:W-:Y:S01]  /*9390*/  FMNMX.FTZ R3, R252, R3, !PT ;  /* 0x00000003fc037209 */ /* 0x000fe20007810000 */
[----:B------:R-:W1:Y:S01]  /*93a0*/  SHFL.BFLY PT, R5, R169, 0x2, 0x1f ;  /* 0x0c401f00a9057f89 */ /* 0x000e6200000e0000 */
[----:B------:R-:W-:Y:S02]  /*93b0*/  FMNMX.FTZ R4, R17, R4, !PT ;  /* 0x0000000411047209 */ /* 0x000fe40007810000 */
[----:B------:R-:W-:Y:S02]  /*93c0*/  FMNMX.FTZ R3, R41, R3, !PT ;  /* 0x0000000329037209 */ /* 0x000fe40007810000 */
[----:B------:R-:W-:Y:S02]  /*93d0*/  FMNMX.FTZ R4, R12, R4, !PT ;  /* 0x000000040c047209 */ /* 0x000fe40007810000 */
[----:B------:R-:W-:Y:S01]  /*93e0*/  PLOP3.LUT P2, PT, PT, PT, UP3, 0x40, 0x0 ;  /* 0x000000000000781c */ /* 0x000fe20003f4e838 */
[----:B------:R-:W-:Y:S01]  /*93f0*/  UISETP.NE.AND UP3, UPT, UR30, URZ, UPT ;  /* 0x0000003f1e00728c */ /* 0x000fe2000bf65270 */
[----:B------:R-:W-:Y:S02]  /*9400*/  FMNMX.FTZ R4, R13, R4, !PT ;  /* 0x000000040d047209 */ /* 0x000fe40007810000 */
[----:B------:R-:W-:Y:S02]  /*9410*/  ISETP.GT.AND P2, PT, R0, 0x1, P2 ;  /* 0x000000010000780c */ /* 0x000fe40001744270 */
[----:B------:R-:W-:Y:S02]  /*9420*/  FMNMX.FTZ R4, R205, R4, !PT ;  /* 0x00000004cd047209 */ /* 0x000fe40007810000 */
[----:B------:R-:W-:Y:S02]  /*9430*/  ISETP.LT.OR P2, PT, R2, 0x2, P2 ;  /* 0x000000020200780c */ /* 0x000fe40001741670 */
[----:B------:R-:W-:Y:S02]  /*9440*/  FMNMX.FTZ R4, R208, R4, !PT ;  /* 0x00000004d0047209 */ /* 0x000fe40007810000 */
[----:B------:R-:W-:Y:S02]  /*9450*/  FSEL R11, R11, -INF , !P2 ;  /* 0xff8000000b0b7808 */ /* 0x000fe40005000000 */
[----:B------:R-:W-:Y:S01]  /*9460*/  PLOP3.LUT P2, PT, PT, PT, UP0, 0x40, 0x0 ;  /* 0x000000000000781c */ /* 0x000fe20003f4e808 */
[----:B------:R-:W-:Y:S01]  /*9470*/  UISETP.NE.AND UP0, UPT, UR27, URZ, UPT ;  /* 0x0000003f1b00728c */ /* 0x000fe2000bf05270 */
[----:B------:R-:W-:Y:S02]  /*9480*/  FMNMX.FTZ R4, R210, R4, !PT ;  /* 0x00000004d2047209 */ /* 0x000fe40007810000 */
[----:B-1----:R-:W-:Y:S02]  /*9490*/  FMNMX.FTZ R169, R169, R5, !PT ;  /* 0x00000005a9a97209 */ /* 0x002fe40007810000 */
[----:B------:R-:W1:Y:S01]  /*94a0*/  SHFL.BFLY PT, R5, R3, 0x2, 0x1f ;  /* 0x0c401f0003057f89 */ /* 0x000e6200000e0000 */
[----:B------:R-:W-:Y:S02]  /*94b0*/  ISETP.GT.AND P2, PT, R0, 0x10, P2 ;  /* 0x000000100000780c */ /* 0x000fe40001744270 */
[----:B------:R-:W-:Y:S02]  /*94c0*/  FMNMX.FTZ R4, R211, R4, !PT ;  /* 0x00000004d3047209 */ /* 0x000fe40007810000 */
[----:B------:R-:W-:Y:S02]  /*94d0*/  ISETP.LT.OR P2, PT, R2, 0x11, P2 ;  /* 0x000000110200780c */ /* 0x000fe40001741670 */
[----:B------:R-:W-:Y:S01]  /*94e0*/  FMNMX.FTZ R4, R247, R4, !PT ;  /* 0x00000004f7047209 */ /* 0x000fe20007810000 */
[----:B------:R-:W2:Y:S01]  /*94f0*/  SHFL.BFLY PT, R9, R169, 0x1, 0x1f ;  /* 0x0c201f00a9097f89 */ /* 0x000ea200000e0000 */
[----:B------:R-:W-:Y:S02]  /*9500*/  FSEL R201, R26, -INF , !P2 ;  /* 0xff8000001ac97808 */ /* 0x000fe40005000000 */
[----:B------:R-:W-:Y:S02]  /*9510*/  FMNMX.FTZ R4, R251, R4, !PT ;  /* 0x00000004fb047209 */ /* 0x000fe40007810000 */
[----:B------:R-:W-:Y:S01]  /*9520*/  PLOP3.LUT P0, PT, PT, PT, UP2, 0x40, 0x0 ;  /* 0x000000000000781c */ /* 0x000fe20003f0e828 */
[----:B------:R-:W-:Y:S01]  /*9530*/  UISETP.NE.AND UP2, UPT, UR29, URZ, UPT ;  /* 0x0000003f1d00728c */ /* 0x000fe2000bf45270 */
[----:B------:R-:W-:Y:S02]  /*9540*/  FMNMX.FTZ R4, R34, R4, !PT ;  /* 0x0000000422047209 */ /* 0x000fe40007810000 */
[----:B------:R-:W-:Y:S02]  /*9550*/  ISETP.GT.AND P0, PT, R0, 0x8, P0 ;  /* 0x000000080000780c */ /* 0x000fe40000704270 */
[----:B------:R-:W-:Y:S02]  /*9560*/  FMNMX.FTZ R167, R35, R4, !PT ;  /* 0x0000000423a77209 */ /* 0x000fe40007810000 */
[----:B------:R-:W-:Y:S01]  /*9570*/  PLOP3.LUT P1, PT, PT, PT, UP4, 0x40, 0x0 ;  /* 0x000000000000781c */ /* 0x000fe20003f2e848 */
[----:B------:R-:W-:Y:S01]  /*9580*/  UISETP.NE.AND UP4, UPT, UR4, URZ, UPT ;  /* 0x0000003f0400728c */ /* 0x000fe2000bf85270 */
[----:B------:R-:W-:Y:S02]  /*9590*/  ISETP.LT.OR P0, PT, R2, 0x9, P0 ;  /* 0x000000090200780c */ /* 0x000fe40000701670 */
[----:B-1----:R-:W-:Y:S02]  /*95a0*/  FMNMX.FTZ R3, R3, R5, !PT ;  /* 0x0000000503037209 */ /* 0x002fe40007810000 */
[----:B------:R-:W-:Y:S02]  /*95b0*/  ISETP.GT.AND P1, PT, R0, RZ, P1 ;  /* 0x000000ff0000720c */ /* 0x000fe40000f24270 */
[----:B------:R-:W-:Y:S01]  /*95c0*/  FSEL R14, R14, -INF , !P0 ;  /* 0xff8000000e0e7808 */ /* 0x000fe20004000000 */
[----:B------:R-:W1:Y:S01]  /*95d0*/  SHFL.BFLY PT, R168, R3, 0x1, 0x1f ;  /* 0x0c201f0003a87f89 */ /* 0x000e6200000e0000 */
[----:B------:R-:W-:Y:S02]  /*95e0*/  PLOP3.LUT P0, PT, PT, PT, UP6, 0x40, 0x0 ;  /* 0x000000000000781c */ /* 0x000fe40003f0e868 */
[----:B--2---:R-:W-:Y:S02]  /*95f0*/  FMNMX.FTZ R169, R169, R9, !PT ;  /* 0x00000009a9a97209 */ /* 0x004fe40007810000 */
[----:B------:R-:W-:Y:S02]  /*9600*/  ISETP.LT.OR P1, PT, R2, 0x1, P1 ;  /* 0x000000010200780c */ /* 0x000fe40000f21670 */
[C---:B------:R-:W-:Y:S01]  /*9610*/  FSETP.NEU.FTZ.AND P2, PT, R169.reuse, -INF , PT ;  /* 0xff800000a900780b */ /* 0x040fe20003f5d000 */
[----:B------:R-:W-:Y:S01]  /*9620*/  FMUL.FTZ R173, R169, c[0x0][0x2d0] ;  /* 0x0000b400a9ad7a20 */ /* 0x000fe20000410000 */
[----:B------:R-:W-:Y:S02]  /*9630*/  ISETP.GT.AND P0, PT, R0, 0x11, P0 ;  /* 0x000000110000780c */ /* 0x000fe40000704270 */
[----:B------:R-:W-:Y:S02]  /*9640*/  FSEL R10, R10, -INF , !P1 ;  /* 0xff8000000a0a7808 */ /* 0x000fe40004800000 */
[----:B------:R-:W-:Y:S02]  /*9650*/  FSEL R173, R173, RZ, P2 ;  /* 0x000000ffadad7208 */ /* 0x000fe40001000000 */
[----:B------:R-:W-:Y:S01]  /*9660*/  PLOP3.LUT P1, PT, PT, PT, UP1, 0x40, 0x0 ;  /* 0x000000000000781c */ /* 0x000fe20003f2e818 */
[----:B------:R-:W-:Y:S01]  /*9670*/  UISETP.NE.AND UP1, UPT, UR28, URZ, UPT ;  /* 0x0000003f1c00728c */ /* 0x000fe2000bf25270 */
[----:B------:R-:W-:Y:S01]  /*9680*/  ISETP.LT.OR P0, PT, R2, 0x12, P0 ;  /* 0x000000120200780c */ /* 0x000fe20000701670 */
[--C-:B------:R-:W-:Y:S01]  /*9690*/  FFMA.FTZ R4, R6, c[0x0][0x2d0], -R173.reuse ;  /* 0x0000b40006047a23 */ /* 0x100fe200000108ad */
[----:B------:R-:W-:Y:S01]  /*96a0*/  ISETP.GT.AND P1, PT, R0, 0x9, P1 ;  /* 0x000000090000780c */ /* 0x000fe20000f24270 */
[----:B------:R-:W2:Y:S01]  /*96b0*/  SHFL.BFLY PT, R6, R167, 0x2, 0x1f ;  /* 0x0c401f00a7067f89 */ /* 0x000ea200000e0000 */
[----:B------:R-:W-:Y:S01]  /*96c0*/  FSEL R203, R27, -INF , !P0 ;  /* 0xff8000001bcb7808 */ /* 0x000fe20004000000 */
[----:B------:R3:W-:Y:S01]  /*96d0*/  MUFU.EX2 R20, R4 ;  /* 0x0000000400147308 */ /* 0x0007e20000000800 */
[----:B------:R-:W-:Y:S02]  /*96e0*/  PLOP3.LUT P0, PT, PT, PT, UP4, 0x40, 0x0 ;  /* 0x000000000000781c */ /* 0x000fe40003f0e848 */
[----:B-1----:R-:W-:Y:S01]  /*96f0*/  FMNMX.FTZ R168, R3, R168, !PT ;  /* 0x000000a803a87209 */ /* 0x002fe20007810000 */
[--C-:B------:R-:W-:Y:S01]  /*9700*/  FFMA.FTZ R3, R16, c[0x0][0x2d0], -R173.reuse ;  /* 0x0000b40010037a23 */ /* 0x100fe200000108ad */
[----:B------:R-:W-:Y:S02]  /*9710*/  ISETP.LT.OR P1, PT, R2, 0xa, P1 ;  /* 0x0000000a0200780c */ /* 0x000fe40000f21670 */
[----:B------:R-:W-:Y:S01]  /*9720*/  ISETP.GT.AND P0, PT, R0, 0x19, P0 ;  /* 0x000000190000780c */ /* 0x000fe20000704270 */
[----:B------:R-:W-:Y:S01]  /*9730*/  FMUL.FTZ R174, R168, c[0x0][0x2d0] ;  /* 0x0000b400a8ae7a20 */ /* 0x000fe20000410000 */
[----:B------:R-:W-:Y:S01]  /*9740*/  FSEL R15, R15, -INF , !P1 ;  /* 0xff8000000f0f7808 */ /* 0x000fe20004800000 */
[----:B------:R1:W4:Y:S01]  /*9750*/  MUFU.EX2 R21, R3 ;  /* 0x0000000300157308 */ /* 0x0003220000000800 */
[----:B------:R-:W-:Y:S02]  /*9760*/  PLOP3.LUT P1, PT, PT, PT, UP5, 0x40, 0x0 ;  /* 0x000000000000781c */ /* 0x000fe40003f2e858 */
[----:B------:R-:W-:Y:S02]  /*9770*/  ISETP.LT.OR P0, PT, R2, 0x1a, P0 ;  /* 0x0000001a0200780c */ /* 0x000fe40000701670 */
[----:B------:R-:W-:Y:S02]  /*9780*/  FMNMX.FTZ R5, R10, R171, !PT ;  /* 0x000000ab0a057209 */ /* 0x000fe40007810000 */
[----:B------:R-:W-:Y:S02]  /*9790*/  ISETP.GT.AND P1, PT, R0, 0x18, P1 ;  /* 0x000000180000780c */ /* 0x000fe40000f24270 */
[----:B------:R-:W-:Y:S02]  /*97a0*/  FSEL R207, R31, -INF , !P0 ;  /* 0xff8000001fcf7808 */ /* 0x000fe40004000000 */
[----:B------:R-:W-:Y:S02]  /*97b0*/  PLOP3.LUT P0, PT, PT, PT, UP3, 0x40, 0x0 ;  /* 0x000000000000781c */ /* 0x000fe40003f0e838 */
[----:B------:R-:W-:Y:S01]  /*97c0*/  ISETP.LT.OR P1, PT, R2, 0x19, P1 ;  /* 0x000000190200780c */ /* 0x000fe20000f21670 */
[--C-:B---3--:R-:W-:Y:S01]  /*97d0*/  FFMA.FTZ R4, R7, c[0x0][0x2d0], -R173.reuse ;  /* 0x0000b40007047a23 */ /* 0x108fe200000108ad */
[----:B------:R-:W-:Y:S02]  /*97e0*/  ISETP.GT.AND P0, PT, R0, 0x20, P0 ;  /* 0x000000200000780c */ /* 0x000fe40000704270 */
[----:B------:R-:W-:Y:S01]  /*97f0*/  FSEL R204, R30, -INF , !P1 ;  /* 0xff8000001ecc7808 */ /* 0x000fe20004800000 */
[----:B------:R3:W3:Y:S01]  /*9800*/  MUFU.EX2 R24, R4 ;  /* 0x0000000400187308 */ /* 0x0006e20000000800 */
[----:B------:R-:W-:Y:S02]  /*9810*/  PLOP3.LUT P1, PT, PT, PT, UP2, 0x40, 0x0 ;  /* 0x000000000000781c */ /* 0x000fe40003f2e828 */
[----:B------:R-:W-:Y:S02]  /*9820*/  ISETP.LT.OR P0, PT, R2, 0x21, P0 ;  /* 0x000000210200780c */ /* 0x000fe40000701670 */
[----:B------:R-:W-:Y:S01]  /*9830*/  ISETP.GT.AND P1, PT, R0, 0x21, P1 ;  /* 0x000000210000780c */ /* 0x000fe20000f24270 */
[----:B-1----:R-:W-:Y:S01]  /*9840*/  FFMA.FTZ R3, R18, c[0x0][0x2d0], -R173 ;  /* 0x0000b40012037a23 */ /* 0x002fe200000108ad */
[----:B------:R-:W-:Y:S02]  /*9850*/  FSEL R212, R42, -INF , !P0 ;  /* 0xff8000002ad47808 */ /* 0x000fe40004000000 */
[----:B------:R-:W-:Y:S01]  /*9860*/  PLOP3.LUT P0, PT, PT, PT, UP1, 0x40, 0x0 ;  /* 0x000000000000781c */ /* 0x000fe20003f0e818 */
[----:B------:R1:W1:Y:S01]  /*9870*/  MUFU.EX2 R51, R3 ;  /* 0x0000000300337308 */ /* 0x0002620000000800 */
[----:B--2---:R-:W-:Y:S02]  /*9880*/  FMNMX.FTZ R167, R167, R6, !PT ;  /* 0x00000006a7a77209 */ /* 0x004fe40007810000 */
[----:B------:R-:W-:Y:S02]  /*9890*/  ISETP.LT.OR P1, PT, R2, 0x22, P1 ;  /* 0x000000220200780c */ /* 0x000fe40000f21670 */
[----:B------:R-:W-:Y:S02]  /*98a0*/  ISETP.GT.AND P0, PT, R0, 0x28, P0 ;  /* 0x000000280000780c */ /* 0x000fe40000704270 */
[----:B------:R-:W-:Y:S02]  /*98b0*/  FSEL R214, R43, -INF , !P1 ;  /* 0xff8000002bd67808 */ /* 0x000fe40004800000 */
[----:B------:R-:W-:Y:S02]  /*98c0*/  FSETP.NEU.FTZ.AND P1, PT, R168, -INF , PT ;  /* 0xff800000a800780b */ /* 0x000fe40003f3d000 */
[----:B------:R-:W-:Y:S02]  /*98d0*/  ISETP.LT.OR P0, PT, R2, 0x29, P0 ;  /* 0x000000290200780c */ /* 0x000fe40000701670 */
[----:B------:R-:W-:Y:S02]  /*98e0*/  FSEL R174, R174, RZ, P1 ;  /* 0x000000ffaeae7208 */ /* 0x000fe40000800000 */
[----:B---3--:R-:W-:Y:S02]  /*98f0*/  FMNMX.FTZ R4, R11, R5, !PT ;  /* 0x000000050b047209 */ /* 0x008fe40007810000 */
[----:B------:R-:W2:Y:S01]  /*9900*/  SHFL.BFLY PT, R5, R167, 0x1, 0x1f ;  /* 0x0c201f00a7057f89 */ /* 0x000ea200000e0000 */
[----:B------:R-:W-:Y:S02]  /*9910*/  FSEL R213, R46, -INF , !P0 ;  /* 0xff8000002ed57808 */ /* 0x000fe40004000000 */
[----:B------:R-:W-:Y:S02]  /*9920*/  FMNMX.FTZ R4, R14, R4, !PT ;  /* 0x000000040e047209 */ /* 0x000fe40007810000 */
[----:B------:R-:W-:Y:S01]  /*9930*/  PLOP3.LUT P0, PT, PT, PT, UP0, 0x40, 0x0 ;  /* 0x000000000000781c */ /* 0x000fe20003f0e808 */
[----:B------:R-:W-:Y:S01]  /*9940*/  UISETP.GT.AND UP0, UPT, UR23, UR5, UPT ;  /* 0x000000051700728c */ /* 0x000fe2000bf04270 */
[----:B------:R-:W-:Y:S01]  /*9950*/  FMNMX.FTZ R4, R15, R4, !PT ;  /* 0x000000040f047209 */ /* 0x000fe20007810000 */
[----:B------:R-:W-:Y:S01]  /*9960*/  UIADD3 UR23, UR23, -0x1, URZ ;  /* 0xffffffff17177890 */ /* 0x000fe2000fffe03f */
[----:B------:R-:W-:Y:S02]  /*9970*/  ISETP.GT.AND P0, PT, R0, 0x29, P0 ;  /* 0x000000290000780c */ /* 0x000fe40000704270 */
[----:B------:R-:W-:Y:S02]  /*9980*/  FMNMX.FTZ R4, R201, R4, !PT ;  /* 0x00000004c9047209 */ /* 0x000fe40007810000 */
[----:B------:R-:W-:Y:S01]  /*9990*/  ISETP.LT.OR P0, PT, R2, 0x2a, P0 ;  /* 0x0000002a0200780c */ /* 0x000fe20000701670 */
[--C-:B------:R-:W-:Y:S01]  /*99a0*/  FFMA.FTZ R2, R192, c[0x0][0x2d0], -R174.reuse ;  /* 0x0000b400c0027a23 */ /* 0x100fe200000108ae */
[----:B------:R-:W-:Y:S02]  /*99b0*/  FMNMX.FTZ R4, R203, R4, !PT ;  /* 0x00000004cb047209 */ /* 0x000fe40007810000 */
[----:B------:R-:W-:Y:S01]  /*99c0*/  FSEL R172, R47, -INF , !P0 ;  /* 0xff8000002fac7808 */ /* 0x000fe20004000000 */
[----:B------:R3:W-:Y:S01]  /*99d0*/  MUFU.EX2 R6, R2 ;  /* 0x0000000200067308 */ /* 0x0007e20000000800 */
[----:B-1----:R-:W-:Y:S01]  /*99e0*/  FMNMX.FTZ R3, R204, R4, !PT ;  /* 0x00000004cc037209 */ /* 0x002fe20007810000 */
[--C-:B------:R-:W-:Y:S01]  /*99f0*/  FFMA.FTZ R4, R175, c[0x0][0x2d0], -R174.reuse ;  /* 0x0000b400af047a23 */ /* 0x100fe200000108ae */
[----:B----4-:R-:W-:Y:S02]  /*9a00*/  MOV R46, R21 ;  /* 0x00000015002e7202 */ /* 0x010fe40000000f00 */
[----:B------:R-:W-:Y:S02]  /*9a10*/  FMNMX.FTZ R3, R207, R3, !PT ;  /* 0x00000003cf037209 */ /* 0x000fe40007810000 */
[----:B--2---:R-:W-:Y:S02]  /*9a20*/  FMNMX.FTZ R167, R167, R5, !PT ;  /* 0x00000005a7a77209 */ /* 0x004fe40007810000 */
[----:B------:R-:W-:Y:S01]  /*9a30*/  FMNMX.FTZ R0, R212, R3, !PT ;  /* 0x00000003d4007209 */ /* 0x000fe20007810000 */
[--C-:B------:R-:W-:Y:S01]  /*9a40*/  FFMA.FTZ R3, R19, c[0x0][0x2d0], -R174.reuse ;  /* 0x0000b40013037a23 */ /* 0x100fe200000108ae */
[C---:B------:R-:W-:Y:S01]  /*9a50*/  FSETP.NEU.FTZ.AND P0, PT, R167.reuse, -INF , PT ;  /* 0xff800000a700780b */ /* 0x040fe20003f1d000 */
[----:B------:R-:W-:Y:S01]  /*9a60*/  FMUL.FTZ R175, R167, c[0x0][0x2d0] ;  /* 0x0000b400a7af7a20 */ /* 0x000fe20000410000 */
[----:B------:R-:W-:Y:S01]  /*9a70*/  FMNMX.FTZ R0, R214, R0, !PT ;  /* 0x00000000d6007209 */ /* 0x000fe20007810000 */
[----:B------:R1:W-:Y:S01]  /*9a80*/  MUFU.EX2 R49, R3 ;  /* 0x0000000300317308 */ /* 0x0003e20000000800 */
[----:B------:R-:W-:Y:S02]  /*9a90*/  MOV R43, R20 ;  /* 0x00000014002b7202 */ /* 0x000fe40000000f00 */
[----:B------:R-:W-:Y:S01]  /*9aa0*/  FSEL R175, R175, RZ, P0 ;  /* 0x000000ffafaf7208 */ /* 0x000fe20000000000 */
[----:B------:R-:W-:Y:S01]  /*9ab0*/  LDSM.16.MT88.4 R20, [R225+0x2080] ;  /* 0x00208000e114783b */ /* 0x000fe20000004200 */
[----:B------:R-:W-:Y:S02]  /*9ac0*/  FMNMX.FTZ R0, R213, R0, !PT ;  /* 0x00000000d5007209 */ /* 0x000fe40007810000 */
[----:B------:R-:W-:Y:S02]  /*9ad0*/  F2FP.PACK_AB R192, R24, R43 ;  /* 0x0000002b18c0723e */ /* 0x000fe400000000ff */
[----:B------:R-:W-:Y:S01]  /*9ae0*/  FMNMX.FTZ R0, R172, R0, !PT ;  /* 0x00000000ac007209 */ /* 0x000fe20007810000 */
[----:B---3--:R-:W-:Y:S01]  /*9af0*/  FFMA.FTZ R2, R193, c[0x0][0x2d0], -R174 ;  /* 0x0000b400c1027a23 */ /* 0x008fe200000108ae */
[----:B------:R2:W-:Y:S01]  /*9b00*/  MUFU.EX2 R45, R4 ;  /* 0x00000004002d7308 */ /* 0x0005e20000000800 */
[----:B------:R-:W-:Y:S02]  /*9b10*/  F2FP.PACK_AB R194, R51, R46 ;  /* 0x0000002e33c2723e */ /* 0x000fe400000000ff */
[----:B------:R-:W-:Y:S07]  /*9b20*/  MOV R42, R34 ;  /* 0x00000022002a7202 */ /* 0x000fee0000000f00 */
[----:B------:R3:W4:Y:S01]  /*9b30*/  MUFU.EX2 R50, R2 ;  /* 0x0000000200327308 */ /* 0x0007220000000800 */
[--C-:B-1----:R-:W-:Y:S09]  /*9b40*/  FFMA.FTZ R3, R8, c[0x0][0x2d0], -R175.reuse ;  /* 0x0000b40008037a23 */ /* 0x102ff200000108af */
[----:B------:R1:W-:Y:S01]  /*9b50*/  MUFU.EX2 R44, R3 ;  /* 0x00000003002c7308 */ /* 0x0003e20000000800 */
[--C-:B--2---:R-:W-:Y:S09]  /*9b60*/  FFMA.FTZ R4, R12, c[0x0][0x2d0], -R175.reuse ;  /* 0x0000b4000c047a23 */ /* 0x104ff200000108af */
[----:B------:R-:W-:Y:S01]  /*9b70*/  MUFU.EX2 R7, R4 ;  /* 0x0000000400077308 */ /* 0x000fe20000000800 */
[----:B---3--:R-:W2:Y:S01]  /*9b80*/  SHFL.BFLY PT, R2, R0, 0x2, 0x1f ;  /* 0x0c401f0000027f89 */ /* 0x008ea200000e0000 */
[----:B----4-:R-:W-:Y:S01]  /*9b90*/  F2FP.PACK_AB R195, R49, R50 ;  /* 0x0000003231c3723e */ /* 0x010fe200000000ff */
[--C-:B-1----:R-:W-:Y:S07]  /*9ba0*/  FFMA.FTZ R3, R17, c[0x0][0x2d0], -R175.reuse ;  /* 0x0000b40011037a23 */ /* 0x102fee00000108af */
[----:B------:R2:W-:Y:S02]  /*9bb0*/  MUFU.EX2 R47, R3 ;  /* 0x00000003002f7308 */ /* 0x0005e40000000800 */
[----:B--2---:R-:W-:Y:S01]  /*9bc0*/  FMNMX.FTZ R3, R0, R2, !PT ;  /* 0x0000000200037209 */ /* 0x004fe20007810000 */
[----:B------:R-:W-:Y:S01]  /*9bd0*/  FFMA.FTZ R2, R13, c[0x0][0x2d0], -R175 ;  /* 0x0000b4000d027a23 */ /* 0x000fe200000108af */
[----:B------:R-:W-:Y:S06]  /*9be0*/  FSEL R0, R169, RZ, P2 ;  /* 0x000000ffa9007208 */ /* 0x000fec0001000000 */
[----:B------:R1:W-:Y:S01]  /*9bf0*/  MUFU.EX2 R48, R2 ;  /* 0x0000000200307308 */ /* 0x0003e20000000800 */
[----:B------:R-:W2:Y:S01]  /*9c00*/  SHFL.BFLY PT, R4, R3, 0x1, 0x1f ;  /* 0x0c201f0003047f89 */ /* 0x000ea200000e0000 */
[----:B------:R-:W-:Y:S04]  /*9c10*/  FADD.FTZ R0, -R0, R164 ;  /* 0x000000a400007221 */ /* 0x000fe80000010100 */
[----:B------:R-:W-:Y:S04]  /*9c20*/  FMUL.FTZ R0, R0, c[0x0][0x2d0] ;  /* 0x0000b40000007a20 */ /* 0x000fe80000410000 */
[----:B------:R3:W4:Y:S01]  /*9c30*/  MUFU.EX2 R165, R0 ;  /* 0x0000000000a57308 */ /* 0x0007220000000800 */
[----:B-1----:R-:W-:Y:S02]  /*9c40*/  FSEL R2, R168, RZ, P1 ;  /* 0x000000ffa8027208 */ /* 0x002fe40000800000 */
[----:B--2---:R-:W-:Y:S03]  /*9c50*/  FMNMX.FTZ R3, R3, R4, !PT ;  /* 0x0000000403037209 */ /* 0x004fe60007810000 */
[----:B------:R-:W-:Y:S02]  /*9c60*/  FADD.FTZ R2, -R2, R166 ;  /* 0x000000a602027221 */ /* 0x000fe40000010100 */
[----:B------:R-:W-:Y:S02]  /*9c70*/  FMUL.FTZ R166, R3, c[0x0][0x2d0] ;  /* 0x0000b40003a67a20 */ /* 0x000fe40000410000 */
[----:B------:R-:W-:Y:S01]  /*9c80*/  FMUL.FTZ R2, R2, c[0x0][0x2d0] ;  /* 0x0000b40002027a20 */ /* 0x000fe20000410000 */
[----:B---3--:R-:W-:Y:S01]  /*9c90*/  FSEL R0, R167, RZ, P0 ;  /* 0x000000ffa7007208 */ /* 0x008fe20000000000 */
[----:B----4-:R-:W-:Y:S01]  /*9ca0*/  FMUL.FTZ R5, R165, R177 ;  /* 0x000000b1a5057220 */ /* 0x010fe20000410000 */
[----:B------:R-:W-:Y:S01]  /*9cb0*/  FSETP.NEU.FTZ.AND P0, PT, R3, -INF , PT ;  /* 0xff8000000300780b */ /* 0x000fe20003f1d000 */
[----:B------:R-:W1:Y:S01]  /*9cc0*/  MUFU.EX2 R164, R2 ;  /* 0x0000000200a47308 */ /* 0x000e620000000800 */
[C---:B------:R-:W-:Y:S02]  /*9cd0*/  FMUL.FTZ R16, R165.reuse, R188 ;  /* 0x000000bca5107220 */ /* 0x040fe40000410000 */
[----:B------:R-:W-:Y:S01]  /*9ce0*/  FADD.FTZ R0, -R0, R170 ;  /* 0x000000aa00007221 */ /* 0x000fe20000010100 */
[----:B------:R-:W-:Y:S01]  /*9cf0*/  FSEL R166, R166, RZ, P0 ;  /* 0x000000ffa6a67208 */ /* 0x000fe20000000000 */
[C---:B------:R-:W-:Y:S01]  /*9d00*/  FMUL.FTZ R17, R165.reuse, R189 ;  /* 0x000000bda5117220 */ /* 0x040fe20000410000 */
[----:B------:R-:W-:Y:S01]  /*9d10*/  MOV R170, R7 ;  /* 0x0000000700aa7202 */ /* 0x000fe20000000f00 */
[----:B------:R-:W-:Y:S02]  /*9d20*/  FMUL.FTZ R0, R0, c[0x0][0x2d0] ;  /* 0x0000b40000007a20 */ /* 0x000fe40000410000 */
[--C-:B------:R-:W-:Y:S02]  /*9d30*/  FFMA.FTZ R4, R14, c[0x0][0x2d0], -R166.reuse ;  /* 0x0000b4000e047a23 */ /* 0x100fe400000108a6 */
[----:B------:R2:W3:Y:S01]  /*9d40*/  MUFU.EX2 R2, R0 ;  /* 0x0000000000027308 */ /* 0x0004e20000000800 */
[C---:B------:R-:W-:Y:S02]  /*9d50*/  FMUL.FTZ R32, R165.reuse, R144 ;  /* 0x00000090a5207220 */ /* 0x040fe40000410000 */
[C---:B------:R-:W-:Y:S02]  /*9d60*/  FMUL.FTZ R33, R165.reuse, R145 ;  /* 0x00000091a5217220 */ /* 0x040fe40000410000 */
[C---:B------:R-:W-:Y:S02]  /*9d70*/  FMUL.FTZ R52, R165.reuse, R52 ;  /* 0x00000034a5347220 */ /* 0x040fe40000410000 */
[C---:B------:R-:W-:Y:S02]  /*9d80*/  FMUL.FTZ R53, R165.reuse, R53 ;  /* 0x00000035a5357220 */ /* 0x040fe40000410000 */
[C---:B------:R-:W-:Y:S01]  /*9d90*/  FMUL.FTZ R64, R165.reuse, R64 ;  /* 0x00000040a5407220 */ /* 0x040fe20000410000 */
[----:B------:R4:W-:Y:S01]  /*9da0*/  MUFU.EX2 R220, R4 ;  /* 0x0000000400dc7308 */ /* 0x0009e20000000800 */
[----:B------:R-:W-:Y:S02]  /*9db0*/  FMUL.FTZ R65, R165, R65 ;  /* 0x00000041a5417220 */ /* 0x000fe40000410000 */
[C---:B-1----:R-:W-:Y:S02]  /*9dc0*/  FMUL.FTZ R7, R164.reuse, R179 ;  /* 0x000000b3a4077220 */ /* 0x042fe40000410000 */
[C---:B------:R-:W-:Y:S02]  /*9dd0*/  FMUL.FTZ R18, R164.reuse, R190 ;  /* 0x000000bea4127220 */ /* 0x040fe40000410000 */
[C---:B------:R-:W-:Y:S02]  /*9de0*/  FMUL.FTZ R19, R164.reuse, R191 ;  /* 0x000000bfa4137220 */ /* 0x040fe40000410000 */
[C---:B------:R-:W-:Y:S02]  /*9df0*/  FMUL.FTZ R34, R164.reuse, R146 ;  /* 0x00000092a4227220 */ /* 0x040fe40000410000 */
[C---:B------:R-:W-:Y:S02]  /*9e00*/  FMUL.FTZ R54, R164.reuse, R54 ;  /* 0x00000036a4367220 */ /* 0x040fe40000410000 */
[----:B------:R-:W-:Y:S02]  /*9e10*/  FMUL.FTZ R55, R164, R55 ;  /* 0x00000037a4377220 */ /* 0x000fe40000410000 */
[--C-:B--2---:R-:W-:Y:S02]  /*9e20*/  FFMA.FTZ R0, R10, c[0x0][0x2d0], -R166.reuse ;  /* 0x0000b4000a007a23 */ /* 0x104fe400000108a6 */
[C---:B---3--:R-:W-:Y:S01]  /*9e30*/  FMUL.FTZ R8, R2.reuse, R180 ;  /* 0x000000b402087220 */ /* 0x048fe20000410000 */
[----:B------:R-:W-:Y:S01]  /*9e40*/  MOV R180, R24 ;  /* 0x0000001800b47202 */ /* 0x000fe20000000f00 */
[----:B------:R1:W-:Y:S01]  /*9e50*/  MUFU.EX2 R217, R0 ;  /* 0x0000000000d97308 */ /* 0x0003e20000000800 */
[C---:B------:R-:W-:Y:S01]  /*9e60*/  FMUL.FTZ R9, R2.reuse, R181 ;  /* 0x000000b502097220 */ /* 0x040fe20000410000 */
[----:B------:R-:W-:Y:S01]  /*9e70*/  MOV R181, R35 ;  /* 0x0000002300b57202 */ /* 0x000fe20000000f00 */
[C---:B------:R-:W-:Y:S01]  /*9e80*/  FMUL.FTZ R12, R2.reuse, R184 ;  /* 0x000000b8020c7220 */ /* 0x040fe20000410000 */
[----:B------:R-:W-:Y:S01]  /*9e90*/  MOV R184, R51 ;  /* 0x0000003300b87202 */ /* 0x000fe20000000f00 */
[--C-:B----4-:R-:W-:Y:S01]  /*9ea0*/  FFMA.FTZ R4, R15, c[0x0][0x2d0], -R166.reuse ;  /* 0x0000b4000f047a23 */ /* 0x110fe200000108a6 */
[----:B------:R-:W-:Y:S01]  /*9eb0*/  MOV R191, R180 ;  /* 0x000000b400bf7202 */ /* 0x000fe20000000f00 */
[C---:B------:R-:W-:Y:S01]  /*9ec0*/  FMUL.FTZ R13, R2.reuse, R185 ;  /* 0x000000b9020d7220 */ /* 0x040fe20000410000 */
[----:B------:R-:W-:Y:S01]  /*9ed0*/  MOV R185, R46 ;  /* 0x0000002e00b97202 */ /* 0x000fe20000000f00 */
[C---:B------:R-:W-:Y:S01]  /*9ee0*/  FMUL.FTZ R24, R2.reuse, R136 ;  /* 0x0000008802187220 */ /* 0x040fe20000410000 */
[----:B-----5:R2:W3:Y:S01]  /*9ef0*/  MUFU.EX2 R221, R4 ;  /* 0x0000000400dd7308 */ /* 0x0204e20000000800 */
[C---:B------:R-:W-:Y:S02]  /*9f00*/  FMUL.FTZ R25, R2.reuse, R137 ;  /* 0x0000008902197220 */ /* 0x040fe40000410000 */
[C---:B------:R-:W-:Y:S02]  /*9f10*/  FMUL.FTZ R29, R2.reuse, R141 ;  /* 0x0000008d021d7220 */ /* 0x040fe40000410000 */
[----:B------:R-:W-:Y:S02]  /*9f20*/  FMUL.FTZ R28, R2, R140 ;  /* 0x0000008c021c7220 */ /* 0x000fe40000410000 */
[----:B------:R-:W-:Y:S02]  /*9f30*/  FMUL.FTZ R35, R164, R147 ;  /* 0x00000093a4237220 */ /* 0x000fe40000410000 */
[C---:B------:R-:W-:Y:S01]  /*9f40*/  FMUL.FTZ R40, R2.reuse, R152 ;  /* 0x0000009802287220 */ /* 0x040fe20000410000 */
[----:B------:R-:W-:Y:S01]  /*9f50*/  MOV R152, R41 ;  /* 0x0000002900987202 */ /* 0x000fe20000000f00 */
[----:B------:R-:W-:Y:S01]  /*9f60*/  FMUL.FTZ R41, R2, R153 ;  /* 0x0000009902297220 */ /* 0x000fe20000410000 */
[----:B------:R-:W-:Y:S01]  /*9f70*/  MOV R153, R42 ;  /* 0x0000002a00997202 */ /* 0x000fe20000000f00 */
[----:B------:R-:W-:Y:S01]  /*9f80*/  FMUL.FTZ R51, R164, R163 ;  /* 0x000000a3a4337220 */ /* 0x000fe20000410000 */
[----:B------:R-:W-:Y:S01]  /*9f90*/  LDSM.16.MT88.4 R144, [R226+0x2880] ;  /* 0x00288000e290783b */ /* 0x000fe20000004200 */
[----:B-1----:R-:W-:Y:S02]  /*9fa0*/  FFMA.FTZ R0, R11, c[0x0][0x2d0], -R166 ;  /* 0x0000b4000b007a23 */ /* 0x002fe400000108a6 */
[C---:B------:R-:W-:Y:S02]  /*9fb0*/  FMUL.FTZ R56, R2.reuse, R56 ;  /* 0x0000003802387220 */ /* 0x040fe40000410000 */
[----:B------:R1:W4:Y:S01]  /*9fc0*/  MUFU.EX2 R218, R0 ;  /* 0x0000000000da7308 */ /* 0x0003220000000800 */
[C---:B------:R-:W-:Y:S02]  /*9fd0*/  FMUL.FTZ R57, R2.reuse, R57 ;  /* 0x0000003902397220 */ /* 0x040fe40000410000 */
[C---:B------:R-:W-:Y:S02]  /*9fe0*/  FMUL.FTZ R60, R2.reuse, R60 ;  /* 0x0000003c023c7220 */ /* 0x040fe40000410000 */
[----:B--2---:R-:W-:Y:S01]  /*9ff0*/  FMUL.FTZ R4, R165, R176 ;  /* 0x000000b0a5047220 */ /* 0x004fe20000410000 */
[----:B------:R-:W-:Y:S01]  /*a000*/  F2FP.PACK_AB R176, R47, R44 ;  /* 0x0000002c2fb0723e */ /* 0x000fe200000000ff */
[----:B------:R-:W-:Y:S01]  /*a010*/  FMUL.FTZ R61, R2, R61 ;  /* 0x0000003d023d7220 */ /* 0x000fe20000410000 */
[----:B---3--:R-:W-:Y:S01]  /*a020*/  F2FP.PACK_AB R179, R221, R220 ;  /* 0x000000dcddb3723e */ /* 0x008fe200000000ff */
[C---:B------:R-:W-:Y:S02]  /*a030*/  FMUL.FTZ R66, R164.reuse, R66 ;  /* 0x00000042a4427220 */ /* 0x040fe40000410000 */
[C---:B------:R-:W-:Y:S02]  /*a040*/  FMUL.FTZ R67, R164.reuse, R67 ;  /* 0x00000043a4437220 */ /* 0x040fe40000410000 */
[C---:B------:R-:W-:Y:S02]  /*a050*/  FMUL.FTZ R68, R165.reuse, R68 ;  /* 0x00000044a5447220 */ /* 0x040fe40000410000 */
[----:B------:R-:W-:Y:S02]  /*a060*/  FMUL.FTZ R69, R165, R69 ;  /* 0x00000045a5457220 */ /* 0x000fe40000410000 */
[C---:B------:R-:W-:Y:S02]  /*a070*/  FMUL.FTZ R70, R164.reuse, R70 ;  /* 0x00000046a4467220 */ /* 0x040fe40000410000 */
[----:B------:R-:W-:Y:S02]  /*a080*/  FMUL.FTZ R71, R164, R71 ;  /* 0x00000047a4477220 */ /* 0x000fe40000410000 */
[C---:B------:R-:W-:Y:S02]  /*a090*/  FMUL.FTZ R72, R2.reuse, R72 ;  /* 0x0000004802487220 */ /* 0x040fe40000410000 */
[C---:B------:R-:W-:Y:S01]  /*a0a0*/  FMUL.FTZ R73, R2.reuse, R73 ;  /* 0x0000004902497220 */ /* 0x040fe20000410000 */
[----:B-1----:R-:W-:Y:S01]  /*a0b0*/  FSEL R0, R3, RZ, P0 ;  /* 0x000000ff03007208 */ /* 0x002fe20000000000 */
[----:B------:R-:W-:Y:S01]  /*a0c0*/  FMUL.FTZ R76, R2, R76 ;  /* 0x0000004c024c7220 */ /* 0x000fe20000410000 */
[----:B----4-:R-:W-:Y:S01]  /*a0d0*/  F2FP.PACK_AB R177, R218, R217 ;  /* 0x000000d9dab1723e */ /* 0x010fe200000000ff */
[----:B------:R-:W-:Y:S01]  /*a0e0*/  FMUL.FTZ R77, R2, R77 ;  /* 0x0000004d024d7220 */ /* 0x000fe20000410000 */
[----:B------:R-:W-:Y:S01]  /*a0f0*/  PLOP3.LUT P0, PT, PT, PT, UP0, 0x80, 0x0 ;  /* 0x000000000000781c */ /* 0x000fe20003f0f008 */
[----:B------:R-:W-:Y:S01]  /*a100*/  FADD.FTZ R0, -R0, R171 ;  /* 0x000000ab00007221 */ /* 0x000fe20000010100 */
[----:B------:R-:W-:Y:S01]  /*a110*/  MOV R171, R6 ;  /* 0x0000000600ab7202 */ /* 0x000fe20000000f00 */
[----:B------:R-:W-:Y:S01]  /*a120*/  FMUL.FTZ R6, R164, R178 ;  /* 0x000000b2a4067220 */ /* 0x000fe20000410000 */
[----:B------:R-:W-:Y:S01]  /*a130*/  F2FP.PACK_AB R178, R48, R170 ;  /* 0x000000aa30b2723e */ /* 0x000fe200000000ff */
[----:B------:R-:W-:Y:S01]  /*a140*/  FMUL.FTZ R0, R0, c[0x0][0x2d0] ;  /* 0x0000b40000007a20 */ /* 0x000fe20000410000 */
[----:B------:R-:W-:Y:S01]  /*a150*/  F2FP.PACK_AB R193, R171, R45 ;  /* 0x0000002dabc1723e */ /* 0x000fe200000000ff */
[C---:B------:R-:W-:Y:S02]  /*a160*/  FMUL.FTZ R80, R165.reuse, R80 ;  /* 0x00000050a5507220 */ /* 0x040fe40000410000 */
[----:B------:R-:W-:Y:S02]  /*a170*/  FMUL.FTZ R81, R165, R81 ;  /* 0x00000051a5517220 */ /* 0x000fe40000410000 */
[----:B------:R-:W1:Y:S01]  /*a180*/  MUFU.EX2 R0, R0 ;  /* 0x0000000000007308 */ /* 0x000e620000000800 */
[C---:B------:R-:W-:Y:S01]  /*a190*/  FMUL.FTZ R82, R164.reuse, R82 ;  /* 0x00000052a4527220 */ /* 0x040fe20000410000 */
[-C--:B------:R-:W-:Y:S01]  /*a1a0*/  HMMA.16816.F32 R4, R192, R20.reuse, R4 ;  /* 0x00000014c004723c */ /* 0x080fe20000001804 */
[C---:B------:R-:W-:Y:S02]  /*a1b0*/  FMUL.FTZ R83, R164.reuse, R83 ;  /* 0x00000053a4537220 */ /* 0x040fe40000410000 */
[--C-:B------:R-:W-:Y:S02]  /*a1c0*/  FFMA.FTZ R140, R197, c[0x0][0x2d0], -R173.reuse ;  /* 0x0000b400c58c7a23 */ /* 0x100fe400000108ad */
[C---:B------:R-:W-:Y:S02]  /*a1d0*/  FMUL.FTZ R84, R165.reuse, R84 ;  /* 0x00000054a5547220 */ /* 0x040fe40000410000 */
[C---:B------:R-:W-:Y:S02]  /*a1e0*/  FMUL.FTZ R85, R165.reuse, R85 ;  /* 0x00000055a5557220 */ /* 0x040fe40000410000 */
[C---:B------:R-:W-:Y:S03]  /*a1f0*/  FMUL.FTZ R86, R164.reuse, R86 ;  /* 0x00000056a4567220 */ /* 0x040fe60000410000 */
[----:B------:R-:W-:Y:S02]  /*a200*/  FMUL.FTZ R87, R164, R87 ;  /* 0x00000057a4577220 */ /* 0x000fe40000410000 */
[C---:B------:R-:W-:Y:S02]  /*a210*/  FMUL.FTZ R88, R2.reuse, R88 ;  /* 0x0000005802587220 */ /* 0x040fe40000410000 */
[C---:B------:R-:W-:Y:S02]  /*a220*/  FMUL.FTZ R89, R2.reuse, R89 ;  /* 0x0000005902597220 */ /* 0x040fe40000410000 */
[C---:B------:R-:W-:Y:S02]  /*a230*/  FMUL.FTZ R92, R2.reuse, R92 ;  /* 0x0000005c025c7220 */ /* 0x040fe40000410000 */
[----:B------:R-:W-:Y:S02]  /*a240*/  FMUL.FTZ R93, R2, R93 ;  /* 0x0000005d025d7220 */ /* 0x000fe40000410000 */
[C---:B-1----:R-:W-:Y:S01]  /*a250*/  FMUL.FTZ R10, R0.reuse, R182 ;  /* 0x000000b6000a7220 */ /* 0x042fe20000410000 */
[----:B------:R-:W-:Y:S01]  /*a260*/  MOV R182, R48 ;  /* 0x0000003000b67202 */ /* 0x000fe20000000f00 */
[C---:B------:R-:W-:Y:S01]  /*a270*/  FMUL.FTZ R11, R0.reuse, R183 ;  /* 0x000000b7000b7220 */ /* 0x040fe20000410000 */
[----:B------:R-:W-:Y:S01]  /*a280*/  MOV R183, R50 ;  /* 0x0000003200b77202 */ /* 0x000fe20000000f00 */
[C---:B------:R-:W-:Y:S02]  /*a290*/  FMUL.FTZ R26, R0.reuse, R138 ;  /* 0x0000008a001a7220 */ /* 0x040fe40000410000 */
[C---:B------:R-:W-:Y:S02]  /*a2a0*/  FMUL.FTZ R27, R0.reuse, R139 ;  /* 0x0000008b001b7220 */ /* 0x040fe40000410000 */
[----:B------:R-:W-:Y:S01]  /*a2b0*/  LDSM.16.MT88.4 R136, [R227+0x2080] ;  /* 0x00208000e388783b */ /* 0x000fe20000004200 */
[C---:B------:R-:W-:Y:S01]  /*a2c0*/  HMMA.16816.F32 R8, R176.reuse, R20, R8 ;  /* 0x00000014b008723c */ /* 0x040fe20000001808 */
[C---:B------:R-:W-:Y:S01]  /*a2d0*/  FMUL.FTZ R14, R0.reuse, R186 ;  /* 0x000000ba000e7220 */ /* 0x040fe20000410000 */
[----:B------:R-:W-:Y:S01]  /*a2e0*/  MOV R186, R47 ;  /* 0x0000002f00ba7202 */ /* 0x000fe20000000f00 */
[C---:B------:R-:W-:Y:S01]  /*a2f0*/  FMUL.FTZ R15, R0.reuse, R187 ;  /* 0x000000bb000f7220 */ /* 0x040fe20000410000 */
[----:B------:R-:W-:Y:S01]  /*a300*/  MOV R187, R171 ;  /* 0x000000ab00bb7202 */ /* 0x000fe20000000f00 */
[C---:B------:R-:W-:Y:S01]  /*a310*/  FMUL.FTZ R30, R0.reuse, R142 ;  /* 0x0000008e001e7220 */ /* 0x040fe20000410000 */
[----:B------:R1:W-:Y:S01]  /*a320*/  MUFU.EX2 R171, R140 ;  /* 0x0000008c00ab7308 */ /* 0x0003e20000000800 */
[C---:B------:R-:W-:Y:S02]  /*a330*/  FMUL.FTZ R20, R165.reuse, R132 ;  /* 0x00000084a5147220 */ /* 0x040fe40000410000 */
[C---:B------:R-:W-:Y:S01]  /*a340*/  FMUL.FTZ R21, R165.reuse, R133 ;  /* 0x00000085a5157220 */ /* 0x040fe20000410000 */
[-C--:B------:R-:W-:Y:S02]  /*a350*/  HMMA.16816.F32 R12, R176, R22.reuse, R12 ;  /* 0x00000016b00c723c */ /* 0x080fe4000000180c */
[C---:B------:R-:W-:Y:S02]  /*a360*/  FMUL.FTZ R31, R0.reuse, R143 ;  /* 0x0000008f001f7220 */ /* 0x040fe40000410000 */
[C---:B------:R-:W-:Y:S01]  /*a370*/  FMUL.FTZ R42, R0.reuse, R154 ;  /* 0x0000009a002a7220 */ /* 0x040fe20000410000 */
[----:B------:R-:W-:Y:S01]  /*a380*/  MOV R154, R43 ;  /* 0x0000002b009a7202 */ /* 0x000fe20000000f00 */
[----:B------:R-:W-:Y:S01]  /*a390*/  FMUL.FTZ R43, R0, R155 ;  /* 0x0000009b002b7220 */ /* 0x000fe20000410000 */
[----:B------:R-:W-:Y:S01]  /*a3a0*/  MOV R155, R44 ;  /* 0x0000002c009b7202 */ /* 0x000fe20000000f00 */
[C---:B------:R-:W-:Y:S01]  /*a3b0*/  HMMA.16816.F32 R16, R192.reuse, R22, R16 ;  /* 0x00000016c010723c */ /* 0x040fe20000001810 */
[C---:B------:R-:W-:Y:S03]  /*a3c0*/  FMUL.FTZ R44, R2.reuse, R156 ;  /* 0x0000009c022c7220 */ /* 0x040fe60000410000 */
[----:B------:R-:W-:Y:S01]  /*a3d0*/  MOV R156, R45 ;  /* 0x0000002d009c7202 */ /* 0x000fe20000000f00 */
[----:B------:R-:W-:Y:S01]  /*a3e0*/  FMUL.FTZ R45, R2, R157 ;  /* 0x0000009d022d7220 */ /* 0x000fe20000410000 */
[----:B------:R-:W-:Y:S01]  /*a3f0*/  MOV R157, R181 ;  /* 0x000000b5009d7202 */ /* 0x000fe20000000f00 */
[C---:B------:R-:W-:Y:S01]  /*a400*/  FMUL.FTZ R22, R164.reuse, R134 ;  /* 0x00000086a4167220 */ /* 0x040fe20000410000 */
[----:B------:R-:W-:Y:S01]  /*a410*/  MOV R181, R49 ;  /* 0x0000003100b57202 */ /* 0x000fe20000000f00 */
[----:B------:R-:W-:Y:S02]  /*a420*/  FMUL.FTZ R23, R164, R135 ;  /* 0x00000087a4177220 */ /* 0x000fe40000410000 */
[----:B------:R-:W2:Y:S01]  /*a430*/  LDSM.16.MT88.4 R132, [R228+0x2080] ;  /* 0x00208000e484783b */ /* 0x000ea20000004200 */
[C---:B------:R-:W-:Y:S02]  /*a440*/  FMUL.FTZ R46, R0.reuse, R158 ;  /* 0x0000009e002e7220 */ /* 0x040fe40000410000 */
[----:B------:R-:W-:Y:S02]  /*a450*/  FMUL.FTZ R47, R0, R159 ;  /* 0x0000009f002f7220 */ /* 0x000fe40000410000 */
[-C--:B------:R-:W-:Y:S01]  /*a460*/  HMMA.16816.F32 R20, R192, R36.reuse, R20 ;  /* 0x00000024c014723c */ /* 0x080fe20000001814 */
[C---:B------:R-:W-:Y:S02]  /*a470*/  FMUL.FTZ R48, R165.reuse, R160 ;  /* 0x000000a0a5307220 */ /* 0x040fe40000410000 */
[C---:B------:R-:W-:Y:S02]  /*a480*/  FMUL.FTZ R49, R165.reuse, R161 ;  /* 0x000000a1a5317220 */ /* 0x040fe40000410000 */
[----:B------:R-:W-:Y:S02]  /*a490*/  FMUL.FTZ R50, R164, R162 ;  /* 0x000000a2a4327220 */ /* 0x000fe40000410000 */
[C---:B------:R-:W-:Y:S01]  /*a4a0*/  FMUL.FTZ R58, R0.reuse, R58 ;  /* 0x0000003a003a7220 */ /* 0x040fe20000410000 */
[C---:B------:R-:W-:Y:S01]  /*a4b0*/  HMMA.16816.F32 R24, R176.reuse, R36, R24 ;  /* 0x00000024b018723c */ /* 0x040fe20000001818 */
[C---:B------:R-:W-:Y:S03]  /*a4c0*/  FMUL.FTZ R59, R0.reuse, R59 ;  /* 0x0000003b003b7220 */ /* 0x040fe60000410000 */
[C---:B------:R-:W-:Y:S02]  /*a4d0*/  FMUL.FTZ R62, R0.reuse, R62 ;  /* 0x0000003e003e7220 */ /* 0x040fe40000410000 */
[C---:B------:R-:W-:Y:S02]  /*a4e0*/  FMUL.FTZ R63, R0.reuse, R63 ;  /* 0x0000003f003f7220 */ /* 0x040fe40000410000 */
[-C--:B------:R-:W-:Y:S01]  /*a4f0*/  HMMA.16816.F32 R28, R176, R38.reuse, R28 ;  /* 0x00000026b01c723c */ /* 0x080fe2000000181c */
[C---:B------:R-:W-:Y:S03]  /*a500*/  FMUL.FTZ R36, R165.reuse, R148 ;  /* 0x00000094a5247220 */ /* 0x040fe60000410000 */
[C---:B------:R-:W-:Y:S02]  /*a510*/  FMUL.FTZ R37, R165.reuse, R149 ;  /* 0x00000095a5257220 */ /* 0x040fe40000410000 */
[C---:B------:R-:W-:Y:S02]  /*a520*/  FMUL.FTZ R74, R0.reuse, R74 ;  /* 0x0000004a004a7220 */ /* 0x040fe40000410000 */
[C---:B------:R-:W-:Y:S01]  /*a530*/  HMMA.16816.F32 R32, R192.reuse, R38, R32 ;  /* 0x00000026c020723c */ /* 0x040fe20000001820 */
[C---:B------:R-:W-:Y:S03]  /*a540*/  FMUL.FTZ R75, R0.reuse, R75 ;  /* 0x0000004b004b7220 */ /* 0x040fe60000410000 */
[C---:B------:R-:W-:Y:S02]  /*a550*/  FMUL.FTZ R78, R0.reuse, R78 ;  /* 0x0000004e004e7220 */ /* 0x040fe40000410000 */
[----:B------:R-:W-:Y:S02]  /*a560*/  FMUL.FTZ R79, R0, R79 ;  /* 0x0000004f004f7220 */ /* 0x000fe40000410000 */
[C---:B------:R-:W-:Y:S04]  /*a570*/  FMUL.FTZ R38, R164.reuse, R150 ;  /* 0x00000096a4267220 */ /* 0x040fe80000410000 */
[----:B------:R-:W-:Y:S02]  /*a580*/  FMUL.FTZ R39, R164, R151 ;  /* 0x00000097a4277220 */ /* 0x000fe40000410000 */
[----:B------:R-:W-:Y:S01]  /*a590*/  LDSM.16.MT88.4 R148, [R228+0x2880] ;  /* 0x00288000e494783b */ /* 0x000fe20000004200 */
[C---:B------:R-:W-:Y:S02]  /*a5a0*/  FMUL.FTZ R90, R0.reuse, R90 ;  /* 0x0000005a005a7220 */ /* 0x040fe40000410000 */
[C---:B------:R-:W-:Y:S02]  /*a5b0*/  FMUL.FTZ R91, R0.reuse, R91 ;  /* 0x0000005b005b7220 */ /* 0x040fe40000410000 */
[-C--:B--2---:R-:W-:Y:S01]  /*a5c0*/  HMMA.16816.F32 R36, R192, R132.reuse, R36 ;  /* 0x00000084c024723c */ /* 0x084fe20000001824 */
[C---:B------:R-:W-:Y:S02]  /*a5d0*/  FMUL.FTZ R94, R0.reuse, R94 ;  /* 0x0000005e005e7220 */ /* 0x040fe40000410000 */
[----:B------:R-:W-:Y:S02]  /*a5e0*/  FMUL.FTZ R95, R0, R95 ;  /* 0x0000005f005f7220 */ /* 0x000fe40000410000 */
[C---:B------:R-:W-:Y:S02]  /*a5f0*/  FMUL.FTZ R96, R165.reuse, R96 ;  /* 0x00000060a5607220 */ /* 0x040fe40000410000 */
[C---:B------:R-:W-:Y:S01]  /*a600*/  FMUL.FTZ R97, R165.reuse, R97 ;  /* 0x00000061a5617220 */ /* 0x040fe20000410000 */
[C---:B------:R-:W-:Y:S01]  /*a610*/  HMMA.16816.F32 R40, R176.reuse, R132, R40 ;  /* 0x00000084b028723c */ /* 0x040fe20000001828 */
[C---:B------:R-:W-:Y:S03]  /*a620*/  FMUL.FTZ R98, R164.reuse, R98 ;  /* 0x00000062a4627220 */ /* 0x040fe60000410000 */
[----:B------:R-:W-:Y:S02]  /*a630*/  FMUL.FTZ R99, R164, R99 ;  /* 0x00000063a4637220 */ /* 0x000fe40000410000 */
[--C-:B-1----:R-:W-:Y:S02]  /*a640*/  FFMA.FTZ R140, R198, c[0x0][0x2d0], -R174.reuse ;  /* 0x0000b400c68c7a23 */ /* 0x102fe400000108ae */
[-C--:B------:R-:W-:Y:S01]  /*a650*/  HMMA.16816.F32 R44, R176, R134.reuse, R44 ;  /* 0x00000086b02c723c */ /* 0x080fe2000000182c */
[C---:B------:R-:W-:Y:S01]  /*a660*/  FMUL.FTZ R100, R165.reuse, R100 ;  /* 0x00000064a5647220 */ /* 0x040fe20000410000 */
[----:B------:R1:W-:Y:S02]  /*a670*/  MUFU.EX2 R160, R140 ;  /* 0x0000008c00a07308 */ /* 0x0003e40000000800 */
[C---:B------:R-:W-:Y:S02]  /*a680*/  FMUL.FTZ R101, R165.reuse, R101 ;  /* 0x00000065a5657220 */ /* 0x040fe40000410000 */
[C---:B------:R-:W-:Y:S02]  /*a690*/  FMUL.FTZ R102, R164.reuse, R102 ;  /* 0x00000066a4667220 */ /* 0x040fe40000410000 */
[C---:B------:R-:W-:Y:S01]  /*a6a0*/  HMMA.16816.F32 R48, R192.reuse, R134, R48 ;  /* 0x00000086c030723c */ /* 0x040fe20000001830 */
[----:B------:R-:W2:Y:S03]  /*a6b0*/  LDSM.16.MT88.4 R132, [R225+0x3880] ;  /* 0x00388000e184783b */ /* 0x000ea60000004200 */
[----:B------:R-:W-:Y:S02]  /*a6c0*/  FMUL.FTZ R103, R164, R103 ;  /* 0x00000067a4677220 */ /* 0x000fe40000410000 */
[C---:B------:R-:W-:Y:S02]  /*a6d0*/  FMUL.FTZ R104, R2.reuse, R104 ;  /* 0x0000006802687220 */ /* 0x040fe40000410000 */
[-C--:B------:R-:W-:Y:S01]  /*a6e0*/  HMMA.16816.F32 R52, R192, R136.reuse, R52 ;  /* 0x00000088c034723c */ /* 0x080fe20000001834 */
[----:B------:R-:W-:Y:S03]  /*a6f0*/  FMUL.FTZ R105, R2, R105 ;  /* 0x0000006902697220 */ /* 0x000fe60000410000 */
[C---:B------:R-:W-:Y:S02]  /*a700*/  FMUL.FTZ R106, R0.reuse, R106 ;  /* 0x0000006a006a7220 */ /* 0x040fe40000410000 */
[----:B------:R-:W-:Y:S02]  /*a710*/  FMUL.FTZ R107, R0, R107 ;  /* 0x0000006b006b7220 */ /* 0x000fe40000410000 */
[C---:B------:R-:W-:Y:S01]  /*a720*/  HMMA.16816.F32 R56, R176.reuse, R136, R56 ;  /* 0x00000088b038723c */ /* 0x040fe20000001838 */
[----:B------:R-:W-:Y:S03]  /*a730*/  FMUL.FTZ R108, R2, R108 ;  /* 0x0000006c026c7220 */ /* 0x000fe60000410000 */
[--C-:B-1----:R-:W-:Y:S01]  /*a740*/  FFMA.FTZ R140, R202, c[0x0][0x2d0], -R173.reuse ;  /* 0x0000b400ca8c7a23 */ /* 0x102fe200000108ad */
[----:B------:R-:W-:Y:S01]  /*a750*/  MOV R202, R153 ;  /* 0x0000009900ca7202 */ /* 0x000fe20000000f00 */
[----:B------:R-:W-:Y:S02]  /*a760*/  FMUL.FTZ R109, R2, R109 ;  /* 0x0000006d026d7220 */ /* 0x000fe40000410000 */
[-C--:B------:R-:W-:Y:S01]  /*a770*/  HMMA.16816.F32 R60, R176, R138.reuse, R60 ;  /* 0x0000008ab03c723c */ /* 0x080fe2000000183c */
[----:B------:R-:W-:Y:S01]  /*a780*/  FFMA.FTZ R136, R196, c[0x0][0x2d0], -R173 ;  /* 0x0000b400c4887a23 */ /* 0x000fe200000108ad */
[----:B------:R1:W-:Y:S02]  /*a790*/  MUFU.EX2 R161, R140 ;  /* 0x0000008c00a17308 */ /* 0x0003e40000000800 */
[C---:B------:R-:W-:Y:S02]  /*a7a0*/  FMUL.FTZ R110, R0.reuse, R110 ;  /* 0x0000006e006e7220 */ /* 0x040fe40000410000 */
[----:B------:R-:W-:Y:S02]  /*a7b0*/  FMUL.FTZ R111, R0, R111 ;  /* 0x0000006f006f7220 */ /* 0x000fe40000410000 */
[C---:B------:R-:W-:Y:S01]  /*a7c0*/  HMMA.16816.F32 R64, R192.reuse, R138, R64 ;  /* 0x0000008ac040723c */ /* 0x040fe20000001840 */
[C---:B------:R-:W-:Y:S03]  /*a7d0*/  FMUL.FTZ R112, R165.reuse, R112 ;  /* 0x00000070a5707220 */ /* 0x040fe60000410000 */
[----:B------:R3:W-:Y:S01]  /*a7e0*/  MUFU.EX2 R180, R136 ;  /* 0x0000008800b47308 */ /* 0x0007e20000000800 */
[C---:B------:R-:W-:Y:S02]  /*a7f0*/  FMUL.FTZ R113, R165.reuse, R113 ;  /* 0x00000071a5717220 */ /* 0x040fe40000410000 */
[C---:B------:R-:W-:Y:S01]  /*a800*/  FMUL.FTZ R114, R164.reuse, R114 ;  /* 0x00000072a4727220 */ /* 0x040fe20000410000 */
[-C--:B--2---:R-:W-:Y:S01]  /*a810*/  HMMA.16816.F32 R68, R192, R132.reuse, R68 ;  /* 0x00000084c044723c */ /* 0x084fe20000001844 */
[----:B------:R-:W-:Y:S03]  /*a820*/  FMUL.FTZ R115, R164, R115 ;  /* 0x00000073a4737220 */ /* 0x000fe60000410000 */
[C---:B------:R-:W-:Y:S02]  /*a830*/  FMUL.FTZ R116, R165.reuse, R116 ;  /* 0x00000074a5747220 */ /* 0x040fe40000410000 */
[----:B------:R-:W-:Y:S02]  /*a840*/  FMUL.FTZ R117, R165, R117 ;  /* 0x00000075a5757220 */ /* 0x000fe40000410000 */
[C---:B------:R-:W-:Y:S01]  /*a850*/  HMMA.16816.F32 R72, R176.reuse, R132, R72 ;  /* 0x00000084b048723c */ /* 0x040fe20000001848 */
[--C-:B-1----:R-:W-:Y:S03]  /*a860*/  FFMA.FTZ R140, R206, c[0x0][0x2d0], -R174.reuse ;  /* 0x0000b400ce8c7a23 */ /* 0x102fe600000108ae */
[C---:B------:R-:W-:Y:S01]  /*a870*/  FMUL.FTZ R118, R164.reuse, R118 ;  /* 0x00000076a4767220 */ /* 0x040fe20000410000 */
[----:B------:R1:W-:Y:S01]  /*a880*/  MUFU.EX2 R163, R140 ;  /* 0x0000008c00a37308 */ /* 0x0003e20000000800 */
[----:B------:R-:W-:Y:S02]  /*a890*/  FMUL.FTZ R119, R164, R119 ;  /* 0x00000077a4777220 */ /* 0x000fe40000410000 */
[-C--:B------:R-:W-:Y:S01]  /*a8a0*/  HMMA.16816.F32 R76, R176, R134.reuse, R76 ;  /* 0x00000086b04c723c */ /* 0x080fe2000000184c */
[--C-:B------:R-:W-:Y:S01]  /*a8b0*/  FFMA.FTZ R132, R199, c[0x0][0x2d0], -R174.reuse ;  /* 0x0000b400c7847a23 */ /* 0x100fe200000108ae */
[----:B---3--:R-:W2:Y:S02]  /*a8c0*/  LDSM.16.MT88.4 R136, [R226+0x3880] ;  /* 0x00388000e288783b */ /* 0x008ea40000004200 */
[C---:B------:R-:W-:Y:S02]  /*a8d0*/  FMUL.FTZ R120, R2.reuse, R120 ;  /* 0x0000007802787220 */ /* 0x040fe40000410000 */
[----:B------:R-:W-:Y:S01]  /*a8e0*/  FMUL.FTZ R121, R2, R121 ;  /* 0x0000007902797220 */ /* 0x000fe20000410000 */
[----:B------:R3:W-:Y:S01]  /*a8f0*/  MUFU.EX2 R188, R132 ;  /* 0x0000008400bc7308 */ /* 0x0007e20000000800 */
[C---:B------:R-:W-:Y:S01]  /*a900*/  HMMA.16816.F32 R80, R192.reuse, R134, R80 ;  /* 0x00000086c050723c */ /* 0x040fe20000001850 */
[C---:B------:R-:W-:Y:S03]  /*a910*/  FMUL.FTZ R122, R0.reuse, R122 ;  /* 0x0000007a007a7220 */ /* 0x040fe60000410000 */
[----:B------:R-:W-:Y:S02]  /*a920*/  FMUL.FTZ R123, R0, R123 ;  /* 0x0000007b007b7220 */ /* 0x000fe40000410000 */
[C---:B------:R-:W-:Y:S02]  /*a930*/  FMUL.FTZ R124, R2.reuse, R124 ;  /* 0x0000007c027c7220 */ /* 0x040fe40000410000 */
[----:B------:R-:W-:Y:S04]  /*a940*/  FMUL.FTZ R125, R2, R125 ;  /* 0x0000007d027d7220 */ /* 0x000fe80000410000 */
[----:B------:R-:W-:Y:S02]  /*a950*/  FMUL.FTZ R126, R0, R126 ;  /* 0x0000007e007e7220 */ /* 0x000fe40000410000 */
[----:B-1----:R-:W-:Y:S02]  /*a960*/  FFMA.FTZ R140, R208, c[0x0][0x2d0], -R175 ;  /* 0x0000b400d08c7a23 */ /* 0x002fe400000108af */
[----:B------:R-:W-:Y:S02]  /*a970*/  FMUL.FTZ R127, R0, R127 ;  /* 0x0000007f007f7220 */ /* 0x000fe40000410000 */
[----:B------:R1:W-:Y:S01]  /*a980*/  MUFU.EX2 R189, R140 ;  /* 0x0000008c00bd7308 */ /* 0x0003e20000000800 */
[C---:B------:R-:W-:Y:S02]  /*a990*/  FMUL.FTZ R128, R165.reuse, R128 ;  /* 0x00000080a5807220 */ /* 0x040fe40000410000 */
[----:B------:R-:W-:Y:S02]  /*a9a0*/  FMUL.FTZ R129, R165, R129 ;  /* 0x00000081a5817220 */ /* 0x000fe40000410000 */
[----:B---3--:R-:W-:Y:S02]  /*a9b0*/  FFMA.FTZ R132, R200, c[0x0][0x2d0], -R173 ;  /* 0x0000b400c8847a23 */ /* 0x008fe400000108ad */
[C---:B------:R-:W-:Y:S02]  /*a9c0*/  FMUL.FTZ R130, R164.reuse, R130 ;  /* 0x00000082a4827220 */ /* 0x040fe40000410000 */
[----:B------:R-:W-:Y:S01]  /*a9d0*/  FMUL.FTZ R131, R164, R131 ;  /* 0x00000083a4837220 */ /* 0x000fe20000410000 */
[----:B------:R3:W4:Y:S01]  /*a9e0*/  MUFU.EX2 R190, R132 ;  /* 0x0000008400be7308 */ /* 0x0007220000000800 */
[-C--:B--2---:R-:W-:Y:S01]  /*a9f0*/  HMMA.16816.F32 R84, R192, R136.reuse, R84 ;  /* 0x00000088c054723c */ /* 0x084fe20000001854 */
[--C-:B-1----:R-:W-:Y:S07]  /*aa00*/  FFMA.FTZ R140, R210, c[0x0][0x2d0], -R175.reuse ;  /* 0x0000b400d28c7a23 */ /* 0x102fee00000108af */
[C---:B------:R-:W-:Y:S01]  /*aa10*/  HMMA.16816.F32 R88, R176.reuse, R136, R88 ;  /* 0x00000088b058723c */ /* 0x040fe20000001858 */
[----:B------:R1:W-:Y:S06]  /*aa20*/  MUFU.EX2 R162, R140 ;  /* 0x0000008c00a27308 */ /* 0x0003ec0000000800 */
[----:B------:R-:W-:Y:S01]  /*aa30*/  FFMA.FTZ R136, R209, c[0x0][0x2d0], -R174 ;  /* 0x0000b400d1887a23 */ /* 0x000fe200000108ae */
[-C--:B------:R-:W-:Y:S01]  /*aa40*/  HMMA.16816.F32 R92, R176, R138.reuse, R92 ;  /* 0x0000008ab05c723c */ /* 0x080fe2000000185c */
[----:B---3--:R-:W2:Y:S02]  /*aa50*/  LDSM.16.MT88.4 R132, [R228+0x3880] ;  /* 0x00388000e484783b */ /* 0x008ea40000004200 */
[----:B------:R3:W-:Y:S05]  /*aa60*/  MUFU.EX2 R158, R136 ;  /* 0x00000088009e7308 */ /* 0x0007ea0000000800 */
[C---:B------:R-:W-:Y:S01]  /*aa70*/  HMMA.16816.F32 R96, R192.reuse, R138, R96 ;  /* 0x0000008ac060723c */ /* 0x040fe20000001860 */
[----:B-1----:R-:W-:Y:S03]  /*aa80*/  LDSM.16.MT88.4 R140, [R225+0x2880] ;  /* 0x00288000e18c783b */ /* 0x002fe60000004200 */
[--C-:B---3--:R-:W-:Y:S01]  /*aa90*/  FFMA.FTZ R136, R205, c[0x0][0x2d0], -R175.reuse ;  /* 0x0000b400cd887a23 */ /* 0x108fe200000108af */
[----:B------:R-:W-:Y:S03]  /*aaa0*/  MOV R205, R152 ;  /* 0x0000009800cd7202 */ /* 0x000fe60000000f00 */
[----:B------:R1:W3:Y:S01]  /*aab0*/  MUFU.EX2 R196, R136 ;  /* 0x0000008800c47308 */ /* 0x0002e20000000800 */
[-C--:B--2---:R-:W-:Y:S08]  /*aac0*/  HMMA.16816.F32 R100, R192, R132.reuse, R100 ;  /* 0x00000084c064723c */ /* 0x084ff00000001864 */
[C---:B------:R-:W-:Y:S07]  /*aad0*/  HMMA.16816.F32 R104, R176.reuse, R132, R104 ;  /* 0x00000084b068723c */ /* 0x040fee0000001868 */
[----:B------:R-:W-:Y:S01]  /*aae0*/  FFMA.FTZ R132, R211, c[0x0][0x2d0], -R175 ;  /* 0x0000b400d3847a23 */ /* 0x000fe200000108af */
[-C--:B------:R-:W-:Y:S01]  /*aaf0*/  HMMA.16816.F32 R108, R176, R134.reuse, R108 ;  /* 0x00000086b06c723c */ /* 0x080fe2000000186c */
[----:B-1----:R-:W1:Y:S02]  /*ab00*/  LDSM.16.MT88.4 R136, [R227+0x3880] ;  /* 0x00388000e388783b */ /* 0x002e640000004200 */
[----:B------:R2:W1:Y:S05]  /*ab10*/  MUFU.EX2 R159, R132 ;  /* 0x00000084009f7308 */ /* 0x00046a0000000800 */
[C---:B------:R-:W-:Y:S07]  /*ab20*/  HMMA.16816.F32 R112, R192.reuse, R134, R112 ;  /* 0x00000086c070723c */ /* 0x040fee0000001870 */
[----:B----4-:R-:W-:Y:S01]  /*ab30*/  F2FP.PACK_AB R134, R161, R190 ;  /* 0x000000bea186723e */ /* 0x010fe200000000ff */
[--C-:B--2---:R-:W-:Y:S04]  /*ab40*/  FFMA.FTZ R132, R201, c[0x0][0x2d0], -R166.reuse ;  /* 0x0000b400c9847a23 */ /* 0x104fe800000108a6 */
[----:B------:R2:W-:Y:S01]  /*ab50*/  MUFU.EX2 R200, R132 ;  /* 0x0000008400c87308 */ /* 0x0005e20000000800 */
[-C--:B-1----:R-:W-:Y:S08]  /*ab60*/  HMMA.16816.F32 R116, R192, R136.reuse, R116 ;  /* 0x00000088c074723c */ /* 0x082ff00000001874 */
[C---:B------:R-:W-:Y:S01]  /*ab70*/  HMMA.16816.F32 R120, R176.reuse, R136, R120 ;  /* 0x00000088b078723c */ /* 0x040fe20000001878 */
[--C-:B--2---:R-:W-:Y:S06]  /*ab80*/  FFMA.FTZ R132, R203, c[0x0][0x2d0], -R166.reuse ;  /* 0x0000b400cb847a23 */ /* 0x104fec00000108a6 */
[----:B---3--:R-:W-:Y:S01]  /*ab90*/  F2FP.PACK_AB R136, R189, R196 ;  /* 0x000000c4bd88723e */ /* 0x008fe200000000ff */
[-C--:B------:R-:W-:Y:S01]  /*aba0*/  HMMA.16816.F32 R124, R176, R138.reuse, R124 ;  /* 0x0000008ab07c723c */ /* 0x080fe2000000187c */
[----:B------:R1:W2:Y:S06]  /*abb0*/  MUFU.EX2 R199, R132 ;  /* 0x0000008400c77308 */ /* 0x0002ac0000000800 */
[----:B------:R-:W-:Y:S01]  /*abc0*/  MOV R178, R160 ;  /* 0x000000a000b27202 */ /* 0x000fe20000000f00 */
[----:B------:R-:W-:Y:S01]  /*abd0*/  HMMA.16816.F32 R128, R192, R138, R128 ;  /* 0x0000008ac080723c */ /* 0x000fe20000001880 */
[----:B------:R-:W-:Y:S03]  /*abe0*/  MOV R179, R158 ;  /* 0x0000009e00b37202 */ /* 0x000fe60000000f00 */
[----:B------:R-:W-:Y:S02]  /*abf0*/  F2FP.PACK_AB R133, R188, R178 ;  /* 0x000000b2bc85723e */ /* 0x000fe400000000ff */
[----:B------:R-:W-:Y:S02]  /*ac00*/  F2FP.PACK_AB R135, R179, R163 ;  /* 0x000000a3b387723e */ /* 0x000fe400000000ff */
[----:B------:R-:W-:Y:S04]  /*ac10*/  F2FP.PACK_AB R138, R159, R162 ;  /* 0x000000a29f8a723e */ /* 0x000fe800000000ff */
[----:B------:R-:W-:Y:S02]  /*ac20*/  MOV R160, R157 ;  /* 0x0000009d00a07202 */ /* 0x000fe40000000f00 */
[----:B------:R-:W-:Y:S02]  /*ac30*/  MOV R157, R155 ;  /* 0x0000009b009d7202 */ /* 0x000fe40000000f00 */
[----:B------:R-:W-:Y:S01]  /*ac40*/  MOV R158, R156 ;  /* 0x0000009c009e7202 */ /* 0x000fe20000000f00 */
[--C-:B-1----:R-:W-:Y:S01]  /*ac50*/  FFMA.FTZ R132, R204, c[0x0][0x2d0], -R166.reuse ;  /* 0x0000b400cc847a23 */ /* 0x102fe200000108a6 */
[----:B--2---:R-:W-:Y:S02]  /*ac60*/  F2FP.PACK_AB R137, R199, R200 ;  /* 0x000000c8c789723e */ /* 0x004fe400000000ff */
[----:B------:R-:W-:Y:S01]  /*ac70*/  MOV R156, R154 ;  /* 0x0000009a009c7202 */ /* 0x000fe20000000f00 */
[----:B------:R1:W-:Y:S01]  /*ac80*/  MUFU.EX2 R198, R132 ;  /* 0x0000008400c67308 */ /* 0x0003e20000000800 */
[----:B------:R-:W2:Y:S01]  /*ac90*/  LDSM.16.MT88.4 R152, [R227+0x2880] ;  /* 0x00288000e398783b */ /* 0x000ea20000004200 */
[----:B-1----:R-:W-:Y:S08]  /*aca0*/  FFMA.FTZ R132, R207, c[0x0][0x2d0], -R166 ;  /* 0x0000b400cf847a23 */ /* 0x002ff000000108a6 */
[----:B------:R1:W3:Y:S02]  /*acb0*/  MUFU.EX2 R197, R132 ;  /* 0x0000008400c57308 */ /* 0x0002e40000000800 */
[----:B-1----:R-:W-:Y:S02]  /*acc0*/  F2FP.PACK_AB R132, R171, R180 ;  /* 0x000000b4ab84723e */ /* 0x002fe400000000ff */
[----:B---3--:R-:W-:Y:S05]  /*acd0*/  F2FP.PACK_AB R139, R197, R198 ;  /* 0x000000c6c58b723e */ /* 0x008fea00000000ff */
[-C--:B------:R-:W-:Y:S08]  /*ace0*/  HMMA.16816.F32 R4, R132, R140.reuse, R4 ;  /* 0x0000008c8404723c */ /* 0x080ff00000001804 */
[C---:B------:R-:W-:Y:S08]  /*acf0*/  HMMA.16816.F32 R8, R136.reuse, R140, R8 ;  /* 0x0000008c8808723c */ /* 0x040ff00000001808 */
[-C--:B------:R-:W-:Y:S08]  /*ad00*/  HMMA.16816.F32 R12, R136, R142.reuse, R12 ;  /* 0x0000008e880c723c */ /* 0x080ff0000000180c */
[C---:B------:R-:W-:Y:S01]  /*ad10*/  HMMA.16816.F32 R16, R132.reuse, R142, R16 ;  /* 0x0000008e8410723c */ /* 0x040fe20000001810 */
[----:B------:R-:W1:Y:S07]  /*ad20*/  LDSM.16.MT88.4 R140, [R225+0x4080] ;  /* 0x00408000e18c783b */ /* 0x000e6e0000004200 */
[-C--:B------:R-:W-:Y:S08]  /*ad30*/  HMMA.16816.F32 R20, R132, R144.reuse, R20 ;  /* 0x000000908414723c */ /* 0x080ff00000001814 */
[C---:B------:R-:W-:Y:S07]  /*ad40*/  HMMA.16816.F32 R24, R136.reuse, R144, R24 ;  /* 0x000000908818723c */ /* 0x040fee0000001818 */
[--C-:B------:R-:W-:Y:S01]  /*ad50*/  FFMA.FTZ R144, R215, c[0x0][0x2d0], -R173.reuse ;  /* 0x0000b400d7907a23 */ /* 0x100fe200000108ad */
[-C--:B------:R-:W-:Y:S03]  /*ad60*/  HMMA.16816.F32 R28, R136, R146.reuse, R28 ;  /* 0x00000092881c723c */ /* 0x080fe6000000181c */
[----:B------:R3:W-:Y:S05]  /*ad70*/  MUFU.EX2 R211, R144 ;  /* 0x0000009000d37308 */ /* 0x0007ea0000000800 */
[C---:B------:R-:W-:Y:S08]  /*ad80*/  HMMA.16816.F32 R32, R132.reuse, R146, R32 ;  /* 0x000000928420723c */ /* 0x040ff00000001820 */
[-C--:B------:R-:W-:Y:S08]  /*ad90*/  HMMA.16816.F32 R36, R132, R148.reuse, R36 ;  /* 0x000000948424723c */ /* 0x080ff00000001824 */
[C---:B------:R-:W-:Y:S01]  /*ada0*/  HMMA.16816.F32 R40, R136.reuse, R148, R40 ;  /* 0x000000948828723c */ /* 0x040fe20000001828 */
[--C-:B---3--:R-:W-:Y:S03]  /*adb0*/  FFMA.FTZ R144, R216, c[0x0][0x2d0], -R173.reuse ;  /* 0x0000b400d8907a23 */ /* 0x108fe600000108ad */
[----:B------:R-:W-:Y:S03]  /*adc0*/  MOV R216, R179 ;  /* 0x000000b300d87202 */ /* 0x000fe60000000f00 */
[--C-:B------:R-:W-:Y:S01]  /*add0*/  FFMA.FTZ R148, R223, c[0x0][0x2d0], -R174.reuse ;  /* 0x0000b400df947a23 */ /* 0x100fe200000108ae */
[-C--:B------:R-:W-:Y:S01]  /*ade0*/  HMMA.16816.F32 R44, R136, R150.reuse, R44 ;  /* 0x00000096882c723c */ /* 0x080fe2000000182c */
[----:B------:R3:W-:Y:S07]  /*adf0*/  MUFU.EX2 R215, R144 ;  /* 0x0000009000d77308 */ /* 0x0007ee0000000800 */
[C---:B------:R-:W-:Y:S03]  /*ae00*/  HMMA.16816.F32 R48, R132.reuse, R150, R48 ;  /* 0x000000968430723c */ /* 0x040fe60000001830 */
[----:B------:R4:W-:Y:S05]  /*ae10*/  MUFU.EX2 R209, R148 ;  /* 0x0000009400d17308 */ /* 0x0009ea0000000800 */
[-C--:B--2---:R-:W-:Y:S08]  /*ae20*/  HMMA.16816.F32 R52, R132, R152.reuse, R52 ;  /* 0x000000988434723c */ /* 0x084ff00000001834 */
[C---:B------:R-:W-:Y:S01]  /*ae30*/  HMMA.16816.F32 R56, R136.reuse, R152, R56 ;  /* 0x000000988838723c */ /* 0x040fe20000001838 */
[--C-:B---3--:R-:W-:Y:S03]  /*ae40*/  FFMA.FTZ R144, R219, c[0x0][0x2d0], -R174.reuse ;  /* 0x0000b400db907a23 */ /* 0x108fe600000108ae */
[----:B------:R-:W-:Y:S01]  /*ae50*/  MOV R219, R161 ;  /* 0x000000a100db7202 */ /* 0x000fe20000000f00 */
[----:B------:R2:W3:Y:S02]  /*ae60*/  MUFU.EX2 R210, R144 ;  /* 0x0000009000d27308 */ /* 0x0004e40000000800 */
[----:B------:R-:W-:Y:S01]  /*ae70*/  MOV R153, R163 ;  /* 0x000000a300997202 */ /* 0x000fe20000000f00 */
[-C--:B------:R-:W-:Y:S01]  /*ae80*/  HMMA.16816.F32 R60, R136, R154.reuse, R60 ;  /* 0x0000009a883c723c */ /* 0x080fe2000000183c */
[----:B------:R-:W-:Y:S03]  /*ae90*/  MOV R152, R162 ;  /* 0x000000a200987202 */ /* 0x000fe60000000f00 */
[--C-:B----4-:R-:W-:Y:S01]  /*aea0*/  FFMA.FTZ R148, R222, c[0x0][0x2d0], -R173.reuse ;  /* 0x0000b400de947a23 */ /* 0x110fe200000108ad */
[----:B------:R-:W-:Y:S01]  /*aeb0*/  MOV R222, R185 ;  /* 0x000000b900de7202 */ /* 0x000fe20000000f00 */
[----:B------:R-:W-:Y:S01]  /*aec0*/  FFMA.FTZ R173, R246, c[0x0][0x2d0], -R173 ;  /* 0x0000b400f6ad7a23 */ /* 0x000fe200000108ad */
[----:B------:R-:W-:Y:S01]  /*aed0*/  MOV R246, R183 ;  /* 0x000000b700f67202 */ /* 0x000fe20000000f00 */
[C---:B------:R-:W-:Y:S01]  /*aee0*/  HMMA.16816.F32 R64, R132.reuse, R154, R64 ;  /* 0x0000009a8440723c */ /* 0x040fe20000001840 */
[----:B------:R4:W-:Y:S06]  /*aef0*/  MUFU.EX2 R208, R148 ;  /* 0x0000009400d07308 */ /* 0x0009ec0000000800 */
[----:B------:R-:W-:Y:S01]  /*af00*/  MOV R155, R187 ;  /* 0x000000bb009b7202 */ /* 0x000fe20000000f00 */
[-C--:B-1----:R-:W-:Y:S01]  /*af10*/  HMMA.16816.F32 R68, R132, R140.reuse, R68 ;  /* 0x0000008c8444723c */ /* 0x082fe20000001844 */
[----:B------:R-:W-:Y:S02]  /*af20*/  MOV R154, R186 ;  /* 0x000000ba009a7202 */ /* 0x000fe40000000f00 */
[----:B------:R3:W1:Y:S01]  /*af30*/  MUFU.EX2 R207, R173 ;  /* 0x000000ad00cf7308 */ /* 0x0006620000000800 */
[----:B--2---:R-:W2:Y:S04]  /*af40*/  LDSM.16.MT88.4 R144, [R226+0x4080] ;  /* 0x00408000e290783b */ /* 0x004ea80000004200 */
[C---:B------:R-:W-:Y:S07]  /*af50*/  HMMA.16816.F32 R72, R136.reuse, R140, R72 ;  /* 0x0000008c8848723c */ /* 0x040fee0000001848 */
[--C-:B------:R-:W-:Y:S01]  /*af60*/  FFMA.FTZ R140, R252, c[0x0][0x2d0], -R174.reuse ;  /* 0x0000b400fc8c7a23 */ /* 0x100fe200000108ae */
[-C--:B------:R-:W-:Y:S01]  /*af70*/  HMMA.16816.F32 R76, R136, R142.reuse, R76 ;  /* 0x0000008e884c723c */ /* 0x080fe2000000184c */
[----:B----4-:R-:W4:Y:S02]  /*af80*/  LDSM.16.MT88.4 R148, [R228+0x4080] ;  /* 0x00408000e494783b */ /* 0x010f240000004200 */
[----:B------:R1:W-:Y:S01]  /*af90*/  MUFU.EX2 R206, R140 ;  /* 0x0000008c00ce7308 */ /* 0x0003e20000000800 */
[----:B------:R-:W-:Y:S01]  /*afa0*/  MOV R252, R190 ;  /* 0x000000be00fc7202 */ /* 0x000fe20000000f00 */
[----:B------:R-:W-:Y:S03]  /*afb0*/  FFMA.FTZ R174, R205, c[0x0][0x2d0], -R174 ;  /* 0x0000b400cdae7a23 */ /* 0x000fe600000108ae */
[C---:B------:R-:W-:Y:S01]  /*afc0*/  HMMA.16816.F32 R80, R132.reuse, R142, R80 ;  /* 0x0000008e8450723c */ /* 0x040fe20000001850 */
[----:B---3--:R-:W-:Y:S04]  /*afd0*/  F2FP.PACK_AB R173, R209, R210 ;  /* 0x000000d2d1ad723e */ /* 0x008fe800000000ff */
[----:B------:R3:W-:Y:S01]  /*afe0*/  MUFU.EX2 R205, R174 ;  /* 0x000000ae00cd7308 */ /* 0x0007e20000000800 */
[--C-:B-1----:R-:W-:Y:S01]  /*aff0*/  FFMA.FTZ R140, R247, c[0x0][0x2d0], -R175.reuse ;  /* 0x0000b400f78c7a23 */ /* 0x102fe200000108af */
[----:B------:R-:W-:Y:S01]  /*b000*/  MOV R247, R189 ;  /* 0x000000bd00f77202 */ /* 0x000fe20000000f00 */
[-C--:B--2---:R-:W-:Y:S07]  /*b010*/  HMMA.16816.F32 R84, R132, R144.reuse, R84 ;  /* 0x000000908454723c */ /* 0x084fee0000001854 */
[----:B------:R1:W-:Y:S01]  /*b020*/  MUFU.EX2 R204, R140 ;  /* 0x0000008c00cc7308 */ /* 0x0003e20000000800 */
[C---:B------:R-:W-:Y:S01]  /*b030*/  HMMA.16816.F32 R88, R136.reuse, R144, R88 ;  /* 0x000000908858723c */ /* 0x040fe20000001858 */
[----:B---3--:R-:W-:Y:S06]  /*b040*/  F2FP.PACK_AB R174, R207, R208 ;  /* 0x000000d0cfae723e */ /* 0x008fec00000000ff */
[--C-:B------:R-:W-:Y:S01]  /*b050*/  FFMA.FTZ R144, R212, c[0x0][0x2d0], -R166.reuse ;  /* 0x0000b400d4907a23 */ /* 0x100fe200000108a6 */
[-C--:B------:R-:W-:Y:S01]  /*b060*/  HMMA.16816.F32 R92, R136, R146.reuse, R92 ;  /* 0x00000092885c723c */ /* 0x080fe2000000185c */
[----:B------:R-:W-:Y:S02]  /*b070*/  MOV R212, R171 ;  /* 0x000000ab00d47202 */ /* 0x000fe40000000f00 */
[----:B------:R2:W-:Y:S05]  /*b080*/  MUFU.EX2 R171, R144 ;  /* 0x0000009000ab7308 */ /* 0x0005ea0000000800 */
[C---:B------:R-:W-:Y:S01]  /*b090*/  HMMA.16816.F32 R96, R132.reuse, R146, R96 ;  /* 0x000000928460723c */ /* 0x040fe20000001860 */
[--C-:B-1----:R-:W-:Y:S03]  /*b0a0*/  FFMA.FTZ R140, R251, c[0x0][0x2d0], -R175.reuse ;  /* 0x0000b400fb8c7a23 */ /* 0x102fe600000108af */
[----:B------:R-:W-:Y:S04]  /*b0b0*/  MOV R251, R188 ;  /* 0x000000bc00fb7202 */ /* 0x000fe80000000f00 */
[-C--:B----4-:R-:W-:Y:S01]  /*b0c0*/  HMMA.16816.F32 R100, R132, R148.reuse, R100 ;  /* 0x000000948464723c */ /* 0x090fe20000001864 */
[----:B------:R1:W3:Y:S07]  /*b0d0*/  MUFU.EX2 R203, R140 ;  /* 0x0000008c00cb7308 */ /* 0x0002ee0000000800 */
[C---:B------:R-:W-:Y:S01]  /*b0e0*/  HMMA.16816.F32 R104, R136.reuse, R148, R104 ;  /* 0x000000948868723c */ /* 0x040fe20000001868 */
[--C-:B--2---:R-:W-:Y:S03]  /*b0f0*/  FFMA.FTZ R144, R214, c[0x0][0x2d0], -R166.reuse ;  /* 0x0000b400d6907a23 */ /* 0x104fe600000108a6 */
[----:B------:R-:W-:Y:S03]  /*b100*/  MOV R214, R196 ;  /* 0x000000c400d67202 */ /* 0x000fe60000000f00 */
[----:B------:R-:W-:Y:S01]  /*b110*/  MOV R149, R170 ;  /* 0x000000aa00957202 */ /* 0x000fe20000000f00 */
[-C--:B------:R-:W-:Y:S01]  /*b120*/  HMMA.16816.F32 R108, R136, R150.reuse, R108 ;  /* 0x00000096886c723c */ /* 0x080fe2000000186c */
[----:B------:R2:W4:Y:S03]  /*b130*/  MUFU.EX2 R196, R144 ;  /* 0x0000009000c47308 */ /* 0x0005260000000800 */
[----:B------:R-:W-:Y:S04]  /*b140*/  MOV R148, R184 ;  /* 0x000000b800947202 */ /* 0x000fe80000000f00 */
[C---:B------:R-:W-:Y:S01]  /*b150*/  HMMA.16816.F32 R112, R132.reuse, R150, R112 ;  /* 0x000000968470723c */ /* 0x040fe20000001870 */
[--C-:B-1----:R-:W-:Y:S03]  /*b160*/  FFMA.FTZ R140, R202, c[0x0][0x2d0], -R175.reuse ;  /* 0x0000b400ca8c7a23 */ /* 0x102fe600000108af */
[----:B------:R-:W-:Y:S01]  /*b170*/  FFMA.FTZ R175, R160, c[0x0][0x2d0], -R175 ;  /* 0x0000b400a0af7a23 */ /* 0x000fe200000108af */
[----:B------:R1:W-:Y:S01]  /*b180*/  MUFU.EX2 R202, R140 ;  /* 0x0000008c00ca7308 */ /* 0x0003e20000000800 */
[----:B------:R-:W-:Y:S02]  /*b190*/  MOV R160, R191 ;  /* 0x000000bf00a07202 */ /* 0x000fe40000000f00 */
[----:B------:R-:W-:Y:S01]  /*b1a0*/  LDSM.16.MT88.4 R188, [R225+0x3080] ;  /* 0x00308000e1bc783b */ /* 0x000fe20000004200 */
[----:B---3--:R-:W-:Y:S03]  /*b1b0*/  F2FP.PACK_AB R192, R203, R204 ;  /* 0x000000cccbc0723e */ /* 0x008fe600000000ff */
[----:B------:R-:W-:Y:S02]  /*b1c0*/  MOV R150, R182 ;  /* 0x000000b600967202 */ /* 0x000fe40000000f00 */
[----:B------:R-:W-:Y:S01]  /*b1d0*/  MOV R151, R181 ;  /* 0x000000b500977202 */ /* 0x000fe20000000f00 */
[----:B------:R3:W3:Y:S01]  /*b1e0*/  MUFU.EX2 R201, R175 ;  /* 0x000000af00c97308 */ /* 0x0006e20000000800 */
[----:B------:R-:W-:Y:S01]  /*b1f0*/  MOV R223, R160 ;  /* 0x000000a000df7202 */ /* 0x000fe20000000f00 */
[--C-:B--2---:R-:W-:Y:S01]  /*b200*/  FFMA.FTZ R144, R213, c[0x0][0x2d0], -R166.reuse ;  /* 0x0000b400d5907a23 */ /* 0x104fe200000108a6 */
[----:B------:R-:W-:Y:S01]  /*b210*/  MOV R213, R178 ;  /* 0x000000b200d57202 */ /* 0x000fe20000000f00 */
[----:B------:R-:W-:Y:S01]  /*b220*/  FFMA.FTZ R166, R172, c[0x0][0x2d0], -R166 ;  /* 0x0000b400aca67a23 */ /* 0x000fe200000108a6 */
[----:B------:R-:W-:Y:S01]  /*b230*/  F2FP.PACK_AB R172, R215, R211 ;  /* 0x000000d3d7ac723e */ /* 0x000fe200000000ff */
[----:B------:R-:W-:Y:S01]  /*b240*/  LDSM.16.MT88.4 R160, [R228+0x3080] ;  /* 0x00308000e4a0783b */ /* 0x000fe20000004200 */
[----:B----4-:R-:W-:Y:S03]  /*b250*/  F2FP.PACK_AB R193, R196, R171 ;  /* 0x000000abc4c1723e */ /* 0x010fe600000000ff */
[----:B------:R2:W-:Y:S04]  /*b260*/  MUFU.EX2 R170, R144 ;  /* 0x0000009000aa7308 */ /* 0x0005e80000000800 */
[----:B-1----:R-:W1:Y:S06]  /*b270*/  LDSM.16.MT88.4 R140, [R227+0x4080] ;  /* 0x00408000e38c783b */ /* 0x002e6c0000004200 */
[----:B------:R-:W4:Y:S01]  /*b280*/  MUFU.EX2 R166, R166 ;  /* 0x000000a600a67308 */ /* 0x000f220000000800 */
[----:B---3--:R-:W-:Y:S02]  /*b290*/  F2FP.PACK_AB R175, R205, R206 ;  /* 0x000000cecdaf723e */ /* 0x008fe400000000ff */
[----:B------:R-:W-:Y:S01]  /*b2a0*/  F2FP.PACK_AB R194, R201, R202 ;  /* 0x000000cac9c2723e */ /* 0x000fe200000000ff */
[----:B--2---:R-:W2:Y:S01]  /*b2b0*/  LDSM.16.MT88.4 R144, [R226+0x3080] ;  /* 0x00308000e290783b */ /* 0x004ea20000004200 */
[----:B----4-:R-:W-:Y:S01]  /*b2c0*/  F2FP.PACK_AB R195, R166, R170 ;  /* 0x000000aaa6c3723e */ /* 0x010fe200000000ff */
[-C--:B-1----:R-:W-:Y:S08]  /*b2d0*/  HMMA.16816.F32 R116, R132, R140.reuse, R116 ;  /* 0x0000008c8474723c */ /* 0x082ff00000001874 */
[C---:B------:R-:W-:Y:S07]  /*b2e0*/  HMMA.16816.F32 R120, R136.reuse, R140, R120 ;  /* 0x0000008c8878723c */ /* 0x040fee0000001878 */
[----:B------:R-:W-:Y:S01]  /*b2f0*/  MOV R141, R180 ;  /* 0x000000b4008d7202 */ /* 0x000fe20000000f00 */
[-C--:B------:R-:W-:Y:S08]  /*b300*/  HMMA.16816.F32 R124, R136, R142.reuse, R124 ;  /* 0x0000008e887c723c */ /* 0x080ff0000000187c */
[----:B------:R-:W-:Y:S08]  /*b310*/  HMMA.16816.F32 R128, R132, R142, R128 ;  /* 0x0000008e8480723c */ /* 0x000ff00000001880 */
[-C--:B------:R-:W-:Y:S01]  /*b320*/  HMMA.16816.F32 R176, R172, R188.reuse, R4 ;  /* 0x000000bcacb0723c */ /* 0x080fe20000001804 */
[----:B------:R-:W1:Y:S07]  /*b330*/  LDSM.16.MT88.4 R4, [R227+0x3080] ;  /* 0x00308000e304783b */ /* 0x000e6e0000004200 */
[C---:B------:R-:W-:Y:S01]  /*b340*/  HMMA.16816.F32 R180, R192.reuse, R188, R8 ;  /* 0x000000bcc0b4723c */ /* 0x040fe20000001808 */
[----:B------:R-:W3:Y:S07]  /*b350*/  LDSM.16.MT88.4 R8, [R225+0x4880] ;  /* 0x00488000e108783b */ /* 0x000eee0000004200 */
[-C--:B------:R-:W-:Y:S01]  /*b360*/  HMMA.16816.F32 R184, R192, R190.reuse, R12 ;  /* 0x000000bec0b8723c */ /* 0x080fe2000000180c */
[----:B------:R-:W4:Y:S07]  /*b370*/  LDSM.16.MT88.4 R12, [R226+0x4880] ;  /* 0x00488000e20c783b */ /* 0x000f2e0000004200 */
[C---:B------:R-:W-:Y:S01]  /*b380*/  HMMA.16816.F32 R188, R172.reuse, R190, R16 ;  /* 0x000000beacbc723c */ /* 0x040fe20000001810 */
[----:B------:R-:W1:Y:S07]  /*b390*/  LDSM.16.MT88.4 R16, [R228+0x4880] ;  /* 0x00488000e410783b */ /* 0x000e6e0000004200 */
[-C--:B--2---:R-:W-:Y:S07]  /*b3a0*/  HMMA.16816.F32 R132, R172, R144.reuse, R20 ;  /* 0x00000090ac84723c */ /* 0x084fee0000001814 */
[----:B------:R-:W-:Y:S01]  /*b3b0*/  MOV R23, R141 ;  /* 0x0000008d00177202 */ /* 0x000fe20000000f00 */
[C---:B------:R-:W-:Y:S01]  /*b3c0*/  HMMA.16816.F32 R136, R192.reuse, R144, R24 ;  /* 0x00000090c088723c */ /* 0x040fe20000001818 */
[----:B------:R-:W2:Y:S03]  /*b3d0*/  LDL.LU R27, [R1+0x18] ;  /* 0x00001800011b7983 */ /* 0x000ea60000300800 */
[----:B------:R-:W-:Y:S02]  /*b3e0*/  MOV R22, R150 ;  /* 0x0000009600167202 */ /* 0x000fe40000000f00 */
[----:B------:R-:W-:Y:S02]  /*b3f0*/  MOV R21, R151 ;  /* 0x0000009700157202 */ /* 0x000fe40000000f00 */
[-C--:B------:R-:W-:Y:S01]  /*b400*/  HMMA.16816.F32 R140, R192, R146.reuse, R28 ;  /* 0x00000092c08c723c */ /* 0x080fe2000000181c */
[----:B------:R-:W2:Y:S03]  /*b410*/  LDL.LU R28, [R1+0x14] ;  /* 0x00001400011c7983 */ /* 0x000ea60000300800 */
[----:B------:R-:W-:Y:S02]  /*b420*/  MOV R20, R148 ;  /* 0x0000009400147202 */ /* 0x000fe40000000f00 */
[----:B------:R-:W-:Y:S02]  /*b430*/  MOV R26, R149 ;  /* 0x00000095001a7202 */ /* 0x000fe40000000f00 */
[C---:B------:R-:W-:Y:S01]  /*b440*/  HMMA.16816.F32 R144, R172.reuse, R146, R32 ;  /* 0x00000092ac90723c */ /* 0x040fe20000001820 */
[----:B------:R-:W2:Y:S03]  /*b450*/  LDL.LU R33, [R1+0x10] ;  /* 0x0000100001217983 */ /* 0x000ea60000300800 */
[----:B------:R-:W-:Y:S01]  /*b460*/  MOV R31, R154 ;  /* 0x0000009a001f7202 */ /* 0x000fe20000000f00 */
[----:B------:R-:W2:Y:S01]  /*b470*/  LDL.LU R32, [R1+0xc] ;  /* 0x00000c0001207983 */ /* 0x000ea20000300800 */
[----:B------:R-:W-:Y:S02]  /*b480*/  MOV R30, R155 ;  /* 0x0000009b001e7202 */ /* 0x000fe40000000f00 */
[-C--:B------:R-:W-:Y:S01]  /*b490*/  HMMA.16816.F32 R148, R172, R160.reuse, R36 ;  /* 0x000000a0ac94723c */ /* 0x080fe20000001824 */
[----:B------:R-:W-:Y:S03]  /*b4a0*/  MOV R25, R246 ;  /* 0x000000f600197202 */ /* 0x000fe60000000f00 */
[----:B------:R-:W-:Y:S02]  /*b4b0*/  MOV R246, R153 ;  /* 0x0000009900f67202 */ /* 0x000fe40000000f00 */
[----:B------:R-:W-:Y:S02]  /*b4c0*/  MOV R24, R222 ;  /* 0x000000de00187202 */ /* 0x000fe40000000f00 */
[----:B------:R-:W-:Y:S02]  /*b4d0*/  MOV R222, R152 ;  /* 0x0000009800de7202 */ /* 0x000fe40000000f00 */
[C---:B------:R-:W-:Y:S02]  /*b4e0*/  HMMA.16816.F32 R152, R192.reuse, R160, R40 ;  /* 0x000000a0c098723c */ /* 0x040fe40000001828 */
[----:B------:R-:W-:Y:S02]  /*b4f0*/  MOV R34, R158 ;  /* 0x0000009e00227202 */ /* 0x000fe40000000f00 */
[----:B------:R-:W-:Y:S02]  /*b500*/  MOV R35, R157 ;  /* 0x0000009d00237202 */ /* 0x000fe40000000f00 */
[----:B------:R-:W-:Y:S02]  /*b510*/  MOV R39, R156 ;  /* 0x0000009c00277202 */ /* 0x000fe40000000f00 */
[----:B------:R-:W-:Y:S04]  /*b520*/  MOV R29, R223 ;  /* 0x000000df001d7202 */ /* 0x000fe80000000f00 */
[----:B------:R-:W-:Y:S02]  /*b530*/  MOV R223, R219 ;  /* 0x000000db00df7202 */ /* 0x000fe40000000f00 */
[----:B------:R-:W-:Y:S02]  /*b540*/  MOV R219, R216 ;  /* 0x000000d800db7202 */ /* 0x000fe40000000f00 */
[----:B------:R-:W-:Y:S02]  /*b550*/  MOV R216, R159 ;  /* 0x0000009f00d87202 */ /* 0x000fe40000000f00 */
[-C--:B------:R-:W-:Y:S08]  /*b560*/  HMMA.16816.F32 R156, R192, R162.reuse, R44 ;  /* 0x000000a2c09c723c */ /* 0x080ff0000000182c */
[C---:B------:R-:W-:Y:S08]  /*b570*/  HMMA.16816.F32 R160, R172.reuse, R162, R48 ;  /* 0x000000a2aca0723c */ /* 0x040ff00000001830 */
[-C--:B-1----:R-:W-:Y:S08]  /*b580*/  HMMA.16816.F32 R52, R172, R4.reuse, R52 ;  /* 0x00000004ac34723c */ /* 0x082ff00000001834 */
[C---:B------:R-:W-:Y:S08]  /*b590*/  HMMA.16816.F32 R56, R192.reuse, R4, R56 ;  /* 0x00000004c038723c */ /* 0x040ff00000001838 */
[-C--:B------:R-:W-:Y:S08]  /*b5a0*/  HMMA.16816.F32 R60, R192, R6.reuse, R60 ;  /* 0x00000006c03c723c */ /* 0x080ff0000000183c */
[C---:B------:R-:W-:Y:S01]  /*b5b0*/  HMMA.16816.F32 R64, R172.reuse, R6, R64 ;  /* 0x00000006ac40723c */ /* 0x040fe20000001840 */
[----:B------:R-:W1:Y:S07]  /*b5c0*/  LDSM.16.MT88.4 R4, [R227+0x4880] ;  /* 0x00488000e304783b */ /* 0x000e6e0000004200 */
[-C--:B---3--:R-:W-:Y:S08]  /*b5d0*/  HMMA.16816.F32 R68, R172, R8.reuse, R68 ;  /* 0x00000008ac44723c */ /* 0x088ff00000001844 */
[C---:B------:R-:W-:Y:S08]  /*b5e0*/  HMMA.16816.F32 R72, R192.reuse, R8, R72 ;  /* 0x00000008c048723c */ /* 0x040ff00000001848 */
[-C--:B------:R-:W-:Y:S08]  /*b5f0*/  HMMA.16816.F32 R76, R192, R10.reuse, R76 ;  /* 0x0000000ac04c723c */ /* 0x080ff0000000184c */
[C---:B------:R-:W-:Y:S08]  /*b600*/  HMMA.16816.F32 R80, R172.reuse, R10, R80 ;  /* 0x0000000aac50723c */ /* 0x040ff00000001850 */
        /* <DEDUP_REMOVED lines=8> */
[-C--:B-1----:R-:W-:Y:S08]  /*b690*/  HMMA.16816.F32 R116, R172, R4.reuse, R116 ;  /* 0x00000004ac74723c */ /* 0x082ff00000001874 */
[C---:B------:R-:W-:Y:S08]  /*b6a0*/  HMMA.16816.F32 R120, R192.reuse, R4, R120 ;  /* 0x00000004c078723c */ /* 0x040ff00000001878 */
[-C--:B------:R-:W-:Y:S08]  /*b6b0*/  HMMA.16816.F32 R124, R192, R6.reuse, R124 ;  /* 0x00000006c07c723c */ /* 0x080ff0000000187c */
[----:B------:R-:W-:Y:S01]  /*b6c0*/  HMMA.16816.F32 R128, R172, R6, R128 ;  /* 0x00000006ac80723c */ /* 0x000fe20000001880 */
[----:B--2---:R-:W-:Y:S04]  /*b6d0*/  FFMA.FTZ R8, R2, R28, R35 ;  /* 0x0000001c02087223 */ /* 0x004fe80000010023 */
[----:B------:R-:W-:Y:S02]  /*b6e0*/  FADD.FTZ R8, R31, R8 ;  /* 0x000000081f087221 */ /* 0x000fe40000010000 */
[----:B------:R-:W-:Y:S02]  /*b6f0*/  FFMA.FTZ R165, R165, R33, R39 ;  /* 0x00000021a5a57223 */ /* 0x000fe40000010027 */
[----:B------:R-:W-:Y:S03]  /*b700*/  FADD.FTZ R9, R26, R8 ;  /* 0x000000081a097221 */ /* 0x000fe60000010000 */
[----:B------:R-:W-:Y:S02]  /*b710*/  FFMA.FTZ R164, R164, R32, R34 ;  /* 0x00000020a4a47223 */ /* 0x000fe40000010022 */
[----:B------:R-:W-:Y:S02]  /*b720*/  FADD.FTZ R2, R29, R165 ;  /* 0x000000a51d027221 */ /* 0x000fe40000010000 */
[----:B------:R-:W-:Y:S02]  /*b730*/  FADD.FTZ R164, R30, R164 ;  /* 0x000000a41ea47221 */ /* 0x000fe40000010000 */
[----:B------:R-:W-:Y:S02]  /*b740*/  FADD.FTZ R2, R24, R2 ;  /* 0x0000000218027221 */ /* 0x000fe40000010000 */
[----:B------:R-:W-:Y:S02]  /*b750*/  FFMA.FTZ R8, R0, R27, R217 ;  /* 0x0000001b00087223 */ /* 0x000fe400000100d9 */
[----:B------:R-:W-:Y:S02]  /*b760*/  FADD.FTZ R164, R25, R164 ;  /* 0x000000a419a47221 */ /* 0x000fe40000010000 */
[----:B------:R-:W-:Y:S02]  /*b770*/  FADD.FTZ R10, R20, R2 ;  /* 0x00000002140a7221 */ /* 0x000fe40000010000 */
[----:B------:R-:W-:Y:S02]  /*b780*/  FADD.FTZ R8, R218, R8 ;  /* 0x00000008da087221 */ /* 0x000fe40000010000 */
[----:B------:R-:W-:Y:S01]  /*b790*/  FADD.FTZ R2, R21, R164 ;  /* 0x000000a415027221 */ /* 0x000fe20000010000 */
[----:B------:R-:W-:Y:S01]  /*b7a0*/  MOV R164, R169 ;  /* 0x000000a900a47202 */ /* 0x000fe20000000f00 */
[----:B------:R-:W-:Y:S02]  /*b7b0*/  FADD.FTZ R10, R23, R10 ;  /* 0x0000000a170a7221 */ /* 0x000fe40000010000 */
        /* <DEDUP_REMOVED lines=29> */
[----:B------:R-:W-:Y:S01]  /*b990*/  FADD.FTZ R4, R206, R8 ;  /* 0x00000008ce047221 */ /* 0x000fe20000010000 */
[----:B------:R1:W-:Y:S01]  /*b9a0*/  STL [R1+0x10], R5 ;  /* 0x0000100501007387 */ /* 0x0003e20000100800 */
[----:B------:R-:W-:Y:S02]  /*b9b0*/  FADD.FTZ R2, R202, R2 ;  /* 0x00000002ca027221 */ /* 0x000fe40000010000 */
[----:B------:R-:W-:Y:S02]  /*b9c0*/  FADD.FTZ R4, R205, R4 ;  /* 0x00000004cd047221 */ /* 0x000fe40000010000 */
[----:B------:R-:W-:Y:S02]  /*b9d0*/  FADD.FTZ R2, R201, R2 ;  /* 0x00000002c9027221 */ /* 0x000fe40000010000 */
[----:B------:R-:W-:Y:S01]  /*b9e0*/  FADD.FTZ R0, R170, R0 ;  /* 0x00000000aa007221 */ /* 0x000fe20000010000 */
[----:B------:R1:W-:Y:S01]  /*b9f0*/  STL [R1+0xc], R4 ;  /* 0x00000c0401007387 */ /* 0x0003e20000100800 */
[----:B------:R-:W-:Y:S02]  /*ba00*/  MOV R170, R167 ;  /* 0x000000a700aa7202 */ /* 0x000fe40000000f00 */
[----:B------:R-:W-:Y:S01]  /*ba10*/  FADD.FTZ R0, R166, R0 ;  /* 0x00000000a6007221 */ /* 0x000fe20000010000 */
[----:B------:R1:W-:Y:S01]  /*ba20*/  STL [R1+0x14], R2 ;  /* 0x0000140201007387 */ /* 0x0003e20000100800 */
[----:B------:R-:W-:Y:S03]  /*ba30*/  MOV R166, R168 ;  /* 0x000000a800a67202 */ /* 0x000fe60000000f00 */
[----:B------:R1:W-:Y:S01]  /*ba40*/  STL [R1+0x18], R0 ;  /* 0x0000180001007387 */ /* 0x0003e20000100800 */
[----:B------:R-:W-:-:S05]  /*ba50*/  @P0 BRA `(.L_x_989) ;  /* 0xffffb39000000947 */ /* 0x000fca000383ffff */
.L_x_970:
[----:B------:R-:W2:Y:S01]  /*ba60*/  S2UR UR26, SR_CTAID.X ;  /* 0x00000000001a79c3 */ /* 0x000ea20000002500 */
[----:B------:R-:W-:-:S02]  /*ba70*/  UISETP.NE.AND UP1, UPT, UR13, URZ, UPT ;  /* 0x0000003f0d00728c */ /* 0x000fc4000bf25270 */
[----:B------:R-:W-:Y:S02]  /*ba80*/  UISETP.NE.AND UP0, UPT, UR12, URZ, UPT ;  /* 0x0000003f0c00728c */ /* 0x000fe4000bf05270 */
[----:B------:R-:W-:Y:S02]  /*ba90*/  ULDC UR27, c[0x0][0x168] ;  /* 0x00005a00001b7ab9 */ /* 0x000fe40000000800 */
[----:B------:R-:W-:Y:S02]  /*baa0*/  ULDC.64 UR4, c[0x0][0x2c8] ;  /* 0x0000b20000047ab9 */ /* 0x000fe40000000a00 */
[----:B------:R-:W-:Y:S01]  /*bab0*/  UIADD3 UR27, -UR27, 0x1, URZ ;  /* 0x000000011b1b7890 */ /* 0x000fe2000fffe13f */
[----:B------:R-:W-:Y:S01]  /*bac0*/  PLOP3.LUT P0, PT, PT, PT, UP0, 0x40, 0x0 ;  /* 0x000000000000781c */ /* 0x000fe20003f0e808 */
[----:B--2---:R-:W-:-:S04]  /*bad0*/  ULEA UR26, UR26, 0x7f, 0x7 ;  /* 0x0000007f1a1a7891 */ /* 0x004fc8000f8e383f */
[----:B------:R-:W-:-:S03]  /*bae0*/  UIMAD.WIDE.U32 UR28, UR26, UR4, URZ ;  /* 0x000000041a1c72a5 */ /* 0x000fc6000f8e003f */
[----:B------:R-:W-:Y:S02]  /*baf0*/  ULDC UR4, c[0x0][0x1d0] ;  /* 0x0000740000047ab9 */ /* 0x000fe40000000800 */
[----:B------:R-:W-:Y:S02]  /*bb00*/  UIMAD UR4, UR22, UR4, UR27 ;  /* 0x00000004160472a4 */ /* 0x000fe4000f8e021b */
[----:B------:R-:W-:Y:S02]  /*bb10*/  @UP1 USHF.R.U32.HI UR26, URZ, UR5, UR29 ;  /* 0x000000053f1a1299 */ /* 0x000fe4000801161d */
[----:B------:R-:W-:Y:S02]  /*bb20*/  ULDC UR22, c[0x0][0x324] ;  /* 0x0000c90000167ab9 */ /* 0x000fe40000000800 */
[----:B------:R-:W-:-:S04]  /*bb30*/  UIADD3 UR26, UR4, UR26, URZ ;  /* 0x0000001a041a7290 */ /* 0x000fc8000fffe03f */
        /* <DEDUP_REMOVED lines=14> */
.L_x_991:
[----:B------:R-:W-:Y:S02]  /*bc20*/  ULDC UR4, c[0x0][0x32c] ;  /* 0x0000cb0000047ab9 */ /* 0x000fe40000000800 */
[----:B------:R-:W-:-:S03]  /*bc30*/  UISETP.NE.AND UP0, UPT, UR4, 0x1, UPT ;  /* 0x000000010400788c */ /* 0x000fc6000bf05270 */
[----:B------:R-:W-:Y:S02]  /*bc40*/  ULDC.64 UR4, c[0x0][0x330] ;  /* 0x0000cc0000047ab9 */ /* 0x000fe40000000a00 */
[----:B------:R-:W-:-:S07]  /*bc50*/  UIMAD.WIDE.U32 UR28, UR26, UR4, URZ ;  /* 0x000000041a1c72a5 */ /* 0x000fce000f8e003f */
[----:B------:R-:W-:Y:S02]  /*bc60*/  @UP0 UMOV UR27, UR29 ;  /* 0x0000001d001b0c82 */ /* 0x000fe40008000000 */
[----:B------:R-:W-:Y:S02]  /*bc70*/  @UP0 USHF.R.U32.HI UR26, URZ, UR5, UR27 ;  /* 0x000000053f1a0299 */ /* 0x000fe4000801161b */
.L_x_992:
[----:B------:R-:W-:Y:S02]  /*bc80*/  ULDC UR4, c[0x0][0x32c] ;  /* 0x0000cb0000047ab9 */ /* 0x000fe40000000800 */
[----:B------:R-:W-:-:S04]  /*bc90*/  UIMAD UR4, UR26, UR4, URZ ;  /* 0x000000041a0472a4 */ /* 0x000fc8000f8e023f */
[----:B------:R-:W-:-:S04]  /*bca0*/  UISETP.LT.AND UP0, UPT, UR22, UR4, UPT ;  /* 0x000000041600728c */ /* 0x000fc8000bf01270 */
[----:B------:R-:W-:-:S04]  /*bcb0*/  USEL UR22, UR22, UR4, !UP0 ;  /* 0x0000000416167287 */ /* 0x000fc8000c000000 */
.L_x_990:
[----:B------:R-:W-:-:S04]  /*bcc0*/  UIADD3 UR22, UR22, 0x2f, URZ ;  /* 0x0000002f16167890 */ /* 0x000fc8000fffe03f */
        /* <DEDUP_REMOVED lines=8> */
[----:B-1----:R-:W2:Y:S04]  /*bd50*/  LDL R2, [R1] ;  /* 0x0000000001027983 */ /* 0x002ea80000100800 */
[----:B------:R-:W3:Y:S04]  /*bd60*/  LDL R5, [R1+0x28] ;  /* 0x0000280001057983 */ /* 0x000ee80000100800 */
[----:B------:R-:W3:Y:S01]  /*bd70*/  LDL R4, [R1+0x20] ;  /* 0x0000200001047983 */ /* 0x000ee20000100800 */
[----:B------:R-:W-:Y:S01]  /*bd80*/  IMAD.MOV.U32 R164, RZ, RZ, R168 ;  /* 0x000000ffffa47224 */ /* 0x000fe200078e00a8 */
[----:B------:R-:W-:Y:S01]  /*bd90*/  MOV R171, R3 ;  /* 0x0000000300ab7202 */ /* 0x000fe20000000f00 */
[----:B------:R-:W-:-:S02]  /*bda0*/  IMAD.MOV.U32 R0, RZ, RZ, R169 ;  /* 0x000000ffff007224 */ /* 0x000fc400078e00a9 */
[----:B------:R-:W-:Y:S01]  /*bdb0*/  IMAD.MOV.U32 R170, RZ, RZ, R167 ;  /* 0x000000ffffaa7224 */ /* 0x000fe200078e00a7 */
[----:B--2---:R-:W-:Y:S02]  /*bdc0*/  SHF.R.S32.HI R222, RZ, 0x1f, R2 ;  /* 0x0000001fffde7819 */ /* 0x004fe40000011402 */
[C---:B------:R-:W-:Y:S02]  /*bdd0*/  SHF.L.U32 R251, R2.reuse, 0x1, RZ ;  /* 0x0000000102fb7819 */ /* 0x040fe400000006ff */
[----:B------:R-:W-:Y:S02]  /*bde0*/  SHF.L.U64.HI R222, R2, 0x1, R222 ;  /* 0x0000000102de7819 */ /* 0x000fe400000102de */
[C---:B---3--:R-:W-:Y:S01]  /*bdf0*/  SHF.L.U64.HI R221, R4.reuse, 0x1, R5 ;  /* 0x0000000104dd7819 */ /* 0x048fe20000010205 */
[----:B------:R-:W-:Y:S02]  /*be00*/  IMAD.SHL.U32 R220, R4, 0x2, RZ ;  /* 0x0000000204dc7824 */ /* 0x000fe400078e00ff */
.L_x_996:
[----:B------:R-:W-:Y:S04]  /*be10*/  DEPBAR.LE SB0, 0x0 ;  /* 0x000080000000791a */ /* 0x000fe80000000000 */
[----:B------:R-:W-:Y:S01]  /*be20*/  BAR.SYNC.DEFER_BLOCKING 0x0 ;  /* 0x0000000000007b1d */ /* 0x000fe20000010000 */
[----:B------:R-:W-:Y:S01]  /*be30*/  UISETP.GT.AND UP0, UPT, UR7, UR23, UPT ;  /* 0x000000170700728c */ /* 0x000fe2000bf04270 */
[----:B------:R-:W-:Y:S05]  /*be40*/  SEL R223, RZ, 0x10, P4 ;  /* 0x00000010ffdf7807 */ /* 0x000fea0002000000 */
[----:B------:R-:W-:Y:S01]  /*be50*/  PLOP3.LUT P0, PT, PT, PT, UP0, 0x80, 0x0 ;  /* 0x000000000000781c */ /* 0x000fe20003f0f008 */
[----:B-----5:R1:W2:Y:S04]  /*be60*/  LDSM.16.M88.4 R48, [R231+0x8080] ;  /* 0x00808000e730783b */ /* 0x0202a80000000200 */
[----:B------:R1:W3:Y:S04]  /*be70*/  LDSM.16.M88.4 R44, [R231+0xa080] ;  /* 0x00a08000e72c783b */ /* 0x0002e80000000200 */
[----:B------:R1:W4:Y:S04]  /*be80*/  LDSM.16.M88.4 R16, [R224+0x5080] ;  /* 0x00508000e010783b */ /* 0x0003280000000200 */
        /* <DEDUP_REMOVED lines=8> */
[----:B------:R-:W-:Y:S02]  /*bf10*/  SHF.R.S32.HI R2, RZ, 0x1f, R243 ;  /* 0x0000001fff027819 */ /* 0x000fe400000114f3 */
[----:B------:R-:W-:Y:S03]  /*bf20*/  SHF.R.S32.HI R5, RZ, 0x1f, R242 ;  /* 0x0000001fff057819 */ /* 0x000fe600000114f2 */
[----:B------:R-:W-:Y:S02]  /*bf30*/  IMAD R4, R2, c[0x0][0x208], RZ ;  /* 0x0000820002047a24 */ /* 0x000fe400078e02ff */
[C---:B------:R-:W-:Y:S04]  /*bf40*/  IMAD.WIDE.U32 R2, R243.reuse, c[0x0][0x208], RZ ;  /* 0x00008200f3027a25 */ /* 0x040fe800078e00ff */
[----:B------:R-:W-:Y:S04]  /*bf50*/  IMAD R4, R243, c[0x0][0x20c], R4 ;  /* 0x00008300f3047a24 */ /* 0x000fe800078e0204 */
[----:B------:R-:W-:Y:S02]  /*bf60*/  IMAD.IADD R3, R3, 0x1, R4 ;  /* 0x0000000103037824 */ /* 0x000fe400078e0204 */
[----:B------:R-:W-:Y:S02]  /*bf70*/  IMAD R4, R5, c[0x0][0x218], RZ ;  /* 0x0000860005047a24 */ /* 0x000fe400078e02ff */
[C---:B------:R-:W-:Y:S04]  /*bf80*/  IMAD.WIDE.U32 R2, R242.reuse, c[0x0][0x218], R2 ;  /* 0x00008600f2027a25 */ /* 0x040fe800078e0002 */
[----:B------:R-:W-:Y:S01]  /*bf90*/  IMAD R4, R242, c[0x0][0x21c], R4 ;  /* 0x00008700f2047a24 */ /* 0x000fe200078e0204 */
[----:B------:R-:W-:Y:S04]  /*bfa0*/  IADD3 R2, P0, R2, UR24, RZ ;  /* 0x0000001802027c10 */ /* 0x000fe8000ff1e0ff */
[----:B------:R-:W-:Y:S02]  /*bfb0*/  IADD3.X R4, R3, UR18, R4, P0, !PT ;  /* 0x0000001203047c10 */ /* 0x000fe400087fe404 */
[C---:B------:R-:W-:Y:S04]  /*bfc0*/  LEA R3, P0, R2.reuse, c[0x0][0x1f8], 0x1 ;  /* 0x00007e0002037a11 */ /* 0x040fe800078008ff */
[----:B------:R-:W-:Y:S01]  /*bfd0*/  LEA.HI.X R2, R2, c[0x0][0x1fc], R4, 0x1, P0 ;  /* 0x00007f0002027a11 */ /* 0x000fe200000f0c04 */
[----:B------:R-:W-:Y:S04]  /*bfe0*/  SHFL.IDX PT, R6, R3, 0x1, 0x181f ;  /* 0x00381f0003067f89 */ /* 0x000fe800000e0000 */
[----:B------:R-:W5:Y:S04]  /*bff0*/  SHFL.IDX PT, R4, R3, RZ, 0x181f ;  /* 0x00181fff03047589 */ /* 0x000f6800000e0000 */
[----:B------:R-:W4:Y:S04]  /*c000*/  SHFL.IDX PT, R5, R2, RZ, 0x181f ;  /* 0x00181fff02057589 */ /* 0x000f2800000e0000 */
[----:B------:R-:W3:Y:S04]  /*c010*/  SHFL.IDX PT, R3, R3, 0x2, 0x181f ;  /* 0x00581f0003037f89 */ /* 0x000ee800000e0000 */
[----:B------:R-:W2:Y:S04]  /*c020*/  SHFL.IDX PT, R7, R2, 0x1, 0x181f ;  /* 0x00381f0002077f89 */ /* 0x000ea800000e0000 */
[----:B------:R1:W2:Y:S02]  /*c030*/  SHFL.IDX PT, R14, R2, 0x2, 0x181f ;  /* 0x00581f00020e7f89 */ /* 0x0002a400000e0000 */
[----:B-1----:R-:W-:Y:S02]  /*c040*/  IADD3 R2, -R223, 0x10, RZ ;  /* 0x00000010df027810 */ /* 0x002fe40007ffe1ff */
[CC--:B-----5:R-:W-:Y:S02]  /*c050*/  IADD3 R12, P1, R4.reuse, R251.reuse, RZ ;  /* 0x000000fb040c7210 */ /* 0x0e0fe40007f3e0ff */
[-C--:B------:R-:W-:Y:S02]  /*c060*/  IADD3 R10, P0, R4, R220.reuse, RZ ;  /* 0x000000dc040a7210 */ /* 0x080fe40007f1e0ff */
[CC--:B------:R-:W-:Y:S01]  /*c070*/  IADD3 R8, P2, R6.reuse, R251.reuse, RZ ;  /* 0x000000fb06087210 */ /* 0x0c0fe20007f5e0ff */
[C-C-:B----4-:R-:W-:Y:S01]  /*c080*/  IMAD.X R13, R5.reuse, 0x1, R222.reuse, P1 ;  /* 0x00000001050d7824 */ /* 0x150fe200008e06de */
[----:B------:R-:W-:Y:S01]  /*c090*/  IADD3 R6, P1, R6, R220, RZ ;  /* 0x000000dc06067210 */ /* 0x000fe20007f3e0ff */
[--C-:B------:R-:W-:Y:S01]  /*c0a0*/  IMAD.X R11, R5, 0x1, R221.reuse, P0 ;  /* 0x00000001050b7824 */ /* 0x100fe200000e06dd */
[----:B---3--:R-:W-:Y:S01]  /*c0b0*/  IADD3 R4, P0, R3, R251, RZ ;  /* 0x000000fb03047210 */ /* 0x008fe20007f1e0ff */
[C-C-:B--2---:R-:W-:Y:S01]  /*c0c0*/  IMAD.X R9, R7.reuse, 0x1, R222.reuse, P2 ;  /* 0x0000000107097824 */ /* 0x144fe200010e06de */
[----:B------:R1:W-:Y:S01]  /*c0d0*/  LDGSTS.E.BYPASS.LTC128B.128 [R244], [R12.64], !P5 ;  /* 0x000000000cf47fae */ /* 0x0003e2000e901d54 */
[--C-:B------:R-:W-:Y:S01]  /*c0e0*/  IMAD.X R7, R7, 0x1, R221.reuse, P1 ;  /* 0x0000000107077824 */ /* 0x100fe200008e06dd */
[----:B------:R-:W-:Y:S01]  /*c0f0*/  LOP3.LUT R2, R2, 0xf, RZ, 0xc0, !PT ;  /* 0x0000000f02027812 */ /* 0x000fe200078ec0ff */
[----:B------:R-:W-:Y:S01]  /*c100*/  IMAD.X R5, R14, 0x1, R222, P0 ;  /* 0x000000010e057824 */ /* 0x000fe200000e06de */
[----:B------:R1:W-:Y:S01]  /*c110*/  LDGSTS.E.BYPASS.LTC128B.128 [R244+0x1800], [R10.64], !P4 ;  /* 0x018000000af47fae */ /* 0x0003e2000e101d54 */
[----:B------:R-:W-:Y:S02]  /*c120*/  ISETP.NE.U32.AND P0, PT, R223, RZ, PT ;  /* 0x000000ffdf00720c */ /* 0x000fe40003f05070 */
[----:B------:R-:W-:Y:S01]  /*c130*/  IADD3 R2, P2, P1, R2, R3, R220 ;  /* 0x0000000302027210 */ /* 0x000fe2000795e0dc */
[----:B------:R1:W-:Y:S03]  /*c140*/  LDGSTS.E.BYPASS.LTC128B.128 [R244+0x800], [R8.64], !P5 ;  /* 0x0080000008f47fae */ /* 0x0003e6000e901d54 */
[----:B------:R-:W-:Y:S01]  /*c150*/  IADD3.X R3, RZ, R14, R221, P2, P1 ;  /* 0x0000000eff037210 */ /* 0x000fe200017e24dd */
[----:B------:R1:W-:Y:S04]  /*c160*/  LDGSTS.E.BYPASS.LTC128B.128 [R244+0x2000], [R6.64], !P4 ;  /* 0x0200000006f47fae */ /* 0x0003e8000e101d54 */
[----:B------:R1:W-:Y:S04]  /*c170*/  LDGSTS.E.BYPASS.LTC128B.128 [R244+0x1000], [R4.64], !P5 ;  /* 0x0100000004f47fae */ /* 0x0003e8000e901d54 */
[----:B------:R1:W-:Y:S02]  /*c180*/  LDGSTS.E.BYPASS.LTC128B.128.ZFILL [R244+0x2800], [R2.64], P0 ;  /* 0x0280000002f47fae */ /* 0x0003e40008141d54 */
.L_x_994:
[-C--:B-12-4-:R-:W-:Y:S01]  /*c190*/  HMMA.16816.F32 R4, R48, R16.reuse, RZ ;  /* 0x000000103004723c */ /* 0x096fe200000018ff */
[----:B------:R-:W-:Y:S01]  /*c1a0*/  LDSM.16.M88.4 R212, [R232+0x8080] ;  /* 0x00808000e8d4783b */ /* 0x000fe20000000200 */
[----:B------:R-:W-:Y:S06]  /*c1b0*/  UISETP.GT.AND UP0, UPT, UR23, UR7, UPT ;  /* 0x000000071700728c */ /* 0x000fec000bf04270 */
[C---:B---3--:R-:W-:Y:S01]  /*c1c0*/  HMMA.16816.F32 R8, R44.reuse, R16, RZ ;  /* 0x000000102c08723c */ /* 0x048fe200000018ff */
        /* <DEDUP_REMOVED lines=29> */
[----:B------:R-:W4:Y:S07]  /*c3a0*/  LDSM.16.M88.4 R192, [R230+0x6080] ;  /* 0x00608000e6c0783b */ /* 0x000f2e0000000200 */
[-C--:B-1----:R-:W-:Y:S01]  /*c3b0*/  HMMA.16816.F32 R4, R212, R216.reuse, R4 ;  /* 0x000000d8d404723c */ /* 0x082fe20000001804 */
[----:B------:R-:W1:Y:S07]  /*c3c0*/  LDSM.16.M88.4 R208, [R234+0xa080] ;  /* 0x00a08000ead0783b */ /* 0x000e6e0000000200 */
[C---:B--2---:R-:W-:Y:S08]  /*c3d0*/  HMMA.16816.F32 R8, R172.reuse, R216, R8 ;  /* 0x000000d8ac08723c */ /* 0x044ff00000001808 */
[-C--:B------:R-:W-:Y:S08]  /*c3e0*/  HMMA.16816.F32 R12, R172, R218.reuse, R12 ;  /* 0x000000daac0c723c */ /* 0x080ff0000000180c */
[C---:B------:R-:W-:Y:S01]  /*c3f0*/  HMMA.16816.F32 R16, R212.reuse, R218, R16 ;  /* 0x000000dad410723c */ /* 0x040fe20000001810 */
[----:B------:R-:W2:Y:S07]  /*c400*/  LDSM.16.M88.4 R216, [R229+0x800] ;  /* 0x00080000e5d8783b */ /* 0x000eae0000000200 */
        /* <DEDUP_REMOVED lines=10> */
[----:B------:R-:W4:Y:S07]  /*c4b0*/  LDSM.16.M88.4 R192, [R224+0x6880] ;  /* 0x00688000e0c0783b */ /* 0x000f2e0000000200 */
[-C--:B------:R-:W-:Y:S01]  /*c4c0*/  HMMA.16816.F32 R4, R200, R204.reuse, R4 ;  /* 0x000000ccc804723c */ /* 0x080fe20000001804 */
[----:B------:R-:W-:Y:S07]  /*c4d0*/  LDSM.16.M88.4 R212, [R224+0x7080] ;  /* 0x00708000e0d4783b */ /* 0x000fee0000000200 */
[C---:B-1----:R-:W-:Y:S08]  /*c4e0*/  HMMA.16816.F32 R8, R208.reuse, R204, R8 ;  /* 0x000000ccd008723c */ /* 0x042ff00000001808 */
[-C--:B------:R-:W-:Y:S08]  /*c4f0*/  HMMA.16816.F32 R12, R208, R206.reuse, R12 ;  /* 0x000000ced00c723c */ /* 0x080ff0000000180c */
[C---:B------:R-:W-:Y:S01]  /*c500*/  HMMA.16816.F32 R16, R200.reuse, R206, R16 ;  /* 0x000000cec810723c */ /* 0x040fe20000001810 */
[----:B------:R-:W1:Y:S07]  /*c510*/  LDSM.16.M88.4 R204, [R231+0xe080] ;  /* 0x00e08000e7cc783b */ /* 0x000e6e0000000200 */
[-C--:B--2---:R-:W-:Y:S08]  /*c520*/  HMMA.16816.F32 R20, R200, R216.reuse, R20 ;  /* 0x000000d8c814723c */ /* 0x084ff00000001814 */
[C---:B------:R-:W-:Y:S08]  /*c530*/  HMMA.16816.F32 R24, R208.reuse, R216, R24 ;  /* 0x000000d8d018723c */ /* 0x040ff00000001818 */
[-C--:B------:R-:W-:Y:S08]  /*c540*/  HMMA.16816.F32 R28, R208, R218.reuse, R28 ;  /* 0x000000dad01c723c */ /* 0x080ff0000000181c */
[C---:B------:R-:W-:Y:S01]  /*c550*/  HMMA.16816.F32 R32, R200.reuse, R218, R32 ;  /* 0x000000dac820723c */ /* 0x040fe20000001820 */
[----:B------:R-:W2:Y:S07]  /*c560*/  LDSM.16.M88.4 R216, [R224+0x7880] ;  /* 0x00788000e0d8783b */ /* 0x000eae0000000200 */
[-C--:B---3--:R-:W-:Y:S08]  /*c570*/  HMMA.16816.F32 R36, R200, R196.reuse, R36 ;  /* 0x000000c4c824723c */ /* 0x088ff00000001824 */
[C---:B------:R-:W-:Y:S08]  /*c580*/  HMMA.16816.F32 R40, R208.reuse, R196, R40 ;  /* 0x000000c4d028723c */ /* 0x040ff00000001828 */
[-C--:B------:R-:W-:Y:S01]  /*c590*/  HMMA.16816.F32 R44, R208, R198.reuse, R44 ;  /* 0x000000c6d02c723c */ /* 0x080fe2000000182c */
[----:B------:R-:W-:Y:S07]  /*c5a0*/  LDSM.16.M88.4 R208, [R233+0xe080] ;  /* 0x00e08000e9d0783b */ /* 0x000fee0000000200 */
[----:B------:R-:W-:Y:S01]  /*c5b0*/  HMMA.16816.F32 R48, R200, R198, R48 ;  /* 0x000000c6c830723c */ /* 0x000fe20000001830 */
[----:B------:R-:W-:Y:S07]  /*c5c0*/  LDSM.16.M88.4 R196, [R233+0xc080] ;  /* 0x00c08000e9c4783b */ /* 0x000fee0000000200 */
[-C--:B----4-:R-:W-:Y:S01]  /*c5d0*/  HMMA.16816.F32 R4, R172, R192.reuse, R4 ;  /* 0x000000c0ac04723c */ /* 0x090fe20000001804 */
[----:B------:R-:W3:Y:S07]  /*c5e0*/  LDSM.16.M88.4 R200, [R239] ;  /* 0x00000000efc8783b */ /* 0x000eee0000000200 */
        /* <DEDUP_REMOVED lines=9> */
[-C--:B--2---:R-:W-:Y:S08]  /*c680*/  HMMA.16816.F32 R36, R172, R216.reuse, R36 ;  /* 0x000000d8ac24723c */ /* 0x084ff00000001824 */
[C---:B------:R-:W-:Y:S08]  /*c690*/  HMMA.16816.F32 R40, R204.reuse, R216, R40 ;  /* 0x000000d8cc28723c */ /* 0x040ff00000001828 */
[-C--:B------:R-:W-:Y:S01]  /*c6a0*/  HMMA.16816.F32 R44, R204, R218.reuse, R44 ;  /* 0x000000dacc2c723c */ /* 0x080fe2000000182c */
[----:B------:R-:W-:Y:S07]  /*c6b0*/  LDSM.16.M88.4 R204, [R232+0xc080] ;  /* 0x00c08000e8cc783b */ /* 0x000fee0000000200 */
[----:B------:R-:W-:Y:S01]  /*c6c0*/  HMMA.16816.F32 R48, R172, R218, R48 ;  /* 0x000000daac30723c */ /* 0x000fe20000001830 */
[----:B------:R-:W2:Y:S07]  /*c6d0*/  LDSM.16.M88.4 R172, [R237] ;  /* 0x00000000edac783b */ /* 0x000eae0000000200 */
[-C--:B---3--:R-:W-:Y:S01]  /*c6e0*/  HMMA.16816.F32 R4, R196, R200.reuse, R4 ;  /* 0x000000c8c404723c */ /* 0x088fe20000001804 */
[----:B------:R-:W3:Y:S07]  /*c6f0*/  LDSM.16.M88.4 R216, [R232+0xe080] ;  /* 0x00e08000e8d8783b */ /* 0x000eee0000000200 */
        /* <DEDUP_REMOVED lines=14> */
[----:B------:R-:W1:Y:S07]  /*c7e0*/  LDSM.16.M88.4 R172, [R230+0x7880] ;  /* 0x00788000e6ac783b */ /* 0x000e6e0000000200 */
[-C--:B------:R-:W-:Y:S01]  /*c7f0*/  HMMA.16816.F32 R4, R204, R212.reuse, R4 ;  /* 0x000000d4cc04723c */ /* 0x080fe20000001804 */
[----:B------:R-:W2:Y:S07]  /*c800*/  LDSM.16.M88.4 R196, [R229+0x1800] ;  /* 0x00180000e5c4783b */ /* 0x000eae0000000200 */
        /* <DEDUP_REMOVED lines=15> */
[-C--:B--2---:R-:W-:Y:S08]  /*c900*/  HMMA.16816.F32 R4, R192, R196.reuse, R4 ;  /* 0x000000c4c004723c */ /* 0x084ff00000001804 */
[C---:B------:R-:W-:Y:S08]  /*c910*/  HMMA.16816.F32 R8, R208.reuse, R196, R8 ;  /* 0x000000c4d008723c */ /* 0x040ff00000001808 */
[-C--:B------:R-:W-:Y:S08]  /*c920*/  HMMA.16816.F32 R12, R208, R198.reuse, R12 ;  /* 0x000000c6d00c723c */ /* 0x080ff0000000180c */
[C---:B------:R-:W-:Y:S08]  /*c930*/  HMMA.16816.F32 R16, R192.reuse, R198, R16 ;  /* 0x000000c6c010723c */ /* 0x040ff00000001810 */
[-C--:B---3--:R-:W-:Y:S08]  /*c940*/  HMMA.16816.F32 R20, R192, R212.reuse, R20 ;  /* 0x000000d4c014723c */ /* 0x088ff00000001814 */
        /* <DEDUP_REMOVED lines=21> */
[----:B------:R-:W-:Y:S04]  /*caa0*/  @!P6 LEA.HI.X R167, R165, c[0x0][0x2a4], R167, 0x2, P0 ;  /* 0x0000a900a5a7ea11 */ /* 0x000fe800000f14a7 */
[----:B------:R-:W-:Y:S01]  /*cab0*/  SHF.R.S32.HI R2, RZ, 0x1f, R243 ;  /* 0x0000001fff027819 */ /* 0x000fe200000114f3 */
[----:B------:R-:W2:Y:S04]  /*cac0*/  @!P6 LDG.E R242, [R166.64] ;  /* 0x00000014a6f2e981 */ /* 0x000ea8000c1e1900 */
[----:B------:R-:W-:Y:S02]  /*cad0*/  IMAD R165, R2, c[0x0][0x1e0], RZ ;  /* 0x0000780002a57a24 */ /* 0x000fe400078e02ff */
[C---:B------:R-:W-:Y:S04]  /*cae0*/  IMAD.WIDE.U32 R2, R243.reuse, c[0x0][0x1e0], RZ ;  /* 0x00007800f3027a25 */ /* 0x040fe800078e00ff */
        /* <DEDUP_REMOVED lines=14> */
[----:B------:R-:W5:Y:S04]  /*cbd0*/  SHFL.IDX PT, R167, R2, 0x1, 0x181f ;  /* 0x00381f0002a77f89 */ /* 0x000f6800000e0000 */
[----:B------:R5:W5:Y:S01]  /*cbe0*/  SHFL.IDX PT, R194, R2, 0x2, 0x181f ;  /* 0x00581f0002c27f89 */ /* 0x000b6200000e0000 */
[-C--:B-1----:R-:W-:Y:S02]  /*cbf0*/  IADD3 R172, P2, R168, R251.reuse, RZ ;  /* 0x000000fba8ac7210 */ /* 0x082fe40007f5e0ff */
[CC--:B--2---:R-:W-:Y:S02]  /*cc00*/  IADD3 R192, P1, R165.reuse, R251.reuse, RZ ;  /* 0x000000fba5c07210 */ /* 0x0c4fe40007f3e0ff */
[-C--:B------:R-:W-:Y:S03]  /*cc10*/  IADD3 R174, P0, R165, R220.reuse, RZ ;  /* 0x000000dca5ae7210 */ /* 0x080fe60007f1e0ff */
[--C-:B---3--:R-:W-:Y:S01]  /*cc20*/  IMAD.X R193, R166, 0x1, R222.reuse, P1 ;  /* 0x00000001a6c17824 */ /* 0x108fe200008e06de */
[----:B------:R-:W-:Y:S01]  /*cc30*/  IADD3 R168, P1, R168, R220, RZ ;  /* 0x000000dca8a87210 */ /* 0x000fe20007f3e0ff */
[--C-:B------:R-:W-:Y:S01]  /*cc40*/  IMAD.X R175, R166, 0x1, R221.reuse, P0 ;  /* 0x00000001a6af7824 */ /* 0x100fe200000e06dd */
[----:B----4-:R-:W-:Y:S02]  /*cc50*/  IADD3 R166, P0, R3, R251, RZ ;  /* 0x000000fb03a67210 */ /* 0x010fe40007f1e0ff */
[----:B------:R1:W-:Y:S01]  /*cc60*/  LDGSTS.E.BYPASS.LTC128B.128 [R245+0x5080], [R192.64], !P5 ;  /* 0x05080000c0f57fae */ /* 0x0003e2000e901d54 */
[--C-:B-----5:R-:W-:Y:S03]  /*cc70*/  IMAD.X R173, R167, 0x1, R222.reuse, P2 ;  /* 0x00000001a7ad7824 */ /* 0x120fe600010e06de */
[----:B------:R1:W-:Y:S01]  /*cc80*/  LDGSTS.E.BYPASS.LTC128B.128 [R245+0x6880], [R174.64], !P4 ;  /* 0x06880000aef57fae */ /* 0x0003e2000e101d54 */
[----:B------:R-:W-:Y:S01]  /*cc90*/  IADD3 R2, -R223, 0x10, RZ ;  /* 0x00000010df027810 */ /* 0x000fe20007ffe1ff */
[--C-:B------:R-:W-:Y:S02]  /*cca0*/  IMAD.X R169, R167, 0x1, R221.reuse, P1 ;  /* 0x00000001a7a97824 */ /* 0x100fe400008e06dd */
[----:B------:R1:W-:Y:S01]  /*ccb0*/  LDGSTS.E.BYPASS.LTC128B.128 [R245+0x5880], [R172.64], !P5 ;  /* 0x05880000acf57fae */ /* 0x0003e2000e901d54 */
[----:B------:R-:W-:Y:S01]  /*ccc0*/  IMAD.X R167, R194, 0x1, R222, P0 ;  /* 0x00000001c2a77824 */ /* 0x000fe200000e06de */
[----:B------:R-:W-:Y:S02]  /*ccd0*/  ISETP.NE.U32.AND P0, PT, R223, RZ, PT ;  /* 0x000000ffdf00720c */ /* 0x000fe40003f05070 */
[----:B------:R1:W-:Y:S01]  /*cce0*/  LDGSTS.E.BYPASS.LTC128B.128 [R245+0x7080], [R168.64], !P4 ;  /* 0x07080000a8f57fae */ /* 0x0003e2000e101d54 */
[----:B------:R-:W-:Y:S03]  /*ccf0*/  LOP3.LUT R2, R2, 0xf, RZ, 0xc0, !PT ;  /* 0x0000000f02027812 */ /* 0x000fe600078ec0ff */
[----:B------:R1:W-:Y:S01]  /*cd00*/  LDGSTS.E.BYPASS.LTC128B.128 [R245+0x6080], [R166.64], !P5 ;  /* 0x06080000a6f57fae */ /* 0x0003e2000e901d54 */
[----:B------:R-:W-:Y:S04]  /*cd10*/  IADD3 R2, P2, P1, R2, R3, R220 ;  /* 0x0000000302027210 */ /* 0x000fe8000795e0dc */
[----:B------:R-:W-:Y:S05]  /*cd20*/  IADD3.X R3, RZ, R194, R221, P2, P1 ;  /* 0x000000c2ff037210 */ /* 0x000fea00017e24dd */
[----:B------:R1:W-:Y:S04]  /*cd30*/  LDGSTS.E.BYPASS.LTC128B.128.ZFILL [R245+0x7880], [R2.64], P0 ;  /* 0x0788000002f57fae */ /* 0x0003e80008141d54 */
.L_x_995:
[----:B-1----:R-:W-:Y:S01]  /*cd40*/  FMNMX.FTZ R169, R4, R0, !PT ;  /* 0x0000000004a97209 */ /* 0x002fe20007810000 */
[----:B------:R-:W-:Y:S01]  /*cd50*/  LDSM.16.MT88.4 R192, [R225+0x2080] ;  /* 0x00208000e1c0783b */ /* 0x000fe20000004200 */
[----:B------:R-:W-:Y:S01]  /*cd60*/  FMNMX.FTZ R2, R6, R164, !PT ;  /* 0x000000a406027209 */ /* 0x000fe20007810000 */
[----:B------:R-:W-:Y:S01]  /*cd70*/  UISETP.GT.AND UP0, UPT, UR23, UR4, UPT ;  /* 0x000000041700728c */ /* 0x000fe2000bf04270 */
[----:B------:R-:W-:Y:S01]  /*cd80*/  FMNMX.FTZ R169, R5, R169, !PT ;  /* 0x000000a905a97209 */ /* 0x000fe20007810000 */
[----:B------:R-:W-:Y:S01]  /*cd90*/  UIADD3 UR23, UR23, -0x1, URZ ;  /* 0xffffffff17177890 */ /* 0x000fe2000fffe03f */
[----:B------:R-:W-:Y:S02]  /*cda0*/  FMNMX.FTZ R2, R7, R2, !PT ;  /* 0x0000000207027209 */ /* 0x000fe40007810000 */
[----:B------:R-:W-:Y:S01]  /*cdb0*/  FMNMX.FTZ R169, R16, R169, !PT ;  /* 0x000000a910a97209 */ /* 0x000fe20007810000 */
[----:B------:R-:W-:Y:S01]  /*cdc0*/  LDSM.16.MT88.4 R196, [R226+0x2080] ;  /* 0x00208000e2c4783b */ /* 0x000fe20000004200 */
[----:B------:R-:W-:Y:S02]  /*cdd0*/  FMNMX.FTZ R2, R18, R2, !PT ;  /* 0x0000000212027209 */ /* 0x000fe40007810000 */
[----:B------:R-:W-:Y:S02]  /*cde0*/  FMNMX.FTZ R169, R17, R169, !PT ;  /* 0x000000a911a97209 */ /* 0x000fe40007810000 */
[----:B------:R-:W-:Y:S02]  /*cdf0*/  FMNMX.FTZ R2, R19, R2, !PT ;  /* 0x0000000213027209 */ /* 0x000fe40007810000 */
[----:B------:R-:W-:Y:S01]  /*ce00*/  FMNMX.FTZ R169, R20, R169, !PT ;  /* 0x000000a914a97209 */ /* 0x000fe20007810000 */
[----:B------:R-:W2:Y:S01]  /*ce10*/  LDL.LU R252, [R1+0x18] ;  /* 0x0000180001fc7983 */ /* 0x000ea20000300800 */
        /* <DEDUP_REMOVED lines=18> */
[----:B------:R-:W-:Y:S02]  /*cf40*/  PLOP3.LUT P0, PT, PT, PT, UP0, 0x80, 0x0 ;  /* 0x000000000000781c */ /* 0x000fe40003f0f008 */
[----:B------:R-:W-:Y:S04]  /*cf50*/  FMNMX.FTZ R3, R9, R3, !PT ;  /* 0x0000000309037209 */ /* 0x000fe80007810000 */
[----:B------:R-:W-:Y:S01]  /*cf60*/  FMNMX.FTZ R3, R12, R3, !PT ;  /* 0x000000030c037209 */ /* 0x000fe20007810000 */
[----:B------:R-:W3:Y:S03]  /*cf70*/  SHFL.BFLY PT, R166, R2, 0x2, 0x1f ;  /* 0x0c401f0002a67f89 */ /* 0x000ee600000e0000 */
[----:B------:R-:W-:Y:S04]  /*cf80*/  FMNMX.FTZ R3, R13, R3, !PT ;  /* 0x000000030d037209 */ /* 0x000fe80007810000 */
[----:B------:R-:W-:Y:S04]  /*cf90*/  FMNMX.FTZ R3, R24, R3, !PT ;  /* 0x0000000318037209 */ /* 0x000fe80007810000 */
[----:B------:R-:W-:Y:S04]  /*cfa0*/  FMNMX.FTZ R3, R25, R3, !PT ;  /* 0x0000000319037209 */ /* 0x000fe80007810000 */
[----:B------:R-:W-:Y:S04]  /*cfb0*/  FMNMX.FTZ R3, R28, R3, !PT ;  /* 0x000000031c037209 */ /* 0x000fe80007810000 */
[----:B------:R-:W-:Y:S04]  /*cfc0*/  FMNMX.FTZ R3, R29, R3, !PT ;  /* 0x000000031d037209 */ /* 0x000fe80007810000 */
[----:B------:R-:W-:Y:S04]  /*cfd0*/  FMNMX.FTZ R3, R40, R3, !PT ;  /* 0x0000000328037209 */ /* 0x000fe80007810000 */
[----:B------:R-:W-:Y:S04]  /*cfe0*/  FMNMX.FTZ R3, R41, R3, !PT ;  /* 0x0000000329037209 */ /* 0x000fe80007810000 */
[----:B------:R-:W-:Y:S04]  /*cff0*/  FMNMX.FTZ R3, R44, R3, !PT ;  /* 0x000000032c037209 */ /* 0x000fe80007810000 */
[----:B------:R-:W-:Y:S05]  /*d000*/  FMNMX.FTZ R3, R45, R3, !PT ;  /* 0x000000032d037209 */ /* 0x000fea0007810000 */
[----:B------:R-:W4:Y:S01]  /*d010*/  SHFL.BFLY PT, R167, R3, 0x2, 0x1f ;  /* 0x0c401f0003a77f89 */ /* 0x000f2200000e0000 */
[----:B-1----:R-:W-:Y:S02]  /*d020*/  FMNMX.FTZ R169, R169, R165, !PT ;  /* 0x000000a5a9a97209 */ /* 0x002fe40007810000 */
[----:B---3--:R-:W-:Y:S02]  /*d030*/  FMNMX.FTZ R2, R2, R166, !PT ;  /* 0x000000a602027209 */ /* 0x008fe40007810000 */
[----:B------:R-:W-:Y:S03]  /*d040*/  FMNMX.FTZ R165, R10, R171, !PT ;  /* 0x000000ab0aa57209 */ /* 0x000fe60007810000 */
[----:B------:R-:W1:Y:S01]  /*d050*/  SHFL.BFLY PT, R172, R169, 0x1, 0x1f ;  /* 0x0c201f00a9ac7f89 */ /* 0x000e6200000e0000 */
[----:B------:R-:W-:Y:S04]  /*d060*/  FMNMX.FTZ R165, R11, R165, !PT ;  /* 0x000000a50ba57209 */ /* 0x000fe80007810000 */
[----:B------:R-:W-:Y:S03]  /*d070*/  FMNMX.FTZ R165, R14, R165, !PT ;  /* 0x000000a50ea57209 */ /* 0x000fe60007810000 */
[----:B------:R-:W3:Y:S01]  /*d080*/  SHFL.BFLY PT, R168, R2, 0x1, 0x1f ;  /* 0x0c201f0002a87f89 */ /* 0x000ee200000e0000 */
[----:B------:R-:W-:Y:S04]  /*d090*/  FMNMX.FTZ R165, R15, R165, !PT ;  /* 0x000000a50fa57209 */ /* 0x000fe80007810000 */
[----:B------:R-:W-:Y:S02]  /*d0a0*/  FMNMX.FTZ R165, R26, R165, !PT ;  /* 0x000000a51aa57209 */ /* 0x000fe40007810000 */
[----:B----4-:R-:W-:Y:S02]  /*d0b0*/  FMNMX.FTZ R3, R3, R167, !PT ;  /* 0x000000a703037209 */ /* 0x010fe40007810000 */
[----:B------:R-:W-:Y:S03]  /*d0c0*/  FMNMX.FTZ R165, R27, R165, !PT ;  /* 0x000000a51ba57209 */ /* 0x000fe60007810000 */
[----:B------:R-:W4:Y:S01]  /*d0d0*/  SHFL.BFLY PT, R167, R3, 0x1, 0x1f ;  /* 0x0c201f0003a77f89 */ /* 0x000f2200000e0000 */
[----:B------:R-:W-:Y:S02]  /*d0e0*/  FMNMX.FTZ R165, R30, R165, !PT ;  /* 0x000000a51ea57209 */ /* 0x000fe40007810000 */
[----:B-1----:R-:W-:Y:S02]  /*d0f0*/  FMNMX.FTZ R169, R169, R172, !PT ;  /* 0x000000aca9a97209 */ /* 0x002fe40007810000 */
[----:B------:R-:W-:Y:S03]  /*d100*/  FMNMX.FTZ R165, R31, R165, !PT ;  /* 0x000000a51fa57209 */ /* 0x000fe60007810000 */
[----:B------:R-:W-:Y:S01]  /*d110*/  FADD.FTZ R0, -R169, R0 ;  /* 0x00000000a9007221 */ /* 0x000fe20000010100 */
[----:B------:R-:W-:Y:S02]  /*d120*/  FMNMX.FTZ R165, R42, R165, !PT ;  /* 0x000000a52aa57209 */ /* 0x000fe40007810000 */
[----:B---3--:R-:W-:Y:S01]  /*d130*/  FMNMX.FTZ R168, R2, R168, !PT ;  /* 0x000000a802a87209 */ /* 0x008fe20007810000 */
[----:B------:R-:W-:Y:S01]  /*d140*/  FMUL.FTZ R2, R0, c[0x0][0x2d0] ;  /* 0x0000b40000027a20 */ /* 0x000fe20000410000 */
[----:B------:R-:W-:Y:S03]  /*d150*/  FMNMX.FTZ R0, R43, R165, !PT ;  /* 0x000000a52b007209 */ /* 0x000fe60007810000 */
[----:B------:R1:W3:Y:S01]  /*d160*/  MUFU.EX2 R166, R2 ;  /* 0x0000000200a67308 */ /* 0x0002e20000000800 */
[----:B------:R-:W-:Y:S01]  /*d170*/  FMNMX.FTZ R0, R46, R0, !PT ;  /* 0x000000002e007209 */ /* 0x000fe20007810000 */
[----:B------:R-:W-:Y:S03]  /*d180*/  FMUL.FTZ R200, R168, c[0x0][0x2d0] ;  /* 0x0000b400a8c87a20 */ /* 0x000fe60000410000 */
[----:B------:R-:W-:Y:S01]  /*d190*/  FMNMX.FTZ R0, R47, R0, !PT ;  /* 0x000000002f007209 */ /* 0x000fe20007810000 */
[--C-:B------:R-:W-:Y:S01]  /*d1a0*/  FFMA.FTZ R6, R6, c[0x0][0x2d0], -R200.reuse ;  /* 0x0000b40006067a23 */ /* 0x100fe200000108c8 */
[----:B----4-:R-:W-:Y:S01]  /*d1b0*/  FMNMX.FTZ R167, R3, R167, !PT ;  /* 0x000000a703a77209 */ /* 0x010fe20007810000 */
[--C-:B------:R-:W-:Y:S02]  /*d1c0*/  FFMA.FTZ R7, R7, c[0x0][0x2d0], -R200.reuse ;  /* 0x0000b40007077a23 */ /* 0x100fe400000108c8 */
[----:B------:R-:W4:Y:S01]  /*d1d0*/  SHFL.BFLY PT, R3, R0, 0x2, 0x1f ;  /* 0x0c401f0000037f89 */ /* 0x000f2200000e0000 */
[--C-:B------:R-:W-:Y:S01]  /*d1e0*/  FFMA.FTZ R18, R18, c[0x0][0x2d0], -R200.reuse ;  /* 0x0000b40012127a23 */ /* 0x100fe200000108c8 */
[----:B------:R-:W-:Y:S01]  /*d1f0*/  MUFU.EX2 R218, R6 ;  /* 0x0000000600da7308 */ /* 0x000fe20000000800 */
[--C-:B------:R-:W-:Y:S02]  /*d200*/  FFMA.FTZ R19, R19, c[0x0][0x2d0], -R200.reuse ;  /* 0x0000b40013137a23 */ /* 0x100fe400000108c8 */
[--C-:B------:R-:W-:Y:S02]  /*d210*/  FFMA.FTZ R22, R22, c[0x0][0x2d0], -R200.reuse ;  /* 0x0000b40016167a23 */ /* 0x100fe400000108c8 */
[--C-:B------:R-:W-:Y:S02]  /*d220*/  FFMA.FTZ R23, R23, c[0x0][0x2d0], -R200.reuse ;  /* 0x0000b40017177a23 */ /* 0x100fe400000108c8 */
[--C-:B------:R-:W-:Y:S02]  /*d230*/  FFMA.FTZ R34, R34, c[0x0][0x2d0], -R200.reuse ;  /* 0x0000b40022227a23 */ /* 0x100fe400000108c8 */
[--C-:B------:R-:W-:Y:S01]  /*d240*/  FFMA.FTZ R35, R35, c[0x0][0x2d0], -R200.reuse ;  /* 0x0000b40023237a23 */ /* 0x100fe200000108c8 */
[----:B------:R-:W5:Y:S01]  /*d250*/  MUFU.EX2 R219, R7 ;  /* 0x0000000700db7308 */ /* 0x000f620000000800 */
[----:B------:R-:W-:Y:S02]  /*d260*/  FFMA.FTZ R38, R38, c[0x0][0x2d0], -R200 ;  /* 0x0000b40026267a23 */ /* 0x000fe400000108c8 */
[----:B-1----:R-:W-:Y:S02]  /*d270*/  FADD.FTZ R2, -R168, R164 ;  /* 0x000000a4a8027221 */ /* 0x002fe40000010100 */
[----:B---3--:R-:W-:Y:S02]  /*d280*/  FMUL.FTZ R132, R166, R132 ;  /* 0x00000084a6847220 */ /* 0x008fe40000410000 */
[----:B------:R-:W-:Y:S02]  /*d290*/  FMUL.FTZ R2, R2, c[0x0][0x2d0] ;  /* 0x0000b40002027a20 */ /* 0x000fe40000410000 */
[C---:B------:R-:W-:Y:S01]  /*d2a0*/  FMUL.FTZ R133, R166.reuse, R133 ;  /* 0x00000085a6857220 */ /* 0x040fe20000410000 */
[----:B------:R-:W-:Y:S01]  /*d2b0*/  MUFU.EX2 R246, R18 ;  /* 0x0000001200f67308 */ /* 0x000fe20000000800 */
[----:B------:R-:W-:Y:S01]  /*d2c0*/  FMUL.FTZ R144, R166, R144 ;  /* 0x00000090a6907220 */ /* 0x000fe20000410000 */
[----:B----4-:R-:W-:Y:S01]  /*d2d0*/  FMNMX.FTZ R0, R0, R3, !PT ;  /* 0x0000000300007209 */ /* 0x010fe20007810000 */
[----:B------:R-:W-:Y:S02]  /*d2e0*/  FMUL.FTZ R145, R166, R145 ;  /* 0x00000091a6917220 */ /* 0x000fe40000410000 */
[--C-:B------:R-:W-:Y:S02]  /*d2f0*/  FFMA.FTZ R39, R39, c[0x0][0x2d0], -R200.reuse ;  /* 0x0000b40027277a23 */ /* 0x100fe400000108c8 */
[--C-:B------:R-:W-:Y:S02]  /*d300*/  FFMA.FTZ R50, R50, c[0x0][0x2d0], -R200.reuse ;  /* 0x0000b40032327a23 */ /* 0x100fe400000108c8 */
[----:B------:R-:W-:Y:S01]  /*d310*/  FFMA.FTZ R51, R51, c[0x0][0x2d0], -R200 ;  /* 0x0000b40033337a23 */ /* 0x000fe200000108c8 */
[----:B------:R1:W-:Y:S01]  /*d320*/  MUFU.EX2 R165, R2 ;  /* 0x0000000200a57308 */ /* 0x0003e20000000800 */
[C---:B------:R-:W-:Y:S02]  /*d330*/  FMUL.FTZ R148, R166.reuse, R148 ;  /* 0x00000094a6947220 */ /* 0x040fe40000410000 */
[C---:B------:R-:W-:Y:S01]  /*d340*/  FMUL.FTZ R149, R166.reuse, R149 ;  /* 0x00000095a6957220 */ /* 0x040fe20000410000 */
[----:B-----5:R-:W-:Y:S01]  /*d350*/  F2FP.PACK_AB R173, R219, R218 ;  /* 0x000000dadbad723e */ /* 0x020fe200000000ff */
        /* <DEDUP_REMOVED lines=11> */
[----:B------:R-:W-:Y:S02]  /*d410*/  FMUL.FTZ R81, R166, R81 ;  /* 0x00000051a6517220 */ /* 0x000fe40000410000 */
[----:B-1----:R-:W-:Y:S02]  /*d420*/  FADD.FTZ R2, -R167, R170 ;  /* 0x000000aaa7027221 */ /* 0x002fe40000010100 */
[----:B------:R-:W-:Y:S02]  /*d430*/  FMUL.FTZ R170, R169, c[0x0][0x2d0] ;  /* 0x0000b400a9aa7a20 */ /* 0x000fe40000410000 */
[----:B------:R-:W-:Y:S01]  /*d440*/  FMUL.FTZ R2, R2, c[0x0][0x2d0] ;  /* 0x0000b40002027a20 */ /* 0x000fe20000410000 */
[----:B------:R-:W-:Y:S01]  /*d450*/  MUFU.EX2 R206, R23 ;  /* 0x0000001700ce7308 */ /* 0x000fe20000000800 */
[--C-:B------:R-:W-:Y:S02]  /*d460*/  FFMA.FTZ R4, R4, c[0x0][0x2d0], -R170.reuse ;  /* 0x0000b40004047a23 */ /* 0x100fe400000108aa */
[--C-:B------:R-:W-:Y:S01]  /*d470*/  FFMA.FTZ R5, R5, c[0x0][0x2d0], -R170.reuse ;  /* 0x0000b40005057a23 */ /* 0x100fe200000108aa */
[----:B---3--:R-:W-:Y:S01]  /*d480*/  F2FP.PACK_AB R175, R223, R246 ;  /* 0x000000f6dfaf723e */ /* 0x008fe200000000ff */
[--C-:B------:R-:W-:Y:S02]  /*d490*/  FFMA.FTZ R16, R16, c[0x0][0x2d0], -R170.reuse ;  /* 0x0000b40010107a23 */ /* 0x100fe400000108aa */
[--C-:B------:R-:W-:Y:S02]  /*d4a0*/  FFMA.FTZ R17, R17, c[0x0][0x2d0], -R170.reuse ;  /* 0x0000b40011117a23 */ /* 0x100fe400000108aa */
[C---:B------:R-:W-:Y:S01]  /*d4b0*/  FMUL.FTZ R6, R165.reuse, R178 ;  /* 0x000000b2a5067220 */ /* 0x040fe20000410000 */
[----:B------:R1:W3:Y:S01]  /*d4c0*/  MUFU.EX2 R164, R2 ;  /* 0x0000000200a47308 */ /* 0x0002e20000000800 */
        /* <DEDUP_REMOVED lines=8> */
[--C-:B------:R-:W-:Y:S02]  /*d550*/  FFMA.FTZ R20, R20, c[0x0][0x2d0], -R170.reuse ;  /* 0x0000b40014147a23 */ /* 0x100fe400000108aa */
[--C-:B------:R-:W-:Y:S02]  /*d560*/  FFMA.FTZ R21, R21, c[0x0][0x2d0], -R170.reuse ;  /* 0x0000b40015157a23 */ /* 0x100fe400000108aa */
[--C-:B------:R-:W-:Y:S01]  /*d570*/  FFMA.FTZ R32, R32, c[0x0][0x2d0], -R170.reuse ;  /* 0x0000b40020207a23 */ /* 0x100fe200000108aa */
[----:B------:R-:W5:Y:S01]  /*d580*/  MUFU.EX2 R249, R5 ;  /* 0x0000000500f97308 */ /* 0x000f620000000800 */
[--C-:B------:R-:W-:Y:S02]  /*d590*/  FFMA.FTZ R33, R33, c[0x0][0x2d0], -R170.reuse ;  /* 0x0000b40021217a23 */ /* 0x100fe400000108aa */
[--C-:B------:R-:W-:Y:S01]  /*d5a0*/  FFMA.FTZ R36, R36, c[0x0][0x2d0], -R170.reuse ;  /* 0x0000b40024247a23 */ /* 0x100fe200000108aa */
[----:B-1----:R-:W1:Y:S01]  /*d5b0*/  SHFL.BFLY PT, R2, R0, 0x1, 0x1f ;  /* 0x0c201f0000027f89 */ /* 0x002e6200000e0000 */
[C---:B---3--:R-:W-:Y:S02]  /*d5c0*/  FMUL.FTZ R136, R164.reuse, R136 ;  /* 0x00000088a4887220 */ /* 0x048fe40000410000 */
[C---:B------:R-:W-:Y:S02]  /*d5d0*/  FMUL.FTZ R137, R164.reuse, R137 ;  /* 0x00000089a4897220 */ /* 0x040fe40000410000 */
[C---:B------:R-:W-:Y:S01]  /*d5e0*/  FMUL.FTZ R140, R164.reuse, R140 ;  /* 0x0000008ca48c7220 */ /* 0x040fe20000410000 */
[----:B------:R-:W-:Y:S01]  /*d5f0*/  MUFU.EX2 R248, R16 ;  /* 0x0000001000f87308 */ /* 0x000fe20000000800 */
[----:B------:R-:W-:Y:S02]  /*d600*/  FMUL.FTZ R141, R164, R141 ;  /* 0x0000008da48d7220 */ /* 0x000fe40000410000 */
[--C-:B------:R-:W-:Y:S02]  /*d610*/  FFMA.FTZ R37, R37, c[0x0][0x2d0], -R170.reuse ;  /* 0x0000b40025257a23 */ /* 0x100fe400000108aa */
[----:B----4-:R-:W-:Y:S02]  /*d620*/  FMUL.FTZ R4, R166, R176 ;  /* 0x000000b0a6047220 */ /* 0x010fe40000410000 */
[--C-:B------:R-:W-:Y:S02]  /*d630*/  FFMA.FTZ R48, R48, c[0x0][0x2d0], -R170.reuse ;  /* 0x0000b40030307a23 */ /* 0x100fe400000108aa */
[----:B------:R-:W-:Y:S01]  /*d640*/  FFMA.FTZ R49, R49, c[0x0][0x2d0], -R170 ;  /* 0x0000b40031317a23 */ /* 0x000fe200000108aa */
[----:B------:R-:W3:Y:S01]  /*d650*/  MUFU.EX2 R250, R17 ;  /* 0x0000001100fa7308 */ /* 0x000ee20000000800 */
[----:B------:R-:W4:Y:S01]  /*d660*/  LDL.LU R170, [R1+0x14] ;  /* 0x0000140001aa7983 */ /* 0x000f220000300800 */
[----:B------:R-:W-:Y:S01]  /*d670*/  FMUL.FTZ R150, R165, R150 ;  /* 0x00000096a5967220 */ /* 0x000fe20000410000 */
[----:B-----5:R-:W-:Y:S01]  /*d680*/  F2FP.PACK_AB R172, R249, R247 ;  /* 0x000000f7f9ac723e */ /* 0x020fe200000000ff */
[----:B------:R-:W-:Y:S01]  /*d690*/  FMUL.FTZ R5, R166, R177 ;  /* 0x000000b1a6057220 */ /* 0x000fe20000410000 */
[----:B------:R-:W5:Y:S01]  /*d6a0*/  LDL.LU R200, [R1+0xc] ;  /* 0x00000c0001c87983 */ /* 0x000f620000300800 */
[----:B------:R-:W-:Y:S01]  /*d6b0*/  FMUL.FTZ R151, R165, R151 ;  /* 0x00000097a5977220 */ /* 0x000fe20000410000 */
[----:B-1----:R-:W-:Y:S01]  /*d6c0*/  FMNMX.FTZ R3, R0, R2, !PT ;  /* 0x0000000200037209 */ /* 0x002fe20007810000 */
[C---:B------:R-:W-:Y:S02]  /*d6d0*/  FMUL.FTZ R152, R164.reuse, R152 ;  /* 0x00000098a4987220 */ /* 0x040fe40000410000 */
[----:B------:R-:W-:Y:S01]  /*d6e0*/  MUFU.EX2 R209, R20 ;  /* 0x0000001400d17308 */ /* 0x000fe20000000800 */
[----:B------:R-:W-:Y:S02]  /*d6f0*/  FMUL.FTZ R153, R164, R153 ;  /* 0x00000099a4997220 */ /* 0x000fe40000410000 */
[----:B------:R-:W-:Y:S02]  /*d700*/  FADD.FTZ R0, -R3, R171 ;  /* 0x000000ab03007221 */ /* 0x000fe40000010100 */
[----:B------:R-:W-:Y:S02]  /*d710*/  FMUL.FTZ R171, R167, c[0x0][0x2d0] ;  /* 0x0000b400a7ab7a20 */ /* 0x000fe40000410000 */
[----:B------:R-:W-:Y:S02]  /*d720*/  FMUL.FTZ R2, R3, c[0x0][0x2d0] ;  /* 0x0000b40003027a20 */ /* 0x000fe40000410000 */
[----:B------:R-:W-:Y:S01]  /*d730*/  FMUL.FTZ R0, R0, c[0x0][0x2d0] ;  /* 0x0000b40000007a20 */ /* 0x000fe20000410000 */
[----:B------:R1:W-:Y:S01]  /*d740*/  MUFU.EX2 R208, R21 ;  /* 0x0000001500d07308 */ /* 0x0003e20000000800 */
[--C-:B------:R-:W-:Y:S02]  /*d750*/  FFMA.FTZ R8, R8, c[0x0][0x2d0], -R171.reuse ;  /* 0x0000b40008087a23 */ /* 0x100fe400000108ab */
[--C-:B------:R-:W-:Y:S01]  /*d760*/  FFMA.FTZ R9, R9, c[0x0][0x2d0], -R171.reuse ;  /* 0x0000b40009097a23 */ /* 0x100fe200000108ab */
[----:B---3--:R-:W-:Y:S01]  /*d770*/  F2FP.PACK_AB R174, R250, R248 ;  /* 0x000000f8faae723e */ /* 0x008fe200000000ff */
[--C-:B------:R-:W-:Y:S02]  /*d780*/  FFMA.FTZ R12, R12, c[0x0][0x2d0], -R171.reuse ;  /* 0x0000b4000c0c7a23 */ /* 0x100fe400000108ab */
[--C-:B------:R-:W-:Y:S02]  /*d790*/  FFMA.FTZ R13, R13, c[0x0][0x2d0], -R171.reuse ;  /* 0x0000b4000d0d7a23 */ /* 0x100fe400000108ab */
[--C-:B------:R-:W-:Y:S01]  /*d7a0*/  FFMA.FTZ R10, R10, c[0x0][0x2d0], -R2.reuse ;  /* 0x0000b4000a0a7a23 */ /* 0x100fe20000010802 */
[----:B------:R-:W3:Y:S01]  /*d7b0*/  MUFU.EX2 R0, R0 ;  /* 0x0000000000007308 */ /* 0x000ee20000000800 */
[-C--:B------:R-:W-:Y:S05]  /*d7c0*/  HMMA.16816.F32 R4, R172, R192.reuse, R4 ;  /* 0x000000c0ac04723c */ /* 0x080fea0000001804 */
[--C-:B------:R-:W-:Y:S02]  /*d7d0*/  FFMA.FTZ R11, R11, c[0x0][0x2d0], -R2.reuse ;  /* 0x0000b4000b0b7a23 */ /* 0x100fe40000010802 */
[--C-:B------:R-:W-:Y:S02]  /*d7e0*/  FFMA.FTZ R14, R14, c[0x0][0x2d0], -R2.reuse ;  /* 0x0000b4000e0e7a23 */ /* 0x100fe40000010802 */
[--C-:B------:R-:W-:Y:S01]  /*d7f0*/  FFMA.FTZ R15, R15, c[0x0][0x2d0], -R2.reuse ;  /* 0x0000b4000f0f7a23 */ /* 0x100fe20000010802 */
[----:B------:R2:W-:Y:S02]  /*d800*/  MUFU.EX2 R214, R8 ;  /* 0x0000000800d67308 */ /* 0x0005e40000000800 */
[C---:B------:R-:W-:Y:S01]  /*d810*/  FMUL.FTZ R16, R166.reuse, R188 ;  /* 0x000000bca6107220 */ /* 0x040fe20000410000 */
[----:B-1----:R-:W-:Y:S01]  /*d820*/  LDSM.16.MT88.4 R20, [R228+0x3880] ;  /* 0x00388000e414783b */ /* 0x002fe20000004200 */
[----:B------:R-:W-:Y:S02]  /*d830*/  FMUL.FTZ R17, R166, R189 ;  /* 0x000000bda6117220 */ /* 0x000fe40000410000 */
[--C-:B------:R-:W-:Y:S02]  /*d840*/  FFMA.FTZ R24, R24, c[0x0][0x2d0], -R171.reuse ;  /* 0x0000b40018187a23 */ /* 0x100fe400000108ab */
[--C-:B------:R-:W-:Y:S02]  /*d850*/  FFMA.FTZ R25, R25, c[0x0][0x2d0], -R171.reuse ;  /* 0x0000b40019197a23 */ /* 0x100fe400000108ab */
[----:B------:R-:W1:Y:S01]  /*d860*/  MUFU.EX2 R215, R9 ;  /* 0x0000000900d77308 */ /* 0x000e620000000800 */
[----:B------:R-:W-:Y:S01]  /*d870*/  LDSM.16.MT88.4 R188, [R225+0x3080] ;  /* 0x00308000e1bc783b */ /* 0x000fe20000004200 */
[--C-:B------:R-:W-:Y:S02]  /*d880*/  FFMA.FTZ R26, R26, c[0x0][0x2d0], -R2.reuse ;  /* 0x0000b4001a1a7a23 */ /* 0x100fe40000010802 */
[C---:B---3--:R-:W-:Y:S02]  /*d890*/  FMUL.FTZ R138, R0.reuse, R138 ;  /* 0x0000008a008a7220 */ /* 0x048fe40000410000 */
[C---:B------:R-:W-:Y:S02]  /*d8a0*/  FMUL.FTZ R139, R0.reuse, R139 ;  /* 0x0000008b008b7220 */ /* 0x040fe40000410000 */
[C---:B------:R-:W-:Y:S02]  /*d8b0*/  FMUL.FTZ R142, R0.reuse, R142 ;  /* 0x0000008e008e7220 */ /* 0x040fe40000410000 */
[----:B------:R3:W-:Y:S01]  /*d8c0*/  MUFU.EX2 R216, R12 ;  /* 0x0000000c00d87308 */ /* 0x0007e20000000800 */
[----:B------:R-:W-:Y:S02]  /*d8d0*/  FMUL.FTZ R143, R0, R143 ;  /* 0x0000008f008f7220 */ /* 0x000fe40000410000 */
[--C-:B------:R-:W-:Y:S02]  /*d8e0*/  FFMA.FTZ R27, R27, c[0x0][0x2d0], -R2.reuse ;  /* 0x0000b4001b1b7a23 */ /* 0x100fe40000010802 */
[----:B--2---:R-:W-:Y:S02]  /*d8f0*/  FMUL.FTZ R8, R164, R180 ;  /* 0x000000b4a4087220 */ /* 0x004fe40000410000 */
[C---:B------:R-:W-:Y:S02]  /*d900*/  FMUL.FTZ R154, R0.reuse, R154 ;  /* 0x0000009a009a7220 */ /* 0x040fe40000410000 */
[----:B------:R-:W-:Y:S01]  /*d910*/  FMUL.FTZ R155, R0, R155 ;  /* 0x0000009b009b7220 */ /* 0x000fe20000410000 */
[----:B------:R-:W2:Y:S01]  /*d920*/  MUFU.EX2 R217, R13 ;  /* 0x0000000d00d97308 */ /* 0x000ea20000000800 */
[C---:B------:R-:W-:Y:S02]  /*d930*/  FMUL.FTZ R156, R164.reuse, R156 ;  /* 0x0000009ca49c7220 */ /* 0x040fe40000410000 */
[C---:B------:R-:W-:Y:S01]  /*d940*/  FMUL.FTZ R157, R164.reuse, R157 ;  /* 0x0000009da49d7220 */ /* 0x040fe20000410000 */
[----:B-1----:R-:W-:Y:S01]  /*d950*/  F2FP.PACK_AB R176, R215, R214 ;  /* 0x000000d6d7b0723e */ /* 0x002fe200000000ff */
[----:B------:R-:W-:Y:S02]  /*d960*/  FMUL.FTZ R9, R164, R181 ;  /* 0x000000b5a4097220 */ /* 0x000fe40000410000 */
[C---:B------:R-:W-:Y:S02]  /*d970*/  FMUL.FTZ R158, R0.reuse, R158 ;  /* 0x0000009e009e7220 */ /* 0x040fe40000410000 */
[----:B------:R-:W-:Y:S01]  /*d980*/  FMUL.FTZ R159, R0, R159 ;  /* 0x0000009f009f7220 */ /* 0x000fe20000410000 */
[----:B------:R1:W-:Y:S01]  /*d990*/  MUFU.EX2 R210, R10 ;  /* 0x0000000a00d27308 */ /* 0x0003e20000000800 */
[C---:B------:R-:W-:Y:S02]  /*d9a0*/  FMUL.FTZ R162, R165.reuse, R162 ;  /* 0x000000a2a5a27220 */ /* 0x040fe40000410000 */
[C---:B------:R-:W-:Y:S02]  /*d9b0*/  FMUL.FTZ R163, R165.reuse, R163 ;  /* 0x000000a3a5a37220 */ /* 0x040fe40000410000 */
[C---:B---3--:R-:W-:Y:S02]  /*d9c0*/  FMUL.FTZ R12, R164.reuse, R184 ;  /* 0x000000b8a40c7220 */ /* 0x048fe40000410000 */
[C---:B------:R-:W-:Y:S02]  /*d9d0*/  FMUL.FTZ R54, R165.reuse, R54 ;  /* 0x00000036a5367220 */ /* 0x040fe40000410000 */
[----:B------:R-:W-:Y:S01]  /*d9e0*/  FMUL.FTZ R55, R165, R55 ;  /* 0x00000037a5377220 */ /* 0x000fe20000410000 */
[----:B------:R-:W3:Y:S01]  /*d9f0*/  MUFU.EX2 R211, R11 ;  /* 0x0000000b00d37308 */ /* 0x000ee20000000800 */
[C---:B------:R-:W-:Y:S02]  /*da00*/  FMUL.FTZ R56, R164.reuse, R56 ;  /* 0x00000038a4387220 */ /* 0x040fe40000410000 */
[C---:B------:R-:W-:Y:S01]  /*da10*/  FMUL.FTZ R57, R164.reuse, R57 ;  /* 0x00000039a4397220 */ /* 0x040fe20000410000 */
[----:B--2---:R-:W-:Y:S01]  /*da20*/  F2FP.PACK_AB R178, R217, R216 ;  /* 0x000000d8d9b2723e */ /* 0x004fe200000000ff */
[----:B------:R-:W-:Y:S02]  /*da30*/  FMUL.FTZ R13, R164, R185 ;  /* 0x000000b9a40d7220 */ /* 0x000fe40000410000 */
[C---:B------:R-:W-:Y:S02]  /*da40*/  FMUL.FTZ R58, R0.reuse, R58 ;  /* 0x0000003a003a7220 */ /* 0x040fe40000410000 */
[----:B------:R-:W-:Y:S01]  /*da50*/  FMUL.FTZ R59, R0, R59 ;  /* 0x0000003b003b7220 */ /* 0x000fe20000410000 */
[----:B------:R2:W-:Y:S01]  /*da60*/  MUFU.EX2 R212, R14 ;  /* 0x0000000e00d47308 */ /* 0x0005e20000000800 */
[C---:B------:R-:W-:Y:S02]  /*da70*/  FMUL.FTZ R60, R164.reuse, R60 ;  /* 0x0000003ca43c7220 */ /* 0x040fe40000410000 */
[----:B------:R-:W-:Y:S02]  /*da80*/  FMUL.FTZ R61, R164, R61 ;  /* 0x0000003da43d7220 */ /* 0x000fe40000410000 */
[C---:B-1----:R-:W-:Y:S02]  /*da90*/  FMUL.FTZ R10, R0.reuse, R182 ;  /* 0x000000b6000a7220 */ /* 0x042fe40000410000 */
[C---:B------:R-:W-:Y:S02]  /*daa0*/  FMUL.FTZ R62, R0.reuse, R62 ;  /* 0x0000003e003e7220 */ /* 0x040fe40000410000 */
[C---:B------:R-:W-:Y:S01]  /*dab0*/  FMUL.FTZ R63, R0.reuse, R63 ;  /* 0x0000003f003f7220 */ /* 0x040fe20000410000 */
[----:B------:R-:W1:Y:S01]  /*dac0*/  MUFU.EX2 R213, R15 ;  /* 0x0000000f00d57308 */ /* 0x000e620000000800 */
[C---:B------:R-:W-:Y:S02]  /*dad0*/  FMUL.FTZ R66, R165.reuse, R66 ;  /* 0x00000042a5427220 */ /* 0x040fe40000410000 */
[----:B------:R-:W-:Y:S01]  /*dae0*/  FMUL.FTZ R67, R165, R67 ;  /* 0x00000043a5437220 */ /* 0x000fe20000410000 */
[----:B---3--:R-:W-:Y:S01]  /*daf0*/  F2FP.PACK_AB R177, R211, R210 ;  /* 0x000000d2d3b1723e */ /* 0x008fe200000000ff */
[----:B------:R-:W-:Y:S02]  /*db00*/  FMUL.FTZ R11, R0, R183 ;  /* 0x000000b7000b7220 */ /* 0x000fe40000410000 */
[----:B------:R-:W3:Y:S01]  /*db10*/  LDSM.16.MT88.4 R180, [R228+0x2080] ;  /* 0x00208000e4b4783b */ /* 0x000ee20000004200 */
[C---:B------:R-:W-:Y:S02]  /*db20*/  FMUL.FTZ R70, R165.reuse, R70 ;  /* 0x00000046a5467220 */ /* 0x040fe40000410000 */
[----:B------:R-:W-:Y:S01]  /*db30*/  MUFU.EX2 R205, R32 ;  /* 0x0000002000cd7308 */ /* 0x000fe20000000800 */
[----:B------:R-:W-:Y:S02]  /*db40*/  FMUL.FTZ R71, R165, R71 ;  /* 0x00000047a5477220 */ /* 0x000fe40000410000 */
[----:B------:R-:W-:Y:S02]  /*db50*/  FMUL.FTZ R72, R164, R72 ;  /* 0x00000048a4487220 */ /* 0x000fe40000410000 */
[----:B--2---:R-:W-:Y:S02]  /*db60*/  FMUL.FTZ R14, R0, R186 ;  /* 0x000000ba000e7220 */ /* 0x004fe40000410000 */
[----:B------:R-:W-:Y:S02]  /*db70*/  FMUL.FTZ R73, R164, R73 ;  /* 0x00000049a4497220 */ /* 0x000fe40000410000 */
[C---:B------:R-:W-:Y:S01]  /*db80*/  FMUL.FTZ R74, R0.reuse, R74 ;  /* 0x0000004a004a7220 */ /* 0x040fe20000410000 */
[----:B------:R-:W-:Y:S01]  /*db90*/  MUFU.EX2 R204, R33 ;  /* 0x0000002100cc7308 */ /* 0x000fe20000000800 */
[----:B------:R-:W-:Y:S02]  /*dba0*/  FMUL.FTZ R75, R0, R75 ;  /* 0x0000004b004b7220 */ /* 0x000fe40000410000 */
[----:B------:R-:W-:Y:S01]  /*dbb0*/  FMUL.FTZ R76, R164, R76 ;  /* 0x0000004ca44c7220 */ /* 0x000fe20000410000 */
[----:B-1----:R-:W-:Y:S01]  /*dbc0*/  F2FP.PACK_AB R179, R213, R212 ;  /* 0x000000d4d5b3723e */ /* 0x002fe200000000ff */
[----:B------:R-:W-:Y:S02]  /*dbd0*/  FMUL.FTZ R15, R0, R187 ;  /* 0x000000bb000f7220 */ /* 0x000fe40000410000 */
[----:B------:R-:W1:Y:S01]  /*dbe0*/  LDSM.16.MT88.4 R184, [R227+0x2080] ;  /* 0x00208000e3b8783b */ /* 0x000e620000004200 */
[----:B------:R-:W-:Y:S02]  /*dbf0*/  FMUL.FTZ R77, R164, R77 ;  /* 0x0000004da44d7220 */ /* 0x000fe40000410000 */
[----:B------:R-:W-:Y:S01]  /*dc00*/  MUFU.EX2 R203, R34 ;  /* 0x0000002200cb7308 */ /* 0x000fe20000000800 */
[C---:B------:R-:W-:Y:S04]  /*dc10*/  HMMA.16816.F32 R8, R176.reuse, R192, R8 ;  /* 0x000000c0b008723c */ /* 0x040fe80000001808 */
[C---:B------:R-:W-:Y:S02]  /*dc20*/  FMUL.FTZ R78, R0.reuse, R78 ;  /* 0x0000004e004e7220 */ /* 0x040fe40000410000 */
[----:B------:R-:W-:Y:S02]  /*dc30*/  FMUL.FTZ R79, R0, R79 ;  /* 0x0000004f004f7220 */ /* 0x000fe40000410000 */
[-C--:B------:R-:W-:Y:S01]  /*dc40*/  HMMA.16816.F32 R12, R176, R194.reuse, R12 ;  /* 0x000000c2b00c723c */ /* 0x080fe2000000180c */
[----:B------:R2:W-:Y:S03]  /*dc50*/  MUFU.EX2 R202, R35 ;  /* 0x0000002300ca7308 */ /* 0x0005e60000000800 */
[C---:B------:R-:W-:Y:S02]  /*dc60*/  FMUL.FTZ R82, R165.reuse, R82 ;  /* 0x00000052a5527220 */ /* 0x040fe40000410000 */
[C---:B------:R-:W-:Y:S02]  /*dc70*/  FMUL.FTZ R83, R165.reuse, R83 ;  /* 0x00000053a5537220 */ /* 0x040fe40000410000 */
[C---:B------:R-:W-:Y:S03]  /*dc80*/  HMMA.16816.F32 R16, R172.reuse, R194, R16 ;  /* 0x000000c2ac10723c */ /* 0x040fe60000001810 */
[----:B------:R-:W-:Y:S01]  /*dc90*/  MUFU.EX2 R201, R24 ;  /* 0x0000001800c97308 */ /* 0x000fe20000000800 */
[C---:B------:R-:W-:Y:S02]  /*dca0*/  FMUL.FTZ R84, R166.reuse, R84 ;  /* 0x00000054a6547220 */ /* 0x040fe40000410000 */
[----:B------:R-:W-:Y:S02]  /*dcb0*/  FMUL.FTZ R85, R166, R85 ;  /* 0x00000055a6557220 */ /* 0x000fe40000410000 */
[-C--:B------:R-:W-:Y:S04]  /*dcc0*/  HMMA.16816.F32 R132, R172, R196.reuse, R132 ;  /* 0x000000c4ac84723c */ /* 0x080fe80000001884 */
[C---:B------:R-:W-:Y:S01]  /*dcd0*/  FMUL.FTZ R86, R165.reuse, R86 ;  /* 0x00000056a5567220 */ /* 0x040fe20000410000 */
[----:B------:R-:W-:Y:S01]  /*dce0*/  MUFU.EX2 R49, R49 ;  /* 0x0000003100317308 */ /* 0x000fe20000000800 */
[C---:B------:R-:W-:Y:S02]  /*dcf0*/  FMUL.FTZ R87, R165.reuse, R87 ;  /* 0x00000057a5577220 */ /* 0x040fe40000410000 */
[C---:B------:R-:W-:Y:S01]  /*dd00*/  HMMA.16816.F32 R136, R176.reuse, R196, R136 ;  /* 0x000000c4b088723c */ /* 0x040fe20000001888 */
[----:B--2---:R-:W-:Y:S03]  /*dd10*/  LDSM.16.MT88.4 R32, [R227+0x3880] ;  /* 0x00388000e320783b */ /* 0x004fe60000004200 */
[C---:B------:R-:W-:Y:S02]  /*dd20*/  FMUL.FTZ R88, R164.reuse, R88 ;  /* 0x00000058a4587220 */ /* 0x040fe40000410000 */
[----:B------:R-:W-:Y:S01]  /*dd30*/  FMUL.FTZ R89, R164, R89 ;  /* 0x00000059a4597220 */ /* 0x000fe20000410000 */
[----:B------:R-:W-:Y:S01]  /*dd40*/  MUFU.EX2 R197, R27 ;  /* 0x0000001b00c57308 */ /* 0x000fe20000000800 */
[-C--:B------:R-:W-:Y:S04]  /*dd50*/  HMMA.16816.F32 R140, R176, R198.reuse, R140 ;  /* 0x000000c6b08c723c */ /* 0x080fe8000000188c */
[C---:B------:R-:W-:Y:S02]  /*dd60*/  FMUL.FTZ R90, R0.reuse, R90 ;  /* 0x0000005a005a7220 */ /* 0x040fe40000410000 */
[----:B------:R-:W-:Y:S02]  /*dd70*/  FMUL.FTZ R91, R0, R91 ;  /* 0x0000005b005b7220 */ /* 0x000fe40000410000 */
[C---:B------:R-:W-:Y:S01]  /*dd80*/  HMMA.16816.F32 R144, R172.reuse, R198, R144 ;  /* 0x000000c6ac90723c */ /* 0x040fe20000001890 */
[----:B------:R-:W2:Y:S03]  /*dd90*/  MUFU.EX2 R199, R25 ;  /* 0x0000001900c77308 */ /* 0x000ea60000000800 */
[C---:B------:R-:W-:Y:S02]  /*dda0*/  FMUL.FTZ R92, R164.reuse, R92 ;  /* 0x0000005ca45c7220 */ /* 0x040fe40000410000 */
[----:B------:R-:W-:Y:S02]  /*ddb0*/  FMUL.FTZ R93, R164, R93 ;  /* 0x0000005da45d7220 */ /* 0x000fe40000410000 */
[-C--:B---3--:R-:W-:Y:S03]  /*ddc0*/  HMMA.16816.F32 R148, R172, R180.reuse, R148 ;  /* 0x000000b4ac94723c */ /* 0x088fe60000001894 */
[----:B------:R3:W1:Y:S01]  /*ddd0*/  MUFU.EX2 R198, R26 ;  /* 0x0000001a00c67308 */ /* 0x0006620000000800 */
[C---:B------:R-:W-:Y:S02]  /*dde0*/  FMUL.FTZ R94, R0.reuse, R94 ;  /* 0x0000005e005e7220 */ /* 0x040fe40000410000 */
[----:B------:R-:W-:Y:S02]  /*ddf0*/  FMUL.FTZ R95, R0, R95 ;  /* 0x0000005f005f7220 */ /* 0x000fe40000410000 */
[C---:B------:R-:W-:Y:S04]  /*de00*/  HMMA.16816.F32 R152, R176.reuse, R180, R152 ;  /* 0x000000b4b098723c */ /* 0x040fe80000001898 */
[C---:B------:R-:W-:Y:S01]  /*de10*/  FMUL.FTZ R96, R166.reuse, R96 ;  /* 0x00000060a6607220 */ /* 0x040fe20000410000 */
[----:B------:R-:W-:Y:S01]  /*de20*/  MUFU.EX2 R51, R51 ;  /* 0x0000003300337308 */ /* 0x000fe20000000800 */
[C---:B------:R-:W-:Y:S02]  /*de30*/  FMUL.FTZ R97, R166.reuse, R97 ;  /* 0x00000061a6617220 */ /* 0x040fe40000410000 */
[-C--:B------:R-:W-:Y:S04]  /*de40*/  HMMA.16816.F32 R156, R176, R182.reuse, R156 ;  /* 0x000000b6b09c723c */ /* 0x080fe8000000189c */
[C---:B------:R-:W-:Y:S02]  /*de50*/  FMUL.FTZ R98, R165.reuse, R98 ;  /* 0x00000062a5627220 */ /* 0x040fe40000410000 */
[C---:B------:R-:W-:Y:S01]  /*de60*/  FMUL.FTZ R99, R165.reuse, R99 ;  /* 0x00000063a5637220 */ /* 0x040fe20000410000 */
[----:B------:R-:W-:Y:S01]  /*de70*/  MUFU.EX2 R192, R36 ;  /* 0x0000002400c07308 */ /* 0x000fe20000000800 */
[C---:B------:R-:W-:Y:S01]  /*de80*/  HMMA.16816.F32 R160, R172.reuse, R182, R160 ;  /* 0x000000b6aca0723c */ /* 0x040fe200000018a0 */
[----:B------:R-:W2:Y:S03]  /*de90*/  LDSM.16.MT88.4 R180, [R225+0x3880] ;  /* 0x00388000e1b4783b */ /* 0x000ea60000004200 */
[C---:B------:R-:W-:Y:S02]  /*dea0*/  FMUL.FTZ R100, R166.reuse, R100 ;  /* 0x00000064a6647220 */ /* 0x040fe40000410000 */
[C---:B------:R-:W-:Y:S02]  /*deb0*/  FMUL.FTZ R101, R166.reuse, R101 ;  /* 0x00000065a6657220 */ /* 0x040fe40000410000 */
[-C--:B-1----:R-:W-:Y:S01]  /*dec0*/  HMMA.16816.F32 R52, R172, R184.reuse, R52 ;  /* 0x000000b8ac34723c */ /* 0x082fe20000001834 */
[----:B---3--:R-:W-:Y:S01]  /*ded0*/  LDSM.16.MT88.4 R24, [R225+0x2880] ;  /* 0x00288000e118783b */ /* 0x008fe20000004200 */
[----:B------:R-:W-:Y:S02]  /*dee0*/  MUFU.EX2 R37, R37 ;  /* 0x0000002500257308 */ /* 0x000fe40000000800 */
[C---:B------:R-:W-:Y:S02]  /*def0*/  FMUL.FTZ R102, R165.reuse, R102 ;  /* 0x00000066a5667220 */ /* 0x040fe40000410000 */
[C---:B------:R-:W-:Y:S02]  /*df00*/  FMUL.FTZ R103, R165.reuse, R103 ;  /* 0x00000067a5677220 */ /* 0x040fe40000410000 */
        /* <DEDUP_REMOVED lines=9> */
[----:B------:R-:W1:Y:S03]  /*dfa0*/  LDSM.16.MT88.4 R184, [R226+0x3880] ;  /* 0x00388000e2b8783b */ /* 0x000e660000004200 */
[C---:B------:R-:W-:Y:S02]  /*dfb0*/  FMUL.FTZ R116, R166.reuse, R116 ;  /* 0x00000074a6747220 */ /* 0x040fe40000410000 */
[----:B------:R-:W-:Y:S02]  /*dfc0*/  FMUL.FTZ R117, R166, R117 ;  /* 0x00000075a6757220 */ /* 0x000fe40000410000 */
[C---:B------:R-:W-:Y:S01]  /*dfd0*/  FMUL.FTZ R118, R165.reuse, R118 ;  /* 0x00000076a5767220 */ /* 0x040fe20000410000 */
[-C--:B--2---:R-:W-:Y:S01]  /*dfe0*/  HMMA.16816.F32 R68, R172, R180.reuse, R68 ;  /* 0x000000b4ac44723c */ /* 0x084fe20000001844 */
[----:B------:R-:W-:Y:S02]  /*dff0*/  MUFU.EX2 R48, R48 ;  /* 0x0000003000307308 */ /* 0x000fe40000000800 */
[----:B------:R-:W-:Y:S02]  /*e000*/  FMUL.FTZ R119, R165, R119 ;  /* 0x00000077a5777220 */ /* 0x000fe40000410000 */
[C---:B------:R-:W-:Y:S02]  /*e010*/  FMUL.FTZ R120, R164.reuse, R120 ;  /* 0x00000078a4787220 */ /* 0x040fe40000410000 */
[----:B------:R-:W-:Y:S01]  /*e020*/  FMUL.FTZ R121, R164, R121 ;  /* 0x00000079a4797220 */ /* 0x000fe20000410000 */
[C---:B------:R-:W-:Y:S03]  /*e030*/  HMMA.16816.F32 R72, R176.reuse, R180, R72 ;  /* 0x000000b4b048723c */ /* 0x040fe60000001848 */
[----:B------:R-:W-:Y:S01]  /*e040*/  MUFU.EX2 R50, R50 ;  /* 0x0000003200327308 */ /* 0x000fe20000000800 */
[C---:B------:R-:W-:Y:S02]  /*e050*/  FMUL.FTZ R122, R0.reuse, R122 ;  /* 0x0000007a007a7220 */ /* 0x040fe40000410000 */
[----:B------:R-:W-:Y:S02]  /*e060*/  FMUL.FTZ R123, R0, R123 ;  /* 0x0000007b007b7220 */ /* 0x000fe40000410000 */
[-C--:B------:R-:W-:Y:S04]  /*e070*/  HMMA.16816.F32 R76, R176, R182.reuse, R76 ;  /* 0x000000b6b04c723c */ /* 0x080fe8000000184c */
[--C-:B------:R-:W-:Y:S02]  /*e080*/  FFMA.FTZ R28, R28, c[0x0][0x2d0], -R171.reuse ;  /* 0x0000b4001c1c7a23 */ /* 0x100fe400000108ab */
[--C-:B------:R-:W-:Y:S02]  /*e090*/  FFMA.FTZ R29, R29, c[0x0][0x2d0], -R171.reuse ;  /* 0x0000b4001d1d7a23 */ /* 0x100fe400000108ab */
[C---:B------:R-:W-:Y:S01]  /*e0a0*/  HMMA.16816.F32 R80, R172.reuse, R182, R80 ;  /* 0x000000b6ac50723c */ /* 0x040fe20000001850 */
[----:B------:R-:W2:Y:S01]  /*e0b0*/  LDSM.16.MT88.4 R180, [R226+0x2880] ;  /* 0x00288000e2b4783b */ /* 0x000ea20000004200 */
[----:B------:R3:W-:Y:S02]  /*e0c0*/  MUFU.EX2 R196, R28 ;  /* 0x0000001c00c47308 */ /* 0x0007e40000000800 */
[--C-:B------:R-:W-:Y:S02]  /*e0d0*/  FFMA.FTZ R30, R30, c[0x0][0x2d0], -R2.reuse ;  /* 0x0000b4001e1e7a23 */ /* 0x100fe40000010802 */
[--C-:B------:R-:W-:Y:S02]  /*e0e0*/  FFMA.FTZ R31, R31, c[0x0][0x2d0], -R2.reuse ;  /* 0x0000b4001f1f7a23 */ /* 0x100fe40000010802 */
[-C--:B-1----:R-:W-:Y:S04]  /*e0f0*/  HMMA.16816.F32 R84, R172, R184.reuse, R84 ;  /* 0x000000b8ac54723c */ /* 0x082fe80000001854 */
[----:B------:R1:W1:Y:S01]  /*e100*/  MUFU.EX2 R195, R29 ;  /* 0x0000001d00c37308 */ /* 0x0002620000000800 */
[C---:B------:R-:W-:Y:S02]  /*e110*/  FMUL.FTZ R124, R164.reuse, R124 ;  /* 0x0000007ca47c7220 */ /* 0x040fe40000410000 */
[----:B------:R-:W-:Y:S01]  /*e120*/  FMUL.FTZ R125, R164, R125 ;  /* 0x0000007da47d7220 */ /* 0x000fe20000410000 */
[C---:B------:R-:W-:Y:S04]  /*e130*/  HMMA.16816.F32 R88, R176.reuse, R184, R88 ;  /* 0x000000b8b058723c */ /* 0x040fe80000001858 */
[C---:B------:R-:W-:Y:S02]  /*e140*/  FMUL.FTZ R126, R0.reuse, R126 ;  /* 0x0000007e007e7220 */ /* 0x040fe40000410000 */
[----:B------:R2:W-:Y:S01]  /*e150*/  MUFU.EX2 R194, R30 ;  /* 0x0000001e00c27308 */ /* 0x0005e20000000800 */
[----:B------:R-:W-:Y:S01]  /*e160*/  FMUL.FTZ R127, R0, R127 ;  /* 0x0000007f007f7220 */ /* 0x000fe20000410000 */
[-C--:B------:R-:W-:Y:S04]  /*e170*/  HMMA.16816.F32 R92, R176, R186.reuse, R92 ;  /* 0x000000bab05c723c */ /* 0x080fe8000000185c */
[----:B---3--:R-:W-:Y:S01]  /*e180*/  F2FP.PACK_AB R28, R199, R201 ;  /* 0x000000c9c71c723e */ /* 0x008fe200000000ff */
[C---:B------:R-:W-:Y:S02]  /*e190*/  FMUL.FTZ R128, R166.reuse, R128 ;  /* 0x00000080a6807220 */ /* 0x040fe40000410000 */
[----:B------:R-:W-:Y:S01]  /*e1a0*/  FMUL.FTZ R129, R166, R129 ;  /* 0x00000081a6817220 */ /* 0x000fe20000410000 */
[C---:B------:R-:W-:Y:S01]  /*e1b0*/  HMMA.16816.F32 R96, R172.reuse, R186, R96 ;  /* 0x000000baac60723c */ /* 0x040fe20000001860 */
[----:B------:R-:W3:Y:S01]  /*e1c0*/  LDSM.16.MT88.4 R184, [R228+0x2880] ;  /* 0x00288000e4b8783b */ /* 0x000ee20000004200 */
[----:B------:R-:W4:Y:S02]  /*e1d0*/  MUFU.EX2 R193, R31 ;  /* 0x0000001f00c17308 */ /* 0x000f240000000800 */
[----:B-1----:R-:W-:Y:S01]  /*e1e0*/  F2FP.PACK_AB R29, R197, R198 ;  /* 0x000000c6c51d723e */ /* 0x002fe200000000ff */
[C---:B------:R-:W-:Y:S02]  /*e1f0*/  FMUL.FTZ R130, R165.reuse, R130 ;  /* 0x00000082a5827220 */ /* 0x040fe40000410000 */
[----:B------:R-:W-:Y:S01]  /*e200*/  FMUL.FTZ R131, R165, R131 ;  /* 0x00000083a5837220 */ /* 0x000fe20000410000 */
[-C--:B------:R-:W-:Y:S04]  /*e210*/  HMMA.16816.F32 R100, R172, R20.reuse, R100 ;  /* 0x00000014ac64723c */ /* 0x080fe80000001864 */
[C---:B------:R-:W-:Y:S02]  /*e220*/  FMUL.FTZ R104, R164.reuse, R104 ;  /* 0x00000068a4687220 */ /* 0x040fe40000410000 */
[----:B------:R-:W-:Y:S01]  /*e230*/  FMUL.FTZ R105, R164, R105 ;  /* 0x00000069a4697220 */ /* 0x000fe20000410000 */
[----:B--2---:R-:W-:Y:S01]  /*e240*/  F2FP.PACK_AB R30, R195, R196 ;  /* 0x000000c4c31e723e */ /* 0x004fe200000000ff */
[C---:B------:R-:W-:Y:S04]  /*e250*/  FMUL.FTZ R106, R0.reuse, R106 ;  /* 0x0000006a006a7220 */ /* 0x040fe80000410000 */
[----:B------:R-:W-:Y:S02]  /*e260*/  FMUL.FTZ R107, R0, R107 ;  /* 0x0000006b006b7220 */ /* 0x000fe40000410000 */
[C---:B------:R-:W-:Y:S02]  /*e270*/  FMUL.FTZ R108, R164.reuse, R108 ;  /* 0x0000006ca46c7220 */ /* 0x040fe40000410000 */
[----:B------:R-:W-:Y:S01]  /*e280*/  FMUL.FTZ R109, R164, R109 ;  /* 0x0000006da46d7220 */ /* 0x000fe20000410000 */
[----:B----4-:R-:W-:Y:S02]  /*e290*/  F2FP.PACK_AB R31, R193, R194 ;  /* 0x000000c2c11f723e */ /* 0x010fe400000000ff */
[C---:B------:R-:W-:Y:S04]  /*e2a0*/  HMMA.16816.F32 R104, R176.reuse, R20, R104 ;  /* 0x00000014b068723c */ /* 0x040fe80000001868 */
[C---:B------:R-:W-:Y:S02]  /*e2b0*/  FMUL.FTZ R110, R0.reuse, R110 ;  /* 0x0000006e006e7220 */ /* 0x040fe40000410000 */
[----:B------:R-:W-:Y:S01]  /*e2c0*/  FMUL.FTZ R111, R0, R111 ;  /* 0x0000006f006f7220 */ /* 0x000fe20000410000 */
[----:B------:R-:W-:Y:S01]  /*e2d0*/  F2FP.PACK_AB R20, R208, R209 ;  /* 0x000000d1d014723e */ /* 0x000fe200000000ff */
[--C-:B------:R-:W-:Y:S01]  /*e2e0*/  FFMA.FTZ R45, R45, c[0x0][0x2d0], -R171.reuse ;  /* 0x0000b4002d2d7a23 */ /* 0x100fe200000108ab */
[----:B------:R-:W-:Y:S03]  /*e2f0*/  F2FP.PACK_AB R21, R206, R207 ;  /* 0x000000cfce15723e */ /* 0x000fe600000000ff */
[--C-:B------:R-:W-:Y:S01]  /*e300*/  FFMA.FTZ R40, R40, c[0x0][0x2d0], -R171.reuse ;  /* 0x0000b40028287a23 */ /* 0x100fe200000108ab */
[-C--:B------:R-:W-:Y:S01]  /*e310*/  HMMA.16816.F32 R108, R176, R22.reuse, R108 ;  /* 0x00000016b06c723c */ /* 0x080fe2000000186c */
[----:B------:R-:W-:Y:S02]  /*e320*/  MUFU.EX2 R45, R45 ;  /* 0x0000002d002d7308 */ /* 0x000fe40000000800 */
[--C-:B------:R-:W-:Y:S02]  /*e330*/  FFMA.FTZ R41, R41, c[0x0][0x2d0], -R171.reuse ;  /* 0x0000b40029297a23 */ /* 0x100fe400000108ab */
[--C-:B------:R-:W-:Y:S02]  /*e340*/  FFMA.FTZ R42, R42, c[0x0][0x2d0], -R2.reuse ;  /* 0x0000b4002a2a7a23 */ /* 0x100fe40000010802 */
[--C-:B------:R-:W-:Y:S01]  /*e350*/  FFMA.FTZ R43, R43, c[0x0][0x2d0], -R2.reuse ;  /* 0x0000b4002b2b7a23 */ /* 0x100fe20000010802 */
[C---:B------:R-:W-:Y:S03]  /*e360*/  HMMA.16816.F32 R112, R172.reuse, R22, R112 ;  /* 0x00000016ac70723c */ /* 0x040fe60000001870 */
[----:B------:R-:W-:Y:S01]  /*e370*/  MUFU.EX2 R40, R40 ;  /* 0x0000002800287308 */ /* 0x000fe20000000800 */
[----:B------:R-:W-:Y:S01]  /*e380*/  FFMA.FTZ R44, R44, c[0x0][0x2d0], -R171 ;  /* 0x0000b4002c2c7a23 */ /* 0x000fe200000108ab */
[----:B------:R-:W-:Y:S01]  /*e390*/  MOV R171, R3 ;  /* 0x0000000300ab7202 */ /* 0x000fe20000000f00 */
[--C-:B------:R-:W-:Y:S01]  /*e3a0*/  FFMA.FTZ R46, R46, c[0x0][0x2d0], -R2.reuse ;  /* 0x0000b4002e2e7a23 */ /* 0x100fe20000010802 */
[----:B------:R-:W-:Y:S01]  /*e3b0*/  F2FP.PACK_AB R22, R204, R205 ;  /* 0x000000cdcc16723e */ /* 0x000fe200000000ff */
[-C--:B------:R-:W-:Y:S04]  /*e3c0*/  HMMA.16816.F32 R116, R172, R32.reuse, R116 ;  /* 0x00000020ac74723c */ /* 0x080fe80000001874 */
[----:B------:R-:W-:Y:S01]  /*e3d0*/  F2FP.PACK_AB R23, R202, R203 ;  /* 0x000000cbca17723e */ /* 0x000fe200000000ff */
[----:B------:R-:W-:Y:S01]  /*e3e0*/  FFMA.FTZ R2, R47, c[0x0][0x2d0], -R2 ;  /* 0x0000b4002f027a23 */ /* 0x000fe20000010802 */
[----:B------:R-:W1:Y:S01]  /*e3f0*/  MUFU.EX2 R41, R41 ;  /* 0x0000002900297308 */ /* 0x000e620000000800 */
[----:B------:R-:W-:Y:S01]  /*e400*/  FFMA.FTZ R0, R0, R252, R210 ;  /* 0x000000fc00007223 */ /* 0x000fe200000100d2 */
[C---:B------:R-:W-:Y:S04]  /*e410*/  HMMA.16816.F32 R120, R176.reuse, R32, R120 ;  /* 0x00000020b078723c */ /* 0x040fe80000001878 */
[----:B------:R-:W-:Y:S02]  /*e420*/  FADD.FTZ R0, R211, R0 ;  /* 0x00000000d3007221 */ /* 0x000fe40000010000 */
[----:B-----5:R-:W-:Y:S02]  /*e430*/  FFMA.FTZ R165, R165, R200, R218 ;  /* 0x000000c8a5a57223 */ /* 0x020fe400000100da */
[-C--:B------:R-:W-:Y:S01]  /*e440*/  HMMA.16816.F32 R124, R176, R34.reuse, R124 ;  /* 0x00000022b07c723c */ /* 0x080fe2000000187c */
[----:B------:R2:W-:Y:S03]  /*e450*/  MUFU.EX2 R36, R2 ;  /* 0x0000000200247308 */ /* 0x0005e60000000800 */
[----:B------:R-:W-:Y:S02]  /*e460*/  FADD.FTZ R0, R212, R0 ;  /* 0x00000000d4007221 */ /* 0x000fe40000010000 */
[----:B------:R-:W-:Y:S01]  /*e470*/  FFMA.FTZ R164, R164, R170, R214 ;  /* 0x000000aaa4a47223 */ /* 0x000fe200000100d6 */
[----:B------:R-:W-:Y:S01]  /*e480*/  MOV R170, R167 ;  /* 0x000000a700aa7202 */ /* 0x000fe20000000f00 */
[----:B------:R-:W-:Y:S01]  /*e490*/  HMMA.16816.F32 R128, R172, R34, R128 ;  /* 0x00000022ac80723c */ /* 0x000fe20000001880 */
[----:B------:R-:W4:Y:S02]  /*e4a0*/  LDSM.16.MT88.4 R32, [R227+0x2880] ;  /* 0x00288000e320783b */ /* 0x000f240000004200 */
[----:B------:R-:W-:Y:S01]  /*e4b0*/  MUFU.EX2 R42, R42 ;  /* 0x0000002a002a7308 */ /* 0x000fe20000000800 */
[----:B------:R-:W-:Y:S04]  /*e4c0*/  FADD.FTZ R0, R213, R0 ;  /* 0x00000000d5007221 */ /* 0x000fe80000010000 */
[-C--:B------:R-:W-:Y:S01]  /*e4d0*/  HMMA.16816.F32 R4, R20, R24.reuse, R4 ;  /* 0x000000181404723c */ /* 0x080fe20000001804 */
[----:B------:R-:W-:Y:S04]  /*e4e0*/  LDSM.16.MT88.4 R172, [R226+0x4080] ;  /* 0x00408000e2ac783b */ /* 0x000fe80000004200 */
[----:B------:R-:W5:Y:S03]  /*e4f0*/  MUFU.EX2 R43, R43 ;  /* 0x0000002b002b7308 */ /* 0x000f660000000800 */
[C---:B------:R-:W-:Y:S04]  /*e500*/  HMMA.16816.F32 R8, R28.reuse, R24, R8 ;  /* 0x000000181c08723c */ /* 0x040fe80000001808 */
[----:B--2---:R-:W-:Y:S03]  /*e510*/  FADD.FTZ R2, R198, R0 ;  /* 0x00000000c6027221 */ /* 0x004fe60000010000 */
[----:B------:R-:W2:Y:S01]  /*e520*/  MUFU.EX2 R44, R44 ;  /* 0x0000002c002c7308 */ /* 0x000ea20000000800 */
[-C--:B------:R-:W-:Y:S08]  /*e530*/  HMMA.16816.F32 R12, R28, R26.reuse, R12 ;  /* 0x0000001a1c0c723c */ /* 0x080ff0000000180c */
[C---:B------:R-:W-:Y:S01]  /*e540*/  HMMA.16816.F32 R16, R20.reuse, R26, R16 ;  /* 0x0000001a1410723c */ /* 0x040fe20000001810 */
[----:B------:R-:W1:Y:S01]  /*e550*/  LDSM.16.MT88.4 R24, [R225+0x4080] ;  /* 0x00408000e118783b */ /* 0x000e620000004200 */
[----:B------:R-:W1:Y:S06]  /*e560*/  MUFU.EX2 R46, R46 ;  /* 0x0000002e002e7308 */ /* 0x000e6c0000000800 */
[-C--:B------:R-:W-:Y:S08]  /*e570*/  HMMA.16816.F32 R132, R20, R180.reuse, R132 ;  /* 0x000000b41484723c */ /* 0x080ff00000001884 */
        /* <DEDUP_REMOVED lines=10> */
[C---:B------:R-:W-:Y:S01]  /*e620*/  HMMA.16816.F32 R64, R20.reuse, R34, R64 ;  /* 0x000000221440723c */ /* 0x040fe20000001840 */
[----:B------:R-:W3:Y:S07]  /*e630*/  LDSM.16.MT88.4 R32, [R228+0x4080] ;  /* 0x00408000e420783b */ /* 0x000eee0000004200 */
[-C--:B-1----:R-:W-:Y:S08]  /*e640*/  HMMA.16816.F32 R68, R20, R24.reuse, R68 ;  /* 0x000000181444723c */ /* 0x082ff00000001844 */
[C---:B------:R-:W-:Y:S08]  /*e650*/  HMMA.16816.F32 R72, R28.reuse, R24, R72 ;  /* 0x000000181c48723c */ /* 0x040ff00000001848 */
[-C--:B------:R-:W-:Y:S08]  /*e660*/  HMMA.16816.F32 R76, R28, R26.reuse, R76 ;  /* 0x0000001a1c4c723c */ /* 0x080ff0000000184c */
[C---:B------:R-:W-:Y:S01]  /*e670*/  HMMA.16816.F32 R80, R20.reuse, R26, R80 ;  /* 0x0000001a1450723c */ /* 0x040fe20000001850 */
[----:B------:R-:W1:Y:S07]  /*e680*/  LDSM.16.MT88.4 R24, [R227+0x4080] ;  /* 0x00408000e318783b */ /* 0x000e6e0000004200 */
[-C--:B------:R-:W-:Y:S08]  /*e690*/  HMMA.16816.F32 R84, R20, R172.reuse, R84 ;  /* 0x000000ac1454723c */ /* 0x080ff00000001854 */
[C---:B------:R-:W-:Y:S01]  /*e6a0*/  HMMA.16816.F32 R88, R28.reuse, R172, R88 ;  /* 0x000000ac1c58723c */ /* 0x040fe20000001858 */
[----:B------:R-:W4:Y:S07]  /*e6b0*/  LDL.LU R173, [R1+0x10] ;  /* 0x0000100001ad7983 */ /* 0x000f2e0000300800 */
[-C--:B------:R-:W-:Y:S08]  /*e6c0*/  HMMA.16816.F32 R92, R28, R174.reuse, R92 ;  /* 0x000000ae1c5c723c */ /* 0x080ff0000000185c */
[C---:B------:R-:W-:Y:S08]  /*e6d0*/  HMMA.16816.F32 R96, R20.reuse, R174, R96 ;  /* 0x000000ae1460723c */ /* 0x040ff00000001860 */
[-C--:B---3--:R-:W-:Y:S08]  /*e6e0*/  HMMA.16816.F32 R100, R20, R32.reuse, R100 ;  /* 0x000000201464723c */ /* 0x088ff00000001864 */
[C---:B------:R-:W-:Y:S08]  /*e6f0*/  HMMA.16816.F32 R104, R28.reuse, R32, R104 ;  /* 0x000000201c68723c */ /* 0x040ff00000001868 */
[-C--:B------:R-:W-:Y:S08]  /*e700*/  HMMA.16816.F32 R108, R28, R34.reuse, R108 ;  /* 0x000000221c6c723c */ /* 0x080ff0000000186c */
[C---:B------:R-:W-:Y:S01]  /*e710*/  HMMA.16816.F32 R112, R20.reuse, R34, R112 ;  /* 0x000000221470723c */ /* 0x040fe20000001870 */
[----:B------:R-:W3:Y:S07]  /*e720*/  LDSM.16.MT88.4 R32, [R226+0x3080] ;  /* 0x00308000e220783b */ /* 0x000eee0000004200 */
[-C--:B-1----:R-:W-:Y:S08]  /*e730*/  HMMA.16816.F32 R116, R20, R24.reuse, R116 ;  /* 0x000000181474723c */ /* 0x082ff00000001874 */
[C---:B------:R-:W-:Y:S07]  /*e740*/  HMMA.16816.F32 R120, R28.reuse, R24, R120 ;  /* 0x000000181c78723c */ /* 0x040fee0000001878 */
[----:B------:R-:W-:Y:S01]  /*e750*/  F2FP.PACK_AB R24, R41, R40 ;  /* 0x000000282918723e */ /* 0x000fe200000000ff */
[-C--:B------:R-:W-:Y:S01]  /*e760*/  HMMA.16816.F32 R124, R28, R26.reuse, R124 ;  /* 0x0000001a1c7c723c */ /* 0x080fe2000000187c */
[----:B------:R-:W-:Y:S03]  /*e770*/  LDSM.16.MT88.4 R28, [R228+0x4880] ;  /* 0x00488000e41c783b */ /* 0x000fe60000004200 */
[----:B-----5:R-:W-:Y:S04]  /*e780*/  F2FP.PACK_AB R25, R43, R42 ;  /* 0x0000002a2b19723e */ /* 0x020fe800000000ff */
[----:B------:R-:W-:Y:S07]  /*e790*/  HMMA.16816.F32 R128, R20, R26, R128 ;  /* 0x0000001a1480723c */ /* 0x000fee0000001880 */
[----:B------:R-:W-:Y:S02]  /*e7a0*/  F2FP.PACK_AB R20, R37, R192 ;  /* 0x000000c02514723e */ /* 0x000fe400000000ff */
[----:B------:R-:W-:Y:S03]  /*e7b0*/  F2FP.PACK_AB R21, R39, R38 ;  /* 0x000000262715723e */ /* 0x000fe600000000ff */
[----:B------:R-:W-:Y:S02]  /*e7c0*/  F2FP.PACK_AB R22, R49, R48 ;  /* 0x000000303116723e */ /* 0x000fe400000000ff */
[----:B------:R-:W-:Y:S02]  /*e7d0*/  F2FP.PACK_AB R23, R51, R50 ;  /* 0x000000323317723e */ /* 0x000fe400000000ff */
[----:B--2---:R-:W-:Y:S02]  /*e7e0*/  F2FP.PACK_AB R26, R45, R44 ;  /* 0x0000002c2d1a723e */ /* 0x004fe400000000ff */
[----:B------:R-:W-:Y:S03]  /*e7f0*/  F2FP.PACK_AB R27, R36, R46 ;  /* 0x0000002e241b723e */ /* 0x000fe600000000ff */
[-C--:B------:R-:W-:Y:S01]  /*e800*/  HMMA.16816.F32 R176, R20, R188.reuse, R4 ;  /* 0x000000bc14b0723c */ /* 0x080fe20000001804 */
[----:B------:R-:W1:Y:S07]  /*e810*/  LDSM.16.MT88.4 R4, [R228+0x3080] ;  /* 0x00308000e404783b */ /* 0x000e6e0000004200 */
[C---:B------:R-:W-:Y:S01]  /*e820*/  HMMA.16816.F32 R180, R24.reuse, R188, R8 ;  /* 0x000000bc18b4723c */ /* 0x040fe20000001808 */
[----:B------:R-:W2:Y:S07]  /*e830*/  LDSM.16.MT88.4 R8, [R227+0x3080] ;  /* 0x00308000e308783b */ /* 0x000eae0000004200 */
[-C--:B------:R-:W-:Y:S01]  /*e840*/  HMMA.16816.F32 R184, R24, R190.reuse, R12 ;  /* 0x000000be18b8723c */ /* 0x080fe2000000180c */
[----:B------:R-:W5:Y:S07]  /*e850*/  LDSM.16.MT88.4 R12, [R225+0x4880] ;  /* 0x00488000e10c783b */ /* 0x000f6e0000004200 */
[C---:B------:R-:W-:Y:S01]  /*e860*/  HMMA.16816.F32 R188, R20.reuse, R190, R16 ;  /* 0x000000be14bc723c */ /* 0x040fe20000001810 */
[----:B------:R-:W2:Y:S07]  /*e870*/  LDSM.16.MT88.4 R16, [R226+0x4880] ;  /* 0x00488000e210783b */ /* 0x000eae0000004200 */
[-C--:B---3--:R-:W-:Y:S08]  /*e880*/  HMMA.16816.F32 R132, R20, R32.reuse, R132 ;  /* 0x000000201484723c */ /* 0x088ff00000001884 */
[C---:B------:R-:W-:Y:S08]  /*e890*/  HMMA.16816.F32 R136, R24.reuse, R32, R136 ;  /* 0x000000201888723c */ /* 0x040ff00000001888 */
[-C--:B------:R-:W-:Y:S08]  /*e8a0*/  HMMA.16816.F32 R140, R24, R34.reuse, R140 ;  /* 0x00000022188c723c */ /* 0x080ff0000000188c */
[C---:B------:R-:W-:Y:S08]  /*e8b0*/  HMMA.16816.F32 R144, R20.reuse, R34, R144 ;  /* 0x000000221490723c */ /* 0x040ff00000001890 */
[-C--:B-1----:R-:W-:Y:S08]  /*e8c0*/  HMMA.16816.F32 R148, R20, R4.reuse, R148 ;  /* 0x000000041494723c */ /* 0x082ff00000001894 */
[C---:B------:R-:W-:Y:S08]  /*e8d0*/  HMMA.16816.F32 R152, R24.reuse, R4, R152 ;  /* 0x000000041898723c */ /* 0x040ff00000001898 */
[-C--:B------:R-:W-:Y:S08]  /*e8e0*/  HMMA.16816.F32 R156, R24, R6.reuse, R156 ;  /* 0x00000006189c723c */ /* 0x080ff0000000189c */
[C---:B------:R-:W-:Y:S01]  /*e8f0*/  HMMA.16816.F32 R160, R20.reuse, R6, R160 ;  /* 0x0000000614a0723c */ /* 0x040fe200000018a0 */
[----:B------:R-:W1:Y:S07]  /*e900*/  LDSM.16.MT88.4 R4, [R227+0x4880] ;  /* 0x00488000e304783b */ /* 0x000e6e0000004200 */
[-C--:B--2---:R-:W-:Y:S08]  /*e910*/  HMMA.16816.F32 R52, R20, R8.reuse, R52 ;  /* 0x000000081434723c */ /* 0x084ff00000001834 */
[C---:B------:R-:W-:Y:S07]  /*e920*/  HMMA.16816.F32 R56, R24.reuse, R8, R56 ;  /* 0x000000081838723c */ /* 0x040fee0000001838 */
[----:B------:R-:W-:Y:S01]  /*e930*/  FADD.FTZ R8, R215, R164 ;  /* 0x000000a4d7087221 */ /* 0x000fe20000010000 */
[-C--:B------:R-:W-:Y:S04]  /*e940*/  HMMA.16816.F32 R60, R24, R10.reuse, R60 ;  /* 0x0000000a183c723c */ /* 0x080fe8000000183c */
[----:B------:R-:W-:Y:S01]  /*e950*/  FADD.FTZ R8, R216, R8 ;  /* 0x00000008d8087221 */ /* 0x000fe20000010000 */
[----:B------:R-:W-:Y:S03]  /*e960*/  MOV R164, R168 ;  /* 0x000000a800a47202 */ /* 0x000fe60000000f00 */
[C---:B------:R-:W-:Y:S04]  /*e970*/  HMMA.16816.F32 R64, R20.reuse, R10, R64 ;  /* 0x0000000a1440723c */ /* 0x040fe80000001840 */
[----:B------:R-:W-:Y:S03]  /*e980*/  FADD.FTZ R8, R217, R8 ;  /* 0x00000008d9087221 */ /* 0x000fe60000010000 */
[----:B------:R-:W-:Y:S01]  /*e990*/  FADD.FTZ R10, R219, R165 ;  /* 0x000000a5db0a7221 */ /* 0x000fe20000010000 */
[-C--:B-----5:R-:W-:Y:S04]  /*e9a0*/  HMMA.16816.F32 R68, R20, R12.reuse, R68 ;  /* 0x0000000c1444723c */ /* 0x0a0fe80000001844 */
[----:B------:R-:W-:Y:S02]  /*e9b0*/  FADD.FTZ R8, R201, R8 ;  /* 0x00000008c9087221 */ /* 0x000fe40000010000 */
[----:B------:R-:W-:Y:S02]  /*e9c0*/  FADD.FTZ R10, R246, R10 ;  /* 0x0000000af60a7221 */ /* 0x000fe40000010000 */
[C---:B------:R-:W-:Y:S04]  /*e9d0*/  HMMA.16816.F32 R72, R24.reuse, R12, R72 ;  /* 0x0000000c1848723c */ /* 0x040fe80000001848 */
[----:B------:R-:W-:Y:S04]  /*e9e0*/  FADD.FTZ R10, R223, R10 ;  /* 0x0000000adf0a7221 */ /* 0x000fe80000010000 */
[-C--:B------:R-:W-:Y:S04]  /*e9f0*/  HMMA.16816.F32 R76, R24, R14.reuse, R76 ;  /* 0x0000000e184c723c */ /* 0x080fe8000000184c */
[----:B------:R-:W-:Y:S04]  /*ea00*/  FADD.FTZ R10, R207, R10 ;  /* 0x0000000acf0a7221 */ /* 0x000fe80000010000 */
[C---:B------:R-:W-:Y:S04]  /*ea10*/  HMMA.16816.F32 R80, R20.reuse, R14, R80 ;  /* 0x0000000e1450723c */ /* 0x040fe80000001850 */
[----:B------:R-:W-:Y:S02]  /*ea20*/  FADD.FTZ R11, R206, R10 ;  /* 0x0000000ace0b7221 */ /* 0x000fe40000010000 */
[----:B------:R-:W-:Y:S02]  /*ea30*/  FADD.FTZ R10, R199, R8 ;  /* 0x00000008c70a7221 */ /* 0x000fe40000010000 */
[-C--:B------:R-:W-:Y:S08]  /*ea40*/  HMMA.16816.F32 R84, R20, R16.reuse, R84 ;  /* 0x000000101454723c */ /* 0x080ff00000001854 */
[C---:B------:R-:W-:Y:S08]  /*ea50*/  HMMA.16816.F32 R88, R24.reuse, R16, R88 ;  /* 0x000000101858723c */ /* 0x040ff00000001858 */
[-C--:B------:R-:W-:Y:S08]  /*ea60*/  HMMA.16816.F32 R92, R24, R18.reuse, R92 ;  /* 0x00000012185c723c */ /* 0x080ff0000000185c */
[C---:B------:R-:W-:Y:S08]  /*ea70*/  HMMA.16816.F32 R96, R20.reuse, R18, R96 ;  /* 0x000000121460723c */ /* 0x040ff00000001860 */
[-C--:B------:R-:W-:Y:S04]  /*ea80*/  HMMA.16816.F32 R100, R20, R28.reuse, R100 ;  /* 0x0000001c1464723c */ /* 0x080fe80000001864 */
[----:B----4-:R-:W-:Y:S04]  /*ea90*/  FFMA.FTZ R166, R166, R173, R247 ;  /* 0x000000ada6a67223 */ /* 0x010fe800000100f7 */
[C---:B------:R-:W-:Y:S04]  /*eaa0*/  HMMA.16816.F32 R104, R24.reuse, R28, R104 ;  /* 0x0000001c1868723c */ /* 0x040fe80000001868 */
[----:B------:R-:W-:Y:S04]  /*eab0*/  FADD.FTZ R9, R249, R166 ;  /* 0x000000a6f9097221 */ /* 0x000fe80000010000 */
[----:B------:R-:W-:Y:S01]  /*eac0*/  FADD.FTZ R9, R248, R9 ;  /* 0x00000009f8097221 */ /* 0x000fe20000010000 */
[-C--:B------:R-:W-:Y:S03]  /*ead0*/  HMMA.16816.F32 R108, R24, R30.reuse, R108 ;  /* 0x0000001e186c723c */ /* 0x080fe6000000186c */
[----:B------:R-:W-:Y:S04]  /*eae0*/  FADD.FTZ R9, R250, R9 ;  /* 0x00000009fa097221 */ /* 0x000fe80000010000 */
[----:B------:R-:W-:Y:S01]  /*eaf0*/  FADD.FTZ R9, R209, R9 ;  /* 0x00000009d1097221 */ /* 0x000fe20000010000 */
[C---:B------:R-:W-:Y:S04]  /*eb00*/  HMMA.16816.F32 R112, R20.reuse, R30, R112 ;  /* 0x0000001e1470723c */ /* 0x040fe80000001870 */
[----:B------:R-:W-:Y:S02]  /*eb10*/  FADD.FTZ R0, R208, R9 ;  /* 0x00000009d0007221 */ /* 0x000fe40000010000 */
[----:B------:R-:W-:Y:S02]  /*eb20*/  FADD.FTZ R9, R197, R2 ;  /* 0x00000002c5097221 */ /* 0x000fe40000010000 */
[----:B------:R-:W-:Y:S01]  /*eb30*/  FADD.FTZ R8, R205, R0 ;  /* 0x00000000cd087221 */ /* 0x000fe20000010000 */
[-C--:B-1----:R-:W-:Y:S03]  /*eb40*/  HMMA.16816.F32 R116, R20, R4.reuse, R116 ;  /* 0x000000041474723c */ /* 0x082fe60000001874 */
[----:B------:R-:W-:Y:S02]  /*eb50*/  FADD.FTZ R2, R196, R10 ;  /* 0x0000000ac4027221 */ /* 0x000fe40000010000 */
[----:B------:R-:W-:Y:S02]  /*eb60*/  FADD.FTZ R10, R204, R8 ;  /* 0x00000008cc0a7221 */ /* 0x000fe40000010000 */
[----:B------:R-:W-:Y:S01]  /*eb70*/  FADD.FTZ R0, R194, R9 ;  /* 0x00000009c2007221 */ /* 0x000fe20000010000 */
[C---:B------:R-:W-:Y:S04]  /*eb80*/  HMMA.16816.F32 R120, R24.reuse, R4, R120 ;  /* 0x000000041878723c */ /* 0x040fe80000001878 */
[----:B------:R-:W-:Y:S03]  /*eb90*/  FADD.FTZ R8, R193, R0 ;  /* 0x00000000c1087221 */ /* 0x000fe60000010000 */
        /* <DEDUP_REMOVED lines=19> */
[----:B------:R-:W-:Y:S01]  /*ecd0*/  FADD.FTZ R2, R45, R2 ;  /* 0x000000022d027221 */ /* 0x000fe20000010000 */
[----:B------:R-:W-:Y:S01]  /*ece0*/  STL [R1+0xc], R4 ;  /* 0x00000c0401007387 */ /* 0x000fe20000100800 */
[----:B------:R-:W-:Y:S03]  /*ecf0*/  FADD.FTZ R0, R46, R0 ;  /* 0x000000002e007221 */ /* 0x000fe60000010000 */
[----:B------:R-:W-:Y:S01]  /*ed00*/  STL [R1+0x14], R2 ;  /* 0x0000140201007387 */ /* 0x000fe20000100800 */
[----:B------:R-:W-:Y:S05]  /*ed10*/  FADD.FTZ R0, R36, R0 ;  /* 0x0000000024007221 */ /* 0x000fea0000010000 */
[----:B------:R1:W-:Y:S02]  /*ed20*/  STL [R1+0x18], R0 ;  /* 0x0000180001007387 */ /* 0x0003e40000100800 */
[----:B-1----:R-:W-:Y:S01]  /*ed30*/  MOV R0, R169 ;  /* 0x000000a900007202 */ /* 0x002fe20000000f00 */
[----:B------:R-:W-:-:S05]  /*ed40*/  @P0 BRA `(.L_x_996) ;  /* 0xffffd0c000000947 */ /* 0x000fca000383ffff */
.L_x_993:
[----:B------:R-:W-:-:S06]  /*ed50*/  UISETP.GE.AND UP0, UPT, UR23, UR7, UPT ;  /* 0x000000071700728c */ /* 0x000fcc000bf06270 */
[----:B------:R-:W-:-:S13]  /*ed60*/  PLOP3.LUT P0, PT, PT, PT, UP0, 0x80, 0x0 ;  /* 0x000000000000781c */ /* 0x000fda0003f0f008 */
[----:B------:R-:W-:Y:S05]  /*ed70*/  @!P0 BRA `(.L_x_997) ;  /* 0x00004af000008947 */ /* 0x000fea0003800000 */
[----:B-1----:R-:W2:Y:S01]  /*ed80*/  LDL.LU R2, [R1] ;  /* 0x0000000001027983 */ /* 0x002ea20000300800 */
[----:B------:R-:W-:Y:S01]  /*ed90*/  IMAD.MOV.U32 R165, RZ, RZ, R168 ;  /* 0x000000ffffa57224 */ /* 0x000fe200078e00a8 */
[----:B------:R-:W-:Y:S01]  /*eda0*/  MOV R170, R3 ;  /* 0x0000000300aa7202 */ /* 0x000fe20000000f00 */
[----:B------:R-:W-:Y:S01]  /*edb0*/  IMAD.MOV.U32 R164, RZ, RZ, R169 ;  /* 0x000000ffffa47224 */ /* 0x000fe200078e00a9 */
[----:B------:R-:W3:Y:S01]  /*edc0*/  LDL.LU R4, [R1+0x28] ;  /* 0x0000280001047983 */ /* 0x000ee20000300800 */
[----:B------:R-:W-:Y:S01]  /*edd0*/  IMAD.MOV.U32 R166, RZ, RZ, R167 ;  /* 0x000000ffffa67224 */ /* 0x000fe200078e00a7 */
[----:B--2---:R-:W-:Y:S02]  /*ede0*/  SHF.R.S32.HI R249, RZ, 0x1f, R2 ;  /* 0x0000001ffff97819 */ /* 0x004fe40000011402 */
[C---:B------:R-:W-:Y:S02]  /*edf0*/  SHF.L.U32 R248, R2.reuse, 0x1, RZ ;  /* 0x0000000102f87819 */ /* 0x040fe400000006ff */
[----:B------:R-:W-:-:S02]  /*ee00*/  SHF.L.U64.HI R249, R2, 0x1, R249 ;  /* 0x0000000102f97819 */ /* 0x000fc400000102f9 */
[----:B------:R-:W3:Y:S02]  /*ee10*/  LDL.LU R2, [R1+0x20] ;  /* 0x0000200001027983 */ /* 0x000ee40000300800 */
[C---:B---3--:R-:W-:Y:S01]  /*ee20*/  SHF.L.U64.HI R247, R2.reuse, 0x1, R4 ;  /* 0x0000000102f77819 */ /* 0x048fe20000010204 */
[----:B------:R-:W-:Y:S02]  /*ee30*/  IMAD.SHL.U32 R246, R2, 0x2, RZ ;  /* 0x0000000202f67824 */ /* 0x000fe400078e00ff */
.L_x_1015:
[----:B------:R-:W-:Y:S04]  /*ee40*/  DEPBAR.LE SB0, 0x0 ;  /* 0x000080000000791a */ /* 0x000fe80000000000 */
[----:B------:R-:W-:Y:S01]  /*ee50*/  BAR.SYNC.DEFER_BLOCKING 0x0 ;  /* 0x0000000000007b1d */ /* 0x000fe20000010000 */
[----:B-1----:R-:W-:Y:S01]  /*ee60*/  SHF.R.S32.HI R0, RZ, 0x1f, R243 ;  /* 0x0000001fff007819 */ /* 0x002fe200000114f3 */
[C---:B------:R-:W-:Y:S01]  /*ee70*/  IMAD.WIDE.U32 R2, R243.reuse, c[0x0][0x208], RZ ;  /* 0x00008200f3027a25 */ /* 0x040fe200078e00ff */
[----:B------:R-:W-:Y:S03]  /*ee80*/  UISETP.GT.AND UP0, UPT, UR23, UR7, UPT ;  /* 0x000000071700728c */ /* 0x000fe6000bf04270 */
[----:B------:R-:W-:Y:S04]  /*ee90*/  IMAD R0, R0, c[0x0][0x208], RZ ;  /* 0x0000820000007a24 */ /* 0x000fe800078e02ff */
[----:B------:R-:W-:Y:S04]  /*eea0*/  IMAD R0, R243, c[0x0][0x20c], R0 ;  /* 0x00008300f3007a24 */ /* 0x000fe800078e0200 */
[----:B------:R-:W-:Y:S01]  /*eeb0*/  IMAD.IADD R3, R3, 0x1, R0 ;  /* 0x0000000103037824 */ /* 0x000fe200078e0200 */
[----:B-----5:R-:W-:Y:S03]  /*eec0*/  SHF.R.S32.HI R0, RZ, 0x1f, R242 ;  /* 0x0000001fff007819 */ /* 0x020fe600000114f2 */
[----:B------:R-:W-:Y:S04]  /*eed0*/  IMAD.WIDE.U32 R2, R242, c[0x0][0x218], R2 ;  /* 0x00008600f2027a25 */ /* 0x000fe800078e0002 */
[----:B------:R-:W-:Y:S01]  /*eee0*/  IMAD R0, R0, c[0x0][0x218], RZ ;  /* 0x0000860000007a24 */ /* 0x000fe200078e02ff */
[----:B------:R-:W-:Y:S01]  /*eef0*/  IADD3 R2, P0, R2, UR24, RZ ;  /* 0x0000001802027c10 */ /* 0x000fe2000ff1e0ff */
[----:B------:R-:W-:Y:S02]  /*ef00*/  LDSM.16.M88.4 R48, [R231+0x8080] ;  /* 0x00808000e730783b */ /* 0x000fe40000000200 */
[----:B------:R-:W-:Y:S04]  /*ef10*/  IMAD R0, R242, c[0x0][0x21c], R0 ;  /* 0x00008700f2007a24 */ /* 0x000fe800078e0200 */
[----:B------:R-:W1:Y:S01]  /*ef20*/  LDSM.16.M88.4 R16, [R224+0x5080] ;  /* 0x00508000e010783b */ /* 0x000e620000000200 */
[----:B------:R-:W-:Y:S02]  /*ef30*/  IADD3.X R3, R3, UR18, R0, P0, !PT ;  /* 0x0000001203037c10 */ /* 0x000fe400087fe400 */
[C---:B------:R-:W-:Y:S03]  /*ef40*/  LEA R0, P0, R2.reuse, c[0x0][0x1f8], 0x1 ;  /* 0x00007e0002007a11 */ /* 0x040fe600078008ff */
[----:B------:R-:W-:Y:S01]  /*ef50*/  LDSM.16.M88.4 R44, [R231+0xa080] ;  /* 0x00a08000e72c783b */ /* 0x000fe20000000200 */
[----:B------:R-:W-:Y:S05]  /*ef60*/  LEA.HI.X R2, R2, c[0x0][0x1fc], R3, 0x1, P0 ;  /* 0x00007f0002027a11 */ /* 0x000fea00000f0c03 */
[----:B------:R-:W-:Y:S06]  /*ef70*/  LDSM.16.M88.4 R32, [R224+0x5880] ;  /* 0x00588000e020783b */ /* 0x000fec0000000200 */
[----:B------:R-:W2:Y:S06]  /*ef80*/  SHFL.IDX PT, R3, R0, RZ, 0x181f ;  /* 0x00181fff00037589 */ /* 0x000eac00000e0000 */
[----:B------:R-:W3:Y:S06]  /*ef90*/  SHFL.IDX PT, R37, R2, RZ, 0x181f ;  /* 0x00181fff02257589 */ /* 0x000eec00000e0000 */
[----:B------:R-:W-:Y:S06]  /*efa0*/  SHFL.IDX PT, R39, R2, 0x1, 0x181f ;  /* 0x00381f0002277f89 */ /* 0x000fec00000e0000 */
[----:B------:R4:W-:Y:S01]  /*efb0*/  SHFL.IDX PT, R42, R2, 0x2, 0x181f ;  /* 0x00581f00022a7f89 */ /* 0x0009e200000e0000 */
[-C--:B-1----:R-:W-:Y:S05]  /*efc0*/  HMMA.16816.F32 R4, R48, R16.reuse, RZ ;  /* 0x000000103004723c */ /* 0x082fea00000018ff */
[----:B------:R-:W-:Y:S01]  /*efd0*/  LDSM.16.M88.4 R172, [R224+0x6080] ;  /* 0x00608000e0ac783b */ /* 0x000fe20000000200 */
[C---:B--2---:R-:W-:Y:S02]  /*efe0*/  IADD3 R36, P0, R3.reuse, R246, RZ ;  /* 0x000000f603247210 */ /* 0x044fe40007f1e0ff */
[C---:B------:R-:W-:Y:S03]  /*eff0*/  HMMA.16816.F32 R8, R44.reuse, R16, RZ ;  /* 0x000000102c08723c */ /* 0x040fe600000018ff */
[----:B------:R-:W1:Y:S06]  /*f000*/  SHFL.IDX PT, R38, R0, 0x1, 0x181f ;  /* 0x00381f0000267f89 */ /* 0x000e6c00000e0000 */
[----:B------:R-:W-:Y:S01]  /*f010*/  LDSM.16.M88.4 R192, [R233+0x8080] ;  /* 0x00808000e9c0783b */ /* 0x000fe20000000200 */
[-C--:B------:R-:W-:Y:S02]  /*f020*/  HMMA.16816.F32 R12, R44, R18.reuse, RZ ;  /* 0x000000122c0c723c */ /* 0x080fe400000018ff */
[-C--:B----4-:R-:W-:Y:S03]  /*f030*/  IADD3 R2, P1, R3, R248.reuse, RZ ;  /* 0x000000f803027210 */ /* 0x090fe60007f3e0ff */
[----:B------:R-:W-:Y:S03]  /*f040*/  LDSM.16.M88.4 R196, [R235] ;  /* 0x00000000ebc4783b */ /* 0x000fe60000000200 */
[C---:B------:R-:W-:Y:S03]  /*f050*/  HMMA.16816.F32 R16, R48.reuse, R18, RZ ;  /* 0x000000123010723c */ /* 0x040fe600000018ff */
[----:B------:R-:W-:Y:S01]  /*f060*/  LDSM.16.M88.4 R200, [R233+0xa080] ;  /* 0x00a08000e9c8783b */ /* 0x000fe20000000200 */
[C---:B---3--:R-:W-:Y:S02]  /*f070*/  IMAD.X R3, R37.reuse, 0x1, R249, P1 ;  /* 0x0000000125037824 */ /* 0x048fe400008e06f9 */
[----:B------:R-:W-:Y:S02]  /*f080*/  IMAD.X R37, R37, 0x1, R247, P0 ;  /* 0x0000000125257824 */ /* 0x000fe400000e06f7 */
[-C--:B------:R-:W-:Y:S01]  /*f090*/  HMMA.16816.F32 R20, R48, R32.reuse, RZ ;  /* 0x000000203014723c */ /* 0x080fe200000018ff */
[----:B------:R-:W-:Y:S03]  /*f0a0*/  LDSM.16.M88.4 R204, [R241] ;  /* 0x00000000f1cc783b */ /* 0x000fe60000000200 */
[C---:B-1----:R-:W-:Y:S03]  /*f0b0*/  IADD3 R40, P0, R38.reuse, R248, RZ ;  /* 0x000000f826287210 */ /* 0x042fe60007f1e0ff */
[----:B------:R-:W-:Y:S01]  /*f0c0*/  LDSM.16.M88.4 R208, [R240] ;  /* 0x00000000f0d0783b */ /* 0x000fe20000000200 */
[C---:B------:R-:W-:Y:S04]  /*f0d0*/  HMMA.16816.F32 R24, R44.reuse, R32, RZ ;  /* 0x000000202c18723c */ /* 0x040fe800000018ff */
[C---:B------:R-:W-:Y:S01]  /*f0e0*/  IMAD.X R41, R39.reuse, 0x1, R249, P0 ;  /* 0x0000000127297824 */ /* 0x040fe200000e06f9 */
[----:B------:R-:W-:Y:S01]  /*f0f0*/  @!PT LDS RZ, [RZ] ;  /* 0x00000000fffff984 */ /* 0x000fe20000000800 */
[----:B------:R-:W-:Y:S01]  /*f100*/  @!PT LDS RZ, [RZ] ;  /* 0x00000000fffff984 */ /* 0x000fe20000000800 */
[----:B------:R-:W-:Y:S01]  /*f110*/  @!PT LDS RZ, [RZ] ;  /* 0x00000000fffff984 */ /* 0x000fe20000000800 */
[----:B------:R1:W-:Y:S03]  /*f120*/  LDGSTS.E.BYPASS.LTC128B.128 [R244], [R2.64], !P5 ;  /* 0x0000000002f47fae */ /* 0x0003e6000e901d54 */
[-C--:B------:R-:W-:Y:S03]  /*f130*/  HMMA.16816.F32 R28, R44, R34.reuse, RZ ;  /* 0x000000222c1c723c */ /* 0x080fe600000018ff */
[----:B------:R2:W-:Y:S05]  /*f140*/  LDGSTS.E.BYPASS.LTC128B.128 [R244+0x1800], [R36.64], !P4 ;  /* 0x0180000024f47fae */ /* 0x0005ea000e101d54 */
[C---:B------:R-:W-:Y:S01]  /*f150*/  HMMA.16816.F32 R32, R48.reuse, R34, RZ ;  /* 0x000000223020723c */ /* 0x040fe200000018ff */
[----:B------:R-:W3:Y:S06]  /*f160*/  SHFL.IDX PT, R0, R0, 0x2, 0x181f ;  /* 0x00581f0000007f89 */ /* 0x000eec00000e0000 */
[----:B------:R4:W-:Y:S01]  /*f170*/  LDGSTS.E.BYPASS.LTC128B.128 [R244+0x800], [R40.64], !P5 ;  /* 0x0080000028f47fae */ /* 0x0009e2000e901d54 */
[----:B-1----:R-:W-:Y:S05]  /*f180*/  IADD3 R2, P2, R38, R246, RZ ;  /* 0x000000f626027210 */ /* 0x002fea0007f5e0ff */
[----:B------:R-:W-:Y:S02]  /*f190*/  IMAD.X R3, R39, 0x1, R247, P2 ;  /* 0x0000000127037824 */ /* 0x000fe400010e06f7 */
[-C--:B--2---:R-:W-:Y:S01]  /*f1a0*/  HMMA.16816.F32 R36, R48, R172.reuse, RZ ;  /* 0x000000ac3024723c */ /* 0x084fe200000018ff */
[C---:B---3--:R-:W-:Y:S02]  /*f1b0*/  IADD3 R212, P1, R0.reuse, R248, RZ ;  /* 0x000000f800d47210 */ /* 0x048fe40007f3e0ff */
[----:B------:R1:W-:Y:S01]  /*f1c0*/  LDGSTS.E.BYPASS.LTC128B.128 [R244+0x2000], [R2.64], !P4 ;  /* 0x0200000002f47fae */ /* 0x0003e2000e101d54 */
[----:B------:R-:W-:Y:S02]  /*f1d0*/  IADD3 R168, P0, R0, R246, RZ ;  /* 0x000000f600a87210 */ /* 0x000fe40007f1e0ff */
[C---:B------:R-:W-:Y:S03]  /*f1e0*/  IMAD.X R213, R42.reuse, 0x1, R249, P1 ;  /* 0x000000012ad57824 */ /* 0x040fe600008e06f9 */
[----:B------:R-:W-:Y:S01]  /*f1f0*/  IMAD.X R169, R42, 0x1, R247, P0 ;  /* 0x000000012aa97824 */ /* 0x000fe200000e06f7 */
[----:B------:R-:W-:Y:S01]  /*f200*/  PLOP3.LUT P0, PT, PT, PT, UP0, 0x80, 0x0 ;  /* 0x000000000000781c */ /* 0x000fe20003f0f008 */
[C---:B----4-:R-:W-:Y:S01]  /*f210*/  HMMA.16816.F32 R40, R44.reuse, R172, RZ ;  /* 0x000000ac2c28723c */ /* 0x050fe200000018ff */
[----:B------:R2:W-:Y:S06]  /*f220*/  LDGSTS.E.BYPASS.LTC128B.128 [R244+0x1000], [R212.64], !P5 ;  /* 0x01000000d4f47fae */ /* 0x0005ec000e901d54 */
[----:B------:R1:W-:Y:S01]  /*f230*/  LDGSTS.E.BYPASS.LTC128B.128 [R244+0x2800], [R168.64], !P4 ;  /* 0x02800000a8f47fae */ /* 0x0003e2000e101d54 */
[-C--:B------:R-:W-:Y:S05]  /*f240*/  HMMA.16816.F32 R44, R44, R174.reuse, RZ ;  /* 0x000000ae2c2c723c */ /* 0x080fea00000018ff */
[----:B------:R-:W-:Y:S03]  /*f250*/  LDSM.16.M88.4 R216, [R230+0x5080] ;  /* 0x00508000e6d8783b */ /* 0x000fe60000000200 */
[----:B------:R-:W-:Y:S03]  /*f260*/  HMMA.16816.F32 R48, R48, R174, RZ ;  /* 0x000000ae3030723c */ /* 0x000fe600000018ff */
[----:B------:R-:W0:Y:S05]  /*f270*/  LDGDEPBAR ;  /* 0x00000000000079af */ /* 0x000e2a0000000000 */
[-C--:B------:R-:W-:Y:S01]  /*f280*/  HMMA.16816.F32 R4, R192, R196.reuse, R4 ;  /* 0x000000c4c004723c */ /* 0x080fe20000001804 */
[----:B------:R-:W-:Y:S06]  /*f290*/  LDSM.16.M88.4 R220, [R232+0xa080] ;  /* 0x00a08000e8dc783b */ /* 0x000fec0000000200 */
[----:B--2---:R-:W2:Y:S01]  /*f2a0*/  LDSM.16.M88.4 R212, [R232+0x8080] ;  /* 0x00808000e8d4783b */ /* 0x004ea20000000200 */
[C---:B------:R-:W-:Y:S05]  /*f2b0*/  HMMA.16816.F32 R8, R200.reuse, R196, R8 ;  /* 0x000000c4c808723c */ /* 0x040fea0000001808 */
[----:B------:R-:W3:Y:S03]  /*f2c0*/  LDSM.16.M88.4 R172, [R230+0x5880] ;  /* 0x00588000e6ac783b */ /* 0x000ee60000000200 */
[-C--:B------:R-:W-:Y:S08]  /*f2d0*/  HMMA.16816.F32 R12, R200, R198.reuse, R12 ;  /* 0x000000c6c80c723c */ /* 0x080ff0000000180c */
[C---:B------:R-:W-:Y:S01]  /*f2e0*/  HMMA.16816.F32 R16, R192.reuse, R198, R16 ;  /* 0x000000c6c010723c */ /* 0x040fe20000001810 */
[----:B------:R-:W4:Y:S07]  /*f2f0*/  LDSM.16.M88.4 R196, [R230+0x6080] ;  /* 0x00608000e6c4783b */ /* 0x000f2e0000000200 */
        /* <DEDUP_REMOVED lines=8> */
[----:B------:R-:W-:Y:S07]  /*f380*/  LDSM.16.M88.4 R200, [R229] ;  /* 0x00000000e5c8783b */ /* 0x000fee0000000200 */
[----:B------:R-:W-:Y:S01]  /*f390*/  HMMA.16816.F32 R48, R192, R210, R48 ;  /* 0x000000d2c030723c */ /* 0x000fe20000001830 */
[----:B------:R-:W1:Y:S06]  /*f3a0*/  LDSM.16.M88.4 R192, [R234+0x8080] ;  /* 0x00808000eac0783b */ /* 0x000e6c0000000200 */
[----:B------:R-:W-:Y:S01]  /*f3b0*/  LDSM.16.M88.4 R208, [R229+0x1000] ;  /* 0x00100000e5d0783b */ /* 0x000fe20000000200 */
[-C--:B--2---:R-:W-:Y:S08]  /*f3c0*/  HMMA.16816.F32 R4, R212, R216.reuse, R4 ;  /* 0x000000d8d404723c */ /* 0x084ff00000001804 */
[C---:B------:R-:W-:Y:S08]  /*f3d0*/  HMMA.16816.F32 R8, R220.reuse, R216, R8 ;  /* 0x000000d8dc08723c */ /* 0x040ff00000001808 */
[-C--:B------:R-:W-:Y:S08]  /*f3e0*/  HMMA.16816.F32 R12, R220, R218.reuse, R12 ;  /* 0x000000dadc0c723c */ /* 0x080ff0000000180c */
[C---:B------:R-:W-:Y:S01]  /*f3f0*/  HMMA.16816.F32 R16, R212.reuse, R218, R16 ;  /* 0x000000dad410723c */ /* 0x040fe20000001810 */
[----:B------:R-:W-:Y:S07]  /*f400*/  LDSM.16.M88.4 R216, [R231+0xe080] ;  /* 0x00e08000e7d8783b */ /* 0x000fee0000000200 */
[-C--:B---3--:R-:W-:Y:S08]  /*f410*/  HMMA.16816.F32 R20, R212, R172.reuse, R20 ;  /* 0x000000acd414723c */ /* 0x088ff00000001814 */
        /* <DEDUP_REMOVED lines=9> */
[----:B------:R-:W-:Y:S06]  /*f4b0*/  LDSM.16.M88.4 R196, [R231+0xc080] ;  /* 0x00c08000e7c4783b */ /* 0x000fec0000000200 */
[----:B------:R-:W3:Y:S01]  /*f4c0*/  LDSM.16.M88.4 R212, [R224+0x6880] ;  /* 0x00688000e0d4783b */ /* 0x000ee20000000200 */
[-C--:B-1----:R-:W-:Y:S08]  /*f4d0*/  HMMA.16816.F32 R4, R192, R200.reuse, R4 ;  /* 0x000000c8c004723c */ /* 0x082ff00000001804 */
[C---:B------:R-:W-:Y:S08]  /*f4e0*/  HMMA.16816.F32 R8, R204.reuse, R200, R8 ;  /* 0x000000c8cc08723c */ /* 0x040ff00000001808 */
[-C--:B------:R-:W-:Y:S08]  /*f4f0*/  HMMA.16816.F32 R12, R204, R202.reuse, R12 ;  /* 0x000000cacc0c723c */ /* 0x080ff0000000180c */
[C---:B------:R-:W-:Y:S01]  /*f500*/  HMMA.16816.F32 R16, R192.reuse, R202, R16 ;  /* 0x000000cac010723c */ /* 0x040fe20000001810 */
[----:B------:R-:W1:Y:S07]  /*f510*/  LDSM.16.M88.4 R200, [R224+0x7880] ;  /* 0x00788000e0c8783b */ /* 0x000e6e0000000200 */
[-C--:B--2---:R-:W-:Y:S08]  /*f520*/  HMMA.16816.F32 R20, R192, R172.reuse, R20 ;  /* 0x000000acc014723c */ /* 0x084ff00000001814 */
        /* <DEDUP_REMOVED lines=9> */
[----:B------:R-:W2:Y:S06]  /*f5c0*/  LDSM.16.M88.4 R192, [R239] ;  /* 0x00000000efc0783b */ /* 0x000eac0000000200 */
[----:B------:R-:W4:Y:S01]  /*f5d0*/  LDSM.16.M88.4 R208, [R238] ;  /* 0x00000000eed0783b */ /* 0x000f220000000200 */
[-C--:B---3--:R-:W-:Y:S08]  /*f5e0*/  HMMA.16816.F32 R4, R196, R212.reuse, R4 ;  /* 0x000000d4c404723c */ /* 0x088ff00000001804 */
[C---:B------:R-:W-:Y:S08]  /*f5f0*/  HMMA.16816.F32 R8, R216.reuse, R212, R8 ;  /* 0x000000d4d808723c */ /* 0x040ff00000001808 */
[-C--:B------:R-:W-:Y:S08]  /*f600*/  HMMA.16816.F32 R12, R216, R214.reuse, R12 ;  /* 0x000000d6d80c723c */ /* 0x080ff0000000180c */
[C---:B------:R-:W-:Y:S01]  /*f610*/  HMMA.16816.F32 R16, R196.reuse, R214, R16 ;  /* 0x000000d6c410723c */ /* 0x040fe20000001810 */
[----:B------:R-:W3:Y:S07]  /*f620*/  LDSM.16.M88.4 R212, [R237] ;  /* 0x00000000edd4783b */ /* 0x000eee0000000200 */
[-C--:B------:R-:W-:Y:S08]  /*f630*/  HMMA.16816.F32 R20, R196, R220.reuse, R20 ;  /* 0x000000dcc414723c */ /* 0x080ff00000001814 */
[C---:B------:R-:W-:Y:S08]  /*f640*/  HMMA.16816.F32 R24, R216.reuse, R220, R24 ;  /* 0x000000dcd818723c */ /* 0x040ff00000001818 */
[-C--:B------:R-:W-:Y:S08]  /*f650*/  HMMA.16816.F32 R28, R216, R222.reuse, R28 ;  /* 0x000000ded81c723c */ /* 0x080ff0000000181c */
[C---:B------:R-:W-:Y:S01]  /*f660*/  HMMA.16816.F32 R32, R196.reuse, R222, R32 ;  /* 0x000000dec420723c */ /* 0x040fe20000001820 */
[----:B------:R-:W-:Y:S07]  /*f670*/  LDSM.16.M88.4 R220, [R229+0x2000] ;  /* 0x00200000e5dc783b */ /* 0x000fee0000000200 */
[-C--:B-1----:R-:W-:Y:S08]  /*f680*/  HMMA.16816.F32 R36, R196, R200.reuse, R36 ;  /* 0x000000c8c424723c */ /* 0x082ff00000001824 */
[C---:B------:R-:W-:Y:S08]  /*f690*/  HMMA.16816.F32 R40, R216.reuse, R200, R40 ;  /* 0x000000c8d828723c */ /* 0x040ff00000001828 */
[-C--:B------:R-:W-:Y:S01]  /*f6a0*/  HMMA.16816.F32 R44, R216, R202.reuse, R44 ;  /* 0x000000cad82c723c */ /* 0x080fe2000000182c */
[----:B------:R-:W-:Y:S07]  /*f6b0*/  LDSM.16.M88.4 R216, [R232+0xe080] ;  /* 0x00e08000e8d8783b */ /* 0x000fee0000000200 */
[----:B------:R-:W-:Y:S01]  /*f6c0*/  HMMA.16816.F32 R48, R196, R202, R48 ;  /* 0x000000cac430723c */ /* 0x000fe20000001830 */
[----:B------:R-:W-:Y:S06]  /*f6d0*/  LDSM.16.M88.4 R196, [R232+0xc080] ;  /* 0x00c08000e8c4783b */ /* 0x000fec0000000200 */
[----:B------:R-:W1:Y:S01]  /*f6e0*/  LDSM.16.M88.4 R200, [R230+0x6880] ;  /* 0x00688000e6c8783b */ /* 0x000e620000000200 */
[-C--:B--2---:R-:W-:Y:S08]  /*f6f0*/  HMMA.16816.F32 R4, R172, R192.reuse, R4 ;  /* 0x000000c0ac04723c */ /* 0x084ff00000001804 */
[C---:B------:R-:W-:Y:S08]  /*f700*/  HMMA.16816.F32 R8, R204.reuse, R192, R8 ;  /* 0x000000c0cc08723c */ /* 0x040ff00000001808 */
[-C--:B------:R-:W-:Y:S08]  /*f710*/  HMMA.16816.F32 R12, R204, R194.reuse, R12 ;  /* 0x000000c2cc0c723c */ /* 0x080ff0000000180c */
[C---:B------:R-:W-:Y:S01]  /*f720*/  HMMA.16816.F32 R16, R172.reuse, R194, R16 ;  /* 0x000000c2ac10723c */ /* 0x040fe20000001810 */
[----:B------:R-:W2:Y:S07]  /*f730*/  LDSM.16.M88.4 R192, [R230+0x7080] ;  /* 0x00708000e6c0783b */ /* 0x000eae0000000200 */
[-C--:B----4-:R-:W-:Y:S08]  /*f740*/  HMMA.16816.F32 R20, R172, R208.reuse, R20 ;  /* 0x000000d0ac14723c */ /* 0x090ff00000001814 */
[C---:B------:R-:W-:Y:S08]  /*f750*/  HMMA.16816.F32 R24, R204.reuse, R208, R24 ;  /* 0x000000d0cc18723c */ /* 0x040ff00000001818 */
[-C--:B------:R-:W-:Y:S08]  /*f760*/  HMMA.16816.F32 R28, R204, R210.reuse, R28 ;  /* 0x000000d2cc1c723c */ /* 0x080ff0000000181c */
[C---:B------:R-:W-:Y:S01]  /*f770*/  HMMA.16816.F32 R32, R172.reuse, R210, R32 ;  /* 0x000000d2ac20723c */ /* 0x040fe20000001820 */
[----:B------:R-:W4:Y:S07]  /*f780*/  LDSM.16.M88.4 R208, [R230+0x7880] ;  /* 0x00788000e6d0783b */ /* 0x000f2e0000000200 */
[-C--:B---3--:R-:W-:Y:S08]  /*f790*/  HMMA.16816.F32 R36, R172, R212.reuse, R36 ;  /* 0x000000d4ac24723c */ /* 0x088ff00000001824 */
[C---:B------:R-:W-:Y:S08]  /*f7a0*/  HMMA.16816.F32 R40, R204.reuse, R212, R40 ;  /* 0x000000d4cc28723c */ /* 0x040ff00000001828 */
[-C--:B------:R-:W-:Y:S01]  /*f7b0*/  HMMA.16816.F32 R44, R204, R214.reuse, R44 ;  /* 0x000000d6cc2c723c */ /* 0x080fe2000000182c */
[----:B------:R-:W-:Y:S07]  /*f7c0*/  LDSM.16.M88.4 R204, [R229+0x1800] ;  /* 0x00180000e5cc783b */ /* 0x000fee0000000200 */
[----:B------:R-:W-:Y:S01]  /*f7d0*/  HMMA.16816.F32 R48, R172, R214, R48 ;  /* 0x000000d6ac30723c */ /* 0x000fe20000001830 */
[----:B------:R-:W3:Y:S06]  /*f7e0*/  LDSM.16.M88.4 R172, [R234+0xc080] ;  /* 0x00c08000eaac783b */ /* 0x000eec0000000200 */
[----:B------:R-:W3:Y:S01]  /*f7f0*/  LDSM.16.M88.4 R212, [R236+0xe080] ;  /* 0x00e08000ecd4783b */ /* 0x000ee20000000200 */
[-C--:B-1----:R-:W-:Y:S08]  /*f800*/  HMMA.16816.F32 R4, R196, R200.reuse, R4 ;  /* 0x000000c8c404723c */ /* 0x082ff00000001804 */
[C---:B------:R-:W-:Y:S08]  /*f810*/  HMMA.16816.F32 R8, R216.reuse, R200, R8 ;  /* 0x000000c8d808723c */ /* 0x040ff00000001808 */
[-C--:B------:R-:W-:Y:S08]  /*f820*/  HMMA.16816.F32 R12, R216, R202.reuse, R12 ;  /* 0x000000cad80c723c */ /* 0x080ff0000000180c */
[C---:B------:R-:W-:Y:S01]  /*f830*/  HMMA.16816.F32 R16, R196.reuse, R202, R16 ;  /* 0x000000cac410723c */ /* 0x040fe20000001810 */
[----:B------:R-:W1:Y:S01]  /*f840*/  LDSM.16.M88.4 R200, [R229+0x2800] ;  /* 0x00280000e5c8783b */ /* 0x000e620000000200 */
[----:B------:R-:W-:Y:S05]  /*f850*/  DEPBAR.LE SB0, 0x0 ;  /* 0x000080000000791a */ /* 0x000fea0000000000 */
[----:B------:R-:W-:Y:S01]  /*f860*/  BAR.SYNC.DEFER_BLOCKING 0x0 ;  /* 0x0000000000007b1d */ /* 0x000fe20000010000 */
[-C--:B--2---:R-:W-:Y:S08]  /*f870*/  HMMA.16816.F32 R20, R196, R192.reuse, R20 ;  /* 0x000000c0c414723c */ /* 0x084ff00000001814 */
[C---:B------:R-:W-:Y:S08]  /*f880*/  HMMA.16816.F32 R24, R216.reuse, R192, R24 ;  /* 0x000000c0d818723c */ /* 0x040ff00000001818 */
[-C--:B------:R-:W-:Y:S08]  /*f890*/  HMMA.16816.F32 R28, R216, R194.reuse, R28 ;  /* 0x000000c2d81c723c */ /* 0x080ff0000000181c */
[C---:B------:R-:W-:Y:S08]  /*f8a0*/  HMMA.16816.F32 R32, R196.reuse, R194, R32 ;  /* 0x000000c2c420723c */ /* 0x040ff00000001820 */
[-C--:B----4-:R-:W-:Y:S08]  /*f8b0*/  HMMA.16816.F32 R36, R196, R208.reuse, R36 ;  /* 0x000000d0c424723c */ /* 0x090ff00000001824 */
[C---:B------:R-:W-:Y:S08]  /*f8c0*/  HMMA.16816.F32 R40, R216.reuse, R208, R40 ;  /* 0x000000d0d828723c */ /* 0x040ff00000001828 */
[-C--:B------:R-:W-:Y:S08]  /*f8d0*/  HMMA.16816.F32 R44, R216, R210.reuse, R44 ;  /* 0x000000d2d82c723c */ /* 0x080ff0000000182c */
[----:B------:R-:W-:Y:S08]  /*f8e0*/  HMMA.16816.F32 R48, R196, R210, R48 ;  /* 0x000000d2c430723c */ /* 0x000ff00000001830 */
        /* <DEDUP_REMOVED lines=42> */
[----:B------:R-:W-:Y:S04]  /*fb90*/  SHFL.IDX PT, R172, R2, 0x1, 0x181f ;  /* 0x00381f0002ac7f89 */ /* 0x000fe800000e0000 */
[----:B------:R2:W-:Y:S04]  /*fba0*/  SHFL.IDX PT, R169, R2, 0x2, 0x181f ;  /* 0x00581f0002a97f89 */ /* 0x0005e800000e0000 */
[----:B------:R-:W3:Y:S04]  /*fbb0*/  SHFL.IDX PT, R168, R0, RZ, 0x181f ;  /* 0x00181fff00a87589 */ /* 0x000ee800000e0000 */
[----:B------:R-:W4:Y:S04]  /*fbc0*/  SHFL.IDX PT, R171, R0, 0x1, 0x181f ;  /* 0x00381f0000ab7f89 */ /* 0x000f2800000e0000 */
[----:B------:R-:W5:Y:S01]  /*fbd0*/  SHFL.IDX PT, R0, R0, 0x2, 0x181f ;  /* 0x00581f0000007f89 */ /* 0x000f6200000e0000 */
[C---:B-1----:R-:W-:Y:S02]  /*fbe0*/  IADD3 R192, P1, R167.reuse, R246, RZ ;  /* 0x000000f6a7c07210 */ /* 0x042fe40007f3e0ff */
[-C--:B--2---:R-:W-:Y:S04]  /*fbf0*/  IADD3 R2, P0, R167, R248.reuse, RZ ;  /* 0x000000f8a7027210 */ /* 0x084fe80007f1e0ff */
[CC--:B---3--:R-:W-:Y:S01]  /*fc00*/  IADD3.X R3, R168.reuse, R249.reuse, RZ, P0, !PT ;  /* 0x000000f9a8037210 */ /* 0x0c8fe200007fe4ff */
[----:B------:R-:W-:Y:S01]  /*fc10*/  IMAD.X R193, R168, 0x1, R247, P1 ;  /* 0x00000001a8c17824 */ /* 0x000fe200008e06f7 */
[C---:B------:R-:W-:Y:S02]  /*fc20*/  IADD3 R174, P0, R172.reuse, R248, RZ ;  /* 0x000000f8acae7210 */ /* 0x040fe40007f1e0ff */
[----:B------:R-:W-:Y:S01]  /*fc30*/  IADD3 R172, P2, R172, R246, RZ ;  /* 0x000000f6acac7210 */ /* 0x000fe20007f5e0ff */
[----:B------:R1:W-:Y:S01]  /*fc40*/  LDGSTS.E.BYPASS.LTC128B.128 [R245+0x5080], [R2.64], !P5 ;  /* 0x0508000002f57fae */ /* 0x0003e2000e901d54 */
[----:B------:R-:W-:Y:S01]  /*fc50*/  IADD3 R168, P1, R169, R248, RZ ;  /* 0x000000f8a9a87210 */ /* 0x000fe20007f3e0ff */
[C---:B----4-:R-:W-:Y:S02]  /*fc60*/  IMAD.X R175, R171.reuse, 0x1, R249, P0 ;  /* 0x00000001abaf7824 */ /* 0x050fe400000e06f9 */
[----:B------:R2:W-:Y:S01]  /*fc70*/  LDGSTS.E.BYPASS.LTC128B.128 [R245+0x6880], [R192.64], !P4 ;  /* 0x06880000c0f57fae */ /* 0x0005e2000e101d54 */
[--C-:B------:R-:W-:Y:S03]  /*fc80*/  IMAD.X R173, R171, 0x1, R247.reuse, P2 ;  /* 0x00000001abad7824 */ /* 0x100fe600010e06f7 */
[----:B------:R2:W-:Y:S04]  /*fc90*/  LDGSTS.E.BYPASS.LTC128B.128 [R245+0x5880], [R174.64], !P5 ;  /* 0x05880000aef57fae */ /* 0x0005e8000e901d54 */
[----:B------:R2:W-:Y:S01]  /*fca0*/  LDGSTS.E.BYPASS.LTC128B.128 [R245+0x7080], [R172.64], !P4 ;  /* 0x07080000acf57fae */ /* 0x0005e2000e101d54 */
[----:B-1----:R-:W-:Y:S02]  /*fcb0*/  IADD3 R2, P0, R169, R246, RZ ;  /* 0x000000f6a9027210 */ /* 0x002fe40007f1e0ff */
[C---:B-----5:R-:W-:Y:S03]  /*fcc0*/  IADD3.X R169, R0.reuse, R249, RZ, P1, !PT ;  /* 0x000000f900a97210 */ /* 0x060fe60000ffe4ff */
[----:B------:R-:W-:Y:S02]  /*fcd0*/  IMAD.X R3, R0, 0x1, R247, P0 ;  /* 0x0000000100037824 */ /* 0x000fe400000e06f7 */
[----:B------:R2:W-:Y:S04]  /*fce0*/  LDGSTS.E.BYPASS.LTC128B.128 [R245+0x6080], [R168.64], !P5 ;  /* 0x06080000a8f57fae */ /* 0x0005e8000e901d54 */
[----:B------:R2:W-:Y:S02]  /*fcf0*/  LDGSTS.E.BYPASS.LTC128B.128 [R245+0x7880], [R2.64], !P4 ;  /* 0x0788000002f57fae */ /* 0x0005e4000e101d54 */
.L_x_998:
[----:B--2---:R-:W2:Y:S01]  /*fd00*/  LDL R3, [R1+0x1c] ;  /* 0x00001c0001037983 */ /* 0x004ea20000100800 */
[----:B------:R-:W-:Y:S01]  /*fd10*/  UISETP.NE.AND UP1, UPT, UR13, URZ, UPT ;  /* 0x0000003f0d00728c */ /* 0x000fe2000bf25270 */
[----:B------:R-:W-:Y:S01]  /*fd20*/  IMAD.U32 R172, RZ, RZ, UR9 ;  /* 0x00000009ffac7e24 */ /* 0x000fe2000f8e00ff */
[----:B------:R-:W-:Y:S01]  /*fd30*/  UIMAD UR28, UR23, -0x30, URZ ;  /* 0xffffffd0171c78a4 */ /* 0x000fe2000f8e023f */
[----:B------:R-:W3:Y:S01]  /*fd40*/  LDL R2, [R1+0x8] ;  /* 0x0000080001027983 */ /* 0x000ee20000100800 */
[----:B------:R-:W-:Y:S02]  /*fd50*/  UISETP.NE.AND UP0, UPT, UR12, URZ, UPT ;  /* 0x0000003f0c00728c */ /* 0x000fe4000bf05270 */
[----:B------:R-:W-:Y:S01]  /*fd60*/  PLOP3.LUT P1, PT, PT, PT, UP1, 0x80, 0x0 ;  /* 0x000000000000781c */ /* 0x000fe20003f2f018 */
[----:B------:R-:W0:Y:S01]  /*fd70*/  LDGDEPBAR ;  /* 0x00000000000079af */ /* 0x000e220000000000 */
[----:B------:R-:W-:Y:S02]  /*fd80*/  PLOP3.LUT P0, PT, PT, PT, UP1, 0x80, 0x0 ;  /* 0x000000000000781c */ /* 0x000fe40003f0f018 */
[C---:B---3--:R-:W-:Y:S09]  /*fd90*/  IADD3 R173, -R2.reuse, UR28, RZ ;  /* 0x0000001c02ad7c10 */ /* 0x048ff2000fffe1ff */
[----:B--2---:R-:W-:Y:S04]  /*fda0*/  @P1 IMAD.HI.U32 R0, R3, c[0x0][0x2c8], RZ ;  /* 0x0000b20003001a27 */ /* 0x004fe800078e00ff */
[----:B------:R-:W-:Y:S01]  /*fdb0*/  IMAD.MOV.U32 R169, RZ, RZ, R3 ;  /* 0x000000ffffa97224 */ /* 0x000fe200078e0003 */
[----:B------:R-:W-:Y:S01]  /*fdc0*/  @P0 SHF.R.U32.HI R169, RZ, c[0x0][0x2cc], R0 ;  /* 0x0000b300ffa90a19 */ /* 0x000fe20000011600 */
[----:B------:R-:W-:Y:S01]  /*fdd0*/  IMAD.U32 R0, RZ, RZ, UR28 ;  /* 0x0000001cff007e24 */ /* 0x000fe2000f8e00ff */
[----:B------:R-:W-:Y:S03]  /*fde0*/  PLOP3.LUT P0, PT, PT, PT, UP0, 0x40, 0x0 ;  /* 0x000000000000781c */ /* 0x000fe60003f0e808 */
[----:B------:R-:W1:Y:S01]  /*fdf0*/  SHFL.IDX PT, R3, R169, RZ, 0x1c1f ;  /* 0x001c1fffa9037589 */ /* 0x000e6200000e0000 */
[----:B------:R-:W-:Y:S04]  /*fe00*/  IADD3 R0, -R2, 0x1, R0 ;  /* 0x0000000102007810 */ /* 0x000fe80007ffe100 */
[----:B------:R-:W-:Y:S04]  /*fe10*/  IADD3 R172, R0, -c[0x0][0x168], R172 ;  /* 0x80005a0000ac7a10 */ /* 0x000fe80007ffe0ac */
[C---:B------:R-:W-:Y:S02]  /*fe20*/  IADD3 R171, R172.reuse, c[0x0][0x328], RZ ;  /* 0x0000ca00acab7a10 */ /* 0x040fe40007ffe0ff */
[----:B------:R-:W-:Y:S03]  /*fe30*/  IADD3 R172, R172, UR19, RZ ;  /* 0x00000013acac7c10 */ /* 0x000fe6000fffe0ff */
[--C-:B-1----:R-:W-:Y:S02]  /*fe40*/  IMAD.IADD R2, R171, 0x1, R3.reuse ;  /* 0x00000001ab027824 */ /* 0x102fe400078e0203 */
[----:B------:R-:W-:Y:S01]  /*fe50*/  IMAD.IADD R0, R172, 0x1, R3 ;  /* 0x00000001ac007824 */ /* 0x000fe200078e0203 */
        /* <DEDUP_REMOVED lines=16> */
.L_x_1001:
[----:B------:R-:W-:Y:S04]  /*ff60*/  MOV R167, c[0x0][0x32c] ;  /* 0x0000cb0000a77a02 */ /* 0x000fe80000000f00 */
[----:B------:R-:W-:Y:S11]  /*ff70*/  ISETP.NE.AND P0, PT, R167, 0x1, PT ;  /* 0x00000001a700780c */ /* 0x000ff60003f05270 */
[----:B------:R-:W-:Y:S02]  /*ff80*/  @!UPT UIADD3 URZ, URZ, URZ, URZ ;  /* 0x0000003f3f3ff290 */ /* 0x000fe4000fffe03f */
[----:B------:R-:W-:Y:S05]  /*ff90*/  @P0 IMAD.HI.U32 R167, R3, c[0x0][0x330], RZ ;  /* 0x0000cc0003a70a27 */ /* 0x000fea00078e00ff */
[----:B------:R-:W-:Y:S02]  /*ffa0*/  @P0 SHF.R.U32.HI R3, RZ, c[0x0][0x334], R167 ;  /* 0x0000cd00ff030a19 */ /* 0x000fe400000116a7 */
.L_x_1002:
[----:B------:R-:W-:Y:S05]  /*ffb0*/  BSYNC B0 ;  /* 0x0000000000007941 */ /* 0x000fea0003800000 */
.L_x_1000:
[----:B------:R-:W-:Y:S05]  /*ffc0*/  IMAD R3, R3, c[0x0][0x32c], R173 ;  /* 0x0000cb0003037a24 */ /* 0x000fea00078e02ad */
[----:B------:R-:W-:Y:S02]  /*ffd0*/  IADD3 R167, R3, c[0x0][0x32c], RZ ;  /* 0x0000cb0003a77a10 */ /* 0x000fe40007ffe0ff */
[----:B------:R-:W-:Y:S02]  /*ffe0*/  IMNMX R0, R0, R3, !PT ;  /* 0x0000000300007217 */ /* 0x000fe40007800200 */
[----:B------:R-:W-:Y:S02]  /*fff0*/  IMNMX R2, R2, R167, PT ;  /* 0x000000a702027217 */ /* 0x000fe40003800200 */
.L_x_999:
[----:B------:R-:W1:Y:S01]  /*10000*/  SHFL.IDX PT, R168, R169, 0x1, 0x1c1f ;  /* 0x003c1f00a9a87f89 */ /* 0x000e6200000e0000 */
[----:B------:R-:W-:Y:S06]  /*10010*/  UISETP.NE.AND UP0, UPT, UR12, URZ, UPT ;  /* 0x0000003f0c00728c */ /* 0x000fec000bf05270 */
[----:B------:R-:W-:Y:S02]  /*10020*/  PLOP3.LUT P0, PT, PT, PT, UP0, 0x40, 0x0 ;  /* 0x000000000000781c */ /* 0x000fe40003f0e808 */
[----:B-1----:R-:W-:Y:S01]  /*10030*/  IADD3 R3, R172, R168, RZ ;  /* 0x000000a8ac037210 */ /* 0x002fe20007ffe0ff */
[----:B------:R-:W-:Y:S10]  /*10040*/  IMAD.IADD R167, R171, 0x1, R168 ;  /* 0x00000001aba77824 */ /* 0x000ff400078e02a8 */
        /* <DEDUP_REMOVED lines=16> */
.L_x_1005:
[----:B------:R-:W-:Y:S04]  /*10150*/  MOV R174, c[0x0][0x32c] ;  /* 0x0000cb0000ae7a02 */ /* 0x000fe80000000f00 */
[----:B------:R-:W-:Y:S11]  /*10160*/  ISETP.NE.AND P0, PT, R174, 0x1, PT ;  /* 0x00000001ae00780c */ /* 0x000ff60003f05270 */
[----:B------:R-:W-:Y:S02]  /*10170*/  @!UPT UIADD3 URZ, URZ, URZ, URZ ;  /* 0x0000003f3f3ff290 */ /* 0x000fe4000fffe03f */
[----:B------:R-:W-:Y:S05]  /*10180*/  @P0 IMAD.HI.U32 R174, R168, c[0x0][0x330], RZ ;  /* 0x0000cc00a8ae0a27 */ /* 0x000fea00078e00ff */
[----:B------:R-:W-:Y:S02]  /*10190*/  @P0 SHF.R.U32.HI R168, RZ, c[0x0][0x334], R174 ;  /* 0x0000cd00ffa80a19 */ /* 0x000fe400000116ae */
.L_x_1006:
[----:B------:R-:W-:Y:S05]  /*101a0*/  BSYNC B0 ;  /* 0x0000000000007941 */ /* 0x000fea0003800000 */
.L_x_1004:
[----:B------:R-:W-:Y:S05]  /*101b0*/  IMAD R168, R168, c[0x0][0x32c], R173 ;  /* 0x0000cb00a8a87a24 */ /* 0x000fea00078e02ad */
[----:B------:R-:W-:Y:S02]  /*101c0*/  IADD3 R174, R168, c[0x0][0x32c], RZ ;  /* 0x0000cb00a8ae7a10 */ /* 0x000fe40007ffe0ff */
[----:B------:R-:W-:Y:S02]  /*101d0*/  IMNMX R3, R3, R168, !PT ;  /* 0x000000a803037217 */ /* 0x000fe40007800200 */
[----:B------:R-:W-:Y:S02]  /*101e0*/  IMNMX R167, R167, R174, PT ;  /* 0x000000aea7a77217 */ /* 0x000fe40003800200 */
.L_x_1003:
[----:B------:R-:W-:Y:S02]  /*101f0*/  UISETP.GE.AND UP2, UPT, UR28, 0x1, UPT ;  /* 0x000000011c00788c */ /* 0x000fe4000bf46270 */
[----:B------:R-:W-:Y:S02]  /*10200*/  UISETP.GE.AND UP1, UPT, UR28, 0x2, UPT ;  /* 0x000000021c00788c */ /* 0x000fe4000bf26270 */
[----:B------:R-:W-:Y:S02]  /*10210*/  UISETP.GE.AND UP0, UPT, UR28, 0x9, UPT ;  /* 0x000000091c00788c */ /* 0x000fe4000bf06270 */
[----:B------:R-:W-:Y:S01]  /*10220*/  PLOP3.LUT P0, PT, PT, PT, UP2, 0x40, 0x0 ;  /* 0x000000000000781c */ /* 0x000fe20003f0e828 */
[----:B------:R-:W-:Y:S01]  /*10230*/  UP2UR UR26, UPR, URZ, 0x2 ;  /* 0x000000023f1a7883 */ /* 0x000fe20008000000 */
[----:B------:R-:W-:Y:S01]  /*10240*/  PLOP3.LUT P2, PT, PT, PT, UP1, 0x40, 0x0 ;  /* 0x000000000000781c */ /* 0x000fe20003f4e818 */
[----:B------:R-:W-:Y:S01]  /*10250*/  UISETP.GE.AND UP1, UPT, UR28, 0xa, UPT ;  /* 0x0000000a1c00788c */ /* 0x000fe2000bf26270 */
[----:B------:R-:W-:Y:S01]  /*10260*/  ISETP.GT.AND P0, PT, R0, RZ, P0 ;  /* 0x000000ff0000720c */ /* 0x000fe20000704270 */
[----:B------:R-:W-:Y:S01]  /*10270*/  UISETP.GE.AND UP5, UPT, UR28, 0x19, UPT ;  /* 0x000000191c00788c */ /* 0x000fe2000bfa6270 */
[----:B------:R-:W-:Y:S01]  /*10280*/  PLOP3.LUT P1, PT, PT, PT, UP0, 0x40, 0x0 ;  /* 0x000000000000781c */ /* 0x000fe20003f2e808 */
[----:B------:R-:W-:Y:S01]  /*10290*/  UP2UR UR22, UPR, URZ, 0x1 ;  /* 0x000000013f167883 */ /* 0x000fe20008000000 */
[----:B------:R-:W-:Y:S01]  /*102a0*/  ISETP.LT.OR P0, PT, R2, 0x1, P0 ;  /* 0x000000010200780c */ /* 0x000fe20000701670 */
        /* <DEDUP_REMOVED lines=12> */
[----:B------:R-:W1:Y:S01]  /*10370*/  SHFL.IDX PT, R4, R169, 0x2, 0x1c1f ;  /* 0x005c1f00a9047f89 */ /* 0x000e6200000e0000 */
[C---:B------:R-:W-:Y:S01]  /*10380*/  ISETP.LT.OR P0, PT, R2.reuse, 0xa, P0 ;  /* 0x0000000a0200780c */ /* 0x040fe20000701670 */
[----:B------:R-:W-:Y:S01]  /*10390*/  UP2UR UR29, UPR, URZ, 0x40 ;  /* 0x000000403f1d7883 */ /* 0x000fe20008000000 */
[----:B------:R-:W-:Y:S01]  /*103a0*/  ISETP.LT.OR P1, PT, R2, 0x9, P1 ;  /* 0x000000090200780c */ /* 0x000fe20000f21670 */
[----:B------:R-:W-:Y:S01]  /*103b0*/  UP2UR UR5, UPR, URZ, 0x2 ;  /* 0x000000023f057883 */ /* 0x000fe20008000000 */
[----:B------:R-:W-:Y:S01]  /*103c0*/  FSEL R192, R17, -INF , !P0 ;  /* 0xff80000011c07808 */ /* 0x000fe20004000000 */
[----:B------:R-:W-:Y:S01]  /*103d0*/  UP2UR UR4, UPR, URZ, 0x1 ;  /* 0x000000013f047883 */ /* 0x000fe20008000000 */
[----:B------:R-:W-:Y:S01]  /*103e0*/  PLOP3.LUT P0, PT, PT, PT, UP5, 0x40, 0x0 ;  /* 0x000000000000781c */ /* 0x000fe20003f0e858 */
[----:B------:R-:W-:Y:S01]  /*103f0*/  UISETP.GE.AND UP1, UPT, UR28, 0x29, UPT ;  /* 0x000000291c00788c */ /* 0x000fe2000bf26270 */
[----:B------:R-:W-:Y:S02]  /*10400*/  FSEL R174, R5, -INF , !P2 ;  /* 0xff80000005ae7808 */ /* 0x000fe40005000000 */
[----:B------:R-:W-:Y:S01]  /*10410*/  PLOP3.LUT P2, PT, PT, PT, UP0, 0x40, 0x0 ;  /* 0x000000000000781c */ /* 0x000fe20003f4e808 */
[----:B------:R-:W-:Y:S01]  /*10420*/  UISETP.GE.AND UP0, UPT, UR28, 0x2a, UPT ;  /* 0x0000002a1c00788c */ /* 0x000fe2000bf06270 */
        /* <DEDUP_REMOVED lines=52> */
.L_x_1009:
[----:B------:R-:W-:Y:S04]  /*10770*/  MOV R5, c[0x0][0x32c] ;  /* 0x0000cb0000057a02 */ /* 0x000fe80000000f00 */
[----:B------:R-:W-:Y:S11]  /*10780*/  ISETP.NE.AND P0, PT, R5, 0x1, PT ;  /* 0x000000010500780c */ /* 0x000ff60003f05270 */
[----:B------:R-:W-:Y:S02]  /*10790*/  @!UPT UIADD3 URZ, URZ, URZ, URZ ;  /* 0x0000003f3f3ff290 */ /* 0x000fe4000fffe03f */
[----:B------:R-:W-:Y:S05]  /*107a0*/  @P0 IMAD.HI.U32 R5, R4, c[0x0][0x330], RZ ;  /* 0x0000cc0004050a27 */ /* 0x000fea00078e00ff */
[----:B------:R-:W-:Y:S02]  /*107b0*/  @P0 SHF.R.U32.HI R4, RZ, c[0x0][0x334], R5 ;  /* 0x0000cd00ff040a19 */ /* 0x000fe40000011605 */
.L_x_1010:
[----:B------:R-:W-:Y:S05]  /*107c0*/  BSYNC B0 ;  /* 0x0000000000007941 */ /* 0x000fea0003800000 */
.L_x_1008:
[----:B------:R-:W-:Y:S05]  /*107d0*/  IMAD R4, R4, c[0x0][0x32c], R173 ;  /* 0x0000cb0004047a24 */ /* 0x000fea00078e02ad */
[----:B------:R-:W-:Y:S02]  /*107e0*/  IADD3 R5, R4, c[0x0][0x32c], RZ ;  /* 0x0000cb0004057a10 */ /* 0x000fe40007ffe0ff */
[----:B------:R-:W-:Y:S02]  /*107f0*/  IMNMX R0, R0, R4, !PT ;  /* 0x0000000400007217 */ /* 0x000fe40007800200 */
[----:B------:R-:W-:Y:S02]  /*10800*/  IMNMX R2, R2, R5, PT ;  /* 0x0000000502027217 */ /* 0x000fe40003800200 */
.L_x_1007:
[----:B------:R-:W-:Y:S02]  /*10810*/  UP2UR UR31, UPR, URZ, 0x8 ;  /* 0x000000083f1f7883 */ /* 0x000fe40008000000 */
[----:B------:R-:W-:Y:S02]  /*10820*/  UISETP.NE.AND UP3, UPT, UR26, URZ, UPT ;  /* 0x0000003f1a00728c */ /* 0x000fe4000bf65270 */
[----:B------:R-:W-:Y:S02]  /*10830*/  UP2UR UR32, UPR, URZ, 0x10 ;  /* 0x000000103f207883 */ /* 0x000fe40008000000 */
[----:B------:R-:W-:Y:S02]  /*10840*/  UISETP.NE.AND UP4, UPT, UR27, URZ, UPT ;  /* 0x0000003f1b00728c */ /* 0x000fe4000bf85270 */
[----:B------:R-:W-:Y:S01]  /*10850*/  PLOP3.LUT P0, PT, PT, PT, UP3, 0x40, 0x0 ;  /* 0x000000000000781c */ /* 0x000fe20003f0e838 */
[----:B------:R-:W-:Y:S02]  /*10860*/  UP2UR UR30, UPR, URZ, 0x4 ;  /* 0x000000043f1e7883 */ /* 0x000fe40008000000 */
[----:B------:R-:W-:Y:S01]  /*10870*/  UISETP.NE.AND UP2, UPT, UR22, URZ, UPT ;  /* 0x0000003f1600728c */ /* 0x000fe2000bf45270 */
[----:B------:R-:W-:Y:S01]  /*10880*/  ISETP.GT.AND P0, PT, R3, 0x1, P0 ;  /* 0x000000010300780c */ /* 0x000fe20000704270 */
[----:B------:R-:W-:Y:S01]  /*10890*/  UP2UR UR28, UPR, URZ, 0x1 ;  /* 0x000000013f1c7883 */ /* 0x000fe20008000000 */
[----:B------:R-:W-:Y:S01]  /*108a0*/  PLOP3.LUT P2, PT, PT, PT, UP4, 0x40, 0x0 ;  /* 0x000000000000781c */ /* 0x000fe20003f4e848 */
[----:B------:R-:W-:Y:S01]  /*108b0*/  UISETP.NE.AND UP0, UPT, UR4, URZ, UPT ;  /* 0x0000003f0400728c */ /* 0x000fe2000bf05270 */
[----:B------:R-:W-:Y:S01]  /*108c0*/  ISETP.LT.OR P0, PT, R167, 0x2, P0 ;  /* 0x00000002a700780c */ /* 0x000fe20000701670 */
[----:B------:R-:W-:Y:S01]  /*108d0*/  UP2UR UR29, UPR, URZ, 0x2 ;  /* 0x000000023f1d7883 */ /* 0x000fe20008000000 */
[----:B------:R-:W-:Y:S01]  /*108e0*/  ISETP.GT.AND P2, PT, R3, RZ, P2 ;  /* 0x000000ff0300720c */ /* 0x000fe20001744270 */
[----:B------:R-:W-:Y:S01]  /*108f0*/  UISETP.NE.AND UP1, UPT, UR5, URZ, UPT ;  /* 0x0000003f0500728c */ /* 0x000fe2000bf25270 */
[----:B------:R-:W-:Y:S01]  /*10900*/  PLOP3.LUT P1, PT, PT, PT, UP2, 0x40, 0x0 ;  /* 0x000000000000781c */ /* 0x000fe20003f2e828 */
[----:B------:R-:W-:Y:S01]  /*10910*/  UISETP.NE.AND UP4, UPT, UR32, URZ, UPT ;  /* 0x0000003f2000728c */ /* 0x000fe2000bf85270 */
[----:B------:R-:W-:Y:S01]  /*10920*/  FSEL R17, R7, -INF , !P0 ;  /* 0xff80000007117808 */ /* 0x000fe20004000000 */
[----:B------:R-:W-:Y:S01]  /*10930*/  UISETP.NE.AND UP3, UPT, UR31, URZ, UPT ;  /* 0x0000003f1f00728c */ /* 0x000fe2000bf65270 */
[----:B------:R-:W-:Y:S01]  /*10940*/  PLOP3.LUT P0, PT, PT, PT, UP0, 0x40, 0x0 ;  /* 0x000000000000781c */ /* 0x000fe20003f0e808 */
[----:B------:R-:W-:Y:S01]  /*10950*/  UISETP.NE.AND UP0, UPT, UR28, URZ, UPT ;  /* 0x0000003f1c00728c */ /* 0x000fe2000bf05270 */
[----:B------:R-:W-:Y:S01]  /*10960*/  ISETP.LT.OR P2, PT, R167, 0x1, P2 ;  /* 0x00000001a700780c */ /* 0x000fe20001741670 */
[----:B------:R-:W-:Y:S01]  /*10970*/  UP2UR UR28, UPR, URZ, 0x40 ;  /* 0x000000403f1c7883 */ /* 0x000fe20008000000 */
[C---:B------:R-:W-:Y:S01]  /*10980*/  ISETP.GT.AND P1, PT, R3.reuse, 0x8, P1 ;  /* 0x000000080300780c */ /* 0x040fe20000f24270 */
[----:B------:R-:W-:Y:S01]  /*10990*/  UISETP.NE.AND UP2, UPT, UR30, URZ, UPT ;  /* 0x0000003f1e00728c */ /* 0x000fe2000bf45270 */
[----:B------:R-:W-:Y:S02]  /*109a0*/  ISETP.GT.AND P0, PT, R3, 0x10, P0 ;  /* 0x000000100300780c */ /* 0x000fe40000704270 */
[----:B------:R-:W-:Y:S02]  /*109b0*/  FSEL R6, R6, -INF , !P2 ;  /* 0xff80000006067808 */ /* 0x000fe40005000000 */
[----:B------:R-:W-:Y:S01]  /*109c0*/  PLOP3.LUT P2, PT, PT, PT, UP1, 0x40, 0x0 ;  /* 0x000000000000781c */ /* 0x000fe20003f4e818 */
[----:B------:R-:W-:Y:S01]  /*109d0*/  UISETP.NE.AND UP1, UPT, UR29, URZ, UPT ;  /* 0x0000003f1d00728c */ /* 0x000fe2000bf25270 */
[C---:B------:R-:W-:Y:S02]  /*109e0*/  ISETP.LT.OR P1, PT, R167.reuse, 0x9, P1 ;  /* 0x00000009a700780c */ /* 0x040fe40000f21670 */
[----:B------:R-:W-:Y:S02]  /*109f0*/  ISETP.LT.OR P0, PT, R167, 0x11, P0 ;  /* 0x00000011a700780c */ /* 0x000fe40000701670 */
[----:B------:R-:W-:Y:S02]  /*10a00*/  ISETP.GT.AND P2, PT, R3, 0x9, P2 ;  /* 0x000000090300780c */ /* 0x000fe40001744270 */
[----:B------:R-:W-:Y:S02]  /*10a10*/  FSEL R18, R18, -INF , !P1 ;  /* 0xff80000012127808 */ /* 0x000fe40004800000 */
[----:B------:R-:W-:Y:S01]  /*10a20*/  PLOP3.LUT P1, PT, PT, PT, UP6, 0x40, 0x0 ;  /* 0x000000000000781c */ /* 0x000fe20003f2e868 */
[----:B------:R-:W-:Y:S01]  /*10a30*/  UISETP.NE.AND UP6, UPT, UR4, URZ, UPT ;  /* 0x0000003f0400728c */ /* 0x000fe2000bfc5270 */
[----:B------:R-:W-:Y:S02]  /*10a40*/  FSEL R194, R22, -INF , !P0 ;  /* 0xff80000016c27808 */ /* 0x000fe40004000000 */
[----:B------:R-:W-:Y:S01]  /*10a50*/  PLOP3.LUT P0, PT, PT, PT, UP4, 0x40, 0x0 ;  /* 0x000000000000781c */ /* 0x000fe20003f0e848 */
[----:B------:R-:W-:Y:S01]  /*10a60*/  UP2UR UR29, UPR, URZ, 0x40 ;  /* 0x000000403f1d7883 */ /* 0x000fe20008000000 */
[----:B------:R-:W-:Y:S01]  /*10a70*/  ISETP.LT.OR P2, PT, R167, 0xa, P2 ;  /* 0x0000000aa700780c */ /* 0x000fe20001741670 */
[----:B------:R-:W-:Y:S01]  /*10a80*/  UISETP.NE.AND UP6, UPT, UR5, URZ, UPT ;  /* 0x0000003f0500728c */ /* 0x000fe2000bfc5270 */
[C---:B------:R-:W-:Y:S02]  /*10a90*/  ISETP.GT.AND P1, PT, R3.reuse, 0x11, P1 ;  /* 0x000000110300780c */ /* 0x040fe40000f24270 */
[----:B------:R-:W-:Y:S01]  /*10aa0*/  ISETP.GT.AND P0, PT, R3, 0x19, P0 ;  /* 0x000000190300780c */ /* 0x000fe20000704270 */
[----:B------:R-:W-:Y:S01]  /*10ab0*/  UP2UR UR30, UPR, URZ, 0x40 ;  /* 0x000000403f1e7883 */ /* 0x000fe20008000000 */
[----:B------:R-:W-:Y:S01]  /*10ac0*/  FSEL R19, R19, -INF , !P2 ;  /* 0xff80000013137808 */ /* 0x000fe20005000000 */
[----:B------:R-:W-:Y:S01]  /*10ad0*/  UISETP.NE.AND UP6, UPT, UR22, URZ, UPT ;  /* 0x0000003f1600728c */ /* 0x000fe2000bfc5270 */
[----:B------:R-:W-:Y:S02]  /*10ae0*/  PLOP3.LUT P2, PT, PT, PT, UP5, 0x40, 0x0 ;  /* 0x000000000000781c */ /* 0x000fe40003f4e858 */
[C---:B------:R-:W-:Y:S01]  /*10af0*/  ISETP.LT.OR P1, PT, R167.reuse, 0x12, P1 ;  /* 0x00000012a700780c */ /* 0x040fe20000f21670 */
[----:B------:R-:W-:Y:S01]  /*10b00*/  UP2UR UR31, UPR, URZ, 0x40 ;  /* 0x000000403f1f7883 */ /* 0x000fe20008000000 */
[----:B------:R-:W-:Y:S01]  /*10b10*/  ISETP.LT.OR P0, PT, R167, 0x1a, P0 ;  /* 0x0000001aa700780c */ /* 0x000fe20000701670 */
[----:B------:R-:W-:Y:S01]  /*10b20*/  UISETP.NE.AND UP6, UPT, UR26, URZ, UPT ;  /* 0x0000003f1a00728c */ /* 0x000fe2000bfc5270 */
[----:B------:R-:W-:Y:S02]  /*10b30*/  ISETP.GT.AND P2, PT, R3, 0x18, P2 ;  /* 0x000000180300780c */ /* 0x000fe40001744270 */
[----:B------:R-:W-:Y:S01]  /*10b40*/  FSEL R196, R23, -INF , !P1 ;  /* 0xff80000017c47808 */ /* 0x000fe20004800000 */
[----:B------:R-:W-:Y:S01]  /*10b50*/  UP2UR UR32, UPR, URZ, 0x40 ;  /* 0x000000403f207883 */ /* 0x000fe20008000000 */
[----:B------:R-:W-:Y:S01]  /*10b60*/  PLOP3.LUT P1, PT, PT, PT, UP3, 0x40, 0x0 ;  /* 0x000000000000781c */ /* 0x000fe20003f2e838 */
[----:B------:R-:W-:Y:S01]  /*10b70*/  UISETP.NE.AND UP6, UPT, UR27, URZ, UPT ;  /* 0x0000003f1b00728c */ /* 0x000fe2000bfc5270 */
[----:B------:R-:W-:Y:S02]  /*10b80*/  FSEL R199, R35, -INF , !P0 ;  /* 0xff80000023c77808 */ /* 0x000fe40004000000 */
[----:B------:R-:W-:Y:S02]  /*10b90*/  PLOP3.LUT P0, PT, PT, PT, UP2, 0x40, 0x0 ;  /* 0x000000000000781c */ /* 0x000fe40003f0e828 */
[----:B------:R-:W-:Y:S02]  /*10ba0*/  ISETP.LT.OR P2, PT, R167, 0x19, P2 ;  /* 0x00000019a700780c */ /* 0x000fe40001741670 */
[C---:B------:R-:W-:Y:S02]  /*10bb0*/  ISETP.GT.AND P1, PT, R3.reuse, 0x20, P1 ;  /* 0x000000200300780c */ /* 0x040fe40000f24270 */
[----:B------:R-:W-:Y:S02]  /*10bc0*/  ISETP.GT.AND P0, PT, R3, 0x21, P0 ;  /* 0x000000210300780c */ /* 0x000fe40000704270 */
[----:B------:R-:W-:Y:S02]  /*10bd0*/  FSEL R197, R34, -INF , !P2 ;  /* 0xff80000022c57808 */ /* 0x000fe40005000000 */
[----:B------:R-:W-:Y:S02]  /*10be0*/  PLOP3.LUT P2, PT, PT, PT, UP1, 0x40, 0x0 ;  /* 0x000000000000781c */ /* 0x000fe40003f4e818 */
[C---:B------:R-:W-:Y:S02]  /*10bf0*/  ISETP.LT.OR P1, PT, R167.reuse, 0x21, P1 ;  /* 0x00000021a700780c */ /* 0x040fe40000f21670 */
        /* <DEDUP_REMOVED lines=9> */
[----:B------:R-:W-:Y:S01]  /*10c90*/  FSEL R210, R50, -INF , !P2 ;  /* 0xff80000032d27808 */ /* 0x000fe20005000000 */
[----:B------:R-:W1:Y:S01]  /*10ca0*/  SHFL.IDX PT, R3, R169, 0x3, 0x1c1f ;  /* 0x007c1f00a9037f89 */ /* 0x000e6200000e0000 */
        /* <DEDUP_REMOVED lines=75> */
.L_x_1013:
[----:B------:R-:W-:Y:S04]  /*11160*/  MOV R4, c[0x0][0x32c] ;  /* 0x0000cb0000047a02 */ /* 0x000fe80000000f00 */
[----:B------:R-:W-:Y:S11]  /*11170*/  ISETP.NE.AND P0, PT, R4, 0x1, PT ;  /* 0x000000010400780c */ /* 0x000ff60003f05270 */
[----:B------:R-:W-:Y:S02]  /*11180*/  @!UPT UIADD3 URZ, URZ, URZ, URZ ;  /* 0x0000003f3f3ff290 */ /* 0x000fe4000fffe03f */
[----:B------:R-:W-:Y:S05]  /*11190*/  @P0 IMAD.HI.U32 R4, R3, c[0x0][0x330], RZ ;  /* 0x0000cc0003040a27 */ /* 0x000fea00078e00ff */
[----:B------:R-:W-:Y:S02]  /*111a0*/  @P0 SHF.R.U32.HI R3, RZ, c[0x0][0x334], R4 ;  /* 0x0000cd00ff030a19 */ /* 0x000fe40000011604 */
.L_x_1014:
[----:B------:R-:W-:Y:S05]  /*111b0*/  BSYNC B0 ;  /* 0x0000000000007941 */ /* 0x000fea0003800000 */
.L_x_1012:
[----:B------:R-:W-:Y:S05]  /*111c0*/  IMAD R173, R3, c[0x0][0x32c], R173 ;  /* 0x0000cb0003ad7a24 */ /* 0x000fea00078e02ad */
[----:B------:R-:W-:Y:S02]  /*111d0*/  IADD3 R3, R173, c[0x0][0x32c], RZ ;  /* 0x0000cb00ad037a10 */ /* 0x000fe40007ffe0ff */
[----:B------:R-:W-:Y:S02]  /*111e0*/  IMNMX R0, R0, R173, !PT ;  /* 0x000000ad00007217 */ /* 0x000fe40007800200 */
[----:B------:R-:W-:Y:S02]  /*111f0*/  IMNMX R2, R2, R3, PT ;  /* 0x0000000302027217 */ /* 0x000fe40003800200 */
.L_x_1011:
        /* <DEDUP_REMOVED lines=50> */
[----:B------:R-:W-:Y:S02]  /*11520*/  ISETP.GT.AND P2, PT, R0, 0x10, P2 ;  /* 0x000000100000780c */ /* 0x000fe40001744270 */
[----:B-1----:R-:W-:Y:S02]  /*11530*/  FMNMX.FTZ R169, R169, R5, !PT ;  /* 0x00000005a9a97209 */ /* 0x002fe40007810000 */
[----:B------:R-:W1:Y:S01]  /*11540*/  SHFL.BFLY PT, R5, R3, 0x2, 0x1f ;  /* 0x0c401f0003057f89 */ /* 0x000e6200000e0000 */
[----:B------:R-:W-:Y:S02]  /*11550*/  FMNMX.FTZ R4, R203, R4, !PT ;  /* 0x00000004cb047209 */ /* 0x000fe40007810000 */
[----:B------:R-:W-:Y:S02]  /*11560*/  ISETP.LT.OR P2, PT, R2, 0x11, P2 ;  /* 0x000000110200780c */ /* 0x000fe40001741670 */
[----:B------:R-:W-:Y:S02]  /*11570*/  FMNMX.FTZ R4, R211, R4, !PT ;  /* 0x00000004d3047209 */ /* 0x000fe40007810000 */
[----:B------:R-:W-:Y:S01]  /*11580*/  FSEL R41, R26, -INF , !P2 ;  /* 0xff8000001a297808 */ /* 0x000fe20005000000 */
[----:B------:R-:W2:Y:S01]  /*11590*/  SHFL.BFLY PT, R7, R169, 0x1, 0x1f ;  /* 0x0c201f00a9077f89 */ /* 0x000ea200000e0000 */
[----:B------:R-:W-:Y:S02]  /*115a0*/  FMNMX.FTZ R4, R212, R4, !PT ;  /* 0x00000004d4047209 */ /* 0x000fe40007810000 */
[----:B------:R-:W-:Y:S01]  /*115b0*/  PLOP3.LUT P0, PT, PT, PT, UP2, 0x40, 0x0 ;  /* 0x000000000000781c */ /* 0x000fe20003f0e828 */
[----:B------:R-:W-:Y:S01]  /*115c0*/  UISETP.NE.AND UP2, UPT, UR26, URZ, UPT ;  /* 0x0000003f1a00728c */ /* 0x000fe2000bf45270 */
[----:B------:R-:W-:Y:S02]  /*115d0*/  FMNMX.FTZ R4, R213, R4, !PT ;  /* 0x00000004d5047209 */ /* 0x000fe40007810000 */
[----:B------:R-:W-:Y:S02]  /*115e0*/  ISETP.GT.AND P0, PT, R0, 0x8, P0 ;  /* 0x000000080000780c */ /* 0x000fe40000704270 */
[----:B------:R-:W-:Y:S02]  /*115f0*/  FMNMX.FTZ R167, R216, R4, !PT ;  /* 0x00000004d8a77209 */ /* 0x000fe40007810000 */
[----:B------:R-:W-:Y:S02]  /*11600*/  ISETP.LT.OR P0, PT, R2, 0x9, P0 ;  /* 0x000000090200780c */ /* 0x000fe40000701670 */
[----:B------:R-:W-:Y:S01]  /*11610*/  PLOP3.LUT P1, PT, PT, PT, UP4, 0x40, 0x0 ;  /* 0x000000000000781c */ /* 0x000fe20003f2e848 */
[----:B------:R-:W-:Y:S01]  /*11620*/  UISETP.NE.AND UP4, UPT, UR28, URZ, UPT ;  /* 0x0000003f1c00728c */ /* 0x000fe2000bf85270 */
[----:B------:R-:W-:Y:S02]  /*11630*/  FSEL R14, R14, -INF , !P0 ;  /* 0xff8000000e0e7808 */ /* 0x000fe40004000000 */
[----:B-1----:R-:W-:Y:S02]  /*11640*/  FMNMX.FTZ R3, R3, R5, !PT ;  /* 0x0000000503037209 */ /* 0x002fe40007810000 */
[----:B------:R-:W-:Y:S02]  /*11650*/  PLOP3.LUT P0, PT, PT, PT, UP6, 0x40, 0x0 ;  /* 0x000000000000781c */ /* 0x000fe40003f0e868 */
[C---:B------:R-:W-:Y:S01]  /*11660*/  ISETP.GT.AND P1, PT, R0.reuse, RZ, P1 ;  /* 0x000000ff0000720c */ /* 0x040fe20000f24270 */
[----:B------:R-:W1:Y:S01]  /*11670*/  SHFL.BFLY PT, R9, R3, 0x1, 0x1f ;  /* 0x0c201f0003097f89 */ /* 0x000e6200000e0000 */
[----:B------:R-:W-:Y:S02]  /*11680*/  ISETP.GT.AND P0, PT, R0, 0x11, P0 ;  /* 0x000000110000780c */ /* 0x000fe40000704270 */
[----:B--2---:R-:W-:Y:S02]  /*11690*/  FMNMX.FTZ R169, R169, R7, !PT ;  /* 0x00000007a9a97209 */ /* 0x004fe40007810000 */
[----:B------:R-:W-:Y:S02]  /*116a0*/  ISETP.LT.OR P0, PT, R2, 0x12, P0 ;  /* 0x000000120200780c */ /* 0x000fe40000701670 */
[C---:B------:R-:W-:Y:S01]  /*116b0*/  FSETP.NEU.FTZ.AND P2, PT, R169.reuse, -INF , PT ;  /* 0xff800000a900780b */ /* 0x040fe20003f5d000 */
[----:B------:R-:W-:Y:S01]  /*116c0*/  FMUL.FTZ R23, R169, c[0x0][0x2d0] ;  /* 0x0000b400a9177a20 */ /* 0x000fe20000410000 */
[----:B------:R-:W-:Y:S01]  /*116d0*/  FSEL R44, R27, -INF , !P0 ;  /* 0xff8000001b2c7808 */ /* 0x000fe20004000000 */
[----:B------:R-:W2:Y:S01]  /*116e0*/  SHFL.BFLY PT, R7, R167, 0x2, 0x1f ;  /* 0x0c401f00a7077f89 */ /* 0x000ea200000e0000 */
[----:B------:R-:W-:Y:S02]  /*116f0*/  PLOP3.LUT P0, PT, PT, PT, UP4, 0x40, 0x0 ;  /* 0x000000000000781c */ /* 0x000fe40003f0e848 */
[----:B------:R-:W-:Y:S02]  /*11700*/  FSEL R23, R23, RZ, P2 ;  /* 0x000000ff17177208 */ /* 0x000fe40001000000 */
[----:B------:R-:W-:Y:S02]  /*11710*/  ISETP.GT.AND P0, PT, R0, 0x19, P0 ;  /* 0x000000190000780c */ /* 0x000fe40000704270 */
[----:B------:R-:W-:Y:S01]  /*11720*/  ISETP.LT.OR P1, PT, R2, 0x1, P1 ;  /* 0x000000010200780c */ /* 0x000fe20000f21670 */
[--C-:B------:R-:W-:Y:S01]  /*11730*/  FFMA.FTZ R4, R168, c[0x0][0x2d0], -R23.reuse ;  /* 0x0000b400a8047a23 */ /* 0x100fe20000010817 */
[----:B------:R-:W-:Y:S01]  /*11740*/  ISETP.LT.OR P0, PT, R2, 0x1a, P0 ;  /* 0x0000001a0200780c */ /* 0x000fe20000701670 */
[--C-:B------:R-:W-:Y:S01]  /*11750*/  FFMA.FTZ R40, R195, c[0x0][0x2d0], -R23.reuse ;  /* 0x0000b400c3287a23 */ /* 0x100fe20000010817 */
[----:B------:R-:W-:Y:S01]  /*11760*/  FSEL R10, R10, -INF , !P1 ;  /* 0xff8000000a0a7808 */ /* 0x000fe20004800000 */
[----:B------:R3:W-:Y:S01]  /*11770*/  MUFU.EX2 R32, R4 ;  /* 0x0000000400207308 */ /* 0x0007e20000000800 */
[----:B------:R-:W-:Y:S02]  /*11780*/  FSEL R171, R31, -INF , !P0 ;  /* 0xff8000001fab7808 */ /* 0x000fe40004000000 */
[----:B-1----:R-:W-:Y:S01]  /*11790*/  FMNMX.FTZ R168, R3, R9, !PT ;  /* 0x0000000903a87209 */ /* 0x002fe20007810000 */
[--C-:B------:R-:W-:Y:S01]  /*117a0*/  FFMA.FTZ R3, R175, c[0x0][0x2d0], -R23.reuse ;  /* 0x0000b400af037a23 */ /* 0x100fe20000010817 */
[----:B------:R-:W-:Y:S02]  /*117b0*/  PLOP3.LUT P0, PT, PT, PT, UP3, 0x40, 0x0 ;  /* 0x000000000000781c */ /* 0x000fe40003f0e838 */
[----:B------:R-:W-:Y:S01]  /*117c0*/  PLOP3.LUT P1, PT, PT, PT, UP1, 0x40, 0x0 ;  /* 0x000000000000781c */ /* 0x000fe20003f2e818 */
[----:B------:R-:W-:Y:S01]  /*117d0*/  UISETP.NE.AND UP1, UPT, UR22, URZ, UPT ;  /* 0x0000003f1600728c */ /* 0x000fe2000bf25270 */
[C---:B------:R-:W-:Y:S01]  /*117e0*/  ISETP.GT.AND P0, PT, R0.reuse, 0x20, P0 ;  /* 0x000000200000780c */ /* 0x040fe20000704270 */
[----:B------:R1:W4:Y:S01]  /*117f0*/  MUFU.EX2 R20, R3 ;  /* 0x0000000300147308 */ /* 0x0003220000000800 */
[----:B------:R-:W-:Y:S01]  /*11800*/  ISETP.GT.AND P1, PT, R0, 0x9, P1 ;  /* 0x000000090000780c */ /* 0x000fe20000f24270 */
[----:B------:R-:W-:Y:S01]  /*11810*/  FMUL.FTZ R48, R168, c[0x0][0x2d0] ;  /* 0x0000b400a8307a20 */ /* 0x000fe20000410000 */
[C---:B------:R-:W-:Y:S02]  /*11820*/  ISETP.LT.OR P0, PT, R2.reuse, 0x21, P0 ;  /* 0x000000210200780c */ /* 0x040fe40000701670 */
[----:B------:R-:W-:Y:S02]  /*11830*/  ISETP.LT.OR P1, PT, R2, 0xa, P1 ;  /* 0x0000000a0200780c */ /* 0x000fe40000f21670 */
[----:B------:R-:W-:Y:S02]  /*11840*/  FSEL R172, R42, -INF , !P0 ;  /* 0xff8000002aac7808 */ /* 0x000fe40004000000 */
[----:B------:R-:W-:Y:S01]  /*11850*/  FSEL R15, R15, -INF , !P1 ;  /* 0xff8000000f0f7808 */ /* 0x000fe20004800000 */
[----:B------:R-:W-:Y:S01]  /*11860*/  MUFU.EX2 R251, R40 ;  /* 0x0000002800fb7308 */ /* 0x000fe20000000800 */
[----:B------:R-:W-:Y:S02]  /*11870*/  PLOP3.LUT P1, PT, PT, PT, UP5, 0x40, 0x0 ;  /* 0x000000000000781c */ /* 0x000fe40003f2e858 */
[----:B------:R-:W-:Y:S01]  /*11880*/  FMNMX.FTZ R5, R10, R170, !PT ;  /* 0x000000aa0a057209 */ /* 0x000fe20007810000 */
[--C-:B---3--:R-:W-:Y:S01]  /*11890*/  FFMA.FTZ R4, R174, c[0x0][0x2d0], -R23.reuse ;  /* 0x0000b400ae047a23 */ /* 0x108fe20000010817 */
[----:B------:R-:W-:Y:S02]  /*118a0*/  ISETP.GT.AND P1, PT, R0, 0x18, P1 ;  /* 0x000000180000780c */ /* 0x000fe40000f24270 */
[----:B------:R-:W-:Y:S02]  /*118b0*/  PLOP3.LUT P0, PT, PT, PT, UP1, 0x40, 0x0 ;  /* 0x000000000000781c */ /* 0x000fe40003f0e818 */
[----:B------:R-:W-:Y:S01]  /*118c0*/  ISETP.LT.OR P1, PT, R2, 0x19, P1 ;  /* 0x000000190200780c */ /* 0x000fe20000f21670 */
[----:B------:R3:W-:Y:S01]  /*118d0*/  MUFU.EX2 R24, R4 ;  /* 0x0000000400187308 */ /* 0x0007e20000000800 */
[----:B--2---:R-:W-:Y:S02]  /*118e0*/  FMNMX.FTZ R167, R167, R7, !PT ;  /* 0x00000007a7a77209 */ /* 0x004fe40007810000 */
[----:B------:R-:W-:Y:S01]  /*118f0*/  FSEL R45, R30, -INF , !P1 ;  /* 0xff8000001e2d7808 */ /* 0x000fe20004800000 */
[--C-:B-1----:R-:W-:Y:S01]  /*11900*/  FFMA.FTZ R3, R192, c[0x0][0x2d0], -R23.reuse ;  /* 0x0000b400c0037a23 */ /* 0x102fe20000010817 */
[----:B------:R-:W-:Y:S01]  /*11910*/  PLOP3.LUT P1, PT, PT, PT, UP2, 0x40, 0x0 ;  /* 0x000000000000781c */ /* 0x000fe20003f2e828 */
[----:B------:R-:W-:Y:S01]  /*11920*/  LDSM.16.MT88.4 R28, [R225+0x2080] ;  /* 0x00208000e11c783b */ /* 0x000fe20000004200 */
[C---:B------:R-:W-:Y:S02]  /*11930*/  ISETP.GT.AND P0, PT, R0.reuse, 0x28, P0 ;  /* 0x000000280000780c */ /* 0x040fe40000704270 */
[----:B------:R-:W-:Y:S01]  /*11940*/  ISETP.GT.AND P1, PT, R0, 0x21, P1 ;  /* 0x000000210000780c */ /* 0x000fe20000f24270 */
[----:B------:R-:W1:Y:S01]  /*11950*/  MUFU.EX2 R42, R3 ;  /* 0x00000003002a7308 */ /* 0x000e620000000800 */
[C---:B------:R-:W-:Y:S02]  /*11960*/  ISETP.LT.OR P0, PT, R2.reuse, 0x29, P0 ;  /* 0x000000290200780c */ /* 0x040fe40000701670 */
[----:B------:R-:W-:Y:S02]  /*11970*/  ISETP.LT.OR P1, PT, R2, 0x22, P1 ;  /* 0x000000220200780c */ /* 0x000fe40000f21670 */
[----:B------:R-:W-:Y:S02]  /*11980*/  FSEL R173, R46, -INF , !P0 ;  /* 0xff8000002ead7808 */ /* 0x000fe40004000000 */
[----:B------:R-:W-:Y:S02]  /*11990*/  FSEL R174, R43, -INF , !P1 ;  /* 0xff8000002bae7808 */ /* 0x000fe40004800000 */
[----:B------:R-:W-:Y:S02]  /*119a0*/  FSETP.NEU.FTZ.AND P1, PT, R168, -INF , PT ;  /* 0xff800000a800780b */ /* 0x000fe40003f3d000 */
[----:B------:R-:W-:Y:S01]  /*119b0*/  PLOP3.LUT P0, PT, PT, PT, UP0, 0x40, 0x0 ;  /* 0x000000000000781c */ /* 0x000fe20003f0e808 */
[----:B------:R-:W-:Y:S01]  /*119c0*/  UISETP.GT.AND UP0, UPT, UR23, UR7, UPT ;  /* 0x000000071700728c */ /* 0x000fe2000bf04270 */
[----:B------:R-:W-:Y:S01]  /*119d0*/  FSEL R48, R48, RZ, P1 ;  /* 0x000000ff30307208 */ /* 0x000fe20000800000 */
[----:B------:R-:W-:Y:S01]  /*119e0*/  UIADD3 UR23, UR23, -0x1, URZ ;  /* 0xffffffff17177890 */ /* 0x000fe2000fffe03f */
[----:B---3--:R-:W-:Y:S02]  /*119f0*/  FMNMX.FTZ R4, R11, R5, !PT ;  /* 0x000000050b047209 */ /* 0x008fe40007810000 */
[----:B------:R-:W2:Y:S01]  /*11a00*/  SHFL.BFLY PT, R5, R167, 0x1, 0x1f ;  /* 0x0c201f00a7057f89 */ /* 0x000ea200000e0000 */
[----:B------:R-:W-:Y:S01]  /*11a10*/  ISETP.GT.AND P0, PT, R0, 0x29, P0 ;  /* 0x000000290000780c */ /* 0x000fe20000704270 */
[--C-:B------:R-:W-:Y:S01]  /*11a20*/  FFMA.FTZ R40, R194, c[0x0][0x2d0], -R48.reuse ;  /* 0x0000b400c2287a23 */ /* 0x100fe20000010830 */
[----:B------:R-:W-:Y:S02]  /*11a30*/  FMNMX.FTZ R4, R14, R4, !PT ;  /* 0x000000040e047209 */ /* 0x000fe40007810000 */
[----:B------:R-:W-:Y:S01]  /*11a40*/  ISETP.LT.OR P0, PT, R2, 0x2a, P0 ;  /* 0x0000002a0200780c */ /* 0x000fe20000701670 */
[--C-:B------:R-:W-:Y:S01]  /*11a50*/  FFMA.FTZ R2, R17, c[0x0][0x2d0], -R48.reuse ;  /* 0x0000b40011027a23 */ /* 0x100fe20000010830 */
[----:B------:R-:W-:Y:S01]  /*11a60*/  FMNMX.FTZ R4, R15, R4, !PT ;  /* 0x000000040f047209 */ /* 0x000fe20007810000 */
[----:B------:R3:W-:Y:S01]  /*11a70*/  MUFU.EX2 R250, R40 ;  /* 0x0000002800fa7308 */ /* 0x0007e20000000800 */
[----:B------:R-:W-:Y:S02]  /*11a80*/  FSEL R22, R47, -INF , !P0 ;  /* 0xff8000002f167808 */ /* 0x000fe40004000000 */
[----:B------:R-:W-:Y:S02]  /*11a90*/  FMNMX.FTZ R4, R41, R4, !PT ;  /* 0x0000000429047209 */ /* 0x000fe40007810000 */
[----:B----4-:R-:W-:Y:S02]  /*11aa0*/  MOV R47, R20 ;  /* 0x00000014002f7202 */ /* 0x010fe40000000f00 */
[----:B------:R-:W-:Y:S02]  /*11ab0*/  FMNMX.FTZ R4, R44, R4, !PT ;  /* 0x000000042c047209 */ /* 0x000fe40007810000 */
[----:B-1----:R-:W-:Y:S02]  /*11ac0*/  F2FP.PACK_AB R26, R42, R47 ;  /* 0x0000002f2a1a723e */ /* 0x002fe400000000ff */
[----:B------:R-:W-:Y:S01]  /*11ad0*/  FMNMX.FTZ R3, R45, R4, !PT ;  /* 0x000000042d037209 */ /* 0x000fe20007810000 */
[--C-:B------:R-:W-:Y:S02]  /*11ae0*/  FFMA.FTZ R4, R6, c[0x0][0x2d0], -R48.reuse ;  /* 0x0000b40006047a23 */ /* 0x100fe40000010830 */
[----:B------:R1:W-:Y:S01]  /*11af0*/  MUFU.EX2 R6, R2 ;  /* 0x0000000200067308 */ /* 0x0003e20000000800 */
        /* <DEDUP_REMOVED lines=8> */
[----:B---3--:R-:W-:Y:S02]  /*11b80*/  FFMA.FTZ R40, R200, c[0x0][0x2d0], -R23 ;  /* 0x0000b400c8287a23 */ /* 0x008fe40000010817 */
[----:B------:R-:W-:Y:S02]  /*11b90*/  FSEL R49, R49, RZ, P0 ;  /* 0x000000ff31317208 */ /* 0x000fe40000000000 */
[----:B------:R-:W-:Y:S04]  /*11ba0*/  FMNMX.FTZ R0, R173, R0, !PT ;  /* 0x00000000ad007209 */ /* 0x000fe80007810000 */
[----:B------:R-:W-:Y:S01]  /*11bb0*/  FMNMX.FTZ R0, R22, R0, !PT ;  /* 0x0000000016007209 */ /* 0x000fe20007810000 */
[----:B------:R3:W-:Y:S01]  /*11bc0*/  MUFU.EX2 R21, R4 ;  /* 0x0000000400157308 */ /* 0x0007e20000000800 */
[--C-:B-1----:R-:W-:Y:S09]  /*11bd0*/  FFMA.FTZ R2, R18, c[0x0][0x2d0], -R48.reuse ;  /* 0x0000b40012027a23 */ /* 0x102ff20000010830 */
[----:B------:R1:W4:Y:S01]  /*11be0*/  MUFU.EX2 R46, R2 ;  /* 0x00000002002e7308 */ /* 0x0003220000000800 */
[--C-:B--2---:R-:W-:Y:S09]  /*11bf0*/  FFMA.FTZ R3, R8, c[0x0][0x2d0], -R49.reuse ;  /* 0x0000b40008037a23 */ /* 0x104ff20000010831 */
[----:B------:R2:W-:Y:S01]  /*11c00*/  MUFU.EX2 R17, R3 ;  /* 0x0000000300117308 */ /* 0x0005e20000000800 */
[--C-:B---3--:R-:W-:Y:S09]  /*11c10*/  FFMA.FTZ R4, R12, c[0x0][0x2d0], -R49.reuse ;  /* 0x0000b4000c047a23 */ /* 0x108ff20000010831 */
[----:B------:R-:W-:Y:S01]  /*11c20*/  MUFU.EX2 R43, R4 ;  /* 0x00000004002b7308 */ /* 0x000fe20000000800 */
[----:B-1----:R-:W1:Y:S01]  /*11c30*/  SHFL.BFLY PT, R2, R0, 0x2, 0x1f ;  /* 0x0c401f0000027f89 */ /* 0x002e6200000e0000 */
[----:B----4-:R-:W-:Y:S08]  /*11c40*/  F2FP.PACK_AB R27, R7, R46 ;  /* 0x0000002e071b723e */ /* 0x010ff000000000ff */
[----:B------:R3:W-:Y:S01]  /*11c50*/  MUFU.EX2 R221, R40 ;  /* 0x0000002800dd7308 */ /* 0x0007e20000000800 */
[--C-:B--2---:R-:W-:Y:S09]  /*11c60*/  FFMA.FTZ R3, R16, c[0x0][0x2d0], -R49.reuse ;  /* 0x0000b40010037a23 */ /* 0x104ff20000010831 */
[----:B------:R1:W2:Y:S01]  /*11c70*/  MUFU.EX2 R20, R3 ;  /* 0x0000000300147308 */ /* 0x0002a20000000800 */
[----:B---3--:R-:W-:Y:S09]  /*11c80*/  FFMA.FTZ R40, R197, c[0x0][0x2d0], -R48 ;  /* 0x0000b400c5287a23 */ /* 0x008ff20000010830 */
[----:B------:R3:W-:Y:S01]  /*11c90*/  MUFU.EX2 R220, R40 ;  /* 0x0000002800dc7308 */ /* 0x0007e20000000800 */
[----:B-1----:R-:W-:Y:S01]  /*11ca0*/  FMNMX.FTZ R3, R0, R2, !PT ;  /* 0x0000000200037209 */ /* 0x002fe20007810000 */
[--C-:B------:R-:W-:Y:S01]  /*11cb0*/  FFMA.FTZ R2, R13, c[0x0][0x2d0], -R49.reuse ;  /* 0x0000b4000d027a23 */ /* 0x100fe20000010831 */
[----:B------:R-:W-:Y:S07]  /*11cc0*/  FSEL R0, R169, RZ, P2 ;  /* 0x000000ffa9007208 */ /* 0x000fee0001000000 */
[----:B------:R1:W-:Y:S01]  /*11cd0*/  MUFU.EX2 R9, R2 ;  /* 0x0000000200097308 */ /* 0x0003e20000000800 */
[----:B------:R-:W4:Y:S01]  /*11ce0*/  SHFL.BFLY PT, R4, R3, 0x1, 0x1f ;  /* 0x0c201f0003047f89 */ /* 0x000f2200000e0000 */
[----:B------:R-:W-:Y:S01]  /*11cf0*/  FADD.FTZ R0, -R0, R164 ;  /* 0x000000a400007221 */ /* 0x000fe20000010100 */
[----:B------:R-:W-:Y:S03]  /*11d00*/  MOV R164, R21 ;  /* 0x0000001500a47202 */ /* 0x000fe60000000f00 */
[----:B------:R-:W-:Y:S04]  /*11d10*/  FMUL.FTZ R0, R0, c[0x0][0x2d0] ;  /* 0x0000b40000007a20 */ /* 0x000fe80000410000 */
[----:B------:R5:W5:Y:S01]  /*11d20*/  MUFU.EX2 R21, R0 ;  /* 0x0000000000157308 */ /* 0x000b620000000800 */
[----:B---3--:R-:W-:Y:S09]  /*11d30*/  FFMA.FTZ R40, R201, c[0x0][0x2d0], -R49 ;  /* 0x0000b400c9287a23 */ /* 0x008ff20000010831 */
[----:B------:R-:W-:Y:S01]  /*11d40*/  MUFU.EX2 R201, R40 ;  /* 0x0000002800c97308 */ /* 0x000fe20000000800 */
[----:B-1----:R-:W-:Y:S02]  /*11d50*/  FSEL R2, R168, RZ, P1 ;  /* 0x000000ffa8027208 */ /* 0x002fe40000800000 */
[----:B----4-:R-:W-:Y:S03]  /*11d60*/  FMNMX.FTZ R3, R3, R4, !PT ;  /* 0x0000000403037209 */ /* 0x010fe60007810000 */
[----:B------:R-:W-:Y:S01]  /*11d70*/  FADD.FTZ R2, -R2, R165 ;  /* 0x000000a502027221 */ /* 0x000fe20000010100 */
[----:B--2---:R-:W-:Y:S01]  /*11d80*/  MOV R165, R20 ;  /* 0x0000001400a57202 */ /* 0x004fe20000000f00 */
[----:B------:R-:W-:Y:S02]  /*11d90*/  FMUL.FTZ R50, R3, c[0x0][0x2d0] ;  /* 0x0000b40003327a20 */ /* 0x000fe40000410000 */
[----:B------:R-:W-:Y:S01]  /*11da0*/  FMUL.FTZ R2, R2, c[0x0][0x2d0] ;  /* 0x0000b40002027a20 */ /* 0x000fe20000410000 */
[----:B-----5:R-:W-:Y:S01]  /*11db0*/  FSEL R0, R167, RZ, P0 ;  /* 0x000000ffa7007208 */ /* 0x020fe20000000000 */
[----:B------:R-:W-:Y:S01]  /*11dc0*/  FMUL.FTZ R5, R21, R177 ;  /* 0x000000b115057220 */ /* 0x000fe20000410000 */
[----:B------:R-:W-:Y:S01]  /*11dd0*/  FSETP.NEU.FTZ.AND P0, PT, R3, -INF , PT ;  /* 0xff8000000300780b */ /* 0x000fe20003f1d000 */
[----:B------:R-:W1:Y:S01]  /*11de0*/  MUFU.EX2 R20, R2 ;  /* 0x0000000200147308 */ /* 0x000e620000000800 */
[----:B------:R-:W-:Y:S01]  /*11df0*/  MOV R177, R7 ;  /* 0x0000000700b17202 */ /* 0x000fe20000000f00 */
[----:B------:R-:W-:Y:S01]  /*11e00*/  FADD.FTZ R0, -R0, R166 ;  /* 0x000000a600007221 */ /* 0x000fe20000010100 */
[----:B------:R-:W-:Y:S01]  /*11e10*/  FSEL R50, R50, RZ, P0 ;  /* 0x000000ff32327208 */ /* 0x000fe20000000000 */
[C---:B------:R-:W-:Y:S01]  /*11e20*/  FMUL.FTZ R16, R21.reuse, R188 ;  /* 0x000000bc15107220 */ /* 0x040fe20000410000 */
[----:B------:R-:W-:Y:S01]  /*11e30*/  MOV R166, R6 ;  /* 0x0000000600a67202 */ /* 0x000fe20000000f00 */
[----:B------:R-:W-:Y:S02]  /*11e40*/  FMUL.FTZ R0, R0, c[0x0][0x2d0] ;  /* 0x0000b40000007a20 */ /* 0x000fe40000410000 */
[--C-:B------:R-:W-:Y:S01]  /*11e50*/  FFMA.FTZ R4, R14, c[0x0][0x2d0], -R50.reuse ;  /* 0x0000b4000e047a23 */ /* 0x100fe20000010832 */
[----:B------:R-:W-:Y:S01]  /*11e60*/  F2FP.PACK_AB R25, R166, R164 ;  /* 0x000000a4a619723e */ /* 0x000fe200000000ff */
        /* <DEDUP_REMOVED lines=8> */
[C---:B------:R-:W-:Y:S02]  /*11ef0*/  FMUL.FTZ R160, R21.reuse, R160 ;  /* 0x000000a015a07220 */ /* 0x040fe40000410000 */
[C---:B-1----:R-:W-:Y:S01]  /*11f00*/  FMUL.FTZ R6, R20.reuse, R178 ;  /* 0x000000b214067220 */ /* 0x042fe20000410000 */
[----:B------:R-:W-:Y:S01]  /*11f10*/  MOV R178, R17 ;  /* 0x0000001100b27202 */ /* 0x000fe20000000f00 */
[C---:B------:R-:W-:Y:S01]  /*11f20*/  FMUL.FTZ R7, R20.reuse, R179 ;  /* 0x000000b314077220 */ /* 0x040fe20000410000 */
[----:B------:R-:W-:Y:S01]  /*11f30*/  MOV R179, R9 ;  /* 0x0000000900b37202 */ /* 0x000fe20000000f00 */
[----:B------:R-:W-:Y:S02]  /*11f40*/  FMUL.FTZ R17, R21, R189 ;  /* 0x000000bd15117220 */ /* 0x000fe40000410000 */
[C---:B------:R-:W-:Y:S01]  /*11f50*/  FMUL.FTZ R18, R20.reuse, R190 ;  /* 0x000000be14127220 */ /* 0x040fe20000410000 */
[----:B------:R-:W-:Y:S01]  /*11f60*/  F2FP.PACK_AB R34, R179, R43 ;  /* 0x0000002bb322723e */ /* 0x000fe200000000ff */
[----:B------:R-:W-:Y:S02]  /*11f70*/  FMUL.FTZ R19, R20, R191 ;  /* 0x000000bf14137220 */ /* 0x000fe40000410000 */
[--C-:B--2---:R-:W-:Y:S01]  /*11f80*/  FFMA.FTZ R0, R10, c[0x0][0x2d0], -R50.reuse ;  /* 0x0000b4000a007a23 */ /* 0x104fe20000010832 */
[----:B------:R-:W-:Y:S01]  /*11f90*/  LDSM.16.MT88.4 R188, [R225+0x3080] ;  /* 0x00308000e1bc783b */ /* 0x000fe20000004200 */
[C---:B---3--:R-:W-:Y:S01]  /*11fa0*/  FMUL.FTZ R8, R2.reuse, R180 ;  /* 0x000000b402087220 */ /* 0x048fe20000410000 */
[----:B------:R-:W-:Y:S01]  /*11fb0*/  MOV R180, R165 ;  /* 0x000000a500b47202 */ /* 0x000fe20000000f00 */
[----:B------:R1:W-:Y:S01]  /*11fc0*/  MUFU.EX2 R175, R0 ;  /* 0x0000000000af7308 */ /* 0x0003e20000000800 */
[C---:B------:R-:W-:Y:S01]  /*11fd0*/  FMUL.FTZ R9, R2.reuse, R181 ;  /* 0x000000b502097220 */ /* 0x040fe20000410000 */
[----:B------:R-:W-:Y:S01]  /*11fe0*/  MOV R181, R47 ;  /* 0x0000002f00b57202 */ /* 0x000fe20000000f00 */
[C---:B------:R-:W-:Y:S01]  /*11ff0*/  FMUL.FTZ R12, R2.reuse, R184 ;  /* 0x000000b8020c7220 */ /* 0x040fe20000410000 */
[----:B------:R-:W-:Y:S01]  /*12000*/  MOV R184, R42 ;  /* 0x0000002a00b87202 */ /* 0x000fe20000000f00 */
[--C-:B----4-:R-:W-:Y:S02]  /*12010*/  FFMA.FTZ R4, R15, c[0x0][0x2d0], -R50.reuse ;  /* 0x0000b4000f047a23 */ /* 0x110fe40000010832 */
[----:B------:R-:W-:Y:S02]  /*12020*/  FMUL.FTZ R13, R2, R185 ;  /* 0x000000b9020d7220 */ /* 0x000fe40000410000 */
[C---:B------:R-:W-:Y:S01]  /*12030*/  FMUL.FTZ R134, R20.reuse, R134 ;  /* 0x0000008614867220 */ /* 0x040fe20000410000 */
[----:B------:R2:W3:Y:S01]  /*12040*/  MUFU.EX2 R207, R4 ;  /* 0x0000000400cf7308 */ /* 0x0004e20000000800 */
[----:B------:R-:W-:Y:S02]  /*12050*/  FMUL.FTZ R135, R20, R135 ;  /* 0x0000008714877220 */ /* 0x000fe40000410000 */
[C---:B------:R-:W-:Y:S02]  /*12060*/  FMUL.FTZ R136, R2.reuse, R136 ;  /* 0x0000008802887220 */ /* 0x040fe40000410000 */
[C---:B------:R-:W-:Y:S02]  /*12070*/  FMUL.FTZ R137, R2.reuse, R137 ;  /* 0x0000008902897220 */ /* 0x040fe40000410000 */
[C---:B------:R-:W-:Y:S02]  /*12080*/  FMUL.FTZ R140, R2.reuse, R140 ;  /* 0x0000008c028c7220 */ /* 0x040fe40000410000 */
[----:B------:R-:W-:Y:S02]  /*12090*/  FMUL.FTZ R141, R2, R141 ;  /* 0x0000008d028d7220 */ /* 0x000fe40000410000 */
[C---:B------:R-:W-:Y:S02]  /*120a0*/  FMUL.FTZ R146, R20.reuse, R146 ;  /* 0x0000009214927220 */ /* 0x040fe40000410000 */
[C---:B------:R-:W-:Y:S02]  /*120b0*/  FMUL.FTZ R147, R20.reuse, R147 ;  /* 0x0000009314937220 */ /* 0x040fe40000410000 */
[----:B-1----:R-:W-:Y:S02]  /*120c0*/  FFMA.FTZ R0, R11, c[0x0][0x2d0], -R50 ;  /* 0x0000b4000b007a23 */ /* 0x002fe40000010832 */
[C---:B------:R-:W-:Y:S02]  /*120d0*/  FMUL.FTZ R150, R20.reuse, R150 ;  /* 0x0000009614967220 */ /* 0x040fe40000410000 */
[----:B------:R1:W4:Y:S01]  /*120e0*/  MUFU.EX2 R192, R0 ;  /* 0x0000000000c07308 */ /* 0x0003220000000800 */
[----:B------:R-:W-:Y:S02]  /*120f0*/  FMUL.FTZ R151, R20, R151 ;  /* 0x0000009714977220 */ /* 0x000fe40000410000 */
[C---:B------:R-:W-:Y:S02]  /*12100*/  FMUL.FTZ R152, R2.reuse, R152 ;  /* 0x0000009802987220 */ /* 0x040fe40000410000 */
[----:B--2---:R-:W-:Y:S01]  /*12110*/  FMUL.FTZ R4, R21, R176 ;  /* 0x000000b015047220 */ /* 0x004fe20000410000 */
[----:B------:R-:W-:Y:S01]  /*12120*/  MOV R176, R32 ;  /* 0x0000002000b07202 */ /* 0x000fe20000000f00 */
[C---:B------:R-:W-:Y:S01]  /*12130*/  FMUL.FTZ R153, R2.reuse, R153 ;  /* 0x0000009902997220 */ /* 0x040fe20000410000 */
[----:B---3--:R-:W-:Y:S01]  /*12140*/  F2FP.PACK_AB R35, R207, R206 ;  /* 0x000000cecf23723e */ /* 0x008fe200000000ff */
[C---:B------:R-:W-:Y:S02]  /*12150*/  FMUL.FTZ R156, R2.reuse, R156 ;  /* 0x0000009c029c7220 */ /* 0x040fe40000410000 */
[----:B------:R-:W-:Y:S02]  /*12160*/  FMUL.FTZ R157, R2, R157 ;  /* 0x0000009d029d7220 */ /* 0x000fe40000410000 */
[C---:B------:R-:W-:Y:S02]  /*12170*/  FMUL.FTZ R161, R21.reuse, R161 ;  /* 0x000000a115a17220 */ /* 0x040fe40000410000 */
[C---:B------:R-:W-:Y:S02]  /*12180*/  FMUL.FTZ R162, R20.reuse, R162 ;  /* 0x000000a214a27220 */ /* 0x040fe40000410000 */
[C---:B------:R-:W-:Y:S02]  /*12190*/  FMUL.FTZ R163, R20.reuse, R163 ;  /* 0x000000a314a37220 */ /* 0x040fe40000410000 */
[C---:B------:R-:W-:Y:S02]  /*121a0*/  FMUL.FTZ R52, R21.reuse, R52 ;  /* 0x0000003415347220 */ /* 0x040fe40000410000 */
[----:B------:R-:W-:Y:S02]  /*121b0*/  FMUL.FTZ R53, R21, R53 ;  /* 0x0000003515357220 */ /* 0x000fe40000410000 */
        /* <DEDUP_REMOVED lines=8> */
[----:B------:R-:W-:Y:S02]  /*12240*/  FMUL.FTZ R57, R2, R57 ;  /* 0x0000003902397220 */ /* 0x000fe40000410000 */
[----:B------:R-:W-:Y:S01]  /*12250*/  FMUL.FTZ R0, R0, c[0x0][0x2d0] ;  /* 0x0000b40000007a20 */ /* 0x000fe20000410000 */
[----:B------:R-:W-:Y:S01]  /*12260*/  F2FP.PACK_AB R24, R170, R32 ;  /* 0x00000020aa18723e */ /* 0x000fe200000000ff */
[C---:B------:R-:W-:Y:S01]  /*12270*/  FMUL.FTZ R60, R2.reuse, R60 ;  /* 0x0000003c023c7220 */ /* 0x040fe20000410000 */
[----:B------:R-:W-:Y:S01]  /*12280*/  F2FP.PACK_AB R32, R165, R178 ;  /* 0x000000b2a520723e */ /* 0x000fe200000000ff */
[----:B------:R-:W-:Y:S02]  /*12290*/  FMUL.FTZ R61, R2, R61 ;  /* 0x0000003d023d7220 */ /* 0x000fe40000410000 */
[----:B------:R-:W1:Y:S01]  /*122a0*/  MUFU.EX2 R0, R0 ;  /* 0x0000000000007308 */ /* 0x000e620000000800 */
[C---:B------:R-:W-:Y:S01]  /*122b0*/  FMUL.FTZ R64, R21.reuse, R64 ;  /* 0x0000004015407220 */ /* 0x040fe20000410000 */
[-C--:B------:R-:W-:Y:S05]  /*122c0*/  HMMA.16816.F32 R4, R24, R28.reuse, R4 ;  /* 0x0000001c1804723c */ /* 0x080fea0000001804 */
[C---:B------:R-:W-:Y:S02]  /*122d0*/  FMUL.FTZ R65, R21.reuse, R65 ;  /* 0x0000004115417220 */ /* 0x040fe40000410000 */
[C---:B------:R-:W-:Y:S02]  /*122e0*/  FMUL.FTZ R66, R20.reuse, R66 ;  /* 0x0000004214427220 */ /* 0x040fe40000410000 */
[C---:B------:R-:W-:Y:S03]  /*122f0*/  FMUL.FTZ R67, R20.reuse, R67 ;  /* 0x0000004314437220 */ /* 0x040fe60000410000 */
[C---:B------:R-:W-:Y:S02]  /*12300*/  FMUL.FTZ R68, R21.reuse, R68 ;  /* 0x0000004415447220 */ /* 0x040fe40000410000 */
[C---:B------:R-:W-:Y:S02]  /*12310*/  FMUL.FTZ R69, R21.reuse, R69 ;  /* 0x0000004515457220 */ /* 0x040fe40000410000 */
[C---:B------:R-:W-:Y:S02]  /*12320*/  FMUL.FTZ R70, R20.reuse, R70 ;  /* 0x0000004614467220 */ /* 0x040fe40000410000 */
[----:B------:R-:W-:Y:S02]  /*12330*/  FMUL.FTZ R71, R20, R71 ;  /* 0x0000004714477220 */ /* 0x000fe40000410000 */
[----:B------:R-:W-:Y:S02]  /*12340*/  FMUL.FTZ R72, R2, R72 ;  /* 0x0000004802487220 */ /* 0x000fe40000410000 */
[C---:B-1----:R-:W-:Y:S01]  /*12350*/  FMUL.FTZ R10, R0.reuse, R182 ;  /* 0x000000b6000a7220 */ /* 0x042fe20000410000 */
[----:B------:R-:W-:Y:S01]  /*12360*/  MOV R182, R46 ;  /* 0x0000002e00b67202 */ /* 0x000fe20000000f00 */
[C---:B------:R-:W-:Y:S01]  /*12370*/  FMUL.FTZ R11, R0.reuse, R183 ;  /* 0x000000b7000b7220 */ /* 0x040fe20000410000 */
[----:B------:R-:W-:Y:S01]  /*12380*/  MOV R183, R43 ;  /* 0x0000002b00b77202 */ /* 0x000fe20000000f00 */
[C---:B------:R-:W-:Y:S02]  /*12390*/  FMUL.FTZ R14, R0.reuse, R186 ;  /* 0x000000ba000e7220 */ /* 0x040fe40000410000 */
[C---:B------:R-:W-:Y:S02]  /*123a0*/  FMUL.FTZ R15, R0.reuse, R187 ;  /* 0x000000bb000f7220 */ /* 0x040fe40000410000 */
[C---:B------:R-:W-:Y:S01]  /*123b0*/  FMUL.FTZ R138, R0.reuse, R138 ;  /* 0x0000008a008a7220 */ /* 0x040fe20000410000 */
[C---:B------:R-:W-:Y:S04]  /*123c0*/  HMMA.16816.F32 R8, R32.reuse, R28, R8 ;  /* 0x0000001c2008723c */ /* 0x040fe80000001808 */
[C---:B------:R-:W-:Y:S02]  /*123d0*/  FMUL.FTZ R139, R0.reuse, R139 ;  /* 0x0000008b008b7220 */ /* 0x040fe40000410000 */
        /* <DEDUP_REMOVED lines=8> */
[-C--:B------:R-:W-:Y:S04]  /*12460*/  HMMA.16816.F32 R132, R24, R36.reuse, R132 ;  /* 0x000000241884723c */ /* 0x080fe80000001884 */
[C---:B------:R-:W-:Y:S02]  /*12470*/  FMUL.FTZ R159, R0.reuse, R159 ;  /* 0x0000009f009f7220 */ /* 0x040fe40000410000 */
[C---:B------:R-:W-:Y:S02]  /*12480*/  FMUL.FTZ R58, R0.reuse, R58 ;  /* 0x0000003a003a7220 */ /* 0x040fe40000410000 */
[C---:B------:R-:W-:Y:S04]  /*12490*/  HMMA.16816.F32 R136, R32.reuse, R36, R136 ;  /* 0x000000242088723c */ /* 0x040fe80000001888 */
[C---:B------:R-:W-:Y:S02]  /*124a0*/  FMUL.FTZ R59, R0.reuse, R59 ;  /* 0x0000003b003b7220 */ /* 0x040fe40000410000 */
[C---:B------:R-:W-:Y:S02]  /*124b0*/  FMUL.FTZ R62, R0.reuse, R62 ;  /* 0x0000003e003e7220 */ /* 0x040fe40000410000 */
[-C--:B------:R-:W-:Y:S04]  /*124c0*/  HMMA.16816.F32 R140, R32, R38.reuse, R140 ;  /* 0x00000026208c723c */ /* 0x080fe8000000188c */
[----:B------:R-:W-:Y:S02]  /*124d0*/  FMUL.FTZ R63, R0, R63 ;  /* 0x0000003f003f7220 */ /* 0x000fe40000410000 */
[----:B------:R-:W-:Y:S02]  /*124e0*/  FMUL.FTZ R73, R2, R73 ;  /* 0x0000004902497220 */ /* 0x000fe40000410000 */
[C---:B------:R-:W-:Y:S01]  /*124f0*/  HMMA.16816.F32 R144, R24.reuse, R38, R144 ;  /* 0x000000261890723c */ /* 0x040fe20000001890 */
[----:B------:R-:W2:Y:S03]  /*12500*/  LDSM.16.MT88.4 R36, [R227+0x2080] ;  /* 0x00208000e324783b */ /* 0x000ea60000004200 */
[C---:B------:R-:W-:Y:S02]  /*12510*/  FMUL.FTZ R74, R0.reuse, R74 ;  /* 0x0000004a004a7220 */ /* 0x040fe40000410000 */
[----:B------:R-:W-:Y:S02]  /*12520*/  FMUL.FTZ R75, R0, R75 ;  /* 0x0000004b004b7220 */ /* 0x000fe40000410000 */
[C---:B------:R-:W-:Y:S01]  /*12530*/  FMUL.FTZ R76, R2.reuse, R76 ;  /* 0x0000004c024c7220 */ /* 0x040fe20000410000 */
[-C--:B-1----:R-:W-:Y:S03]  /*12540*/  HMMA.16816.F32 R148, R24, R28.reuse, R148 ;  /* 0x0000001c1894723c */ /* 0x082fe60000001894 */
[----:B------:R-:W-:Y:S02]  /*12550*/  FMUL.FTZ R77, R2, R77 ;  /* 0x0000004d024d7220 */ /* 0x000fe40000410000 */
[C---:B------:R-:W-:Y:S02]  /*12560*/  FMUL.FTZ R78, R0.reuse, R78 ;  /* 0x0000004e004e7220 */ /* 0x040fe40000410000 */
[----:B------:R-:W-:Y:S01]  /*12570*/  FMUL.FTZ R79, R0, R79 ;  /* 0x0000004f004f7220 */ /* 0x000fe20000410000 */
        /* <DEDUP_REMOVED lines=9> */
[----:B------:R-:W-:Y:S02]  /*12610*/  FMUL.FTZ R85, R21, R85 ;  /* 0x0000005515557220 */ /* 0x000fe40000410000 */
[-C--:B--2---:R-:W-:Y:S04]  /*12620*/  HMMA.16816.F32 R52, R24, R36.reuse, R52 ;  /* 0x000000241834723c */ /* 0x084fe80000001834 */
[C---:B------:R-:W-:Y:S02]  /*12630*/  FMUL.FTZ R86, R20.reuse, R86 ;  /* 0x0000005614567220 */ /* 0x040fe40000410000 */
[----:B------:R-:W-:Y:S02]  /*12640*/  FMUL.FTZ R87, R20, R87 ;  /* 0x0000005714577220 */ /* 0x000fe40000410000 */
[C---:B------:R-:W-:Y:S04]  /*12650*/  HMMA.16816.F32 R56, R32.reuse, R36, R56 ;  /* 0x000000242038723c */ /* 0x040fe80000001838 */
[C---:B------:R-:W-:Y:S02]  /*12660*/  FMUL.FTZ R88, R2.reuse, R88 ;  /* 0x0000005802587220 */ /* 0x040fe40000410000 */
[----:B------:R-:W-:Y:S02]  /*12670*/  FMUL.FTZ R89, R2, R89 ;  /* 0x0000005902597220 */ /* 0x000fe40000410000 */
[-C--:B------:R-:W-:Y:S04]  /*12680*/  HMMA.16816.F32 R60, R32, R38.reuse, R60 ;  /* 0x00000026203c723c */ /* 0x080fe8000000183c */
[----:B------:R-:W-:Y:S02]  /*12690*/  FFMA.FTZ R36, R193, c[0x0][0x2d0], -R23 ;  /* 0x0000b400c1247a23 */ /* 0x000fe40000010817 */
[C---:B------:R-:W-:Y:S02]  /*126a0*/  FMUL.FTZ R90, R0.reuse, R90 ;  /* 0x0000005a005a7220 */ /* 0x040fe40000410000 */
[C---:B------:R-:W-:Y:S01]  /*126b0*/  HMMA.16816.F32 R64, R24.reuse, R38, R64 ;  /* 0x000000261840723c */ /* 0x040fe20000001840 */
[----:B------:R2:W-:Y:S03]  /*126c0*/  MUFU.EX2 R252, R36 ;  /* 0x0000002400fc7308 */ /* 0x0005e60000000800 */
[----:B------:R-:W-:Y:S02]  /*126d0*/  FMUL.FTZ R91, R0, R91 ;  /* 0x0000005b005b7220 */ /* 0x000fe40000410000 */
[C---:B------:R-:W-:Y:S02]  /*126e0*/  FMUL.FTZ R92, R2.reuse, R92 ;  /* 0x0000005c025c7220 */ /* 0x040fe40000410000 */
[----:B------:R-:W-:Y:S01]  /*126f0*/  FMUL.FTZ R93, R2, R93 ;  /* 0x0000005d025d7220 */ /* 0x000fe20000410000 */
[-C--:B-1----:R-:W-:Y:S03]  /*12700*/  HMMA.16816.F32 R68, R24, R28.reuse, R68 ;  /* 0x0000001c1844723c */ /* 0x082fe60000001844 */
[C---:B------:R-:W-:Y:S02]  /*12710*/  FMUL.FTZ R94, R0.reuse, R94 ;  /* 0x0000005e005e7220 */ /* 0x040fe40000410000 */
[----:B------:R-:W-:Y:S02]  /*12720*/  FMUL.FTZ R95, R0, R95 ;  /* 0x0000005f005f7220 */ /* 0x000fe40000410000 */
[C---:B------:R-:W-:Y:S01]  /*12730*/  FMUL.FTZ R96, R21.reuse, R96 ;  /* 0x0000006015607220 */ /* 0x040fe20000410000 */
[C---:B------:R-:W-:Y:S04]  /*12740*/  HMMA.16816.F32 R72, R32.reuse, R28, R72 ;  /* 0x0000001c2048723c */ /* 0x040fe80000001848 */
[C---:B------:R-:W-:Y:S02]  /*12750*/  FMUL.FTZ R97, R21.reuse, R97 ;  /* 0x0000006115617220 */ /* 0x040fe40000410000 */
[----:B------:R-:W-:Y:S02]  /*12760*/  FMUL.FTZ R98, R20, R98 ;  /* 0x0000006214627220 */ /* 0x000fe40000410000 */
[-C--:B------:R-:W-:Y:S01]  /*12770*/  HMMA.16816.F32 R76, R32, R30.reuse, R76 ;  /* 0x0000001e204c723c */ /* 0x080fe2000000184c */
[----:B--2---:R-:W1:Y:S03]  /*12780*/  LDSM.16.MT88.4 R36, [R226+0x3880] ;  /* 0x00388000e224783b */ /* 0x004e660000004200 */
[----:B------:R-:W-:Y:S02]  /*12790*/  FFMA.FTZ R28, R196, c[0x0][0x2d0], -R48 ;  /* 0x0000b400c41c7a23 */ /* 0x000fe40000010830 */
[C---:B------:R-:W-:Y:S02]  /*127a0*/  FMUL.FTZ R99, R20.reuse, R99 ;  /* 0x0000006314637220 */ /* 0x040fe40000410000 */
[C---:B------:R-:W-:Y:S01]  /*127b0*/  HMMA.16816.F32 R80, R24.reuse, R30, R80 ;  /* 0x0000001e1850723c */ /* 0x040fe20000001850 */
[----:B------:R2:W-:Y:S03]  /*127c0*/  MUFU.EX2 R223, R28 ;  /* 0x0000001c00df7308 */ /* 0x0005e60000000800 */
[C---:B------:R-:W-:Y:S02]  /*127d0*/  FMUL.FTZ R100, R21.reuse, R100 ;  /* 0x0000006415647220 */ /* 0x040fe40000410000 */
[C---:B------:R-:W-:Y:S02]  /*127e0*/  FMUL.FTZ R101, R21.reuse, R101 ;  /* 0x0000006515657220 */ /* 0x040fe40000410000 */
[C---:B------:R-:W-:Y:S04]  /*127f0*/  FMUL.FTZ R102, R20.reuse, R102 ;  /* 0x0000006614667220 */ /* 0x040fe80000410000 */
[----:B------:R-:W-:Y:S02]  /*12800*/  FMUL.FTZ R103, R20, R103 ;  /* 0x0000006714677220 */ /* 0x000fe40000410000 */
[C---:B------:R-:W-:Y:S02]  /*12810*/  FMUL.FTZ R104, R2.reuse, R104 ;  /* 0x0000006802687220 */ /* 0x040fe40000410000 */
[----:B------:R-:W-:Y:S02]  /*12820*/  FMUL.FTZ R105, R2, R105 ;  /* 0x0000006902697220 */ /* 0x000fe40000410000 */
[C---:B------:R-:W-:Y:S02]  /*12830*/  FMUL.FTZ R106, R0.reuse, R106 ;  /* 0x0000006a006a7220 */ /* 0x040fe40000410000 */
[----:B------:R-:W-:Y:S02]  /*12840*/  FMUL.FTZ R107, R0, R107 ;  /* 0x0000006b006b7220 */ /* 0x000fe40000410000 */
[----:B------:R-:W-:Y:S01]  /*12850*/  FFMA.FTZ R40, R202, c[0x0][0x2d0], -R49 ;  /* 0x0000b400ca287a23 */ /* 0x000fe20000010831 */
[----:B------:R-:W-:Y:S01]  /*12860*/  MOV R202, R179 ;  /* 0x000000b300ca7202 */ /* 0x000fe20000000f00 */
[----:B------:R-:W-:Y:S01]  /*12870*/  FMUL.FTZ R108, R2, R108 ;  /* 0x0000006c026c7220 */ /* 0x000fe20000410000 */
[----:B------:R-:W-:Y:S01]  /*12880*/  MOV R179, R166 ;  /* 0x000000a600b37202 */ /* 0x000fe20000000f00 */
[----:B--2---:R-:W-:Y:S01]  /*12890*/  FFMA.FTZ R28, R198, c[0x0][0x2d0], -R23 ;  /* 0x0000b400c61c7a23 */ /* 0x004fe20000010817 */
[----:B------:R2:W-:Y:S01]  /*128a0*/  MUFU.EX2 R200, R40 ;  /* 0x0000002800c87308 */ /* 0x0005e20000000800 */
[----:B------:R-:W-:Y:S02]  /*128b0*/  FMUL.FTZ R109, R2, R109 ;  /* 0x0000006d026d7220 */ /* 0x000fe40000410000 */
[C---:B------:R-:W-:Y:S02]  /*128c0*/  FMUL.FTZ R110, R0.reuse, R110 ;  /* 0x0000006e006e7220 */ /* 0x040fe40000410000 */
[----:B------:R-:W-:Y:S01]  /*128d0*/  FMUL.FTZ R111, R0, R111 ;  /* 0x0000006f006f7220 */ /* 0x000fe20000410000 */
[-C--:B-1----:R-:W-:Y:S03]  /*128e0*/  HMMA.16816.F32 R84, R24, R36.reuse, R84 ;  /* 0x000000241854723c */ /* 0x082fe60000001854 */
[C---:B------:R-:W-:Y:S01]  /*128f0*/  FMUL.FTZ R112, R21.reuse, R112 ;  /* 0x0000007015707220 */ /* 0x040fe20000410000 */
[----:B------:R1:W-:Y:S01]  /*12900*/  MUFU.EX2 R222, R28 ;  /* 0x0000001c00de7308 */ /* 0x0003e20000000800 */
[C---:B------:R-:W-:Y:S02]  /*12910*/  FMUL.FTZ R113, R21.reuse, R113 ;  /* 0x0000007115717220 */ /* 0x040fe40000410000 */
[C---:B------:R-:W-:Y:S01]  /*12920*/  FMUL.FTZ R114, R20.reuse, R114 ;  /* 0x0000007214727220 */ /* 0x040fe20000410000 */
[C---:B------:R-:W-:Y:S04]  /*12930*/  HMMA.16816.F32 R88, R32.reuse, R36, R88 ;  /* 0x000000242058723c */ /* 0x040fe80000001858 */
[C---:B------:R-:W-:Y:S02]  /*12940*/  FMUL.FTZ R115, R20.reuse, R115 ;  /* 0x0000007314737220 */ /* 0x040fe40000410000 */
[----:B------:R-:W-:Y:S02]  /*12950*/  FMUL.FTZ R116, R21, R116 ;  /* 0x0000007415747220 */ /* 0x000fe40000410000 */
[-C--:B------:R-:W-:Y:S04]  /*12960*/  HMMA.16816.F32 R92, R32, R38.reuse, R92 ;  /* 0x00000026205c723c */ /* 0x080fe8000000185c */
[----:B--2---:R-:W-:Y:S02]  /*12970*/  FFMA.FTZ R40, R45, c[0x0][0x2d0], -R50 ;  /* 0x0000b4002d287a23 */ /* 0x004fe40000010832 */
[----:B------:R-:W-:Y:S02]  /*12980*/  FFMA.FTZ R36, R199, c[0x0][0x2d0], -R48 ;  /* 0x0000b400c7247a23 */ /* 0x000fe40000010830 */
[C---:B------:R-:W-:Y:S02]  /*12990*/  HMMA.16816.F32 R96, R24.reuse, R38, R96 ;  /* 0x000000261860723c */ /* 0x040fe40000001860 */
[----:B------:R2:W-:Y:S01]  /*129a0*/  MUFU.EX2 R219, R36 ;  /* 0x0000002400db7308 */ /* 0x0005e20000000800 */
[----:B-1----:R-:W1:Y:S01]  /*129b0*/  LDSM.16.MT88.4 R28, [R228+0x3880] ;  /* 0x00388000e41c783b */ /* 0x002e620000004200 */
[----:B------:R-:W-:Y:S02]  /*129c0*/  FMUL.FTZ R117, R21, R117 ;  /* 0x0000007515757220 */ /* 0x000fe40000410000 */
[C---:B------:R-:W-:Y:S02]  /*129d0*/  FMUL.FTZ R118, R20.reuse, R118 ;  /* 0x0000007614767220 */ /* 0x040fe40000410000 */
[----:B------:R-:W-:Y:S04]  /*129e0*/  FMUL.FTZ R119, R20, R119 ;  /* 0x0000007714777220 */ /* 0x000fe80000410000 */
[C---:B------:R-:W-:Y:S02]  /*129f0*/  FMUL.FTZ R120, R2.reuse, R120 ;  /* 0x0000007802787220 */ /* 0x040fe40000410000 */
[----:B------:R-:W-:Y:S02]  /*12a00*/  FMUL.FTZ R121, R2, R121 ;  /* 0x0000007902797220 */ /* 0x000fe40000410000 */
[C---:B------:R-:W-:Y:S02]  /*12a10*/  FMUL.FTZ R122, R0.reuse, R122 ;  /* 0x0000007a007a7220 */ /* 0x040fe40000410000 */
[----:B------:R-:W-:Y:S02]  /*12a20*/  FMUL.FTZ R123, R0, R123 ;  /* 0x0000007b007b7220 */ /* 0x000fe40000410000 */
[C---:B------:R-:W-:Y:S02]  /*12a30*/  FMUL.FTZ R124, R2.reuse, R124 ;  /* 0x0000007c027c7220 */ /* 0x040fe40000410000 */
[----:B------:R-:W-:Y:S02]  /*12a40*/  FMUL.FTZ R125, R2, R125 ;  /* 0x0000007d027d7220 */ /* 0x000fe40000410000 */
[C---:B------:R-:W-:Y:S02]  /*12a50*/  FMUL.FTZ R126, R0.reuse, R126 ;  /* 0x0000007e007e7220 */ /* 0x040fe40000410000 */
[--C-:B--2---:R-:W-:Y:S02]  /*12a60*/  FFMA.FTZ R36, R51, c[0x0][0x2d0], -R49.reuse ;  /* 0x0000b40033247a23 */ /* 0x104fe40000010831 */
[----:B------:R-:W-:Y:S02]  /*12a70*/  FMUL.FTZ R127, R0, R127 ;  /* 0x0000007f007f7220 */ /* 0x000fe40000410000 */
[----:B------:R2:W3:Y:S01]  /*12a80*/  MUFU.EX2 R218, R36 ;  /* 0x0000002400da7308 */ /* 0x0004e20000000800 */
[C---:B------:R-:W-:Y:S02]  /*12a90*/  FMUL.FTZ R128, R21.reuse, R128 ;  /* 0x0000008015807220 */ /* 0x040fe40000410000 */
[----:B------:R-:W-:Y:S02]  /*12aa0*/  FMUL.FTZ R129, R21, R129 ;  /* 0x0000008115817220 */ /* 0x000fe40000410000 */
[C---:B------:R-:W-:Y:S02]  /*12ab0*/  FMUL.FTZ R130, R20.reuse, R130 ;  /* 0x0000008214827220 */ /* 0x040fe40000410000 */
[----:B------:R-:W-:Y:S01]  /*12ac0*/  FMUL.FTZ R131, R20, R131 ;  /* 0x0000008314837220 */ /* 0x000fe20000410000 */
[-C--:B-1----:R-:W-:Y:S08]  /*12ad0*/  HMMA.16816.F32 R100, R24, R28.reuse, R100 ;  /* 0x0000001c1864723c */ /* 0x082ff00000001864 */
[C---:B------:R-:W-:Y:S01]  /*12ae0*/  HMMA.16816.F32 R104, R32.reuse, R28, R104 ;  /* 0x0000001c2068723c */ /* 0x040fe20000001868 */
[----:B--2---:R-:W1:Y:S06]  /*12af0*/  LDSM.16.MT88.4 R36, [R227+0x3880] ;  /* 0x00388000e324783b */ /* 0x004e6c0000004200 */
[----:B------:R-:W-:Y:S01]  /*12b00*/  FFMA.FTZ R28, R203, c[0x0][0x2d0], -R49 ;  /* 0x0000b400cb1c7a23 */ /* 0x000fe20000010831 */
[-C--:B------:R-:W-:Y:S03]  /*12b10*/  HMMA.16816.F32 R108, R32, R30.reuse, R108 ;  /* 0x0000001e206c723c */ /* 0x080fe6000000186c */
[----:B------:R2:W4:Y:S01]  /*12b20*/  MUFU.EX2 R199, R28 ;  /* 0x0000001c00c77308 */ /* 0x0005220000000800 */
[----:B------:R-:W-:Y:S02]  /*12b30*/  MOV R203, R177 ;  /* 0x000000b100cb7202 */ /* 0x000fe40000000f00 */
[----:B------:R-:W-:Y:S02]  /*12b40*/  MOV R177, R164 ;  /* 0x000000a400b17202 */ /* 0x000fe40000000f00 */
[C---:B------:R-:W-:Y:S05]  /*12b50*/  HMMA.16816.F32 R112, R24.reuse, R30, R112 ;  /* 0x0000001e1870723c */ /* 0x040fea0000001870 */
[----:B------:R5:W-:Y:S01]  /*12b60*/  MUFU.EX2 R164, R40 ;  /* 0x0000002800a47308 */ /* 0x000be20000000800 */
[--C-:B--2---:R-:W-:Y:S09]  /*12b70*/  FFMA.FTZ R28, R41, c[0x0][0x2d0], -R50.reuse ;  /* 0x0000b400291c7a23 */ /* 0x104ff20000010832 */
[----:B------:R2:W-:Y:S01]  /*12b80*/  MUFU.EX2 R166, R28 ;  /* 0x0000001c00a67308 */ /* 0x0005e20000000800 */
[-C--:B-1----:R-:W-:Y:S01]  /*12b90*/  HMMA.16816.F32 R116, R24, R36.reuse, R116 ;  /* 0x000000241874723c */ /* 0x082fe20000001874 */
[----:B-----5:R-:W-:Y:S07]  /*12ba0*/  LDSM.16.MT88.4 R40, [R226+0x2880] ;  /* 0x00288000e228783b */ /* 0x020fee0000004200 */
[C---:B------:R-:W-:Y:S07]  /*12bb0*/  HMMA.16816.F32 R120, R32.reuse, R36, R120 ;  /* 0x000000242078723c */ /* 0x040fee0000001878 */
[--C-:B------:R-:W-:Y:S01]  /*12bc0*/  FFMA.FTZ R36, R171, c[0x0][0x2d0], -R50.reuse ;  /* 0x0000b400ab247a23 */ /* 0x100fe20000010832 */
[-C--:B------:R-:W-:Y:S03]  /*12bd0*/  HMMA.16816.F32 R124, R32, R38.reuse, R124 ;  /* 0x00000026207c723c */ /* 0x080fe6000000187c */
[----:B------:R-:W1:Y:S01]  /*12be0*/  MUFU.EX2 R51, R36 ;  /* 0x0000002400337308 */ /* 0x000e620000000800 */
[----:B--2---:R-:W-:Y:S02]  /*12bf0*/  FFMA.FTZ R28, R44, c[0x0][0x2d0], -R50 ;  /* 0x0000b4002c1c7a23 */ /* 0x004fe40000010832 */
[----:B------:R-:W-:Y:S02]  /*12c00*/  LDSM.16.MT88.4 R44, [R228+0x2880] ;  /* 0x00288000e42c783b */ /* 0x000fe40000004200 */
[----:B------:R-:W-:Y:S04]  /*12c10*/  HMMA.16816.F32 R128, R24, R38, R128 ;  /* 0x000000261880723c */ /* 0x000fe80000001880 */
[----:B---3--:R-:W-:Y:S01]  /*12c20*/  F2FP.PACK_AB R32, R201, R218 ;  /* 0x000000dac920723e */ /* 0x008fe200000000ff */
[----:B------:R2:W3:Y:S01]  /*12c30*/  MUFU.EX2 R165, R28 ;  /* 0x0000001c00a57308 */ /* 0x0004e20000000800 */
[----:B----4-:R-:W-:Y:S02]  /*12c40*/  F2FP.PACK_AB R34, R199, R200 ;  /* 0x000000c8c722723e */ /* 0x010fe400000000ff */
[----:B------:R-:W-:Y:S04]  /*12c50*/  F2FP.PACK_AB R24, R251, R252 ;  /* 0x000000fcfb18723e */ /* 0x000fe800000000ff */
[----:B------:R-:W-:Y:S02]  /*12c60*/  F2FP.PACK_AB R25, R223, R250 ;  /* 0x000000fadf19723e */ /* 0x000fe400000000ff */
[----:B------:R-:W-:Y:S02]  /*12c70*/  F2FP.PACK_AB R26, R221, R222 ;  /* 0x000000dedd1a723e */ /* 0x000fe400000000ff */
[----:B------:R-:W-:Y:S02]  /*12c80*/  F2FP.PACK_AB R27, R219, R220 ;  /* 0x000000dcdb1b723e */ /* 0x000fe400000000ff */
[----:B-1----:R-:W-:Y:S01]  /*12c90*/  F2FP.PACK_AB R35, R51, R164 ;  /* 0x000000a43323723e */ /* 0x002fe200000000ff */
[----:B------:R-:W-:Y:S08]  /*12ca0*/  LDSM.16.MT88.4 R36, [R227+0x2880] ;  /* 0x00288000e324783b */ /* 0x000ff00000004200 */
[----:B--2---:R-:W1:Y:S01]  /*12cb0*/  LDSM.16.MT88.4 R28, [R225+0x2880] ;  /* 0x00288000e11c783b */ /* 0x004e620000004200 */
[----:B---3--:R-:W-:Y:S01]  /*12cc0*/  F2FP.PACK_AB R33, R165, R166 ;  /* 0x000000a6a521723e */ /* 0x008fe200000000ff */
[-C--:B-1----:R-:W-:Y:S08]  /*12cd0*/  HMMA.16816.F32 R4, R24, R28.reuse, R4 ;  /* 0x0000001c1804723c */ /* 0x082ff00000001804 */
        /* <DEDUP_REMOVED lines=8> */
[----:B------:R2:W-:Y:S01]  /*12d60*/  MUFU.EX2 R197, R40 ;  /* 0x0000002800c57308 */ /* 0x0005e20000000800 */
[----:B------:R-:W-:Y:S04]  /*12d70*/  MOV R208, R184 ;  /* 0x000000b800d07202 */ /* 0x000fe80000000f00 */
[C---:B------:R-:W-:Y:S08]  /*12d80*/  HMMA.16816.F32 R144, R24.reuse, R42, R144 ;  /* 0x0000002a1890723c */ /* 0x040ff00000001890 */
[-C--:B------:R-:W-:Y:S08]  /*12d90*/  HMMA.16816.F32 R148, R24, R44.reuse, R148 ;  /* 0x0000002c1894723c */ /* 0x080ff00000001894 */
[C---:B------:R-:W-:Y:S04]  /*12da0*/  HMMA.16816.F32 R152, R32.reuse, R44, R152 ;  /* 0x0000002c2098723c */ /* 0x040fe80000001898 */
[--C-:B--2---:R-:W-:Y:S02]  /*12db0*/  FFMA.FTZ R40, R209, c[0x0][0x2d0], -R23.reuse ;  /* 0x0000b400d1287a23 */ /* 0x104fe40000010817 */
[----:B------:R-:W2:Y:S02]  /*12dc0*/  LDL.LU R209, [R1+0x18] ;  /* 0x0000180001d17983 */ /* 0x000ea40000300800 */
[-C--:B------:R-:W-:Y:S01]  /*12dd0*/  HMMA.16816.F32 R156, R32, R46.reuse, R156 ;  /* 0x0000002e209c723c */ /* 0x080fe2000000189c */
[----:B------:R3:W-:Y:S07]  /*12de0*/  MUFU.EX2 R198, R40 ;  /* 0x0000002800c67308 */ /* 0x0007ee0000000800 */
[C---:B------:R-:W-:Y:S08]  /*12df0*/  HMMA.16816.F32 R160, R24.reuse, R46, R160 ;  /* 0x0000002e18a0723c */ /* 0x040ff000000018a0 */
[-C--:B------:R-:W-:Y:S08]  /*12e00*/  HMMA.16816.F32 R52, R24, R36.reuse, R52 ;  /* 0x000000241834723c */ /* 0x080ff00000001834 */
[C---:B------:R-:W-:Y:S01]  /*12e10*/  HMMA.16816.F32 R56, R32.reuse, R36, R56 ;  /* 0x000000242038723c */ /* 0x040fe20000001838 */
[----:B---3--:R-:W3:Y:S06]  /*12e20*/  LDSM.16.MT88.4 R40, [R226+0x4080] ;  /* 0x00408000e228783b */ /* 0x008eec0000004200 */
[--C-:B------:R-:W-:Y:S01]  /*12e30*/  FFMA.FTZ R36, R204, c[0x0][0x2d0], -R48.reuse ;  /* 0x0000b400cc247a23 */ /* 0x100fe20000010830 */
[-C--:B------:R-:W-:Y:S03]  /*12e40*/  HMMA.16816.F32 R60, R32, R38.reuse, R60 ;  /* 0x00000026203c723c */ /* 0x080fe6000000183c */
[----:B------:R4:W-:Y:S01]  /*12e50*/  MUFU.EX2 R196, R36 ;  /* 0x0000002400c47308 */ /* 0x0009e20000000800 */
[----:B------:R-:W-:Y:S04]  /*12e60*/  MOV R204, R183 ;  /* 0x000000b700cc7202 */ /* 0x000fe80000000f00 */
[C---:B------:R-:W-:Y:S08]  /*12e70*/  HMMA.16816.F32 R64, R24.reuse, R38, R64 ;  /* 0x000000261840723c */ /* 0x040ff00000001840 */
[-C--:B-1----:R-:W-:Y:S08]  /*12e80*/  HMMA.16816.F32 R68, R24, R28.reuse, R68 ;  /* 0x0000001c1844723c */ /* 0x082ff00000001844 */
[C---:B------:R-:W-:Y:S04]  /*12e90*/  HMMA.16816.F32 R72, R32.reuse, R28, R72 ;  /* 0x0000001c2048723c */ /* 0x040fe80000001848 */
[--C-:B----4-:R-:W-:Y:S01]  /*12ea0*/  FFMA.FTZ R36, R205, c[0x0][0x2d0], -R48.reuse ;  /* 0x0000b400cd247a23 */ /* 0x110fe20000010830 */
[----:B------:R-:W-:Y:S03]  /*12eb0*/  MOV R205, R182 ;  /* 0x000000b600cd7202 */ /* 0x000fe60000000f00 */
[-C--:B------:R-:W-:Y:S01]  /*12ec0*/  HMMA.16816.F32 R76, R32, R30.reuse, R76 ;  /* 0x0000001e204c723c */ /* 0x080fe2000000184c */
[----:B------:R1:W-:Y:S07]  /*12ed0*/  MUFU.EX2 R195, R36 ;  /* 0x0000002400c37308 */ /* 0x0003ee0000000800 */
[C---:B------:R-:W-:Y:S01]  /*12ee0*/  HMMA.16816.F32 R80, R24.reuse, R30, R80 ;  /* 0x0000001e1850723c */ /* 0x040fe20000001850 */
[----:B------:R-:W-:Y:S07]  /*12ef0*/  LDSM.16.MT88.4 R28, [R227+0x4080] ;  /* 0x00408000e31c783b */ /* 0x000fee0000004200 */
[-C--:B---3--:R-:W-:Y:S08]  /*12f00*/  HMMA.16816.F32 R84, R24, R40.reuse, R84 ;  /* 0x000000281854723c */ /* 0x088ff00000001854 */
[C---:B------:R-:W-:Y:S04]  /*12f10*/  HMMA.16816.F32 R88, R32.reuse, R40, R88 ;  /* 0x000000282058723c */ /* 0x040fe80000001858 */
[--C-:B-1----:R-:W-:Y:S01]  /*12f20*/  FFMA.FTZ R36, R215, c[0x0][0x2d0], -R23.reuse ;  /* 0x0000b400d7247a23 */ /* 0x102fe20000010817 */
[----:B------:R-:W-:Y:S01]  /*12f30*/  MOV R215, R181 ;  /* 0x000000b500d77202 */ /* 0x000fe20000000f00 */
[----:B------:R-:W-:Y:S01]  /*12f40*/  FFMA.FTZ R23, R217, c[0x0][0x2d0], -R23 ;  /* 0x0000b400d9177a23 */ /* 0x000fe20000010817 */
[----:B------:R-:W-:Y:S01]  /*12f50*/  MOV R217, R180 ;  /* 0x000000b400d97202 */ /* 0x000fe20000000f00 */
[-C--:B------:R-:W-:Y:S01]  /*12f60*/  HMMA.16816.F32 R92, R32, R42.reuse, R92 ;  /* 0x0000002a205c723c */ /* 0x080fe2000000185c */
[----:B------:R1:W-:Y:S07]  /*12f70*/  MUFU.EX2 R194, R36 ;  /* 0x0000002400c27308 */ /* 0x0003ee0000000800 */
[C---:B------:R-:W-:Y:S01]  /*12f80*/  HMMA.16816.F32 R96, R24.reuse, R42, R96 ;  /* 0x0000002a1860723c */ /* 0x040fe20000001860 */
[----:B------:R-:W-:Y:S02]  /*12f90*/  LDSM.16.MT88.4 R40, [R227+0x3080] ;  /* 0x00308000e328783b */ /* 0x000fe40000004200 */
[----:B------:R3:W-:Y:S06]  /*12fa0*/  MUFU.EX2 R193, R23 ;  /* 0x0000001700c17308 */ /* 0x0007ec0000000800 */
[----:B-1----:R-:W1:Y:S03]  /*12fb0*/  LDSM.16.MT88.4 R36, [R228+0x4080] ;  /* 0x00408000e424783b */ /* 0x002e660000004200 */
[--C-:B---3--:R-:W-:Y:S01]  /*12fc0*/  FFMA.FTZ R23, R210, c[0x0][0x2d0], -R48.reuse ;  /* 0x0000b400d2177a23 */ /* 0x108fe20000010830 */
[----:B------:R-:W-:Y:S01]  /*12fd0*/  MOV R210, R179 ;  /* 0x000000b300d27202 */ /* 0x000fe20000000f00 */
[----:B------:R-:W-:Y:S01]  /*12fe0*/  FFMA.FTZ R48, R214, c[0x0][0x2d0], -R48 ;  /* 0x0000b400d6307a23 */ /* 0x000fe20000010830 */
[----:B------:R-:W-:Y:S01]  /*12ff0*/  MOV R214, R170 ;  /* 0x000000aa00d67202 */ /* 0x000fe20000000f00 */
[----:B------:R3:W-:Y:S10]  /*13000*/  MUFU.EX2 R171, R23 ;  /* 0x0000001700ab7308 */ /* 0x0007f40000000800 */
[----:B------:R-:W-:Y:S01]  /*13010*/  MUFU.EX2 R170, R48 ;  /* 0x0000003000aa7308 */ /* 0x000fe20000000800 */
[--C-:B---3--:R-:W-:Y:S01]  /*13020*/  FFMA.FTZ R23, R211, c[0x0][0x2d0], -R49.reuse ;  /* 0x0000b400d3177a23 */ /* 0x108fe20000010831 */
[-C--:B-1----:R-:W-:Y:S01]  /*13030*/  HMMA.16816.F32 R100, R24, R36.reuse, R100 ;  /* 0x000000241864723c */ /* 0x082fe20000001864 */
[----:B------:R-:W3:Y:S07]  /*13040*/  LDL.LU R211, [R1+0x14] ;  /* 0x0000140001d37983 */ /* 0x000eee0000300800 */
[----:B------:R1:W-:Y:S01]  /*13050*/  MUFU.EX2 R48, R23 ;  /* 0x0000001700307308 */ /* 0x0003e20000000800 */
[C---:B------:R-:W-:Y:S08]  /*13060*/  HMMA.16816.F32 R104, R32.reuse, R36, R104 ;  /* 0x000000242068723c */ /* 0x040ff00000001868 */
[-C--:B------:R-:W-:Y:S08]  /*13070*/  HMMA.16816.F32 R108, R32, R38.reuse, R108 ;  /* 0x00000026206c723c */ /* 0x080ff0000000186c */
[C---:B------:R-:W-:Y:S01]  /*13080*/  HMMA.16816.F32 R112, R24.reuse, R38, R112 ;  /* 0x000000261870723c */ /* 0x040fe20000001870 */
[----:B------:R-:W-:Y:S03]  /*13090*/  LDSM.16.MT88.4 R36, [R228+0x3080] ;  /* 0x00308000e424783b */ /* 0x000fe60000004200 */
[--C-:B-1----:R-:W-:Y:S01]  /*130a0*/  FFMA.FTZ R23, R212, c[0x0][0x2d0], -R49.reuse ;  /* 0x0000b400d4177a23 */ /* 0x102fe20000010831 */
[----:B------:R-:W-:Y:S03]  /*130b0*/  MOV R212, R178 ;  /* 0x000000b200d47202 */ /* 0x000fe60000000f00 */
[-C--:B------:R-:W-:Y:S01]  /*130c0*/  HMMA.16816.F32 R116, R24, R28.reuse, R116 ;  /* 0x0000001c1874723c */ /* 0x080fe20000001874 */
[----:B------:R1:W4:Y:S07]  /*130d0*/  MUFU.EX2 R47, R23 ;  /* 0x00000017002f7308 */ /* 0x00032e0000000800 */
[C---:B------:R-:W-:Y:S08]  /*130e0*/  HMMA.16816.F32 R120, R32.reuse, R28, R120 ;  /* 0x0000001c2078723c */ /* 0x040ff00000001878 */
[-C--:B------:R-:W-:Y:S01]  /*130f0*/  HMMA.16816.F32 R124, R32, R30.reuse, R124 ;  /* 0x0000001e207c723c */ /* 0x080fe2000000187c */
[----:B------:R-:W5:Y:S07]  /*13100*/  LDSM.16.MT88.4 R32, [R226+0x3080] ;  /* 0x00308000e220783b */ /* 0x000f6e0000004200 */
[----:B------:R-:W-:Y:S04]  /*13110*/  HMMA.16816.F32 R128, R24, R30, R128 ;  /* 0x0000001e1880723c */ /* 0x000fe80000001880 */
[--C-:B-1----:R-:W-:Y:S01]  /*13120*/  FFMA.FTZ R23, R213, c[0x0][0x2d0], -R49.reuse ;  /* 0x0000b400d5177a23 */ /* 0x102fe20000010831 */
[----:B----4-:R-:W-:Y:S01]  /*13130*/  F2FP.PACK_AB R28, R47, R48 ;  /* 0x000000302f1c723e */ /* 0x010fe200000000ff */
[----:B------:R-:W4:Y:S01]  /*13140*/  LDL.LU R213, [R1+0xc] ;  /* 0x00000c0001d57983 */ /* 0x000f220000300800 */
[----:B------:R-:W-:Y:S01]  /*13150*/  FFMA.FTZ R49, R216, c[0x0][0x2d0], -R49 ;  /* 0x0000b400d8317a23 */ /* 0x000fe20000010831 */
[----:B------:R1:W-:Y:S01]  /*13160*/  MUFU.EX2 R46, R23 ;  /* 0x00000017002e7308 */ /* 0x0003e20000000800 */
[----:B------:R-:W-:Y:S03]  /*13170*/  F2FP.PACK_AB R24, R198, R197 ;  /* 0x000000c5c618723e */ /* 0x000fe600000000ff */
[----:B------:R-:W-:Y:S02]  /*13180*/  F2FP.PACK_AB R25, R195, R196 ;  /* 0x000000c4c319723e */ /* 0x000fe400000000ff */
[----:B------:R-:W-:Y:S02]  /*13190*/  F2FP.PACK_AB R26, R193, R194 ;  /* 0x000000c2c11a723e */ /* 0x000fe400000000ff */
[----:B------:R-:W-:Y:S02]  /*131a0*/  F2FP.PACK_AB R27, R170, R171 ;  /* 0x000000abaa1b723e */ /* 0x000fe400000000ff */
[----:B------:R-:W5:Y:S01]  /*131b0*/  MUFU.EX2 R49, R49 ;  /* 0x0000003100317308 */ /* 0x000f620000000800 */
[----:B------:R-:W-:Y:S01]  /*131c0*/  MOV R216, R177 ;  /* 0x000000b100d87202 */ /* 0x000fe20000000f00 */
[--C-:B-1----:R-:W-:Y:S02]  /*131d0*/  FFMA.FTZ R23, R172, c[0x0][0x2d0], -R50.reuse ;  /* 0x0000b400ac177a23 */ /* 0x102fe40000010832 */
[----:B------:R-:W4:Y:S06]  /*131e0*/  LDL.LU R172, [R1+0x10] ;  /* 0x0000100001ac7983 */ /* 0x000f2c0000300800 */
[----:B------:R1:W-:Y:S01]  /*131f0*/  MUFU.EX2 R44, R23 ;  /* 0x00000017002c7308 */ /* 0x0003e20000000800 */
[----:B-----5:R-:W-:Y:S01]  /*13200*/  F2FP.PACK_AB R30, R49, R46 ;  /* 0x0000002e311e723e */ /* 0x020fe200000000ff */
[--C-:B-1----:R-:W-:Y:S01]  /*13210*/  FFMA.FTZ R23, R174, c[0x0][0x2d0], -R50.reuse ;  /* 0x0000b400ae177a23 */ /* 0x102fe20000010832 */
[----:B------:R-:W-:Y:S02]  /*13220*/  MOV R174, R176 ;  /* 0x000000b000ae7202 */ /* 0x000fe40000000f00 */
[-C--:B------:R-:W-:Y:S05]  /*13230*/  HMMA.16816.F32 R176, R24, R188.reuse, R4 ;  /* 0x000000bc18b0723c */ /* 0x080fea0000001804 */
[----:B------:R1:W5:Y:S01]  /*13240*/  MUFU.EX2 R45, R23 ;  /* 0x00000017002d7308 */ /* 0x0003620000000800 */
[----:B------:R-:W2:Y:S01]  /*13250*/  LDSM.16.MT88.4 R4, [R225+0x4880] ;  /* 0x00488000e104783b */ /* 0x000ea20000004200 */
[--C-:B-1----:R-:W-:Y:S01]  /*13260*/  FFMA.FTZ R23, R173, c[0x0][0x2d0], -R50.reuse ;  /* 0x0000b400ad177a23 */ /* 0x102fe20000010832 */
[----:B-----5:R-:W-:Y:S01]  /*13270*/  F2FP.PACK_AB R29, R45, R44 ;  /* 0x0000002c2d1d723e */ /* 0x020fe200000000ff */
[----:B------:R-:W-:Y:S06]  /*13280*/  FFMA.FTZ R50, R22, c[0x0][0x2d0], -R50 ;  /* 0x0000b40016327a23 */ /* 0x000fec0000010832 */
[----:B------:R-:W-:Y:S10]  /*13290*/  MUFU.EX2 R23, R23 ;  /* 0x0000001700177308 */ /* 0x000ff40000000800 */
[----:B------:R-:W1:Y:S02]  /*132a0*/  MUFU.EX2 R50, R50 ;  /* 0x0000003200327308 */ /* 0x000e640000000800 */
[----:B-1----:R-:W-:Y:S07]  /*132b0*/  F2FP.PACK_AB R31, R50, R23 ;  /* 0x00000017321f723e */ /* 0x002fee00000000ff */
[C---:B------:R-:W-:Y:S01]  /*132c0*/  HMMA.16816.F32 R180, R28.reuse, R188, R8 ;  /* 0x000000bc1cb4723c */ /* 0x040fe20000001808 */
[----:B------:R-:W1:Y:S07]  /*132d0*/  LDSM.16.MT88.4 R8, [R226+0x4880] ;  /* 0x00488000e208783b */ /* 0x000e6e0000004200 */
[-C--:B------:R-:W-:Y:S01]  /*132e0*/  HMMA.16816.F32 R184, R28, R190.reuse, R12 ;  /* 0x000000be1cb8723c */ /* 0x080fe2000000180c */
[----:B------:R-:W5:Y:S07]  /*132f0*/  LDSM.16.MT88.4 R12, [R228+0x4880] ;  /* 0x00488000e40c783b */ /* 0x000f6e0000004200 */
[C---:B------:R-:W-:Y:S01]  /*13300*/  HMMA.16816.F32 R188, R24.reuse, R190, R16 ;  /* 0x000000be18bc723c */ /* 0x040fe20000001810 */
[----:B------:R-:W1:Y:S07]  /*13310*/  LDSM.16.MT88.4 R16, [R227+0x4880] ;  /* 0x00488000e310783b */ /* 0x000e6e0000004200 */
        /* <DEDUP_REMOVED lines=12> */
[-C--:B--2---:R-:W-:Y:S08]  /*133e0*/  HMMA.16816.F32 R68, R24, R4.reuse, R68 ;  /* 0x000000041844723c */ /* 0x084ff00000001844 */
[C---:B------:R-:W-:Y:S07]  /*133f0*/  HMMA.16816.F32 R72, R28.reuse, R4, R72 ;  /* 0x000000041c48723c */ /* 0x040fee0000001848 */
[----:B---3--:R-:W-:Y:S01]  /*13400*/  FFMA.FTZ R4, R2, R211, R212 ;  /* 0x000000d302047223 */ /* 0x008fe200000100d4 */
[-C--:B------:R-:W-:Y:S04]  /*13410*/  HMMA.16816.F32 R76, R28, R6.reuse, R76 ;  /* 0x000000061c4c723c */ /* 0x080fe8000000184c */
[----:B------:R-:W-:Y:S04]  /*13420*/  FADD.FTZ R4, R217, R4 ;  /* 0x00000004d9047221 */ /* 0x000fe80000010000 */
[C---:B------:R-:W-:Y:S04]  /*13430*/  HMMA.16816.F32 R80, R24.reuse, R6, R80 ;  /* 0x000000061850723c */ /* 0x040fe80000001850 */
[----:B------:R-:W-:Y:S02]  /*13440*/  FADD.FTZ R5, R204, R4 ;  /* 0x00000004cc057221 */ /* 0x000fe40000010000 */
[----:B------:R-:W-:Y:S02]  /*13450*/  FFMA.FTZ R4, R0, R209, R175 ;  /* 0x000000d100047223 */ /* 0x000fe400000100af */
[-C--:B-1----:R-:W-:Y:S04]  /*13460*/  HMMA.16816.F32 R84, R24, R8.reuse, R84 ;  /* 0x000000081854723c */ /* 0x082fe80000001854 */
[----:B------:R-:W-:Y:S02]  /*13470*/  FADD.FTZ R0, R202, R5 ;  /* 0x00000005ca007221 */ /* 0x000fe40000010000 */
[----:B------:R-:W-:Y:S02]  /*13480*/  FADD.FTZ R4, R192, R4 ;  /* 0x00000004c0047221 */ /* 0x000fe40000010000 */
[C---:B------:R-:W-:Y:S04]  /*13490*/  HMMA.16816.F32 R88, R28.reuse, R8, R88 ;  /* 0x000000081c58723c */ /* 0x040fe80000001858 */
[----:B------:R-:W-:Y:S02]  /*134a0*/  FADD.FTZ R4, R206, R4 ;  /* 0x00000004ce047221 */ /* 0x000fe40000010000 */
[----:B------:R-:W-:Y:S02]  /*134b0*/  FADD.FTZ R5, R218, R0 ;  /* 0x00000000da057221 */ /* 0x000fe40000010000 */
[-C--:B------:R-:W-:Y:S04]  /*134c0*/  HMMA.16816.F32 R92, R28, R10.reuse, R92 ;  /* 0x0000000a1c5c723c */ /* 0x080fe8000000185c */
[----:B----4-:R-:W-:Y:S02]  /*134d0*/  FFMA.FTZ R20, R20, R213, R216 ;  /* 0x000000d514147223 */ /* 0x010fe400000100d8 */
[----:B------:R-:W-:Y:S02]  /*134e0*/  FADD.FTZ R4, R207, R4 ;  /* 0x00000004cf047221 */ /* 0x000fe40000010000 */
[----:B------:R-:W-:Y:S01]  /*134f0*/  FADD.FTZ R20, R210, R20 ;  /* 0x00000014d2147221 */ /* 0x000fe20000010000 */
[C---:B------:R-:W-:Y:S04]  /*13500*/  HMMA.16816.F32 R96, R24.reuse, R10, R96 ;  /* 0x0000000a1860723c */ /* 0x040fe80000001860 */
[----:B------:R-:W-:Y:S02]  /*13510*/  FADD.FTZ R20, R205, R20 ;  /* 0x00000014cd147221 */ /* 0x000fe40000010000 */
[----:B------:R-:W-:Y:S01]  /*13520*/  FADD.FTZ R4, R166, R4 ;  /* 0x00000004a6047221 */ /* 0x000fe20000010000 */
[----:B------:R-:W-:Y:S01]  /*13530*/  MOV R166, R167 ;  /* 0x000000a700a67202 */ /* 0x000fe20000000f00 */
[----:B------:R-:W-:Y:S01]  /*13540*/  FADD.FTZ R5, R201, R5 ;  /* 0x00000005c9057221 */ /* 0x000fe20000010000 */
[-C--:B-----5:R-:W-:Y:S03]  /*13550*/  HMMA.16816.F32 R100, R24, R12.reuse, R100 ;  /* 0x0000000c1864723c */ /* 0x0a0fe60000001864 */
[----:B------:R-:W-:Y:S01]  /*13560*/  FADD.FTZ R4, R165, R4 ;  /* 0x00000004a5047221 */ /* 0x000fe20000010000 */
[----:B------:R-:W-:Y:S03]  /*13570*/  MOV R165, R168 ;  /* 0x000000a800a57202 */ /* 0x000fe60000000f00 */
[----:B------:R-:W-:Y:S01]  /*13580*/  FADD.FTZ R4, R164, R4 ;  /* 0x00000004a4047221 */ /* 0x000fe20000010000 */
[C---:B------:R-:W-:Y:S04]  /*13590*/  HMMA.16816.F32 R104, R28.reuse, R12, R104 ;  /* 0x0000000c1c68723c */ /* 0x040fe80000001868 */
[----:B------:R-:W-:Y:S01]  /*135a0*/  FADD.FTZ R4, R51, R4 ;  /* 0x0000000433047221 */ /* 0x000fe20000010000 */
[----:B------:R-:W-:Y:S01]  /*135b0*/  MOV R164, R169 ;  /* 0x000000a900a47202 */ /* 0x000fe20000000f00 */
[----:B------:R-:W-:Y:S02]  /*135c0*/  FFMA.FTZ R21, R21, R172, R174 ;  /* 0x000000ac15157223 */ /* 0x000fe400000100ae */
        /* <DEDUP_REMOVED lines=8> */
[-C--:B------:R-:W-:Y:S03]  /*13650*/  HMMA.16816.F32 R116, R24, R16.reuse, R116 ;  /* 0x000000101874723c */ /* 0x080fe60000001874 */
[----:B------:R-:W-:Y:S02]  /*13660*/  FADD.FTZ R7, R250, R2 ;  /* 0x00000002fa077221 */ /* 0x000fe40000010000 */
[----:B------:R-:W-:Y:S02]  /*13670*/  FADD.FTZ R2, R251, R6 ;  /* 0x00000006fb027221 */ /* 0x000fe40000010000 */
        /* <DEDUP_REMOVED lines=20> */
[----:B------:R1:W-:Y:S01]  /*137c0*/  STL [R1+0x10], R5 ;  /* 0x0000100501007387 */ /* 0x0003e20000100800 */
[----:B------:R-:W-:Y:S02]  /*137d0*/  FADD.FTZ R2, R46, R2 ;  /* 0x000000022e027221 */ /* 0x000fe40000010000 */
[----:B------:R-:W-:Y:S01]  /*137e0*/  FADD.FTZ R4, R170, R4 ;  /* 0x00000004aa047221 */ /* 0x000fe20000010000 */
[----:B------:R-:W-:Y:S01]  /*137f0*/  MOV R170, R3 ;  /* 0x0000000300aa7202 */ /* 0x000fe20000000f00 */
[----:B------:R-:W-:Y:S02]  /*13800*/  FADD.FTZ R2, R49, R2 ;  /* 0x0000000231027221 */ /* 0x000fe40000010000 */
[----:B------:R-:W-:Y:S01]  /*13810*/  FADD.FTZ R0, R23, R0 ;  /* 0x0000000017007221 */ /* 0x000fe20000010000 */
[----:B------:R1:W-:Y:S03]  /*13820*/  STL [R1+0xc], R4 ;  /* 0x00000c0401007387 */ /* 0x0003e60000100800 */
[----:B------:R-:W-:Y:S01]  /*13830*/  FADD.FTZ R0, R50, R0 ;  /* 0x0000000032007221 */ /* 0x000fe20000010000 */
[----:B------:R1:W-:Y:S04]  /*13840*/  STL [R1+0x14], R2 ;  /* 0x0000140201007387 */ /* 0x0003e80000100800 */
[----:B------:R1:W-:Y:S01]  /*13850*/  STL [R1+0x18], R0 ;  /* 0x0000180001007387 */ /* 0x0003e20000100800 */
[----:B------:R-:W-:-:S05]  /*13860*/  @P0 BRA `(.L_x_1015) ;  /* 0xffffb5d000000947 */ /* 0x000fca000383ffff */
.L_x_997:
[----:B-1----:R-:W2:Y:S04]  /*13870*/  LDL.LU R0, [R1+0x10] ;  /* 0x0000100001007983 */ /* 0x002ea80000300800 */
        /* <DEDUP_REMOVED lines=10> */
[----:B----4-:R-:W3:Y:S04]  /*13920*/  SHFL.BFLY PT, R6, R8, 0x2, 0x1f ;  /* 0x0c401f0008067f89 */ /* 0x010ee800000e0000 */
[----:B------:R-:W4:Y:S01]  /*13930*/  SHFL.BFLY PT, R2, R7, 0x2, 0x1f ;  /* 0x0c401f0007027f89 */ /* 0x000f2200000e0000 */
[----:B-1----:R-:W-:-:S02]  /*13940*/  FADD.FTZ R5, R5, R0 ;  /* 0x0000000005057221 */ /* 0x002fc40000010000 */
[----:B--2---:R-:W-:-:S03]  /*13950*/  FADD.FTZ R9, R9, R4 ;  /* 0x0000000409097221 */ /* 0x004fc60000010000 */
[----:B------:R-:W1:Y:S01]  /*13960*/  SHFL.BFLY PT, R0, R5, 0x1, 0x1f ;  /* 0x0c201f0005007f89 */ /* 0x000e6200000e0000 */
[----:B---3--:R-:W-:-:S03]  /*13970*/  FADD.FTZ R6, R6, R8 ;  /* 0x0000000806067221 */ /* 0x008fc60000010000 */
[----:B------:R-:W2:Y:S01]  /*13980*/  SHFL.BFLY PT, R4, R9, 0x1, 0x1f ;  /* 0x0c201f0009047f89 */ /* 0x000ea200000e0000 */
[----:B----4-:R-:W-:-:S03]  /*13990*/  FADD.FTZ R2, R2, R7 ;  /* 0x0000000702027221 */ /* 0x010fc60000010000 */
[----:B------:R-:W3:Y:S04]  /*139a0*/  SHFL.BFLY PT, R7, R6, 0x1, 0x1f ;  /* 0x0c201f0006077f89 */ /* 0x000ee800000e0000 */
[----:B------:R-:W4:Y:S01]  /*139b0*/  SHFL.BFLY PT, R8, R2, 0x1, 0x1f ;  /* 0x0c201f0002087f89 */ /* 0x000f2200000e0000 */
[----:B-1----:R-:W-:Y:S01]  /*139c0*/  FADD.FTZ R5, R5, R0 ;  /* 0x0000000005057221 */ /* 0x002fe20000010000 */
[----:B------:R-:W-:Y:S01]  /*139d0*/  MOV R0, RZ ;  /* 0x000000ff00007202 */ /* 0x000fe20000000f00 */
[----:B--2---:R-:W-:-:S03]  /*139e0*/  FADD.FTZ R9, R9, R4 ;  /* 0x0000000409097221 */ /* 0x004fc60000010000 */
[----:B------:R-:W-:Y:S02]  /*139f0*/  FSETP.NE.FTZ.AND P3, PT, R5, RZ, PT ;  /* 0x000000ff0500720b */ /* 0x000fe40003f75000 */
[----:B------:R-:W-:Y:S01]  /*13a00*/  MOV R4, RZ ;  /* 0x000000ff00047202 */ /* 0x000fe20000000f00 */
[----:B---3--:R-:W-:Y:S01]  /*13a10*/  FADD.FTZ R6, R6, R7 ;  /* 0x0000000706067221 */ /* 0x008fe20000010000 */
[----:B------:R-:W-:Y:S01]  /*13a20*/  FSETP.NE.FTZ.AND P2, PT, R9, RZ, PT ;  /* 0x000000ff0900720b */ /* 0x000fe20003f55000 */
[----:B----4-:R-:W-:-:S03]  /*13a30*/  FADD.FTZ R8, R2, R8 ;  /* 0x0000000802087221 */ /* 0x010fc60000010000 */
[----:B------:R-:W-:Y:S02]  /*13a40*/  FSETP.NE.FTZ.AND P1, PT, R6, RZ, PT ;  /* 0x000000ff0600720b */ /* 0x000fe40003f35000 */
[----:B------:R-:W-:-:S03]  /*13a50*/  MOV R2, RZ ;  /* 0x000000ff00027202 */ /* 0x000fc60000000f00 */
[----:B------:R-:W1:Y:S01]  /*13a60*/  @P3 MUFU.RCP R0, R5 ;  /* 0x0000000500003308 */ /* 0x000e620000001000 */
[----:B------:R-:W-:-:S07]  /*13a70*/  FSETP.NE.FTZ.AND P0, PT, R8, RZ, PT ;  /* 0x000000ff0800720b */ /* 0x000fce0003f15000 */
[----:B------:R-:W-:Y:S01]  /*13a80*/  @P2 MUFU.RCP R4, R9 ;  /* 0x0000000900042308 */ /* 0x000fe20000001000 */
[----:B-1----:R-:W-:-:S07]  /*13a90*/  FMUL.FTZ R176, R0, R176 ;  /* 0x000000b000b07220 */ /* 0x002fce0000410000 */
[----:B------:R-:W1:Y:S01]  /*13aa0*/  @P1 MUFU.RCP R2, R6 ;  /* 0x0000000600021308 */ /* 0x000e620000001000 */
[C---:B------:R-:W-:Y:S02]  /*13ab0*/  FMUL.FTZ R46, R0.reuse, R177 ;  /* 0x000000b1002e7220 */ /* 0x040fe40000410000 */
[C---:B------:R-:W-:Y:S02]  /*13ac0*/  FMUL.FTZ R188, R0.reuse, R188 ;  /* 0x000000bc00bc7220 */ /* 0x040fe40000410000 */
[C---:B------:R-:W-:Y:S02]  /*13ad0*/  FMUL.FTZ R44, R0.reuse, R189 ;  /* 0x000000bd002c7220 */ /* 0x040fe40000410000 */
[C---:B------:R-:W-:Y:S01]  /*13ae0*/  FMUL.FTZ R132, R0.reuse, R132 ;  /* 0x0000008400847220 */ /* 0x040fe20000410000 */
[----:B------:R-:W-:Y:S01]  /*13af0*/  @P1 MUFU.LG2 R7, R6 ;  /* 0x0000000600071308 */ /* 0x000fe20000000c00 */
[C---:B------:R-:W-:Y:S02]  /*13b00*/  FMUL.FTZ R48, R0.reuse, R133 ;  /* 0x0000008500307220 */ /* 0x040fe40000410000 */
        /* <DEDUP_REMOVED lines=12> */
[C---:B------:R-:W-:Y:S01]  /*13bd0*/  FMUL.FTZ R68, R0.reuse, R68 ;  /* 0x0000004400447220 */ /* 0x040fe20000410000 */
[----:B------:R-:W-:Y:S01]  /*13be0*/  @P0 MUFU.LG2 R6, R8 ;  /* 0x0000000800060308 */ /* 0x000fe20000000c00 */
        /* <DEDUP_REMOVED lines=19> */
[----:B------:R1:W2:Y:S01]  /*13d20*/  @P0 MUFU.RCP R0, R8 ;  /* 0x0000000800000308 */ /* 0x0002a20000001000 */
[C---:B------:R-:W-:Y:S02]  /*13d30*/  FMUL.FTZ R185, R2.reuse, R185 ;  /* 0x000000b902b97220 */ /* 0x040fe40000410000 */
[C---:B------:R-:W-:Y:S02]  /*13d40*/  FMUL.FTZ R136, R2.reuse, R136 ;  /* 0x0000008802887220 */ /* 0x040fe40000410000 */
[C---:B------:R-:W-:Y:S02]  /*13d50*/  FMUL.FTZ R137, R2.reuse, R137 ;  /* 0x0000008902897220 */ /* 0x040fe40000410000 */
[----:B------:R-:W-:-:S02]  /*13d60*/  FMUL.FTZ R140, R2, R140 ;  /* 0x0000008c028c7220 */ /* 0x000fc40000410000 */
[C---:B------:R-:W-:Y:S02]  /*13d70*/  FMUL.FTZ R141, R2.reuse, R141 ;  /* 0x0000008d028d7220 */ /* 0x040fe40000410000 */
[C---:B------:R-:W-:Y:S02]  /*13d80*/  FMUL.FTZ R152, R2.reuse, R152 ;  /* 0x0000009802987220 */ /* 0x040fe40000410000 */
[C---:B------:R-:W-:Y:S02]  /*13d90*/  FMUL.FTZ R153, R2.reuse, R153 ;  /* 0x0000009902997220 */ /* 0x040fe40000410000 */
[C---:B------:R-:W-:Y:S01]  /*13da0*/  FMUL.FTZ R156, R2.reuse, R156 ;  /* 0x0000009c029c7220 */ /* 0x040fe20000410000 */
[----:B-1----:R-:W-:Y:S01]  /*13db0*/  @P0 MOV R8, 0x3f317218 ;  /* 0x3f31721800080802 */ /* 0x002fe20000000f00 */
        /* <DEDUP_REMOVED lines=55> */
[C---:B--2---:R-:W-:Y:S02]  /*14130*/  FMUL.FTZ R182, R0.reuse, R182 ;  /* 0x000000b600b67220 */ /* 0x044fe40000410000 */
        /* <DEDUP_REMOVED lines=30> */
[----:B------:R-:W-:Y:S01]  /*14320*/  FMUL.FTZ R127, R0, R127 ;  /* 0x0000007f007f7220 */ /* 0x000fe20000410000 */
[----:B------:R-:W-:Y:S01]  /*14330*/  @P1 MOV R0, 0x3f317218 ;  /* 0x3f31721800001802 */ /* 0x000fe20000000f00 */
[----:B------:R-:W-:-:S02]  /*14340*/  @P2 FMUL.FTZ R5, R2, c[0x0][0x2d0] ;  /* 0x0000b40002052a20 */ /* 0x000fc40000410000 */
[----:B------:R-:W-:Y:S02]  /*14350*/  @P3 FMUL.FTZ R10, R4, c[0x0][0x2d0] ;  /* 0x0000b400040a3a20 */ /* 0x000fe40000410000 */
[----:B------:R-:W-:Y:S02]  /*14360*/  @P1 FMUL.FTZ R2, R0, c[0x0][0x2d0] ;  /* 0x0000b40000021a20 */ /* 0x000fe40000410000 */
[----:B------:R-:W-:Y:S02]  /*14370*/  @P3 FMUL.FTZ R11, R11, 0.69314718246459960938 ;  /* 0x3f3172180b0b3820 */ /* 0x000fe40000410000 */
[----:B------:R-:W-:Y:S02]  /*14380*/  @P2 FMUL.FTZ R9, R9, 0.69314718246459960938 ;  /* 0x3f31721809092820 */ /* 0x000fe40000410000 */
[----:B------:R-:W-:Y:S02]  /*14390*/  @P1 FMUL.FTZ R7, R7, 0.69314718246459960938 ;  /* 0x3f31721807071820 */ /* 0x000fe40000410000 */
[----:B------:R-:W-:-:S02]  /*143a0*/  @P0 FMUL.FTZ R4, R6, 0.69314718246459960938 ;  /* 0x3f31721806040820 */ /* 0x000fc40000410000 */
[----:B------:R-:W-:Y:S02]  /*143b0*/  @P0 FMUL.FTZ R0, R8, c[0x0][0x2d0] ;  /* 0x0000b40008000a20 */ /* 0x000fe40000410000 */
[----:B------:R-:W-:Y:S02]  /*143c0*/  @P3 FFMA.FTZ R37, R10, R169, R11 ;  /* 0x000000a90a253223 */ /* 0x000fe4000001000b */
[----:B------:R-:W-:Y:S02]  /*143d0*/  @P2 FFMA.FTZ R38, R5, R168, R9 ;  /* 0x000000a805262223 */ /* 0x000fe40000010009 */
[----:B------:R-:W-:Y:S02]  /*143e0*/  @P1 FFMA.FTZ R39, R2, R167, R7 ;  /* 0x000000a702271223 */ /* 0x000fe40000010007 */
[----:B------:R-:W-:Y:S02]  /*143f0*/  @P0 FFMA.FTZ R40, R0, R3, R4 ;  /* 0x0000000300280223 */ /* 0x000fe40000010004 */
.L_x_949:
[----:B------:R-:W-:Y:S01]  /*14400*/  USHF.R.S32.HI UR6, URZ, 0x1f, UR10 ;  /* 0x0000001f3f067899 */ /* 0x000fe2000801140a */
[----:B------:R-:W-:Y:S05]  /*14410*/  @P4 BRA `(.L_x_1016) ;  /* 0x00001b4000004947 */ /* 0x000fea0003800000 */
[----:B------:R-:W3:Y:S01]  /*14420*/  S2R R12, SR_TID.X ;  /* 0x00000000000c7919 */ /* 0x000ee20000002100 */
[----:B------:R-:W-:Y:S01]  /*14430*/  ULDC.64 UR4, c[0x0][0x490] ;  /* 0x0001240000047ab9 */ /* 0x000fe20000000a00 */
[----:B------:R-:W-:Y:S01]  /*14440*/  F2FP.PACK_AB R42, R42, R52 ;  /* 0x000000342a2a723e */ /* 0x000fe200000000ff */
[----:B------:R-:W-:Y:S01]  /*14450*/  UIMAD UR7, UR6, UR4, URZ ;  /* 0x00000004060772a4 */ /* 0x000fe2000f8e023f */
[----:B------:R-:W4:Y:S01]  /*14460*/  S2R R14, SR_CTAID.Z ;  /* 0x00000000000e7919 */ /* 0x000f220000002700 */
[----:B------:R-:W-:Y:S01]  /*14470*/  UIMAD.WIDE.U32 UR8, UR10, UR4, URZ ;  /* 0x000000040a0872a5 */ /* 0x000fe2000f8e003f */
[----:B------:R-:W-:Y:S01]  /*14480*/  F2FP.PACK_AB R35, R35, R80 ;  /* 0x000000502323723e */ /* 0x000fe200000000ff */
[----:B------:R-:W-:Y:S01]  /*14490*/  UIMAD UR7, UR10, UR5, UR7 ;  /* 0x000000050a0772a4 */ /* 0x000fe2000f8e0207 */
[----:B------:R-:W1:Y:S01]  /*144a0*/  S2R R80, SR_CTAID.X ;  /* 0x0000000000507919 */ /* 0x000e620000002500 */
[----:B------:R-:W-:Y:S01]  /*144b0*/  F2FP.PACK_AB R54, R55, R54 ;  /* 0x000000363736723e */ /* 0x000fe200000000ff */
[----:B------:R-:W-:Y:S01]  /*144c0*/  ULDC.64 UR4, c[0x0][0x3e8] ;  /* 0x0000fa0000047ab9 */ /* 0x000fe20000000a00 */
[----:B------:R-:W-:Y:S01]  /*144d0*/  IMAD.U32 R3, RZ, RZ, UR9 ;  /* 0x00000009ff037e24 */ /* 0x000fe2000f8e00ff */
[----:B------:R-:W-:Y:S01]  /*144e0*/  UIMAD.WIDE.U32 UR12, UR10, UR4, URZ ;  /* 0x000000040a0c72a5 */ /* 0x000fe2000f8e003f */
[----:B-1----:R-:W-:Y:S01]  /*144f0*/  IMAD.U32 R2, RZ, RZ, UR8 ;  /* 0x00000008ff027e24 */ /* 0x002fe2000f8e00ff */
[----:B------:R-:W-:Y:S01]  /*14500*/  UIMAD UR6, UR6, UR4, URZ ;  /* 0x00000004060672a4 */ /* 0x000fe2000f8e023f */
[----:B------:R-:W-:Y:S01]  /*14510*/  IMAD.MOV.U32 R55, RZ, RZ, c[0x0][0x4e8] ;  /* 0x00013a00ff377624 */ /* 0x000fe200078e00ff */
[----:B------:R-:W-:Y:S01]  /*14520*/  UIADD3 UR7, UR9, UR7, URZ ;  /* 0x0000000709077290 */ /* 0x000fe2000fffe03f */
[----:B------:R-:W-:Y:S01]  /*14530*/  F2FP.PACK_AB R46, R46, R176 ;  /* 0x000000b02e2e723e */ /* 0x000fe200000000ff */
[----:B------:R-:W-:Y:S01]  /*14540*/  IMAD.U32 R7, RZ, RZ, UR13 ;  /* 0x0000000dff077e24 */ /* 0x000fe2000f8e00ff */
[----:B------:R-:W-:Y:S01]  /*14550*/  UIMAD UR5, UR10, UR5, UR6 ;  /* 0x000000050a0572a4 */ /* 0x000fe2000f8e0206 */
[----:B------:R-:W-:Y:S01]  /*14560*/  IMAD.U32 R6, RZ, RZ, UR12 ;  /* 0x0000000cff067e24 */ /* 0x000fe2000f8e00ff */
[C---:B------:R-:W-:Y:S01]  /*14570*/  ISETP.NE.AND P0, PT, R55.reuse, 0x1, PT ;  /* 0x000000013700780c */ /* 0x040fe20003f05270 */
[----:B------:R-:W-:Y:S01]  /*14580*/  IMAD.U32 R5, RZ, RZ, UR7 ;  /* 0x00000007ff057e24 */ /* 0x000fe2000f8e00ff */
[----:B------:R-:W-:Y:S01]  /*14590*/  UIADD3 UR5, UR13, UR5, URZ ;  /* 0x000000050d057290 */ /* 0x000fe2000fffe03f */
[----:B---3--:R-:W-:Y:S01]  /*145a0*/  SHF.R.S32.HI R18, RZ, 0x1f, R12 ;  /* 0x0000001fff127819 */ /* 0x008fe2000001140c */
[----:B------:R-:W-:Y:S01]  /*145b0*/  IMAD R55, R55, c[0x0][0x388], RZ ;  /* 0x0000e20037377a24 */ /* 0x000fe200078e02ff */
[----:B------:R-:W-:Y:S01]  /*145c0*/  F2FP.PACK_AB R178, R179, R178 ;  /* 0x000000b2b3b2723e */ /* 0x000fe200000000ff */
[----:B------:R-:W-:Y:S01]  /*145d0*/  BSSY B0, `(.L_x_1017) ;  /* 0x0000121000007945 */ /* 0x000fe20003800000 */
[----:B------:R-:W-:-:S02]  /*145e0*/  LEA.HI R4, R18, R12, RZ, 0x2 ;  /* 0x0000000c12047211 */ /* 0x000fc400078f10ff */
[-C--:B------:R-:W-:Y:S02]  /*145f0*/  LEA.HI R8, R18, R12.reuse, RZ, 0x5 ;  /* 0x0000000c12087211 */ /* 0x080fe400078f28ff */
[--C-:B------:R-:W-:Y:S02]  /*14600*/  SHF.R.S32.HI R7, RZ, 0x2, R4.reuse ;  /* 0x00000002ff077819 */ /* 0x100fe40000011404 */
[----:B------:R-:W-:Y:S02]  /*14610*/  SHF.R.S32.HI R0, RZ, 0x1f, R4 ;  /* 0x0000001fff007819 */ /* 0x000fe40000011404 */
[----:B------:R-:W-:Y:S02]  /*14620*/  LOP3.LUT R3, R4, 0xfffffffc, RZ, 0xc0, !PT ;  /* 0xfffffffc04037812 */ /* 0x000fe400078ec0ff */
[----:B------:R-:W-:Y:S02]  /*14630*/  LOP3.LUT R4, R8, 0xffffffe0, RZ, 0xc0, !PT ;  /* 0xffffffe008047812 */ /* 0x000fe400078ec0ff */
[-C--:B------:R-:W-:Y:S01]  /*14640*/  LEA.HI R11, R18, R12.reuse, RZ, 0x3 ;  /* 0x0000000c120b7211 */ /* 0x080fe200078f18ff */
[----:B------:R-:W-:Y:S01]  /*14650*/  IMAD.IADD R10, R12, 0x1, -R3 ;  /* 0x000000010c0a7824 */ /* 0x000fe200078e0a03 */
[----:B------:R-:W-:Y:S01]  /*14660*/  LEA.HI R9, R0, R7, RZ, 0x3 ;  /* 0x0000000700097211 */ /* 0x000fe200078f18ff */
[----:B------:R-:W-:Y:S01]  /*14670*/  IMAD.IADD R0, R12, 0x1, -R4 ;  /* 0x000000010c007824 */ /* 0x000fe200078e0a04 */
[----:B------:R-:W-:Y:S01]  /*14680*/  LOP3.LUT R13, R11, 0xfffffff8, RZ, 0xc0, !PT ;  /* 0xfffffff80b0d7812 */ /* 0x000fe200078ec0ff */
[----:B------:R-:W-:Y:S01]  /*14690*/  IMAD.MOV.U32 R4, RZ, RZ, R2 ;  /* 0x000000ffff047224 */ /* 0x000fe200078e0002 */
[----:B------:R-:W-:Y:S01]  /*146a0*/  LEA.HI R18, R18, R12, RZ, 0x6 ;  /* 0x0000000c12127211 */ /* 0x000fe200078f30ff */
[----:B------:R-:W-:Y:S01]  /*146b0*/  IMAD.MOV.U32 R2, RZ, RZ, R6 ;  /* 0x000000ffff027224 */ /* 0x000fe200078e0006 */
[----:B------:R-:W-:Y:S01]  /*146c0*/  SHF.R.S32.HI R6, RZ, 0x1f, R0 ;  /* 0x0000001fff067819 */ /* 0x000fe20000011400 */
[----:B------:R-:W-:Y:S01]  /*146d0*/  IMAD.IADD R13, R12, 0x1, -R13 ;  /* 0x000000010c0d7824 */ /* 0x000fe200078e0a0d */
[----:B----4-:R-:W-:Y:S01]  /*146e0*/  SHF.R.S32.HI R12, RZ, 0x1f, R14 ;  /* 0x0000001fff0c7819 */ /* 0x010fe2000001140e */
[----:B------:R-:W-:Y:S01]  /*146f0*/  IMAD.U32 R3, RZ, RZ, UR5 ;  /* 0x00000005ff037e24 */ /* 0x000fe2000f8e00ff */
[----:B------:R-:W-:Y:S01]  /*14700*/  LOP3.LUT P3, RZ, R0, 0x3, RZ, 0xc0, !PT ;  /* 0x0000000300ff7812 */ /* 0x000fe2000786c0ff */
[----:B------:R-:W-:Y:S01]  /*14710*/  IMAD.WIDE.U32 R20, R14, c[0x0][0x498], R4 ;  /* 0x000126000e147a25 */ /* 0x000fe200078e0004 */
[----:B------:R-:W-:-:S02]  /*14720*/  LEA.HI R16, R6, R0, RZ, 0x2 ;  /* 0x0000000006107211 */ /* 0x000fc400078f10ff */
[--C-:B------:R-:W-:Y:S01]  /*14730*/  SHF.R.S32.HI R6, RZ, 0x5, R8.reuse ;  /* 0x00000005ff067819 */ /* 0x100fe20000011408 */
[C---:B------:R-:W-:Y:S01]  /*14740*/  IMAD R19, R12.reuse, c[0x0][0x498], RZ ;  /* 0x000126000c137a24 */ /* 0x040fe200078e02ff */
[----:B------:R-:W-:Y:S01]  /*14750*/  SHF.R.S32.HI R0, RZ, 0x1f, R8 ;  /* 0x0000001fff007819 */ /* 0x000fe20000011408 */
[----:B------:R-:W-:Y:S01]  /*14760*/  IMAD R12, R12, c[0x0][0x3f0], RZ ;  /* 0x0000fc000c0c7a24 */ /* 0x000fe200078e02ff */
[----:B------:R-:W-:Y:S01]  /*14770*/  SHF.R.S32.HI R52, RZ, 0x3, R11 ;  /* 0x00000003ff347819 */ /* 0x000fe2000001140b */
[----:B------:R-:W-:Y:S01]  /*14780*/  IMAD R19, R14, c[0x0][0x49c], R19 ;  /* 0x000127000e137a24 */ /* 0x000fe200078e0213 */
[----:B------:R-:W-:Y:S01]  /*14790*/  LEA.HI R0, R0, R6, RZ, 0x2 ;  /* 0x0000000600007211 */ /* 0x000fe200078f10ff */
[----:B------:R-:W-:Y:S01]  /*147a0*/  IMAD R8, R14, c[0x0][0x3f4], R12 ;  /* 0x0000fd000e087a24 */ /* 0x000fe200078e020c */
[----:B------:R-:W-:Y:S01]  /*147b0*/  LOP3.LUT R9, R9, 0xfffffff8, RZ, 0xc0, !PT ;  /* 0xfffffff809097812 */ /* 0x000fe200078ec0ff */
[----:B------:R-:W-:Y:S01]  /*147c0*/  IMAD.SHL.U32 R4, R52, 0x40, RZ ;  /* 0x0000004034047824 */ /* 0x000fe200078e00ff */
[----:B------:R-:W-:Y:S01]  /*147d0*/  F2FP.PACK_AB R44, R44, R188 ;  /* 0x000000bc2c2c723e */ /* 0x000fe200000000ff */
[----:B------:R-:W-:Y:S01]  /*147e0*/  IMAD.WIDE.U32 R14, R14, c[0x0][0x3f0], R2 ;  /* 0x0000fc000e0e7a25 */ /* 0x000fe200078e0002 */
[----:B------:R-:W-:-:S02]  /*147f0*/  LOP3.LUT R3, R0, 0xffffffc, RZ, 0xc0, !PT ;  /* 0x0ffffffc00037812 */ /* 0x000fc400078ec0ff */
[----:B------:R-:W-:Y:S01]  /*14800*/  LEA.HI R2, R10, R10, RZ, 0x1 ;  /* 0x0000000a0a027211 */ /* 0x000fe200078f08ff */
[----:B------:R-:W-:Y:S01]  /*14810*/  IMAD.SHL.U32 R12, R13, 0x8, RZ ;  /* 0x000000080d0c7824 */ /* 0x000fe200078e00ff */
[----:B------:R-:W-:Y:S01]  /*14820*/  LOP3.LUT R0, R4, 0x1c0, RZ, 0xc0, !PT ;  /* 0x000001c004007812 */ /* 0x000fe200078ec0ff */
[----:B------:R-:W-:Y:S01]  /*14830*/  IMAD.IADD R9, R7, 0x1, -R9 ;  /* 0x0000000107097824 */ /* 0x000fe200078e0a09 */
[----:B------:R-:W-:Y:S01]  /*14840*/  LOP3.LUT R4, R2, 0x1ffffffe, RZ, 0xc0, !PT ;  /* 0x1ffffffe02047812 */ /* 0x000fe200078ec0ff */
[C---:B------:R-:W-:Y:S01]  /*14850*/  IMAD.IADD R7, R6.reuse, 0x1, -R3 ;  /* 0x0000000106077824 */ /* 0x040fe200078e0a03 */
[----:B------:R-:W-:Y:S01]  /*14860*/  SHF.R.U32.HI R5, RZ, 0x3, R0 ;  /* 0x00000003ff057819 */ /* 0x000fe20000011600 */
[----:B------:R-:W-:Y:S01]  /*14870*/  IMAD R17, R6, 0x200, R10 ;  /* 0x0000020006117824 */ /* 0x000fe200078e020a */
[----:B------:R-:W-:Y:S01]  /*14880*/  LOP3.LUT R3, R0, 0x38, R12, 0xf8, !PT ;  /* 0x0000003800037812 */ /* 0x000fe200078ef80c */
[----:B------:R-:W-:Y:S01]  /*14890*/  IMAD.SHL.U32 R0, R2, 0x20, RZ ;  /* 0x0000002002007824 */ /* 0x000fe200078e00ff */
[----:B------:R-:W-:Y:S01]  /*148a0*/  F2FP.PACK_AB R190, R191, R190 ;  /* 0x000000bebfbe723e */ /* 0x000fe200000000ff */
[----:B------:R-:W-:Y:S01]  /*148b0*/  IMAD.IADD R6, R10, 0x1, -R4 ;  /* 0x000000010a067824 */ /* 0x000fe200078e0a04 */
[----:B------:R-:W-:-:S02]  /*148c0*/  LOP3.LUT R4, R9, 0x1, RZ, 0xc0, !PT ;  /* 0x0000000109047812 */ /* 0x000fc400078ec0ff */
[----:B------:R-:W-:Y:S01]  /*148d0*/  LOP3.LUT R2, R0, 0xffffffc0, RZ, 0xc0, !PT ;  /* 0xffffffc000027812 */ /* 0x000fe200078ec0ff */
[----:B------:R-:W-:Y:S01]  /*148e0*/  IMAD R0, R13, 0x10, R52 ;  /* 0x000000100d007824 */ /* 0x000fe200078e0234 */
[----:B------:R-:W-:Y:S02]  /*148f0*/  LOP3.LUT R11, R3, R5, RZ, 0x3c, !PT ;  /* 0x00000005030b7212 */ /* 0x000fe400078e3cff */
[----:B------:R-:W-:Y:S01]  /*14900*/  SHF.R.S32.HI R3, RZ, 0x2, R16 ;  /* 0x00000002ff037819 */ /* 0x000fe20000011410 */
[----:B------:R-:W-:Y:S01]  /*14910*/  IMAD R10, R6, 0x8, R2 ;  /* 0x00000008060a7824 */ /* 0x000fe200078e0202 */
[----:B------:R-:W-:Y:S01]  /*14920*/  ISETP.NE.U32.AND P4, PT, R4, 0x1, PT ;  /* 0x000000010400780c */ /* 0x000fe20003f85070 */
[----:B------:R-:W-:Y:S01]  /*14930*/  IMAD R4, R80, 0x80, R0 ;  /* 0x0000008050047824 */ /* 0x000fe200078e0200 */
[----:B------:R-:W-:Y:S01]  /*14940*/  F2FP.PACK_AB R180, R181, R180 ;  /* 0x000000b4b5b4723e */ /* 0x000fe200000000ff */
[----:B------:R-:W-:Y:S01]  /*14950*/  IMAD R5, R7, 0x10, R3 ;  /* 0x0000001007057824 */ /* 0x000fe200078e0203 */
[----:B------:R-:W-:Y:S01]  /*14960*/  R2P PR, R9, 0x6 ;  /* 0x0000000609007804 */ /* 0x000fe20000000000 */
[----:B------:R-:W-:Y:S01]  /*14970*/  IMAD.IADD R3, R15, 0x1, R8 ;  /* 0x000000010f037824 */ /* 0x000fe200078e0208 */
[----:B------:R-:W-:Y:S01]  /*14980*/  F2FP.PACK_AB R182, R183, R182 ;  /* 0x000000b6b7b6723e */ /* 0x000fe200000000ff */
[----:B------:R-:W-:Y:S01]  /*14990*/  @P0 IMAD.HI.U32 R8, R4, c[0x0][0x4ec], RZ ;  /* 0x00013b0004080a27 */ /* 0x000fe200078e00ff */
[----:B------:R-:W-:-:S02]  /*149a0*/  F2FP.PACK_AB R184, R185, R184 ;  /* 0x000000b8b9b8723e */ /* 0x000fc400000000ff */
[----:B------:R-:W-:Y:S01]  /*149b0*/  F2FP.PACK_AB R186, R187, R186 ;  /* 0x000000babbba723e */ /* 0x000fe200000000ff */
[----:B------:R-:W-:Y:S01]  /*149c0*/  IMAD.SHL.U32 R6, R9, 0x40, RZ ;  /* 0x0000004009067824 */ /* 0x000fe200078e00ff */
[----:B------:R-:W-:Y:S01]  /*149d0*/  F2FP.PACK_AB R48, R48, R132 ;  /* 0x000000843030723e */ /* 0x000fe200000000ff */
[----:B------:R-:W-:Y:S01]  /*149e0*/  IMAD.SHL.U32 R7, R18, 0x8, RZ ;  /* 0x0000000812077824 */ /* 0x000fe200078e00ff */
[----:B------:R-:W-:Y:S01]  /*149f0*/  F2FP.PACK_AB R134, R135, R134 ;  /* 0x000000868786723e */ /* 0x000fe200000000ff */
[----:B------:R-:W-:Y:S01]  /*14a00*/  IMAD.MOV.U32 R0, RZ, RZ, R4 ;  /* 0x000000ffff007224 */ /* 0x000fe200078e0004 */
[----:B------:R-:W-:Y:S01]  /*14a10*/  @P0 SHF.R.U32.HI R0, RZ, c[0x0][0x4f0], R8 ;  /* 0x00013c00ff000a19 */ /* 0x000fe20000011608 */
[----:B------:R-:W-:Y:S01]  /*14a20*/  IMAD.MOV.U32 R2, RZ, RZ, R14 ;  /* 0x000000ffff027224 */ /* 0x000fe200078e000e */
[----:B------:R-:W-:Y:S02]  /*14a30*/  LOP3.LUT R6, R6, 0x1c0, RZ, 0xc0, !PT ;  /* 0x000001c006067812 */ /* 0x000fe400078ec0ff */
[----:B------:R-:W-:Y:S01]  /*14a40*/  LOP3.LUT R13, R11, 0x7ffffe00, R7, 0xf8, !PT ;  /* 0x7ffffe000b0d7812 */ /* 0x000fe200078ef807 */
[----:B------:R-:W-:Y:S01]  /*14a50*/  IMAD.IADD R11, R5, 0x1, R10 ;  /* 0x00000001050b7824 */ /* 0x000fe200078e020a */
[--C-:B------:R-:W-:Y:S01]  /*14a60*/  SHF.R.S32.HI R7, RZ, 0x1f, R0.reuse ;  /* 0x0000001fff077819 */ /* 0x100fe20000011400 */
[----:B------:R-:W-:Y:S01]  /*14a70*/  IMAD R5, R80, 0x80, R5 ;  /* 0x0000008050057824 */ /* 0x000fe200078e0205 */
[----:B------:R-:W-:Y:S01]  /*14a80*/  LEA.HI R9, R6, R6, RZ, 0x1d ;  /* 0x0000000606097211 */ /* 0x000fe200078fe8ff */
[----:B------:R-:W-:Y:S01]  /*14a90*/  IMAD.MOV R6, RZ, RZ, -R0 ;  /* 0x000000ffff067224 */ /* 0x000fe200078e0a00 */
[----:B------:R-:W-:Y:S01]  /*14aa0*/  F2FP.PACK_AB R47, R47, R144 ;  /* 0x000000902f2f723e */ /* 0x000fe200000000ff */
[----:B------:R-:W-:Y:S01]  /*14ab0*/  IMAD R7, R7, c[0x0][0x3e0], RZ ;  /* 0x0000f80007077a24 */ /* 0x000fe200078e02ff */
[----:B------:R-:W-:Y:S01]  /*14ac0*/  IADD3 R8, R5, 0x8, RZ ;  /* 0x0000000805087810 */ /* 0x000fe20007ffe0ff */
[----:B------:R-:W-:Y:S01]  /*14ad0*/  IMAD.U32 R10, R17, 0x2, R9 ;  /* 0x00000002110a7824 */ /* 0x000fe200078e0009 */
[-C--:B------:R-:W-:Y:S01]  /*14ae0*/  ISETP.GE.OR P6, PT, R5, R55.reuse, P3 ;  /* 0x000000370500720c */ /* 0x080fe20001fc6670 */
[----:B------:R-:W-:Y:S01]  /*14af0*/  IMAD R7, R0, c[0x0][0x3e4], R7 ;  /* 0x0000f90000077a24 */ /* 0x000fe200078e0207 */
[----:B------:R-:W-:Y:S01]  /*14b00*/  ISETP.GE.OR P5, PT, R8, R55, P3 ;  /* 0x000000370800720c */ /* 0x000fe20001fa6670 */
[----:B------:R-:W-:Y:S01]  /*14b10*/  IMAD.WIDE.U32 R8, R0, c[0x0][0x3e0], R2 ;  /* 0x0000f80000087a25 */ /* 0x000fe200078e0002 */
[----:B------:R-:W-:-:S02]  /*14b20*/  F2FP.PACK_AB R146, R147, R146 ;  /* 0x000000929392723e */ /* 0x000fc400000000ff */
[----:B------:R-:W-:Y:S01]  /*14b30*/  F2FP.PACK_AB R136, R137, R136 ;  /* 0x000000888988723e */ /* 0x000fe200000000ff */
[----:B------:R-:W-:Y:S01]  /*14b40*/  IMAD R18, R6, c[0x0][0x4e8], R4 ;  /* 0x00013a0006127a24 */ /* 0x000fe200078e0204 */
[----:B------:R-:W-:Y:S01]  /*14b50*/  F2FP.PACK_AB R138, R139, R138 ;  /* 0x0000008a8b8a723e */ /* 0x000fe200000000ff */
[----:B------:R-:W-:Y:S01]  /*14b60*/  IMAD.SHL.U32 R0, R10, 0x2, RZ ;  /* 0x000000020a007824 */ /* 0x000fe200078e00ff */
[C---:B------:R-:W-:Y:S01]  /*14b70*/  IADD3 R10, R5.reuse, 0x40, RZ ;  /* 0x00000040050a7810 */ /* 0x040fe20007ffe0ff */
[----:B------:R-:W-:Y:S01]  /*14b80*/  IMAD R6, R80, 0x80, R11 ;  /* 0x0000008050067824 */ /* 0x000fe200078e020b */
[----:B------:R-:W-:Y:S01]  /*14b90*/  IADD3 R5, R5, 0x48, RZ ;  /* 0x0000004805057810 */ /* 0x000fe20007ffe0ff */
[----:B------:R-:W-:Y:S01]  /*14ba0*/  BAR.SYNC.DEFER_BLOCKING 0x1, 0x80 ;  /* 0x0042000000007b1d */ /* 0x000fe20000010000 */
[----:B------:R-:W-:Y:S01]  /*14bb0*/  IADD3 R11, R0, 0x80, RZ ;  /* 0x00000080000b7810 */ /* 0x000fe20007ffe0ff */
[----:B------:R-:W-:Y:S01]  /*14bc0*/  @P0 IMAD.HI.U32 R4, R6, c[0x0][0x4ec], RZ ;  /* 0x00013b0006040a27 */ /* 0x000fe200078e00ff */
[----:B------:R-:W-:-:S02]  /*14bd0*/  IADD3 R2, R0, 0x70, RZ ;  /* 0x0000007000027810 */ /* 0x000fc40007ffe0ff */
[----:B------:R-:W-:Y:S01]  /*14be0*/  @P4 IADD3 R2, R11, 0x10, RZ ;  /* 0x000000100b024810 */ /* 0x000fe20007ffe0ff */
[----:B------:R-:W-:Y:S01]  /*14bf0*/  IMAD.MOV.U32 R3, RZ, RZ, R6 ;  /* 0x000000ffff037224 */ /* 0x000fe200078e0006 */
[-C--:B------:R-:W-:Y:S02]  /*14c00*/  ISETP.GE.OR P4, PT, R10, R55.reuse, P3 ;  /* 0x000000370a00720c */ /* 0x080fe40001f86670 */
[----:B------:R-:W-:Y:S01]  /*14c10*/  @P0 SHF.R.U32.HI R3, RZ, c[0x0][0x4f0], R4 ;  /* 0x00013c00ff030a19 */ /* 0x000fe20000011604 */
[----:B------:R-:W-:Y:S01]  /*14c20*/  IMAD.MOV.U32 R4, RZ, RZ, R8 ;  /* 0x000000ffff047224 */ /* 0x000fe200078e0008 */
[----:B------:R-:W-:Y:S01]  /*14c30*/  ISETP.GE.OR P3, PT, R5, R55, P3 ;  /* 0x000000370500720c */ /* 0x000fe20001f66670 */
[----:B------:R-:W-:Y:S01]  /*14c40*/  IMAD.IADD R5, R9, 0x1, R7 ;  /* 0x0000000109057824 */ /* 0x000fe200078e0207 */
[----:B------:R-:W-:Y:S01]  /*14c50*/  SHF.R.S32.HI R7, RZ, 0x1f, R18 ;  /* 0x0000001fff077819 */ /* 0x000fe20000011412 */
[--C-:B------:R-:W-:Y:S01]  /*14c60*/  IMAD.MOV R8, RZ, RZ, -R3.reuse ;  /* 0x000000ffff087224 */ /* 0x100fe200078e0a03 */
[----:B------:R-:W-:-:S02]  /*14c70*/  SHF.R.S32.HI R9, RZ, 0x1f, R3 ;  /* 0x0000001fff097819 */ /* 0x000fc40000011403 */
[----:B------:R-:W-:Y:S01]  /*14c80*/  IADD3 R10, P0, R3, R20, RZ ;  /* 0x00000014030a7210 */ /* 0x000fe20007f1e0ff */
[----:B------:R-:W-:Y:S01]  /*14c90*/  IMAD R7, R7, c[0x0][0x3d8], RZ ;  /* 0x0000f60007077a24 */ /* 0x000fe200078e02ff */
[----:B------:R-:W-:Y:S01]  /*14ca0*/  F2FP.PACK_AB R140, R141, R140 ;  /* 0x0000008c8d8c723e */ /* 0x000fe200000000ff */
[----:B------:R-:W-:Y:S01]  /*14cb0*/  IMAD R8, R8, c[0x0][0x4e8], R6 ;  /* 0x00013a0008087a24 */ /* 0x000fe200078e0206 */
[----:B------:R-:W-:Y:S01]  /*14cc0*/  IADD3.X R11, R9, R21, R19, P0, !PT ;  /* 0x00000015090b7210 */ /* 0x000fe200007fe413 */
[C---:B------:R-:W-:Y:S01]  /*14cd0*/  IMAD R53, R18.reuse, c[0x0][0x3dc], R7 ;  /* 0x0000f70012357a24 */ /* 0x040fe200078e0207 */
[----:B------:R-:W-:Y:S01]  /*14ce0*/  F2FP.PACK_AB R142, R143, R142 ;  /* 0x0000008e8f8e723e */ /* 0x000fe200000000ff */
[----:B------:R-:W-:Y:S01]  /*14cf0*/  IMAD.WIDE.U32 R18, R18, c[0x0][0x3d8], R4 ;  /* 0x0000f60012127a25 */ /* 0x000fe200078e0004 */
[----:B------:R-:W-:Y:S01]  /*14d00*/  SHF.R.S32.HI R4, RZ, 0x1f, R8 ;  /* 0x0000001fff047819 */ /* 0x000fe20000011408 */
[----:B------:R-:W-:Y:S01]  /*14d10*/  STS [R0+0x80], R46 ;  /* 0x0000802e00007388 */ /* 0x000fe20000000800 */
[----:B------:R-:W-:Y:S01]  /*14d20*/  F2FP.PACK_AB R45, R45, R148 ;  /* 0x000000942d2d723e */ /* 0x000fe200000000ff */
[----:B------:R-:W-:Y:S01]  /*14d30*/  IMAD.MOV.U32 R9, RZ, RZ, 0x20 ;  /* 0x00000020ff097424 */ /* 0x000fe200078e00ff */
[----:B------:R-:W-:Y:S01]  /*14d40*/  F2FP.PACK_AB R150, R151, R150 ;  /* 0x000000969796723e */ /* 0x000fe200000000ff */
[----:B------:R-:W-:Y:S01]  /*14d50*/  IMAD R4, R4, c[0x0][0x488], RZ ;  /* 0x0001220004047a24 */ /* 0x000fe200078e02ff */
[----:B------:R-:W-:Y:S01]  /*14d60*/  STS [R0+0x480], R178 ;  /* 0x000480b200007388 */ /* 0x000fe20000000800 */
[----:B------:R-:W-:Y:S01]  /*14d70*/  IMAD.WIDE.U32 R6, R8, c[0x0][0x488], R10 ;  /* 0x0001220008067a25 */ /* 0x000fe200078e000a */
[----:B------:R-:W-:-:S02]  /*14d80*/  SEL R9, R9, 0xffffffe0, !P1 ;  /* 0xffffffe009097807 */ /* 0x000fc40004800000 */
[----:B------:R-:W-:Y:S01]  /*14d90*/  STS [R2], R44 ;  /* 0x0000002c02007388 */ /* 0x000fe20000000800 */
[----:B------:R-:W-:Y:S01]  /*14da0*/  IMAD R8, R8, c[0x0][0x48c], R4 ;  /* 0x0001230008087a24 */ /* 0x000fe200078e0204 */
[----:B------:R-:W-:Y:S01]  /*14db0*/  LEA R10, P0, R6, c[0x0][0x450], 0x2 ;  /* 0x00011400060a7a11 */ /* 0x000fe200078010ff */
[----:B------:R-:W-:Y:S01]  /*14dc0*/  IMAD.MOV.U32 R5, RZ, RZ, 0x40 ;  /* 0x00000040ff057424 */ /* 0x000fe200078e00ff */
[----:B------:R-:W-:Y:S01]  /*14dd0*/  STS [R2+0x400], R190 ;  /* 0x000400be02007388 */ /* 0x000fe20000000800 */
[----:B------:R-:W-:Y:S01]  /*14de0*/  IMAD.IADD R8, R7, 0x1, R8 ;  /* 0x0000000107087824 */ /* 0x000fe200078e0208 */
[----:B------:R-:W-:Y:S01]  /*14df0*/  F2FP.PACK_AB R43, R43, R160 ;  /* 0x000000a02b2b723e */ /* 0x000fe200000000ff */
[----:B------:R-:W-:Y:S01]  /*14e00*/  IMAD.IADD R3, R0, 0x1, R9 ;  /* 0x0000000100037824 */ /* 0x000fe200078e0209 */
[----:B------:R-:W-:Y:S01]  /*14e10*/  SEL R7, R5, 0xffffffc0, !P2 ;  /* 0xffffffc005077807 */ /* 0x000fe20005000000 */
[----:B------:R-:W-:Y:S01]  /*14e20*/  IMAD.IADD R4, R9, 0x1, R2 ;  /* 0x0000000109047824 */ /* 0x000fe200078e0202 */
[----:B------:R-:W-:Y:S01]  /*14e30*/  STS [R0+0x2080], R180 ;  /* 0x002080b400007388 */ /* 0x000fe20000000800 */
[----:B------:R-:W-:-:S02]  /*14e40*/  LEA.HI.X R9, R6, c[0x0][0x454], R8, 0x2, P0 ;  /* 0x0001150006097a11 */ /* 0x000fc400000f1408 */
[----:B------:R-:W-:Y:S01]  /*14e50*/  IMAD.IADD R6, R0, 0x1, R7 ;  /* 0x0000000100067824 */ /* 0x000fe200078e0207 */
[----:B------:R-:W-:Y:S01]  /*14e60*/  STS [R0+0x2480], R182 ;  /* 0x002480b600007388 */ /* 0x000fe20000000800 */
[----:B------:R-:W-:Y:S01]  /*14e70*/  F2FP.PACK_AB R162, R163, R162 ;  /* 0x000000a2a3a2723e */ /* 0x000fe200000000ff */
[----:B------:R-:W-:Y:S01]  /*14e80*/  IMAD.IADD R8, R7, 0x1, R2 ;  /* 0x0000000107087824 */ /* 0x000fe200078e0202 */
[----:B------:R-:W-:Y:S01]  /*14e90*/  F2FP.PACK_AB R152, R153, R152 ;  /* 0x000000989998723e */ /* 0x000fe200000000ff */
        /* <DEDUP_REMOVED lines=79> */
[----:B------:R-:W-:Y:S01]  /*15390*/  STS [R4+0x4400], R29 ;  /* 0x0044001d04007388 */ /* 0x000fe20000000800 */
[----:B-1----:R-:W-:Y:S01]  /*153a0*/  IMAD.SHL.U32 R0, R13, 0x2, RZ ;  /* 0x000000020d007824 */ /* 0x002fe200078e00ff */
[----:B------:R-:W-:-:S02]  /*153b0*/  LEA R13, P0, R18, c[0x0][0x380], 0x1 ;  /* 0x0000e000120d7a11 */ /* 0x000fc400078008ff */
        /* <DEDUP_REMOVED lines=16> */
[----:B-1----:R-:W-:-:S03]  /*154c0*/  IMAD R6, R80, 0x80, R52 ;  /* 0x0000008050067824 */ /* 0x002fc600078e0234 */
        /* <DEDUP_REMOVED lines=8> */
[----:B------:R-:W3:Y:S04]  /*15550*/  SHFL.IDX PT, R3, R9, 0x1, 0x1c1f ;  /* 0x003c1f0009037f89 */ /* 0x000ee800000e0000 */
[----:B------:R-:W-:Y:S04]  /*15560*/  SHFL.IDX PT, R14, R10, 0x2, 0x1c1f ;  /* 0x005c1f000a0e7f89 */ /* 0x000fe800000e0000 */
[----:B------:R-:W4:Y:S04]  /*15570*/  SHFL.IDX PT, R15, R9, 0x2, 0x1c1f ;  /* 0x005c1f00090f7f89 */ /* 0x000f2800000e0000 */
[----:B------:R-:W-:Y:S04]  /*15580*/  SHFL.IDX PT, R10, R10, 0x3, 0x1c1f ;  /* 0x007c1f000a0a7f89 */ /* 0x000fe800000e0000 */
[----:B------:R-:W2:Y:S04]  /*15590*/  SHFL.IDX PT, R11, R9, 0x3, 0x1c1f ;  /* 0x007c1f00090b7f89 */ /* 0x000ea800000e0000 */
[----:B-1----:R-:W-:Y:S04]  /*155a0*/  @!P6 ST.E [R16.64], R37 ;  /* 0x000000251000e985 */ /* 0x002fe8000c101914 */
[----:B---3--:R1:W-:Y:S04]  /*155b0*/  @!P5 ST.E [R2.64], R38 ;  /* 0x000000260200d985 */ /* 0x0083e8000c101914 */
[----:B----4-:R3:W-:Y:S04]  /*155c0*/  @!P4 ST.E [R14.64], R39 ;  /* 0x000000270e00c985 */ /* 0x0107e8000c101914 */
[----:B--2---:R3:W-:Y:S04]  /*155d0*/  @!P3 ST.E [R10.64], R40 ;  /* 0x000000280a00b985 */ /* 0x0047e8000c101914 */
[----:B------:R3:W2:Y:S04]  /*155e0*/  LDS.128 R24, [R0+0x880] ;  /* 0x0008800000187984 */ /* 0x0006a80000000c00 */
[----:B------:R3:W4:Y:S01]  /*155f0*/  LDS.128 R32, [R0+0x1080] ;  /* 0x0010800000207984 */ /* 0x0007220000000c00 */
[----:B-1----:R-:W-:-:S03]  /*15600*/  IMAD.IADD R2, R19, 0x1, R53 ;  /* 0x0000000113027824 */ /* 0x002fc600078e0235 */
[----:B------:R3:W1:Y:S04]  /*15610*/  LDS.128 R40, [R0+0x1880] ;  /* 0x0018800000287984 */ /* 0x0006680000000c00 */
[----:B------:R3:W1:Y:S01]  /*15620*/  LDS.128 R48, [R0+0x2080] ;  /* 0x0020800000307984 */ /* 0x0006620000000c00 */
[----:B------:R-:W-:Y:S02]  /*15630*/  LEA.HI.X R7, R18, c[0x0][0x384], R2, 0x1, P0 ;  /* 0x0000e10012077a11 */ /* 0x000fe400000f0c02 */
[----:B------:R-:W-:Y:S01]  /*15640*/  ISETP.GE.AND P0, PT, R6, R55, PT ;  /* 0x000000370600720c */ /* 0x000fe20003f06270 */
        /* <DEDUP_REMOVED lines=13> */
[----:B--2-4-:R-:W2:Y:S01]  /*15720*/  LDS.128 R16, [R0+0x80] ;  /* 0x0000800000107984 */ /* 0x014ea20000000c00 */
[----:B------:R-:W-:-:S02]  /*15730*/  IADD3 R4, R12, 0x40, RZ ;  /* 0x000000400c047810 */ /* 0x000fc40007ffe0ff */
[----:B------:R-:W-:Y:S01]  /*15740*/  ISETP.GE.AND P1, PT, R12, c[0x0][0x3c8], PT ;  /* 0x0000f2000c007a0c */ /* 0x000fe20003f26270 */
[----:B---3--:R3:W4:Y:S01]  /*15750*/  LDS.128 R8, [R0+0x4080] ;  /* 0x0040800000087984 */ /* 0x0087220000000c00 */
[----:B------:R-:W-:-:S13]  /*15760*/  ISETP.GE.AND P0, PT, R4, c[0x0][0x3c8], PT ;  /* 0x0000f20004007a0c */ /* 0x000fda0003f06270 */
[----:B---3--:R-:W-:-:S04]  /*15770*/  @!P0 SHF.R.S32.HI R0, RZ, 0x1f, R4 ;  /* 0x0000001fff008819 */ /* 0x008fc80000011404 */
[----:B------:R-:W-:Y:S01]  /*15780*/  @!P0 LEA.HI R0, R0, R4, RZ, 0x3 ;  /* 0x0000000400008211 */ /* 0x000fe200078f18ff */
[----:B-1----:R-:W-:-:S03]  /*15790*/  @!P1 IMAD.WIDE R4, R12, 0x2, R2 ;  /* 0x000000020c049825 */ /* 0x002fc600078e0202 */
[----:B------:R-:W-:-:S05]  /*157a0*/  @!P0 LOP3.LUT R0, R0, 0xfffffff8, RZ, 0xc0, !PT ;  /* 0xfffffff800008812 */ /* 0x000fca00078ec0ff */
[----:B------:R-:W-:Y:S01]  /*157b0*/  @!P0 IMAD.WIDE R2, R0, 0x2, R2 ;  /* 0x0000000200028825 */ /* 0x000fe200078e0202 */
[----:B--2---:R1:W-:Y:S04]  /*157c0*/  @!P1 ST.E.128 [R4.64], R16 ;  /* 0x0000001004009985 */ /* 0x0043e8000c101d14 */
[----:B----4-:R1:W-:Y:S02]  /*157d0*/  @!P0 ST.E.128 [R2.64], R8 ;  /* 0x0000000802008985 */ /* 0x0103e4000c101d14 */
.L_x_1018:
[----:B--2-4-:R-:W-:Y:S05]  /*157e0*/  BSYNC B0 ;  /* 0x0000000000007941 */ /* 0x014fea0003800000 */
.L_x_1017:
[----:B---3--:R-:W-:Y:S01]  /*157f0*/  IADD3 R0, R6, 0x10, RZ ;  /* 0x0000001006007810 */ /* 0x008fe20007ffe0ff */
[----:B-1----:R1:W2:Y:S01]  /*15800*/  SHFL.IDX PT, R3, R7, 0x1, 0x181f ;  /* 0x00381f0007037f89 */ /* 0x0022a200000e0000 */
        /* <DEDUP_REMOVED lines=14> */
.L_x_1020:
[----:B------:R-:W-:Y:S05]  /*158f0*/  BSYNC B0 ;  /* 0x0000000000007941 */ /* 0x000fea0003800000 */
.L_x_1019:
        /* <DEDUP_REMOVED lines=16> */
.L_x_1022:
[----:B------:R-:W-:Y:S05]  /*15a00*/  BSYNC B0 ;  /* 0x0000000000007941 */ /* 0x000fea0003800000 */
.L_x_1021:
        /* <DEDUP_REMOVED lines=16> */
.L_x_1024:
[----:B------:R-:W-:Y:S05]  /*15b10*/  BSYNC B0 ;  /* 0x0000000000007941 */ /* 0x000fea0003800000 */
.L_x_1023:
        /* <DEDUP_REMOVED lines=16> */
.L_x_1026:
[----:B------:R-:W-:Y:S05]  /*15c20*/  BSYNC B0 ;  /* 0x0000000000007941 */ /* 0x000fea0003800000 */
.L_x_1025:
        /* <DEDUP_REMOVED lines=16> */
.L_x_1028:
[----:B------:R-:W-:Y:S05]  /*15d30*/  BSYNC B0 ;  /* 0x0000000000007941 */ /* 0x000fea0003800000 */
.L_x_1027:
        /* <DEDUP_REMOVED lines=16> */
.L_x_1030:
[----:B------:R-:W-:Y:S05]  /*15e40*/  BSYNC B0 ;  /* 0x0000000000007941 */ /* 0x000fea0003800000 */
.L_x_1029:
        /* <DEDUP_REMOVED lines=17> */
.L_x_1016:
[----:B------:R-:W3:Y:S01]  /*15f60*/  S2R R11, SR_TID.X ;  /* 0x00000000000b7919 */ /* 0x000ee20000002100 */
[----:B------:R-:W-:Y:S03]  /*15f70*/  BSSY B0, `(.L_x_1031) ;  /* 0x0000028000007945 */ /* 0x000fe60003800000 */
[----:B------:R-:W4:Y:S01]  /*15f80*/  S2R R9, SR_CTAID.Z ;  /* 0x0000000000097919 */ /* 0x000f220000002700 */
[----:B---3--:R-:W-:Y:S02]  /*15f90*/  ISETP.GT.AND P0, PT, R11, 0x7f, PT ;  /* 0x0000007f0b00780c */ /* 0x008fe40003f04270 */
[----:B----4-:R-:W-:-:S11]  /*15fa0*/  SHF.R.S32.HI R10, RZ, 0x1f, R9 ;  /* 0x0000001fff0a7819 */ /* 0x010fd60000011409 */
[----:B------:R-:W-:Y:S05]  /*15fb0*/  @P0 BRA `(.L_x_1032) ;  /* 0x0000023000000947 */ /* 0x000fea0003800000 */
[----:B------:R-:W3:Y:S01]  /*15fc0*/  S2R R5, SR_CTAID.X ;  /* 0x0000000000057919 */ /* 0x000ee20000002500 */
[----:B-1----:R-:W-:-:S05]  /*15fd0*/  MOV R2, c[0x0][0x4e8] ;  /* 0x00013a0000027a02 */ /* 0x002fca0000000f00 */
[----:B------:R-:W-:Y:S01]  /*15fe0*/  IMAD R0, R2, c[0x0][0x388], RZ ;  /* 0x0000e20002007a24 */ /* 0x000fe200078e02ff */
[----:B---3--:R-:W-:-:S04]  /*15ff0*/  LEA R5, R5, R11, 0x7 ;  /* 0x0000000b05057211 */ /* 0x008fc800078e38ff */
[----:B------:R-:W-:-:S13]  /*16000*/  ISETP.GE.AND P0, PT, R5, R0, PT ;  /* 0x000000000500720c */ /* 0x000fda0003f06270 */
[----:B------:R-:W-:Y:S05]  /*16010*/  @P0 BRA `(.L_x_1032) ;  /* 0x000001d000000947 */ /* 0x000fea0003800000 */
[----:B------:R-:W-:Y:S01]  /*16020*/  ISETP.NE.AND P0, PT, R2, 0x1, PT ;  /* 0x000000010200780c */ /* 0x000fe20003f05270 */
[----:B------:R-:W-:Y:S01]  /*16030*/  ULDC.64 UR4, c[0x0][0x490] ;  /* 0x0001240000047ab9 */ /* 0x000fe20000000a00 */
[----:B------:R-:W-:Y:S01]  /*16040*/  MOV R0, R5 ;  /* 0x0000000500007202 */ /* 0x000fe20000000f00 */
[----:B------:R-:W-:Y:S01]  /*16050*/  UIMAD UR7, UR6, UR4, URZ ;  /* 0x00000004060772a4 */ /* 0x000fe2000f8e023f */
[----:B------:R-:W-:Y:S01]  /*16060*/  IMAD R6, R10, c[0x0][0x498], RZ ;  /* 0x000126000a067a24 */ /* 0x000fe200078e02ff */
[----:B------:R-:W-:Y:S02]  /*16070*/  UIMAD.WIDE.U32 UR8, UR10, UR4, URZ ;  /* 0x000000040a0872a5 */ /* 0x000fe4000f8e003f */
[----:B------:R-:W-:Y:S01]  /*16080*/  UIMAD UR4, UR10, UR5, UR7 ;  /* 0x000000050a0472a4 */ /* 0x000fe2000f8e0207 */
[----:B------:R-:W-:-:S03]  /*16090*/  IMAD R6, R9, c[0x0][0x49c], R6 ;  /* 0x0001270009067a24 */ /* 0x000fc600078e0206 */
[----:B------:R-:W-:Y:S01]  /*160a0*/  UIADD3 UR4, UR9, UR4, URZ ;  /* 0x0000000409047290 */ /* 0x000fe2000fffe03f */
[----:B------:R-:W-:Y:S01]  /*160b0*/  MOV R3, UR9 ;  /* 0x0000000900037c02 */ /* 0x000fe20008000f00 */
[----:B------:R-:W-:-:S04]  /*160c0*/  @P0 IMAD.HI.U32 R2, R5, c[0x0][0x4ec], RZ ;  /* 0x00013b0005020a27 */ /* 0x000fc800078e00ff */
[----:B------:R-:W-:Y:S01]  /*160d0*/  IMAD.U32 R3, RZ, RZ, UR4 ;  /* 0x00000004ff037e24 */ /* 0x000fe2000f8e00ff */
[----:B------:R-:W-:Y:S01]  /*160e0*/  @P0 SHF.R.U32.HI R0, RZ, c[0x0][0x4f0], R2 ;  /* 0x00013c00ff000a19 */ /* 0x000fe20000011602 */
[----:B------:R-:W-:-:S03]  /*160f0*/  IMAD.U32 R2, RZ, RZ, UR8 ;  /* 0x00000008ff027e24 */ /* 0x000fc6000f8e00ff */
[----:B------:R-:W-:Y:S01]  /*16100*/  IADD3 R4, -R0, RZ, RZ ;  /* 0x000000ff00047210 */ /* 0x000fe20007ffe1ff */
[----:B------:R-:W-:Y:S01]  /*16110*/  IMAD.WIDE.U32 R2, R9, c[0x0][0x498], R2 ;  /* 0x0001260009027a25 */ /* 0x000fe200078e0002 */
[----:B------:R-:W-:-:S03]  /*16120*/  SHF.R.S32.HI R7, RZ, 0x1f, R0 ;  /* 0x0000001fff077819 */ /* 0x000fc60000011400 */
[----:B------:R-:W-:Y:S01]  /*16130*/  IMAD R4, R4, c[0x0][0x4e8], R5 ;  /* 0x00013a0004047a24 */ /* 0x000fe200078e0205 */
[----:B------:R-:W-:-:S04]  /*16140*/  IADD3 R2, P0, R0, R2, RZ ;  /* 0x0000000200027210 */ /* 0x000fc80007f1e0ff */
[----:B------:R-:W-:Y:S02]  /*16150*/  SHF.R.S32.HI R5, RZ, 0x1f, R4 ;  /* 0x0000001fff057819 */ /* 0x000fe40000011404 */
[----:B------:R-:W-:-:S03]  /*16160*/  IADD3.X R3, R7, R3, R6, P0, !PT ;  /* 0x0000000307037210 */ /* 0x000fc600007fe406 */
        /* <DEDUP_REMOVED lines=8> */
.L_x_1032:
[----:B------:R-:W-:Y:S05]  /*161f0*/  BSYNC B0 ;  /* 0x0000000000007941 */ /* 0x000fea0003800000 */
.L_x_1031:
[----:B------:R-:W3:Y:S01]  /*16200*/  S2R R13, SR_CTAID.X ;  /* 0x00000000000d7919 */ /* 0x000ee20000002500 */
[----:B-1----:R-:W-:Y:S01]  /*16210*/  SHF.R.S32.HI R0, RZ, 0x1f, R11 ;  /* 0x0000001fff007819 */ /* 0x002fe2000001140b */
[----:B------:R-:W-:Y:S01]  /*16220*/  IMAD.MOV.U32 R12, RZ, RZ, c[0x0][0x4e8] ;  /* 0x00013a00ff0c7624 */ /* 0x000fe200078e00ff */
[----:B------:R-:W-:Y:S01]  /*16230*/  ULDC.64 UR4, c[0x0][0x3e8] ;  /* 0x0000fa0000047ab9 */ /* 0x000fe20000000a00 */
[----:B------:R-:W-:Y:S01]  /*16240*/  IMAD R7, R10, c[0x0][0x3f0], RZ ;  /* 0x0000fc000a077a24 */ /* 0x000fe200078e02ff */
[----:B------:R-:W-:Y:S01]  /*16250*/  LEA.HI R0, R0, R11, RZ, 0x3 ;  /* 0x0000000b00007211 */ /* 0x000fe200078f18ff */
[----:B------:R-:W-:Y:S01]  /*16260*/  UIMAD UR6, UR6, UR4, URZ ;  /* 0x00000004060672a4 */ /* 0x000fe2000f8e023f */
[----:B------:R-:W-:Y:S01]  /*16270*/  ISETP.NE.AND P0, PT, R12, 0x1, PT ;  /* 0x000000010c00780c */ /* 0x000fe20003f05270 */
[----:B------:R-:W-:Y:S01]  /*16280*/  UIMAD.WIDE.U32 UR8, UR10, UR4, URZ ;  /* 0x000000040a0872a5 */ /* 0x000fe2000f8e003f */
[----:B------:R-:W-:Y:S01]  /*16290*/  LOP3.LUT R2, R0, 0xfffffff8, RZ, 0xc0, !PT ;  /* 0xfffffff800027812 */ /* 0x000fe200078ec0ff */
[----:B------:R-:W-:Y:S01]  /*162a0*/  UIMAD UR4, UR10, UR5, UR6 ;  /* 0x000000050a0472a4 */ /* 0x000fe2000f8e0206 */
[----:B------:R-:W-:Y:S01]  /*162b0*/  SHF.R.S32.HI R8, RZ, 0x3, R0 ;  /* 0x00000003ff087819 */ /* 0x000fe20000011400 */
[----:B------:R-:W-:Y:S01]  /*162c0*/  IMAD R7, R9, c[0x0][0x3f4], R7 ;  /* 0x0000fd0009077a24 */ /* 0x000fe200078e0207 */
[----:B------:R-:W-:Y:S01]  /*162d0*/  BSSY B0, `(.L_x_1033) ;  /* 0x000002c000007945 */ /* 0x000fe20003800000 */
[----:B------:R-:W-:Y:S01]  /*162e0*/  IMAD.IADD R11, R11, 0x1, -R2 ;  /* 0x000000010b0b7824 */ /* 0x000fe200078e0a02 */
[----:B------:R-:W-:Y:S01]  /*162f0*/  UIADD3 UR4, UR9, UR4, URZ ;  /* 0x0000000409047290 */ /* 0x000fe2000fffe03f */
[----:B------:R-:W-:Y:S01]  /*16300*/  IMAD.U32 R3, RZ, RZ, UR9 ;  /* 0x00000009ff037e24 */ /* 0x000fe2000f8e00ff */
[----:B------:R-:W-:Y:S01]  /*16310*/  MOV R2, UR8 ;  /* 0x0000000800027c02 */ /* 0x000fe20008000f00 */
[----:B------:R-:W-:Y:S01]  /*16320*/  IMAD R12, R12, c[0x0][0x388], RZ ;  /* 0x0000e2000c0c7a24 */ /* 0x000fe200078e02ff */
[----:B------:R-:W-:-:S02]  /*16330*/  LEA R0, R11, R8, 0x4 ;  /* 0x000000080b007211 */ /* 0x000fc400078e20ff */
[----:B------:R-:W-:-:S03]  /*16340*/  MOV R3, UR4 ;  /* 0x0000000400037c02 */ /* 0x000fc60008000f00 */
[C---:B---3--:R-:W-:Y:S01]  /*16350*/  IMAD R4, R13.reuse, 0x80, R0 ;  /* 0x000000800d047824 */ /* 0x048fe200078e0200 */
        /* <DEDUP_REMOVED lines=10> */
[----:B------:R-:W-:Y:S02]  /*16400*/  IMAD R5, R5, c[0x0][0x4e8], R4 ;  /* 0x00013a0005057a24 */ /* 0x000fe400078e0204 */
[----:B------:R-:W-:Y:S01]  /*16410*/  IMAD R0, R0, c[0x0][0x3e4], R6 ;  /* 0x0000f90000007a24 */ /* 0x000fe200078e0206 */
[----:B------:R-:W-:Y:S02]  /*16420*/  SHF.L.U32 R6, R11, 0x3, RZ ;  /* 0x000000030b067819 */ /* 0x000fe400000006ff */
[----:B------:R-:W-:Y:S02]  /*16430*/  SHF.R.S32.HI R4, RZ, 0x1f, R5 ;  /* 0x0000001fff047819 */ /* 0x000fe40000011405 */
[----:B------:R-:W-:Y:S02]  /*16440*/  IADD3 R3, R3, R0, RZ ;  /* 0x0000000003037210 */ /* 0x000fe40007ffe0ff */
[----:B------:R-:W-:Y:S01]  /*16450*/  IADD3 R7, R6, 0x40, RZ ;  /* 0x0000004006077810 */ /* 0x000fe20007ffe0ff */
[----:B------:R-:W-:-:S02]  /*16460*/  IMAD R0, R4, c[0x0][0x3d8], RZ ;  /* 0x0000f60004007a24 */ /* 0x000fc400078e02ff */
[----:B------:R-:W-:-:S04]  /*16470*/  IMAD.WIDE.U32 R2, R5, c[0x0][0x3d8], R2 ;  /* 0x0000f60005027a25 */ /* 0x000fc800078e0002 */
[----:B------:R-:W-:Y:S01]  /*16480*/  IMAD R0, R5, c[0x0][0x3dc], R0 ;  /* 0x0000f70005007a24 */ /* 0x000fe200078e0200 */
[----:B------:R-:W-:-:S03]  /*16490*/  LEA R10, P0, R2, c[0x0][0x380], 0x1 ;  /* 0x0000e000020a7a11 */ /* 0x000fc600078008ff */
[----:B------:R-:W-:-:S05]  /*164a0*/  IMAD.IADD R0, R3, 0x1, R0 ;  /* 0x0000000103007824 */ /* 0x000fca00078e0200 */
[----:B------:R-:W-:Y:S02]  /*164b0*/  LEA.HI.X R9, R2, c[0x0][0x384], R0, 0x1, P0 ;  /* 0x0000e10002097a11 */ /* 0x000fe400000f0c00 */
[----:B------:R-:W-:Y:S01]  /*164c0*/  ISETP.GE.AND P0, PT, R8, R12, PT ;  /* 0x0000000c0800720c */ /* 0x000fe20003f06270 */
[----:B------:R1:W3:Y:S04]  /*164d0*/  SHFL.IDX PT, R2, R10, RZ, 0x181f ;  /* 0x00181fff0a027589 */ /* 0x0002e800000e0000 */
[----:B------:R1:W4:Y:S08]  /*164e0*/  SHFL.IDX PT, R3, R9, RZ, 0x181f ;  /* 0x00181fff09037589 */ /* 0x00033000000e0000 */
        /* <DEDUP_REMOVED lines=10> */
.L_x_1034:
[----:B------:R-:W-:Y:S05]  /*16590*/  BSYNC B0 ;  /* 0x0000000000007941 */ /* 0x000fea0003800000 */
.L_x_1033:
[----:B------:R-:W-:Y:S01]  /*165a0*/  IADD3 R0, R8, 0x10, RZ ;  /* 0x0000001008007810 */ /* 0x000fe20007ffe0ff */
[----:B---34-:R3:W4:Y:S01]  /*165b0*/  SHFL.IDX PT, R3, R9, 0x1, 0x181f ;  /* 0x00381f0009037f89 */ /* 0x01872200000e0000 */
        /* <DEDUP_REMOVED lines=13> */
.L_x_1036:
[----:B------:R-:W-:Y:S05]  /*16690*/  BSYNC B0 ;  /* 0x0000000000007941 */ /* 0x000fea0003800000 */
.L_x_1035:
[----:B------:R-:W-:Y:S01]  /*166a0*/  IADD3 R0, R8, 0x20, RZ ;  /* 0x0000002008007810 */ /* 0x000fe20007ffe0ff */
[----:B-1--4-:R1:W4:Y:S01]  /*166b0*/  SHFL.IDX PT, R3, R9, 0x2, 0x181f ;  /* 0x00581f0009037f89 */ /* 0x01232200000e0000 */
        /* <DEDUP_REMOVED lines=13> */
.L_x_1038:
[----:B------:R-:W-:Y:S05]  /*16790*/  BSYNC B0 ;  /* 0x0000000000007941 */ /* 0x000fea0003800000 */
.L_x_1037:
        /* <DEDUP_REMOVED lines=15> */
.L_x_1040:
[----:B------:R-:W-:Y:S05]  /*16890*/  BSYNC B0 ;  /* 0x0000000000007941 */ /* 0x000fea0003800000 */
.L_x_1039:
        /* <DEDUP_REMOVED lines=15> */
.L_x_1042:
[----:B------:R-:W-:Y:S05]  /*16990*/  BSYNC B0 ;  /* 0x0000000000007941 */ /* 0x000fea0003800000 */
.L_x_1041:
        /* <DEDUP_REMOVED lines=15> */
.L_x_1044:
[----:B------:R-:W-:Y:S05]  /*16a90*/  BSYNC B0 ;  /* 0x0000000000007941 */ /* 0x000fea0003800000 */
.L_x_1043:
        /* <DEDUP_REMOVED lines=15> */
.L_x_1046:
[----:B------:R-:W-:Y:S05]  /*16b90*/  BSYNC B0 ;  /* 0x0000000000007941 */ /* 0x000fea0003800000 */
.L_x_1045:
[----:B------:R-:W-:Y:S01]  /*16ba0*/  IADD3 R0, R8, 0x70, RZ ;  /* 0x0000007008007810 */ /* 0x000fe20007ffe0ff */
[----:B---34-:R3:W4:Y:S03]  /*16bb0*/  SHFL.IDX PT, R3, R9, 0x7, 0x181f ;  /* 0x00f81f0009037f89 */ /* 0x01872600000e0000 */
[----:B------:R-:W-:Y:S01]  /*16bc0*/  ISETP.GE.AND P0, PT, R0, R12, PT ;  /* 0x0000000c0000720c */ /* 0x000fe20003f06270 */
[----:B------:R3:W1:-:S12]  /*16bd0*/  SHFL.IDX PT, R2, R10, 0x7, 0x181f ;  /* 0x00f81f000a027f89 */ /* 0x00065800000e0000 */
[----:B------:R-:W-:Y:S05]  /*16be0*/  @P0 EXIT ;  /* 0x000000000000094d */ /* 0x000fea0003800000 */
[----:B------:R-:W-:-:S13]  /*16bf0*/  ISETP.GE.AND P0, PT, R6, c[0x0][0x3c8], PT ;  /* 0x0000f20006007a0c */ /* 0x000fda0003f06270 */
[----:B-1--4-:R-:W-:-:S05]  /*16c00*/  @!P0 IMAD.WIDE R4, R6, 0x2, R2 ;  /* 0x0000000206048825 */ /* 0x012fca00078e0202 */
        /* <DEDUP_REMOVED lines=9> */
.L_x_1047:
        /* <DEDUP_REMOVED lines=14> */
.L_x_2037:


//--------------------- .text._ZN7cutlass13device_kernelIN5flash19enable_sm80_to_sm89INS1_16FlashAttnFwdSm80INS1_25CollectiveMainloopFwdSm80ILi4ELi1ELb0EN4cute5tupleIJNS5_1CILi128EEENS7_ILi48EEES8_EEELi128ENS_6half_tEfNS_4arch4Sm80ELb0ELb1ELb0ELb1ELb1ELb0ELb1ELb0EEENS1_21CollectiveEpilogueFwdINS6_IJS8_S8_S9_EEENS6_IJNS7_ILi1EEESH_SH_EEESB_SD_Li128ELb1ELb1ELb0ELb0EEENS1_19SingleTileSchedulerILb1ELb0ELb1ELi128EEEEEEEEEvNT_6ParamsE --------------------------
	.section	.text._ZN7cutlass13device_kernelIN5flash19enable_sm80_to_sm89INS1_16FlashAttnFwdSm80INS1_25CollectiveMainloopFwdSm80ILi4ELi1ELb0EN4cute5tupleIJNS5_1CILi128EEENS7_ILi48EEES8_EEELi128ENS_6half_tEfNS_4arch4Sm80ELb0ELb1ELb0ELb1ELb1ELb0ELb1ELb0EEENS1_21CollectiveEpilogueFwdINS6_IJS8_S8_S9_EEENS6_IJNS7_ILi1EEESH_SH_EEESB_SD_Li128ELb1ELb1ELb0ELb0EEENS1_19SingleTileSchedulerILb1ELb0ELb1ELi128EEEEEEEEEvNT_6ParamsE,"ax",@progbits
	.sectioninfo	@"SHI_REGISTERS=255"
	.align	128
.text._ZN7cutlass13device_kernelIN5flash19enable_sm80_to_sm89INS1_16FlashAttnFwdSm80INS1_25CollectiveMainloopFwdSm80ILi4ELi1ELb0EN4cute5tupleIJNS5_1CILi128EEENS7_ILi48EEES8_EEELi128ENS_6half_tEfNS_4arch4Sm80ELb0ELb1ELb0ELb1ELb1ELb0ELb1ELb0EEENS1_21CollectiveEpilogueFwdINS6_IJS8_S8_S9_EEENS6_IJNS7_ILi1EEESH_SH_EEESB_SD_Li128ELb1ELb1ELb0ELb0EEENS1_19SingleTileSchedulerILb1ELb0ELb1ELi128EEEEEEEEEvNT_6ParamsE:
        .type           _ZN7cutlass13device_kernelIN5flash19enable_sm80_to_sm89INS1_16FlashAttnFwdSm80INS1_25CollectiveMainloopFwdSm80ILi4ELi1ELb0EN4cute5tupleIJNS5_1CILi128EEENS7_ILi48EEES8_EEELi128ENS_6half_tEfNS_4arch4Sm80ELb0ELb1ELb0ELb1ELb1ELb0ELb1ELb0EEENS1_21CollectiveEpilogueFwdINS6_IJS8_S8_S9_EEENS6_IJNS7_ILi1EEESH_SH_EEESB_SD_Li128ELb1ELb1ELb0ELb0EEENS1_19SingleTileSchedulerILb1ELb0ELb1ELi128EEEEEEEEEvNT_6ParamsE,@function
        .size           _ZN7cutlass13device_kernelIN5flash19enable_sm80_to_sm89INS1_16FlashAttnFwdSm80INS1_25CollectiveMainloopFwdSm80ILi4ELi1ELb0EN4cute5tupleIJNS5_1CILi128EEENS7_ILi48EEES8_EEELi128ENS_6half_tEfNS_4arch4Sm80ELb0ELb1ELb0ELb1ELb1ELb0ELb1ELb0EEENS1_21CollectiveEpilogueFwdINS6_IJS8_S8_S9_EEENS6_IJNS7_ILi1EEESH_SH_EEESB_SD_Li128ELb1ELb1ELb0ELb0EEENS1_19SingleTileSchedulerILb1ELb0ELb1ELi128EEEEEEEEEvNT_6ParamsE,(.L_x_2038 - _ZN7cutlass13device_kernelIN5flash19enable_sm80_to_sm89INS1_16FlashAttnFwdSm80INS1_25CollectiveMainloopFwdSm80ILi4ELi1ELb0EN4cute5tupleIJNS5_1CILi128EEENS7_ILi48EEES8_EEELi128ENS_6half_tEfNS_4arch4Sm80ELb0ELb1ELb0ELb1ELb1ELb0ELb1ELb0EEENS1_21CollectiveEpilogueFwdINS6_IJS8_S8_S9_EEENS6_IJNS7_ILi1EEESH_SH_EEESB_SD_Li128ELb1ELb1ELb0ELb0EEENS1_19SingleTileSchedulerILb1ELb0ELb1ELi128EEEEEEEEEvNT_6ParamsE)
        .other          _ZN7cutlass13device_kernelIN5flash19enable_sm80_to_sm89INS1_16FlashAttnFwdSm80INS1_25CollectiveMainloopFwdSm80ILi4ELi1ELb0EN4cute5tupleIJNS5_1CILi128EEENS7_ILi48EEES8_EEELi128ENS_6half_tEfNS_4arch4Sm80ELb0ELb1ELb0ELb1ELb1ELb0ELb1ELb0EEENS1_21CollectiveEpilogueFwdINS6_IJS8_S8_S9_EEENS6_IJNS7_ILi1EEESH_SH_EEESB_SD_Li128ELb1ELb1ELb0ELb0EEENS1_19SingleTileSchedulerILb1ELb0ELb1ELi128EEEEEEEEEvNT_6ParamsE,@"STO_CUDA_ENTRY STV_DEFAULT"
_ZN7cutlass13device_kernelIN5flash19enable_sm80_to_sm89INS1_16FlashAttnFwdSm80INS1_25CollectiveMainloopFwdSm80ILi4ELi1ELb0EN4cute5tupleIJNS5_1CILi128EEENS7_ILi48EEES8_EEELi128ENS_6half_tEfNS_4arch4Sm80ELb0ELb1ELb0ELb1ELb1ELb0ELb1ELb0EEENS1_21CollectiveEpilogueFwdINS6_IJS8_S8_S9_EEENS6_IJNS7_ILi1EEESH_SH_EEESB_SD_Li128ELb1ELb1ELb0ELb0EEENS1_19SingleTileSchedulerILb1ELb0ELb1ELi128EEEEEEEEEvNT_6ParamsE:
        /* <DEDUP_REMOVED lines=21> */
.L_x_1049:
        /* <DEDUP_REMOVED lines=13> */
.L_x_1051:
[----:B------:R-:W-:Y:S02]  /*0220*/  ULDC UR5, c[0x0][0x54c] ;  /* 0x0001530000057ab9 */ /* 0x000fe40000000800 */
.L_x_1050:
[----:B------:R-:W-:Y:S02]  /*0230*/  ULDC UR4, c[0x0][0x548] ;  /* 0x0001520000047ab9 */ /* 0x000fe40000000800 */
[----:B------:R-:W-:-:S02]  /*0240*/  USHF.L.U32 UR28, UR28, 0x7, URZ ;  /* 0x000000071c1c7899 */ /* 0x000fc4000800063f */
[----:B------:R-:W-:-:S04]  /*0250*/  UIMAD UR4, UR5, UR4, URZ ;  /* 0x00000004050472a4 */ /* 0x000fc8000f8e023f */
[----:B------:R-:W-:-:S04]  /*0260*/  UISETP.GE.AND UP0, UPT, UR28, UR4, UPT ;  /* 0x000000041c00728c */ /* 0x000fc8000bf06270 */
[----:B------:R-:W-:Y:S01]  /*0270*/  USEL UR13, UR13, 0xffffffff, !UP0 ;  /* 0xffffffff0d0d7887 */ /* 0x000fe2000c000000 */
[----:B------:R-:W-:Y:S05]  /*0280*/  BRA `(.L_x_1052) ;  /* 0x000001b000007947 */ /* 0x000fea0003800000 */
.L_x_1048:
        /* <DEDUP_REMOVED lines=8> */
.L_x_1053:
        /* <DEDUP_REMOVED lines=13> */
.L_x_1055:
[----:B------:R-:W-:Y:S02]  /*03e0*/  ULDC UR5, c[0x0][0x54c] ;  /* 0x0001530000057ab9 */ /* 0x000fe40000000800 */
.L_x_1054:
[----:B------:R-:W-:Y:S02]  /*03f0*/  ULDC UR4, c[0x0][0x548] ;  /* 0x0001520000047ab9 */ /* 0x000fe40000000800 */
[----:B------:R-:W-:-:S02]  /*0400*/  USHF.L.U32 UR28, UR28, 0x7, URZ ;  /* 0x000000071c1c7899 */ /* 0x000fc4000800063f */
[----:B------:R-:W-:-:S04]  /*0410*/  UIMAD UR4, UR5, UR4, URZ ;  /* 0x00000004050472a4 */ /* 0x000fc8000f8e023f */
[----:B------:R-:W-:-:S04]  /*0420*/  UISETP.GE.AND UP0, UPT, UR28, UR4, UPT ;  /* 0x000000041c00728c */ /* 0x000fc8000bf06270 */
[----:B------:R-:W-:-:S06]  /*0430*/  USEL UR13, UR13, 0xffffffff, !UP0 ;  /* 0xffffffff0d0d7887 */ /* 0x000fcc000c000000 */
.L_x_1052:
        /* <DEDUP_REMOVED lines=40> */
[----:B-1--4-:R-:W-:Y:S05]  /*06c0*/  @P0 BRA `(.L_x_1056) ;  /* 0x0000006000000947 */ /* 0x012fea0003800000 */
[----:B--2---:R-:W-:Y:S05]  /*06d0*/  @!P1 BRA `(.L_x_1056) ;  /* 0x0000005000009947 */ /* 0x004fea0003800000 */
[----:B------:R-:W2:Y:S04]  /*06e0*/  LDG.E R2, [R6.64] ;  /* 0x0000001606027981 */ /* 0x000ea8000c1e1900 */
[----:B------:R-:W4:Y:S01]  /*06f0*/  LDG.E R0, [R6.64+0x4] ;  /* 0x0000041606007981 */ /* 0x000f22000c1e1900 */
[----:B--23--:R-:W1:Y:S08]  /*0700*/  R2UR UR12, R2 ;  /* 0x00000000020c73c2 */ /* 0x00ce7000000e0000 */
[----:B----4-:R-:W1:Y:S02]  /*0710*/  R2UR UR4, R0 ;  /* 0x00000000000473c2 */ /* 0x010e6400000e0000 */
[----:B-1----:R-:W-:-:S06]  /*0720*/  UIADD3 UR12, -UR12, UR4, URZ ;  /* 0x000000040c0c7290 */ /* 0x002fcc000fffe13f */
.L_x_1056:
[----:B--2---:R-:W-:-:S04]  /*0730*/  ISETP.NE.U32.AND P0, PT, RZ, c[0x0][0x368], PT ;  /* 0x0000da00ff007a0c */ /* 0x004fc80003f05070 */
        /* <DEDUP_REMOVED lines=9> */
.L_x_1057:
        /* <DEDUP_REMOVED lines=8> */
[----:B------:R-:W4:Y:S01]  /*0850*/  LDG.E R0, [R2.64+0x4] ;  /* 0x0000041602007981 */ /* 0x000f22000c1e1900 */
[----:B--2---:R-:W1:Y:S08]  /*0860*/  R2UR UR4, R4 ;  /* 0x00000000040473c2 */ /* 0x004e7000000e0000 */
[----:B----4-:R-:W1:Y:S02]  /*0870*/  R2UR UR8, R0 ;  /* 0x00000000000873c2 */ /* 0x010e6400000e0000 */
[----:B-1----:R-:W-:-:S06]  /*0880*/  UIADD3 UR8, -UR4, UR8, URZ ;  /* 0x0000000804087290 */ /* 0x002fcc000fffe13f */
.L_x_1058:
[----:B------:R-:W-:Y:S02]  /*0890*/  ULDC UR4, c[0x0][0x2c4] ;  /* 0x0000b10000047ab9 */ /* 0x000fe40000000800 */
[----:B------:R-:W-:-:S02]  /*08a0*/  UISETP.NE.AND UP0, UPT, UR4, 0x1, UPT ;  /* 0x000000010400788c */ /* 0x000fc4000bf05270 */
[----:B------:R-:W-:Y:S02]  /*08b0*/  ULDC.64 UR6, c[0x0][0x2c8] ;  /* 0x0000b20000067ab9 */ /* 0x000fe40000000a00 */
[----:B------:R-:W-:Y:S02]  /*08c0*/  UIADD3 UR14, UR28, 0x7f, URZ ;  /* 0x0000007f1c0e7890 */ /* 0x000fe4000fffe03f */
[----:B------:R-:W-:Y:S02]  /*08d0*/  ULDC.64 UR4, c[0x0][0x328] ;  /* 0x0000ca0000047ab9 */ /* 0x000fe40000000a00 */
[----:B------:R-:W-:Y:S02]  /*08e0*/  UP2UR UR15, UPR, URZ, 0x1 ;  /* 0x000000013f0f7883 */ /* 0x000fe40008000000 */
[----:B------:R-:W-:Y:S02]  /*08f0*/  UIADD3 UR8, -UR11, UR8, URZ ;  /* 0x000000080b087290 */ /* 0x000fe4000fffe13f */
[----:B------:R-:W-:-:S04]  /*0900*/  @UP0 UIADD3 UR18, UR28, 0x7f, URZ ;  /* 0x0000007f1c120890 */ /* 0x000fc8000fffe03f */
[----:B------:R-:W-:Y:S02]  /*0910*/  UIMAD.WIDE.U32 UR18, UR18, UR6, URZ ;  /* 0x00000006121272a5 */ /* 0x000fe4000f8e003f */
[----:B---3--:R-:W-:Y:S02]  /*0920*/  UIADD3 UR6, UR8, 0x1, -UR12 ;  /* 0x0000000108067890 */ /* 0x008fe4000fffe80c */
[----:B------:R-:W-:Y:S02]  /*0930*/  @UP0 USHF.R.U32.HI UR14, URZ, UR7, UR19 ;  /* 0x000000073f0e0299 */ /* 0x000fe40008011613 */
[----:B------:R-:W-:Y:S02]  /*0940*/  UISETP.GE.AND UP0, UPT, UR5, 0x1, UPT ;  /* 0x000000010500788c */ /* 0x000fe4000bf06270 */
[----:B------:R-:W-:Y:S02]  /*0950*/  UIADD3 UR6, UR6, UR14, URZ ;  /* 0x0000000e06067290 */ /* 0x000fe4000fffe03f */
[----:B------:R-:W-:-:S02]  /*0960*/  UP2UR UR14, UPR, URZ, 0x1 ;  /* 0x000000013f0e7883 */ /* 0x000fc40008000000 */
[----:B------:R-:W-:Y:S01]  /*0970*/  PLOP3.LUT P0, PT, PT, PT, UP0, 0x40, 0x0 ;  /* 0x000000000000781c */ /* 0x000fe20003f0e808 */
[----:B------:R-:W-:-:S12]  /*0980*/  UIADD3 UR4, UR6, UR4, URZ ;  /* 0x0000000406047290 */ /* 0x000fd8000fffe03f */
[----:B------:R-:W-:Y:S05]  /*0990*/  @P0 BRA `(.L_x_1059) ;  /* 0x0000012000000947 */ /* 0x000fea0003800000 */
[----:B------:R-:W-:Y:S01]  /*09a0*/  ISETP.LT.AND P0, PT, RZ, UR6, PT ;  /* 0x00000006ff007c0c */ /* 0x000fe2000bf01270 */
[----:B------:R-:W-:-:S12]  /*09b0*/  UIADD3 UR17, UR6, -0x1, URZ ;  /* 0xffffffff06117890 */ /* 0x000fd8000fffe03f */
[----:B------:R-:W-:Y:S05]  /*09c0*/  @P0 BRA `(.L_x_1060) ;  /* 0x0000007000000947 */ /* 0x000fea0003800000 */
[----:B------:R-:W-:Y:S02]  /*09d0*/  UISETP.NE.AND UP0, UPT, UR5, 0x1, UPT ;  /* 0x000000010500788c */ /* 0x000fe4000bf05270 */
[----:B------:R-:W-:-:S03]  /*09e0*/  UIADD3 UR17, -UR6, URZ, URZ ;  /* 0x0000003f06117290 */ /* 0x000fc6000fffe13f */
[----:B------:R-:W-:Y:S02]  /*09f0*/  ULDC.64 UR6, c[0x0][0x330] ;  /* 0x0000cc0000067ab9 */ /* 0x000fe40000000a00 */
[----:B------:R-:W-:-:S04]  /*0a00*/  UIMAD.WIDE.U32 UR18, UR17, UR6, URZ ;  /* 0x00000006111272a5 */ /* 0x000fc8000f8e003f */
[----:B------:R-:W-:-:S04]  /*0a10*/  @UP0 USHF.R.U32.HI UR17, URZ, UR7, UR19 ;  /* 0x000000073f110299 */ /* 0x000fc80008011613 */
[----:B------:R-:W-:Y:S01]  /*0a20*/  ULOP3.LUT UR17, URZ, UR17, URZ, 0x33, !UPT ;  /* 0x000000113f117292 */ /* 0x000fe2000f8e333f */
[----:B------:R-:W-:Y:S05]  /*0a30*/  BRA `(.L_x_1061) ;  /* 0x0000004000007947 */ /* 0x000fea0003800000 */
.L_x_1060:
[----:B------:R-:W-:Y:S02]  /*0a40*/  UISETP.NE.AND UP0, UPT, UR5, 0x1, UPT ;  /* 0x000000010500788c */ /* 0x000fe4000bf05270 */
[----:B------:R-:W-:Y:S02]  /*0a50*/  ULDC.64 UR6, c[0x0][0x330] ;  /* 0x0000cc0000067ab9 */ /* 0x000fe40000000a00 */
[----:B------:R-:W-:-:S07]  /*0a60*/  UIMAD.WIDE.U32 UR18, UR17, UR6, URZ ;  /* 0x00000006111272a5 */ /* 0x000fce000f8e003f */
[----:B------:R-:W-:Y:S02]  /*0a70*/  @UP0 USHF.R.U32.HI UR17, URZ, UR7, UR19 ;  /* 0x000000073f110299 */ /* 0x000fe40008011613 */
.L_x_1061:
[----:B------:R-:W-:Y:S02]  /*0a80*/  ULDC UR6, c[0x0][0x32c] ;  /* 0x0000cb0000067ab9 */ /* 0x000fe40000000800 */
[----:B------:R-:W-:-:S04]  /*0a90*/  UIMAD UR6, UR17, UR5, UR6 ;  /* 0x00000005110672a4 */ /* 0x000fc8000f8e0206 */
[----:B------:R-:W-:-:S04]  /*0aa0*/  UISETP.LT.AND UP0, UPT, UR4, UR6, UPT ;  /* 0x000000060400728c */ /* 0x000fc8000bf01270 */
[----:B------:R-:W-:Y:S02]  /*0ab0*/  USEL UR4, UR4, UR6, UP0 ;  /* 0x0000000604047287 */ /* 0x000fe40008000000 */
.L_x_1059:
[----:B------:R-:W-:Y:S02]  /*0ac0*/  UISETP.NE.AND UP0, UPT, UR15, URZ, UPT ;  /* 0x0000003f0f00728c */ /* 0x000fe4000bf05270 */
[----:B------:R-:W-:Y:S02]  /*0ad0*/  ULDC.64 UR6, c[0x0][0x2c8] ;  /* 0x0000b20000067ab9 */ /* 0x000fe40000000a00 */
[----:B------:R-:W-:Y:S02]  /*0ae0*/  UIADD3 UR24, UR4, 0x2f, URZ ;  /* 0x0000002f04187890 */ /* 0x000fe4000fffe03f */
[----:B------:R-:W-:Y:S02]  /*0af0*/  UIMAD.WIDE.U32 UR26, UR28, UR6, URZ ;  /* 0x000000061c1a72a5 */ /* 0x000fe4000f8e003f */
[----:B------:R-:W-:Y:S02]  /*0b00*/  UIMAD.WIDE UR24, UR24, 0x2aaaaaab, URZ ;  /* 0x2aaaaaab181878a5 */ /* 0x000fe4000f8e023f */
[----:B------:R-:W-:-:S02]  /*0b10*/  UIADD3 UR18, UR8, 0x2f, URZ ;  /* 0x0000002f08127890 */ /* 0x000fc4000fffe03f */
[----:B------:R-:W-:Y:S02]  /*0b20*/  UISETP.GE.AND UP2, UPT, UR5, 0x1, UPT ;  /* 0x000000010500788c */ /* 0x000fe4000bf46270 */
[----:B------:R-:W-:Y:S02]  /*0b30*/  @UP0 UMOV UR17, UR27 ;  /* 0x0000001b00110c82 */ /* 0x000fe40008000000 */
[----:B------:R-:W-:Y:S02]  /*0b40*/  UMOV UR4, UR28 ;  /* 0x0000001c00047c82 */ /* 0x000fe40008000000 */
[----:B------:R-:W-:Y:S01]  /*0b50*/  UIMAD.WIDE UR18, UR18, 0x2aaaaaab, URZ ;  /* 0x2aaaaaab121278a5 */ /* 0x000fe2000f8e023f */
[----:B------:R-:W-:Y:S01]  /*0b60*/  PLOP3.LUT P0, PT, PT, PT, UP2, 0x40, 0x0 ;  /* 0x000000000000781c */ /* 0x000fe20003f0e828 */
[----:B------:R-:W-:Y:S02]  /*0b70*/  @UP0 USHF.R.U32.HI UR4, URZ, UR7, UR17 ;  /* 0x000000073f040299 */ /* 0x000fe40008011611 */
[----:B------:R-:W-:-:S02]  /*0b80*/  USHF.R.U32.HI UR7, URZ, 0x1f, UR19 ;  /* 0x0000001f3f077899 */ /* 0x000fc40008011613 */
[----:B------:R-:W-:Y:S02]  /*0b90*/  UMOV UR17, UR25 ;  /* 0x0000001900117c82 */ /* 0x000fe40008000000 */
[----:B------:R-:W-:Y:S02]  /*0ba0*/  USHF.R.U32.HI UR26, URZ, 0x1f, UR17 ;  /* 0x0000001f3f1a7899 */ /* 0x000fe40008011611 */
[----:B------:R-:W-:Y:S02]  /*0bb0*/  UIADD3 UR27, UR8, -UR12, URZ ;  /* 0x8000000c081b7290 */ /* 0x000fe4000fffe03f */
[----:B------:R-:W-:Y:S02]  /*0bc0*/  ULEA.HI.SX32 UR7, UR19, UR7, 0x1d ;  /* 0x0000000713077291 */ /* 0x000fe4000f8fea3f */
[----:B------:R-:W-:Y:S02]  /*0bd0*/  ULEA.HI.SX32 UR26, UR17, UR26, 0x1d ;  /* 0x0000001a111a7291 */ /* 0x000fe4000f8fea3f */
[----:B------:R-:W-:-:S02]  /*0be0*/  UIADD3 UR4, UR27, UR4, URZ ;  /* 0x000000041b047290 */ /* 0x000fc4000fffe03f */
        /* <DEDUP_REMOVED lines=17> */
.L_x_1063:
[----:B------:R-:W-:-:S03]  /*0d00*/  UISETP.NE.AND UP0, UPT, UR5, 0x1, UPT ;  /* 0x000000010500788c */ /* 0x000fc6000bf05270 */
[----:B------:R-:W-:Y:S02]  /*0d10*/  ULDC.64 UR4, c[0x0][0x330] ;  /* 0x0000cc0000047ab9 */ /* 0x000fe40000000a00 */
[----:B------:R-:W-:-:S07]  /*0d20*/  UIMAD.WIDE.U32 UR18, UR7, UR4, URZ ;  /* 0x00000004071272a5 */ /* 0x000fce000f8e003f */
[----:B------:R-:W-:Y:S02]  /*0d30*/  @UP0 UMOV UR17, UR19 ;  /* 0x0000001300110c82 */ /* 0x000fe40008000000 */
[----:B------:R-:W-:Y:S02]  /*0d40*/  @UP0 USHF.R.U32.HI UR7, URZ, UR5, UR17 ;  /* 0x000000053f070299 */ /* 0x000fe40008011611 */
.L_x_1064:
[----:B------:R-:W-:Y:S02]  /*0d50*/  ULDC UR4, c[0x0][0x32c] ;  /* 0x0000cb0000047ab9 */ /* 0x000fe40000000800 */
[----:B------:R-:W-:-:S04]  /*0d60*/  UIMAD UR4, UR7, UR4, URZ ;  /* 0x00000004070472a4 */ /* 0x000fc8000f8e023f */
[----:B------:R-:W-:-:S04]  /*0d70*/  UISETP.LT.AND UP0, UPT, UR6, UR4, UPT ;  /* 0x000000040600728c */ /* 0x000fc8000bf01270 */
[----:B------:R-:W-:-:S04]  /*0d80*/  USEL UR6, UR6, UR4, !UP0 ;  /* 0x0000000406067287 */ /* 0x000fc8000c000000 */
.L_x_1062:
[----:B------:R-:W-:Y:S01]  /*0d90*/  UIMAD.WIDE UR4, UR6, 0x2aaaaaab, URZ ;  /* 0x2aaaaaab060478a5 */ /* 0x000fe2000f8e023f */
[----:B------:R-:W-:Y:S01]  /*0da0*/  PLOP3.LUT P4, PT, PT, PT, PT, 0x80, 0x0 ;  /* 0x000000000000781c */ /* 0x000fe20003f8f070 */
[----:B------:R-:W-:Y:S01]  /*0db0*/  CS2R R14, SRZ ;  /* 0x00000000000e7805 */ /* 0x000fe2000001ff00 */
[----:B------:R-:W-:Y:S01]  /*0dc0*/  IMAD.MOV.U32 R126, RZ, RZ, RZ ;  /* 0x000000ffff7e7224 */ /* 0x000fe200078e00ff */
[----:B------:R-:W-:Y:S01]  /*0dd0*/  USHF.R.U32.HI UR4, URZ, 0x1f, UR5 ;  /* 0x0000001f3f047899 */ /* 0x000fe20008011605 */
[----:B------:R-:W-:Y:S01]  /*0de0*/  CS2R R124, SRZ ;  /* 0x00000000007c7805 */ /* 0x000fe2000001ff00 */
[----:B------:R-:W-:Y:S01]  /*0df0*/  CS2R R130, SRZ ;  /* 0x0000000000827805 */ /* 0x000fe2000001ff00 */
[----:B------:R-:W-:Y:S01]  /*0e00*/  CS2R R128, SRZ ;  /* 0x0000000000807805 */ /* 0x000fe2000001ff00 */
[----:B------:R-:W-:Y:S01]  /*0e10*/  ULEA.HI.SX32 UR4, UR5, UR4, 0x1d ;  /* 0x0000000405047291 */ /* 0x000fe2000f8fea3f */
[----:B------:R-:W-:Y:S01]  /*0e20*/  CS2R R16, SRZ ;  /* 0x0000000000107805 */ /* 0x000fe2000001ff00 */
[----:B------:R-:W-:Y:S01]  /*0e30*/  IMAD.MOV.U32 R122, RZ, RZ, RZ ;  /* 0x000000ffff7a7224 */ /* 0x000fe200078e00ff */
[----:B------:R-:W-:Y:S01]  /*0e40*/  CS2R R120, SRZ ;  /* 0x0000000000787805 */ /* 0x000fe2000001ff00 */
[----:B------:R-:W-:Y:S01]  /*0e50*/  UISETP.LT.AND UP0, UPT, URZ, UR4, UPT ;  /* 0x000000043f00728c */ /* 0x000fe2000bf01270 */
[----:B------:R-:W-:Y:S01]  /*0e60*/  CS2R R118, SRZ ;  /* 0x0000000000767805 */ /* 0x000fe2000001ff00 */
[----:B------:R-:W-:Y:S01]  /*0e70*/  CS2R R116, SRZ ;  /* 0x0000000000747805 */ /* 0x000fe2000001ff00 */
[----:B------:R-:W-:Y:S01]  /*0e80*/  MOV R110, RZ ;  /* 0x000000ff006e7202 */ /* 0x000fe20000000f00 */
[----:B------:R-:W-:Y:S01]  /*0e90*/  USEL UR7, URZ, UR4, !UP0 ;  /* 0x000000043f077287 */ /* 0x000fe2000c000000 */
[----:B------:R-:W-:Y:S01]  /*0ea0*/  CS2R R18, SRZ ;  /* 0x0000000000127805 */ /* 0x000fe2000001ff00 */
[----:B------:R-:W-:Y:S01]  /*0eb0*/  IMAD.MOV.U32 R108, RZ, RZ, RZ ;  /* 0x000000ffff6c7224 */ /* 0x000fe200078e00ff */
[----:B------:R-:W-:Y:S01]  /*0ec0*/  CS2R R114, SRZ ;  /* 0x0000000000727805 */ /* 0x000fe2000001ff00 */
[----:B------:R-:W-:Y:S01]  /*0ed0*/  UISETP.GT.AND UP0, UPT, UR26, UR7, UPT ;  /* 0x000000071a00728c */ /* 0x000fe2000bf04270 */
[----:B------:R-:W-:Y:S01]  /*0ee0*/  CS2R R112, SRZ ;  /* 0x0000000000707805 */ /* 0x000fe2000001ff00 */
[----:B------:R-:W-:Y:S01]  /*0ef0*/  CS2R R20, SRZ ;  /* 0x0000000000147805 */ /* 0x000fe2000001ff00 */
[----:B------:R-:W-:Y:S01]  /*0f00*/  MOV R106, RZ ;  /* 0x000000ff006a7202 */ /* 0x000fe20000000f00 */
[----:B------:R-:W-:Y:S01]  /*0f10*/  CS2R R22, SRZ ;  /* 0x0000000000167805 */ /* 0x000fe2000001ff00 */
[----:B------:R-:W-:Y:S01]  /*0f20*/  IMAD.MOV.U32 R104, RZ, RZ, RZ ;  /* 0x000000ffff687224 */ /* 0x000fe200078e00ff */
[----:B------:R-:W-:Y:S01]  /*0f30*/  PLOP3.LUT P0, PT, PT, PT, UP0, 0x80, 0x0 ;  /* 0x000000000000781c */ /* 0x000fe20003f0f008 */
[----:B------:R-:W-:Y:S01]  /*0f40*/  CS2R R100, SRZ ;  /* 0x0000000000647805 */ /* 0x000fe2000001ff00 */
[----:B------:R-:W-:Y:S01]  /*0f50*/  MOV R102, RZ ;  /* 0x000000ff00667202 */ /* 0x000fe20000000f00 */
[----:B------:R-:W-:Y:S01]  /*0f60*/  CS2R R24, SRZ ;  /* 0x0000000000187805 */ /* 0x000fe2000001ff00 */
[----:B------:R-:W-:Y:S01]  /*0f70*/  IMAD.MOV.U32 R94, RZ, RZ, RZ ;  /* 0x000000ffff5e7224 */ /* 0x000fe200078e00ff */
[----:B------:R-:W-:Y:S01]  /*0f80*/  CS2R R26, SRZ ;  /* 0x00000000001a7805 */ /* 0x000fe2000001ff00 */
        /* <DEDUP_REMOVED lines=60> */
[----:B------:R-:W-:-:S02]  /*1350*/  UISETP.NE.U32.AND UP0, UPT, URZ, UR4, UPT ;  /* 0x000000043f00728c */ /* 0x000fc4000bf05070 */
[----:B------:R-:W-:Y:S02]  /*1360*/  UISETP.NE.AND UP2, UPT, UR15, URZ, UPT ;  /* 0x0000003f0f00728c */ /* 0x000fe4000bf45270 */
[----:B------:R-:W-:-:S03]  /*1370*/  UISETP.NE.AND.EX UP0, UPT, URZ, UR5, UPT, UP0 ;  /* 0x000000053f00728c */ /* 0x000fc6000bf05300 */
[----:B------:R-:W-:-:S03]  /*1380*/  ULDC.64 UR4, c[0x0][0x340] ;  /* 0x0000d00000047ab9 */ /* 0x000fc60000000a00 */
[----:B------:R-:W-:-:S05]  /*1390*/  PLOP3.LUT P2, PT, PT, PT, UP0, 0x80, 0x0 ;  /* 0x000000000000781c */ /* 0x000fca0003f4f008 */
[----:B------:R-:W-:-:S06]  /*13a0*/  @UP0 UIMAD.WIDE UR4, UR13, UR16, UR4 ;  /* 0x000000100d0402a5 */ /* 0x000fcc000f8e0204 */
[----:B------:R-:W-:Y:S02]  /*13b0*/  IMAD.U32 R2, RZ, RZ, UR4 ;  /* 0x00000004ff027e24 */ /* 0x000fe4000f8e00ff */
[----:B------:R-:W-:Y:S01]  /*13c0*/  IMAD.U32 R3, RZ, RZ, UR5 ;  /* 0x00000005ff037e24 */ /* 0x000fe2000f8e00ff */
[----:B------:R-:W-:Y:S01]  /*13d0*/  SHF.R.S32.HI R124, RZ, 0x1f, R127 ;  /* 0x0000001fff7c7819 */ /* 0x000fe2000001147f */
[----:B------:R-:W-:Y:S02]  /*13e0*/  USHF.R.S32.HI UR6, URZ, 0x1f, UR9 ;  /* 0x0000001f3f067899 */ /* 0x000fe40008011409 */
[----:B------:R-:W-:Y:S01]  /*13f0*/  ULDC.64 UR4, c[0x0][0x178] ;  /* 0x00005e0000047ab9 */ /* 0x000fe20000000a00 */
[----:B------:R1:W2:Y:S01]  /*1400*/  @P2 LDG.E R7, [R2.64] ;  /* 0x0000001602072981 */ /* 0x0002a2000c1e1900 */
[----:B------:R-:W-:Y:S01]  /*1410*/  UIMAD UR6, UR6, UR4, URZ ;  /* 0x00000004060672a4 */ /* 0x000fe2000f8e023f */
[----:B------:R-:W-:Y:S01]  /*1420*/  PLOP3.LUT P1, PT, PT, PT, UP2, 0x80, 0x0 ;  /* 0x000000000000781c */ /* 0x000fe20003f2f028 */
[----:B------:R-:W-:Y:S01]  /*1430*/  UIMAD.WIDE.U32 UR16, UR9, UR4, URZ ;  /* 0x00000004091072a5 */ /* 0x000fe2000f8e003f */
[----:B------:R-:W-:Y:S01]  /*1440*/  PLOP3.LUT P0, PT, PT, PT, UP2, 0x80, 0x0 ;  /* 0x000000000000781c */ /* 0x000fe20003f0f028 */
[----:B------:R-:W-:Y:S01]  /*1450*/  UIMAD UR6, UR9, UR5, UR6 ;  /* 0x00000005090672a4 */ /* 0x000fe2000f8e0206 */
[----:B------:R-:W-:Y:S01]  /*1460*/  LEA.HI R13, R124, R127, RZ, 0x4 ;  /* 0x0000007f7c0d7211 */ /* 0x000fe200078f20ff */
[----:B------:R-:W-:Y:S01]  /*1470*/  USHF.R.S32.HI UR9, URZ, 0x1f, UR13 ;  /* 0x0000001f3f097899 */ /* 0x000fe2000801140d */
[----:B------:R-:W-:Y:S01]  /*1480*/  BSSY B0, `(.L_x_1066) ;  /* 0x0000053000007945 */ /* 0x000fe20003800000 */
[----:B------:R-:W-:-:S02]  /*1490*/  ULDC.64 UR4, c[0x0][0x1b8] ;  /* 0x00006e0000047ab9 */ /* 0x000fc40000000a00 */
[----:B------:R-:W-:Y:S02]  /*14a0*/  UIADD3 UR17, UR17, UR6, URZ ;  /* 0x0000000611117290 */ /* 0x000fe4000fffe03f */
[----:B------:R-:W-:Y:S02]  /*14b0*/  UIMAD UR6, UR20, UR4, URZ ;  /* 0x00000004140672a4 */ /* 0x000fe4000f8e023f */
[----:B------:R-:W-:Y:S02]  /*14c0*/  USEL UR9, UR9, URZ, !UP1 ;  /* 0x0000003f09097287 */ /* 0x000fe4000c800000 */
[----:B------:R-:W-:Y:S02]  /*14d0*/  UIMAD UR6, UR10, UR5, UR6 ;  /* 0x000000050a0672a4 */ /* 0x000fe4000f8e0206 */
[----:B------:R-:W-:Y:S02]  /*14e0*/  UIMAD.WIDE.U32 UR18, UR10, UR4, UR16 ;  /* 0x000000040a1272a5 */ /* 0x000fe4000f8e0010 */
[----:B------:R-:W-:-:S02]  /*14f0*/  USEL UR16, UR13, URZ, !UP1 ;  /* 0x0000003f0d107287 */ /* 0x000fc4000c800000 */
[----:B------:R-:W-:Y:S01]  /*1500*/  ULDC.64 UR4, c[0x0][0x1c0] ;  /* 0x0000700000047ab9 */ /* 0x000fe20000000a00 */
[----:B-1----:R-:W-:Y:S01]  /*1510*/  LEA.HI R2, R124, R127, RZ, 0x3 ;  /* 0x0000007f7c027211 */ /* 0x002fe200078f18ff */
[----:B------:R-:W-:Y:S02]  /*1520*/  UIMAD UR9, UR9, UR4, URZ ;  /* 0x00000004090972a4 */ /* 0x000fe4000f8e023f */
[----:B------:R-:W-:Y:S01]  /*1530*/  UIADD3 UR19, UR19, UR6, URZ ;  /* 0x0000000613137290 */ /* 0x000fe2000fffe03f */
[----:B------:R-:W-:Y:S01]  /*1540*/  LOP3.LUT R0, R2, 0xfffffff8, RZ, 0xc0, !PT ;  /* 0xfffffff802007812 */ /* 0x000fe200078ec0ff */
[----:B------:R-:W-:Y:S01]  /*1550*/  UIMAD UR5, UR16, UR5, UR9 ;  /* 0x00000005100572a4 */ /* 0x000fe2000f8e0209 */
[----:B------:R-:W-:Y:S01]  /*1560*/  SHF.R.S32.HI R15, RZ, 0x3, R2 ;  /* 0x00000003ff0f7819 */ /* 0x000fe20000011402 */
[----:B------:R-:W-:Y:S02]  /*1570*/  UIMAD.WIDE.U32 UR16, UR16, UR4, UR18 ;  /* 0x00000004101072a5 */ /* 0x000fe4000f8e0012 */
[----:B------:R-:W-:Y:S01]  /*1580*/  IMAD.IADD R36, R127, 0x1, -R0 ;  /* 0x000000017f247824 */ /* 0x000fe200078e0a00 */
[----:B------:R-:W-:Y:S01]  /*1590*/  ULDC UR6, c[0x0][0x2c4] ;  /* 0x0000b10000067ab9 */ /* 0x000fe20000000800 */
[----:B------:R-:W-:Y:S01]  /*15a0*/  IADD3 R9, R15, UR28, RZ ;  /* 0x0000001c0f097c10 */ /* 0x000fe2000fffe0ff */
[----:B------:R-:W-:Y:S01]  /*15b0*/  UIADD3 UR5, UR17, UR5, URZ ;  /* 0x0000000511057290 */ /* 0x000fe2000fffe03f */
[----:B------:R-:W-:Y:S01]  /*15c0*/  IMAD R131, R36, 0x10, R15 ;  /* 0x0000001024837824 */ /* 0x000fe200078e020f */
[----:B------:R-:W-:Y:S01]  /*15d0*/  UIMAD UR6, UR12, UR6, URZ ;  /* 0x000000060c0672a4 */ /* 0x000fe2000f8e023f */
[----:B------:R-:W-:-:S02]  /*15e0*/  IMAD.U32 R3, RZ, RZ, UR17 ;  /* 0x00000011ff037e24 */ /* 0x000fc4000f8e00ff */
[----:B------:R-:W-:Y:S01]  /*15f0*/  IMAD.SHL.U32 R129, R36, 0x8, RZ ;  /* 0x0000000824817824 */ /* 0x000fe200078e00ff */
[----:B------:R-:W-:Y:S01]  /*1600*/  IADD3 R4, R131, UR28, RZ ;  /* 0x0000001c83047c10 */ /* 0x000fe2000fffe0ff */
[----:B------:R-:W-:Y:S01]  /*1610*/  IMAD.U32 R3, RZ, RZ, UR5 ;  /* 0x00000005ff037e24 */ /* 0x000fe2000f8e00ff */
[----:B------:R1:W-:Y:S01]  /*1620*/  STL [R1+0x4], R131 ;  /* 0x0000048301007387 */ /* 0x0003e20000100800 */
[----:B------:R-:W-:Y:S02]  /*1630*/  ISETP.GE.AND P4, PT, R9, UR6, PT ;  /* 0x0000000609007c0c */ /* 0x000fe4000bf86270 */
[----:B------:R-:W-:Y:S01]  /*1640*/  @P1 IMAD.HI.U32 R2, R4, c[0x0][0x2c8], RZ ;  /* 0x0000b20004021a27 */ /* 0x000fe200078e00ff */
[----:B------:R1:W-:Y:S01]  /*1650*/  STL [R1], R129 ;  /* 0x0000008101007387 */ /* 0x0003e20000100800 */
[C---:B------:R-:W-:Y:S02]  /*1660*/  IADD3 R23, R129.reuse, 0x40, RZ ;  /* 0x0000004081177810 */ /* 0x040fe40007ffe0ff */
[----:B------:R-:W-:Y:S01]  /*1670*/  IMAD.MOV.U32 R0, RZ, RZ, R4 ;  /* 0x000000ffff007224 */ /* 0x000fe200078e0004 */
[----:B------:R-:W-:Y:S01]  /*1680*/  @P0 SHF.R.U32.HI R0, RZ, c[0x0][0x2cc], R2 ;  /* 0x0000b300ff000a19 */ /* 0x000fe20000011602 */
[----:B------:R-:W-:Y:S01]  /*1690*/  IMAD.U32 R2, RZ, RZ, UR16 ;  /* 0x00000010ff027e24 */ /* 0x000fe2000f8e00ff */
[----:B------:R-:W-:-:S02]  /*16a0*/  ISETP.GE.AND P3, PT, R129, c[0x0][0x198], PT ;  /* 0x0000660081007a0c */ /* 0x000fc40003f66270 */
[--C-:B------:R-:W-:Y:S01]  /*16b0*/  SHF.R.S32.HI R6, RZ, 0x1f, R0.reuse ;  /* 0x0000001fff067819 */ /* 0x100fe20000011400 */
[----:B------:R-:W-:Y:S02]  /*16c0*/  IMAD.MOV R5, RZ, RZ, -R0 ;  /* 0x000000ffff057224 */ /* 0x000fe400078e0a00 */
[----:B------:R-:W-:-:S04]  /*16d0*/  IMAD.WIDE.U32 R2, R0, c[0x0][0x1b0], R2 ;  /* 0x00006c0000027a25 */ /* 0x000fc800078e0002 */
[----:B------:R-:W-:Y:S02]  /*16e0*/  IMAD R4, R5, c[0x0][0x2c4], R4 ;  /* 0x0000b10005047a24 */ /* 0x000fe400078e0204 */
[----:B------:R-:W-:-:S04]  /*16f0*/  IMAD R5, R6, c[0x0][0x1b0], RZ ;  /* 0x00006c0006057a24 */ /* 0x000fc800078e02ff */
[----:B------:R-:W-:Y:S01]  /*1700*/  IMAD R6, R0, c[0x0][0x1b4], R5 ;  /* 0x00006d0000067a24 */ /* 0x000fe200078e0205 */
[----:B------:R-:W-:-:S03]  /*1710*/  SHF.R.S32.HI R5, RZ, 0x1f, R4 ;  /* 0x0000001fff057819 */ /* 0x000fc60000011404 */
[----:B------:R-:W-:Y:S02]  /*1720*/  IMAD.IADD R3, R3, 0x1, R6 ;  /* 0x0000000103037824 */ /* 0x000fe400078e0206 */
[----:B------:R-:W-:Y:S02]  /*1730*/  IMAD R0, R5, c[0x0][0x1a8], RZ ;  /* 0x00006a0005007a24 */ /* 0x000fe400078e02ff */
[----:B------:R-:W-:-:S04]  /*1740*/  IMAD.WIDE.U32 R2, R4, c[0x0][0x1a8], R2 ;  /* 0x00006a0004027a25 */ /* 0x000fc800078e0002 */
[----:B------:R-:W-:Y:S01]  /*1750*/  IMAD R0, R4, c[0x0][0x1ac], R0 ;  /* 0x00006b0004007a24 */ /* 0x000fe200078e0200 */
[----:B------:R-:W-:Y:S01]  /*1760*/  LEA R12, P0, R2, c[0x0][0x160], 0x1 ;  /* 0x00005800020c7a11 */ /* 0x000fe200078008ff */
[----:B------:R-:W-:Y:S02]  /*1770*/  IMAD.SHL.U32 R4, R15, 0x40, RZ ;  /* 0x000000400f047824 */ /* 0x000fe400078e00ff */
[----:B------:R-:W-:Y:S01]  /*1780*/  IMAD.IADD R0, R3, 0x1, R0 ;  /* 0x0000000103007824 */ /* 0x000fe200078e0200 */
[----:B------:R-:W-:-:S04]  /*1790*/  LOP3.LUT R3, R13, 0xfffffff0, RZ, 0xc0, !PT ;  /* 0xfffffff00d037812 */ /* 0x000fc800078ec0ff */
[----:B------:R-:W-:Y:S01]  /*17a0*/  LEA.HI.X R11, R2, c[0x0][0x164], R0, 0x1, P0 ;  /* 0x00005900020b7a11 */ /* 0x000fe200000f0c00 */
[----:B------:R-:W-:Y:S01]  /*17b0*/  IMAD.IADD R0, R127, 0x1, -R3 ;  /* 0x000000017f007824 */ /* 0x000fe200078e0a03 */
[----:B------:R-:W-:Y:S02]  /*17c0*/  LOP3.LUT R2, R4, 0x1c0, RZ, 0xc0, !PT ;  /* 0x000001c004027812 */ /* 0x000fe400078ec0ff */
[----:B------:R-:W-:Y:S01]  /*17d0*/  ISETP.GE.AND P0, PT, R23, c[0x0][0x198], PT ;  /* 0x0000660017007a0c */ /* 0x000fe20003f06270 */
[----:B------:R1:W3:Y:S01]  /*17e0*/  SHFL.IDX PT, R4, R12, RZ, 0x181f ;  /* 0x00181fff0c047589 */ /* 0x0002e200000e0000 */
[----:B------:R-:W-:Y:S02]  /*17f0*/  SHF.R.S32.HI R6, RZ, 0x1f, R0 ;  /* 0x0000001fff067819 */ /* 0x000fe40000011400 */
[----:B------:R-:W-:Y:S01]  /*1800*/  SHF.R.U32.HI R3, RZ, 0x3, R2 ;  /* 0x00000003ff037819 */ /* 0x000fe20000011602 */
[----:B------:R1:W4:Y:S01]  /*1810*/  SHFL.IDX PT, R5, R11, RZ, 0x181f ;  /* 0x00181fff0b057589 */ /* 0x00032200000e0000 */
[----:B------:R-:W-:-:S02]  /*1820*/  LOP3.LUT R2, R2, 0x38, R129, 0xf8, !PT ;  /* 0x0000003802027812 */ /* 0x000fc400078ef881 */
[----:B------:R-:W-:Y:S02]  /*1830*/  LEA.HI R19, R6, R0, RZ, 0x3 ;  /* 0x0000000006137211 */ /* 0x000fe400078f18ff */
[----:B------:R-:W-:Y:S02]  /*1840*/  LOP3.LUT R3, R2, R3, RZ, 0x3c, !PT ;  /* 0x0000000302037212 */ /* 0x000fe400078e3cff */
[----:B------:R-:W-:Y:S02]  /*1850*/  LOP3.LUT R2, R19, 0xfffffff8, RZ, 0xc0, !PT ;  /* 0xfffffff813027812 */ /* 0x000fe400078ec0ff */
[----:B------:R-:W-:-:S03]  /*1860*/  LEA.HI R6, R124, R127, RZ, 0x6 ;  /* 0x0000007f7c067211 */ /* 0x000fc600078f30ff */
[----:B------:R-:W-:Y:S02]  /*1870*/  IMAD.IADD R18, R0, 0x1, -R2 ;  /* 0x0000000100127824 */ /* 0x000fe400078e0a02 */
[----:B------:R-:W-:Y:S02]  /*1880*/  IMAD.SHL.U32 R0, R6, 0x8, RZ ;  /* 0x0000000806007824 */ /* 0x000fe400078e00ff */
[----:B------:R-:W-:Y:S02]  /*1890*/  IMAD.MOV.U32 R2, RZ, RZ, 0x10 ;  /* 0x00000010ff027424 */ /* 0x000fe400078e00ff */
[----:B------:R-:W-:Y:S01]  /*18a0*/  IMAD.MOV.U32 R6, RZ, RZ, 0x20 ;  /* 0x00000020ff067424 */ /* 0x000fe200078e00ff */
[----:B------:R-:W-:Y:S01]  /*18b0*/  LOP3.LUT R10, R3, 0xfffffe00, R0, 0xf8, !PT ;  /* 0xfffffe00030a7812 */ /* 0x000fe200078ef800 */
[----:B--2---:R1:W2:Y:S01]  /*18c0*/  @P2 R2UR UR18, R7 ;  /* 0x00000000071223c2 */ /* 0x0042a200000e0000 */
[----:B------:R-:W-:Y:S01]  /*18d0*/  R2P PR, R18, 0x6 ;  /* 0x0000000612007804 */ /* 0x000fe20000000000 */
[----:B--2---:R-:W-:-:S04]  /*18e0*/  @!UP0 UMOV UR18, UR13 ;  /* 0x0000000d00128c82 */ /* 0x004fc80008000000 */
[----:B------:R-:W-:Y:S02]  /*18f0*/  SEL R3, R2, 0xfffffff0, !P1 ;  /* 0xfffffff002037807 */ /* 0x000fe40004800000 */
[----:B------:R-:W-:Y:S01]  /*1900*/  SEL R2, R6, 0xffffffe0, !P2 ;  /* 0xffffffe006027807 */ /* 0x000fe20005000000 */
[----:B------:R-:W-:Y:S05]  /*1910*/  @P4 BRA `(.L_x_1067) ;  /* 0x0000009000004947 */ /* 0x000fea0003800000 */
[----:B---34-:R-:W-:Y:S01]  /*1920*/  SHF.R.S32.HI R0, RZ, 0x1f, R23 ;  /* 0x0000001fff007819 */ /* 0x018fe20000011417 */
[----:B-1----:R-:W-:-:S03]  /*1930*/  IMAD.WIDE R6, R129, 0x2, R4 ;  /* 0x0000000281067825 */ /* 0x002fc600078e0204 */
[----:B------:R-:W-:-:S04]  /*1940*/  LEA.HI R0, R0, R23, RZ, 0x3 ;  /* 0x0000001700007211 */ /* 0x000fc800078f18ff */
[----:B------:R-:W-:Y:S02]  /*1950*/  LOP3.LUT R8, R0, 0xfffffff8, RZ, 0xc0, !PT ;  /* 0xfffffff800087812 */ /* 0x000fe400078ec0ff */
[----:B------:R-:W-:-:S03]  /*1960*/  SHF.L.U32 R0, R10, 0x1, RZ ;  /* 0x000000010a007819 */ /* 0x000fc600000006ff */
[----:B------:R-:W-:Y:S02]  /*1970*/  IMAD.WIDE R4, R8, 0x2, R4 ;  /* 0x0000000208047825 */ /* 0x000fe400078e0204 */
[----:B------:R-:W-:Y:S01]  /*1980*/  @!PT LDS RZ, [RZ] ;  /* 0x00000000fffff984 */ /* 0x000fe20000000800 */
[----:B------:R1:W-:Y:S04]  /*1990*/  LDGSTS.E.BYPASS.LTC128B.128 [R0+0x8080], [R6.64], !P3 ;  /* 0x0808000006007fae */ /* 0x0003e8000d901d56 */
[----:B------:R1:W-:Y:S02]  /*19a0*/  LDGSTS.E.BYPASS.LTC128B.128 [R0+0xc080], [R4.64], !P0 ;  /* 0x0c08000004007fae */ /* 0x0003e4000c101d56 */
.L_x_1067:
[----:B---34-:R-:W-:Y:S05]  /*19b0*/  BSYNC B0 ;  /* 0x0000000000007941 */ /* 0x018fea0003800000 */
.L_x_1066:
[----:B-1----:R-:W-:Y:S01]  /*19c0*/  IADD3 R0, R9, 0x10, RZ ;  /* 0x0000001009007810 */ /* 0x002fe20007ffe0ff */
[----:B------:R1:W2:Y:S01]  /*19d0*/  SHFL.IDX PT, R5, R11, 0x1, 0x181f ;  /* 0x00381f000b057f89 */ /* 0x0002a200000e0000 */
[----:B------:R-:W-:Y:S02]  /*19e0*/  BSSY B0, `(.L_x_1068) ;  /* 0x000000d000007945 */ /* 0x000fe40003800000 */
[----:B------:R-:W-:Y:S01]  /*19f0*/  ISETP.GE.AND P1, PT, R0, UR6, PT ;  /* 0x0000000600007c0c */ /* 0x000fe2000bf26270 */
[----:B------:R1:W3:-:S12]  /*1a00*/  SHFL.IDX PT, R4, R12, 0x1, 0x181f ;  /* 0x00381f000c047f89 */ /* 0x0002d800000e0000 */
[----:B------:R-:W-:Y:S05]  /*1a10*/  @P1 BRA `(.L_x_1069) ;  /* 0x0000009000001947 */ /* 0x000fea0003800000 */
[----:B------:R-:W-:Y:S01]  /*1a20*/  SHF.R.S32.HI R0, RZ, 0x1f, R23 ;  /* 0x0000001fff007819 */ /* 0x000fe20000011417 */
[----:B--23--:R-:W-:-:S03]  /*1a30*/  IMAD.WIDE R6, R129, 0x2, R4 ;  /* 0x0000000281067825 */ /* 0x00cfc600078e0204 */
[----:B------:R-:W-:-:S04]  /*1a40*/  LEA.HI R0, R0, R23, RZ, 0x3 ;  /* 0x0000001700007211 */ /* 0x000fc800078f18ff */
[----:B------:R-:W-:Y:S02]  /*1a50*/  LOP3.LUT R8, R0, 0xfffffff8, RZ, 0xc0, !PT ;  /* 0xfffffff800087812 */ /* 0x000fe400078ec0ff */
[----:B------:R-:W-:-:S03]  /*1a60*/  SHF.L.U32 R0, R10, 0x1, RZ ;  /* 0x000000010a007819 */ /* 0x000fc600000006ff */
[----:B------:R-:W-:Y:S02]  /*1a70*/  IMAD.WIDE R4, R8, 0x2, R4 ;  /* 0x0000000208047825 */ /* 0x000fe400078e0204 */
[----:B------:R-:W-:Y:S01]  /*1a80*/  @!PT LDS RZ, [RZ] ;  /* 0x00000000fffff984 */ /* 0x000fe20000000800 */
[----:B------:R2:W-:Y:S04]  /*1a90*/  LDGSTS.E.BYPASS.LTC128B.128 [R0+0x8880], [R6.64], !P3 ;  /* 0x0888000006007fae */ /* 0x0005e8000d901d56 */
[----:B------:R2:W-:Y:S02]  /*1aa0*/  LDGSTS.E.BYPASS.LTC128B.128 [R0+0xc880], [R4.64], !P0 ;  /* 0x0c88000004007fae */ /* 0x0005e4000c101d56 */
.L_x_1069:
[----:B------:R-:W-:Y:S05]  /*1ab0*/  BSYNC B0 ;  /* 0x0000000000007941 */ /* 0x000fea0003800000 */
.L_x_1068:
[----:B--2---:R-:W-:Y:S01]  /*1ac0*/  IADD3 R0, R9, 0x20, RZ ;  /* 0x0000002009007810 */ /* 0x004fe20007ffe0ff */
[----:B------:R2:W4:Y:S01]  /*1ad0*/  SHFL.IDX PT, R5, R11, 0x2, 0x181f ;  /* 0x00581f000b057f89 */ /* 0x00052200000e0000 */
[----:B------:R-:W-:Y:S02]  /*1ae0*/  BSSY B0, `(.L_x_1070) ;  /* 0x000000d000007945 */ /* 0x000fe40003800000 */
[----:B------:R-:W-:Y:S01]  /*1af0*/  ISETP.GE.AND P1, PT, R0, UR6, PT ;  /* 0x0000000600007c0c */ /* 0x000fe2000bf26270 */
[----:B---3--:R2:W3:-:S12]  /*1b00*/  SHFL.IDX PT, R4, R12, 0x2, 0x181f ;  /* 0x00581f000c047f89 */ /* 0x0084d800000e0000 */
[----:B------:R-:W-:Y:S05]  /*1b10*/  @P1 BRA `(.L_x_1071) ;  /* 0x0000009000001947 */ /* 0x000fea0003800000 */
[----:B------:R-:W-:Y:S01]  /*1b20*/  SHF.R.S32.HI R0, RZ, 0x1f, R23 ;  /* 0x0000001fff007819 */ /* 0x000fe20000011417 */
[----:B---34-:R-:W-:-:S03]  /*1b30*/  IMAD.WIDE R6, R129, 0x2, R4 ;  /* 0x0000000281067825 */ /* 0x018fc600078e0204 */
[----:B------:R-:W-:-:S04]  /*1b40*/  LEA.HI R0, R0, R23, RZ, 0x3 ;  /* 0x0000001700007211 */ /* 0x000fc800078f18ff */
[----:B------:R-:W-:Y:S02]  /*1b50*/  LOP3.LUT R8, R0, 0xfffffff8, RZ, 0xc0, !PT ;  /* 0xfffffff800087812 */ /* 0x000fe400078ec0ff */
[----:B------:R-:W-:-:S03]  /*1b60*/  SHF.L.U32 R0, R10, 0x1, RZ ;  /* 0x000000010a007819 */ /* 0x000fc600000006ff */
[----:B------:R-:W-:Y:S02]  /*1b70*/  IMAD.WIDE R4, R8, 0x2, R4 ;  /* 0x0000000208047825 */ /* 0x000fe400078e0204 */
[----:B------:R-:W-:Y:S01]  /*1b80*/  @!PT LDS RZ, [RZ] ;  /* 0x00000000fffff984 */ /* 0x000fe20000000800 */
[----:B------:R3:W-:Y:S04]  /*1b90*/  LDGSTS.E.BYPASS.LTC128B.128 [R0+0x9080], [R6.64], !P3 ;  /* 0x0908000006007fae */ /* 0x0007e8000d901d56 */
[----:B------:R3:W-:Y:S02]  /*1ba0*/  LDGSTS.E.BYPASS.LTC128B.128 [R0+0xd080], [R4.64], !P0 ;  /* 0x0d08000004007fae */ /* 0x0007e4000c101d56 */
.L_x_1071:
[----:B------:R-:W-:Y:S05]  /*1bb0*/  BSYNC B0 ;  /* 0x0000000000007941 */ /* 0x000fea0003800000 */
.L_x_1070:
[----:B---3--:R-:W-:Y:S01]  /*1bc0*/  IADD3 R0, R9, 0x30, RZ ;  /* 0x0000003009007810 */ /* 0x008fe20007ffe0ff */
[----:B----4-:R3:W4:Y:S01]  /*1bd0*/  SHFL.IDX PT, R5, R11, 0x3, 0x181f ;  /* 0x00781f000b057f89 */ /* 0x01072200000e0000 */
[----:B------:R-:W-:Y:S02]  /*1be0*/  BSSY B0, `(.L_x_1072) ;  /* 0x000000d000007945 */ /* 0x000fe40003800000 */
[----:B------:R-:W-:Y:S01]  /*1bf0*/  ISETP.GE.AND P1, PT, R0, UR6, PT ;  /* 0x0000000600007c0c */ /* 0x000fe2000bf26270 */
[----:B------:R3:W1:-:S12]  /*1c00*/  SHFL.IDX PT, R4, R12, 0x3, 0x181f ;  /* 0x00781f000c047f89 */ /* 0x00065800000e0000 */
[----:B------:R-:W-:Y:S05]  /*1c10*/  @P1 BRA `(.L_x_1073) ;  /* 0x0000009000001947 */ /* 0x000fea0003800000 */
[----:B------:R-:W-:Y:S01]  /*1c20*/  SHF.R.S32.HI R0, RZ, 0x1f, R23 ;  /* 0x0000001fff007819 */ /* 0x000fe20000011417 */
[----:B-1--4-:R-:W-:-:S03]  /*1c30*/  IMAD.WIDE R6, R129, 0x2, R4 ;  /* 0x0000000281067825 */ /* 0x012fc600078e0204 */
[----:B------:R-:W-:-:S04]  /*1c40*/  LEA.HI R0, R0, R23, RZ, 0x3 ;  /* 0x0000001700007211 */ /* 0x000fc800078f18ff */
[----:B------:R-:W-:Y:S02]  /*1c50*/  LOP3.LUT R8, R0, 0xfffffff8, RZ, 0xc0, !PT ;  /* 0xfffffff800087812 */ /* 0x000fe400078ec0ff */
[----:B------:R-:W-:-:S03]  /*1c60*/  SHF.L.U32 R0, R10, 0x1, RZ ;  /* 0x000000010a007819 */ /* 0x000fc600000006ff */
[----:B------:R-:W-:Y:S02]  /*1c70*/  IMAD.WIDE R4, R8, 0x2, R4 ;  /* 0x0000000208047825 */ /* 0x000fe400078e0204 */
[----:B------:R-:W-:Y:S01]  /*1c80*/  @!PT LDS RZ, [RZ] ;  /* 0x00000000fffff984 */ /* 0x000fe20000000800 */
[----:B------:R1:W-:Y:S04]  /*1c90*/  LDGSTS.E.BYPASS.LTC128B.128 [R0+0x9880], [R6.64], !P3 ;  /* 0x0988000006007fae */ /* 0x0003e8000d901d56 */
[----:B------:R1:W-:Y:S02]  /*1ca0*/  LDGSTS.E.BYPASS.LTC128B.128 [R0+0xd880], [R4.64], !P0 ;  /* 0x0d88000004007fae */ /* 0x0003e4000c101d56 */
.L_x_1073:
[----:B------:R-:W-:Y:S05]  /*1cb0*/  BSYNC B0 ;  /* 0x0000000000007941 */ /* 0x000fea0003800000 */
.L_x_1072:
[----:B-1----:R-:W-:Y:S01]  /*1cc0*/  IADD3 R0, R9, 0x40, RZ ;  /* 0x0000004009007810 */ /* 0x002fe20007ffe0ff */
[----:B----4-:R1:W4:Y:S01]  /*1cd0*/  SHFL.IDX PT, R5, R11, 0x4, 0x181f ;  /* 0x00981f000b057f89 */ /* 0x01032200000e0000 */
[----:B------:R-:W-:Y:S02]  /*1ce0*/  BSSY B0, `(.L_x_1074) ;  /* 0x000000d000007945 */ /* 0x000fe40003800000 */
[----:B------:R-:W-:Y:S01]  /*1cf0*/  ISETP.GE.AND P1, PT, R0, UR6, PT ;  /* 0x0000000600007c0c */ /* 0x000fe2000bf26270 */
[----:B------:R1:W2:-:S12]  /*1d00*/  SHFL.IDX PT, R4, R12, 0x4, 0x181f ;  /* 0x00981f000c047f89 */ /* 0x00029800000e0000 */
[----:B------:R-:W-:Y:S05]  /*1d10*/  @P1 BRA `(.L_x_1075) ;  /* 0x0000009000001947 */ /* 0x000fea0003800000 */
[----:B------:R-:W-:Y:S01]  /*1d20*/  SHF.R.S32.HI R0, RZ, 0x1f, R23 ;  /* 0x0000001fff007819 */ /* 0x000fe20000011417 */
[----:B--2-4-:R-:W-:-:S03]  /*1d30*/  IMAD.WIDE R6, R129, 0x2, R4 ;  /* 0x0000000281067825 */ /* 0x014fc600078e0204 */
[----:B------:R-:W-:-:S04]  /*1d40*/  LEA.HI R0, R0, R23, RZ, 0x3 ;  /* 0x0000001700007211 */ /* 0x000fc800078f18ff */
[----:B------:R-:W-:Y:S02]  /*1d50*/  LOP3.LUT R8, R0, 0xfffffff8, RZ, 0xc0, !PT ;  /* 0xfffffff800087812 */ /* 0x000fe400078ec0ff */
[----:B------:R-:W-:-:S03]  /*1d60*/  SHF.L.U32 R0, R10, 0x1, RZ ;  /* 0x000000010a007819 */ /* 0x000fc600000006ff */
[----:B------:R-:W-:Y:S02]  /*1d70*/  IMAD.WIDE R4, R8, 0x2, R4 ;  /* 0x0000000208047825 */ /* 0x000fe400078e0204 */
[----:B------:R-:W-:Y:S01]  /*1d80*/  @!PT LDS RZ, [RZ] ;  /* 0x00000000fffff984 */ /* 0x000fe20000000800 */
[----:B------:R2:W-:Y:S04]  /*1d90*/  LDGSTS.E.BYPASS.LTC128B.128 [R0+0xa080], [R6.64], !P3 ;  /* 0x0a08000006007fae */ /* 0x0005e8000d901d56 */
[----:B------:R2:W-:Y:S02]  /*1da0*/  LDGSTS.E.BYPASS.LTC128B.128 [R0+0xe080], [R4.64], !P0 ;  /* 0x0e08000004007fae */ /* 0x0005e4000c101d56 */
.L_x_1075:
[----:B------:R-:W-:Y:S05]  /*1db0*/  BSYNC B0 ;  /* 0x0000000000007941 */ /* 0x000fea0003800000 */
.L_x_1074:
[----:B--2---:R-:W-:Y:S01]  /*1dc0*/  IADD3 R0, R9, 0x50, RZ ;  /* 0x0000005009007810 */ /* 0x004fe20007ffe0ff */
        /* <DEDUP_REMOVED lines=14> */
.L_x_1077:
[----:B------:R-:W-:Y:S05]  /*1eb0*/  BSYNC B0 ;  /* 0x0000000000007941 */ /* 0x000fea0003800000 */
.L_x_1076:
        /* <DEDUP_REMOVED lines=15> */
.L_x_1079:
[----:B------:R-:W-:Y:S05]  /*1fb0*/  BSYNC B0 ;  /* 0x0000000000007941 */ /* 0x000fea0003800000 */
.L_x_1078:
[----:B--2---:R-:W-:Y:S01]  /*1fc0*/  IMAD.MOV.U32 R0, RZ, RZ, c[0x0][0x2b8] ;  /* 0x0000ae00ff007624 */ /* 0x004fe200078e00ff */
[----:B------:R-:W-:Y:S01]  /*1fd0*/  UMOV UR32, 0x30 ;  /* 0x0000003000207882 */ /* 0x000fe20000000000 */
[----:B------:R-:W-:Y:S01]  /*1fe0*/  SHFL.IDX PT, R4, R12, 0x7, 0x181f ;  /* 0x00f81f000c047f89 */ /* 0x000fe200000e0000 */
[----:B------:R-:W-:Y:S01]  /*1ff0*/  UIMAD UR21, UR26, UR32, -0x30 ;  /* 0xffffffd01a1574a4 */ /* 0x000fe2000f8e0220 */
[----:B------:R-:W-:Y:S01]  /*2000*/  IADD3 R6, R9, 0x70, RZ ;  /* 0x0000007009067810 */ /* 0x000fe20007ffe0ff */
[----:B------:R-:W-:Y:S01]  /*2010*/  IMAD.SHL.U32 R244, R10, 0x2, RZ ;  /* 0x000000020af47824 */ /* 0x000fe200078e00ff */
[----:B------:R-:W-:Y:S01]  /*2020*/  ISETP.NE.AND P4, PT, R0, 0x1, PT ;  /* 0x000000010000780c */ /* 0x000fe20003f85270 */
[----:B----4-:R-:W2:Y:S01]  /*2030*/  SHFL.IDX PT, R5, R11, 0x7, 0x181f ;  /* 0x00f81f000b057f89 */ /* 0x010ea200000e0000 */
[----:B------:R-:W-:Y:S01]  /*2040*/  ISETP.GE.AND P2, PT, R6, UR6, PT ;  /* 0x0000000606007c0c */ /* 0x000fe2000bf46270 */
[----:B------:R-:W-:Y:S01]  /*2050*/  USHF.R.S32.HI UR9, URZ, 0x1f, UR18 ;  /* 0x0000001f3f097899 */ /* 0x000fe20008011412 */
[----:B------:R-:W-:Y:S01]  /*2060*/  IADD3 R0, R131, UR21, RZ ;  /* 0x0000001583007c10 */ /* 0x000fe2000fffe0ff */
[----:B------:R-:W-:Y:S01]  /*2070*/  ULDC.64 UR4, c[0x0][0x2b0] ;  /* 0x0000ac0000047ab9 */ /* 0x000fe20000000a00 */
[----:B------:R-:W-:Y:S01]  /*2080*/  SHF.R.S32.HI R7, RZ, 0x1f, R23 ;  /* 0x0000001fff077819 */ /* 0x000fe20000011417 */
[----:B------:R-:W-:Y:S01]  /*2090*/  UIMAD UR9, UR9, UR4, URZ ;  /* 0x00000004090972a4 */ /* 0x000fe2000f8e023f */
[C---:B------:R-:W-:Y:S01]  /*20a0*/  IADD3 R8, R0.reuse, UR11, RZ ;  /* 0x0000000b00087c10 */ /* 0x040fe2000fffe0ff */
[----:B------:R-:W-:Y:S01]  /*20b0*/  UIMAD.WIDE.U32 UR16, UR18, UR4, URZ ;  /* 0x00000004121072a5 */ /* 0x000fe2000f8e003f */
[----:B------:R-:W-:Y:S01]  /*20c0*/  ISETP.GE.AND P5, PT, R0, UR8, PT ;  /* 0x0000000800007c0c */ /* 0x000fe2000bfa6270 */
[----:B------:R-:W-:Y:S01]  /*20d0*/  UIMAD UR5, UR18, UR5, UR9 ;  /* 0x00000005120572a4 */ /* 0x000fe2000f8e0209 */
[----:B------:R-:W-:-:S02]  /*20e0*/  IMAD.MOV.U32 R242, RZ, RZ, RZ ;  /* 0x000000fffff27224 */ /* 0x000fc400078e00ff */
[----:B------:R-:W-:Y:S01]  /*20f0*/  @P4 IMAD.HI.U32 R6, R8, c[0x0][0x2bc], RZ ;  /* 0x0000af0008064a27 */ /* 0x000fe200078e00ff */
[----:B------:R-:W-:Y:S01]  /*2100*/  ISETP.GT.OR P5, PT, R131, 0x2f, P5 ;  /* 0x0000002f8300780c */ /* 0x000fe20002fa4670 */
[----:B------:R-:W-:Y:S02]  /*2110*/  UIADD3 UR6, UR17, UR5, URZ ;  /* 0x0000000511067290 */ /* 0x000fe4000fffe03f */
[----:B------:R-:W-:Y:S01]  /*2120*/  IMAD.MOV.U32 R0, RZ, RZ, R8 ;  /* 0x000000ffff007224 */ /* 0x000fe200078e0008 */
[----:B------:R-:W-:Y:S01]  /*2130*/  @P4 SHF.R.U32.HI R0, RZ, c[0x0][0x2c0], R6 ;  /* 0x0000b000ff004a19 */ /* 0x000fe20000011606 */
[----:B------:R-:W-:Y:S01]  /*2140*/  ULDC.64 UR4, c[0x0][0x1e8] ;  /* 0x00007a0000047ab9 */ /* 0x000fe20000000a00 */
[----:B------:R-:W-:-:S04]  /*2150*/  LEA.HI R6, R7, R23, RZ, 0x3 ;  /* 0x0000001707067211 */ /* 0x000fc800078f18ff */
[----:B------:R-:W-:Y:S01]  /*2160*/  LOP3.LUT R126, R6, 0xfffffff8, RZ, 0xc0, !PT ;  /* 0xfffffff8067e7812 */ /* 0x000fe200078ec0ff */
[--C-:B-123--:R-:W-:Y:S02]  /*2170*/  @!P2 IMAD.WIDE R10, R129, 0x2, R4.reuse ;  /* 0x00000002810aa825 */ /* 0x10efe400078e0204 */
[----:B------:R-:W-:Y:S02]  /*2180*/  @!P5 IADD3 R7, P1, R0, UR16, RZ ;  /* 0x000000100007dc10 */ /* 0x000fe4000ff3e0ff */
[----:B------:R-:W-:Y:S01]  /*2190*/  @!P2 IMAD.WIDE R4, R126, 0x2, R4 ;  /* 0x000000027e04a825 */ /* 0x000fe200078e0204 */
[----:B------:R-:W-:Y:S01]  /*21a0*/  @!PT LDS RZ, [RZ] ;  /* 0x00000000fffff984 */ /* 0x000fe20000000800 */
[----:B------:R1:W-:Y:S01]  /*21b0*/  @!P2 LDGSTS.E.BYPASS.LTC128B.128 [R244+0xb880], [R10.64], !P3 ;  /* 0x0b8800000af4afae */ /* 0x0003e2000d901d56 */
[----:B------:R-:W-:Y:S02]  /*21c0*/  @!P5 LEA.HI.X.SX32 R9, R0, UR6, 0x1, P1 ;  /* 0x000000060009dc11 */ /* 0x000fe400088f0eff */
[C---:B------:R-:W-:Y:S01]  /*21d0*/  @!P5 LEA R6, P1, R7.reuse, c[0x0][0x2a0], 0x2 ;  /* 0x0000a8000706da11 */ /* 0x040fe200078210ff */
[----:B------:R2:W-:Y:S03]  /*21e0*/  @!P2 LDGSTS.E.BYPASS.LTC128B.128 [R244+0xf880], [R4.64], !P0 ;  /* 0x0f88000004f4afae */ /* 0x0005e6000c101d56 */
[----:B------:R-:W-:Y:S01]  /*21f0*/  @!P5 LEA.HI.X R7, R7, c[0x0][0x2a4], R9, 0x2, P1 ;  /* 0x0000a9000707da11 */ /* 0x000fe200008f1409 */
[----:B------:R-:W0:Y:S04]  /*2200*/  LDGDEPBAR ;  /* 0x00000000000079af */ /* 0x000e280000000000 */
[----:B------:R-:W-:Y:S01]  /*2210*/  BAR.SYNC.DEFER_BLOCKING 0x0 ;  /* 0x0000000000007b1d */ /* 0x000fe20000010000 */
[----:B------:R-:W-:-:S04]  /*2220*/  UIMAD UR9, UR20, UR4, URZ ;  /* 0x00000004140972a4 */ /* 0x000fc8000f8e023f */
[----:B------:R-:W-:Y:S02]  /*2230*/  UIMAD UR9, UR10, UR5, UR9 ;  /* 0x000000050a0972a4 */ /* 0x000fe4000f8e0209 */
[----:B------:R-:W-:Y:S02]  /*2240*/  UIMAD.WIDE.U32 UR18, UR10, UR4, URZ ;  /* 0x000000040a1272a5 */ /* 0x000fe4000f8e003f */
[----:B------:R-:W-:Y:S01]  /*2250*/  UIMAD UR32, UR26, -0x30, UR32 ;  /* 0xffffffd01a2078a4 */ /* 0x000fe2000f8e0220 */
[----:B------:R-:W-:Y:S01]  /*2260*/  ISETP.GE.AND P6, PT, R129, c[0x0][0x1d4], PT ;  /* 0x0000750081007a0c */ /* 0x000fe20003fc6270 */
[----:B------:R-:W-:Y:S01]  /*2270*/  UIADD3 UR9, UR19, UR9, URZ ;  /* 0x0000000913097290 */ /* 0x000fe2000fffe03f */
[----:B------:R-:W-:Y:S01]  /*2280*/  SHF.R.S32.HI R12, RZ, 0x4, R13 ;  /* 0x00000004ff0c7819 */ /* 0x000fe2000001140d */
[----:B------:R-:W-:Y:S01]  /*2290*/  UIADD3 UR29, UR8, UR32, URZ ;  /* 0x00000020081d7290 */ /* 0x000fe2000fffe03f */
[----:B------:R-:W-:Y:S01]  /*22a0*/  LEA.HI R123, R124, R127, RZ, 0x5 ;  /* 0x0000007f7c7b7211 */ /* 0x000fe200078f28ff */
[----:B------:R-:W-:Y:S01]  /*22b0*/  ULDC.64 UR4, c[0x0][0x210] ;  /* 0x0000840000047ab9 */ /* 0x000fe20000000a00 */
[----:B------:R-:W-:Y:S01]  /*22c0*/  SHF.R.S32.HI R130, RZ, 0x1f, R129 ;  /* 0x0000001fff827819 */ /* 0x000fe20000011481 */
[----:B------:R-:W-:Y:S02]  /*22d0*/  STL [R1+0x24], R126 ;  /* 0x0000247e01007387 */ /* 0x000fe40000100800 */
[----:B------:R-:W-:-:S04]  /*22e0*/  IADD3 R37, -R15, UR29, RZ ;  /* 0x0000001d0f257c10 */ /* 0x000fc8000fffe1ff */
[C---:B------:R-:W-:Y:S01]  /*22f0*/  ISETP.GE.AND P2, PT, R37.reuse, 0x1, PT ;  /* 0x000000012500780c */ /* 0x040fe20003f46270 */
[----:B------:R3:W4:Y:S01]  /*2300*/  @!P5 LDG.E R242, [R6.64] ;  /* 0x0000001606f2d981 */ /* 0x000722000c1e1900 */
[----:B------:R-:W-:Y:S01]  /*2310*/  IMAD.MOV R0, RZ, RZ, -R0 ;  /* 0x000000ffff007224 */ /* 0x000fe200078e0a00 */
[----:B------:R-:W-:Y:S01]  /*2320*/  ISETP.GE.AND P1, PT, R37, 0x11, PT ;  /* 0x000000112500780c */ /* 0x000fe20003f26270 */
[----:B------:R-:W-:Y:S01]  /*2330*/  UIMAD UR20, UR20, UR4, URZ ;  /* 0x00000004141472a4 */ /* 0x000fe2000f8e023f */
[----:B------:R-:W-:Y:S01]  /*2340*/  ISETP.GE.AND P5, PT, R23, c[0x0][0x1d4], PT ;  /* 0x0000750017007a0c */ /* 0x000fe20003fa6270 */
[----:B------:R-:W-:Y:S01]  /*2350*/  IMAD R243, R0, c[0x0][0x2b8], R8 ;  /* 0x0000ae0000f37a24 */ /* 0x000fe200078e0208 */
[----:B------:R-:W-:Y:S01]  /*2360*/  SHF.R.S32.HI R122, RZ, 0x5, R123 ;  /* 0x00000005ff7a7819 */ /* 0x000fe2000001147b */
[----:B------:R-:W-:Y:S01]  /*2370*/  UIMAD.WIDE.U32 UR24, UR10, UR4, URZ ;  /* 0x000000040a1872a5 */ /* 0x000fe2000f8e003f */
[----:B------:R-:W-:Y:S01]  /*2380*/  SHF.R.S32.HI R128, RZ, 0x1f, R126 ;  /* 0x0000001fff807819 */ /* 0x000fe2000001147e */
[C---:B--2---:R-:W-:Y:S01]  /*2390*/  IMAD.WIDE.U32 R4, R243.reuse, c[0x0][0x1e0], RZ ;  /* 0x00007800f3047a25 */ /* 0x044fe200078e00ff */
[----:B------:R-:W-:Y:S01]  /*23a0*/  SHF.R.S32.HI R16, RZ, 0x1f, R243 ;  /* 0x0000001fff107819 */ /* 0x000fe200000114f3 */
[----:B------:R-:W-:Y:S01]  /*23b0*/  UIMAD UR20, UR10, UR5, UR20 ;  /* 0x000000050a1472a4 */ /* 0x000fe2000f8e0214 */
[----:B------:R-:W-:Y:S01]  /*23c0*/  STL [R1+0x2c], R130 ;  /* 0x00002c8201007387 */ /* 0x000fe20000100800 */
[----:B------:R-:W-:Y:S01]  /*23d0*/  UIADD3 UR4, UR26, -0x1, URZ ;  /* 0xffffffff1a047890 */ /* 0x000fe2000fffe03f */
[----:B------:R-:W-:Y:S01]  /*23e0*/  SEL R125, RZ, 0x10, P5 ;  /* 0x00000010ff7d7807 */ /* 0x000fe20002800000 */
[----:B------:R-:W-:Y:S01]  /*23f0*/  IMAD R0, R16, c[0x0][0x1e0], RZ ;  /* 0x0000780010007a24 */ /* 0x000fe200078e02ff */
[----:B------:R-:W-:Y:S01]  /*2400*/  UIADD3 UR20, UR25, UR20, URZ ;  /* 0x0000001419147290 */ /* 0x000fe2000fffe03f */
[----:B------:R-:W-:Y:S01]  /*2410*/  STL [R1+0x28], R128 ;  /* 0x0000288001007387 */ /* 0x000fe20000100800 */
[----:B------:R-:W-:Y:S01]  /*2420*/  UISETP.GT.AND UP0, UPT, UR4, UR7, UPT ;  /* 0x000000070400728c */ /* 0x000fe2000bf04270 */
[----:B------:R-:W-:Y:S01]  /*2430*/  IMAD R0, R243, c[0x0][0x1e4], R0 ;  /* 0x00007900f3007a24 */ /* 0x000fe200078e0200 */
[----:B------:R-:W-:-:S03]  /*2440*/  IADD3 R245, R244, 0x2080, RZ ;  /* 0x00002080f4f57810 */ /* 0x000fc60007ffe0ff */
[----:B------:R-:W-:Y:S02]  /*2450*/  IMAD.IADD R5, R5, 0x1, R0 ;  /* 0x0000000105057824 */ /* 0x000fe400078e0200 */
[----:B---3--:R-:W-:Y:S01]  /*2460*/  IMAD R7, R243, c[0x0][0x1e0], RZ ;  /* 0x00007800f3077a24 */ /* 0x008fe200078e02ff */
[----:B----4-:R-:W-:Y:S01]  /*2470*/  SHF.R.S32.HI R17, RZ, 0x1f, R242 ;  /* 0x0000001fff117819 */ /* 0x010fe200000114f2 */
[----:B------:R-:W-:-:S04]  /*2480*/  IMAD.WIDE.U32 R4, R242, c[0x0][0x1f0], R4 ;  /* 0x00007c00f2047a25 */ /* 0x000fc800078e0004 */
[----:B------:R-:W-:Y:S01]  /*2490*/  IMAD R6, R17, c[0x0][0x1f0], RZ ;  /* 0x00007c0011067a24 */ /* 0x000fe200078e02ff */
[----:B------:R-:W-:-:S03]  /*24a0*/  IADD3 R0, P0, R4, UR18, RZ ;  /* 0x0000001204007c10 */ /* 0x000fc6000ff1e0ff */
[----:B------:R-:W-:-:S05]  /*24b0*/  IMAD R6, R242, c[0x0][0x1f4], R6 ;  /* 0x00007d00f2067a24 */ /* 0x000fca00078e0206 */
[----:B------:R-:W-:Y:S01]  /*24c0*/  IADD3.X R4, R5, UR9, R6, P0, !PT ;  /* 0x0000000905047c10 */ /* 0x000fe200087fe406 */
[----:B------:R-:W-:Y:S01]  /*24d0*/  IMAD.U32 R6, RZ, RZ, UR10 ;  /* 0x0000000aff067e24 */ /* 0x000fe2000f8e00ff */
[----:B------:R-:W-:Y:S01]  /*24e0*/  LEA R8, P0, R0, c[0x0][0x1c8], 0x1 ;  /* 0x0000720000087a11 */ /* 0x000fe200078008ff */
[----:B------:R-:W-:-:S03]  /*24f0*/  IMAD R5, R242, c[0x0][0x1f0], R7 ;  /* 0x00007c00f2057a24 */ /* 0x000fc600078e0207 */
[----:B------:R-:W-:Y:S01]  /*2500*/  LEA.HI.X R0, R0, c[0x0][0x1cc], R4, 0x1, P0 ;  /* 0x0000730000007a11 */ /* 0x000fe200000f0c04 */
[----:B------:R-:W-:Y:S01]  /*2510*/  IMAD R6, R6, c[0x0][0x1e8], R5 ;  /* 0x00007a0006067a24 */ /* 0x000fe200078e0205 */
[----:B------:R-:W-:Y:S01]  /*2520*/  SHFL.IDX PT, R4, R8, RZ, 0x181f ;  /* 0x00181fff08047589 */ /* 0x000fe200000e0000 */
[----:B------:R-:W-:-:S03]  /*2530*/  ISETP.GT.AND P0, PT, R37, 0x20, PT ;  /* 0x000000202500780c */ /* 0x000fc60003f04270 */
[----:B------:R-:W1:Y:S01]  /*2540*/  SHFL.IDX PT, R5, R0, RZ, 0x181f ;  /* 0x00181fff00057589 */ /* 0x000e6200000e0000 */
[----:B------:R-:W-:-:S03]  /*2550*/  LEA R6, R6, c[0x0][0x1c8], 0x1 ;  /* 0x0000720006067a11 */ /* 0x000fc600078e08ff */
[----:B------:R-:W-:Y:S04]  /*2560*/  SHFL.IDX PT, R8, R8, 0x1, 0x181f ;  /* 0x00381f0008087f89 */ /* 0x000fe800000e0000 */
[----:B------:R-:W2:Y:S04]  /*2570*/  SHFL.IDX PT, R9, R0, 0x1, 0x181f ;  /* 0x00381f0000097f89 */ /* 0x000ea800000e0000 */
[----:B------:R-:W-:Y:S04]  /*2580*/  SHFL.IDX PT, R6, R6, 0x2, 0x181f ;  /* 0x00581f0006067f89 */ /* 0x000fe800000e0000 */
[----:B------:R3:W4:Y:S01]  /*2590*/  SHFL.IDX PT, R7, R0, 0x2, 0x181f ;  /* 0x00581f0000077f89 */ /* 0x00072200000e0000 */
[----:B-1----:R-:W-:-:S05]  /*25a0*/  @P2 IMAD.WIDE R10, R129, 0x2, R4 ;  /* 0x00000002810a2825 */ /* 0x002fca00078e0204 */
[----:B------:R1:W-:Y:S01]  /*25b0*/  @P2 LDGSTS.E.BYPASS.LTC128B.128 [R244+0x5080], [R10.64], !P6 ;  /* 0x050800000af42fae */ /* 0x0003e2000f101d56 */
[----:B---3--:R-:W-:-:S04]  /*25c0*/  LEA.HI R0, R13, R12, RZ, 0x1 ;  /* 0x0000000c0d007211 */ /* 0x008fc800078f08ff */
[----:B------:R-:W-:-:S05]  /*25d0*/  LOP3.LUT R0, R0, 0xfffffffe, RZ, 0xc0, !PT ;  /* 0xfffffffe00007812 */ /* 0x000fca00078ec0ff */
[----:B------:R-:W-:Y:S02]  /*25e0*/  IMAD.IADD R14, R12, 0x1, -R0 ;  /* 0x000000010c0e7824 */ /* 0x000fe400078e0a00 */
[----:B--2---:R-:W-:-:S04]  /*25f0*/  @P1 IMAD.WIDE R12, R129, 0x2, R8 ;  /* 0x00000002810c1825 */ /* 0x004fc800078e0208 */
[----:B------:R-:W-:-:S04]  /*2600*/  @P1 IMAD.WIDE R8, R126, 0x2, R8 ;  /* 0x000000027e081825 */ /* 0x000fc800078e0208 */
[----:B-1----:R-:W-:-:S04]  /*2610*/  @P2 IMAD.WIDE R10, R126, 0x2, R4 ;  /* 0x000000027e0a2825 */ /* 0x002fc800078e0204 */
[--C-:B----4-:R-:W-:Y:S01]  /*2620*/  @P0 IMAD.WIDE R4, R129, 0x2, R6.reuse ;  /* 0x0000000281040825 */ /* 0x110fe200078e0206 */
[----:B------:R1:W-:Y:S01]  /*2630*/  @P2 LDGSTS.E.BYPASS.LTC128B.128 [R244+0x6880], [R10.64], !P5 ;  /* 0x068800000af42fae */ /* 0x0003e2000e901d56 */
[----:B------:R-:W-:Y:S02]  /*2640*/  ISETP.GE.AND P2, PT, R23, c[0x0][0x1d4], PT ;  /* 0x0000750017007a0c */ /* 0x000fe40003f46270 */
[----:B------:R-:W-:Y:S01]  /*2650*/  @P0 IMAD.WIDE R6, R126, 0x2, R6 ;  /* 0x000000027e060825 */ /* 0x000fe200078e0206 */
[----:B------:R2:W-:Y:S03]  /*2660*/  @P1 LDGSTS.E.BYPASS.LTC128B.128 [R244+0x5880], [R12.64], !P6 ;  /* 0x058800000cf41fae */ /* 0x0005e6000f101d56 */
[C---:B------:R-:W-:Y:S01]  /*2670*/  IMAD.SHL.U32 R0, R36.reuse, 0x40, RZ ;  /* 0x0000004024007824 */ /* 0x040fe200078e00ff */
[----:B------:R1:W-:Y:S01]  /*2680*/  @P1 LDGSTS.E.BYPASS.LTC128B.128 [R244+0x7080], [R8.64], !P5 ;  /* 0x0708000008f41fae */ /* 0x0003e2000e901d56 */
[----:B------:R-:W-:-:S03]  /*2690*/  LOP3.LUT P1, RZ, R36, 0x2, RZ, 0xc0, !PT ;  /* 0x0000000224ff7812 */ /* 0x000fc6000782c0ff */
[----:B------:R3:W-:Y:S01]  /*26a0*/  @P0 LDGSTS.E.BYPASS.LTC128B.128 [R244+0x6080], [R4.64], !P6 ;  /* 0x0608000004f40fae */ /* 0x0007e2000f101d56 */
[----:B------:R-:W-:-:S03]  /*26b0*/  LOP3.LUT R0, R0, 0x1c0, RZ, 0xc0, !PT ;  /* 0x000001c000007812 */ /* 0x000fc600078ec0ff */
[----:B------:R4:W-:Y:S04]  /*26c0*/  @P0 LDGSTS.E.BYPASS.LTC128B.128 [R244+0x7880], [R6.64], !P5 ;  /* 0x0788000006f40fae */ /* 0x0009e8000e901d56 */
[----:B------:R-:W0:Y:S01]  /*26d0*/  LDGDEPBAR ;  /* 0x00000000000079af */ /* 0x000e220000000000 */
[----:B---3--:R-:W-:Y:S02]  /*26e0*/  IMAD.SHL.U32 R4, R18, 0x40, RZ ;  /* 0x0000004012047824 */ /* 0x008fe400078e00ff */
[----:B------:R-:W-:Y:S02]  /*26f0*/  IMAD.SHL.U32 R5, R19, 0x40, RZ ;  /* 0x0000004013057824 */ /* 0x000fe400078e00ff */
[----:B----4-:R-:W-:Y:S01]  /*2700*/  IMAD.SHL.U32 R7, R15, 0x8, RZ ;  /* 0x000000080f077824 */ /* 0x010fe200078e00ff */
[----:B------:R-:W-:-:S04]  /*2710*/  DEPBAR.LE SB0, 0x1 ;  /* 0x000080400000791a */ /* 0x000fc80000000000 */
[----:B------:R-:W-:-:S04]  /*2720*/  DEPBAR.LE SB0, 0x0 ;  /* 0x000080000000791a */ /* 0x000fc80000000000 */
[----:B------:R-:W-:Y:S01]  /*2730*/  IMAD.SHL.U32 R6, R14, 0x8, RZ ;  /* 0x000000080e067824 */ /* 0x000fe200078e00ff */
[----:B------:R-:W-:Y:S02]  /*2740*/  LOP3.LUT R4, R4, 0x1c0, RZ, 0xc0, !PT ;  /* 0x000001c004047812 */ /* 0x000fe400078ec0ff */
[----:B------:R-:W-:Y:S02]  /*2750*/  LOP3.LUT R121, R5, 0xfffffe00, RZ, 0xc0, !PT ;  /* 0xfffffe0005797812 */ /* 0x000fe400078ec0ff */
[----:B------:R-:W-:Y:S02]  /*2760*/  LOP3.LUT R7, R0, 0x8, R7, 0xf8, !PT ;  /* 0x0000000800077812 */ /* 0x000fe400078ef807 */
[----:B------:R-:W-:Y:S02]  /*2770*/  LOP3.LUT R5, R4, 0x8, R6, 0xf8, !PT ;  /* 0x0000000804057812 */ /* 0x000fe400078ef806 */
[----:B------:R-:W-:Y:S02]  /*2780*/  SHF.R.U32.HI R0, RZ, 0x3, R0 ;  /* 0x00000003ff007819 */ /* 0x000fe40000011600 */
[----:B------:R-:W-:-:S02]  /*2790*/  SHF.R.U32.HI R4, RZ, 0x3, R4 ;  /* 0x00000003ff047819 */ /* 0x000fc40000011604 */
[----:B------:R-:W-:Y:S02]  /*27a0*/  LOP3.LUT R0, R7, R0, RZ, 0x3c, !PT ;  /* 0x0000000007007212 */ /* 0x000fe400078e3cff */
[----:B------:R-:W-:Y:S01]  /*27b0*/  LOP3.LUT R120, R5, R4, RZ, 0x3c, !PT ;  /* 0x0000000405787212 */ /* 0x000fe200078e3cff */
[----:B------:R-:W-:Y:S02]  /*27c0*/  IMAD R4, R122, 0x400, R121 ;  /* 0x000004007a047824 */ /* 0x000fe400078e0279 */
[----:B------:R-:W-:Y:S02]  /*27d0*/  IMAD R0, R14, 0x200, R0 ;  /* 0x000002000e007824 */ /* 0x000fe400078e0200 */
[----:B------:R-:W-:Y:S02]  /*27e0*/  IMAD.IADD R4, R120, 0x1, R4 ;  /* 0x0000000178047824 */ /* 0x000fe400078e0204 */
[----:B------:R-:W-:Y:S01]  /*27f0*/  IMAD.SHL.U32 R224, R0, 0x2, RZ ;  /* 0x0000000200e07824 */ /* 0x000fe200078e00ff */
[----:B------:R-:W-:Y:S01]  /*2800*/  BAR.SYNC.DEFER_BLOCKING 0x0 ;  /* 0x0000000000007b1d */ /* 0x000fe20000010000 */
[----:B------:R-:W-:-:S02]  /*2810*/  IMAD.SHL.U32 R231, R4, 0x2, RZ ;  /* 0x0000000204e77824 */ /* 0x000fc400078e00ff */
[----:B------:R-:W-:Y:S01]  /*2820*/  IMAD R0, R16, c[0x0][0x208], RZ ;  /* 0x0000820010007a24 */ /* 0x000fe200078e02ff */
[----:B------:R-:W-:Y:S01]  /*2830*/  IADD3 R235, R224, 0x50a0, RZ ;  /* 0x000050a0e0eb7810 */ /* 0x000fe20007ffe0ff */
[--C-:B------:R-:W-:Y:S02]  /*2840*/  IMAD R233, R3, 0x2, R231.reuse ;  /* 0x0000000203e97824 */ /* 0x100fe400078e02e7 */
[----:B------:R-:W-:Y:S02]  /*2850*/  IMAD R0, R243, c[0x0][0x20c], R0 ;  /* 0x00008300f3007a24 */ /* 0x000fe400078e0200 */
[C---:B------:R-:W-:Y:S02]  /*2860*/  IMAD R232, R2.reuse, 0x2, R231 ;  /* 0x0000000202e87824 */ /* 0x040fe400078e02e7 */
[----:B------:R-:W-:Y:S02]  /*2870*/  IMAD R234, R2, 0x2, R233 ;  /* 0x0000000202ea7824 */ /* 0x000fe400078e02e9 */
[----:B------:R-:W-:Y:S01]  /*2880*/  IMAD R236, R3, 0x2, R232 ;  /* 0x0000000203ec7824 */ /* 0x000fe200078e02e8 */
[----:B------:R-:W-:Y:S04]  /*2890*/  LDSM.16.M88.4 R4, [R224+0x5080] ;  /* 0x00508000e004783b */ /* 0x000fe80000000200 */
[----:B--2---:R-:W2:Y:S04]  /*28a0*/  LDSM.16.M88.4 R12, [R231+0x8080] ;  /* 0x00808000e70c783b */ /* 0x004ea80000000200 */
[----:B-1----:R-:W1:Y:S04]  /*28b0*/  LDSM.16.M88.4 R8, [R231+0xa080] ;  /* 0x00a08000e708783b */ /* 0x002e680000000200 */
[----:B------:R-:W3:Y:S04]  /*28c0*/  LDSM.16.M88.4 R24, [R224+0x5880] ;  /* 0x00588000e018783b */ /* 0x000ee80000000200 */
[----:B------:R-:W4:Y:S01]  /*28d0*/  LDSM.16.M88.4 R32, [R224+0x6080] ;  /* 0x00608000e020783b */ /* 0x000f220000000200 */
[-C--:B--2---:R-:W-:Y:S08]  /*28e0*/  HMMA.16816.F32 R112, R12, R4.reuse, RZ ;  /* 0x000000040c70723c */ /* 0x084ff000000018ff */
[C---:B-1----:R-:W-:Y:S07]  /*28f0*/  HMMA.16816.F32 R68, R8.reuse, R4, RZ ;  /* 0x000000040844723c */ /* 0x042fee00000018ff */
[----:B------:R-:W-:Y:S01]  /*2900*/  IMAD.WIDE.U32 R4, R243, c[0x0][0x208], RZ ;  /* 0x00008200f3047a25 */ /* 0x000fe200078e00ff */
[----:B------:R-:W-:Y:S03]  /*2910*/  HMMA.16816.F32 R72, R8, R6, RZ ;  /* 0x000000060848723c */ /* 0x000fe600000018ff */
[----:B------:R-:W-:-:S02]  /*2920*/  IMAD.IADD R5, R5, 0x1, R0 ;  /* 0x0000000105057824 */ /* 0x000fc400078e0200 */
[----:B------:R-:W-:Y:S02]  /*2930*/  IMAD R0, R17, c[0x0][0x218], RZ ;  /* 0x0000860011007a24 */ /* 0x000fe400078e02ff */
[C---:B------:R-:W-:Y:S01]  /*2940*/  IMAD.WIDE.U32 R4, R242.reuse, c[0x0][0x218], R4 ;  /* 0x00008600f2047a25 */ /* 0x040fe200078e0004 */
[C---:B------:R-:W-:Y:S01]  /*2950*/  HMMA.16816.F32 R116, R12.reuse, R6, RZ ;  /* 0x000000060c74723c */ /* 0x040fe200000018ff */
[----:B------:R-:W-:Y:S06]  /*2960*/  LDSM.16.M88.4 R16, [R233+0xa080] ;  /* 0x00a08000e910783b */ /* 0x000fec0000000200 */
[----:B------:R-:W-:Y:S01]  /*2970*/  IMAD R6, R242, c[0x0][0x21c], R0 ;  /* 0x00008700f2067a24 */ /* 0x000fe200078e0200 */
[----:B------:R-:W-:Y:S01]  /*2980*/  IADD3 R0, P0, R4, UR24, RZ ;  /* 0x0000001804007c10 */ /* 0x000fe2000ff1e0ff */
[----:B---3--:R-:W-:Y:S01]  /*2990*/  HMMA.16816.F32 R92, R12, R24, RZ ;  /* 0x000000180c5c723c */ /* 0x008fe200000018ff */
[----:B------:R-:W-:-:S02]  /*29a0*/  IADD3 R7, R224, 0x5080, RZ ;  /* 0x00005080e0077810 */ /* 0x000fc40007ffe0ff */
[----:B------:R-:W-:Y:S02]  /*29b0*/  IADD3.X R5, R5, UR20, R6, P0, !PT ;  /* 0x0000001405057c10 */ /* 0x000fe400087fe406 */
[C---:B------:R-:W-:Y:S02]  /*29c0*/  LEA R4, P0, R0.reuse, c[0x0][0x1f8], 0x1 ;  /* 0x00007e0000047a11 */ /* 0x040fe400078008ff */
[----:B------:R-:W-:Y:S01]  /*29d0*/  @P1 IADD3 R235, R7, -0x20, RZ ;  /* 0xffffffe007eb1810 */ /* 0x000fe20007ffe0ff */
[C---:B------:R-:W-:Y:S01]  /*29e0*/  HMMA.16816.F32 R60, R8.reuse, R24, RZ ;  /* 0x00000018083c723c */ /* 0x040fe200000018ff */
[----:B------:R-:W-:Y:S01]  /*29f0*/  LEA.HI.X R0, R0, c[0x0][0x1fc], R5, 0x1, P0 ;  /* 0x00007f0000007a11 */ /* 0x000fe200000f0c05 */
[----:B------:R-:W1:Y:S01]  /*2a00*/  SHFL.IDX PT, R20, R4, 0x2, 0x181f ;  /* 0x00581f0004147f89 */ /* 0x000e6200000e0000 */
[C---:B------:R-:W-:Y:S02]  /*2a10*/  IADD3 R241, R235.reuse, 0x800, RZ ;  /* 0x00000800ebf17810 */ /* 0x040fe40007ffe0ff */
[----:B------:R-:W-:Y:S01]  /*2a20*/  IADD3 R240, R235, 0x1000, RZ ;  /* 0x00001000ebf07810 */ /* 0x000fe20007ffe0ff */
[----:B------:R-:W2:Y:S01]  /*2a30*/  SHFL.IDX PT, R7, R4, 0x1, 0x181f ;  /* 0x00381f0004077f89 */ /* 0x000ea200000e0000 */
[----:B------:R-:W-:Y:S01]  /*2a40*/  IMAD.WIDE R24, R129, 0x2, RZ ;  /* 0x0000000281187825 */ /* 0x000fe200078e02ff */
[----:B------:R-:W-:Y:S01]  /*2a50*/  HMMA.16816.F32 R56, R8, R26, RZ ;  /* 0x0000001a0838723c */ /* 0x000fe200000018ff */
[C---:B------:R-:W-:Y:S01]  /*2a60*/  IADD3 R239, R235.reuse, 0x1800, RZ ;  /* 0x00001800ebef7810 */ /* 0x040fe20007ffe0ff */
[----:B------:R3:W5:Y:S01]  /*2a70*/  SHFL.IDX PT, R6, R4, RZ, 0x181f ;  /* 0x00181fff04067589 */ /* 0x00076200000e0000 */
[----:B------:R-:W-:-:S02]  /*2a80*/  IADD3 R238, R235, 0x2000, RZ ;  /* 0x00002000ebee7810 */ /* 0x000fc40007ffe0ff */
[----:B------:R-:W-:Y:S01]  /*2a90*/  IADD3 R237, R235, 0x2800, RZ ;  /* 0x00002800ebed7810 */ /* 0x000fe20007ffe0ff */
[----:B------:R-:W5:Y:S02]  /*2aa0*/  SHFL.IDX PT, R21, R0, RZ, 0x181f ;  /* 0x00181fff00157589 */ /* 0x000f6400000e0000 */
[----:B------:R-:W-:Y:S02]  /*2ab0*/  HMMA.16816.F32 R104, R12, R26, RZ ;  /* 0x0000001a0c68723c */ /* 0x000fe400000018ff */
[----:B------:R-:W5:Y:S04]  /*2ac0*/  SHFL.IDX PT, R22, R0, 0x1, 0x181f ;  /* 0x00381f0000167f89 */ /* 0x000f6800000e0000 */
[----:B------:R-:W5:Y:S02]  /*2ad0*/  SHFL.IDX PT, R0, R0, 0x2, 0x181f ;  /* 0x00581f0000007f89 */ /* 0x000f6400000e0000 */
[----:B----4-:R-:W-:Y:S01]  /*2ae0*/  HMMA.16816.F32 R48, R8, R32, RZ ;  /* 0x000000200830723c */ /* 0x010fe200000018ff */
[C---:B-1----:R-:W-:Y:S01]  /*2af0*/  IADD3 R30, P0, R24.reuse, R20, RZ ;  /* 0x00000014181e7210 */ /* 0x042fe20007f1e0ff */
[----:B------:R-:W1:Y:S01]  /*2b00*/  LDSM.16.M88.4 R44, [R235] ;  /* 0x00000000eb2c783b */ /* 0x000e620000000200 */
[----:B--2---:R-:W-:-:S03]  /*2b10*/  IADD3 R26, P1, R24, R7, RZ ;  /* 0x00000007181a7210 */ /* 0x004fc60007f3e0ff */
[----:B------:R-:W2:Y:S02]  /*2b20*/  LDSM.16.M88.4 R40, [R235+0x800] ;  /* 0x00080000eb28783b */ /* 0x000ea40000000200 */
[----:B------:R-:W-:Y:S01]  /*2b30*/  HMMA.16816.F32 R64, R8, R34, RZ ;  /* 0x000000220840723c */ /* 0x000fe200000018ff */
[----:B---3--:R-:W-:Y:S01]  /*2b40*/  IMAD.WIDE R4, R126, 0x2, RZ ;  /* 0x000000027e047825 */ /* 0x008fe200078e02ff */
[----:B-----5:R-:W-:Y:S01]  /*2b50*/  IADD3 R28, P3, R6, R24, RZ ;  /* 0x00000018061c7210 */ /* 0x020fe20007f7e0ff */
[----:B------:R-:W3:Y:S04]  /*2b60*/  LDSM.16.M88.4 R52, [R235+0x1000] ;  /* 0x00100000eb34783b */ /* 0x000ee80000000200 */
[----:B------:R-:W-:Y:S01]  /*2b70*/  IMAD.X R29, R21, 0x1, R25, P3 ;  /* 0x00000001151d7824 */ /* 0x000fe200018e0619 */
[----:B------:R-:W-:Y:S01]  /*2b80*/  ISETP.GE.AND P3, PT, R129, c[0x0][0x1d4], PT ;  /* 0x0000750081007a0c */ /* 0x000fe20003f66270 */
[----:B------:R-:W-:Y:S01]  /*2b90*/  HMMA.16816.F32 R84, R12, R32, RZ ;  /* 0x000000200c54723c */ /* 0x000fe200000018ff */
[----:B------:R-:W-:-:S02]  /*2ba0*/  IMAD.X R27, R25, 0x1, R22, P1 ;  /* 0x00000001191b7824 */ /* 0x000fc400008e0616 */
[----:B------:R-:W-:Y:S01]  /*2bb0*/  IMAD.X R31, R25, 0x1, R0, P0 ;  /* 0x00000001191f7824 */ /* 0x000fe200000e0600 */
[----:B------:R-:W-:Y:S02]  /*2bc0*/  IADD3 R24, P0, R6, R4, RZ ;  /* 0x0000000406187210 */ /* 0x000fe40007f1e0ff */
[C---:B------:R-:W-:Y:S02]  /*2bd0*/  IADD3 R6, P1, R4.reuse, R7, RZ ;  /* 0x0000000704067210 */ /* 0x040fe40007f3e0ff */
[----:B------:R-:W-:Y:S01]  /*2be0*/  HMMA.16816.F32 R100, R12, R34, RZ ;  /* 0x000000220c64723c */ /* 0x000fe200000018ff */
[----:B------:R-:W-:Y:S01]  /*2bf0*/  IMAD.X R25, R21, 0x1, R5, P0 ;  /* 0x0000000115197824 */ /* 0x000fe200000e0605 */
[----:B------:R-:W-:Y:S01]  /*2c00*/  IADD3 R4, P0, R4, R20, RZ ;  /* 0x0000001404047210 */ /* 0x000fe20007f1e0ff */
[----:B------:R-:W-:Y:S01]  /*2c10*/  IMAD.X R7, R5, 0x1, R22, P1 ;  /* 0x0000000105077824 */ /* 0x000fe200008e0616 */
[----:B------:R-:W-:Y:S01]  /*2c20*/  ISETP.LT.OR P1, PT, R37, 0x1, P3 ;  /* 0x000000012500780c */ /* 0x000fe20001f21670 */
[----:B------:R-:W4:Y:S02]  /*2c30*/  LDSM.16.M88.4 R20, [R233+0x8080] ;  /* 0x00808000e914783b */ /* 0x000f240000000200 */
[----:B------:R-:W-:Y:S01]  /*2c40*/  IMAD.X R5, R5, 0x1, R0, P0 ;  /* 0x0000000105057824 */ /* 0x000fe200000e0600 */
[C---:B------:R-:W-:Y:S01]  /*2c50*/  ISETP.LT.OR P0, PT, R37.reuse, 0x1, P2 ;  /* 0x000000012500780c */ /* 0x040fe20001701670 */
[----:B------:R-:W-:Y:S01]  /*2c60*/  IMAD.MOV.U32 R0, RZ, RZ, 0x40 ;  /* 0x00000040ff007424 */ /* 0x000fe200078e00ff */
[----:B-1----:R-:W-:Y:S07]  /*2c70*/  HMMA.16816.F32 R80, R16, R46, R72 ;  /* 0x0000002e1050723c */ /* 0x002fee0000001848 */
[----:B------:R-:W-:Y:S01]  /*2c80*/  @!PT LDS RZ, [RZ] ;  /* 0x00000000fffff984 */ /* 0x000fe20000000800 */
[----:B------:R-:W-:Y:S01]  /*2c90*/  @!PT LDS RZ, [RZ] ;  /* 0x00000000fffff984 */ /* 0x000fe20000000800 */
[----:B------:R-:W-:Y:S01]  /*2ca0*/  @!PT LDS RZ, [RZ] ;  /* 0x00000000fffff984 */ /* 0x000fe20000000800 */
[----:B------:R1:W-:Y:S01]  /*2cb0*/  LDGSTS.E.BYPASS.LTC128B.128 [R244+0x2080], [R28.64], !P1 ;  /* 0x020800001cf47fae */ /* 0x0003e2000c901d56 */
[----:B------:R-:W-:-:S02]  /*2cc0*/  ISETP.LT.OR P1, PT, R37, 0x11, P3 ;  /* 0x000000112500780c */ /* 0x000fc40001f21670 */
[C---:B------:R-:W-:Y:S01]  /*2cd0*/  ISETP.LT.OR P3, PT, R37.reuse, 0x21, P3 ;  /* 0x000000212500780c */ /* 0x040fe20001f61670 */
[----:B------:R5:W-:Y:S01]  /*2ce0*/  LDGSTS.E.BYPASS.LTC128B.128 [R244+0x3880], [R24.64], !P0 ;  /* 0x0388000018f47fae */ /* 0x000be2000c101d56 */
[C---:B------:R-:W-:Y:S02]  /*2cf0*/  ISETP.LT.OR P0, PT, R37.reuse, 0x11, P2 ;  /* 0x000000112500780c */ /* 0x040fe40001701670 */
[----:B------:R-:W-:Y:S01]  /*2d00*/  ISETP.LT.OR P2, PT, R37, 0x21, P2 ;  /* 0x000000212500780c */ /* 0x000fe20001741670 */
[C---:B--2---:R-:W-:Y:S06]  /*2d10*/  HMMA.16816.F32 R76, R16.reuse, R42, R56 ;  /* 0x0000002a104c723c */ /* 0x044fec0000001838 */
[----:B------:R5:W-:Y:S01]  /*2d20*/  LDGSTS.E.BYPASS.LTC128B.128 [R244+0x2880], [R26.64], !P1 ;  /* 0x028800001af47fae */ /* 0x000be2000c901d56 */
[----:B------:R-:W-:Y:S01]  /*2d30*/  LOP3.LUT P1, RZ, R36, 0x4, RZ, 0xc0, !PT ;  /* 0x0000000424ff7812 */ /* 0x000fe2000782c0ff */
[----:B------:R-:W-:Y:S02]  /*2d40*/  HMMA.16816.F32 R108, R16, R44, R68 ;  /* 0x0000002c106c723c */ /* 0x000fe40000001844 */
[----:B------:R2:W-:Y:S01]  /*2d50*/  LDGSTS.E.BYPASS.LTC128B.128 [R244+0x4080], [R6.64], !P0 ;  /* 0x0408000006f47fae */ /* 0x0005e2000c101d56 */
[----:B------:R-:W-:-:S02]  /*2d60*/  SEL R0, R0, 0xffffffc0, !P1 ;  /* 0xffffffc000007807 */ /* 0x000fc40004800000 */
[----:B------:R-:W-:Y:S01]  /*2d70*/  PLOP3.LUT P0, PT, PT, PT, UP0, 0x80, 0x0 ;  /* 0x000000000000781c */ /* 0x000fe20003f0f008 */
[----:B------:R1:W-:Y:S01]  /*2d80*/  LDGSTS.E.BYPASS.LTC128B.128 [R244+0x3080], [R30.64], !P3 ;  /* 0x030800001ef47fae */ /* 0x0003e2000d901d56 */
[----:B------:R-:W-:Y:S01]  /*2d90*/  ISETP.GT.AND P3, PT, R131, 0x2f, PT ;  /* 0x0000002f8300780c */ /* 0x000fe20003f64270 */
[----:B------:R-:W-:Y:S01]  /*2da0*/  IMAD.IADD R230, R224, 0x1, R0 ;  /* 0x00000001e0e67824 */ /* 0x000fe200078e0200 */
[----:B------:R-:W-:Y:S01]  /*2db0*/  HMMA.16816.F32 R96, R16, R40, R60 ;  /* 0x000000281060723c */ /* 0x000fe2000000183c */
[----:B------:R2:W-:Y:S01]  /*2dc0*/  LDGSTS.E.BYPASS.LTC128B.128 [R244+0x4880], [R4.64], !P2 ;  /* 0x0488000004f47fae */ /* 0x0005e2000d101d56 */
[----:B------:R-:W-:-:S03]  /*2dd0*/  IMAD.IADD R229, R0, 0x1, R235 ;  /* 0x0000000100e57824 */ /* 0x000fc600078e02eb */
[----:B------:R-:W-:Y:S03]  /*2de0*/  LDSM.16.M88.4 R8, [R232+0xa080] ;  /* 0x00a08000e808783b */ /* 0x000fe60000000200 */
[C---:B---3--:R-:W-:Y:S01]  /*2df0*/  HMMA.16816.F32 R88, R16.reuse, R52, R48 ;  /* 0x000000341058723c */ /* 0x048fe20000001830 */
[----:B------:R-:W-:Y:S04]  /*2e00*/  LDSM.16.M88.4 R32, [R230+0x6080] ;  /* 0x00608000e620783b */ /* 0x000fe80000000200 */
[----:B------:R-:W-:Y:S03]  /*2e10*/  LDSM.16.M88.4 R12, [R232+0x8080] ;  /* 0x00808000e80c783b */ /* 0x000fe60000000200 */
[----:B------:R-:W-:Y:S01]  /*2e20*/  HMMA.16816.F32 R72, R16, R54, R64 ;  /* 0x000000361048723c */ /* 0x000fe20000001840 */
[----:B-----5:R-:W3:Y:S04]  /*2e30*/  LDSM.16.M88.4 R24, [R230+0x5880] ;  /* 0x00588000e618783b */ /* 0x020ee80000000200 */
[----:B------:R-:W-:Y:S03]  /*2e40*/  LDSM.16.M88.4 R36, [R229] ;  /* 0x00000000e524783b */ /* 0x000fe60000000200 */
[C---:B----4-:R-:W-:Y:S01]  /*2e50*/  HMMA.16816.F32 R68, R20.reuse, R44, R112 ;  /* 0x0000002c1444723c */ /* 0x050fe20000001870 */
[----:B-1----:R-:W1:Y:S04]  /*2e60*/  LDSM.16.M88.4 R28, [R230+0x5080] ;  /* 0x00508000e61c783b */ /* 0x002e680000000200 */
[----:B--2---:R-:W2:Y:S03]  /*2e70*/  LDSM.16.M88.4 R4, [R234+0xa080] ;  /* 0x00a08000ea04783b */ /* 0x004ea60000000200 */
[C---:B------:R-:W-:Y:S01]  /*2e80*/  HMMA.16816.F32 R48, R20.reuse, R52, R84 ;  /* 0x000000341430723c */ /* 0x040fe20000001854 */
[----:B------:R-:W4:Y:S04]  /*2e90*/  LDSM.16.M88.4 R60, [R229+0x800] ;  /* 0x00080000e53c783b */ /* 0x000f280000000200 */
[----:B------:R-:W-:Y:S03]  /*2ea0*/  LDSM.16.M88.4 R64, [R229+0x1000] ;  /* 0x00100000e540783b */ /* 0x000fe60000000200 */
[C---:B------:R-:W-:Y:S01]  /*2eb0*/  HMMA.16816.F32 R44, R20.reuse, R46, R116 ;  /* 0x0000002e142c723c */ /* 0x040fe20000001874 */
[----:B------:R-:W0:Y:S07]  /*2ec0*/  LDGDEPBAR ;  /* 0x00000000000079af */ /* 0x000e2e0000000000 */
[C---:B------:R-:W-:Y:S08]  /*2ed0*/  HMMA.16816.F32 R16, R20.reuse, R42, R104 ;  /* 0x0000002a1410723c */ /* 0x040ff00000001868 */
[C---:B------:R-:W-:Y:S08]  /*2ee0*/  HMMA.16816.F32 R56, R20.reuse, R40, R92 ;  /* 0x000000281438723c */ /* 0x040ff0000000185c */
[----:B------:R-:W-:Y:S01]  /*2ef0*/  HMMA.16816.F32 R52, R20, R54, R100 ;  /* 0x000000361434723c */ /* 0x000fe20000001864 */
[----:B------:R-:W5:Y:S07]  /*2f00*/  LDSM.16.M88.4 R20, [R234+0x8080] ;  /* 0x00808000ea14783b */ /* 0x000f6e0000000200 */
[C---:B---3--:R-:W-:Y:S08]  /*2f10*/  HMMA.16816.F32 R84, R8.reuse, R26, R76 ;  /* 0x0000001a0854723c */ /* 0x048ff0000000184c */
[C---:B-1----:R-:W-:Y:S08]  /*2f20*/  HMMA.16816.F32 R40, R8.reuse, R28, R108 ;  /* 0x0000001c0828723c */ /* 0x042ff0000000186c */
[C---:B------:R-:W-:Y:S08]  /*2f30*/  HMMA.16816.F32 R92, R8.reuse, R24, R96 ;  /* 0x00000018085c723c */ /* 0x040ff00000001860 */
[C---:B------:R-:W-:Y:S08]  /*2f40*/  HMMA.16816.F32 R88, R8.reuse, R32, R88 ;  /* 0x000000200858723c */ /* 0x040ff00000001858 */
[C---:B------:R-:W-:Y:S08]  /*2f50*/  HMMA.16816.F32 R80, R8.reuse, R30, R80 ;  /* 0x0000001e0850723c */ /* 0x040ff00000001850 */
[----:B------:R-:W-:Y:S08]  /*2f60*/  HMMA.16816.F32 R76, R8, R34, R72 ;  /* 0x00000022084c723c */ /* 0x000ff00000001848 */
[C---:B------:R-:W-:Y:S08]  /*2f70*/  HMMA.16816.F32 R8, R12.reuse, R28, R68 ;  /* 0x0000001c0c08723c */ /* 0x040ff00000001844 */
[C---:B------:R-:W-:Y:S01]  /*2f80*/  HMMA.16816.F32 R44, R12.reuse, R30, R44 ;  /* 0x0000001e0c2c723c */ /* 0x040fe2000000182c */
[----:B------:R-:W-:Y:S07]  /*2f90*/  LDSM.16.M88.4 R28, [R224+0x6880] ;  /* 0x00688000e01c783b */ /* 0x000fee0000000200 */
[C---:B------:R-:W-:Y:S01]  /*2fa0*/  HMMA.16816.F32 R104, R12.reuse, R26, R16 ;  /* 0x0000001a0c68723c */ /* 0x040fe20000001810 */
[----:B------:R-:W1:Y:S07]  /*2fb0*/  LDSM.16.M88.4 R16, [R231+0xe080] ;  /* 0x00e08000e710783b */ /* 0x000e6e0000000200 */
[C---:B------:R-:W-:Y:S01]  /*2fc0*/  HMMA.16816.F32 R56, R12.reuse, R24, R56 ;  /* 0x000000180c38723c */ /* 0x040fe20000001838 */
[----:B------:R-:W3:Y:S07]  /*2fd0*/  LDSM.16.M88.4 R24, [R224+0x7080] ;  /* 0x00708000e018783b */ /* 0x000eee0000000200 */
[C---:B------:R-:W-:Y:S01]  /*2fe0*/  HMMA.16816.F32 R108, R12.reuse, R32, R48 ;  /* 0x000000200c6c723c */ /* 0x040fe20000001830 */
[----:B------:R-:W-:Y:S07]  /*2ff0*/  LDSM.16.M88.4 R48, [R235+0x1800] ;  /* 0x00180000eb30783b */ /* 0x000fee0000000200 */
[----:B------:R-:W-:Y:S01]  /*3000*/  HMMA.16816.F32 R52, R12, R34, R52 ;  /* 0x000000220c34723c */ /* 0x000fe20000001834 */
[----:B------:R-:W1:Y:S07]  /*3010*/  LDSM.16.M88.4 R12, [R224+0x7880] ;  /* 0x00788000e00c783b */ /* 0x000e6e0000000200 */
[C---:B--2---:R-:W-:Y:S08]  /*3020*/  HMMA.16816.F32 R40, R4.reuse, R36, R40 ;  /* 0x000000240428723c */ /* 0x044ff00000001828 */
[----:B----4-:R-:W-:Y:S08]  /*3030*/  HMMA.16816.F32 R68, R4, R60, R92 ;  /* 0x0000003c0444723c */ /* 0x010ff0000000185c */
[----:B-----5:R-:W-:Y:S01]  /*3040*/  HMMA.16816.F32 R92, R20, R36, R8 ;  /* 0x00000024145c723c */ /* 0x020fe20000001808 */
[----:B------:R-:W2:Y:S07]  /*3050*/  LDSM.16.M88.4 R8, [R231+0xc080] ;  /* 0x00c08000e708783b */ /* 0x000eae0000000200 */
[C---:B------:R-:W-:Y:S08]  /*3060*/  HMMA.16816.F32 R32, R4.reuse, R38, R80 ;  /* 0x000000260420723c */ /* 0x040ff00000001850 */
[C---:B------:R-:W-:Y:S08]  /*3070*/  HMMA.16816.F32 R72, R4.reuse, R62, R84 ;  /* 0x0000003e0448723c */ /* 0x040ff00000001854 */
[C---:B------:R-:W-:Y:S08]  /*3080*/  HMMA.16816.F32 R100, R4.reuse, R64, R88 ;  /* 0x000000400464723c */ /* 0x040ff00000001858 */
[----:B------:R-:W-:Y:S01]  /*3090*/  HMMA.16816.F32 R96, R4, R66, R76 ;  /* 0x000000420460723c */ /* 0x000fe2000000184c */
[----:B------:R-:W-:Y:S07]  /*30a0*/  LDSM.16.M88.4 R4, [R233+0xe080] ;  /* 0x00e08000e904783b */ /* 0x000fee0000000200 */
[C---:B------:R-:W-:Y:S01]  /*30b0*/  HMMA.16816.F32 R84, R20.reuse, R38, R44 ;  /* 0x000000261454723c */ /* 0x040fe2000000182c */
[----:B------:R-:W4:Y:S07]  /*30c0*/  LDSM.16.M88.4 R44, [R235+0x2000] ;  /* 0x00200000eb2c783b */ /* 0x000f2e0000000200 */
[C---:B------:R-:W-:Y:S01]  /*30d0*/  HMMA.16816.F32 R88, R20.reuse, R60, R56 ;  /* 0x0000003c1458723c */ /* 0x040fe20000001838 */
[----:B------:R-:W5:Y:S07]  /*30e0*/  LDSM.16.M88.4 R56, [R235+0x2800] ;  /* 0x00280000eb38783b */ /* 0x000f6e0000000200 */
[C---:B------:R-:W-:Y:S08]  /*30f0*/  HMMA.16816.F32 R104, R20.reuse, R62, R104 ;  /* 0x0000003e1468723c */ /* 0x040ff00000001868 */
[C---:B------:R-:W-:Y:S08]  /*3100*/  HMMA.16816.F32 R108, R20.reuse, R64, R108 ;  /* 0x00000040146c723c */ /* 0x040ff0000000186c */
[----:B------:R-:W-:Y:S01]  /*3110*/  HMMA.16816.F32 R80, R20, R66, R52 ;  /* 0x000000421450723c */ /* 0x000fe20000001834 */
[----:B------:R-:W2:Y:S07]  /*3120*/  LDSM.16.M88.4 R20, [R233+0xc080] ;  /* 0x00c08000e914783b */ /* 0x000eae0000000200 */
[C---:B-1----:R-:W-:Y:S08]  /*3130*/  HMMA.16816.F32 R76, R16.reuse, R28, R40 ;  /* 0x0000001c104c723c */ /* 0x042ff00000001828 */
[C---:B---3--:R-:W-:Y:S08]  /*3140*/  HMMA.16816.F32 R40, R16.reuse, R24, R68 ;  /* 0x000000181028723c */ /* 0x048ff00000001844 */
[C---:B------:R-:W-:Y:S08]  /*3150*/  HMMA.16816.F32 R52, R16.reuse, R30, R32 ;  /* 0x0000001e1034723c */ /* 0x040ff00000001820 */
[C---:B------:R-:W-:Y:S08]  /*3160*/  HMMA.16816.F32 R36, R16.reuse, R26, R72 ;  /* 0x0000001a1024723c */ /* 0x040ff00000001848 */
[----:B------:R-:W-:Y:S08]  /*3170*/  HMMA.16816.F32 R32, R16, R12, R100 ;  /* 0x0000000c1020723c */ /* 0x000ff00000001864 */
[C---:B--2---:R-:W-:Y:S08]  /*3180*/  HMMA.16816.F32 R72, R8.reuse, R28, R92 ;  /* 0x0000001c0848723c */ /* 0x044ff0000000185c */
[C---:B------:R-:W-:Y:S08]  /*3190*/  HMMA.16816.F32 R68, R8.reuse, R30, R84 ;  /* 0x0000001e0844723c */ /* 0x040ff00000001854 */
[----:B------:R-:W-:Y:S08]  /*31a0*/  HMMA.16816.F32 R60, R8, R24, R88 ;  /* 0x00000018083c723c */ /* 0x000ff00000001858 */
[----:B------:R-:W-:Y:S01]  /*31b0*/  HMMA.16816.F32 R64, R16, R14, R96 ;  /* 0x0000000e1040723c */ /* 0x000fe20000001860 */
[----:B------:R-:W-:Y:S07]  /*31c0*/  LDSM.16.M88.4 R16, [R232+0xe080] ;  /* 0x00e08000e810783b */ /* 0x000fee0000000200 */
[C---:B------:R-:W-:Y:S08]  /*31d0*/  HMMA.16816.F32 R28, R8.reuse, R26, R104 ;  /* 0x0000001a081c723c */ /* 0x040ff00000001868 */
[C---:B------:R-:W-:Y:S08]  /*31e0*/  HMMA.16816.F32 R24, R8.reuse, R12, R108 ;  /* 0x0000000c0818723c */ /* 0x040ff0000000186c */
[----:B------:R-:W-:Y:S01]  /*31f0*/  HMMA.16816.F32 R80, R8, R14, R80 ;  /* 0x0000000e0850723c */ /* 0x000fe20000001850 */
[----:B------:R-:W-:Y:S04]  /*3200*/  LDSM.16.M88.4 R12, [R232+0xc080] ;  /* 0x00c08000e80c783b */ /* 0x000fe80000000200 */
[----:B------:R-:W-:Y:S03]  /*3210*/  LDSM.16.M88.4 R8, [R234+0xc080] ;  /* 0x00c08000ea08783b */ /* 0x000fe60000000200 */
[C---:B----4-:R-:W-:Y:S01]  /*3220*/  HMMA.16816.F32 R108, R4.reuse, R44, R40 ;  /* 0x0000002c046c723c */ /* 0x050fe20000001828 */
[----:B------:R-:W1:Y:S07]  /*3230*/  LDSM.16.M88.4 R40, [R230+0x6880] ;  /* 0x00688000e628783b */ /* 0x000e6e0000000200 */
[C---:B------:R-:W-:Y:S01]  /*3240*/  HMMA.16816.F32 R104, R4.reuse, R46, R36 ;  /* 0x0000002e0468723c */ /* 0x040fe20000001824 */
[----:B------:R-:W2:Y:S07]  /*3250*/  LDSM.16.M88.4 R36, [R230+0x7080] ;  /* 0x00708000e624783b */ /* 0x000eae0000000200 */
[C---:B-----5:R-:W-:Y:S01]  /*3260*/  HMMA.16816.F32 R100, R4.reuse, R56, R32 ;  /* 0x000000380464723c */ /* 0x060fe20000001820 */
[----:B------:R-:W3:Y:S07]  /*3270*/  LDSM.16.M88.4 R32, [R230+0x7880] ;  /* 0x00788000e620783b */ /* 0x000eee0000000200 */
[C---:B------:R-:W-:Y:S08]  /*3280*/  HMMA.16816.F32 R112, R4.reuse, R48, R76 ;  /* 0x000000300470723c */ /* 0x040ff0000000184c */
[----:B------:R-:W-:Y:S08]  /*3290*/  HMMA.16816.F32 R76, R4, R50, R52 ;  /* 0x00000032044c723c */ /* 0x000ff00000001834 */
[C---:B------:R-:W-:Y:S08]  /*32a0*/  HMMA.16816.F32 R96, R20.reuse, R48, R72 ;  /* 0x000000301460723c */ /* 0x040ff00000001848 */
[C---:B------:R-:W-:Y:S08]  /*32b0*/  HMMA.16816.F32 R92, R20.reuse, R50, R68 ;  /* 0x00000032145c723c */ /* 0x040ff00000001844 */
[----:B------:R-:W-:Y:S08]  /*32c0*/  HMMA.16816.F32 R88, R20, R44, R60 ;  /* 0x0000002c1458723c */ /* 0x000ff0000000183c */
[----:B------:R-:W-:Y:S01]  /*32d0*/  HMMA.16816.F32 R52, R4, R58, R64 ;  /* 0x0000003a0434723c */ /* 0x000fe20000001840 */
[----:B------:R-:W-:Y:S07]  /*32e0*/  LDSM.16.M88.4 R4, [R236+0xe080] ;  /* 0x00e08000ec04783b */ /* 0x000fee0000000200 */
[C---:B------:R-:W-:Y:S01]  /*32f0*/  HMMA.16816.F32 R84, R20.reuse, R46, R28 ;  /* 0x0000002e1454723c */ /* 0x040fe2000000181c */
[----:B------:R-:W-:Y:S07]  /*3300*/  LDSM.16.M88.4 R28, [R229+0x1800] ;  /* 0x00180000e51c783b */ /* 0x000fee0000000200 */
[C---:B------:R-:W-:Y:S01]  /*3310*/  HMMA.16816.F32 R60, R20.reuse, R56, R24 ;  /* 0x00000038143c723c */ /* 0x040fe20000001818 */
[----:B------:R-:W4:Y:S07]  /*3320*/  LDSM.16.M88.4 R24, [R229+0x2000] ;  /* 0x00200000e518783b */ /* 0x000f2e0000000200 */
[----:B------:R-:W-:Y:S01]  /*3330*/  HMMA.16816.F32 R56, R20, R58, R80 ;  /* 0x0000003a1438723c */ /* 0x000fe20000001850 */
[----:B------:R-:W5:Y:S01]  /*3340*/  LDSM.16.M88.4 R20, [R229+0x2800] ;  /* 0x00280000e514783b */ /* 0x000f620000000200 */
[----:B------:R-:W-:-:S06]  /*3350*/  DEPBAR.LE SB0, 0x0 ;  /* 0x000080000000791a */ /* 0x000fcc0000000000 */
[C---:B-1----:R-:W-:Y:S08]  /*3360*/  HMMA.16816.F32 R80, R16.reuse, R40, R112 ;  /* 0x000000281050723c */ /* 0x042ff00000001870 */
[----:B------:R-:W-:Y:S08]  /*3370*/  HMMA.16816.F32 R76, R16, R42, R76 ;  /* 0x0000002a104c723c */ /* 0x000ff0000000184c */
[C---:B------:R-:W-:Y:S08]  /*3380*/  HMMA.16816.F32 R48, R12.reuse, R40, R96 ;  /* 0x000000280c30723c */ /* 0x040ff00000001860 */
[----:B------:R-:W-:Y:S08]  /*3390*/  HMMA.16816.F32 R44, R12, R42, R92 ;  /* 0x0000002a0c2c723c */ /* 0x000ff0000000185c */
[C---:B--2---:R-:W-:Y:S08]  /*33a0*/  HMMA.16816.F32 R72, R16.reuse, R36, R108 ;  /* 0x000000241048723c */ /* 0x044ff0000000186c */
[----:B------:R-:W-:Y:S08]  /*33b0*/  HMMA.16816.F32 R68, R16, R38, R104 ;  /* 0x000000261044723c */ /* 0x000ff00000001868 */
[----:B------:R-:W-:Y:S08]  /*33c0*/  HMMA.16816.F32 R40, R12, R36, R88 ;  /* 0x000000240c28723c */ /* 0x000ff00000001858 */
[C---:B---3--:R-:W-:Y:S08]  /*33d0*/  HMMA.16816.F32 R64, R16.reuse, R32, R100 ;  /* 0x000000201040723c */ /* 0x048ff00000001864 */
[----:B------:R-:W-:Y:S08]  /*33e0*/  HMMA.16816.F32 R52, R16, R34, R52 ;  /* 0x000000221034723c */ /* 0x000ff00000001834 */
[C---:B------:R-:W-:Y:S08]  /*33f0*/  HMMA.16816.F32 R36, R12.reuse, R38, R84 ;  /* 0x000000260c24723c */ /* 0x040ff00000001854 */
[C---:B------:R-:W-:Y:S08]  /*3400*/  HMMA.16816.F32 R16, R12.reuse, R32, R60 ;  /* 0x000000200c10723c */ /* 0x040ff0000000183c */
[----:B------:R-:W-:Y:S08]  /*3410*/  HMMA.16816.F32 R12, R12, R34, R56 ;  /* 0x000000220c0c723c */ /* 0x000ff00000001838 */
[C---:B----4-:R-:W-:Y:S08]  /*3420*/  HMMA.16816.F32 R32, R4.reuse, R24, R72 ;  /* 0x000000180420723c */ /* 0x050ff00000001848 */
[----:B------:R-:W-:Y:S08]  /*3430*/  HMMA.16816.F32 R84, R4, R26, R68 ;  /* 0x0000001a0454723c */ /* 0x000ff00000001844 */
[C---:B------:R-:W-:Y:S08]  /*3440*/  HMMA.16816.F32 R40, R8.reuse, R24, R40 ;  /* 0x000000180828723c */ /* 0x040ff00000001828 */
[----:B------:R-:W-:Y:S08]  /*3450*/  HMMA.16816.F32 R36, R8, R26, R36 ;  /* 0x0000001a0824723c */ /* 0x000ff00000001824 */
[C---:B-----5:R-:W-:Y:S08]  /*3460*/  HMMA.16816.F32 R92, R4.reuse, R20, R64 ;  /* 0x00000014045c723c */ /* 0x060ff00000001840 */
        /* <DEDUP_REMOVED lines=40> */
[----:B------:R-:W-:-:S03]  /*36f0*/  SHF.L.U64.HI R5, R129, 0x1, R130 ;  /* 0x0000000181057819 */ /* 0x000fc60000010282 */
[----:B------:R-:W-:Y:S04]  /*3700*/  SHFL.IDX PT, R7, R0, 0x2, 0x181f ;  /* 0x00581f0000077f89 */ /* 0x000fe800000e0000 */
[----:B------:R-:W1:Y:S04]  /*3710*/  SHFL.IDX PT, R10, R4, RZ, 0x181f ;  /* 0x00181fff040a7589 */ /* 0x000e6800000e0000 */
[----:B------:R2:W3:Y:S04]  /*3720*/  SHFL.IDX PT, R11, R4, 0x1, 0x181f ;  /* 0x00381f00040b7f89 */ /* 0x0004e800000e0000 */
[----:B------:R-:W4:Y:S04]  /*3730*/  SHFL.IDX PT, R13, R0, RZ, 0x181f ;  /* 0x00181fff000d7589 */ /* 0x000f2800000e0000 */
[----:B------:R5:W3:Y:S01]  /*3740*/  SHFL.IDX PT, R18, R0, 0x1, 0x181f ;  /* 0x00381f0000127f89 */ /* 0x000ae200000e0000 */
[----:B-1----:R-:W-:-:S02]  /*3750*/  IADD3 R14, P2, R10, R15, RZ ;  /* 0x0000000f0a0e7210 */ /* 0x002fc40007f5e0ff */
[----:B--2---:R-:W-:-:S04]  /*3760*/  IADD3 R4, -R19, 0x10, RZ ;  /* 0x0000001013047810 */ /* 0x004fc80007ffe1ff */
[----:B------:R-:W-:Y:S01]  /*3770*/  LOP3.LUT R4, R4, 0xf, RZ, 0xc0, !PT ;  /* 0x0000000f04047812 */ /* 0x000fe200078ec0ff */
[----:B-----5:R-:W-:-:S03]  /*3780*/  IMAD.SHL.U32 R0, R126, 0x2, RZ ;  /* 0x000000027e007824 */ /* 0x020fc600078e00ff */
[-C--:B------:R-:W-:Y:S02]  /*3790*/  IADD3 R16, P1, P0, R4, R6.reuse, R15 ;  /* 0x0000000604107210 */ /* 0x080fe4000783e00f */
[----:B------:R-:W-:Y:S02]  /*37a0*/  LOP3.LUT R4, R8, 0xf, RZ, 0xc0, !PT ;  /* 0x0000000f08047812 */ /* 0x000fe400078ec0ff */
[----:B------:R-:W-:Y:S02]  /*37b0*/  IADD3.X R17, RZ, R7, R5, P1, P0 ;  /* 0x00000007ff117210 */ /* 0x000fe40000fe0405 */
[----:B------:R-:W-:Y:S02]  /*37c0*/  IADD3 R8, P1, P0, R4, R6, R0 ;  /* 0x0000000604087210 */ /* 0x000fe4000783e000 */
[----:B------:R-:W-:-:S04]  /*37d0*/  SHF.L.U64.HI R4, R126, 0x1, R128 ;  /* 0x000000017e047819 */ /* 0x000fc80000010280 */
[--C-:B------:R-:W-:Y:S02]  /*37e0*/  IADD3.X R9, RZ, R7, R4.reuse, P1, P0 ;  /* 0x00000007ff097210 */ /* 0x100fe40000fe0404 */
[-C--:B------:R-:W-:Y:S02]  /*37f0*/  IADD3 R12, P1, R10, R0.reuse, RZ ;  /* 0x000000000a0c7210 */ /* 0x080fe40007f3e0ff */
[----:B---3--:R-:W-:Y:S01]  /*3800*/  IADD3 R10, P0, R11, R15, RZ ;  /* 0x0000000f0b0a7210 */ /* 0x008fe20007f1e0ff */
[--C-:B----4-:R-:W-:Y:S01]  /*3810*/  IMAD.X R15, R13, 0x1, R5.reuse, P2 ;  /* 0x000000010d0f7824 */ /* 0x110fe200010e0605 */
        /* <DEDUP_REMOVED lines=12> */
.L_x_1080:
        /* <DEDUP_REMOVED lines=9> */
[----:B------:R-:W-:Y:S01]  /*3970*/  ULOP3.LUT UR21, URZ, UR21, URZ, 0x33, !UPT ;  /* 0x000000153f157292 */ /* 0x000fe2000f8e333f */
[----:B-1----:R-:W-:Y:S01]  /*3980*/  SHF.R.S32.HI R6, RZ, 0x1f, R0 ;  /* 0x0000001fff067819 */ /* 0x002fe20000011400 */
[----:B------:R-:W-:Y:S01]  /*3990*/  IMAD.IADD R5, R127, 0x1, -R5 ;  /* 0x000000017f057824 */ /* 0x000fe200078e0a05 */
[----:B------:R-:W-:Y:S01]  /*39a0*/  LOP3.LUT R7, R4, 0xffffffc, RZ, 0xc0, !PT ;  /* 0x0ffffffc04077812 */ /* 0x000fe200078ec0ff */
[----:B------:R-:W0:Y:S01]  /*39b0*/  LDGDEPBAR ;  /* 0x00000000000079af */ /* 0x000e220000000000 */
[----:B------:R-:W-:-:S02]  /*39c0*/  LEA.HI R6, R6, R0, RZ, 0x2 ;  /* 0x0000000006067211 */ /* 0x000fc400078f10ff */
[----:B------:R-:W-:Y:S01]  /*39d0*/  LEA.HI R4, R5, R5, RZ, 0x1 ;  /* 0x0000000505047211 */ /* 0x000fe200078f08ff */
[----:B------:R-:W-:Y:S01]  /*39e0*/  IMAD.IADD R8, R122, 0x1, -R7 ;  /* 0x000000017a087824 */ /* 0x000fe200078e0a07 */
[----:B------:R-:W-:Y:S02]  /*39f0*/  LEA.HI.SX32 R7, R6, UR28, 0x1e ;  /* 0x0000001c06077c11 */ /* 0x000fe4000f8ff2ff */
[----:B------:R-:W-:Y:S01]  /*3a00*/  PLOP3.LUT P1, PT, PT, PT, UP1, 0x80, 0x0 ;  /* 0x000000000000781c */ /* 0x000fe20003f2f018 */
[C---:B------:R-:W-:Y:S01]  /*3a10*/  IMAD.SHL.U32 R9, R4.reuse, 0x20, RZ ;  /* 0x0000002004097824 */ /* 0x040fe200078e00ff */
[----:B------:R-:W-:Y:S01]  /*3a20*/  LOP3.LUT R4, R4, 0x1ffffffe, RZ, 0xc0, !PT ;  /* 0x1ffffffe04047812 */ /* 0x000fe200078ec0ff */
[----:B------:R-:W-:Y:S01]  /*3a30*/  IMAD R8, R8, 0x10, R7 ;  /* 0x0000001008087824 */ /* 0x000fe200078e0207 */
[----:B------:R-:W-:Y:S02]  /*3a40*/  PLOP3.LUT P0, PT, PT, PT, UP1, 0x80, 0x0 ;  /* 0x000000000000781c */ /* 0x000fe40003f0f018 */
        /* <DEDUP_REMOVED lines=13> */
[----:B------:R-:W-:Y:S02]  /*3b20*/  IMAD.SHL.U32 R7, R4, 0x2, RZ ;  /* 0x0000000204077824 */ /* 0x000fe400078e00ff */
[----:B------:R-:W-:-:S03]  /*3b30*/  IMAD.U32 R4, RZ, RZ, UR32 ;  /* 0x00000020ff047e24 */ /* 0x000fc6000f8e00ff */
[----:B------:R3:W-:Y:S01]  /*3b40*/  STL [R1+0x8], R7 ;  /* 0x0000080701007387 */ /* 0x0007e20000100800 */
[C---:B------:R-:W-:Y:S02]  /*3b50*/  IADD3 R0, -R7.reuse, 0x1, R0 ;  /* 0x0000000107007810 */ /* 0x040fe40007ffe100 */
[C---:B------:R-:W-:Y:S02]  /*3b60*/  IADD3 R11, -R7.reuse, UR8, R4 ;  /* 0x00000008070b7c10 */ /* 0x040fe4000fffe104 */
[----:B------:R-:W-:Y:S02]  /*3b70*/  IADD3 R0, R0, -UR12, RZ ;  /* 0x8000000c00007c10 */ /* 0x000fe4000fffe0ff */
        /* <DEDUP_REMOVED lines=10> */
[----:B------:R-:W-:-:S04]  /*3c20*/  IADD3 R6, -R7, UR8, R6 ;  /* 0x0000000807067c10 */ /* 0x000fc8000fffe106 */
        /* <DEDUP_REMOVED lines=9> */
.L_x_1083:
[----:B------:R-:W-:-:S04]  /*3cc0*/  MOV R7, c[0x0][0x32c] ;  /* 0x0000cb0000077a02 */ /* 0x000fc80000000f00 */
[----:B------:R-:W-:-:S13]  /*3cd0*/  ISETP.NE.AND P0, PT, R7, 0x1, PT ;  /* 0x000000010700780c */ /* 0x000fda0003f05270 */
[----:B------:R-:W-:-:S05]  /*3ce0*/  @P0 IMAD.HI.U32 R7, R6, c[0x0][0x330], RZ ;  /* 0x0000cc0006070a27 */ /* 0x000fca00078e00ff */
[----:B------:R-:W-:Y:S02]  /*3cf0*/  @P0 SHF.R.U32.HI R6, RZ, c[0x0][0x334], R7 ;  /* 0x0000cd00ff060a19 */ /* 0x000fe40000011607 */
.L_x_1084:
[----:B------:R-:W-:Y:S05]  /*3d00*/  BSYNC B0 ;  /* 0x0000000000007941 */ /* 0x000fea0003800000 */
.L_x_1082:
[----:B------:R-:W-:-:S05]  /*3d10*/  IMAD R6, R6, c[0x0][0x32c], R13 ;  /* 0x0000cb0006067a24 */ /* 0x000fca00078e020d */
[----:B------:R-:W-:Y:S02]  /*3d20*/  IADD3 R7, R6, c[0x0][0x32c], RZ ;  /* 0x0000cb0006077a10 */ /* 0x000fe40007ffe0ff */
[----:B------:R-:W-:Y:S02]  /*3d30*/  IMNMX R4, R4, R6, !PT ;  /* 0x0000000604047217 */ /* 0x000fe40007800200 */
[----:B------:R-:W-:Y:S02]  /*3d40*/  IMNMX R5, R5, R7, PT ;  /* 0x0000000705057217 */ /* 0x000fe40003800200 */
.L_x_1081:
        /* <DEDUP_REMOVED lines=19> */
.L_x_1087:
[----:B------:R-:W-:-:S04]  /*3e80*/  MOV R14, c[0x0][0x32c] ;  /* 0x0000cb00000e7a02 */ /* 0x000fc80000000f00 */
[----:B------:R-:W-:-:S13]  /*3e90*/  ISETP.NE.AND P0, PT, R14, 0x1, PT ;  /* 0x000000010e00780c */ /* 0x000fda0003f05270 */
[----:B------:R-:W-:-:S05]  /*3ea0*/  @P0 IMAD.HI.U32 R14, R8, c[0x0][0x330], RZ ;  /* 0x0000cc00080e0a27 */ /* 0x000fca00078e00ff */
[----:B------:R-:W-:Y:S02]  /*3eb0*/  @P0 SHF.R.U32.HI R8, RZ, c[0x0][0x334], R14 ;  /* 0x0000cd00ff080a19 */ /* 0x000fe4000001160e */
.L_x_1088:
[----:B------:R-:W-:Y:S05]  /*3ec0*/  BSYNC B0 ;  /* 0x0000000000007941 */ /* 0x000fea0003800000 */
.L_x_1086:
[----:B------:R-:W-:-:S05]  /*3ed0*/  IMAD R8, R8, c[0x0][0x32c], R13 ;  /* 0x0000cb0008087a24 */ /* 0x000fca00078e020d */
[----:B------:R-:W-:Y:S02]  /*3ee0*/  IADD3 R14, R8, c[0x0][0x32c], RZ ;  /* 0x0000cb00080e7a10 */ /* 0x000fe40007ffe0ff */
[----:B------:R-:W-:Y:S02]  /*3ef0*/  IMNMX R6, R6, R8, !PT ;  /* 0x0000000806067217 */ /* 0x000fe40007800200 */
[----:B------:R-:W-:Y:S02]  /*3f00*/  IMNMX R7, R7, R14, PT ;  /* 0x0000000e07077217 */ /* 0x000fe40003800200 */
.L_x_1085:
        /* <DEDUP_REMOVED lines=86> */
.L_x_1091:
[----:B------:R-:W-:-:S04]  /*4470*/  MOV R14, c[0x0][0x32c] ;  /* 0x0000cb00000e7a02 */ /* 0x000fc80000000f00 */
[----:B------:R-:W-:-:S13]  /*4480*/  ISETP.NE.AND P0, PT, R14, 0x1, PT ;  /* 0x000000010e00780c */ /* 0x000fda0003f05270 */
[----:B------:R-:W-:-:S05]  /*4490*/  @P0 IMAD.HI.U32 R14, R8, c[0x0][0x330], RZ ;  /* 0x0000cc00080e0a27 */ /* 0x000fca00078e00ff */
[----:B------:R-:W-:Y:S02]  /*44a0*/  @P0 SHF.R.U32.HI R8, RZ, c[0x0][0x334], R14 ;  /* 0x0000cd00ff080a19 */ /* 0x000fe4000001160e */
.L_x_1092:
[----:B------:R-:W-:Y:S05]  /*44b0*/  BSYNC B0 ;  /* 0x0000000000007941 */ /* 0x000fea0003800000 */
.L_x_1090:
[----:B------:R-:W-:-:S05]  /*44c0*/  IMAD R8, R8, c[0x0][0x32c], R13 ;  /* 0x0000cb0008087a24 */ /* 0x000fca00078e020d */
[----:B------:R-:W-:Y:S02]  /*44d0*/  IADD3 R14, R8, c[0x0][0x32c], RZ ;  /* 0x0000cb00080e7a10 */ /* 0x000fe40007ffe0ff */
[----:B------:R-:W-:Y:S02]  /*44e0*/  IMNMX R4, R4, R8, !PT ;  /* 0x0000000804047217 */ /* 0x000fe40007800200 */
[----:B------:R-:W-:Y:S02]  /*44f0*/  IMNMX R5, R5, R14, PT ;  /* 0x0000000e05057217 */ /* 0x000fe40003800200 */
.L_x_1089:
        /* <DEDUP_REMOVED lines=135> */
.L_x_1095:
[----:B------:R-:W-:-:S04]  /*4d70*/  MOV R7, c[0x0][0x32c] ;  /* 0x0000cb0000077a02 */ /* 0x000fc80000000f00 */
[----:B------:R-:W-:-:S13]  /*4d80*/  ISETP.NE.AND P0, PT, R7, 0x1, PT ;  /* 0x000000010700780c */ /* 0x000fda0003f05270 */
[----:B------:R-:W-:-:S05]  /*4d90*/  @P0 IMAD.HI.U32 R7, R6, c[0x0][0x330], RZ ;  /* 0x0000cc0006070a27 */ /* 0x000fca00078e00ff */
[----:B------:R-:W-:Y:S02]  /*4da0*/  @P0 SHF.R.U32.HI R6, RZ, c[0x0][0x334], R7 ;  /* 0x0000cd00ff060a19 */ /* 0x000fe40000011607 */
.L_x_1096:
[----:B------:R-:W-:Y:S05]  /*4db0*/  BSYNC B0 ;  /* 0x0000000000007941 */ /* 0x000fea0003800000 */
.L_x_1094:
[----:B------:R-:W-:-:S05]  /*4dc0*/  IMAD R6, R6, c[0x0][0x32c], R13 ;  /* 0x0000cb0006067a24 */ /* 0x000fca00078e020d */
[----:B------:R-:W-:Y:S02]  /*4dd0*/  IADD3 R7, R6, c[0x0][0x32c], RZ ;  /* 0x0000cb0006077a10 */ /* 0x000fe40007ffe0ff */
[----:B------:R-:W-:Y:S02]  /*4de0*/  IMNMX R4, R4, R6, !PT ;  /* 0x0000000604047217 */ /* 0x000fe40007800200 */
[----:B------:R-:W-:Y:S02]  /*4df0*/  IMNMX R5, R5, R7, PT ;  /* 0x0000000705057217 */ /* 0x000fe40003800200 */
.L_x_1093:
        /* <DEDUP_REMOVED lines=93> */
[----:B--2---:R-:W-:Y:S01]  /*53d0*/  FMNMX.FTZ R168, R6, R168, !PT ;  /* 0x000000a806a87209 */ /* 0x004fe20007810000 */
[----:B------:R-:W-:Y:S01]  /*53e0*/  FMUL.FTZ R13, R169, c[0x0][0x2d0] ;  /* 0x0000b400a90d7a20 */ /* 0x000fe20000410000 */
[----:B------:R-:W-:Y:S01]  /*53f0*/  FMNMX.FTZ R6, R59, R7, !PT ;  /* 0x000000073b067209 */ /* 0x000fe20007810000 */
[----:B------:R-:W-:Y:S01]  /*5400*/  STL [R1+0x30], R224 ;  /* 0x000030e001007387 */ /* 0x000fe20000100800 */
[----:B------:R-:W-:Y:S01]  /*5410*/  FSETP.NEU.FTZ.AND P0, PT, R169, -INF , PT ;  /* 0xff800000a900780b */ /* 0x000fe20003f1d000 */
[----:B------:R-:W-:Y:S01]  /*5420*/  FMUL.FTZ R12, R168, c[0x0][0x2d0] ;  /* 0x0000b400a80c7a20 */ /* 0x000fe20000410000 */
[----:B------:R-:W-:Y:S02]  /*5430*/  FMNMX.FTZ R6, R68, R6, !PT ;  /* 0x0000000644067209 */ /* 0x000fe40007810000 */
[----:B------:R-:W-:Y:S01]  /*5440*/  PLOP3.LUT P2, PT, PT, PT, UP6, 0x40, 0x0 ;  /* 0x000000000000781c */ /* 0x000fe20003f4e868 */
[----:B------:R-:W-:Y:S01]  /*5450*/  UISETP.NE.AND UP6, UPT, UR14, URZ, UPT ;  /* 0x0000003f0e00728c */ /* 0x000fe2000bfc5270 */
[----:B------:R-:W-:-:S02]  /*5460*/  FMNMX.FTZ R6, R72, R6, !PT ;  /* 0x0000000648067209 */ /* 0x000fc40007810000 */
[----:B------:R-:W-:Y:S02]  /*5470*/  FMNMX.FTZ R8, R50, R51, !PT ;  /* 0x0000003332087209 */ /* 0x000fe40007810000 */
[----:B------:R-:W-:Y:S02]  /*5480*/  FMNMX.FTZ R6, R73, R6, !PT ;  /* 0x0000000649067209 */ /* 0x000fe40007810000 */
[----:B------:R-:W-:Y:S02]  /*5490*/  ISETP.GT.AND P1, PT, R4, 0x18, P1 ;  /* 0x000000180400780c */ /* 0x000fe40000f24270 */
[----:B------:R-:W-:Y:S02]  /*54a0*/  FMNMX.FTZ R6, R74, R6, !PT ;  /* 0x000000064a067209 */ /* 0x000fe40007810000 */
[----:B------:R-:W-:Y:S02]  /*54b0*/  FSEL R13, R13, RZ, P0 ;  /* 0x000000ff0d0d7208 */ /* 0x000fe40000000000 */
[----:B------:R-:W-:-:S02]  /*54c0*/  PLOP3.LUT P0, PT, PT, PT, UP3, 0x40, 0x0 ;  /* 0x000000000000781c */ /* 0x000fc40003f0e838 */
[----:B------:R-:W-:Y:S01]  /*54d0*/  ISETP.GT.AND P2, PT, R4, 0x11, P2 ;  /* 0x000000110400780c */ /* 0x000fe20001744270 */
[----:B------:R-:W-:Y:S01]  /*54e0*/  FFMA.FTZ R7, R15, c[0x0][0x2d0], -R13 ;  /* 0x0000b4000f077a23 */ /* 0x000fe2000001080d */
[----:B------:R-:W-:Y:S02]  /*54f0*/  FMNMX.FTZ R8, R52, R8, !PT ;  /* 0x0000000834087209 */ /* 0x000fe40007810000 */
[----:B------:R-:W-:Y:S01]  /*5500*/  FMNMX.FTZ R6, R126, R6, !PT ;  /* 0x000000067e067209 */ /* 0x000fe20007810000 */
[----:B------:R1:W-:Y:S01]  /*5510*/  MUFU.EX2 R239, R7 ;  /* 0x0000000700ef7308 */ /* 0x0003e20000000800 */
[C---:B------:R-:W-:Y:S02]  /*5520*/  ISETP.LT.OR P1, PT, R5.reuse, 0x19, P1 ;  /* 0x000000190500780c */ /* 0x040fe40000f21670 */
[----:B------:R-:W-:Y:S02]  /*5530*/  ISETP.GT.AND P0, PT, R4, 0x20, P0 ;  /* 0x000000200400780c */ /* 0x000fe40000704270 */
[----:B------:R-:W-:-:S02]  /*5540*/  ISETP.LT.OR P2, PT, R5, 0x12, P2 ;  /* 0x000000120500780c */ /* 0x000fc40001741670 */
[----:B------:R-:W-:Y:S02]  /*5550*/  FMNMX.FTZ R8, R53, R8, !PT ;  /* 0x0000000835087209 */ /* 0x000fe40007810000 */
[----:B------:R-:W-:Y:S02]  /*5560*/  FMNMX.FTZ R6, R144, R6, !PT ;  /* 0x0000000690067209 */ /* 0x000fe40007810000 */
[----:B------:R-:W-:Y:S02]  /*5570*/  FSEL R48, R86, -INF , !P1 ;  /* 0xff80000056307808 */ /* 0x000fe40004800000 */
[----:B------:R-:W-:Y:S02]  /*5580*/  FSETP.NEU.FTZ.AND P1, PT, R168, -INF , PT ;  /* 0xff800000a800780b */ /* 0x000fe40003f3d000 */
[----:B------:R-:W-:Y:S01]  /*5590*/  ISETP.LT.OR P0, PT, R5, 0x21, P0 ;  /* 0x000000210500780c */ /* 0x000fe20000701670 */
[----:B-1----:R-:W-:Y:S01]  /*55a0*/  FFMA.FTZ R7, R16, c[0x0][0x2d0], -R13 ;  /* 0x0000b40010077a23 */ /* 0x002fe2000001080d */
[----:B------:R-:W-:-:S02]  /*55b0*/  FSEL R57, R35, -INF , !P2 ;  /* 0xff80000023397808 */ /* 0x000fc40005000000 */
[----:B------:R-:W-:Y:S01]  /*55c0*/  FMNMX.FTZ R8, R49, R8, !PT ;  /* 0x0000000831087209 */ /* 0x000fe20007810000 */
[----:B------:R1:W2:Y:S01]  /*55d0*/  MUFU.EX2 R238, R7 ;  /* 0x0000000700ee7308 */ /* 0x0002a20000000800 */
[----:B------:R-:W-:Y:S01]  /*55e0*/  FMNMX.FTZ R6, R145, R6, !PT ;  /* 0x0000000691067209 */ /* 0x000fe20007810000 */
[----:B------:R-:W-:Y:S01]  /*55f0*/  LDSM.16.MT88.4 R32, [R225+0x2080] ;  /* 0x00208000e120783b */ /* 0x000fe20000004200 */
[----:B------:R-:W-:Y:S02]  /*5600*/  FSEL R12, R12, RZ, P1 ;  /* 0x000000ff0c0c7208 */ /* 0x000fe40000800000 */
[----:B------:R-:W-:Y:S02]  /*5610*/  FSEL R89, R94, -INF , !P0 ;  /* 0xff8000005e597808 */ /* 0x000fe40004000000 */
[----:B------:R-:W-:Y:S02]  /*5620*/  PLOP3.LUT P2, PT, PT, PT, UP2, 0x40, 0x0 ;  /* 0x000000000000781c */ /* 0x000fe40003f4e828 */
[----:B------:R-:W-:-:S02]  /*5630*/  PLOP3.LUT P1, PT, PT, PT, UP1, 0x40, 0x0 ;  /* 0x000000000000781c */ /* 0x000fc40003f2e818 */
[----:B------:R-:W-:Y:S02]  /*5640*/  PLOP3.LUT P0, PT, PT, PT, UP0, 0x40, 0x0 ;  /* 0x000000000000781c */ /* 0x000fe40003f0e808 */
[----:B------:R-:W-:Y:S02]  /*5650*/  FMNMX.FTZ R8, R57, R8, !PT ;  /* 0x0000000839087209 */ /* 0x000fe40007810000 */
[----:B------:R-:W-:Y:S01]  /*5660*/  FMNMX.FTZ R6, R127, R6, !PT ;  /* 0x000000067f067209 */ /* 0x000fe20007810000 */
[----:B-1----:R-:W-:Y:S01]  /*5670*/  FFMA.FTZ R7, R18, c[0x0][0x2d0], -R13 ;  /* 0x0000b40012077a23 */ /* 0x002fe2000001080d */
[C---:B------:R-:W-:Y:S02]  /*5680*/  ISETP.GT.AND P2, PT, R4.reuse, 0x21, P2 ;  /* 0x000000210400780c */ /* 0x040fe40001744270 */
[C---:B------:R-:W-:Y:S01]  /*5690*/  ISETP.GT.AND P1, PT, R4.reuse, 0x28, P1 ;  /* 0x000000280400780c */ /* 0x040fe20000f24270 */
[----:B------:R1:W-:Y:S01]  /*56a0*/  MUFU.EX2 R240, R7 ;  /* 0x0000000700f07308 */ /* 0x0003e20000000800 */
[----:B------:R-:W-:-:S02]  /*56b0*/  ISETP.GT.AND P0, PT, R4, 0x29, P0 ;  /* 0x000000290400780c */ /* 0x000fc40000704270 */
[----:B------:R-:W-:Y:S02]  /*56c0*/  FMNMX.FTZ R4, R48, R8, !PT ;  /* 0x0000000830047209 */ /* 0x000fe40007810000 */
[----:B------:R-:W4:Y:S01]  /*56d0*/  SHFL.BFLY PT, R8, R6, 0x2, 0x1f ;  /* 0x0c401f0006087f89 */ /* 0x000f2200000e0000 */
[----:B------:R-:W-:Y:S02]  /*56e0*/  ISETP.LT.OR P2, PT, R5, 0x22, P2 ;  /* 0x000000220500780c */ /* 0x000fe40001741670 */
[----:B------:R-:W-:Y:S02]  /*56f0*/  FMNMX.FTZ R4, R56, R4, !PT ;  /* 0x0000000438047209 */ /* 0x000fe40007810000 */
[----:B------:R-:W-:Y:S02]  /*5700*/  FSEL R88, R95, -INF , !P2 ;  /* 0xff8000005f587808 */ /* 0x000fe40005000000 */
        /* <DEDUP_REMOVED lines=482> */
[----:B------:R1:W-:Y:S01]  /*7530*/  STL [R1+0x10], R7 ;  /* 0x0000100701007387 */ /* 0x0003e20000100800 */
[----:B------:R-:W-:-:S03]  /*7540*/  UIMAD.WIDE.U32 UR30, UR28, UR4, URZ ;  /* 0x000000041c1e72a5 */ /* 0x000fc6000f8e003f */
[----:B------:R1:W-:Y:S04]  /*7550*/  STL [R1+0xc], R5 ;  /* 0x00000c0501007387 */ /* 0x0003e80000100800 */
[----:B------:R1:W-:Y:S04]  /*7560*/  STL [R1+0x18], R0 ;  /* 0x0000180001007387 */ /* 0x0003e80000100800 */
[----:B------:R1:W-:Y:S01]  /*7570*/  STL [R1+0x14], R2 ;  /* 0x0000140201007387 */ /* 0x0003e20000100800 */
[----:B------:R-:W-:Y:S01]  /*7580*/  PLOP3.LUT P0, PT, PT, PT, UP6, 0x40, 0x0 ;  /* 0x000000000000781c */ /* 0x000fe20003f0e868 */
[----:B------:R-:W-:-:S02]  /*7590*/  @UP5 UMOV UR29, UR31 ;  /* 0x0000001f001d5c82 */ /* 0x000fc40008000000 */
[----:B------:R-:W-:-:S04]  /*75a0*/  @UP5 USHF.R.U32.HI UR28, URZ, UR5, UR29 ;  /* 0x000000053f1c5299 */ /* 0x000fc8000801161d */
[----:B------:R-:W-:-:S03]  /*75b0*/  UIADD3 UR4, UR27, UR28, URZ ;  /* 0x0000001c1b047290 */ /* 0x000fc6000fffe03f */
[----:B------:R-:W-:Y:S02]  /*75c0*/  ULDC UR27, c[0x0][0x328] ;  /* 0x0000ca00001b7ab9 */ /* 0x000fe40000000800 */
[----:B------:R-:W-:Y:S02]  /*75d0*/  UIADD3 UR26, UR26, -0x2, URZ ;  /* 0xfffffffe1a1a7890 */ /* 0x000fe4000fffe03f */
[----:B------:R-:W-:Y:S01]  /*75e0*/  UIADD3 UR27, UR4, UR27, URZ ;  /* 0x0000001b041b7290 */ /* 0x000fe2000fffe03f */
[----:B------:R-:W-:Y:S05]  /*75f0*/  @P0 BRA `(.L_x_1097) ;  /* 0x0000018000000947 */ /* 0x000fea0003800000 */
[----:B------:R-:W-:Y:S01]  /*7600*/  ISETP.LT.AND P0, PT, RZ, UR4, PT ;  /* 0x00000004ff007c0c */ /* 0x000fe2000bf01270 */
[----:B------:R-:W-:-:S12]  /*7610*/  UIADD3 UR28, UR4, -0x1, URZ ;  /* 0xffffffff041c7890 */ /* 0x000fd8000fffe03f */
[----:B------:R-:W-:Y:S05]  /*7620*/  @P0 BRA `(.L_x_1098) ;  /* 0x000000a000000947 */ /* 0x000fea0003800000 */
[----:B------:R-:W-:Y:S02]  /*7630*/  UMOV UR28, 0x1 ;  /* 0x00000001001c7882 */ /* 0x000fe40000000000 */
        /* <DEDUP_REMOVED lines=9> */
.L_x_1098:
[----:B------:R-:W-:Y:S02]  /*76d0*/  UMOV UR5, 0x1 ;  /* 0x0000000100057882 */ /* 0x000fe40000000000 */
[----:B------:R-:W-:Y:S02]  /*76e0*/  ULDC UR4, c[0x0][0x32c] ;  /* 0x0000cb0000047ab9 */ /* 0x000fe40000000800 */
[----:B------:R-:W-:-:S03]  /*76f0*/  UISETP.NE.AND UP0, UPT, UR5, UR4, UPT ;  /* 0x000000040500728c */ /* 0x000fc6000bf05270 */
[----:B------:R-:W-:Y:S02]  /*7700*/  ULDC.64 UR4, c[0x0][0x330] ;  /* 0x0000cc0000047ab9 */ /* 0x000fe40000000a00 */
[----:B------:R-:W-:-:S07]  /*7710*/  UIMAD.WIDE.U32 UR30, UR28, UR4, URZ ;  /* 0x000000041c1e72a5 */ /* 0x000fce000f8e003f */
[----:B------:R-:W-:Y:S02]  /*7720*/  @UP0 UMOV UR29, UR31 ;  /* 0x0000001f001d0c82 */ /* 0x000fe40008000000 */
[----:B------:R-:W-:Y:S02]  /*7730*/  @UP0 USHF.R.U32.HI UR28, URZ, UR5, UR29 ;  /* 0x000000053f1c0299 */ /* 0x000fe4000801161d */
.L_x_1099:
[----:B------:R-:W-:Y:S02]  /*7740*/  ULDC UR4, c[0x0][0x32c] ;  /* 0x0000cb0000047ab9 */ /* 0x000fe40000000800 */
[----:B------:R-:W-:-:S04]  /*7750*/  UIMAD UR4, UR28, UR4, UR4 ;  /* 0x000000041c0472a4 */ /* 0x000fc8000f8e0204 */
[----:B------:R-:W-:-:S04]  /*7760*/  UISETP.LT.AND UP0, UPT, UR27, UR4, UPT ;  /* 0x000000041b00728c */ /* 0x000fc8000bf01270 */
[----:B------:R-:W-:-:S04]  /*7770*/  USEL UR27, UR27, UR4, UP0 ;  /* 0x000000041b1b7287 */ /* 0x000fc80008000000 */
.L_x_1097:
        /* <DEDUP_REMOVED lines=21> */
.L_x_1119:
        /* <DEDUP_REMOVED lines=57> */
.L_x_1101:
        /* <DEDUP_REMOVED lines=187> */
.L_x_1102:
[----:B-1----:R-:W2:Y:S01]  /*8810*/  LDL R2, [R1+0x1c] ;  /* 0x00001c0001027983 */ /* 0x002ea20000100800 */
[----:B------:R-:W-:Y:S01]  /*8820*/  UISETP.NE.AND UP1, UPT, UR15, URZ, UPT ;  /* 0x0000003f0f00728c */ /* 0x000fe2000bf25270 */
[----:B------:R-:W-:Y:S01]  /*8830*/  IMAD.U32 R174, RZ, RZ, UR12 ;  /* 0x0000000cffae7e24 */ /* 0x000fe2000f8e00ff */
        /* <DEDUP_REMOVED lines=12> */
[----:B---3--:R-:W-:Y:S04]  /*8900*/  IADD3 R2, -R194, 0x1, R2 ;  /* 0x00000001c2027810 */ /* 0x008fe80007ffe102 */
[----:B------:R-:W-:Y:S04]  /*8910*/  IADD3 R174, -R174, UR8, R2 ;  /* 0x00000008aeae7c10 */ /* 0x000fe8000fffe102 */
[C---:B------:R-:W-:Y:S02]  /*8920*/  IADD3 R173, R174.reuse, c[0x0][0x328], RZ ;  /* 0x0000ca00aead7a10 */ /* 0x040fe40007ffe0ff */
[----:B------:R-:W-:Y:S03]  /*8930*/  IADD3 R174, R174, UR21, RZ ;  /* 0x00000015aeae7c10 */ /* 0x000fe6000fffe0ff */
[--C-:B-1----:R-:W-:Y:S02]  /*8940*/  IMAD.IADD R168, R173, 0x1, R0.reuse ;  /* 0x00000001ada87824 */ /* 0x102fe400078e0200 */
[----:B------:R-:W-:Y:S01]  /*8950*/  IMAD.IADD R167, R174, 0x1, R0 ;  /* 0x00000001aea77824 */ /* 0x000fe200078e0200 */
[----:B------:R-:W-:-:S05]  /*8960*/  @P0 BRA `(.L_x_1103) ;  /* 0x0000019000000947 */ /* 0x000fca0003800000 */
[----:B------:R-:W-:Y:S01]  /*8970*/  IMAD.U32 R2, RZ, RZ, UR12 ;  /* 0x0000000cff027e24 */ /* 0x000fe2000f8e00ff */
[----:B------:R-:W-:Y:S04]  /*8980*/  BSSY B0, `(.L_x_1104) ;  /* 0x0000012000007945 */ /* 0x000fe80003800000 */
[----:B------:R-:W-:Y:S04]  /*8990*/  IADD3 R0, -R2, UR8, R0 ;  /* 0x0000000802007c10 */ /* 0x000fe8000fffe100 */
        /* <DEDUP_REMOVED lines=11> */
.L_x_1105:
[----:B------:R-:W-:Y:S04]  /*8a50*/  MOV R2, c[0x0][0x32c] ;  /* 0x0000cb0000027a02 */ /* 0x000fe80000000f00 */
[----:B------:R-:W-:Y:S11]  /*8a60*/  ISETP.NE.AND P0, PT, R2, 0x1, PT ;  /* 0x000000010200780c */ /* 0x000ff60003f05270 */
[----:B------:R-:W-:Y:S02]  /*8a70*/  @!UPT UIADD3 URZ, URZ, URZ, URZ ;  /* 0x0000003f3f3ff290 */ /* 0x000fe4000fffe03f */
[----:B------:R-:W-:Y:S05]  /*8a80*/  @P0 IMAD.HI.U32 R2, R0, c[0x0][0x330], RZ ;  /* 0x0000cc0000020a27 */ /* 0x000fea00078e00ff */
[----:B------:R-:W-:Y:S02]  /*8a90*/  @P0 SHF.R.U32.HI R0, RZ, c[0x0][0x334], R2 ;  /* 0x0000cd00ff000a19 */ /* 0x000fe40000011602 */
.L_x_1106:
[----:B------:R-:W-:Y:S05]  /*8aa0*/  BSYNC B0 ;  /* 0x0000000000007941 */ /* 0x000fea0003800000 */
.L_x_1104:
[----:B------:R-:W-:Y:S05]  /*8ab0*/  IADD3 R2, -R194, UR4, RZ ;  /* 0x00000004c2027c10 */ /* 0x000fea000fffe1ff */
[----:B------:R-:W-:Y:S05]  /*8ac0*/  IMAD R0, R0, c[0x0][0x32c], R2 ;  /* 0x0000cb0000007a24 */ /* 0x000fea00078e0202 */
[----:B------:R-:W-:Y:S02]  /*8ad0*/  IADD3 R2, R0, c[0x0][0x32c], RZ ;  /* 0x0000cb0000027a10 */ /* 0x000fe40007ffe0ff */
[----:B------:R-:W-:Y:S02]  /*8ae0*/  IMNMX R167, R167, R0, !PT ;  /* 0x00000000a7a77217 */ /* 0x000fe40007800200 */
[----:B------:R-:W-:Y:S02]  /*8af0*/  IMNMX R168, R168, R2, PT ;  /* 0x00000002a8a87217 */ /* 0x000fe40003800200 */
.L_x_1103:
[----:B------:R-:W1:Y:S01]  /*8b00*/  SHFL.IDX PT, R0, R172, 0x1, 0x1c1f ;  /* 0x003c1f00ac007f89 */ /* 0x000e6200000e0000 */
[----:B------:R-:W-:Y:S06]  /*8b10*/  UISETP.NE.AND UP0, UPT, UR14, URZ, UPT ;  /* 0x0000003f0e00728c */ /* 0x000fec000bf05270 */
[----:B------:R-:W-:Y:S02]  /*8b20*/  PLOP3.LUT P0, PT, PT, PT, UP0, 0x40, 0x0 ;  /* 0x000000000000781c */ /* 0x000fe40003f0e808 */
[----:B-1----:R-:W-:Y:S01]  /*8b30*/  IADD3 R3, R174, R0, RZ ;  /* 0x00000000ae037210 */ /* 0x002fe20007ffe0ff */
[----:B------:R-:W-:Y:S10]  /*8b40*/  IMAD.IADD R165, R173, 0x1, R0 ;  /* 0x00000001ada57824 */ /* 0x000ff400078e0200 */
        /* <DEDUP_REMOVED lines=15> */
.L_x_1109:
[----:B------:R-:W-:Y:S04]  /*8c40*/  MOV R2, c[0x0][0x32c] ;  /* 0x0000cb0000027a02 */ /* 0x000fe80000000f00 */
[----:B------:R-:W-:Y:S11]  /*8c50*/  ISETP.NE.AND P0, PT, R2, 0x1, PT ;  /* 0x000000010200780c */ /* 0x000ff60003f05270 */
[----:B------:R-:W-:Y:S02]  /*8c60*/  @!UPT UIADD3 URZ, URZ, URZ, URZ ;  /* 0x0000003f3f3ff290 */ /* 0x000fe4000fffe03f */
[----:B------:R-:W-:Y:S05]  /*8c70*/  @P0 IMAD.HI.U32 R2, R0, c[0x0][0x330], RZ ;  /* 0x0000cc0000020a27 */ /* 0x000fea00078e00ff */
[----:B------:R-:W-:Y:S02]  /*8c80*/  @P0 SHF.R.U32.HI R0, RZ, c[0x0][0x334], R2 ;  /* 0x0000cd00ff000a19 */ /* 0x000fe40000011602 */
.L_x_1110:
[----:B------:R-:W-:Y:S05]  /*8c90*/  BSYNC B0 ;  /* 0x0000000000007941 */ /* 0x000fea0003800000 */
.L_x_1108:
[----:B------:R-:W-:Y:S05]  /*8ca0*/  IADD3 R2, -R194, UR4, RZ ;  /* 0x00000004c2027c10 */ /* 0x000fea000fffe1ff */
[----:B------:R-:W-:Y:S05]  /*8cb0*/  IMAD R0, R0, c[0x0][0x32c], R2 ;  /* 0x0000cb0000007a24 */ /* 0x000fea00078e0202 */
[----:B------:R-:W-:Y:S02]  /*8cc0*/  IADD3 R2, R0, c[0x0][0x32c], RZ ;  /* 0x0000cb0000027a10 */ /* 0x000fe40007ffe0ff */
[----:B------:R-:W-:Y:S02]  /*8cd0*/  IMNMX R3, R3, R0, !PT ;  /* 0x0000000003037217 */ /* 0x000fe40007800200 */
[----:B------:R-:W-:Y:S02]  /*8ce0*/  IMNMX R165, R165, R2, PT ;  /* 0x00000002a5a57217 */ /* 0x000fe40003800200 */
.L_x_1107:
        /* <DEDUP_REMOVED lines=20> */
.L_x_1113:
[----:B------:R-:W-:Y:S04]  /*8e30*/  MOV R175, c[0x0][0x32c] ;  /* 0x0000cb0000af7a02 */ /* 0x000fe80000000f00 */
[----:B------:R-:W-:Y:S11]  /*8e40*/  ISETP.NE.AND P0, PT, R175, 0x1, PT ;  /* 0x00000001af00780c */ /* 0x000ff60003f05270 */
[----:B------:R-:W-:Y:S02]  /*8e50*/  @!UPT UIADD3 URZ, URZ, URZ, URZ ;  /* 0x0000003f3f3ff290 */ /* 0x000fe4000fffe03f */
[----:B------:R-:W-:Y:S05]  /*8e60*/  @P0 IMAD.HI.U32 R175, R169, c[0x0][0x330], RZ ;  /* 0x0000cc00a9af0a27 */ /* 0x000fea00078e00ff */
[----:B------:R-:W-:Y:S02]  /*8e70*/  @P0 SHF.R.U32.HI R169, RZ, c[0x0][0x334], R175 ;  /* 0x0000cd00ffa90a19 */ /* 0x000fe400000116af */
.L_x_1114:
[----:B------:R-:W-:Y:S05]  /*8e80*/  BSYNC B0 ;  /* 0x0000000000007941 */ /* 0x000fea0003800000 */
.L_x_1112:
[----:B------:R-:W-:Y:S05]  /*8e90*/  IADD3 R175, -R194, UR4, RZ ;  /* 0x00000004c2af7c10 */ /* 0x000fea000fffe1ff */
[----:B------:R-:W-:Y:S05]  /*8ea0*/  IMAD R169, R169, c[0x0][0x32c], R175 ;  /* 0x0000cb00a9a97a24 */ /* 0x000fea00078e02af */
[----:B------:R-:W-:Y:S02]  /*8eb0*/  IADD3 R175, R169, c[0x0][0x32c], RZ ;  /* 0x0000cb00a9af7a10 */ /* 0x000fe40007ffe0ff */
[----:B------:R-:W-:Y:S02]  /*8ec0*/  IMNMX R0, R0, R169, !PT ;  /* 0x000000a900007217 */ /* 0x000fe40007800200 */
[----:B------:R-:W-:Y:S02]  /*8ed0*/  IMNMX R2, R2, R175, PT ;  /* 0x000000af02027217 */ /* 0x000fe40003800200 */
.L_x_1111:
        /* <DEDUP_REMOVED lines=198> */
.L_x_1117:
[----:B------:R-:W-:Y:S04]  /*9b40*/  MOV R4, c[0x0][0x32c] ;  /* 0x0000cb0000047a02 */ /* 0x000fe80000000f00 */
[----:B------:R-:W-:Y:S11]  /*9b50*/  ISETP.NE.AND P0, PT, R4, 0x1, PT ;  /* 0x000000010400780c */ /* 0x000ff60003f05270 */
[----:B------:R-:W-:Y:S02]  /*9b60*/  @!UPT UIADD3 URZ, URZ, URZ, URZ ;  /* 0x0000003f3f3ff290 */ /* 0x000fe4000fffe03f */
[----:B------:R-:W-:Y:S05]  /*9b70*/  @P0 IMAD.HI.U32 R4, R3, c[0x0][0x330], RZ ;  /* 0x0000cc0003040a27 */ /* 0x000fea00078e00ff */
[----:B------:R-:W-:Y:S02]  /*9b80*/  @P0 SHF.R.U32.HI R3, RZ, c[0x0][0x334], R4 ;  /* 0x0000cd00ff030a19 */ /* 0x000fe40000011604 */
.L_x_1118:
[----:B------:R-:W-:Y:S05]  /*9b90*/  BSYNC B0 ;  /* 0x0000000000007941 */ /* 0x000fea0003800000 */
.L_x_1116:
[----:B------:R-:W-:Y:S05]  /*9ba0*/  IADD3 R4, -R194, UR4, RZ ;  /* 0x00000004c2047c10 */ /* 0x000fea000fffe1ff */
[----:B------:R-:W-:Y:S05]  /*9bb0*/  IMAD R3, R3, c[0x0][0x32c], R4 ;  /* 0x0000cb0003037a24 */ /* 0x000fea00078e0204 */
[----:B------:R-:W-:Y:S02]  /*9bc0*/  IADD3 R4, R3, c[0x0][0x32c], RZ ;  /* 0x0000cb0003047a10 */ /* 0x000fe40007ffe0ff */
[----:B------:R-:W-:Y:S02]  /*9bd0*/  IMNMX R0, R0, R3, !PT ;  /* 0x0000000300007217 */ /* 0x000fe40007800200 */
[----:B------:R-:W-:Y:S02]  /*9be0*/  IMNMX R2, R2, R4, PT ;  /* 0x0000000402027217 */ /* 0x000fe40003800200 */
.L_x_1115:
        /* <DEDUP_REMOVED lines=35> */
[----:B------:R-:W-:Y:S01]  /*9e20*/  PLOP3.LUT P2, PT, PT, PT, UP3, 0x40, 0x0 ;  /* 0x000000000000781c */ /* 0x000fe20003f4e838 */
[----:B------:R-:W1:Y:S01]  /*9e30*/  SHFL.BFLY PT, R5, R169, 0x2, 0x1f ;  /* 0x0c401f00a9057f89 */ /* 0x000e6200000e0000 */
[----:B------:R-:W-:Y:S01]  /*9e40*/  FMNMX.FTZ R4, R8, R170, !PT ;  /* 0x000000aa08047209 */ /* 0x000fe20007810000 */
[----:B------:R-:W-:Y:S01]  /*9e50*/  UISETP.NE.AND UP3, UPT, UR31, URZ, UPT ;  /* 0x0000003f1f00728c */ /* 0x000fe2000bf65270 */
[----:B------:R-:W-:Y:S02]  /*9e60*/  FMNMX.FTZ R3, R41, R3, !PT ;  /* 0x0000000329037209 */ /* 0x000fe40007810000 */
[----:B------:R-:W-:Y:S02]  /*9e70*/  ISETP.GT.AND P2, PT, R0, 0x1, P2 ;  /* 0x000000010000780c */ /* 0x000fe40001744270 */
[----:B------:R-:W-:Y:S01]  /*9e80*/  FMNMX.FTZ R4, R9, R4, !PT ;  /* 0x0000000409047209 */ /* 0x000fe20007810000 */
[----:B------:R-:W2:Y:S01]  /*9e90*/  SHFL.BFLY PT, R168, R3, 0x2, 0x1f ;  /* 0x0c401f0003a87f89 */ /* 0x000ea200000e0000 */
[----:B------:R-:W-:Y:S02]  /*9ea0*/  ISETP.LT.OR P2, PT, R2, 0x2, P2 ;  /* 0x000000020200780c */ /* 0x000fe40001741670 */
[----:B------:R-:W-:Y:S02]  /*9eb0*/  FMNMX.FTZ R4, R12, R4, !PT ;  /* 0x000000040c047209 */ /* 0x000fe40007810000 */
[----:B------:R-:W-:Y:S02]  /*9ec0*/  FSEL R11, R11, -INF , !P2 ;  /* 0xff8000000b0b7808 */ /* 0x000fe40005000000 */
        /* <DEDUP_REMOVED lines=8> */
[----:B------:R-:W-:Y:S02]  /*9f50*/  FMNMX.FTZ R4, R210, R4, !PT ;  /* 0x00000004d2047209 */ /* 0x000fe40007810000 */
[----:B------:R-:W-:Y:S01]  /*9f60*/  PLOP3.LUT P0, PT, PT, PT, UP2, 0x40, 0x0 ;  /* 0x000000000000781c */ /* 0x000fe20003f0e828 */
[----:B------:R-:W-:Y:S01]  /*9f70*/  UISETP.NE.AND UP2, UPT, UR30, URZ, UPT ;  /* 0x0000003f1e00728c */ /* 0x000fe2000bf45270 */
[----:B-1----:R-:W-:Y:S02]  /*9f80*/  FMNMX.FTZ R169, R169, R5, !PT ;  /* 0x00000005a9a97209 */ /* 0x002fe40007810000 */
[----:B------:R-:W-:Y:S02]  /*9f90*/  FMNMX.FTZ R4, R211, R4, !PT ;  /* 0x00000004d3047209 */ /* 0x000fe40007810000 */
[----:B--2---:R-:W-:Y:S01]  /*9fa0*/  FMNMX.FTZ R168, R3, R168, !PT ;  /* 0x000000a803a87209 */ /* 0x004fe20007810000 */
[----:B------:R-:W1:Y:S01]  /*9fb0*/  SHFL.BFLY PT, R5, R169, 0x1, 0x1f ;  /* 0x0c201f00a9057f89 */ /* 0x000e6200000e0000 */
[----:B------:R-:W-:Y:S02]  /*9fc0*/  FMNMX.FTZ R3, R247, R4, !PT ;  /* 0x00000004f7037209 */ /* 0x000fe40007810000 */
[----:B------:R-:W-:Y:S02]  /*9fd0*/  ISETP.GT.AND P0, PT, R0, 0x8, P0 ;  /* 0x000000080000780c */ /* 0x000fe40000704270 */
[----:B------:R-:W-:Y:S02]  /*9fe0*/  FMNMX.FTZ R3, R251, R3, !PT ;  /* 0x00000003fb037209 */ /* 0x000fe40007810000 */
[----:B------:R-:W-:Y:S01]  /*9ff0*/  PLOP3.LUT P1, PT, PT, PT, UP4, 0x40, 0x0 ;  /* 0x000000000000781c */ /* 0x000fe20003f2e848 */
[----:B------:R-:W-:Y:S01]  /*a000*/  UISETP.NE.AND UP4, UPT, UR4, URZ, UPT ;  /* 0x0000003f0400728c */ /* 0x000fe2000bf85270 */
[----:B------:R-:W-:Y:S01]  /*a010*/  FMNMX.FTZ R3, R34, R3, !PT ;  /* 0x0000000322037209 */ /* 0x000fe20007810000 */
[----:B------:R-:W-:Y:S01]  /*a020*/  SHFL.BFLY PT, R7, R168, 0x1, 0x1f ;  /* 0x0c201f00a8077f89 */ /* 0x000fe200000e0000 */
[----:B------:R-:W-:Y:S02]  /*a030*/  ISETP.LT.OR P0, PT, R2, 0x9, P0 ;  /* 0x000000090200780c */ /* 0x000fe40000701670 */
[----:B------:R-:W-:Y:S02]  /*a040*/  FMNMX.FTZ R3, R35, R3, !PT ;  /* 0x0000000323037209 */ /* 0x000fe40007810000 */
[----:B------:R-:W-:Y:S02]  /*a050*/  ISETP.GT.AND P1, PT, R0, RZ, P1 ;  /* 0x000000ff0000720c */ /* 0x000fe40000f24270 */
[----:B------:R-:W-:Y:S02]  /*a060*/  FSEL R14, R14, -INF , !P0 ;  /* 0xff8000000e0e7808 */ /* 0x000fe40004000000 */
[----:B------:R-:W-:Y:S02]  /*a070*/  PLOP3.LUT P0, PT, PT, PT, UP6, 0x40, 0x0 ;  /* 0x000000000000781c */ /* 0x000fe40003f0e868 */
[----:B------:R-:W-:Y:S02]  /*a080*/  ISETP.LT.OR P1, PT, R2, 0x1, P1 ;  /* 0x000000010200780c */ /* 0x000fe40000f21670 */
[----:B------:R-:W-:Y:S02]  /*a090*/  ISETP.GT.AND P0, PT, R0, 0x11, P0 ;  /* 0x000000110000780c */ /* 0x000fe40000704270 */
[----:B-1----:R-:W-:Y:S02]  /*a0a0*/  FMNMX.FTZ R169, R169, R5, !PT ;  /* 0x00000005a9a97209 */ /* 0x002fe40007810000 */
[----:B------:R-:W-:Y:S02]  /*a0b0*/  FSEL R10, R10, -INF , !P1 ;  /* 0xff8000000a0a7808 */ /* 0x000fe40004800000 */
[C---:B------:R-:W-:Y:S01]  /*a0c0*/  FSETP.NEU.FTZ.AND P2, PT, R169.reuse, -INF , PT ;  /* 0xff800000a900780b */ /* 0x040fe20003f5d000 */
[----:B------:R-:W-:Y:S01]  /*a0d0*/  FMUL.FTZ R173, R169, c[0x0][0x2d0] ;  /* 0x0000b400a9ad7a20 */ /* 0x000fe20000410000 */
[----:B------:R-:W-:Y:S01]  /*a0e0*/  PLOP3.LUT P1, PT, PT, PT, UP1, 0x40, 0x0 ;  /* 0x000000000000781c */ /* 0x000fe20003f2e818 */
[----:B------:R-:W-:Y:S01]  /*a0f0*/  UISETP.NE.AND UP1, UPT, UR29, URZ, UPT ;  /* 0x0000003f1d00728c */ /* 0x000fe2000bf25270 */
[----:B------:R-:W-:Y:S02]  /*a100*/  ISETP.LT.OR P0, PT, R2, 0x12, P0 ;  /* 0x000000120200780c */ /* 0x000fe40000701670 */
[----:B------:R-:W-:Y:S02]  /*a110*/  FSEL R173, R173, RZ, P2 ;  /* 0x000000ffadad7208 */ /* 0x000fe40001000000 */
[----:B------:R-:W-:Y:S02]  /*a120*/  ISETP.GT.AND P1, PT, R0, 0x9, P1 ;  /* 0x000000090000780c */ /* 0x000fe40000f24270 */
[----:B------:R-:W-:Y:S01]  /*a130*/  FSEL R203, R27, -INF , !P0 ;  /* 0xff8000001bcb7808 */ /* 0x000fe20004000000 */
[--C-:B------:R-:W-:Y:S01]  /*a140*/  FFMA.FTZ R4, R6, c[0x0][0x2d0], -R173.reuse ;  /* 0x0000b40006047a23 */ /* 0x100fe200000108ad */
[----:B------:R-:W-:Y:S01]  /*a150*/  PLOP3.LUT P0, PT, PT, PT, UP4, 0x40, 0x0 ;  /* 0x000000000000781c */ /* 0x000fe20003f0e848 */
[----:B------:R-:W1:Y:S01]  /*a160*/  SHFL.BFLY PT, R6, R3, 0x2, 0x1f ;  /* 0x0c401f0003067f89 */ /* 0x000e6200000e0000 */
[----:B------:R-:W-:Y:S01]  /*a170*/  ISETP.LT.OR P1, PT, R2, 0xa, P1 ;  /* 0x0000000a0200780c */ /* 0x000fe20000f21670 */
[----:B------:R2:W3:Y:S01]  /*a180*/  MUFU.EX2 R20, R4 ;  /* 0x0000000400147308 */ /* 0x0004e20000000800 */
[----:B------:R-:W-:Y:S02]  /*a190*/  ISETP.GT.AND P0, PT, R0, 0x19, P0 ;  /* 0x000000190000780c */ /* 0x000fe40000704270 */
[----:B------:R-:W-:Y:S02]  /*a1a0*/  FSEL R15, R15, -INF , !P1 ;  /* 0xff8000000f0f7808 */ /* 0x000fe40004800000 */
[----:B------:R-:W-:Y:S02]  /*a1b0*/  PLOP3.LUT P1, PT, PT, PT, UP5, 0x40, 0x0 ;  /* 0x000000000000781c */ /* 0x000fe40003f2e858 */
[----:B------:R-:W-:Y:S02]  /*a1c0*/  ISETP.LT.OR P0, PT, R2, 0x1a, P0 ;  /* 0x0000001a0200780c */ /* 0x000fe40000701670 */
[----:B------:R-:W-:Y:S02]  /*a1d0*/  ISETP.GT.AND P1, PT, R0, 0x18, P1 ;  /* 0x000000180000780c */ /* 0x000fe40000f24270 */
[----:B------:R-:W-:Y:S02]  /*a1e0*/  FSEL R207, R31, -INF , !P0 ;  /* 0xff8000001fcf7808 */ /* 0x000fe40004000000 */
[----:B------:R-:W-:Y:S02]  /*a1f0*/  PLOP3.LUT P0, PT, PT, PT, UP3, 0x40, 0x0 ;  /* 0x000000000000781c */ /* 0x000fe40003f0e838 */
[----:B------:R-:W-:Y:S02]  /*a200*/  ISETP.LT.OR P1, PT, R2, 0x19, P1 ;  /* 0x000000190200780c */ /* 0x000fe40000f21670 */
[----:B------:R-:W-:Y:S02]  /*a210*/  ISETP.GT.AND P0, PT, R0, 0x20, P0 ;  /* 0x000000200000780c */ /* 0x000fe40000704270 */
[----:B------:R-:W-:Y:S02]  /*a220*/  FSEL R204, R30, -INF , !P1 ;  /* 0xff8000001ecc7808 */ /* 0x000fe40004800000 */
[----:B------:R-:W-:Y:S02]  /*a230*/  PLOP3.LUT P1, PT, PT, PT, UP2, 0x40, 0x0 ;  /* 0x000000000000781c */ /* 0x000fe40003f2e828 */
[----:B-1----:R-:W-:Y:S01]  /*a240*/  FMNMX.FTZ R3, R3, R6, !PT ;  /* 0x0000000603037209 */ /* 0x002fe20007810000 */
[--C-:B--2---:R-:W-:Y:S01]  /*a250*/  FFMA.FTZ R4, R175, c[0x0][0x2d0], -R173.reuse ;  /* 0x0000b400af047a23 */ /* 0x104fe200000108ad */
[----:B------:R-:W-:Y:S02]  /*a260*/  ISETP.LT.OR P0, PT, R2, 0x21, P0 ;  /* 0x000000210200780c */ /* 0x000fe40000701670 */
[----:B------:R-:W-:Y:S01]  /*a270*/  ISETP.GT.AND P1, PT, R0, 0x21, P1 ;  /* 0x000000210000780c */ /* 0x000fe20000f24270 */
[----:B------:R1:W-:Y:S01]  /*a280*/  MUFU.EX2 R24, R4 ;  /* 0x0000000400187308 */ /* 0x0003e20000000800 */
[----:B------:R-:W2:Y:S01]  /*a290*/  SHFL.BFLY PT, R167, R3, 0x1, 0x1f ;  /* 0x0c201f0003a77f89 */ /* 0x000ea200000e0000 */
[----:B------:R-:W-:Y:S02]  /*a2a0*/  FSEL R212, R42, -INF , !P0 ;  /* 0xff8000002ad47808 */ /* 0x000fe40004000000 */
[----:B------:R-:W-:Y:S02]  /*a2b0*/  PLOP3.LUT P0, PT, PT, PT, UP1, 0x40, 0x0 ;  /* 0x000000000000781c */ /* 0x000fe40003f0e818 */
[----:B------:R-:W-:Y:S02]  /*a2c0*/  FMNMX.FTZ R168, R168, R7, !PT ;  /* 0x00000007a8a87209 */ /* 0x000fe40007810000 */
[----:B------:R-:W-:Y:S02]  /*a2d0*/  ISETP.LT.OR P1, PT, R2, 0x22, P1 ;  /* 0x000000220200780c */ /* 0x000fe40000f21670 */
[----:B------:R-:W-:Y:S01]  /*a2e0*/  ISETP.GT.AND P0, PT, R0, 0x28, P0 ;  /* 0x000000280000780c */ /* 0x000fe20000704270 */
[C---:B------:R-:W-:Y:S01]  /*a2f0*/  FMUL.FTZ R174, R168.reuse, c[0x0][0x2d0] ;  /* 0x0000b400a8ae7a20 */ /* 0x040fe20000410000 */
[----:B------:R-:W-:Y:S02]  /*a300*/  FSEL R214, R43, -INF , !P1 ;  /* 0xff8000002bd67808 */ /* 0x000fe40004800000 */
[----:B------:R-:W-:Y:S02]  /*a310*/  FSETP.NEU.FTZ.AND P1, PT, R168, -INF , PT ;  /* 0xff800000a800780b */ /* 0x000fe40003f3d000 */
[----:B------:R-:W-:Y:S02]  /*a320*/  ISETP.LT.OR P0, PT, R2, 0x29, P0 ;  /* 0x000000290200780c */ /* 0x000fe40000701670 */
[----:B------:R-:W-:Y:S02]  /*a330*/  FSEL R174, R174, RZ, P1 ;  /* 0x000000ffaeae7208 */ /* 0x000fe40000800000 */
[----:B------:R-:W-:Y:S02]  /*a340*/  FSEL R213, R46, -INF , !P0 ;  /* 0xff8000002ed57808 */ /* 0x000fe40004000000 */
[----:B------:R-:W-:Y:S01]  /*a350*/  PLOP3.LUT P0, PT, PT, PT, UP0, 0x40, 0x0 ;  /* 0x000000000000781c */ /* 0x000fe20003f0e808 */
[----:B------:R-:W-:Y:S01]  /*a360*/  UISETP.GT.AND UP0, UPT, UR26, UR5, UPT ;  /* 0x000000051a00728c */ /* 0x000fe2000bf04270 */
[--C-:B-1----:R-:W-:Y:S01]  /*a370*/  FFMA.FTZ R4, R16, c[0x0][0x2d0], -R173.reuse ;  /* 0x0000b40010047a23 */ /* 0x102fe200000108ad */
[----:B--2---:R-:W-:Y:S01]  /*a380*/  FMNMX.FTZ R167, R3, R167, !PT ;  /* 0x000000a703a77209 */ /* 0x004fe20007810000 */
[--C-:B------:R-:W-:Y:S01]  /*a390*/  FFMA.FTZ R3, R19, c[0x0][0x2d0], -R174.reuse ;  /* 0x0000b40013037a23 */ /* 0x100fe200000108ae */
[----:B------:R-:W-:Y:S01]  /*a3a0*/  ISETP.GT.AND P0, PT, R0, 0x29, P0 ;  /* 0x000000290000780c */ /* 0x000fe20000704270 */
[----:B------:R1:W2:Y:S01]  /*a3b0*/  MUFU.EX2 R21, R4 ;  /* 0x0000000400157308 */ /* 0x0002a20000000800 */
[----:B------:R-:W-:Y:S01]  /*a3c0*/  FMNMX.FTZ R5, R10, R171, !PT ;  /* 0x000000ab0a057209 */ /* 0x000fe20007810000 */
[----:B------:R-:W-:Y:S01]  /*a3d0*/  FMUL.FTZ R175, R167, c[0x0][0x2d0] ;  /* 0x0000b400a7af7a20 */ /* 0x000fe20000410000 */
[----:B------:R-:W-:Y:S01]  /*a3e0*/  ISETP.LT.OR P0, PT, R2, 0x2a, P0 ;  /* 0x0000002a0200780c */ /* 0x000fe20000701670 */
[--C-:B------:R-:W-:Y:S01]  /*a3f0*/  FFMA.FTZ R2, R193, c[0x0][0x2d0], -R174.reuse ;  /* 0x0000b400c1027a23 */ /* 0x100fe200000108ae */
[----:B------:R-:W-:Y:S01]  /*a400*/  FMNMX.FTZ R5, R11, R5, !PT ;  /* 0x000000050b057209 */ /* 0x000fe20007810000 */
[----:B------:R-:W-:Y:S01]  /*a410*/  UIADD3 UR26, UR26, -0x1, URZ ;  /* 0xffffffff1a1a7890 */ /* 0x000fe2000fffe03f */
[----:B------:R-:W-:Y:S02]  /*a420*/  FSEL R172, R47, -INF , !P0 ;  /* 0xff8000002fac7808 */ /* 0x000fe40004000000 */
[----:B------:R-:W-:Y:S01]  /*a430*/  FSETP.NEU.FTZ.AND P0, PT, R167, -INF , PT ;  /* 0xff800000a700780b */ /* 0x000fe20003f1d000 */
[----:B------:R4:W-:Y:S01]  /*a440*/  MUFU.EX2 R49, R3 ;  /* 0x0000000300317308 */ /* 0x0009e20000000800 */
[----:B------:R-:W-:Y:S02]  /*a450*/  FMNMX.FTZ R5, R14, R5, !PT ;  /* 0x000000050e057209 */ /* 0x000fe40007810000 */
[----:B------:R-:W-:Y:S02]  /*a460*/  FSEL R175, R175, RZ, P0 ;  /* 0x000000ffafaf7208 */ /* 0x000fe40000000000 */
[----:B------:R-:W-:Y:S02]  /*a470*/  FMNMX.FTZ R5, R15, R5, !PT ;  /* 0x000000050f057209 */ /* 0x000fe40007810000 */
[----:B---3--:R-:W-:Y:S02]  /*a480*/  MOV R43, R20 ;  /* 0x00000014002b7202 */ /* 0x008fe40000000f00 */
[----:B------:R-:W-:Y:S01]  /*a490*/  FMNMX.FTZ R5, R200, R5, !PT ;  /* 0x00000005c8057209 */ /* 0x000fe20007810000 */
[----:B------:R3:W-:Y:S01]  /*a4a0*/  MUFU.EX2 R6, R2 ;  /* 0x0000000200067308 */ /* 0x0007e20000000800 */
[----:B------:R-:W-:Y:S02]  /*a4b0*/  MOV R42, R34 ;  /* 0x00000022002a7202 */ /* 0x000fe40000000f00 */
[----:B------:R-:W-:Y:S01]  /*a4c0*/  FMNMX.FTZ R5, R203, R5, !PT ;  /* 0x00000005cb057209 */ /* 0x000fe20007810000 */
[----:B-1----:R-:W-:Y:S01]  /*a4d0*/  FFMA.FTZ R4, R17, c[0x0][0x2d0], -R173 ;  /* 0x0000b40011047a23 */ /* 0x002fe200000108ad */
[----:B--2---:R-:W-:Y:S02]  /*a4e0*/  MOV R46, R21 ;  /* 0x00000015002e7202 */ /* 0x004fe40000000f00 */
[----:B------:R-:W-:Y:S03]  /*a4f0*/  LDSM.16.MT88.4 R20, [R225+0x2080] ;  /* 0x00208000e114783b */ /* 0x000fe60000004200 */
[----:B------:R1:W2:Y:S01]  /*a500*/  MUFU.EX2 R51, R4 ;  /* 0x0000000400337308 */ /* 0x0002a20000000800 */
[--C-:B----4-:R-:W-:Y:S09]  /*a510*/  FFMA.FTZ R3, R8, c[0x0][0x2d0], -R175.reuse ;  /* 0x0000b40008037a23 */ /* 0x110ff200000108af */
[----:B------:R4:W-:Y:S01]  /*a520*/  MUFU.EX2 R44, R3 ;  /* 0x00000003002c7308 */ /* 0x0009e20000000800 */
[--C-:B---3--:R-:W-:Y:S09]  /*a530*/  FFMA.FTZ R2, R18, c[0x0][0x2d0], -R174.reuse ;  /* 0x0000b40012027a23 */ /* 0x108ff200000108ae */
[----:B------:R-:W3:Y:S01]  /*a540*/  MUFU.EX2 R50, R2 ;  /* 0x0000000200327308 */ /* 0x000ee20000000800 */
[----:B-1----:R-:W-:Y:S01]  /*a550*/  FMNMX.FTZ R4, R204, R5, !PT ;  /* 0x00000005cc047209 */ /* 0x002fe20007810000 */
[----:B------:R-:W-:Y:S01]  /*a560*/  FFMA.FTZ R5, R192, c[0x0][0x2d0], -R174 ;  /* 0x0000b400c0057a23 */ /* 0x000fe200000108ae */
[----:B------:R-:W-:Y:S02]  /*a570*/  F2FP.PACK_AB R192, R24, R43 ;  /* 0x0000002b18c0723e */ /* 0x000fe400000000ff */
[----:B------:R-:W-:Y:S05]  /*a580*/  FMNMX.FTZ R4, R207, R4, !PT ;  /* 0x00000004cf047209 */ /* 0x000fea0007810000 */
[----:B------:R-:W-:Y:S01]  /*a590*/  MUFU.EX2 R45, R5 ;  /* 0x00000005002d7308 */ /* 0x000fe20000000800 */
[----:B--2---:R-:W-:Y:S02]  /*a5a0*/  F2FP.PACK_AB R194, R51, R46 ;  /* 0x0000002e33c2723e */ /* 0x004fe400000000ff */
[----:B------:R-:W-:Y:S01]  /*a5b0*/  FMNMX.FTZ R0, R212, R4, !PT ;  /* 0x00000004d4007209 */ /* 0x000fe20007810000 */
[--C-:B----4-:R-:W-:Y:S02]  /*a5c0*/  FFMA.FTZ R3, R9, c[0x0][0x2d0], -R175.reuse ;  /* 0x0000b40009037a23 */ /* 0x110fe400000108af */
[--C-:B------:R-:W-:Y:S01]  /*a5d0*/  FFMA.FTZ R4, R12, c[0x0][0x2d0], -R175.reuse ;  /* 0x0000b4000c047a23 */ /* 0x100fe200000108af */
[----:B------:R-:W-:Y:S03]  /*a5e0*/  FMNMX.FTZ R0, R214, R0, !PT ;  /* 0x00000000d6007209 */ /* 0x000fe60007810000 */
[----:B------:R1:W-:Y:S01]  /*a5f0*/  MUFU.EX2 R47, R3 ;  /* 0x00000003002f7308 */ /* 0x0003e20000000800 */
[----:B------:R-:W-:Y:S02]  /*a600*/  FMNMX.FTZ R0, R213, R0, !PT ;  /* 0x00000000d5007209 */ /* 0x000fe40007810000 */
[----:B---3--:R-:W-:Y:S02]  /*a610*/  F2FP.PACK_AB R195, R49, R50 ;  /* 0x0000003231c3723e */ /* 0x008fe400000000ff */
[----:B------:R-:W-:Y:S05]  /*a620*/  FMNMX.FTZ R0, R172, R0, !PT ;  /* 0x00000000ac007209 */ /* 0x000fea0007810000 */
[----:B------:R2:W-:Y:S01]  /*a630*/  MUFU.EX2 R7, R4 ;  /* 0x0000000400077308 */ /* 0x0005e20000000800 */
[----:B------:R-:W1:Y:S02]  /*a640*/  SHFL.BFLY PT, R2, R0, 0x2, 0x1f ;  /* 0x0c401f0000027f89 */ /* 0x000e6400000e0000 */
[----:B-1----:R-:W-:Y:S01]  /*a650*/  FMNMX.FTZ R3, R0, R2, !PT ;  /* 0x0000000200037209 */ /* 0x002fe20007810000 */
[----:B------:R-:W-:Y:S01]  /*a660*/  FFMA.FTZ R2, R13, c[0x0][0x2d0], -R175 ;  /* 0x0000b4000d027a23 */ /* 0x000fe200000108af */
[----:B------:R-:W-:Y:S05]  /*a670*/  FSEL R0, R169, RZ, P2 ;  /* 0x000000ffa9007208 */ /* 0x000fea0001000000 */
[----:B------:R1:W-:Y:S01]  /*a680*/  MUFU.EX2 R48, R2 ;  /* 0x0000000200307308 */ /* 0x0003e20000000800 */
[----:B--2---:R-:W2:Y:S01]  /*a690*/  SHFL.BFLY PT, R4, R3, 0x1, 0x1f ;  /* 0x0c201f0003047f89 */ /* 0x004ea200000e0000 */
        /* <DEDUP_REMOVED lines=218> */
[----:B---3--:R-:W-:Y:S01]  /*b440*/  FFMA.FTZ R132, R201, c[0x0][0x2d0], -R173 ;  /* 0x0000b400c9847a23 */ /* 0x008fe200000108ad */
[----:B------:R-:W-:Y:S01]  /*b450*/  MOV R201, R153 ;  /* 0x0000009900c97202 */ /* 0x000fe20000000f00 */
        /* <DEDUP_REMOVED lines=13> */
[--C-:B---3--:R-:W-:Y:S04]  /*b530*/  FFMA.FTZ R136, R205, c[0x0][0x2d0], -R175.reuse ;  /* 0x0000b400cd887a23 */ /* 0x108fe800000108af */
        /* <DEDUP_REMOVED lines=251> */
.L_x_1100:
[----:B------:R-:W2:Y:S01]  /*c4f0*/  S2UR UR27, SR_CTAID.X ;  /* 0x00000000001b79c3 */ /* 0x000ea20000002500 */
[----:B------:R-:W-:-:S02]  /*c500*/  UISETP.NE.AND UP1, UPT, UR15, URZ, UPT ;  /* 0x0000003f0f00728c */ /* 0x000fc4000bf25270 */
[----:B------:R-:W-:Y:S02]  /*c510*/  ULDC.64 UR4, c[0x0][0x2c8] ;  /* 0x0000b20000047ab9 */ /* 0x000fe40000000a00 */
[----:B------:R-:W-:-:S06]  /*c520*/  UISETP.NE.AND UP0, UPT, UR14, URZ, UPT ;  /* 0x0000003f0e00728c */ /* 0x000fcc000bf05270 */
[----:B------:R-:W-:Y:S01]  /*c530*/  PLOP3.LUT P0, PT, PT, PT, UP0, 0x40, 0x0 ;  /* 0x000000000000781c */ /* 0x000fe20003f0e808 */
[----:B--2---:R-:W-:-:S04]  /*c540*/  ULEA UR27, UR27, 0x7f, 0x7 ;  /* 0x0000007f1b1b7891 */ /* 0x004fc8000f8e383f */
[----:B------:R-:W-:Y:S02]  /*c550*/  UIMAD.WIDE.U32 UR30, UR27, UR4, URZ ;  /* 0x000000041b1e72a5 */ /* 0x000fe4000f8e003f */
[----:B------:R-:W-:Y:S02]  /*c560*/  UIADD3 UR4, UR8, 0x1, -UR12 ;  /* 0x0000000108047890 */ /* 0x000fe4000fffe80c */
[----:B------:R-:W-:-:S03]  /*c570*/  UMOV UR28, UR27 ;  /* 0x0000001b001c7c82 */ /* 0x000fc60008000000 */
[----:B------:R-:W-:Y:S02]  /*c580*/  @UP1 UMOV UR27, UR31 ;  /* 0x0000001f001b1c82 */ /* 0x000fe40008000000 */
[----:B------:R-:W-:-:S03]  /*c590*/  @UP1 USHF.R.U32.HI UR28, URZ, UR5, UR27 ;  /* 0x000000053f1c1299 */ /* 0x000fc6000801161b */
[----:B------:R-:W-:Y:S02]  /*c5a0*/  ULDC UR27, c[0x0][0x324] ;  /* 0x0000c900001b7ab9 */ /* 0x000fe40000000800 */
[----:B------:R-:W-:-:S04]  /*c5b0*/  UIADD3 UR28, UR4, UR28, URZ ;  /* 0x0000001c041c7290 */ /* 0x000fc8000fffe03f */
[----:B------:R-:W-:Y:S01]  /*c5c0*/  UIADD3 UR27, UR28, -UR27, URZ ;  /* 0x8000001b1c1b7290 */ /* 0x000fe2000fffe03f */
[----:B------:R-:W-:Y:S05]  /*c5d0*/  @P0 BRA `(.L_x_1120) ;  /* 0x0000018000000947 */ /* 0x000fea0003800000 */
[----:B------:R-:W-:-:S06]  /*c5e0*/  UISETP.GT.AND UP0, UPT, UR28, -0x1, UPT ;  /* 0xffffffff1c00788c */ /* 0x000fcc000bf04270 */
[----:B------:R-:W-:-:S13]  /*c5f0*/  PLOP3.LUT P0, PT, PT, PT, UP0, 0x80, 0x0 ;  /* 0x000000000000781c */ /* 0x000fda0003f0f008 */
[----:B------:R-:W-:Y:S05]  /*c600*/  @P0 BRA `(.L_x_1121) ;  /* 0x000000a000000947 */ /* 0x000fea0003800000 */
[----:B------:R-:W-:Y:S02]  /*c610*/  UMOV UR5, 0x1 ;  /* 0x0000000100057882 */ /* 0x000fe40000000000 */
[----:B------:R-:W-:Y:S02]  /*c620*/  ULDC UR4, c[0x0][0x32c] ;  /* 0x0000cb0000047ab9 */ /* 0x000fe40000000800 */
[----:B------:R-:W-:Y:S02]  /*c630*/  UISETP.NE.AND UP0, UPT, UR5, UR4, UPT ;  /* 0x000000040500728c */ /* 0x000fe4000bf05270 */
[----:B------:R-:W-:Y:S02]  /*c640*/  ULOP3.LUT UR28, URZ, UR28, URZ, 0x33, !UPT ;  /* 0x0000001c3f1c7292 */ /* 0x000fe4000f8e333f */
[----:B------:R-:W-:Y:S02]  /*c650*/  ULDC.64 UR4, c[0x0][0x330] ;  /* 0x0000cc0000047ab9 */ /* 0x000fe40000000a00 */
[----:B------:R-:W-:-:S07]  /*c660*/  UIMAD.WIDE.U32 UR30, UR28, UR4, URZ ;  /* 0x000000041c1e72a5 */ /* 0x000fce000f8e003f */
[----:B------:R-:W-:Y:S02]  /*c670*/  @UP0 UMOV UR29, UR31 ;  /* 0x0000001f001d0c82 */ /* 0x000fe40008000000 */
[----:B------:R-:W-:-:S04]  /*c680*/  @UP0 USHF.R.U32.HI UR28, URZ, UR5, UR29 ;  /* 0x000000053f1c0299 */ /* 0x000fc8000801161d */
[----:B------:R-:W-:Y:S01]  /*c690*/  ULOP3.LUT UR28, URZ, UR28, URZ, 0x33, !UPT ;  /* 0x0000001c3f1c7292 */ /* 0x000fe2000f8e333f */
[----:B------:R-:W-:Y:S05]  /*c6a0*/  BRA `(.L_x_1122) ;  /* 0x0000007000007947 */ /* 0x000fea0003800000 */
.L_x_1121:
[----:B------:R-:W-:Y:S02]  /*c6b0*/  UMOV UR5, 0x1 ;  /* 0x0000000100057882 */ /* 0x000fe40000000000 */
[----:B------:R-:W-:Y:S02]  /*c6c0*/  ULDC UR4, c[0x0][0x32c] ;  /* 0x0000cb0000047ab9 */ /* 0x000fe40000000800 */
[----:B------:R-:W-:-:S03]  /*c6d0*/  UISETP.NE.AND UP0, UPT, UR5, UR4, UPT ;  /* 0x000000040500728c */ /* 0x000fc6000bf05270 */
[----:B------:R-:W-:Y:S02]  /*c6e0*/  ULDC.64 UR4, c[0x0][0x330] ;  /* 0x0000cc0000047ab9 */ /* 0x000fe40000000a00 */
[----:B------:R-:W-:-:S07]  /*c6f0*/  UIMAD.WIDE.U32 UR30, UR28, UR4, URZ ;  /* 0x000000041c1e72a5 */ /* 0x000fce000f8e003f */
[----:B------:R-:W-:Y:S02]  /*c700*/  @UP0 UMOV UR29, UR31 ;  /* 0x0000001f001d0c82 */ /* 0x000fe40008000000 */
[----:B------:R-:W-:Y:S02]  /*c710*/  @UP0 USHF.R.U32.HI UR28, URZ, UR5, UR29 ;  /* 0x000000053f1c0299 */ /* 0x000fe4000801161d */
.L_x_1122:
[----:B------:R-:W-:Y:S02]  /*c720*/  ULDC UR4, c[0x0][0x32c] ;  /* 0x0000cb0000047ab9 */ /* 0x000fe40000000800 */
[----:B------:R-:W-:-:S04]  /*c730*/  UIMAD UR4, UR28, UR4, URZ ;  /* 0x000000041c0472a4 */ /* 0x000fc8000f8e023f */
[----:B------:R-:W-:-:S04]  /*c740*/  UISETP.LT.AND UP0, UPT, UR27, UR4, UPT ;  /* 0x000000041b00728c */ /* 0x000fc8000bf01270 */
[----:B------:R-:W-:-:S04]  /*c750*/  USEL UR27, UR27, UR4, !UP0 ;  /* 0x000000041b1b7287 */ /* 0x000fc8000c000000 */
.L_x_1120:
        /* <DEDUP_REMOVED lines=21> */
.L_x_1126:
        /* <DEDUP_REMOVED lines=56> */
.L_x_1124:
        /* <DEDUP_REMOVED lines=187> */
.L_x_1125:
        /* <DEDUP_REMOVED lines=42> */
[----:B------:R-:W-:Y:S01]  /*da80*/  PLOP3.LUT P0, PT, PT, PT, UP0, 0x80, 0x0 ;  /* 0x000000000000781c */ /* 0x000fe20003f0f008 */
[----:B------:R-:W3:Y:S01]  /*da90*/  SHFL.BFLY PT, R167, R2, 0x2, 0x1f ;  /* 0x0c401f0002a77f89 */ /* 0x000ee200000e0000 */
[----:B------:R-:W-:Y:S07]  /*daa0*/  FMNMX.FTZ R3, R51, R3, !PT ;  /* 0x0000000333037209 */ /* 0x000fee0007810000 */
[----:B------:R-:W4:Y:S01]  /*dab0*/  SHFL.BFLY PT, R166, R3, 0x2, 0x1f ;  /* 0x0c401f0003a67f89 */ /* 0x000f2200000e0000 */
[----:B-1----:R-:W-:Y:S02]  /*dac0*/  FMNMX.FTZ R169, R169, R165, !PT ;  /* 0x000000a5a9a97209 */ /* 0x002fe40007810000 */
[----:B------:R-:W-:Y:S04]  /*dad0*/  FMNMX.FTZ R165, R10, R171, !PT ;  /* 0x000000ab0aa57209 */ /* 0x000fe80007810000 */
[----:B------:R-:W-:Y:S01]  /*dae0*/  FMNMX.FTZ R165, R11, R165, !PT ;  /* 0x000000a50ba57209 */ /* 0x000fe20007810000 */
[----:B------:R-:W1:Y:S03]  /*daf0*/  SHFL.BFLY PT, R172, R169, 0x1, 0x1f ;  /* 0x0c201f00a9ac7f89 */ /* 0x000e6600000e0000 */
[----:B------:R-:W-:Y:S04]  /*db00*/  FMNMX.FTZ R165, R14, R165, !PT ;  /* 0x000000a50ea57209 */ /* 0x000fe80007810000 */
[----:B------:R-:W-:Y:S02]  /*db10*/  FMNMX.FTZ R165, R15, R165, !PT ;  /* 0x000000a50fa57209 */ /* 0x000fe40007810000 */
[----:B---3--:R-:W-:Y:S02]  /*db20*/  FMNMX.FTZ R167, R2, R167, !PT ;  /* 0x000000a702a77209 */ /* 0x008fe40007810000 */
[----:B------:R-:W-:Y:S03]  /*db30*/  FMNMX.FTZ R165, R26, R165, !PT ;  /* 0x000000a51aa57209 */ /* 0x000fe60007810000 */
[----:B------:R-:W3:Y:S01]  /*db40*/  SHFL.BFLY PT, R173, R167, 0x1, 0x1f ;  /* 0x0c201f00a7ad7f89 */ /* 0x000ee200000e0000 */
[----:B------:R-:W-:Y:S02]  /*db50*/  FMNMX.FTZ R2, R27, R165, !PT ;  /* 0x000000a51b027209 */ /* 0x000fe40007810000 */
[----:B----4-:R-:W-:Y:S02]  /*db60*/  FMNMX.FTZ R3, R3, R166, !PT ;  /* 0x000000a603037209 */ /* 0x010fe40007810000 */
[----:B------:R-:W-:Y:S03]  /*db70*/  FMNMX.FTZ R2, R30, R2, !PT ;  /* 0x000000021e027209 */ /* 0x000fe60007810000 */
[----:B------:R-:W4:Y:S01]  /*db80*/  SHFL.BFLY PT, R168, R3, 0x1, 0x1f ;  /* 0x0c201f0003a87f89 */ /* 0x000f2200000e0000 */
[----:B------:R-:W-:Y:S02]  /*db90*/  FMNMX.FTZ R2, R31, R2, !PT ;  /* 0x000000021f027209 */ /* 0x000fe40007810000 */
[----:B-1----:R-:W-:Y:S02]  /*dba0*/  FMNMX.FTZ R169, R169, R172, !PT ;  /* 0x000000aca9a97209 */ /* 0x002fe40007810000 */
[----:B------:R-:W-:Y:S03]  /*dbb0*/  FMNMX.FTZ R165, R42, R2, !PT ;  /* 0x000000022aa57209 */ /* 0x000fe60007810000 */
[----:B------:R-:W-:Y:S04]  /*dbc0*/  FADD.FTZ R0, -R169, R0 ;  /* 0x00000000a9007221 */ /* 0x000fe80000010100 */
[----:B------:R-:W-:Y:S01]  /*dbd0*/  FMUL.FTZ R2, R0, c[0x0][0x2d0] ;  /* 0x0000b40000027a20 */ /* 0x000fe20000410000 */
[----:B------:R-:W-:Y:S03]  /*dbe0*/  FMNMX.FTZ R0, R43, R165, !PT ;  /* 0x000000a52b007209 */ /* 0x000fe60007810000 */
[----:B------:R1:W5:Y:S01]  /*dbf0*/  MUFU.EX2 R166, R2 ;  /* 0x0000000200a67308 */ /* 0x0003620000000800 */
[----:B------:R-:W-:Y:S02]  /*dc00*/  FMNMX.FTZ R0, R46, R0, !PT ;  /* 0x000000002e007209 */ /* 0x000fe40007810000 */
[----:B---3--:R-:W-:Y:S02]  /*dc10*/  FMNMX.FTZ R167, R167, R173, !PT ;  /* 0x000000ada7a77209 */ /* 0x008fe40007810000 */
[----:B------:R-:W-:Y:S02]  /*dc20*/  FMNMX.FTZ R0, R47, R0, !PT ;  /* 0x000000002f007209 */ /* 0x000fe40007810000 */
[----:B----4-:R-:W-:Y:S03]  /*dc30*/  FMNMX.FTZ R168, R3, R168, !PT ;  /* 0x000000a803a87209 */ /* 0x010fe60007810000 */
[----:B------:R-:W3:Y:S02]  /*dc40*/  SHFL.BFLY PT, R3, R0, 0x2, 0x1f ;  /* 0x0c401f0000037f89 */ /* 0x000ee400000e0000 */
[----:B------:R-:W-:Y:S04]  /*dc50*/  FMUL.FTZ R200, R168, c[0x0][0x2d0] ;  /* 0x0000b400a8c87a20 */ /* 0x000fe80000410000 */
[--C-:B------:R-:W-:Y:S02]  /*dc60*/  FFMA.FTZ R6, R6, c[0x0][0x2d0], -R200.reuse ;  /* 0x0000b40006067a23 */ /* 0x100fe400000108c8 */
[--C-:B------:R-:W-:Y:S02]  /*dc70*/  FFMA.FTZ R7, R7, c[0x0][0x2d0], -R200.reuse ;  /* 0x0000b40007077a23 */ /* 0x100fe400000108c8 */
[--C-:B------:R-:W-:Y:S01]  /*dc80*/  FFMA.FTZ R18, R18, c[0x0][0x2d0], -R200.reuse ;  /* 0x0000b40012127a23 */ /* 0x100fe200000108c8 */
[----:B------:R-:W-:Y:S01]  /*dc90*/  MUFU.EX2 R218, R6 ;  /* 0x0000000600da7308 */ /* 0x000fe20000000800 */
[----:B------:R-:W-:Y:S02]  /*dca0*/  FFMA.FTZ R19, R19, c[0x0][0x2d0], -R200 ;  /* 0x0000b40013137a23 */ /* 0x000fe400000108c8 */
[----:B-1----:R-:W-:Y:S02]  /*dcb0*/  FADD.FTZ R2, -R168, R164 ;  /* 0x000000a4a8027221 */ /* 0x002fe40000010100 */
[----:B-----5:R-:W-:Y:S02]  /*dcc0*/  FMUL.FTZ R132, R166, R132 ;  /* 0x00000084a6847220 */ /* 0x020fe40000410000 */
[----:B------:R-:W-:Y:S02]  /*dcd0*/  FMUL.FTZ R2, R2, c[0x0][0x2d0] ;  /* 0x0000b40002027a20 */ /* 0x000fe40000410000 */
[C---:B------:R-:W-:Y:S01]  /*dce0*/  FMUL.FTZ R133, R166.reuse, R133 ;  /* 0x00000085a6857220 */ /* 0x040fe20000410000 */
[----:B------:R-:W1:Y:S01]  /*dcf0*/  MUFU.EX2 R219, R7 ;  /* 0x0000000700db7308 */ /* 0x000e620000000800 */
[----:B------:R-:W-:Y:S01]  /*dd00*/  FMUL.FTZ R144, R166, R144 ;  /* 0x00000090a6907220 */ /* 0x000fe20000410000 */
[----:B---3--:R-:W-:Y:S01]  /*dd10*/  FMNMX.FTZ R0, R0, R3, !PT ;  /* 0x0000000300007209 */ /* 0x008fe20007810000 */
[----:B------:R-:W-:Y:S02]  /*dd20*/  FMUL.FTZ R145, R166, R145 ;  /* 0x00000091a6917220 */ /* 0x000fe40000410000 */
[--C-:B------:R-:W-:Y:S02]  /*dd30*/  FFMA.FTZ R22, R22, c[0x0][0x2d0], -R200.reuse ;  /* 0x0000b40016167a23 */ /* 0x100fe400000108c8 */
[--C-:B------:R-:W-:Y:S02]  /*dd40*/  FFMA.FTZ R23, R23, c[0x0][0x2d0], -R200.reuse ;  /* 0x0000b40017177a23 */ /* 0x100fe400000108c8 */
[--C-:B------:R-:W-:Y:S01]  /*dd50*/  FFMA.FTZ R34, R34, c[0x0][0x2d0], -R200.reuse ;  /* 0x0000b40022227a23 */ /* 0x100fe200000108c8 */
[----:B------:R3:W4:Y:S01]  /*dd60*/  MUFU.EX2 R165, R2 ;  /* 0x0000000200a57308 */ /* 0x0007220000000800 */
[--C-:B------:R-:W-:Y:S02]  /*dd70*/  FFMA.FTZ R35, R35, c[0x0][0x2d0], -R200.reuse ;  /* 0x0000b40023237a23 */ /* 0x100fe400000108c8 */
[--C-:B------:R-:W-:Y:S02]  /*dd80*/  FFMA.FTZ R38, R38, c[0x0][0x2d0], -R200.reuse ;  /* 0x0000b40026267a23 */ /* 0x100fe400000108c8 */
[--C-:B------:R-:W-:Y:S02]  /*dd90*/  FFMA.FTZ R39, R39, c[0x0][0x2d0], -R200.reuse ;  /* 0x0000b40027277a23 */ /* 0x100fe400000108c8 */
[--C-:B------:R-:W-:Y:S02]  /*dda0*/  FFMA.FTZ R50, R50, c[0x0][0x2d0], -R200.reuse ;  /* 0x0000b40032327a23 */ /* 0x100fe400000108c8 */
[----:B------:R-:W-:Y:S01]  /*ddb0*/  FFMA.FTZ R51, R51, c[0x0][0x2d0], -R200 ;  /* 0x0000b40033337a23 */ /* 0x000fe200000108c8 */
[----:B------:R5:W-:Y:S01]  /*ddc0*/  MUFU.EX2 R246, R18 ;  /* 0x0000001200f67308 */ /* 0x000be20000000800 */
        /* <DEDUP_REMOVED lines=8> */
[----:B------:R-:W-:Y:S02]  /*de50*/  FMUL.FTZ R64, R166, R64 ;  /* 0x00000040a6407220 */ /* 0x000fe40000410000 */
[----:B---3--:R-:W-:Y:S02]  /*de60*/  FADD.FTZ R2, -R167, R170 ;  /* 0x000000aaa7027221 */ /* 0x008fe40000010100 */
[----:B------:R-:W-:Y:S02]  /*de70*/  FMUL.FTZ R170, R169, c[0x0][0x2d0] ;  /* 0x0000b400a9aa7a20 */ /* 0x000fe40000410000 */
[----:B------:R-:W-:Y:S01]  /*de80*/  FMUL.FTZ R2, R2, c[0x0][0x2d0] ;  /* 0x0000b40002027a20 */ /* 0x000fe20000410000 */
[----:B------:R-:W-:Y:S01]  /*de90*/  MUFU.EX2 R207, R22 ;  /* 0x0000001600cf7308 */ /* 0x000fe20000000800 */
[--C-:B------:R-:W-:Y:S02]  /*dea0*/  FFMA.FTZ R4, R4, c[0x0][0x2d0], -R170.reuse ;  /* 0x0000b40004047a23 */ /* 0x100fe400000108aa */
[--C-:B------:R-:W-:Y:S02]  /*deb0*/  FFMA.FTZ R5, R5, c[0x0][0x2d0], -R170.reuse ;  /* 0x0000b40005057a23 */ /* 0x100fe400000108aa */
[--C-:B------:R-:W-:Y:S02]  /*dec0*/  FFMA.FTZ R16, R16, c[0x0][0x2d0], -R170.reuse ;  /* 0x0000b40010107a23 */ /* 0x100fe400000108aa */
[--C-:B------:R-:W-:Y:S02]  /*ded0*/  FFMA.FTZ R17, R17, c[0x0][0x2d0], -R170.reuse ;  /* 0x0000b40011117a23 */ /* 0x100fe400000108aa */
[C---:B----4-:R-:W-:Y:S01]  /*dee0*/  FMUL.FTZ R6, R165.reuse, R178 ;  /* 0x000000b2a5067220 */ /* 0x050fe20000410000 */
[----:B------:R3:W4:Y:S01]  /*def0*/  MUFU.EX2 R164, R2 ;  /* 0x0000000200a47308 */ /* 0x0007220000000800 */
[C---:B------:R-:W-:Y:S02]  /*df00*/  FMUL.FTZ R7, R165.reuse, R179 ;  /* 0x000000b3a5077220 */ /* 0x040fe40000410000 */
[----:B-----5:R-:W-:Y:S01]  /*df10*/  FMUL.FTZ R18, R165, R190 ;  /* 0x000000bea5127220 */ /* 0x020fe20000410000 */
[----:B-1----:R-:W-:Y:S01]  /*df20*/  F2FP.PACK_AB R175, R223, R246 ;  /* 0x000000f6dfaf723e */ /* 0x002fe200000000ff */
        /* <DEDUP_REMOVED lines=12> */
[----:B---3--:R-:W3:Y:S01]  /*dff0*/  SHFL.BFLY PT, R2, R0, 0x1, 0x1f ;  /* 0x0c201f0000027f89 */ /* 0x008ee200000e0000 */
[C---:B----4-:R-:W-:Y:S02]  /*e000*/  FMUL.FTZ R136, R164.reuse, R136 ;  /* 0x00000088a4887220 */ /* 0x050fe40000410000 */
[C---:B------:R-:W-:Y:S02]  /*e010*/  FMUL.FTZ R137, R164.reuse, R137 ;  /* 0x00000089a4897220 */ /* 0x040fe40000410000 */
[C---:B------:R-:W-:Y:S01]  /*e020*/  FMUL.FTZ R140, R164.reuse, R140 ;  /* 0x0000008ca48c7220 */ /* 0x040fe20000410000 */
[----:B------:R-:W-:Y:S01]  /*e030*/  MUFU.EX2 R248, R16 ;  /* 0x0000001000f87308 */ /* 0x000fe20000000800 */
[----:B------:R-:W-:Y:S02]  /*e040*/  FMUL.FTZ R141, R164, R141 ;  /* 0x0000008da48d7220 */ /* 0x000fe40000410000 */
[--C-:B------:R-:W-:Y:S02]  /*e050*/  FFMA.FTZ R37, R37, c[0x0][0x2d0], -R170.reuse ;  /* 0x0000b40025257a23 */ /* 0x100fe400000108aa */
[----:B-1----:R-:W-:Y:S02]  /*e060*/  FMUL.FTZ R4, R166, R176 ;  /* 0x000000b0a6047220 */ /* 0x002fe40000410000 */
[--C-:B------:R-:W-:Y:S02]  /*e070*/  FFMA.FTZ R48, R48, c[0x0][0x2d0], -R170.reuse ;  /* 0x0000b40030307a23 */ /* 0x100fe400000108aa */
[----:B------:R-:W-:Y:S01]  /*e080*/  FFMA.FTZ R49, R49, c[0x0][0x2d0], -R170 ;  /* 0x0000b40031317a23 */ /* 0x000fe200000108aa */
[----:B------:R-:W1:Y:S01]  /*e090*/  MUFU.EX2 R250, R17 ;  /* 0x0000001100fa7308 */ /* 0x000e620000000800 */
[----:B------:R-:W4:Y:S01]  /*e0a0*/  LDL.LU R170, [R1+0x14] ;  /* 0x0000140001aa7983 */ /* 0x000f220000300800 */
[----:B------:R-:W-:Y:S01]  /*e0b0*/  FMUL.FTZ R150, R165, R150 ;  /* 0x00000096a5967220 */ /* 0x000fe20000410000 */
[----:B-----5:R-:W-:Y:S01]  /*e0c0*/  F2FP.PACK_AB R172, R249, R247 ;  /* 0x000000f7f9ac723e */ /* 0x020fe200000000ff */
[----:B------:R-:W-:Y:S01]  /*e0d0*/  FMUL.FTZ R5, R166, R177 ;  /* 0x000000b1a6057220 */ /* 0x000fe20000410000 */
[----:B------:R-:W5:Y:S01]  /*e0e0*/  LDL.LU R200, [R1+0xc] ;  /* 0x00000c0001c87983 */ /* 0x000f620000300800 */
[----:B------:R-:W-:Y:S01]  /*e0f0*/  FMUL.FTZ R151, R165, R151 ;  /* 0x00000097a5977220 */ /* 0x000fe20000410000 */
[----:B---3--:R-:W-:Y:S01]  /*e100*/  FMNMX.FTZ R3, R2, R0, !PT ;  /* 0x0000000002037209 */ /* 0x008fe20007810000 */
[C---:B------:R-:W-:Y:S02]  /*e110*/  FMUL.FTZ R152, R164.reuse, R152 ;  /* 0x00000098a4987220 */ /* 0x040fe40000410000 */
[----:B------:R-:W-:Y:S01]  /*e120*/  MUFU.EX2 R209, R20 ;  /* 0x0000001400d17308 */ /* 0x000fe20000000800 */
[----:B------:R-:W-:Y:S02]  /*e130*/  FMUL.FTZ R153, R164, R153 ;  /* 0x00000099a4997220 */ /* 0x000fe40000410000 */
[----:B------:R-:W-:Y:S02]  /*e140*/  FADD.FTZ R0, -R3, R171 ;  /* 0x000000ab03007221 */ /* 0x000fe40000010100 */
[----:B------:R-:W-:Y:S02]  /*e150*/  FMUL.FTZ R171, R167, c[0x0][0x2d0] ;  /* 0x0000b400a7ab7a20 */ /* 0x000fe40000410000 */
[----:B------:R-:W-:Y:S02]  /*e160*/  FMUL.FTZ R2, R3, c[0x0][0x2d0] ;  /* 0x0000b40003027a20 */ /* 0x000fe40000410000 */
[----:B------:R-:W-:Y:S01]  /*e170*/  FMUL.FTZ R0, R0, c[0x0][0x2d0] ;  /* 0x0000b40000007a20 */ /* 0x000fe20000410000 */
[----:B------:R-:W-:Y:S01]  /*e180*/  MUFU.EX2 R208, R21 ;  /* 0x0000001500d07308 */ /* 0x000fe20000000800 */
[--C-:B------:R-:W-:Y:S02]  /*e190*/  FFMA.FTZ R8, R8, c[0x0][0x2d0], -R171.reuse ;  /* 0x0000b40008087a23 */ /* 0x100fe400000108ab */
[--C-:B------:R-:W-:Y:S01]  /*e1a0*/  FFMA.FTZ R9, R9, c[0x0][0x2d0], -R171.reuse ;  /* 0x0000b40009097a23 */ /* 0x100fe200000108ab */
[----:B-1----:R-:W-:Y:S01]  /*e1b0*/  F2FP.PACK_AB R174, R250, R248 ;  /* 0x000000f8faae723e */ /* 0x002fe200000000ff */
[--C-:B------:R-:W-:Y:S02]  /*e1c0*/  FFMA.FTZ R12, R12, c[0x0][0x2d0], -R171.reuse ;  /* 0x0000b4000c0c7a23 */ /* 0x100fe400000108ab */
[--C-:B------:R-:W-:Y:S02]  /*e1d0*/  FFMA.FTZ R13, R13, c[0x0][0x2d0], -R171.reuse ;  /* 0x0000b4000d0d7a23 */ /* 0x100fe400000108ab */
[--C-:B------:R-:W-:Y:S01]  /*e1e0*/  FFMA.FTZ R10, R10, c[0x0][0x2d0], -R2.reuse ;  /* 0x0000b4000a0a7a23 */ /* 0x100fe20000010802 */
[----:B------:R-:W1:Y:S01]  /*e1f0*/  MUFU.EX2 R0, R0 ;  /* 0x0000000000007308 */ /* 0x000e620000000800 */
[-C--:B------:R-:W-:Y:S05]  /*e200*/  HMMA.16816.F32 R4, R172, R192.reuse, R4 ;  /* 0x000000c0ac04723c */ /* 0x080fea0000001804 */
[--C-:B------:R-:W-:Y:S02]  /*e210*/  FFMA.FTZ R11, R11, c[0x0][0x2d0], -R2.reuse ;  /* 0x0000b4000b0b7a23 */ /* 0x100fe40000010802 */
[--C-:B------:R-:W-:Y:S02]  /*e220*/  FFMA.FTZ R14, R14, c[0x0][0x2d0], -R2.reuse ;  /* 0x0000b4000e0e7a23 */ /* 0x100fe40000010802 */
[--C-:B------:R-:W-:Y:S01]  /*e230*/  FFMA.FTZ R15, R15, c[0x0][0x2d0], -R2.reuse ;  /* 0x0000b4000f0f7a23 */ /* 0x100fe20000010802 */
[----:B------:R3:W-:Y:S02]  /*e240*/  MUFU.EX2 R214, R8 ;  /* 0x0000000800d67308 */ /* 0x0007e40000000800 */
[C---:B------:R-:W-:Y:S02]  /*e250*/  FMUL.FTZ R16, R166.reuse, R188 ;  /* 0x000000bca6107220 */ /* 0x040fe40000410000 */
[----:B------:R-:W-:Y:S02]  /*e260*/  FMUL.FTZ R17, R166, R189 ;  /* 0x000000bda6117220 */ /* 0x000fe40000410000 */
[----:B------:R-:W-:Y:S01]  /*e270*/  LDSM.16.MT88.4 R188, [R225+0x3080] ;  /* 0x00308000e1bc783b */ /* 0x000fe20000004200 */
[--C-:B------:R-:W-:Y:S02]  /*e280*/  FFMA.FTZ R24, R24, c[0x0][0x2d0], -R171.reuse ;  /* 0x0000b40018187a23 */ /* 0x100fe400000108ab */
[--C-:B------:R-:W-:Y:S01]  /*e290*/  FFMA.FTZ R25, R25, c[0x0][0x2d0], -R171.reuse ;  /* 0x0000b40019197a23 */ /* 0x100fe200000108ab */
[----:B------:R-:W2:Y:S01]  /*e2a0*/  MUFU.EX2 R215, R9 ;  /* 0x0000000900d77308 */ /* 0x000ea20000000800 */
[--C-:B------:R-:W-:Y:S02]  /*e2b0*/  FFMA.FTZ R26, R26, c[0x0][0x2d0], -R2.reuse ;  /* 0x0000b4001a1a7a23 */ /* 0x100fe40000010802 */
[C---:B-1----:R-:W-:Y:S02]  /*e2c0*/  FMUL.FTZ R138, R0.reuse, R138 ;  /* 0x0000008a008a7220 */ /* 0x042fe40000410000 */
[C---:B------:R-:W-:Y:S02]  /*e2d0*/  FMUL.FTZ R139, R0.reuse, R139 ;  /* 0x0000008b008b7220 */ /* 0x040fe40000410000 */
[C---:B------:R-:W-:Y:S02]  /*e2e0*/  FMUL.FTZ R142, R0.reuse, R142 ;  /* 0x0000008e008e7220 */ /* 0x040fe40000410000 */
[C---:B------:R-:W-:Y:S01]  /*e2f0*/  FMUL.FTZ R143, R0.reuse, R143 ;  /* 0x0000008f008f7220 */ /* 0x040fe20000410000 */
[----:B------:R1:W-:Y:S01]  /*e300*/  MUFU.EX2 R216, R12 ;  /* 0x0000000c00d87308 */ /* 0x0003e20000000800 */
[--C-:B------:R-:W-:Y:S02]  /*e310*/  FFMA.FTZ R27, R27, c[0x0][0x2d0], -R2.reuse ;  /* 0x0000b4001b1b7a23 */ /* 0x100fe40000010802 */
[----:B------:R-:W-:Y:S02]  /*e320*/  FMUL.FTZ R154, R0, R154 ;  /* 0x0000009a009a7220 */ /* 0x000fe40000410000 */
[----:B---3--:R-:W-:Y:S02]  /*e330*/  FMUL.FTZ R8, R164, R180 ;  /* 0x000000b4a4087220 */ /* 0x008fe40000410000 */
[----:B------:R-:W-:Y:S02]  /*e340*/  FMUL.FTZ R155, R0, R155 ;  /* 0x0000009b009b7220 */ /* 0x000fe40000410000 */
[C---:B------:R-:W-:Y:S01]  /*e350*/  FMUL.FTZ R156, R164.reuse, R156 ;  /* 0x0000009ca49c7220 */ /* 0x040fe20000410000 */
[----:B------:R-:W3:Y:S01]  /*e360*/  MUFU.EX2 R217, R13 ;  /* 0x0000000d00d97308 */ /* 0x000ee20000000800 */
[----:B------:R-:W-:Y:S02]  /*e370*/  FMUL.FTZ R157, R164, R157 ;  /* 0x0000009da49d7220 */ /* 0x000fe40000410000 */
[----:B------:R-:W-:Y:S01]  /*e380*/  FMUL.FTZ R158, R0, R158 ;  /* 0x0000009e009e7220 */ /* 0x000fe20000410000 */
[----:B--2---:R-:W-:Y:S01]  /*e390*/  F2FP.PACK_AB R176, R215, R214 ;  /* 0x000000d6d7b0723e */ /* 0x004fe200000000ff */
[----:B------:R-:W-:Y:S02]  /*e3a0*/  FMUL.FTZ R9, R164, R181 ;  /* 0x000000b5a4097220 */ /* 0x000fe40000410000 */
[----:B------:R-:W-:Y:S02]  /*e3b0*/  FMUL.FTZ R159, R0, R159 ;  /* 0x0000009f009f7220 */ /* 0x000fe40000410000 */
[C---:B------:R-:W-:Y:S01]  /*e3c0*/  FMUL.FTZ R162, R165.reuse, R162 ;  /* 0x000000a2a5a27220 */ /* 0x040fe20000410000 */
[----:B------:R2:W-:Y:S01]  /*e3d0*/  MUFU.EX2 R210, R10 ;  /* 0x0000000a00d27308 */ /* 0x0005e20000000800 */
[C---:B------:R-:W-:Y:S02]  /*e3e0*/  FMUL.FTZ R163, R165.reuse, R163 ;  /* 0x000000a3a5a37220 */ /* 0x040fe40000410000 */
[C---:B------:R-:W-:Y:S02]  /*e3f0*/  FMUL.FTZ R54, R165.reuse, R54 ;  /* 0x00000036a5367220 */ /* 0x040fe40000410000 */
[C---:B-1----:R-:W-:Y:S02]  /*e400*/  FMUL.FTZ R12, R164.reuse, R184 ;  /* 0x000000b8a40c7220 */ /* 0x042fe40000410000 */
[----:B------:R-:W-:Y:S02]  /*e410*/  FMUL.FTZ R55, R165, R55 ;  /* 0x00000037a5377220 */ /* 0x000fe40000410000 */
[C---:B------:R-:W-:Y:S01]  /*e420*/  FMUL.FTZ R56, R164.reuse, R56 ;  /* 0x00000038a4387220 */ /* 0x040fe20000410000 */
[----:B------:R-:W1:Y:S01]  /*e430*/  MUFU.EX2 R211, R11 ;  /* 0x0000000b00d37308 */ /* 0x000e620000000800 */
[----:B------:R-:W-:Y:S02]  /*e440*/  FMUL.FTZ R57, R164, R57 ;  /* 0x00000039a4397220 */ /* 0x000fe40000410000 */
[----:B------:R-:W-:Y:S01]  /*e450*/  FMUL.FTZ R58, R0, R58 ;  /* 0x0000003a003a7220 */ /* 0x000fe20000410000 */
[----:B---3--:R-:W-:Y:S01]  /*e460*/  F2FP.PACK_AB R178, R217, R216 ;  /* 0x000000d8d9b2723e */ /* 0x008fe200000000ff */
[----:B------:R-:W-:Y:S02]  /*e470*/  FMUL.FTZ R13, R164, R185 ;  /* 0x000000b9a40d7220 */ /* 0x000fe40000410000 */
[----:B------:R-:W-:Y:S02]  /*e480*/  FMUL.FTZ R59, R0, R59 ;  /* 0x0000003b003b7220 */ /* 0x000fe40000410000 */
[C---:B------:R-:W-:Y:S01]  /*e490*/  FMUL.FTZ R60, R164.reuse, R60 ;  /* 0x0000003ca43c7220 */ /* 0x040fe20000410000 */
[----:B------:R3:W-:Y:S01]  /*e4a0*/  MUFU.EX2 R212, R14 ;  /* 0x0000000e00d47308 */ /* 0x0007e20000000800 */
[----:B------:R-:W-:Y:S02]  /*e4b0*/  FMUL.FTZ R61, R164, R61 ;  /* 0x0000003da43d7220 */ /* 0x000fe40000410000 */
[C---:B------:R-:W-:Y:S02]  /*e4c0*/  FMUL.FTZ R62, R0.reuse, R62 ;  /* 0x0000003e003e7220 */ /* 0x040fe40000410000 */
[C---:B--2---:R-:W-:Y:S02]  /*e4d0*/  FMUL.FTZ R10, R0.reuse, R182 ;  /* 0x000000b6000a7220 */ /* 0x044fe40000410000 */
[----:B------:R-:W-:Y:S02]  /*e4e0*/  FMUL.FTZ R63, R0, R63 ;  /* 0x0000003f003f7220 */ /* 0x000fe40000410000 */
[----:B------:R-:W-:Y:S01]  /*e4f0*/  FMUL.FTZ R65, R166, R65 ;  /* 0x00000041a6417220 */ /* 0x000fe20000410000 */
[----:B------:R-:W2:Y:S01]  /*e500*/  MUFU.EX2 R213, R15 ;  /* 0x0000000f00d57308 */ /* 0x000ea20000000800 */
[C---:B------:R-:W-:Y:S02]  /*e510*/  FMUL.FTZ R66, R165.reuse, R66 ;  /* 0x00000042a5427220 */ /* 0x040fe40000410000 */
[----:B------:R-:W-:Y:S01]  /*e520*/  FMUL.FTZ R67, R165, R67 ;  /* 0x00000043a5437220 */ /* 0x000fe20000410000 */
[----:B-1----:R-:W-:Y:S01]  /*e530*/  F2FP.PACK_AB R177, R211, R210 ;  /* 0x000000d2d3b1723e */ /* 0x002fe200000000ff */
[----:B------:R-:W-:Y:S02]  /*e540*/  FMUL.FTZ R11, R0, R183 ;  /* 0x000000b7000b7220 */ /* 0x000fe40000410000 */
[----:B------:R-:W1:Y:S01]  /*e550*/  LDSM.16.MT88.4 R180, [R228+0x2080] ;  /* 0x00208000e4b4783b */ /* 0x000e620000004200 */
[C---:B------:R-:W-:Y:S02]  /*e560*/  FMUL.FTZ R68, R166.reuse, R68 ;  /* 0x00000044a6447220 */ /* 0x040fe40000410000 */
[----:B------:R2:W-:Y:S01]  /*e570*/  MUFU.EX2 R206, R23 ;  /* 0x0000001700ce7308 */ /* 0x0005e20000000800 */
[----:B------:R-:W-:Y:S02]  /*e580*/  FMUL.FTZ R69, R166, R69 ;  /* 0x00000045a6457220 */ /* 0x000fe40000410000 */
[C---:B------:R-:W-:Y:S02]  /*e590*/  FMUL.FTZ R70, R165.reuse, R70 ;  /* 0x00000046a5467220 */ /* 0x040fe40000410000 */
[----:B---3--:R-:W-:Y:S02]  /*e5a0*/  FMUL.FTZ R14, R0, R186 ;  /* 0x000000ba000e7220 */ /* 0x008fe40000410000 */
[----:B------:R-:W-:Y:S02]  /*e5b0*/  FMUL.FTZ R71, R165, R71 ;  /* 0x00000047a5477220 */ /* 0x000fe40000410000 */
[C---:B------:R-:W-:Y:S01]  /*e5c0*/  FMUL.FTZ R72, R164.reuse, R72 ;  /* 0x00000048a4487220 */ /* 0x040fe20000410000 */
[----:B------:R-:W-:Y:S01]  /*e5d0*/  MUFU.EX2 R205, R32 ;  /* 0x0000002000cd7308 */ /* 0x000fe20000000800 */
[----:B------:R-:W-:Y:S02]  /*e5e0*/  FMUL.FTZ R73, R164, R73 ;  /* 0x00000049a4497220 */ /* 0x000fe40000410000 */
[C---:B------:R-:W-:Y:S01]  /*e5f0*/  FMUL.FTZ R74, R0.reuse, R74 ;  /* 0x0000004a004a7220 */ /* 0x040fe20000410000 */
[----:B--2---:R-:W-:Y:S01]  /*e600*/  F2FP.PACK_AB R179, R213, R212 ;  /* 0x000000d4d5b3723e */ /* 0x004fe200000000ff */
[C---:B------:R-:W-:Y:S02]  /*e610*/  FMUL.FTZ R15, R0.reuse, R187 ;  /* 0x000000bb000f7220 */ /* 0x040fe40000410000 */
[----:B------:R-:W2:Y:S01]  /*e620*/  LDSM.16.MT88.4 R184, [R227+0x2080] ;  /* 0x00208000e3b8783b */ /* 0x000ea20000004200 */
[----:B------:R-:W-:Y:S02]  /*e630*/  FMUL.FTZ R75, R0, R75 ;  /* 0x0000004b004b7220 */ /* 0x000fe40000410000 */
[----:B------:R-:W-:Y:S01]  /*e640*/  MUFU.EX2 R204, R33 ;  /* 0x0000002100cc7308 */ /* 0x000fe20000000800 */
[C---:B------:R-:W-:Y:S04]  /*e650*/  HMMA.16816.F32 R8, R176.reuse, R192, R8 ;  /* 0x000000c0b008723c */ /* 0x040fe80000001808 */
[----:B------:R-:W-:Y:S01]  /*e660*/  LDSM.16.MT88.4 R20, [R228+0x3880] ;  /* 0x00388000e414783b */ /* 0x000fe20000004200 */
[C---:B------:R-:W-:Y:S02]  /*e670*/  FMUL.FTZ R76, R164.reuse, R76 ;  /* 0x0000004ca44c7220 */ /* 0x040fe40000410000 */
[----:B------:R-:W-:Y:S01]  /*e680*/  FMUL.FTZ R77, R164, R77 ;  /* 0x0000004da44d7220 */ /* 0x000fe20000410000 */
[-C--:B------:R-:W-:Y:S01]  /*e690*/  HMMA.16816.F32 R12, R176, R194.reuse, R12 ;  /* 0x000000c2b00c723c */ /* 0x080fe2000000180c */
[----:B------:R-:W-:Y:S03]  /*e6a0*/  MUFU.EX2 R203, R34 ;  /* 0x0000002200cb7308 */ /* 0x000fe60000000800 */
[C---:B------:R-:W-:Y:S02]  /*e6b0*/  FMUL.FTZ R78, R0.reuse, R78 ;  /* 0x0000004e004e7220 */ /* 0x040fe40000410000 */
[----:B------:R-:W-:Y:S02]  /*e6c0*/  FMUL.FTZ R79, R0, R79 ;  /* 0x0000004f004f7220 */ /* 0x000fe40000410000 */
[C---:B------:R-:W-:Y:S03]  /*e6d0*/  HMMA.16816.F32 R16, R172.reuse, R194, R16 ;  /* 0x000000c2ac10723c */ /* 0x040fe60000001810 */
[----:B------:R3:W-:Y:S01]  /*e6e0*/  MUFU.EX2 R202, R35 ;  /* 0x0000002300ca7308 */ /* 0x0007e20000000800 */
[C---:B------:R-:W-:Y:S02]  /*e6f0*/  FMUL.FTZ R80, R166.reuse, R80 ;  /* 0x00000050a6507220 */ /* 0x040fe40000410000 */
[C---:B------:R-:W-:Y:S02]  /*e700*/  FMUL.FTZ R81, R166.reuse, R81 ;  /* 0x00000051a6517220 */ /* 0x040fe40000410000 */
[-C--:B------:R-:W-:Y:S04]  /*e710*/  HMMA.16816.F32 R132, R172, R196.reuse, R132 ;  /* 0x000000c4ac84723c */ /* 0x080fe80000001884 */
[C---:B------:R-:W-:Y:S01]  /*e720*/  FMUL.FTZ R82, R165.reuse, R82 ;  /* 0x00000052a5527220 */ /* 0x040fe20000410000 */
[----:B------:R-:W-:Y:S01]  /*e730*/  MUFU.EX2 R201, R24 ;  /* 0x0000001800c97308 */ /* 0x000fe20000000800 */
[C---:B------:R-:W-:Y:S02]  /*e740*/  FMUL.FTZ R83, R165.reuse, R83 ;  /* 0x00000053a5537220 */ /* 0x040fe40000410000 */
[C---:B------:R-:W-:Y:S04]  /*e750*/  HMMA.16816.F32 R136, R176.reuse, R196, R136 ;  /* 0x000000c4b088723c */ /* 0x040fe80000001888 */
[C---:B------:R-:W-:Y:S02]  /*e760*/  FMUL.FTZ R84, R166.reuse, R84 ;  /* 0x00000054a6547220 */ /* 0x040fe40000410000 */
[----:B------:R-:W-:Y:S01]  /*e770*/  FMUL.FTZ R85, R166, R85 ;  /* 0x00000055a6557220 */ /* 0x000fe20000410000 */
[----:B------:R-:W-:Y:S01]  /*e780*/  MUFU.EX2 R197, R27 ;  /* 0x0000001b00c57308 */ /* 0x000fe20000000800 */
[-C--:B------:R-:W-:Y:S01]  /*e790*/  HMMA.16816.F32 R140, R176, R198.reuse, R140 ;  /* 0x000000c6b08c723c */ /* 0x080fe2000000188c */
[----:B---3--:R-:W-:Y:S03]  /*e7a0*/  LDSM.16.MT88.4 R32, [R227+0x3880] ;  /* 0x00388000e320783b */ /* 0x008fe60000004200 */
[C---:B------:R-:W-:Y:S02]  /*e7b0*/  FMUL.FTZ R86, R165.reuse, R86 ;  /* 0x00000056a5567220 */ /* 0x040fe40000410000 */
[C---:B------:R-:W-:Y:S02]  /*e7c0*/  FMUL.FTZ R87, R165.reuse, R87 ;  /* 0x00000057a5577220 */ /* 0x040fe40000410000 */
[C---:B------:R-:W-:Y:S01]  /*e7d0*/  HMMA.16816.F32 R144, R172.reuse, R198, R144 ;  /* 0x000000c6ac90723c */ /* 0x040fe20000001890 */
[----:B------:R-:W3:Y:S03]  /*e7e0*/  MUFU.EX2 R199, R25 ;  /* 0x0000001900c77308 */ /* 0x000ee60000000800 */
[C---:B------:R-:W-:Y:S02]  /*e7f0*/  FMUL.FTZ R88, R164.reuse, R88 ;  /* 0x00000058a4587220 */ /* 0x040fe40000410000 */
[----:B------:R-:W-:Y:S02]  /*e800*/  FMUL.FTZ R89, R164, R89 ;  /* 0x00000059a4597220 */ /* 0x000fe40000410000 */
[-C--:B-1----:R-:W-:Y:S03]  /*e810*/  HMMA.16816.F32 R148, R172, R180.reuse, R148 ;  /* 0x000000b4ac94723c */ /* 0x082fe60000001894 */
[----:B------:R1:W1:Y:S01]  /*e820*/  MUFU.EX2 R198, R26 ;  /* 0x0000001a00c67308 */ /* 0x0002620000000800 */
[C---:B------:R-:W-:Y:S02]  /*e830*/  FMUL.FTZ R90, R0.reuse, R90 ;  /* 0x0000005a005a7220 */ /* 0x040fe40000410000 */
[----:B------:R-:W-:Y:S02]  /*e840*/  FMUL.FTZ R91, R0, R91 ;  /* 0x0000005b005b7220 */ /* 0x000fe40000410000 */
[C---:B------:R-:W-:Y:S04]  /*e850*/  HMMA.16816.F32 R152, R176.reuse, R180, R152 ;  /* 0x000000b4b098723c */ /* 0x040fe80000001898 */
[C---:B------:R-:W-:Y:S01]  /*e860*/  FMUL.FTZ R92, R164.reuse, R92 ;  /* 0x0000005ca45c7220 */ /* 0x040fe20000410000 */
[----:B------:R-:W-:Y:S01]  /*e870*/  MUFU.EX2 R49, R49 ;  /* 0x0000003100317308 */ /* 0x000fe20000000800 */
[----:B------:R-:W-:Y:S02]  /*e880*/  FMUL.FTZ R93, R164, R93 ;  /* 0x0000005da45d7220 */ /* 0x000fe40000410000 */
[-C--:B------:R-:W-:Y:S04]  /*e890*/  HMMA.16816.F32 R156, R176, R182.reuse, R156 ;  /* 0x000000b6b09c723c */ /* 0x080fe8000000189c */
[C---:B------:R-:W-:Y:S02]  /*e8a0*/  FMUL.FTZ R94, R0.reuse, R94 ;  /* 0x0000005e005e7220 */ /* 0x040fe40000410000 */
[----:B------:R-:W-:Y:S01]  /*e8b0*/  FMUL.FTZ R95, R0, R95 ;  /* 0x0000005f005f7220 */ /* 0x000fe20000410000 */
[----:B------:R-:W-:Y:S01]  /*e8c0*/  MUFU.EX2 R51, R51 ;  /* 0x0000003300337308 */ /* 0x000fe20000000800 */
[C---:B------:R-:W-:Y:S01]  /*e8d0*/  HMMA.16816.F32 R160, R172.reuse, R182, R160 ;  /* 0x000000b6aca0723c */ /* 0x040fe200000018a0 */
[----:B------:R-:W3:Y:S03]  /*e8e0*/  LDSM.16.MT88.4 R180, [R225+0x3880] ;  /* 0x00388000e1b4783b */ /* 0x000ee60000004200 */
[C---:B------:R-:W-:Y:S02]  /*e8f0*/  FMUL.FTZ R96, R166.reuse, R96 ;  /* 0x00000060a6607220 */ /* 0x040fe40000410000 */
[C---:B------:R-:W-:Y:S02]  /*e900*/  FMUL.FTZ R97, R166.reuse, R97 ;  /* 0x00000061a6617220 */ /* 0x040fe40000410000 */
[-C--:B--2---:R-:W-:Y:S01]  /*e910*/  HMMA.16816.F32 R52, R172, R184.reuse, R52 ;  /* 0x000000b8ac34723c */ /* 0x084fe20000001834 */
[----:B-1----:R-:W-:Y:S01]  /*e920*/  LDSM.16.MT88.4 R24, [R225+0x2880] ;  /* 0x00288000e118783b */ /* 0x002fe20000004200 */
        /* <DEDUP_REMOVED lines=14> */
[C---:B------:R-:W-:Y:S02]  /*ea10*/  FMUL.FTZ R113, R166.reuse, R113 ;  /* 0x00000071a6717220 */ /* 0x040fe40000410000 */
[C---:B------:R-:W-:Y:S01]  /*ea20*/  FMUL.FTZ R114, R165.reuse, R114 ;  /* 0x00000072a5727220 */ /* 0x040fe20000410000 */
[-C--:B---3--:R-:W-:Y:S01]  /*ea30*/  HMMA.16816.F32 R68, R172, R180.reuse, R68 ;  /* 0x000000b4ac44723c */ /* 0x088fe20000001844 */
[----:B------:R-:W-:Y:S02]  /*ea40*/  MUFU.EX2 R39, R39 ;  /* 0x0000002700277308 */ /* 0x000fe40000000800 */
[C---:B------:R-:W-:Y:S02]  /*ea50*/  FMUL.FTZ R115, R165.reuse, R115 ;  /* 0x00000073a5737220 */ /* 0x040fe40000410000 */
[C---:B------:R-:W-:Y:S02]  /*ea60*/  FMUL.FTZ R116, R166.reuse, R116 ;  /* 0x00000074a6747220 */ /* 0x040fe40000410000 */
[----:B------:R-:W-:Y:S01]  /*ea70*/  FMUL.FTZ R117, R166, R117 ;  /* 0x00000075a6757220 */ /* 0x000fe20000410000 */
[C---:B------:R-:W-:Y:S03]  /*ea80*/  HMMA.16816.F32 R72, R176.reuse, R180, R72 ;  /* 0x000000b4b048723c */ /* 0x040fe60000001848 */
[----:B------:R-:W-:Y:S01]  /*ea90*/  MUFU.EX2 R48, R48 ;  /* 0x0000003000307308 */ /* 0x000fe20000000800 */
[C---:B------:R-:W-:Y:S02]  /*eaa0*/  FMUL.FTZ R118, R165.reuse, R118 ;  /* 0x00000076a5767220 */ /* 0x040fe40000410000 */
[----:B------:R-:W-:Y:S02]  /*eab0*/  FMUL.FTZ R119, R165, R119 ;  /* 0x00000077a5777220 */ /* 0x000fe40000410000 */
[-C--:B------:R-:W-:Y:S04]  /*eac0*/  HMMA.16816.F32 R76, R176, R182.reuse, R76 ;  /* 0x000000b6b04c723c */ /* 0x080fe8000000184c */
[C---:B------:R-:W-:Y:S01]  /*ead0*/  FMUL.FTZ R120, R164.reuse, R120 ;  /* 0x00000078a4787220 */ /* 0x040fe20000410000 */
[----:B------:R-:W-:Y:S01]  /*eae0*/  MUFU.EX2 R50, R50 ;  /* 0x0000003200327308 */ /* 0x000fe20000000800 */
[----:B------:R-:W-:Y:S02]  /*eaf0*/  FMUL.FTZ R121, R164, R121 ;  /* 0x00000079a4797220 */ /* 0x000fe40000410000 */
[C---:B------:R-:W-:Y:S01]  /*eb00*/  HMMA.16816.F32 R80, R172.reuse, R182, R80 ;  /* 0x000000b6ac50723c */ /* 0x040fe20000001850 */
[----:B------:R-:W2:Y:S03]  /*eb10*/  LDSM.16.MT88.4 R180, [R226+0x2880] ;  /* 0x00288000e2b4783b */ /* 0x000ea60000004200 */
[C---:B------:R-:W-:Y:S02]  /*eb20*/  FMUL.FTZ R122, R0.reuse, R122 ;  /* 0x0000007a007a7220 */ /* 0x040fe40000410000 */
[----:B------:R-:W-:Y:S02]  /*eb30*/  FMUL.FTZ R123, R0, R123 ;  /* 0x0000007b007b7220 */ /* 0x000fe40000410000 */
[-C--:B-1----:R-:W-:Y:S04]  /*eb40*/  HMMA.16816.F32 R84, R172, R184.reuse, R84 ;  /* 0x000000b8ac54723c */ /* 0x082fe80000001854 */
[--C-:B------:R-:W-:Y:S02]  /*eb50*/  FFMA.FTZ R28, R28, c[0x0][0x2d0], -R171.reuse ;  /* 0x0000b4001c1c7a23 */ /* 0x100fe400000108ab */
[--C-:B------:R-:W-:Y:S02]  /*eb60*/  FFMA.FTZ R29, R29, c[0x0][0x2d0], -R171.reuse ;  /* 0x0000b4001d1d7a23 */ /* 0x100fe400000108ab */
[C---:B------:R-:W-:Y:S01]  /*eb70*/  HMMA.16816.F32 R88, R176.reuse, R184, R88 ;  /* 0x000000b8b058723c */ /* 0x040fe20000001858 */
[----:B------:R1:W-:Y:S03]  /*eb80*/  MUFU.EX2 R196, R28 ;  /* 0x0000001c00c47308 */ /* 0x0003e60000000800 */
[--C-:B------:R-:W-:Y:S02]  /*eb90*/  FFMA.FTZ R30, R30, c[0x0][0x2d0], -R2.reuse ;  /* 0x0000b4001e1e7a23 */ /* 0x100fe40000010802 */
[--C-:B------:R-:W-:Y:S02]  /*eba0*/  FFMA.FTZ R31, R31, c[0x0][0x2d0], -R2.reuse ;  /* 0x0000b4001f1f7a23 */ /* 0x100fe40000010802 */
[-C--:B------:R-:W-:Y:S03]  /*ebb0*/  HMMA.16816.F32 R92, R176, R186.reuse, R92 ;  /* 0x000000bab05c723c */ /* 0x080fe6000000185c */
[----:B------:R3:W2:Y:S01]  /*ebc0*/  MUFU.EX2 R195, R29 ;  /* 0x0000001d00c37308 */ /* 0x0006a20000000800 */
[C---:B------:R-:W-:Y:S02]  /*ebd0*/  FMUL.FTZ R124, R164.reuse, R124 ;  /* 0x0000007ca47c7220 */ /* 0x040fe40000410000 */
[----:B------:R-:W-:Y:S02]  /*ebe0*/  FMUL.FTZ R125, R164, R125 ;  /* 0x0000007da47d7220 */ /* 0x000fe40000410000 */
[C---:B------:R-:W-:Y:S01]  /*ebf0*/  HMMA.16816.F32 R96, R172.reuse, R186, R96 ;  /* 0x000000baac60723c */ /* 0x040fe20000001860 */
[----:B------:R-:W4:Y:S03]  /*ec00*/  LDSM.16.MT88.4 R184, [R228+0x2880] ;  /* 0x00288000e4b8783b */ /* 0x000f260000004200 */
[C---:B------:R-:W-:Y:S01]  /*ec10*/  FMUL.FTZ R126, R0.reuse, R126 ;  /* 0x0000007e007e7220 */ /* 0x040fe20000410000 */
[----:B------:R2:W-:Y:S01]  /*ec20*/  MUFU.EX2 R194, R30 ;  /* 0x0000001e00c27308 */ /* 0x0005e20000000800 */
[----:B------:R-:W-:Y:S02]  /*ec30*/  FMUL.FTZ R127, R0, R127 ;  /* 0x0000007f007f7220 */ /* 0x000fe40000410000 */
[-C--:B------:R-:W-:Y:S04]  /*ec40*/  HMMA.16816.F32 R100, R172, R20.reuse, R100 ;  /* 0x00000014ac64723c */ /* 0x080fe80000001864 */
[C---:B------:R-:W-:Y:S01]  /*ec50*/  FMUL.FTZ R104, R164.reuse, R104 ;  /* 0x00000068a4687220 */ /* 0x040fe20000410000 */
[----:B-1----:R-:W-:Y:S01]  /*ec60*/  F2FP.PACK_AB R28, R199, R201 ;  /* 0x000000c9c71c723e */ /* 0x002fe200000000ff */
[----:B------:R-:W-:Y:S01]  /*ec70*/  FMUL.FTZ R105, R164, R105 ;  /* 0x00000069a4697220 */ /* 0x000fe20000410000 */
[----:B------:R-:W1:Y:S01]  /*ec80*/  MUFU.EX2 R193, R31 ;  /* 0x0000001f00c17308 */ /* 0x000e620000000800 */
[C---:B------:R-:W-:Y:S04]  /*ec90*/  FMUL.FTZ R106, R0.reuse, R106 ;  /* 0x0000006a006a7220 */ /* 0x040fe80000410000 */
[----:B------:R-:W-:Y:S01]  /*eca0*/  FMUL.FTZ R107, R0, R107 ;  /* 0x0000006b006b7220 */ /* 0x000fe20000410000 */
[----:B---3--:R-:W-:Y:S01]  /*ecb0*/  F2FP.PACK_AB R29, R197, R198 ;  /* 0x000000c6c51d723e */ /* 0x008fe200000000ff */
[C---:B------:R-:W-:Y:S02]  /*ecc0*/  FMUL.FTZ R128, R166.reuse, R128 ;  /* 0x00000080a6807220 */ /* 0x040fe40000410000 */
[----:B------:R-:W-:Y:S02]  /*ecd0*/  FMUL.FTZ R129, R166, R129 ;  /* 0x00000081a6817220 */ /* 0x000fe40000410000 */
[----:B------:R-:W-:Y:S01]  /*ece0*/  FMUL.FTZ R130, R165, R130 ;  /* 0x00000082a5827220 */ /* 0x000fe20000410000 */
[C---:B------:R-:W-:Y:S04]  /*ecf0*/  HMMA.16816.F32 R104, R176.reuse, R20, R104 ;  /* 0x00000014b068723c */ /* 0x040fe80000001868 */
[C---:B------:R-:W-:Y:S01]  /*ed00*/  FMUL.FTZ R108, R164.reuse, R108 ;  /* 0x0000006ca46c7220 */ /* 0x040fe20000410000 */
[----:B--2---:R-:W-:Y:S01]  /*ed10*/  F2FP.PACK_AB R30, R195, R196 ;  /* 0x000000c4c31e723e */ /* 0x004fe200000000ff */
[----:B------:R-:W-:Y:S01]  /*ed20*/  FMUL.FTZ R109, R164, R109 ;  /* 0x0000006da46d7220 */ /* 0x000fe20000410000 */
[----:B------:R-:W-:Y:S01]  /*ed30*/  F2FP.PACK_AB R20, R208, R209 ;  /* 0x000000d1d014723e */ /* 0x000fe200000000ff */
[----:B------:R-:W-:Y:S01]  /*ed40*/  FMUL.FTZ R110, R0, R110 ;  /* 0x0000006e006e7220 */ /* 0x000fe20000410000 */
[----:B------:R-:W-:Y:S03]  /*ed50*/  F2FP.PACK_AB R21, R206, R207 ;  /* 0x000000cfce15723e */ /* 0x000fe600000000ff */
[----:B------:R-:W-:Y:S01]  /*ed60*/  FMUL.FTZ R111, R0, R111 ;  /* 0x0000006f006f7220 */ /* 0x000fe20000410000 */
[----:B-1----:R-:W-:Y:S01]  /*ed70*/  F2FP.PACK_AB R31, R193, R194 ;  /* 0x000000c2c11f723e */ /* 0x002fe200000000ff */
[----:B------:R-:W-:Y:S02]  /*ed80*/  FMUL.FTZ R131, R165, R131 ;  /* 0x00000083a5837220 */ /* 0x000fe40000410000 */
[--C-:B------:R-:W-:Y:S02]  /*ed90*/  FFMA.FTZ R45, R45, c[0x0][0x2d0], -R171.reuse ;  /* 0x0000b4002d2d7a23 */ /* 0x100fe400000108ab */
[--C-:B------:R-:W-:Y:S01]  /*eda0*/  FFMA.FTZ R40, R40, c[0x0][0x2d0], -R171.reuse ;  /* 0x0000b40028287a23 */ /* 0x100fe200000108ab */
[-C--:B------:R-:W-:Y:S03]  /*edb0*/  HMMA.16816.F32 R108, R176, R22.reuse, R108 ;  /* 0x00000016b06c723c */ /* 0x080fe6000000186c */
[----:B------:R-:W-:Y:S01]  /*edc0*/  MUFU.EX2 R45, R45 ;  /* 0x0000002d002d7308 */ /* 0x000fe20000000800 */
[--C-:B------:R-:W-:Y:S02]  /*edd0*/  FFMA.FTZ R41, R41, c[0x0][0x2d0], -R171.reuse ;  /* 0x0000b40029297a23 */ /* 0x100fe400000108ab */
[--C-:B------:R-:W-:Y:S02]  /*ede0*/  FFMA.FTZ R42, R42, c[0x0][0x2d0], -R2.reuse ;  /* 0x0000b4002a2a7a23 */ /* 0x100fe40000010802 */
[C---:B------:R-:W-:Y:S04]  /*edf0*/  HMMA.16816.F32 R112, R172.reuse, R22, R112 ;  /* 0x00000016ac70723c */ /* 0x040fe80000001870 */
[--C-:B------:R-:W-:Y:S01]  /*ee00*/  FFMA.FTZ R43, R43, c[0x0][0x2d0], -R2.reuse ;  /* 0x0000b4002b2b7a23 */ /* 0x100fe20000010802 */
[----:B------:R-:W-:Y:S01]  /*ee10*/  MUFU.EX2 R40, R40 ;  /* 0x0000002800287308 */ /* 0x000fe20000000800 */
[----:B------:R-:W-:Y:S01]  /*ee20*/  FFMA.FTZ R44, R44, c[0x0][0x2d0], -R171 ;  /* 0x0000b4002c2c7a23 */ /* 0x000fe200000108ab */
[----:B------:R-:W-:Y:S01]  /*ee30*/  F2FP.PACK_AB R22, R204, R205 ;  /* 0x000000cdcc16723e */ /* 0x000fe200000000ff */
[-C--:B------:R-:W-:Y:S04]  /*ee40*/  HMMA.16816.F32 R116, R172, R32.reuse, R116 ;  /* 0x00000020ac74723c */ /* 0x080fe80000001874 */
[----:B------:R-:W-:Y:S01]  /*ee50*/  F2FP.PACK_AB R23, R202, R203 ;  /* 0x000000cbca17723e */ /* 0x000fe200000000ff */
[--C-:B------:R-:W-:Y:S01]  /*ee60*/  FFMA.FTZ R46, R46, c[0x0][0x2d0], -R2.reuse ;  /* 0x0000b4002e2e7a23 */ /* 0x100fe20000010802 */
[----:B------:R-:W-:Y:S01]  /*ee70*/  MOV R171, R3 ;  /* 0x0000000300ab7202 */ /* 0x000fe20000000f00 */
[----:B------:R-:W-:Y:S01]  /*ee80*/  FFMA.FTZ R2, R47, c[0x0][0x2d0], -R2 ;  /* 0x0000b4002f027a23 */ /* 0x000fe20000010802 */
[C---:B------:R-:W-:Y:S01]  /*ee90*/  HMMA.16816.F32 R120, R176.reuse, R32, R120 ;  /* 0x00000020b078723c */ /* 0x040fe20000001878 */
[----:B------:R-:W1:Y:S03]  /*eea0*/  MUFU.EX2 R41, R41 ;  /* 0x0000002900297308 */ /* 0x000e660000000800 */
[----:B------:R-:W-:Y:S02]  /*eeb0*/  FFMA.FTZ R0, R0, R252, R210 ;  /* 0x000000fc00007223 */ /* 0x000fe400000100d2 */
[----:B-----5:R-:W-:Y:S02]  /*eec0*/  FFMA.FTZ R165, R165, R200, R218 ;  /* 0x000000c8a5a57223 */ /* 0x020fe400000100da */
[-C--:B------:R-:W-:Y:S03]  /*eed0*/  HMMA.16816.F32 R124, R176, R34.reuse, R124 ;  /* 0x00000022b07c723c */ /* 0x080fe6000000187c */
[----:B------:R2:W-:Y:S01]  /*eee0*/  MUFU.EX2 R36, R2 ;  /* 0x0000000200247308 */ /* 0x0005e20000000800 */
[----:B------:R-:W-:Y:S02]  /*eef0*/  FADD.FTZ R0, R211, R0 ;  /* 0x00000000d3007221 */ /* 0x000fe40000010000 */
[----:B----4-:R-:W-:Y:S01]  /*ef00*/  FFMA.FTZ R164, R164, R170, R214 ;  /* 0x000000aaa4a47223 */ /* 0x010fe200000100d6 */
[----:B------:R-:W-:Y:S01]  /*ef10*/  MOV R170, R167 ;  /* 0x000000a700aa7202 */ /* 0x000fe20000000f00 */
[----:B------:R-:W-:Y:S01]  /*ef20*/  HMMA.16816.F32 R128, R172, R34, R128 ;  /* 0x00000022ac80723c */ /* 0x000fe20000001880 */
[----:B------:R-:W3:Y:S03]  /*ef30*/  LDSM.16.MT88.4 R32, [R227+0x2880] ;  /* 0x00288000e320783b */ /* 0x000ee60000004200 */
[----:B------:R-:W-:Y:S01]  /*ef40*/  FADD.FTZ R0, R212, R0 ;  /* 0x00000000d4007221 */ /* 0x000fe20000010000 */
[----:B------:R-:W-:Y:S03]  /*ef50*/  MUFU.EX2 R42, R42 ;  /* 0x0000002a002a7308 */ /* 0x000fe60000000800 */
[-C--:B------:R-:W-:Y:S01]  /*ef60*/  HMMA.16816.F32 R4, R20, R24.reuse, R4 ;  /* 0x000000181404723c */ /* 0x080fe20000001804 */
[----:B------:R-:W-:Y:S04]  /*ef70*/  LDSM.16.MT88.4 R172, [R226+0x4080] ;  /* 0x00408000e2ac783b */ /* 0x000fe80000004200 */
[----:B------:R-:W-:Y:S02]  /*ef80*/  FADD.FTZ R0, R213, R0 ;  /* 0x00000000d5007221 */ /* 0x000fe40000010000 */
[----:B------:R-:W4:Y:S01]  /*ef90*/  MUFU.EX2 R43, R43 ;  /* 0x0000002b002b7308 */ /* 0x000f220000000800 */
[C---:B------:R-:W-:Y:S04]  /*efa0*/  HMMA.16816.F32 R8, R28.reuse, R24, R8 ;  /* 0x000000181c08723c */ /* 0x040fe80000001808 */
[----:B--2---:R-:W-:Y:S04]  /*efb0*/  FADD.FTZ R2, R198, R0 ;  /* 0x00000000c6027221 */ /* 0x004fe80000010000 */
[-C--:B------:R-:W-:Y:S01]  /*efc0*/  HMMA.16816.F32 R12, R28, R26.reuse, R12 ;  /* 0x0000001a1c0c723c */ /* 0x080fe2000000180c */
[----:B------:R-:W3:Y:S07]  /*efd0*/  MUFU.EX2 R44, R44 ;  /* 0x0000002c002c7308 */ /* 0x000eee0000000800 */
[C---:B------:R-:W-:Y:S01]  /*efe0*/  HMMA.16816.F32 R16, R20.reuse, R26, R16 ;  /* 0x0000001a1410723c */ /* 0x040fe20000001810 */
[----:B------:R-:W5:Y:S02]  /*eff0*/  LDSM.16.MT88.4 R24, [R225+0x4080] ;  /* 0x00408000e118783b */ /* 0x000f640000004200 */
[----:B------:R-:W1:Y:S05]  /*f000*/  MUFU.EX2 R46, R46 ;  /* 0x0000002e002e7308 */ /* 0x000e6a0000000800 */
        /* <DEDUP_REMOVED lines=8> */
[-C--:B---3--:R-:W-:Y:S08]  /*f090*/  HMMA.16816.F32 R52, R20, R32.reuse, R52 ;  /* 0x000000201434723c */ /* 0x088ff00000001834 */
[C---:B------:R-:W-:Y:S08]  /*f0a0*/  HMMA.16816.F32 R56, R28.reuse, R32, R56 ;  /* 0x000000201c38723c */ /* 0x040ff00000001838 */
[-C--:B------:R-:W-:Y:S08]  /*f0b0*/  HMMA.16816.F32 R60, R28, R34.reuse, R60 ;  /* 0x000000221c3c723c */ /* 0x080ff0000000183c */
[C---:B------:R-:W-:Y:S01]  /*f0c0*/  HMMA.16816.F32 R64, R20.reuse, R34, R64 ;  /* 0x000000221440723c */ /* 0x040fe20000001840 */
[----:B------:R-:W3:Y:S07]  /*f0d0*/  LDSM.16.MT88.4 R32, [R228+0x4080] ;  /* 0x00408000e420783b */ /* 0x000eee0000004200 */
[-C--:B-----5:R-:W-:Y:S08]  /*f0e0*/  HMMA.16816.F32 R68, R20, R24.reuse, R68 ;  /* 0x000000181444723c */ /* 0x0a0ff00000001844 */
[C---:B------:R-:W-:Y:S08]  /*f0f0*/  HMMA.16816.F32 R72, R28.reuse, R24, R72 ;  /* 0x000000181c48723c */ /* 0x040ff00000001848 */
[-C--:B------:R-:W-:Y:S08]  /*f100*/  HMMA.16816.F32 R76, R28, R26.reuse, R76 ;  /* 0x0000001a1c4c723c */ /* 0x080ff0000000184c */
[C---:B------:R-:W-:Y:S01]  /*f110*/  HMMA.16816.F32 R80, R20.reuse, R26, R80 ;  /* 0x0000001a1450723c */ /* 0x040fe20000001850 */
[----:B------:R-:W5:Y:S07]  /*f120*/  LDSM.16.MT88.4 R24, [R227+0x4080] ;  /* 0x00408000e318783b */ /* 0x000f6e0000004200 */
[-C--:B------:R-:W-:Y:S08]  /*f130*/  HMMA.16816.F32 R84, R20, R172.reuse, R84 ;  /* 0x000000ac1454723c */ /* 0x080ff00000001854 */
[C---:B------:R-:W-:Y:S01]  /*f140*/  HMMA.16816.F32 R88, R28.reuse, R172, R88 ;  /* 0x000000ac1c58723c */ /* 0x040fe20000001858 */
[----:B------:R-:W2:Y:S07]  /*f150*/  LDL.LU R173, [R1+0x10] ;  /* 0x0000100001ad7983 */ /* 0x000eae0000300800 */
        /* <DEDUP_REMOVED lines=8> */
[C---:B------:R-:W-:Y:S07]  /*f1e0*/  HMMA.16816.F32 R120, R28.reuse, R24, R120 ;  /* 0x000000181c78723c */ /* 0x040fee0000001878 */
[----:B-1----:R-:W-:Y:S01]  /*f1f0*/  F2FP.PACK_AB R24, R41, R40 ;  /* 0x000000282918723e */ /* 0x002fe200000000ff */
[-C--:B------:R-:W-:Y:S01]  /*f200*/  HMMA.16816.F32 R124, R28, R26.reuse, R124 ;  /* 0x0000001a1c7c723c */ /* 0x080fe2000000187c */
[----:B------:R-:W-:Y:S03]  /*f210*/  LDSM.16.MT88.4 R28, [R228+0x4880] ;  /* 0x00488000e41c783b */ /* 0x000fe60000004200 */
[----:B----4-:R-:W-:Y:S04]  /*f220*/  F2FP.PACK_AB R25, R43, R42 ;  /* 0x0000002a2b19723e */ /* 0x010fe800000000ff */
[----:B------:R-:W-:Y:S07]  /*f230*/  HMMA.16816.F32 R128, R20, R26, R128 ;  /* 0x0000001a1480723c */ /* 0x000fee0000001880 */
[----:B------:R-:W-:Y:S02]  /*f240*/  F2FP.PACK_AB R20, R37, R192 ;  /* 0x000000c02514723e */ /* 0x000fe400000000ff */
[----:B------:R-:W-:Y:S03]  /*f250*/  F2FP.PACK_AB R21, R39, R38 ;  /* 0x000000262715723e */ /* 0x000fe600000000ff */
[----:B------:R-:W-:Y:S02]  /*f260*/  F2FP.PACK_AB R22, R49, R48 ;  /* 0x000000303116723e */ /* 0x000fe400000000ff */
[----:B------:R-:W-:Y:S02]  /*f270*/  F2FP.PACK_AB R23, R51, R50 ;  /* 0x000000323317723e */ /* 0x000fe400000000ff */
[----:B------:R-:W-:Y:S02]  /*f280*/  F2FP.PACK_AB R26, R45, R44 ;  /* 0x0000002c2d1a723e */ /* 0x000fe400000000ff */
[----:B------:R-:W-:Y:S03]  /*f290*/  F2FP.PACK_AB R27, R36, R46 ;  /* 0x0000002e241b723e */ /* 0x000fe600000000ff */
[-C--:B------:R-:W-:Y:S01]  /*f2a0*/  HMMA.16816.F32 R176, R20, R188.reuse, R4 ;  /* 0x000000bc14b0723c */ /* 0x080fe20000001804 */
[----:B------:R-:W1:Y:S07]  /*f2b0*/  LDSM.16.MT88.4 R4, [R228+0x3080] ;  /* 0x00308000e404783b */ /* 0x000e6e0000004200 */
[C---:B------:R-:W-:Y:S01]  /*f2c0*/  HMMA.16816.F32 R180, R24.reuse, R188, R8 ;  /* 0x000000bc18b4723c */ /* 0x040fe20000001808 */
[----:B------:R-:W4:Y:S07]  /*f2d0*/  LDSM.16.MT88.4 R8, [R227+0x3080] ;  /* 0x00308000e308783b */ /* 0x000f2e0000004200 */
[-C--:B------:R-:W-:Y:S01]  /*f2e0*/  HMMA.16816.F32 R184, R24, R190.reuse, R12 ;  /* 0x000000be18b8723c */ /* 0x080fe2000000180c */
[----:B------:R-:W5:Y:S07]  /*f2f0*/  LDSM.16.MT88.4 R12, [R225+0x4880] ;  /* 0x00488000e10c783b */ /* 0x000f6e0000004200 */
[C---:B------:R-:W-:Y:S01]  /*f300*/  HMMA.16816.F32 R188, R20.reuse, R190, R16 ;  /* 0x000000be14bc723c */ /* 0x040fe20000001810 */
[----:B------:R-:W4:Y:S07]  /*f310*/  LDSM.16.MT88.4 R16, [R226+0x4880] ;  /* 0x00488000e210783b */ /* 0x000f2e0000004200 */
        /* <DEDUP_REMOVED lines=9> */
[-C--:B----4-:R-:W-:Y:S08]  /*f3b0*/  HMMA.16816.F32 R52, R20, R8.reuse, R52 ;  /* 0x000000081434723c */ /* 0x090ff00000001834 */
        /* <DEDUP_REMOVED lines=23> */
[----:B--2---:R-:W-:Y:S04]  /*f530*/  FFMA.FTZ R166, R166, R173, R247 ;  /* 0x000000ada6a67223 */ /* 0x004fe800000100f7 */
        /* <DEDUP_REMOVED lines=43> */
.L_x_1123:
        /* <DEDUP_REMOVED lines=15> */
.L_x_1145:
        /* <DEDUP_REMOVED lines=236> */
.L_x_1128:
        /* <DEDUP_REMOVED lines=37> */
.L_x_1131:
[----:B------:R-:W-:Y:S04]  /*109f0*/  MOV R167, c[0x0][0x32c] ;  /* 0x0000cb0000a77a02 */ /* 0x000fe80000000f00 */
[----:B------:R-:W-:Y:S11]  /*10a00*/  ISETP.NE.AND P0, PT, R167, 0x1, PT ;  /* 0x00000001a700780c */ /* 0x000ff60003f05270 */
[----:B------:R-:W-:Y:S02]  /*10a10*/  @!UPT UIADD3 URZ, URZ, URZ, URZ ;  /* 0x0000003f3f3ff290 */ /* 0x000fe4000fffe03f */
[----:B------:R-:W-:Y:S05]  /*10a20*/  @P0 IMAD.HI.U32 R167, R3, c[0x0][0x330], RZ ;  /* 0x0000cc0003a70a27 */ /* 0x000fea00078e00ff */
[----:B------:R-:W-:Y:S02]  /*10a30*/  @P0 SHF.R.U32.HI R3, RZ, c[0x0][0x334], R167 ;  /* 0x0000cd00ff030a19 */ /* 0x000fe400000116a7 */
.L_x_1132:
[----:B------:R-:W-:Y:S05]  /*10a40*/  BSYNC B0 ;  /* 0x0000000000007941 */ /* 0x000fea0003800000 */
.L_x_1130:
[----:B------:R-:W-:Y:S05]  /*10a50*/  IMAD R3, R3, c[0x0][0x32c], R173 ;  /* 0x0000cb0003037a24 */ /* 0x000fea00078e02ad */
[----:B------:R-:W-:Y:S02]  /*10a60*/  IADD3 R167, R3, c[0x0][0x32c], RZ ;  /* 0x0000cb0003a77a10 */ /* 0x000fe40007ffe0ff */
[----:B------:R-:W-:Y:S02]  /*10a70*/  IMNMX R0, R0, R3, !PT ;  /* 0x0000000300007217 */ /* 0x000fe40007800200 */
[----:B------:R-:W-:Y:S02]  /*10a80*/  IMNMX R2, R2, R167, PT ;  /* 0x000000a702027217 */ /* 0x000fe40003800200 */
.L_x_1129:
        /* <DEDUP_REMOVED lines=20> */
.L_x_1135:
[----:B------:R-:W-:Y:S04]  /*10bd0*/  MOV R174, c[0x0][0x32c] ;  /* 0x0000cb0000ae7a02 */ /* 0x000fe80000000f00 */
[----:B------:R-:W-:Y:S11]  /*10be0*/  ISETP.NE.AND P0, PT, R174, 0x1, PT ;  /* 0x00000001ae00780c */ /* 0x000ff60003f05270 */
[----:B------:R-:W-:Y:S02]  /*10bf0*/  @!UPT UIADD3 URZ, URZ, URZ, URZ ;  /* 0x0000003f3f3ff290 */ /* 0x000fe4000fffe03f */
[----:B------:R-:W-:Y:S05]  /*10c00*/  @P0 IMAD.HI.U32 R174, R168, c[0x0][0x330], RZ ;  /* 0x0000cc00a8ae0a27 */ /* 0x000fea00078e00ff */
[----:B------:R-:W-:Y:S02]  /*10c10*/  @P0 SHF.R.U32.HI R168, RZ, c[0x0][0x334], R174 ;  /* 0x0000cd00ffa80a19 */ /* 0x000fe400000116ae */
.L_x_1136:
[----:B------:R-:W-:Y:S05]  /*10c20*/  BSYNC B0 ;  /* 0x0000000000007941 */ /* 0x000fea0003800000 */
.L_x_1134:
[----:B------:R-:W-:Y:S05]  /*10c30*/  IMAD R168, R168, c[0x0][0x32c], R173 ;  /* 0x0000cb00a8a87a24 */ /* 0x000fea00078e02ad */
[----:B------:R-:W-:Y:S02]  /*10c40*/  IADD3 R174, R168, c[0x0][0x32c], RZ ;  /* 0x0000cb00a8ae7a10 */ /* 0x000fe40007ffe0ff */
[----:B------:R-:W-:Y:S02]  /*10c50*/  IMNMX R3, R3, R168, !PT ;  /* 0x000000a803037217 */ /* 0x000fe40007800200 */
[----:B------:R-:W-:Y:S02]  /*10c60*/  IMNMX R167, R167, R174, PT ;  /* 0x000000aea7a77217 */ /* 0x000fe40003800200 */
.L_x_1133:
        /* <DEDUP_REMOVED lines=87> */
.L_x_1139:
[----:B------:R-:W-:Y:S04]  /*111e0*/  MOV R5, c[0x0][0x32c] ;  /* 0x0000cb0000057a02 */ /* 0x000fe80000000f00 */
[----:B------:R-:W-:Y:S11]  /*111f0*/  ISETP.NE.AND P0, PT, R5, 0x1, PT ;  /* 0x000000010500780c */ /* 0x000ff60003f05270 */
[----:B------:R-:W-:Y:S02]  /*11200*/  @!UPT UIADD3 URZ, URZ, URZ, URZ ;  /* 0x0000003f3f3ff290 */ /* 0x000fe4000fffe03f */
[----:B------:R-:W-:Y:S05]  /*11210*/  @P0 IMAD.HI.U32 R5, R4, c[0x0][0x330], RZ ;  /* 0x0000cc0004050a27 */ /* 0x000fea00078e00ff */
[----:B------:R-:W-:Y:S02]  /*11220*/  @P0 SHF.R.U32.HI R4, RZ, c[0x0][0x334], R5 ;  /* 0x0000cd00ff040a19 */ /* 0x000fe40000011605 */
.L_x_1140:
[----:B------:R-:W-:Y:S05]  /*11230*/  BSYNC B0 ;  /* 0x0000000000007941 */ /* 0x000fea0003800000 */
.L_x_1138:
[----:B------:R-:W-:Y:S05]  /*11240*/  IMAD R4, R4, c[0x0][0x32c], R173 ;  /* 0x0000cb0004047a24 */ /* 0x000fea00078e02ad */
[----:B------:R-:W-:Y:S02]  /*11250*/  IADD3 R5, R4, c[0x0][0x32c], RZ ;  /* 0x0000cb0004057a10 */ /* 0x000fe40007ffe0ff */
[----:B------:R-:W-:Y:S02]  /*11260*/  IMNMX R0, R0, R4, !PT ;  /* 0x0000000400007217 */ /* 0x000fe40007800200 */
[----:B------:R-:W-:Y:S02]  /*11270*/  IMNMX R2, R2, R5, PT ;  /* 0x0000000502027217 */ /* 0x000fe40003800200 */
.L_x_1137:
        /* <DEDUP_REMOVED lines=148> */
.L_x_1143:
[----:B------:R-:W-:Y:S04]  /*11bc0*/  MOV R4, c[0x0][0x32c] ;  /* 0x0000cb0000047a02 */ /* 0x000fe80000000f00 */
[----:B------:R-:W-:Y:S11]  /*11bd0*/  ISETP.NE.AND P0, PT, R4, 0x1, PT ;  /* 0x000000010400780c */ /* 0x000ff60003f05270 */
[----:B------:R-:W-:Y:S02]  /*11be0*/  @!UPT UIADD3 URZ, URZ, URZ, URZ ;  /* 0x0000003f3f3ff290 */ /* 0x000fe4000fffe03f */
[----:B------:R-:W-:Y:S05]  /*11bf0*/  @P0 IMAD.HI.U32 R4, R3, c[0x0][0x330], RZ ;  /* 0x0000cc0003040a27 */ /* 0x000fea00078e00ff */
[----:B------:R-:W-:Y:S02]  /*11c00*/  @P0 SHF.R.U32.HI R3, RZ, c[0x0][0x334], R4 ;  /* 0x0000cd00ff030a19 */ /* 0x000fe40000011604 */
.L_x_1144:
[----:B------:R-:W-:Y:S05]  /*11c10*/  BSYNC B0 ;  /* 0x0000000000007941 */ /* 0x000fea0003800000 */
.L_x_1142:
[----:B------:R-:W-:Y:S05]  /*11c20*/  IMAD R173, R3, c[0x0][0x32c], R173 ;  /* 0x0000cb0003ad7a24 */ /* 0x000fea00078e02ad */
[----:B------:R-:W-:Y:S02]  /*11c30*/  IADD3 R3, R173, c[0x0][0x32c], RZ ;  /* 0x0000cb00ad037a10 */ /* 0x000fe40007ffe0ff */
[----:B------:R-:W-:Y:S02]  /*11c40*/  IMNMX R0, R0, R173, !PT ;  /* 0x000000ad00007217 */ /* 0x000fe40007800200 */
[----:B------:R-:W-:Y:S02]  /*11c50*/  IMNMX R2, R2, R3, PT ;  /* 0x0000000302027217 */ /* 0x000fe40003800200 */
.L_x_1141:
        /* <DEDUP_REMOVED lines=33> */
[----:B------:R-:W-:Y:S01]  /*11e70*/  UISETP.NE.AND UP3, UPT, UR29, URZ, UPT ;  /* 0x0000003f1d00728c */ /* 0x000fe2000bf65270 */
[----:B------:R-:W-:Y:S02]  /*11e80*/  FMNMX.FTZ R169, R217, R169, !PT ;  /* 0x000000a9d9a97209 */ /* 0x000fe40007810000 */
[----:B------:R-:W-:Y:S02]  /*11e90*/  FMNMX.FTZ R3, R210, R3, !PT ;  /* 0x00000003d2037209 */ /* 0x000fe40007810000 */
[----:B------:R-:W-:Y:S01]  /*11ea0*/  FMNMX.FTZ R4, R8, R166, !PT ;  /* 0x000000a608047209 */ /* 0x000fe20007810000 */
[----:B------:R-:W1:Y:S01]  /*11eb0*/  SHFL.BFLY PT, R5, R169, 0x2, 0x1f ;  /* 0x0c401f00a9057f89 */ /* 0x000e6200000e0000 */
[----:B------:R-:W-:Y:S02]  /*11ec0*/  ISETP.GT.AND P2, PT, R0, 0x1, P2 ;  /* 0x000000010000780c */ /* 0x000fe40001744270 */
[----:B------:R-:W-:Y:S02]  /*11ed0*/  FMNMX.FTZ R3, R214, R3, !PT ;  /* 0x00000003d6037209 */ /* 0x000fe40007810000 */
[----:B------:R-:W-:Y:S02]  /*11ee0*/  FMNMX.FTZ R4, R9, R4, !PT ;  /* 0x0000000409047209 */ /* 0x000fe40007810000 */
[----:B------:R-:W-:Y:S01]  /*11ef0*/  ISETP.LT.OR P2, PT, R2, 0x2, P2 ;  /* 0x000000020200780c */ /* 0x000fe20001741670 */
[----:B------:R-:W2:Y:S01]  /*11f00*/  SHFL.BFLY PT, R168, R3, 0x2, 0x1f ;  /* 0x0c401f0003a87f89 */ /* 0x000ea200000e0000 */
        /* <DEDUP_REMOVED lines=13> */
[----:B------:R-:W-:Y:S02]  /*11fe0*/  FMNMX.FTZ R4, R204, R4, !PT ;  /* 0x00000004cc047209 */ /* 0x000fe40007810000 */
[----:B-1----:R-:W-:Y:S02]  /*11ff0*/  FMNMX.FTZ R169, R169, R5, !PT ;  /* 0x00000005a9a97209 */ /* 0x002fe40007810000 */
[----:B--2---:R-:W-:Y:S02]  /*12000*/  FMNMX.FTZ R168, R3, R168, !PT ;  /* 0x000000a803a87209 */ /* 0x004fe40007810000 */
[----:B------:R-:W-:Y:S01]  /*12010*/  FMNMX.FTZ R3, R211, R4, !PT ;  /* 0x00000004d3037209 */ /* 0x000fe20007810000 */
[----:B------:R-:W1:Y:S01]  /*12020*/  SHFL.BFLY PT, R5, R169, 0x1, 0x1f ;  /* 0x0c201f00a9057f89 */ /* 0x000e6200000e0000 */
[----:B------:R-:W-:Y:S02]  /*12030*/  ISETP.GT.AND P0, PT, R0, 0x8, P0 ;  /* 0x000000080000780c */ /* 0x000fe40000704270 */
[----:B------:R-:W-:Y:S02]  /*12040*/  FMNMX.FTZ R3, R212, R3, !PT ;  /* 0x00000003d4037209 */ /* 0x000fe40007810000 */
[----:B------:R-:W-:Y:S02]  /*12050*/  ISETP.LT.OR P0, PT, R2, 0x9, P0 ;  /* 0x000000090200780c */ /* 0x000fe40000701670 */
[----:B------:R-:W-:Y:S01]  /*12060*/  FMNMX.FTZ R3, R213, R3, !PT ;  /* 0x00000003d5037209 */ /* 0x000fe20007810000 */
[----:B------:R-:W-:Y:S01]  /*12070*/  SHFL.BFLY PT, R6, R168, 0x1, 0x1f ;  /* 0x0c201f00a8067f89 */ /* 0x000fe200000e0000 */
[----:B------:R-:W-:Y:S02]  /*12080*/  FSEL R14, R14, -INF , !P0 ;  /* 0xff8000000e0e7808 */ /* 0x000fe40004000000 */
[----:B------:R-:W-:Y:S02]  /*12090*/  PLOP3.LUT P0, PT, PT, PT, UP6, 0x40, 0x0 ;  /* 0x000000000000781c */ /* 0x000fe40003f0e868 */
[----:B------:R-:W-:Y:S02]  /*120a0*/  FMNMX.FTZ R3, R216, R3, !PT ;  /* 0x00000003d8037209 */ /* 0x000fe40007810000 */
[----:B------:R-:W-:Y:S01]  /*120b0*/  PLOP3.LUT P1, PT, PT, PT, UP4, 0x40, 0x0 ;  /* 0x000000000000781c */ /* 0x000fe20003f2e848 */
[----:B------:R-:W-:Y:S01]  /*120c0*/  UISETP.NE.AND UP4, UPT, UR30, URZ, UPT ;  /* 0x0000003f1e00728c */ /* 0x000fe2000bf85270 */
[C---:B------:R-:W-:Y:S01]  /*120d0*/  ISETP.GT.AND P0, PT, R0.reuse, 0x11, P0 ;  /* 0x000000110000780c */ /* 0x040fe20000704270 */
[----:B------:R-:W2:Y:S01]  /*120e0*/  SHFL.BFLY PT, R7, R3, 0x2, 0x1f ;  /* 0x0c401f0003077f89 */ /* 0x000ea200000e0000 */
[----:B------:R-:W-:Y:S02]  /*120f0*/  ISETP.GT.AND P1, PT, R0, RZ, P1 ;  /* 0x000000ff0000720c */ /* 0x000fe40000f24270 */
[C---:B------:R-:W-:Y:S02]  /*12100*/  ISETP.LT.OR P0, PT, R2.reuse, 0x12, P0 ;  /* 0x000000120200780c */ /* 0x040fe40000701670 */
[----:B------:R-:W-:Y:S02]  /*12110*/  ISETP.LT.OR P1, PT, R2, 0x1, P1 ;  /* 0x000000010200780c */ /* 0x000fe40000f21670 */
[----:B-1----:R-:W-:Y:S02]  /*12120*/  FMNMX.FTZ R169, R169, R5, !PT ;  /* 0x00000005a9a97209 */ /* 0x002fe40007810000 */
[----:B------:R-:W-:Y:S02]  /*12130*/  FSEL R44, R27, -INF , !P0 ;  /* 0xff8000001b2c7808 */ /* 0x000fe40004000000 */
[C---:B------:R-:W-:Y:S01]  /*12140*/  FSETP.NEU.FTZ.AND P2, PT, R169.reuse, -INF , PT ;  /* 0xff800000a900780b */ /* 0x040fe20003f5d000 */
[----:B------:R-:W-:Y:S01]  /*12150*/  FMUL.FTZ R23, R169, c[0x0][0x2d0] ;  /* 0x0000b400a9177a20 */ /* 0x000fe20000410000 */
[----:B------:R-:W-:Y:S02]  /*12160*/  PLOP3.LUT P0, PT, PT, PT, UP4, 0x40, 0x0 ;  /* 0x000000000000781c */ /* 0x000fe40003f0e848 */
[----:B------:R-:W-:Y:S02]  /*12170*/  FSEL R10, R10, -INF , !P1 ;  /* 0xff8000000a0a7808 */ /* 0x000fe40004800000 */
[----:B------:R-:W-:Y:S02]  /*12180*/  FSEL R23, R23, RZ, P2 ;  /* 0x000000ff17177208 */ /* 0x000fe40001000000 */
[----:B------:R-:W-:Y:S01]  /*12190*/  PLOP3.LUT P1, PT, PT, PT, UP1, 0x40, 0x0 ;  /* 0x000000000000781c */ /* 0x000fe20003f2e818 */
[----:B------:R-:W-:Y:S01]  /*121a0*/  UISETP.NE.AND UP1, UPT, UR27, URZ, UPT ;  /* 0x0000003f1b00728c */ /* 0x000fe2000bf25270 */
[----:B------:R-:W-:Y:S01]  /*121b0*/  ISETP.GT.AND P0, PT, R0, 0x19, P0 ;  /* 0x000000190000780c */ /* 0x000fe20000704270 */
[--C-:B------:R-:W-:Y:S01]  /*121c0*/  FFMA.FTZ R4, R174, c[0x0][0x2d0], -R23.reuse ;  /* 0x0000b400ae047a23 */ /* 0x100fe20000010817 */
[----:B------:R-:W-:Y:S01]  /*121d0*/  ISETP.GT.AND P1, PT, R0, 0x9, P1 ;  /* 0x000000090000780c */ /* 0x000fe20000f24270 */
[--C-:B------:R-:W-:Y:S01]  /*121e0*/  FFMA.FTZ R40, R197, c[0x0][0x2d0], -R23.reuse ;  /* 0x0000b400c5287a23 */ /* 0x100fe20000010817 */
[C---:B------:R-:W-:Y:S01]  /*121f0*/  ISETP.LT.OR P0, PT, R2.reuse, 0x1a, P0 ;  /* 0x0000001a0200780c */ /* 0x040fe20000701670 */
[----:B------:R1:W-:Y:S01]  /*12200*/  MUFU.EX2 R32, R4 ;  /* 0x0000000400207308 */ /* 0x0003e20000000800 */
[----:B------:R-:W-:Y:S02]  /*12210*/  ISETP.LT.OR P1, PT, R2, 0xa, P1 ;  /* 0x0000000a0200780c */ /* 0x000fe40000f21670 */
[----:B------:R-:W-:Y:S02]  /*12220*/  FSEL R171, R31, -INF , !P0 ;  /* 0xff8000001fab7808 */ /* 0x000fe40004000000 */
[----:B------:R-:W-:Y:S02]  /*12230*/  PLOP3.LUT P0, PT, PT, PT, UP3, 0x40, 0x0 ;  /* 0x000000000000781c */ /* 0x000fe40003f0e838 */
[----:B------:R-:W-:Y:S02]  /*12240*/  FSEL R15, R15, -INF , !P1 ;  /* 0xff8000000f0f7808 */ /* 0x000fe40004800000 */
[----:B------:R-:W-:Y:S01]  /*12250*/  PLOP3.LUT P1, PT, PT, PT, UP5, 0x40, 0x0 ;  /* 0x000000000000781c */ /* 0x000fe20003f2e858 */
[----:B------:R-:W-:Y:S01]  /*12260*/  MUFU.EX2 R251, R40 ;  /* 0x0000002800fb7308 */ /* 0x000fe20000000800 */
[C---:B------:R-:W-:Y:S02]  /*12270*/  ISETP.GT.AND P0, PT, R0.reuse, 0x20, P0 ;  /* 0x000000200000780c */ /* 0x040fe40000704270 */
[----:B------:R-:W-:Y:S02]  /*12280*/  ISETP.GT.AND P1, PT, R0, 0x18, P1 ;  /* 0x000000180000780c */ /* 0x000fe40000f24270 */
[----:B--2---:R-:W-:Y:S02]  /*12290*/  FMNMX.FTZ R3, R3, R7, !PT ;  /* 0x0000000703037209 */ /* 0x004fe40007810000 */
[C---:B------:R-:W-:Y:S02]  /*122a0*/  ISETP.LT.OR P0, PT, R2.reuse, 0x21, P0 ;  /* 0x000000210200780c */ /* 0x040fe40000701670 */
[----:B------:R-:W-:Y:S01]  /*122b0*/  ISETP.LT.OR P1, PT, R2, 0x19, P1 ;  /* 0x000000190200780c */ /* 0x000fe20000f21670 */
[----:B------:R-:W2:Y:S01]  /*122c0*/  SHFL.BFLY PT, R167, R3, 0x1, 0x1f ;  /* 0x0c201f0003a77f89 */ /* 0x000ea200000e0000 */
[----:B------:R-:W-:Y:S02]  /*122d0*/  FSEL R172, R42, -INF , !P0 ;  /* 0xff8000002aac7808 */ /* 0x000fe40004000000 */
[----:B------:R-:W-:Y:S01]  /*122e0*/  FMNMX.FTZ R5, R10, R170, !PT ;  /* 0x000000aa0a057209 */ /* 0x000fe20007810000 */
[--C-:B-1----:R-:W-:Y:S01]  /*122f0*/  FFMA.FTZ R4, R175, c[0x0][0x2d0], -R23.reuse ;  /* 0x0000b400af047a23 */ /* 0x102fe20000010817 */
[----:B------:R-:W-:Y:S02]  /*12300*/  FSEL R45, R30, -INF , !P1 ;  /* 0xff8000001e2d7808 */ /* 0x000fe40004800000 */
[----:B------:R-:W-:Y:S01]  /*12310*/  PLOP3.LUT P1, PT, PT, PT, UP2, 0x40, 0x0 ;  /* 0x000000000000781c */ /* 0x000fe20003f2e828 */
[----:B------:R1:W-:Y:S01]  /*12320*/  MUFU.EX2 R24, R4 ;  /* 0x0000000400187308 */ /* 0x0003e20000000800 */
[----:B------:R-:W-:Y:S01]  /*12330*/  FMNMX.FTZ R5, R11, R5, !PT ;  /* 0x000000050b057209 */ /* 0x000fe20007810000 */
[----:B------:R-:W-:Y:S01]  /*12340*/  LDSM.16.MT88.4 R28, [R225+0x2080] ;  /* 0x00208000e11c783b */ /* 0x000fe20000004200 */
[----:B------:R-:W-:Y:S02]  /*12350*/  ISETP.GT.AND P1, PT, R0, 0x21, P1 ;  /* 0x000000210000780c */ /* 0x000fe40000f24270 */
[----:B------:R-:W-:Y:S02]  /*12360*/  PLOP3.LUT P0, PT, PT, PT, UP1, 0x40, 0x0 ;  /* 0x000000000000781c */ /* 0x000fe40003f0e818 */
[----:B------:R-:W-:Y:S02]  /*12370*/  FMNMX.FTZ R168, R168, R6, !PT ;  /* 0x00000006a8a87209 */ /* 0x000fe40007810000 */
[----:B------:R-:W-:Y:S02]  /*12380*/  FMNMX.FTZ R5, R14, R5, !PT ;  /* 0x000000050e057209 */ /* 0x000fe40007810000 */
[----:B------:R-:W-:Y:S01]  /*12390*/  ISETP.LT.OR P1, PT, R2, 0x22, P1 ;  /* 0x000000220200780c */ /* 0x000fe20000f21670 */
[----:B------:R-:W-:Y:S01]  /*123a0*/  FMUL.FTZ R48, R168, c[0x0][0x2d0] ;  /* 0x0000b400a8307a20 */ /* 0x000fe20000410000 */
[----:B------:R-:W-:Y:S02]  /*123b0*/  ISETP.GT.AND P0, PT, R0, 0x28, P0 ;  /* 0x000000280000780c */ /* 0x000fe40000704270 */
[----:B------:R-:W-:Y:S02]  /*123c0*/  FMNMX.FTZ R5, R15, R5, !PT ;  /* 0x000000050f057209 */ /* 0x000fe40007810000 */
[----:B------:R-:W-:Y:S02]  /*123d0*/  FSEL R174, R43, -INF , !P1 ;  /* 0xff8000002bae7808 */ /* 0x000fe40004800000 */
[----:B------:R-:W-:Y:S02]  /*123e0*/  FSETP.NEU.FTZ.AND P1, PT, R168, -INF , PT ;  /* 0xff800000a800780b */ /* 0x000fe40003f3d000 */
[----:B------:R-:W-:Y:S02]  /*123f0*/  ISETP.LT.OR P0, PT, R2, 0x29, P0 ;  /* 0x000000290200780c */ /* 0x000fe40000701670 */
[----:B------:R-:W-:Y:S01]  /*12400*/  FMNMX.FTZ R5, R41, R5, !PT ;  /* 0x0000000529057209 */ /* 0x000fe20007810000 */
[--C-:B-1----:R-:W-:Y:S01]  /*12410*/  FFMA.FTZ R4, R192, c[0x0][0x2d0], -R23.reuse ;  /* 0x0000b400c0047a23 */ /* 0x102fe20000010817 */
[----:B------:R-:W-:Y:S02]  /*12420*/  FSEL R48, R48, RZ, P1 ;  /* 0x000000ff30307208 */ /* 0x000fe40000800000 */
[----:B------:R-:W-:Y:S01]  /*12430*/  FSEL R173, R46, -INF , !P0 ;  /* 0xff8000002ead7808 */ /* 0x000fe20004000000 */
[----:B------:R1:W3:Y:S01]  /*12440*/  MUFU.EX2 R21, R4 ;  /* 0x0000000400157308 */ /* 0x0002e20000000800 */
[----:B------:R-:W-:Y:S01]  /*12450*/  PLOP3.LUT P0, PT, PT, PT, UP0, 0x40, 0x0 ;  /* 0x000000000000781c */ /* 0x000fe20003f0e808 */
[--C-:B------:R-:W-:Y:S01]  /*12460*/  FFMA.FTZ R40, R194, c[0x0][0x2d0], -R48.reuse ;  /* 0x0000b400c2287a23 */ /* 0x100fe20000010830 */
[----:B------:R-:W-:Y:S01]  /*12470*/  FMNMX.FTZ R5, R44, R5, !PT ;  /* 0x000000052c057209 */ /* 0x000fe20007810000 */
[----:B------:R-:W-:Y:S01]  /*12480*/  UISETP.GT.AND UP0, UPT, UR26, UR7, UPT ;  /* 0x000000071a00728c */ /* 0x000fe2000bf04270 */
[----:B------:R-:W-:Y:S01]  /*12490*/  ISETP.GT.AND P0, PT, R0, 0x29, P0 ;  /* 0x000000290000780c */ /* 0x000fe20000704270 */
[----:B------:R-:W-:Y:S01]  /*124a0*/  UIADD3 UR26, UR26, -0x1, URZ ;  /* 0xffffffff1a1a7890 */ /* 0x000fe2000fffe03f */
[----:B--2---:R-:W-:Y:S01]  /*124b0*/  FMNMX.FTZ R167, R3, R167, !PT ;  /* 0x000000a703a77209 */ /* 0x004fe20007810000 */
[--C-:B------:R-:W-:Y:S01]  /*124c0*/  FFMA.FTZ R3, R19, c[0x0][0x2d0], -R48.reuse ;  /* 0x0000b40013037a23 */ /* 0x100fe20000010830 */
[----:B------:R-:W-:Y:S01]  /*124d0*/  ISETP.LT.OR P0, PT, R2, 0x2a, P0 ;  /* 0x0000002a0200780c */ /* 0x000fe20000701670 */
[--C-:B------:R-:W-:Y:S01]  /*124e0*/  FFMA.FTZ R2, R17, c[0x0][0x2d0], -R48.reuse ;  /* 0x0000b40011027a23 */ /* 0x100fe20000010830 */
[----:B------:R2:W-:Y:S01]  /*124f0*/  MUFU.EX2 R250, R40 ;  /* 0x0000002800fa7308 */ /* 0x0005e20000000800 */
[----:B------:R-:W-:Y:S01]  /*12500*/  FMUL.FTZ R49, R167, c[0x0][0x2d0] ;  /* 0x0000b400a7317a20 */ /* 0x000fe20000410000 */
[----:B------:R-:W-:Y:S02]  /*12510*/  FSEL R22, R47, -INF , !P0 ;  /* 0xff8000002f167808 */ /* 0x000fe40004000000 */
[----:B------:R-:W-:Y:S04]  /*12520*/  FSETP.NEU.FTZ.AND P0, PT, R167, -INF , PT ;  /* 0xff800000a700780b */ /* 0x000fe80003f1d000 */
[----:B------:R-:W-:Y:S02]  /*12530*/  FSEL R49, R49, RZ, P0 ;  /* 0x000000ff31317208 */ /* 0x000fe40000000000 */
[----:B------:R4:W-:Y:S01]  /*12540*/  MUFU.EX2 R7, R3 ;  /* 0x0000000300077308 */ /* 0x0009e20000000800 */
[--C-:B-1----:R-:W-:Y:S01]  /*12550*/  FFMA.FTZ R4, R193, c[0x0][0x2d0], -R23.reuse ;  /* 0x0000b400c1047a23 */ /* 0x102fe20000010817 */
[----:B---3--:R-:W-:Y:S08]  /*12560*/  MOV R47, R21 ;  /* 0x00000015002f7202 */ /* 0x008ff00000000f00 */
[----:B------:R1:W3:Y:S01]  /*12570*/  MUFU.EX2 R42, R4 ;  /* 0x00000004002a7308 */ /* 0x0002e20000000800 */
[----:B--2---:R-:W-:Y:S09]  /*12580*/  FFMA.FTZ R40, R201, c[0x0][0x2d0], -R23 ;  /* 0x0000b400c9287a23 */ /* 0x004ff20000010817 */
[----:B------:R2:W-:Y:S01]  /*12590*/  MUFU.EX2 R221, R40 ;  /* 0x0000002800dd7308 */ /* 0x0005e20000000800 */
[--C-:B----4-:R-:W-:Y:S09]  /*125a0*/  FFMA.FTZ R3, R8, c[0x0][0x2d0], -R49.reuse ;  /* 0x0000b40008037a23 */ /* 0x110ff20000010831 */
[----:B------:R4:W-:Y:S01]  /*125b0*/  MUFU.EX2 R17, R3 ;  /* 0x0000000300117308 */ /* 0x0009e20000000800 */
[----:B-1----:R-:W-:Y:S01]  /*125c0*/  FMNMX.FTZ R4, R45, R5, !PT ;  /* 0x000000052d047209 */ /* 0x002fe20007810000 */
[--C-:B------:R-:W-:Y:S01]  /*125d0*/  FFMA.FTZ R5, R16, c[0x0][0x2d0], -R48.reuse ;  /* 0x0000b40010057a23 */ /* 0x100fe20000010830 */
[----:B---3--:R-:W-:Y:S02]  /*125e0*/  F2FP.PACK_AB R26, R42, R47 ;  /* 0x0000002f2a1a723e */ /* 0x008fe400000000ff */
[----:B------:R-:W-:Y:S05]  /*125f0*/  FMNMX.FTZ R4, R171, R4, !PT ;  /* 0x00000004ab047209 */ /* 0x000fea0007810000 */
[----:B------:R-:W-:Y:S01]  /*12600*/  MUFU.EX2 R20, R5 ;  /* 0x0000000500147308 */ /* 0x000fe20000000800 */
[----:B------:R-:W-:Y:S01]  /*12610*/  FMNMX.FTZ R0, R172, R4, !PT ;  /* 0x00000004ac007209 */ /* 0x000fe20007810000 */
[--C-:B------:R-:W-:Y:S02]  /*12620*/  FFMA.FTZ R4, R12, c[0x0][0x2d0], -R49.reuse ;  /* 0x0000b4000c047a23 */ /* 0x100fe40000010831 */
[--C-:B--2---:R-:W-:Y:S01]  /*12630*/  FFMA.FTZ R40, R198, c[0x0][0x2d0], -R48.reuse ;  /* 0x0000b400c6287a23 */ /* 0x104fe20000010830 */
[----:B------:R-:W-:Y:S05]  /*12640*/  FMNMX.FTZ R0, R174, R0, !PT ;  /* 0x00000000ae007209 */ /* 0x000fea0007810000 */
[----:B------:R1:W-:Y:S01]  /*12650*/  MUFU.EX2 R5, R2 ;  /* 0x0000000200057308 */ /* 0x0003e20000000800 */
[----:B------:R-:W-:Y:S01]  /*12660*/  FMNMX.FTZ R0, R173, R0, !PT ;  /* 0x00000000ad007209 */ /* 0x000fe20007810000 */
[--C-:B----4-:R-:W-:Y:S03]  /*12670*/  FFMA.FTZ R3, R9, c[0x0][0x2d0], -R49.reuse ;  /* 0x0000b40009037a23 */ /* 0x110fe60000010831 */
[----:B------:R-:W-:Y:S05]  /*12680*/  FMNMX.FTZ R0, R22, R0, !PT ;  /* 0x0000000016007209 */ /* 0x000fea0007810000 */
[----:B------:R-:W-:Y:S10]  /*12690*/  MUFU.EX2 R6, R3 ;  /* 0x0000000300067308 */ /* 0x000ff40000000800 */
[----:B------:R-:W-:Y:S01]  /*126a0*/  MUFU.EX2 R43, R4 ;  /* 0x00000004002b7308 */ /* 0x000fe20000000800 */
[----:B-1----:R-:W-:Y:S09]  /*126b0*/  FFMA.FTZ R2, R18, c[0x0][0x2d0], -R48 ;  /* 0x0000b40012027a23 */ /* 0x002ff20000010830 */
[----:B------:R1:W2:Y:S10]  /*126c0*/  MUFU.EX2 R46, R2 ;  /* 0x00000002002e7308 */ /* 0x0002b40000000800 */
[----:B------:R3:W-:Y:S01]  /*126d0*/  MUFU.EX2 R220, R40 ;  /* 0x0000002800dc7308 */ /* 0x0007e20000000800 */
[----:B-1----:R-:W1:Y:S01]  /*126e0*/  SHFL.BFLY PT, R2, R0, 0x2, 0x1f ;  /* 0x0c401f0000027f89 */ /* 0x002e6200000e0000 */
[----:B--2---:R-:W-:Y:S01]  /*126f0*/  F2FP.PACK_AB R27, R7, R46 ;  /* 0x0000002e071b723e */ /* 0x004fe200000000ff */
[--C-:B---3--:R-:W-:Y:S07]  /*12700*/  FFMA.FTZ R40, R202, c[0x0][0x2d0], -R49.reuse ;  /* 0x0000b400ca287a23 */ /* 0x108fee0000010831 */
[----:B------:R2:W-:Y:S01]  /*12710*/  MUFU.EX2 R202, R40 ;  /* 0x0000002800ca7308 */ /* 0x0005e20000000800 */
[----:B-1----:R-:W-:Y:S01]  /*12720*/  FMNMX.FTZ R3, R0, R2, !PT ;  /* 0x0000000200037209 */ /* 0x002fe20007810000 */
[--C-:B------:R-:W-:Y:S01]  /*12730*/  FFMA.FTZ R2, R13, c[0x0][0x2d0], -R49.reuse ;  /* 0x0000b4000d027a23 */ /* 0x100fe20000010831 */
[----:B------:R-:W-:Y:S07]  /*12740*/  FSEL R0, R169, RZ, P2 ;  /* 0x000000ffa9007208 */ /* 0x000fee0001000000 */
[----:B------:R1:W-:Y:S01]  /*12750*/  MUFU.EX2 R16, R2 ;  /* 0x0000000200107308 */ /* 0x0003e20000000800 */
[----:B------:R-:W3:Y:S01]  /*12760*/  SHFL.BFLY PT, R4, R3, 0x1, 0x1f ;  /* 0x0c201f0003047f89 */ /* 0x000ee200000e0000 */
[----:B------:R-:W-:Y:S01]  /*12770*/  FADD.FTZ R0, -R0, R164 ;  /* 0x000000a400007221 */ /* 0x000fe20000010100 */
[----:B------:R-:W-:Y:S03]  /*12780*/  MOV R164, R20 ;  /* 0x0000001400a47202 */ /* 0x000fe60000000f00 */
[----:B------:R-:W-:Y:S02]  /*12790*/  FMUL.FTZ R0, R0, c[0x0][0x2d0] ;  /* 0x0000b40000007a20 */ /* 0x000fe40000410000 */
[----:B--2---:R-:W-:Y:S02]  /*127a0*/  FFMA.FTZ R40, R203, c[0x0][0x2d0], -R49 ;  /* 0x0000b400cb287a23 */ /* 0x004fe40000010831 */
[----:B------:R2:W4:Y:S10]  /*127b0*/  MUFU.EX2 R21, R0 ;  /* 0x0000000000157308 */ /* 0x0005340000000800 */
[----:B------:R-:W-:Y:S01]  /*127c0*/  MUFU.EX2 R201, R40 ;  /* 0x0000002800c97308 */ /* 0x000fe20000000800 */
[----:B-1----:R-:W-:Y:S02]  /*127d0*/  FSEL R2, R168, RZ, P1 ;  /* 0x000000ffa8027208 */ /* 0x002fe40000800000 */
[----:B---3--:R-:W-:Y:S03]  /*127e0*/  FMNMX.FTZ R3, R4, R3, !PT ;  /* 0x0000000304037209 */ /* 0x008fe60007810000 */
[----:B------:R-:W-:Y:S01]  /*127f0*/  FADD.FTZ R2, -R2, R165 ;  /* 0x000000a502027221 */ /* 0x000fe20000010100 */
[----:B------:R-:W-:Y:S01]  /*12800*/  MOV R165, R6 ;  /* 0x0000000600a57202 */ /* 0x000fe20000000f00 */
[----:B------:R-:W-:Y:S02]  /*12810*/  FMUL.FTZ R50, R3, c[0x0][0x2d0] ;  /* 0x0000b40003327a20 */ /* 0x000fe40000410000 */
[----:B------:R-:W-:Y:S01]  /*12820*/  FMUL.FTZ R2, R2, c[0x0][0x2d0] ;  /* 0x0000b40002027a20 */ /* 0x000fe20000410000 */
[----:B--2---:R-:W-:Y:S01]  /*12830*/  FSEL R0, R167, RZ, P0 ;  /* 0x000000ffa7007208 */ /* 0x004fe20000000000 */
        /* <DEDUP_REMOVED lines=12> */
[C---:B------:R-:W-:Y:S01]  /*12900*/  FMUL.FTZ R5, R21.reuse, R177 ;  /* 0x000000b115057220 */ /* 0x040fe20000410000 */
[----:B------:R-:W-:Y:S01]  /*12910*/  MOV R177, R7 ;  /* 0x0000000700b17202 */ /* 0x000fe20000000f00 */
[C---:B------:R-:W-:Y:S02]  /*12920*/  FMUL.FTZ R145, R21.reuse, R145 ;  /* 0x0000009115917220 */ /* 0x040fe40000410000 */
[C---:B------:R-:W-:Y:S02]  /*12930*/  FMUL.FTZ R148, R21.reuse, R148 ;  /* 0x0000009415947220 */ /* 0x040fe40000410000 */
[C---:B------:R-:W-:Y:S02]  /*12940*/  FMUL.FTZ R149, R21.reuse, R149 ;  /* 0x0000009515957220 */ /* 0x040fe40000410000 */
[C---:B------:R-:W-:Y:S01]  /*12950*/  FMUL.FTZ R160, R21.reuse, R160 ;  /* 0x000000a015a07220 */ /* 0x040fe20000410000 */
[----:B------:R4:W-:Y:S01]  /*12960*/  MUFU.EX2 R193, R4 ;  /* 0x0000000400c17308 */ /* 0x0009e20000000800 */
[C---:B------:R-:W-:Y:S02]  /*12970*/  FMUL.FTZ R161, R21.reuse, R161 ;  /* 0x000000a115a17220 */ /* 0x040fe40000410000 */
[C---:B-1----:R-:W-:Y:S01]  /*12980*/  FMUL.FTZ R6, R20.reuse, R178 ;  /* 0x000000b214067220 */ /* 0x042fe20000410000 */
[----:B------:R-:W-:Y:S01]  /*12990*/  MOV R178, R17 ;  /* 0x0000001100b27202 */ /* 0x000fe20000000f00 */
[C---:B------:R-:W-:Y:S01]  /*129a0*/  FMUL.FTZ R7, R20.reuse, R179 ;  /* 0x000000b314077220 */ /* 0x040fe20000410000 */
[----:B------:R-:W-:Y:S01]  /*129b0*/  MOV R179, R16 ;  /* 0x0000001000b37202 */ /* 0x000fe20000000f00 */
[C---:B------:R-:W-:Y:S02]  /*129c0*/  FMUL.FTZ R16, R21.reuse, R188 ;  /* 0x000000bc15107220 */ /* 0x040fe40000410000 */
[----:B------:R-:W-:Y:S01]  /*129d0*/  FMUL.FTZ R17, R21, R189 ;  /* 0x000000bd15117220 */ /* 0x000fe20000410000 */
[----:B------:R-:W-:Y:S01]  /*129e0*/  F2FP.PACK_AB R34, R179, R43 ;  /* 0x0000002bb322723e */ /* 0x000fe200000000ff */
[C---:B------:R-:W-:Y:S01]  /*129f0*/  FMUL.FTZ R18, R20.reuse, R190 ;  /* 0x000000be14127220 */ /* 0x040fe20000410000 */
[----:B------:R-:W-:Y:S01]  /*12a00*/  MOV R203, R179 ;  /* 0x000000b300cb7202 */ /* 0x000fe20000000f00 */
[----:B------:R-:W-:Y:S01]  /*12a10*/  FMUL.FTZ R19, R20, R191 ;  /* 0x000000bf14137220 */ /* 0x000fe20000410000 */
[----:B------:R-:W-:Y:S01]  /*12a20*/  MOV R179, R166 ;  /* 0x000000a600b37202 */ /* 0x000fe20000000f00 */
        /* <DEDUP_REMOVED lines=34> */
[----:B------:R-:W-:Y:S02]  /*12c50*/  FMUL.FTZ R53, R21, R53 ;  /* 0x0000003515357220 */ /* 0x000fe40000410000 */
[C---:B------:R-:W-:Y:S02]  /*12c60*/  FMUL.FTZ R54, R20.reuse, R54 ;  /* 0x0000003614367220 */ /* 0x040fe40000410000 */
[----:B------:R-:W-:Y:S01]  /*12c70*/  FMUL.FTZ R55, R20, R55 ;  /* 0x0000003714377220 */ /* 0x000fe20000410000 */
        /* <DEDUP_REMOVED lines=10> */
[----:B------:R-:W-:Y:S01]  /*12d20*/  FFMA.FTZ R40, R45, c[0x0][0x2d0], -R50 ;  /* 0x0000b4002d287a23 */ /* 0x000fe20000010832 */
        /* <DEDUP_REMOVED lines=65> */
[--C-:B------:R-:W-:Y:S02]  /*13140*/  FFMA.FTZ R36, R195, c[0x0][0x2d0], -R23.reuse ;  /* 0x0000b400c3247a23 */ /* 0x100fe40000010817 */
        /* <DEDUP_REMOVED lines=15> */
[--C-:B------:R-:W-:Y:S02]  /*13240*/  FFMA.FTZ R28, R196, c[0x0][0x2d0], -R48.reuse ;  /* 0x0000b400c41c7a23 */ /* 0x100fe40000010830 */
[C---:B------:R-:W-:Y:S02]  /*13250*/  FMUL.FTZ R99, R20.reuse, R99 ;  /* 0x0000006314637220 */ /* 0x040fe40000410000 */
[C---:B------:R-:W-:Y:S01]  /*13260*/  HMMA.16816.F32 R80, R24.reuse, R30, R80 ;  /* 0x0000001e1850723c */ /* 0x040fe20000001850 */
[----:B------:R2:W-:Y:S03]  /*13270*/  MUFU.EX2 R223, R28 ;  /* 0x0000001c00df7308 */ /* 0x0005e60000000800 */
[C---:B------:R-:W-:Y:S02]  /*13280*/  FMUL.FTZ R100, R21.reuse, R100 ;  /* 0x0000006415647220 */ /* 0x040fe40000410000 */
[----:B------:R-:W-:Y:S02]  /*13290*/  FMUL.FTZ R101, R21, R101 ;  /* 0x0000006515657220 */ /* 0x000fe40000410000 */
[C---:B------:R-:W-:Y:S04]  /*132a0*/  FMUL.FTZ R102, R20.reuse, R102 ;  /* 0x0000006614667220 */ /* 0x040fe80000410000 */
[----:B------:R-:W-:Y:S02]  /*132b0*/  FMUL.FTZ R103, R20, R103 ;  /* 0x0000006714677220 */ /* 0x000fe40000410000 */
[C---:B------:R-:W-:Y:S02]  /*132c0*/  FMUL.FTZ R104, R2.reuse, R104 ;  /* 0x0000006802687220 */ /* 0x040fe40000410000 */
[----:B------:R-:W-:Y:S02]  /*132d0*/  FMUL.FTZ R105, R2, R105 ;  /* 0x0000006902697220 */ /* 0x000fe40000410000 */
[C---:B------:R-:W-:Y:S02]  /*132e0*/  FMUL.FTZ R106, R0.reuse, R106 ;  /* 0x0000006a006a7220 */ /* 0x040fe40000410000 */
[----:B------:R-:W-:Y:S02]  /*132f0*/  FMUL.FTZ R107, R0, R107 ;  /* 0x0000006b006b7220 */ /* 0x000fe40000410000 */
[C---:B------:R-:W-:Y:S02]  /*13300*/  FMUL.FTZ R108, R2.reuse, R108 ;  /* 0x0000006c026c7220 */ /* 0x040fe40000410000 */
[----:B------:R-:W-:Y:S02]  /*13310*/  FMUL.FTZ R109, R2, R109 ;  /* 0x0000006d026d7220 */ /* 0x000fe40000410000 */
[----:B--2---:R-:W-:Y:S02]  /*13320*/  FFMA.FTZ R28, R199, c[0x0][0x2d0], -R23 ;  /* 0x0000b400c71c7a23 */ /* 0x004fe40000010817 */
[C---:B------:R-:W-:Y:S02]  /*13330*/  FMUL.FTZ R110, R0.reuse, R110 ;  /* 0x0000006e006e7220 */ /* 0x040fe40000410000 */
[----:B------:R2:W-:Y:S01]  /*13340*/  MUFU.EX2 R222, R28 ;  /* 0x0000001c00de7308 */ /* 0x0005e20000000800 */
[----:B------:R-:W-:Y:S01]  /*13350*/  FMUL.FTZ R111, R0, R111 ;  /* 0x0000006f006f7220 */ /* 0x000fe20000410000 */
[-C--:B-1----:R-:W-:Y:S03]  /*13360*/  HMMA.16816.F32 R84, R24, R36.reuse, R84 ;  /* 0x000000241854723c */ /* 0x082fe60000001854 */
[C---:B------:R-:W-:Y:S02]  /*13370*/  FMUL.FTZ R112, R21.reuse, R112 ;  /* 0x0000007015707220 */ /* 0x040fe40000410000 */
[C---:B------:R-:W-:Y:S02]  /*13380*/  FMUL.FTZ R113, R21.reuse, R113 ;  /* 0x0000007115717220 */ /* 0x040fe40000410000 */
[C---:B------:R-:W-:Y:S01]  /*13390*/  FMUL.FTZ R114, R20.reuse, R114 ;  /* 0x0000007214727220 */ /* 0x040fe20000410000 */
[C---:B------:R-:W-:Y:S04]  /*133a0*/  HMMA.16816.F32 R88, R32.reuse, R36, R88 ;  /* 0x000000242058723c */ /* 0x040fe80000001858 */
[----:B------:R-:W-:Y:S02]  /*133b0*/  FMUL.FTZ R115, R20, R115 ;  /* 0x0000007314737220 */ /* 0x000fe40000410000 */
[C---:B------:R-:W-:Y:S02]  /*133c0*/  FMUL.FTZ R116, R21.reuse, R116 ;  /* 0x0000007415747220 */ /* 0x040fe40000410000 */
[-C--:B------:R-:W-:Y:S04]  /*133d0*/  HMMA.16816.F32 R92, R32, R38.reuse, R92 ;  /* 0x00000026205c723c */ /* 0x080fe8000000185c */
[----:B------:R-:W-:Y:S01]  /*133e0*/  FFMA.FTZ R36, R200, c[0x0][0x2d0], -R48 ;  /* 0x0000b400c8247a23 */ /* 0x000fe20000010830 */
[----:B--2---:R-:W1:Y:S01]  /*133f0*/  LDSM.16.MT88.4 R28, [R228+0x3880] ;  /* 0x00388000e41c783b */ /* 0x004e620000004200 */
[----:B------:R-:W-:Y:S02]  /*13400*/  FMUL.FTZ R117, R21, R117 ;  /* 0x0000007515757220 */ /* 0x000fe40000410000 */
        /* <DEDUP_REMOVED lines=12> */
[--C-:B--2---:R-:W-:Y:S02]  /*134d0*/  FFMA.FTZ R36, R51, c[0x0][0x2d0], -R49.reuse ;  /* 0x0000b40033247a23 */ /* 0x104fe40000010831 */
[C---:B------:R-:W-:Y:S02]  /*134e0*/  FMUL.FTZ R128, R21.reuse, R128 ;  /* 0x0000008015807220 */ /* 0x040fe40000410000 */
[----:B------:R2:W3:Y:S01]  /*134f0*/  MUFU.EX2 R218, R36 ;  /* 0x0000002400da7308 */ /* 0x0004e20000000800 */
[----:B------:R-:W-:Y:S02]  /*13500*/  FMUL.FTZ R129, R21, R129 ;  /* 0x0000008115817220 */ /* 0x000fe40000410000 */
[C---:B------:R-:W-:Y:S02]  /*13510*/  FMUL.FTZ R130, R20.reuse, R130 ;  /* 0x0000008214827220 */ /* 0x040fe40000410000 */
[----:B------:R-:W-:Y:S01]  /*13520*/  FMUL.FTZ R131, R20, R131 ;  /* 0x0000008314837220 */ /* 0x000fe20000410000 */
[-C--:B-1----:R-:W-:Y:S08]  /*13530*/  HMMA.16816.F32 R100, R24, R28.reuse, R100 ;  /* 0x0000001c1864723c */ /* 0x082ff00000001864 */
[C---:B------:R-:W-:Y:S07]  /*13540*/  HMMA.16816.F32 R104, R32.reuse, R28, R104 ;  /* 0x0000001c2068723c */ /* 0x040fee0000001868 */
[----:B------:R-:W-:Y:S01]  /*13550*/  FFMA.FTZ R28, R204, c[0x0][0x2d0], -R49 ;  /* 0x0000b400cc1c7a23 */ /* 0x000fe20000010831 */
[-C--:B------:R-:W-:Y:S01]  /*13560*/  HMMA.16816.F32 R108, R32, R30.reuse, R108 ;  /* 0x0000001e206c723c */ /* 0x080fe2000000186c */
[----:B--2---:R-:W1:Y:S02]  /*13570*/  LDSM.16.MT88.4 R36, [R227+0x3880] ;  /* 0x00388000e324783b */ /* 0x004e640000004200 */
[----:B------:R2:W4:Y:S01]  /*13580*/  MUFU.EX2 R200, R28 ;  /* 0x0000001c00c87308 */ /* 0x0005220000000800 */
[----:B------:R-:W-:Y:S02]  /*13590*/  MOV R204, R177 ;  /* 0x000000b100cc7202 */ /* 0x000fe40000000f00 */
[----:B------:R-:W-:Y:S02]  /*135a0*/  MOV R177, R164 ;  /* 0x000000a400b17202 */ /* 0x000fe40000000f00 */
[C---:B------:R-:W-:Y:S05]  /*135b0*/  HMMA.16816.F32 R112, R24.reuse, R30, R112 ;  /* 0x0000001e1870723c */ /* 0x040fea0000001870 */
[----:B------:R5:W-:Y:S01]  /*135c0*/  MUFU.EX2 R164, R40 ;  /* 0x0000002800a47308 */ /* 0x000be20000000800 */
[--C-:B--2---:R-:W-:Y:S09]  /*135d0*/  FFMA.FTZ R28, R41, c[0x0][0x2d0], -R50.reuse ;  /* 0x0000b400291c7a23 */ /* 0x104ff20000010832 */
[----:B------:R2:W-:Y:S01]  /*135e0*/  MUFU.EX2 R166, R28 ;  /* 0x0000001c00a67308 */ /* 0x0005e20000000800 */
[----:B-----5:R-:W-:Y:S01]  /*135f0*/  LDSM.16.MT88.4 R40, [R226+0x2880] ;  /* 0x00288000e228783b */ /* 0x020fe20000004200 */
[-C--:B-1----:R-:W-:Y:S08]  /*13600*/  HMMA.16816.F32 R116, R24, R36.reuse, R116 ;  /* 0x000000241874723c */ /* 0x082ff00000001874 */
[C---:B------:R-:W-:Y:S04]  /*13610*/  HMMA.16816.F32 R120, R32.reuse, R36, R120 ;  /* 0x000000242078723c */ /* 0x040fe80000001878 */
[--C-:B--2---:R-:W-:Y:S04]  /*13620*/  FFMA.FTZ R28, R44, c[0x0][0x2d0], -R50.reuse ;  /* 0x0000b4002c1c7a23 */ /* 0x104fe80000010832 */
[-C--:B------:R-:W-:Y:S01]  /*13630*/  HMMA.16816.F32 R124, R32, R38.reuse, R124 ;  /* 0x00000026207c723c */ /* 0x080fe2000000187c */
[----:B------:R-:W-:Y:S01]  /*13640*/  LDSM.16.MT88.4 R44, [R228+0x2880] ;  /* 0x00288000e42c783b */ /* 0x000fe20000004200 */
[----:B------:R1:W2:Y:S02]  /*13650*/  MUFU.EX2 R165, R28 ;  /* 0x0000001c00a57308 */ /* 0x0002a40000000800 */
[----:B------:R-:W-:Y:S03]  /*13660*/  FFMA.FTZ R36, R171, c[0x0][0x2d0], -R50 ;  /* 0x0000b400ab247a23 */ /* 0x000fe60000010832 */
[----:B---3--:R-:W-:Y:S01]  /*13670*/  F2FP.PACK_AB R32, R202, R218 ;  /* 0x000000daca20723e */ /* 0x008fe200000000ff */
[----:B------:R-:W-:Y:S04]  /*13680*/  HMMA.16816.F32 R128, R24, R38, R128 ;  /* 0x000000261880723c */ /* 0x000fe80000001880 */
[----:B------:R3:W5:Y:S01]  /*13690*/  MUFU.EX2 R51, R36 ;  /* 0x0000002400337308 */ /* 0x0007620000000800 */
[----:B----4-:R-:W-:Y:S02]  /*136a0*/  F2FP.PACK_AB R34, R200, R201 ;  /* 0x000000c9c822723e */ /* 0x010fe400000000ff */
[----:B------:R-:W-:Y:S02]  /*136b0*/  F2FP.PACK_AB R24, R251, R252 ;  /* 0x000000fcfb18723e */ /* 0x000fe400000000ff */
[----:B------:R-:W-:Y:S03]  /*136c0*/  F2FP.PACK_AB R25, R223, R250 ;  /* 0x000000fadf19723e */ /* 0x000fe600000000ff */
[----:B------:R-:W-:Y:S02]  /*136d0*/  F2FP.PACK_AB R26, R221, R222 ;  /* 0x000000dedd1a723e */ /* 0x000fe400000000ff */
[----:B------:R-:W-:Y:S01]  /*136e0*/  F2FP.PACK_AB R27, R219, R220 ;  /* 0x000000dcdb1b723e */ /* 0x000fe200000000ff */
[----:B-1----:R-:W1:Y:S01]  /*136f0*/  LDSM.16.MT88.4 R28, [R225+0x2880] ;  /* 0x00288000e11c783b */ /* 0x002e620000004200 */
[----:B--2---:R-:W-:Y:S07]  /*13700*/  F2FP.PACK_AB R33, R165, R166 ;  /* 0x000000a6a521723e */ /* 0x004fee00000000ff */
[----:B---3--:R-:W2:Y:S01]  /*13710*/  LDSM.16.MT88.4 R36, [R227+0x2880] ;  /* 0x00288000e324783b */ /* 0x008ea20000004200 */
[----:B-----5:R-:W-:Y:S01]  /*13720*/  F2FP.PACK_AB R35, R51, R164 ;  /* 0x000000a43323723e */ /* 0x020fe200000000ff */
        /* <DEDUP_REMOVED lines=14> */
[--C-:B---3--:R-:W-:Y:S02]  /*13810*/  FFMA.FTZ R40, R209, c[0x0][0x2d0], -R23.reuse ;  /* 0x0000b400d1287a23 */ /* 0x108fe40000010817 */
[----:B------:R-:W3:Y:S02]  /*13820*/  LDL.LU R209, [R1+0x18] ;  /* 0x0000180001d17983 */ /* 0x000ee40000300800 */
[-C--:B------:R-:W-:Y:S01]  /*13830*/  HMMA.16816.F32 R156, R32, R46.reuse, R156 ;  /* 0x0000002e209c723c */ /* 0x080fe2000000189c */
[----:B------:R4:W-:Y:S07]  /*13840*/  MUFU.EX2 R199, R40 ;  /* 0x0000002800c77308 */ /* 0x0009ee0000000800 */
[C---:B------:R-:W-:Y:S08]  /*13850*/  HMMA.16816.F32 R160, R24.reuse, R46, R160 ;  /* 0x0000002e18a0723c */ /* 0x040ff000000018a0 */
[-C--:B--2---:R-:W-:Y:S08]  /*13860*/  HMMA.16816.F32 R52, R24, R36.reuse, R52 ;  /* 0x000000241834723c */ /* 0x084ff00000001834 */
[C---:B------:R-:W-:Y:S01]  /*13870*/  HMMA.16816.F32 R56, R32.reuse, R36, R56 ;  /* 0x000000242038723c */ /* 0x040fe20000001838 */
[----:B----4-:R-:W2:Y:S06]  /*13880*/  LDSM.16.MT88.4 R40, [R226+0x4080] ;  /* 0x00408000e228783b */ /* 0x010eac0000004200 */
        /* <DEDUP_REMOVED lines=13> */
[-C--:B--2---:R-:W-:Y:S08]  /*13960*/  HMMA.16816.F32 R84, R24, R40.reuse, R84 ;  /* 0x000000281854723c */ /* 0x084ff00000001854 */
        /* <DEDUP_REMOVED lines=11> */
[--C-:B--2---:R-:W-:Y:S01]  /*13a20*/  FFMA.FTZ R23, R210, c[0x0][0x2d0], -R48.reuse ;  /* 0x0000b400d2177a23 */ /* 0x104fe20000010830 */
[----:B------:R-:W-:Y:S01]  /*13a30*/  MOV R210, R179 ;  /* 0x000000b300d27202 */ /* 0x000fe20000000f00 */
[----:B------:R-:W-:Y:S01]  /*13a40*/  FFMA.FTZ R48, R214, c[0x0][0x2d0], -R48 ;  /* 0x0000b400d6307a23 */ /* 0x000fe20000010830 */
[----:B------:R-:W-:Y:S01]  /*13a50*/  MOV R214, R170 ;  /* 0x000000aa00d67202 */ /* 0x000fe20000000f00 */
[----:B------:R2:W-:Y:S10]  /*13a60*/  MUFU.EX2 R171, R23 ;  /* 0x0000001700ab7308 */ /* 0x0005f40000000800 */
[----:B------:R-:W-:Y:S01]  /*13a70*/  MUFU.EX2 R170, R48 ;  /* 0x0000003000aa7308 */ /* 0x000fe20000000800 */
[--C-:B--2---:R-:W-:Y:S01]  /*13a80*/  FFMA.FTZ R23, R211, c[0x0][0x2d0], -R49.reuse ;  /* 0x0000b400d3177a23 */ /* 0x104fe20000010831 */
[-C--:B-1----:R-:W-:Y:S01]  /*13a90*/  HMMA.16816.F32 R100, R24, R36.reuse, R100 ;  /* 0x000000241864723c */ /* 0x082fe20000001864 */
[----:B------:R-:W2:Y:S07]  /*13aa0*/  LDL.LU R211, [R1+0x14] ;  /* 0x0000140001d37983 */ /* 0x000eae0000300800 */
        /* <DEDUP_REMOVED lines=59> */
[----:B------:R-:W-:Y:S01]  /*13e60*/  FFMA.FTZ R4, R2, R211, R212 ;  /* 0x000000d302047223 */ /* 0x000fe200000100d4 */
[-C--:B------:R-:W-:Y:S04]  /*13e70*/  HMMA.16816.F32 R76, R28, R6.reuse, R76 ;  /* 0x000000061c4c723c */ /* 0x080fe8000000184c */
[----:B------:R-:W-:Y:S04]  /*13e80*/  FADD.FTZ R4, R217, R4 ;  /* 0x00000004d9047221 */ /* 0x000fe80000010000 */
[C---:B------:R-:W-:Y:S04]  /*13e90*/  HMMA.16816.F32 R80, R24.reuse, R6, R80 ;  /* 0x000000061850723c */ /* 0x040fe80000001850 */
[----:B------:R-:W-:Y:S02]  /*13ea0*/  FADD.FTZ R5, R205, R4 ;  /* 0x00000004cd057221 */ /* 0x000fe40000010000 */
[----:B---3--:R-:W-:Y:S02]  /*13eb0*/  FFMA.FTZ R4, R0, R209, R175 ;  /* 0x000000d100047223 */ /* 0x008fe400000100af */
        /* <DEDUP_REMOVED lines=65> */
.L_x_1127:
[----:B-1----:R-:W2:Y:S04]  /*142d0*/  LDL.LU R0, [R1+0x10] ;  /* 0x0000100001007983 */ /* 0x002ea80000300800 */
[----:B------:R-:W3:Y:S04]  /*142e0*/  LDL.LU R4, [R1+0xc] ;  /* 0x00000c0001047983 */ /* 0x000ee80000300800 */
[----:B------:R-:W4:Y:S04]  /*142f0*/  LDL.LU R5, [R1+0x14] ;  /* 0x0000140001057983 */ /* 0x000f280000300800 */
[----:B------:R-:W4:Y:S01]  /*14300*/  LDL.LU R2, [R1+0x18] ;  /* 0x0000180001027983 */ /* 0x000f220000300800 */
[----:B------:R-:W-:-:S03]  /*14310*/  PLOP3.LUT P4, PT, PT, PT, PT, 0x8, 0x0 ;  /* 0x000000000000781c */ /* 0x000fc60003f8e170 */
        /* <DEDUP_REMOVED lines=18> */
[----:B------:R-:W-:Y:S02]  /*14440*/  FSETP.NE.FTZ.AND P2, PT, R9, RZ, PT ;  /* 0x000000ff0900720b */ /* 0x000fe40003f55000 */
[----:B------:R-:W-:Y:S01]  /*14450*/  MOV R2, RZ ;  /* 0x000000ff00027202 */ /* 0x000fe20000000f00 */
[----:B----4-:R-:W-:Y:S01]  /*14460*/  FADD.FTZ R6, R5, R6 ;  /* 0x0000000605067221 */ /* 0x010fe20000010000 */
[----:B------:R-:W-:-:S05]  /*14470*/  FSETP.NE.FTZ.AND P1, PT, R7, RZ, PT ;  /* 0x000000ff0700720b */ /* 0x000fca0003f35000 */
[----:B------:R-:W1:Y:S01]  /*14480*/  @P3 MUFU.RCP R0, R11 ;  /* 0x0000000b00003308 */ /* 0x000e620000001000 */
[----:B------:R-:W-:-:S07]  /*14490*/  FSETP.NE.FTZ.AND P0, PT, R6, RZ, PT ;  /* 0x000000ff0600720b */ /* 0x000fce0003f15000 */
[----:B------:R-:W2:Y:S06]  /*144a0*/  @P2 MUFU.RCP R4, R9 ;  /* 0x0000000900042308 */ /* 0x000eac0000001000 */
[----:B------:R-:W-:Y:S01]  /*144b0*/  @P0 MOV R8, 0x3f317218 ;  /* 0x3f31721800080802 */ /* 0x000fe20000000f00 */
[C---:B-1----:R-:W-:Y:S01]  /*144c0*/  FMUL.FTZ R176, R0.reuse, R176 ;  /* 0x000000b000b07220 */ /* 0x042fe20000410000 */
[----:B------:R-:W1:Y:S01]  /*144d0*/  @P1 MUFU.RCP R2, R7 ;  /* 0x0000000700021308 */ /* 0x000e620000001000 */
        /* <DEDUP_REMOVED lines=16> */
[C---:B------:R-:W-:Y:S01]  /*145e0*/  FMUL.FTZ R24, R0.reuse, R64 ;  /* 0x0000004000187220 */ /* 0x040fe20000410000 */
[----:B------:R-:W-:Y:S01]  /*145f0*/  MOV R64, 0xff800000 ;  /* 0xff80000000407802 */ /* 0x000fe20000000f00 */
[C---:B------:R-:W-:Y:S01]  /*14600*/  FMUL.FTZ R41, R0.reuse, R65 ;  /* 0x0000004100297220 */ /* 0x040fe20000410000 */
[----:B------:R-:W-:Y:S01]  /*14610*/  MOV R65, 0xff800000 ;  /* 0xff80000000417802 */ /* 0x000fe20000000f00 */
        /* <DEDUP_REMOVED lines=16> */
[----:B------:R-:W-:Y:S01]  /*14720*/  MOV R0, RZ ;  /* 0x000000ff00007202 */ /* 0x000fe20000000f00 */
[C---:B--2---:R-:W-:Y:S02]  /*14730*/  FMUL.FTZ R15, R4.reuse, R54 ;  /* 0x00000036040f7220 */ /* 0x044fe40000410000 */
[----:B------:R-:W-:Y:S02]  /*14740*/  FMUL.FTZ R43, R4, R55 ;  /* 0x00000037042b7220 */ /* 0x000fe40000410000 */
[C---:B-1----:R-:W-:Y:S01]  /*14750*/  FMUL.FTZ R180, R2.reuse, R180 ;  /* 0x000000b402b47220 */ /* 0x042fe20000410000 */
[----:B------:R-:W1:Y:S01]  /*14760*/  @P0 MUFU.RCP R0, R6 ;  /* 0x0000000600000308 */ /* 0x000e620000001000 */
[----:B------:R-:W-:-:S02]  /*14770*/  FMUL.FTZ R181, R2, R181 ;  /* 0x000000b502b57220 */ /* 0x000fc40000410000 */
[C---:B------:R-:W-:Y:S02]  /*14780*/  FMUL.FTZ R184, R2.reuse, R184 ;  /* 0x000000b802b87220 */ /* 0x040fe40000410000 */
[C---:B------:R-:W-:Y:S02]  /*14790*/  FMUL.FTZ R55, R2.reuse, R185 ;  /* 0x000000b902377220 */ /* 0x040fe40000410000 */
[C---:B------:R-:W-:Y:S01]  /*147a0*/  FMUL.FTZ R136, R2.reuse, R136 ;  /* 0x0000008802887220 */ /* 0x040fe20000410000 */
[----:B------:R-:W2:Y:S01]  /*147b0*/  @P0 MUFU.LG2 R6, R6 ;  /* 0x0000000600060308 */ /* 0x000ea20000000c00 */
        /* <DEDUP_REMOVED lines=61> */
[C---:B-1----:R-:W-:Y:S02]  /*14b90*/  FMUL.FTZ R182, R0.reuse, R182 ;  /* 0x000000b600b67220 */ /* 0x042fe40000410000 */
        /* <DEDUP_REMOVED lines=38> */
[----:B--2---:R-:W-:-:S02]  /*14e00*/  @P0 FMUL.FTZ R4, R6, 0.69314718246459960938 ;  /* 0x3f31721806040820 */ /* 0x004fc40000410000 */
[----:B------:R-:W-:Y:S02]  /*14e10*/  @P0 FMUL.FTZ R0, R8, c[0x0][0x2d0] ;  /* 0x0000b40008000a20 */ /* 0x000fe40000410000 */
[----:B------:R-:W-:Y:S02]  /*14e20*/  @P3 FFMA.FTZ R64, R10, R169, R11 ;  /* 0x000000a90a403223 */ /* 0x000fe4000001000b */
[----:B------:R-:W-:Y:S02]  /*14e30*/  @P2 FFMA.FTZ R65, R5, R168, R9 ;  /* 0x000000a805412223 */ /* 0x000fe40000010009 */
[----:B------:R-:W-:Y:S02]  /*14e40*/  @P1 FFMA.FTZ R66, R2, R167, R7 ;  /* 0x000000a702421223 */ /* 0x000fe40000010007 */
[----:B------:R-:W-:Y:S02]  /*14e50*/  @P0 FFMA.FTZ R67, R0, R3, R4 ;  /* 0x0000000300430223 */ /* 0x000fe40000010004 */
.L_x_1065:
        /* <DEDUP_REMOVED lines=197> */
.L_x_1147:
[----:B---3--:R-:W-:Y:S01]  /*15ab0*/  LOP3.LUT R0, R61, 0xffffffe0, RZ, 0xc0, !PT ;  /* 0xffffffe03d007812 */ /* 0x008fe200078ec0ff */
[----:B------:R-:W-:Y:S01]  /*15ac0*/  IMAD.MOV.U32 R3, RZ, RZ, c[0x0][0x4e8] ;  /* 0x00013a00ff037624 */ /* 0x000fe200078e00ff */
[----:B------:R-:W-:Y:S01]  /*15ad0*/  SHF.R.S32.HI R2, RZ, 0x1f, R59 ;  /* 0x0000001fff027819 */ /* 0x000fe2000001143b */
[----:B------:R-:W1:Y:S01]  /*15ae0*/  S2R R76, SR_CTAID.X ;  /* 0x00000000004c7919 */ /* 0x000e620000002500 */
[----:B------:R-:W-:Y:S01]  /*15af0*/  ULDC.64 UR4, c[0x0][0x490] ;  /* 0x0001240000047ab9 */ /* 0x000fe20000000a00 */
[----:B------:R-:W-:Y:S01]  /*15b00*/  IMAD.IADD R5, R69, 0x1, -R0 ;  /* 0x0000000145057824 */ /* 0x000fe200078e0a00 */
[----:B------:R-:W-:Y:S01]  /*15b10*/  LEA.HI R0, R29, R29, RZ, 0x1 ;  /* 0x0000001d1d007211 */ /* 0x000fe200078f08ff */
[----:B------:R-:W-:Y:S01]  /*15b20*/  UIMAD UR6, UR8, UR4, URZ ;  /* 0x00000004080672a4 */ /* 0x000fe2000f8e023f */
[----:B------:R-:W-:Y:S01]  /*15b30*/  LEA.HI R2, R2, R59, RZ, 0x2 ;  /* 0x0000003b02027211 */ /* 0x000fe200078f10ff */
[----:B------:R-:W-:Y:S01]  /*15b40*/  USHF.R.S32.HI UR9, URZ, 0x1f, UR13 ;  /* 0x0000001f3f097899 */ /* 0x000fe2000801140d */
[----:B------:R-:W-:Y:S01]  /*15b50*/  SHF.R.S32.HI R6, RZ, 0x1f, R5 ;  /* 0x0000001fff067819 */ /* 0x000fe20000011405 */
[----:B------:R-:W-:Y:S01]  /*15b60*/  UMOV UR16, UR14 ;  /* 0x0000000e00107c82 */ /* 0x000fe20008000000 */
[----:B------:R-:W-:Y:S01]  /*15b70*/  ISETP.NE.AND P2, PT, R3, 0x1, PT ;  /* 0x000000010300780c */ /* 0x000fe20003f45270 */
[----:B------:R-:W-:Y:S01]  /*15b80*/  UMOV UR17, UR15 ;  /* 0x0000000f00117c82 */ /* 0x000fe20008000000 */
[C---:B------:R-:W-:Y:S01]  /*15b90*/  LOP3.LUT R3, R0.reuse, 0x1ffffffe, RZ, 0xc0, !PT ;  /* 0x1ffffffe00037812 */ /* 0x040fe200078ec0ff */
[----:B------:R-:W-:Y:S01]  /*15ba0*/  IMAD.SHL.U32 R0, R0, 0x20, RZ ;  /* 0x0000002000007824 */ /* 0x000fe200078e00ff */
[----:B------:R-:W-:Y:S01]  /*15bb0*/  LOP3.LUT R2, R2, 0xffffffc, RZ, 0xc0, !PT ;  /* 0x0ffffffc02027812 */ /* 0x000fe200078ec0ff */
[----:B------:R-:W-:Y:S01]  /*15bc0*/  UIMAD.WIDE.U32 UR16, UR10, UR4, UR16 ;  /* 0x000000040a1072a5 */ /* 0x000fe2000f8e0010 */
[----:B------:R-:W-:Y:S01]  /*15bd0*/  LEA.HI R6, R6, R5, RZ, 0x2 ;  /* 0x0000000506067211 */ /* 0x000fe200078f10ff */
[----:B------:R-:W-:Y:S01]  /*15be0*/  IMAD.IADD R4, R29, 0x1, -R3 ;  /* 0x000000011d047824 */ /* 0x000fe200078e0a03 */
[----:B------:R-:W-:Y:S01]  /*15bf0*/  LOP3.LUT R0, R0, 0xffffffc0, RZ, 0xc0, !PT ;  /* 0xffffffc000007812 */ /* 0x000fe200078ec0ff */
[----:B------:R-:W-:Y:S01]  /*15c00*/  IMAD.IADD R2, R59, 0x1, -R2 ;  /* 0x000000013b027824 */ /* 0x000fe200078e0a02 */
[----:B------:R-:W-:Y:S01]  /*15c10*/  SHF.R.S32.HI R3, RZ, 0x2, R6 ;  /* 0x00000002ff037819 */ /* 0x000fe20000011406 */
[----:B------:R-:W-:Y:S01]  /*15c20*/  UIMAD UR6, UR10, UR5, UR6 ;  /* 0x000000050a0672a4 */ /* 0x000fe2000f8e0206 */
[-C--:B------:R-:W-:Y:S01]  /*15c30*/  LEA.HI R7, R63, R69.reuse, RZ, 0x3 ;  /* 0x000000453f077211 */ /* 0x080fe200078f18ff */
[----:B------:R-:W-:Y:S01]  /*15c40*/  IMAD R0, R4, 0x8, R0 ;  /* 0x0000000804007824 */ /* 0x000fe200078e0200 */
[----:B------:R-:W-:Y:S01]  /*15c50*/  USEL UR9, UR9, URZ, !UP1 ;  /* 0x0000003f09097287 */ /* 0x000fe2000c800000 */
[----:B------:R-:W-:Y:S01]  /*15c60*/  IMAD R15, R2, 0x10, R3 ;  /* 0x00000010020f7824 */ /* 0x000fe200078e0203 */
[----:B------:R-:W-:Y:S01]  /*15c70*/  ULDC.64 UR4, c[0x0][0x498] ;  /* 0x0001260000047ab9 */ /* 0x000fe20000000a00 */
[----:B------:R-:W-:Y:S01]  /*15c80*/  LOP3.LUT R6, R7, 0xfffffff8, RZ, 0xc0, !PT ;  /* 0xfffffff807067812 */ /* 0x000fe200078ec0ff */
[----:B------:R-:W-:Y:S01]  /*15c90*/  USEL UR13, UR13, URZ, !UP1 ;  /* 0x0000003f0d0d7287 */ /* 0x000fe2000c800000 */
[----:B------:R-:W-:Y:S01]  /*15ca0*/  IMAD.IADD R2, R15, 0x1, R0 ;  /* 0x000000010f027824 */ /* 0x000fe200078e0200 */
[----:B------:R-:W-:Y:S01]  /*15cb0*/  UIMAD UR11, UR9, UR4, URZ ;  /* 0x00000004090b72a4 */ /* 0x000fe2000f8e023f */
[----:B------:R-:W-:Y:S01]  /*15cc0*/  SHF.R.S32.HI R19, RZ, 0x3, R7 ;  /* 0x00000003ff137819 */ /* 0x000fe20000011407 */
[----:B------:R-:W-:Y:S01]  /*15cd0*/  UIADD3 UR7, UR17, UR6, URZ ;  /* 0x0000000611077290 */ /* 0x000fe2000fffe03f */
[----:B-1----:R-:W-:Y:S01]  /*15ce0*/  IMAD R2, R76, 0x80, R2 ;  /* 0x000000804c027824 */ /* 0x002fe200078e0202 */
[----:B------:R-:W-:Y:S01]  /*15cf0*/  UIMAD UR11, UR13, UR5, UR11 ;  /* 0x000000050d0b72a4 */ /* 0x000fe2000f8e020b */
[----:B------:R-:W-:Y:S01]  /*15d00*/  IMAD.IADD R6, R69, 0x1, -R6 ;  /* 0x0000000145067824 */ /* 0x000fe200078e0a06 */
[----:B------:R-:W-:Y:S01]  /*15d10*/  UMOV UR6, UR16 ;  /* 0x0000001000067c82 */ /* 0x000fe20008000000 */
[----:B------:R-:W-:Y:S01]  /*15d20*/  @P2 IMAD.HI.U32 R3, R2, c[0x0][0x4ec], RZ ;  /* 0x00013b0002032a27 */ /* 0x000fe200078e00ff */
[----:B------:R-:W-:Y:S01]  /*15d30*/  UIMAD.WIDE.U32 UR18, UR13, UR4, UR6 ;  /* 0x000000040d1272a5 */ /* 0x000fe2000f8e0006 */
[----:B------:R-:W-:Y:S01]  /*15d40*/  LOP3.LUT P0, RZ, R5, 0x3, RZ, 0xc0, !PT ;  /* 0x0000000305ff7812 */ /* 0x000fe2000780c0ff */
[----:B------:R-:W-:Y:S01]  /*15d50*/  BSSY B0, `(.L_x_1148) ;  /* 0x0000074000007945 */ /* 0x000fe20003800000 */
[----:B------:R-:W-:Y:S01]  /*15d60*/  IMAD.MOV.U32 R0, RZ, RZ, R2 ;  /* 0x000000ffff007224 */ /* 0x000fe200078e0002 */
[----:B------:R-:W-:Y:S01]  /*15d70*/  @P2 SHF.R.U32.HI R0, RZ, c[0x0][0x4f0], R3 ;  /* 0x00013c00ff002a19 */ /* 0x000fe20000011603 */
[----:B------:R-:W-:Y:S01]  /*15d80*/  ULDC.64 UR6, c[0x0][0x3a0] ;  /* 0x0000e80000067ab9 */ /* 0x000fe20000000a00 */
[----:B------:R-:W-:Y:S01]  /*15d90*/  IMAD R15, R76, 0x80, R15 ;  /* 0x000000804c0f7824 */ /* 0x000fe200078e020f */
[----:B------:R-:W-:Y:S01]  /*15da0*/  UIMAD.WIDE.U32 UR16, UR14, UR6, URZ ;  /* 0x000000060e1072a5 */ /* 0x000fe2000f8e003f */
[----:B------:R-:W-:Y:S01]  /*15db0*/  IADD3 R8, P1, R0, UR18, RZ ;  /* 0x0000001200087c10 */ /* 0x000fe2000ff3e0ff */
[----:B------:R-:W-:Y:S01]  /*15dc0*/  IMAD.MOV R3, RZ, RZ, -R0 ;  /* 0x000000ffff037224 */ /* 0x000fe200078e0a00 */
[----:B------:R-:W-:Y:S01]  /*15dd0*/  UIMAD UR6, UR15, UR6, URZ ;  /* 0x000000060f0672a4 */ /* 0x000fe2000f8e023f */
[----:B-----5:R-:W-:Y:S01]  /*15de0*/  IMAD R17, R17, c[0x0][0x4e8], RZ ;  /* 0x00013a0011117a24 */ /* 0x020fe200078e02ff */
[----:B------:R-:W-:Y:S01]  /*15df0*/  ULDC.64 UR4, c[0x0][0x3e8] ;  /* 0x0000fa0000047ab9 */ /* 0x000fe20000000a00 */
[----:B------:R-:W-:Y:S01]  /*15e00*/  IMAD R4, R3, c[0x0][0x4e8], R2 ;  /* 0x00013a0003047a24 */ /* 0x000fe200078e0202 */
[----:B------:R-:W-:Y:S01]  /*15e10*/  SHF.R.S32.HI R3, RZ, 0x1f, R0 ;  /* 0x0000001fff037819 */ /* 0x000fe20000011400 */
[----:B------:R-:W-:Y:S01]  /*15e20*/  IMAD.U32 R2, RZ, RZ, UR11 ;  /* 0x0000000bff027e24 */ /* 0x000fe2000f8e00ff */
[----:B------:R-:W-:Y:S01]  /*15e30*/  UIMAD UR6, UR14, UR7, UR6 ;  /* 0x000000070e0672a4 */ /* 0x000fe2000f8e0206 */
[----:B------:R-:W-:Y:S01]  /*15e40*/  IMAD.SHL.U32 R0, R19, 0x40, RZ ;  /* 0x0000004013007824 */ /* 0x000fe200078e00ff */
[----:B------:R-:W-:Y:S01]  /*15e50*/  UIMAD UR8, UR8, UR4, URZ ;  /* 0x00000004080872a4 */ /* 0x000fe2000f8e023f */
[----:B------:R-:W-:Y:S01]  /*15e60*/  LEA.HI R21, R63, R69, RZ, 0x6 ;  /* 0x000000453f157211 */ /* 0x000fe200078f30ff */
[----:B------:R-:W-:Y:S01]  /*15e70*/  UIADD3 UR7, UR17, UR6, URZ ;  /* 0x0000000611077290 */ /* 0x000fe2000fffe03f */
[----:B------:R-:W-:Y:S01]  /*15e80*/  IADD3.X R9, R3, UR19, R2, P1, !PT ;  /* 0x0000001303097c10 */ /* 0x000fe20008ffe402 */
[----:B------:R-:W-:Y:S01]  /*15e90*/  UIMAD UR5, UR10, UR5, UR8 ;  /* 0x000000050a0572a4 */ /* 0x000fe2000f8e0208 */
[C---:B------:R-:W-:Y:S01]  /*15ea0*/  LEA R2, R6.reuse, R19, 0x4 ;  /* 0x0000001306027211 */ /* 0x040fe200078e20ff */
[----:B------:R-:W-:Y:S01]  /*15eb0*/  IMAD.SHL.U32 R6, R6, 0x8, RZ ;  /* 0x0000000806067824 */ /* 0x000fe200078e00ff */
[----:B------:R-:W-:Y:S01]  /*15ec0*/  LOP3.LUT R0, R0, 0x1c0, RZ, 0xc0, !PT ;  /* 0x000001c000007812 */ /* 0x000fe200078ec0ff */
[----:B------:R-:W-:Y:S01]  /*15ed0*/  UMOV UR6, UR16 ;  /* 0x0000001000067c82 */ /* 0x000fe20008000000 */
[----:B------:R-:W-:Y:S01]  /*15ee0*/  ISETP.GE.OR P3, PT, R15, R17, P0 ;  /* 0x000000110f00720c */ /* 0x000fe20000766670 */
[----:B------:R-:W-:Y:S01]  /*15ef0*/  IMAD R5, R76, 0x80, R2 ;  /* 0x000000804c057824 */ /* 0x000fe200078e0202 */
[----:B------:R-:W-:Y:S01]  /*15f00*/  SHF.R.U32.HI R7, RZ, 0x3, R0 ;  /* 0x00000003ff077819 */ /* 0x000fe20000011600 */
[----:B------:R-:W-:Y:S01]  /*15f10*/  UIMAD.WIDE.U32 UR10, UR10, UR4, UR6 ;  /* 0x000000040a0a72a5 */ /* 0x000fe2000f8e0006 */
[----:B------:R-:W-:Y:S01]  /*15f20*/  LOP3.LUT R0, R0, 0x38, R6, 0xf8, !PT ;  /* 0x0000003800007812 */ /* 0x000fe200078ef806 */
[----:B------:R-:W-:Y:S01]  /*15f30*/  @P2 IMAD.HI.U32 R3, R5, c[0x0][0x4ec], RZ ;  /* 0x00013b0005032a27 */ /* 0x000fe200078e00ff */
[----:B------:R-:W-:Y:S01]  /*15f40*/  SHF.R.S32.HI R2, RZ, 0x1f, R4 ;  /* 0x0000001fff027819 */ /* 0x000fe20000011404 */
[----:B------:R-:W-:Y:S01]  /*15f50*/  UIADD3 UR11, UR11, UR5, URZ ;  /* 0x000000050b0b7290 */ /* 0x000fe2000fffe03f */
[----:B------:R-:W-:Y:S01]  /*15f60*/  LOP3.LUT R20, R0, R7, RZ, 0x3c, !PT ;  /* 0x0000000700147212 */ /* 0x000fe200078e3cff */
[----:B------:R-:W-:Y:S01]  /*15f70*/  IMAD.MOV.U32 R14, RZ, RZ, R5 ;  /* 0x000000ffff0e7224 */ /* 0x000fe200078e0005 */
[----:B------:R-:W-:Y:S01]  /*15f80*/  @P2 SHF.R.U32.HI R14, RZ, c[0x0][0x4f0], R3 ;  /* 0x00013c00ff0e2a19 */ /* 0x000fe20000011603 */
[----:B------:R-:W-:Y:S01]  /*15f90*/  IMAD R0, R2, c[0x0][0x488], RZ ;  /* 0x0001220002007a24 */ /* 0x000fe200078e02ff */
[----:B------:R-:W-:Y:S01]  /*15fa0*/  ULDC.64 UR4, c[0x0][0x3f0] ;  /* 0x0000fc0000047ab9 */ /* 0x000fe20000000a00 */
[C---:B------:R-:W-:Y:S01]  /*15fb0*/  IMAD.WIDE.U32 R2, R4.reuse, c[0x0][0x488], R8 ;  /* 0x0001220004027a25 */ /* 0x040fe200078e0008 */
[----:B------:R-:W-:Y:S01]  /*15fc0*/  UIMAD UR9, UR9, UR4, URZ ;  /* 0x00000004090972a4 */ /* 0x000fe2000f8e023f */
[----:B------:R-:W-:Y:S01]  /*15fd0*/  IADD3 R8, R15, 0x8, RZ ;  /* 0x000000080f087810 */ /* 0x000fe20007ffe0ff */
[----:B------:R-:W-:Y:S01]  /*15fe0*/  UIMAD.WIDE.U32 UR10, UR13, UR4, UR10 ;  /* 0x000000040d0a72a5 */ /* 0x000fe2000f8e000a */
[----:B------:R-:W-:Y:S01]  /*15ff0*/  IMAD R0, R4, c[0x0][0x48c], R0 ;  /* 0x0001230004007a24 */ /* 0x000fe200078e0200 */
[----:B------:R-:W-:Y:S01]  /*16000*/  LEA R4, P1, R2, c[0x0][0x450], 0x2 ;  /* 0x0001140002047a11 */ /* 0x000fe200078210ff */
[----:B------:R-:W-:Y:S01]  /*16010*/  UIMAD UR5, UR13, UR5, UR9 ;  /* 0x000000050d0572a4 */ /* 0x000fe2000f8e0209 */
[----:B------:R-:W-:Y:S01]  /*16020*/  SHF.R.S32.HI R9, RZ, 0x1f, R14 ;  /* 0x0000001fff097819 */ /* 0x000fe2000001140e */
[----:B------:R-:W-:Y:S01]  /*16030*/  IMAD.IADD R0, R3, 0x1, R0 ;  /* 0x0000000103007824 */ /* 0x000fe200078e0200 */
[----:B------:R-:W-:Y:S01]  /*16040*/  ISETP.GE.OR P2, PT, R8, R17, P0 ;  /* 0x000000110800720c */ /* 0x000fe20000746670 */
[----:B------:R-:W-:Y:S01]  /*16050*/  IMAD.MOV R7, RZ, RZ, -R14 ;  /* 0x000000ffff077224 */ /* 0x000fe200078e0a0e */
[----:B------:R-:W-:Y:S01]  /*16060*/  UIADD3 UR5, UR11, UR5, URZ ;  /* 0x000000050b057290 */ /* 0x000fe2000fffe03f */
[----:B------:R-:W-:Y:S01]  /*16070*/  IMAD R16, R9, c[0x0][0x3e0], RZ ;  /* 0x0000f80009107a24 */ /* 0x000fe200078e02ff */
[----:B------:R-:W-:Y:S01]  /*16080*/  LEA.HI.X R0, R2, c[0x0][0x454], R0, 0x2, P1 ;  /* 0x0001150002007a11 */ /* 0x000fe200008f1400 */
        /* <DEDUP_REMOVED lines=64> */
.L_x_1149:
[----:B--234-:R-:W-:Y:S05]  /*16490*/  BSYNC B0 ;  /* 0x0000000000007941 */ /* 0x01cfea0003800000 */
.L_x_1148:
        /* <DEDUP_REMOVED lines=16> */
.L_x_1151:
[----:B------:R-:W-:Y:S05]  /*165a0*/  BSYNC B0 ;  /* 0x0000000000007941 */ /* 0x000fea0003800000 */
.L_x_1150:
        /* <DEDUP_REMOVED lines=16> */
.L_x_1153:
[----:B------:R-:W-:Y:S05]  /*166b0*/  BSYNC B0 ;  /* 0x0000000000007941 */ /* 0x000fea0003800000 */
.L_x_1152:
        /* <DEDUP_REMOVED lines=16> */
.L_x_1155:
[----:B------:R-:W-:Y:S05]  /*167c0*/  BSYNC B0 ;  /* 0x0000000000007941 */ /* 0x000fea0003800000 */
.L_x_1154:
        /* <DEDUP_REMOVED lines=16> */
.L_x_1157:
[----:B------:R-:W-:Y:S05]  /*168d0*/  BSYNC B0 ;  /* 0x0000000000007941 */ /* 0x000fea0003800000 */
.L_x_1156:
        /* <DEDUP_REMOVED lines=16> */
.L_x_1159:
[----:B------:R-:W-:Y:S05]  /*169e0*/  BSYNC B0 ;  /* 0x0000000000007941 */ /* 0x000fea0003800000 */
.L_x_1158:
        /* <DEDUP_REMOVED lines=16> */
.L_x_1161:
[----:B------:R-:W-:Y:S05]  /*16af0*/  BSYNC B0 ;  /* 0x0000000000007941 */ /* 0x000fea0003800000 */
.L_x_1160:
        /* <DEDUP_REMOVED lines=17> */
.L_x_1146:
        /* <DEDUP_REMOVED lines=31> */
.L_x_1162:
        /* <DEDUP_REMOVED lines=37> */
[----:B------:R-:W-:-:S05]  /*17050*/  IMAD R4, R0, c[0x0][0x48c], R4 ;  /* 0x0001230000047a24 */ /* 0x000fca00078e0204 */
[----:B------:R-:W-:Y:S02]  /*17060*/  IADD3 R0, R3, R4, RZ ;  /* 0x0000000403007210 */ /* 0x000fe40007ffe0ff */
[----:B------:R-:W-:-:S04]  /*17070*/  LEA R4, P0, R2, c[0x0][0x450], 0x2 ;  /* 0x0001140002047a11 */ /* 0x000fc800078010ff */
[----:B------:R-:W-:Y:S01]  /*17080*/  LEA.HI.X R5, R2, c[0x0][0x454], R0, 0x2, P0 ;  /* 0x0001150002057a11 */ /* 0x000fe200000f1400 */
[----:B------:R-:W-:-:S05]  /*17090*/  IMAD.MOV.U32 R0, RZ, RZ, -0x800000 ;  /* 0xff800000ff007424 */ /* 0x000fca00078e00ff */
[----:B------:R1:W-:Y:S03]  /*170a0*/  STG.E [R4.64], R0 ;  /* 0x0000000004007986 */ /* 0x0003e6000c101916 */
.L_x_1164:
[----:B------:R-:W-:Y:S05]  /*170b0*/  BSYNC B0 ;  /* 0x0000000000007941 */ /* 0x000fea0003800000 */
.L_x_1163:
        /* <DEDUP_REMOVED lines=17> */
[----:B------:R-:W-:Y:S02]  /*171d0*/  LEA R0, R7, R8, 0x4 ;  /* 0x0000000807007211 */ /* 0x000fe400078e20ff */
[----:B------:R-:W-:Y:S02]  /*171e0*/  UIMAD UR7, UR10, UR5, UR7 ;  /* 0x000000050a0772a4 */ /* 0x000fe4000f8e0207 */
[----:B------:R-:W-:Y:S01]  /*171f0*/  UIMAD.WIDE.U32 UR10, UR10, UR4, UR16 ;  /* 0x000000040a0a72a5 */ /* 0x000fe2000f8e0010 */
[C---:B--2---:R-:W-:Y:S02]  /*17200*/  IMAD R0, R12.reuse, 0x80, R0 ;  /* 0x000000800c007824 */ /* 0x044fe400078e0200 */
        /* <DEDUP_REMOVED lines=42> */
.L_x_1166:
[----:B------:R-:W-:Y:S05]  /*174b0*/  BSYNC B0 ;  /* 0x0000000000007941 */ /* 0x000fea0003800000 */
.L_x_1165:
        /* <DEDUP_REMOVED lines=15> */
.L_x_1168:
[----:B------:R-:W-:Y:S05]  /*175b0*/  BSYNC B0 ;  /* 0x0000000000007941 */ /* 0x000fea0003800000 */
.L_x_1167:
        /* <DEDUP_REMOVED lines=15> */
.L_x_1170:
[----:B------:R-:W-:Y:S05]  /*176b0*/  BSYNC B0 ;  /* 0x0000000000007941 */ /* 0x000fea0003800000 */
.L_x_1169:
        /* <DEDUP_REMOVED lines=15> */
.L_x_1172:
[----:B------:R-:W-:Y:S05]  /*177b0*/  BSYNC B0 ;  /* 0x0000000000007941 */ /* 0x000fea0003800000 */
.L_x_1171:
        /* <DEDUP_REMOVED lines=15> */
.L_x_1174:
[----:B------:R-:W-:Y:S05]  /*178b0*/  BSYNC B0 ;  /* 0x0000000000007941 */ /* 0x000fea0003800000 */
.L_x_1173:
        /* <DEDUP_REMOVED lines=15> */
.L_x_1176:
[----:B------:R-:W-:Y:S05]  /*179b0*/  BSYNC B0 ;  /* 0x0000000000007941 */ /* 0x000fea0003800000 */
.L_x_1175:
        /* <DEDUP_REMOVED lines=15> */
.L_x_1178:
[----:B------:R-:W-:Y:S05]  /*17ab0*/  BSYNC B0 ;  /* 0x0000000000007941 */ /* 0x000fea0003800000 */
.L_x_1177:
        /* <DEDUP_REMOVED lines=16> */
.L_x_1179:
        /* <DEDUP_REMOVED lines=12> */
.L_x_2038:


//--------------------- .text._ZN7cutlass13device_kernelIN5flash19enable_sm80_to_sm89INS1_16FlashAttnFwdSm80INS1_25CollectiveMainloopFwdSm80ILi4ELi1ELb0EN4cute5tupleIJNS5_1CILi128EEENS7_ILi48EEES8_EEELi128ENS_6half_tEfNS_4arch4Sm80ELb0ELb1ELb0ELb1ELb1ELb1ELb1ELb0EEENS1_21CollectiveEpilogueFwdINS6_IJS8_S8_S9_EEENS6_IJNS7_ILi1EEESH_SH_EEESB_SD_Li128ELb1ELb1ELb0ELb0EEENS1_19SingleTileSchedulerILb1ELb0ELb1ELi128EEEEEEEEEvNT_6ParamsE --------------------------
	.section	.text._ZN7cutlass13device_kernelIN5flash19enable_sm80_to_sm89INS1_16FlashAttnFwdSm80INS1_25CollectiveMainloopFwdSm80ILi4ELi1ELb0EN4cute5tupleIJNS5_1CILi128EEENS7_ILi48EEES8_EEELi128ENS_6half_tEfNS_4arch4Sm80ELb0ELb1ELb0ELb1ELb1ELb1ELb1ELb0EEENS1_21CollectiveEpilogueFwdINS6_IJS8_S8_S9_EEENS6_IJNS7_ILi1EEESH_SH_EEESB_SD_Li128ELb1ELb1ELb0ELb0EEENS1_19SingleTileSchedulerILb1ELb0ELb1ELi128EEEEEEEEEvNT_6ParamsE,"ax",@progbits
	.sectioninfo	@"SHI_REGISTERS=255"
	.align	128
.text._ZN7cutlass13device_kernelIN5flash19enable_sm80_to_sm89INS1_16FlashAttnFwdSm80INS1_25CollectiveMainloopFwdSm80ILi4ELi1ELb0EN4cute5tupleIJNS5_1CILi128EEENS7_ILi48EEES8_EEELi128ENS_6half_tEfNS_4arch4Sm80ELb0ELb1ELb0ELb1ELb1ELb1ELb1ELb0EEENS1_21CollectiveEpilogueFwdINS6_IJS8_S8_S9_EEENS6_IJNS7_ILi1EEESH_SH_EEESB_SD_Li128ELb1ELb1ELb0ELb0EEENS1_19SingleTileSchedulerILb1ELb0ELb1ELi128EEEEEEEEEvNT_6ParamsE:
        .type           _ZN7cutlass13device_kernelIN5flash19enable_sm80_to_sm89INS1_16FlashAttnFwdSm80INS1_25CollectiveMainloopFwdSm80ILi4ELi1ELb0EN4cute5tupleIJNS5_1CILi128EEENS7_ILi48EEES8_EEELi128ENS_6half_tEfNS_4arch4Sm80ELb0ELb1ELb0ELb1ELb1ELb1ELb1ELb0EEENS1_21CollectiveEpilogueFwdINS6_IJS8_S8_S9_EEENS6_IJNS7_ILi1EEESH_SH_EEESB_SD_Li128ELb1ELb1ELb0ELb0EEENS1_19SingleTileSchedulerILb1ELb0ELb1ELi128EEEEEEEEEvNT_6ParamsE,@function
        .size           _ZN7cutlass13device_kernelIN5flash19enable_sm80_to_sm89INS1_16FlashAttnFwdSm80INS1_25CollectiveMainloopFwdSm80ILi4ELi1ELb0EN4cute5tupleIJNS5_1CILi128EEENS7_ILi48EEES8_EEELi128ENS_6half_tEfNS_4arch4Sm80ELb0ELb1ELb0ELb1ELb1ELb1ELb1ELb0EEENS1_21CollectiveEpilogueFwdINS6_IJS8_S8_S9_EEENS6_IJNS7_ILi1EEESH_SH_EEESB_SD_Li128ELb1ELb1ELb0ELb0EEENS1_19SingleTileSchedulerILb1ELb0ELb1ELi128EEEEEEEEEvNT_6ParamsE,(.L_x_2039 - _ZN7cutlass13device_kernelIN5flash19enable_sm80_to_sm89INS1_16FlashAttnFwdSm80INS1_25CollectiveMainloopFwdSm80ILi4ELi1ELb0EN4cute5tupleIJNS5_1CILi128EEENS7_ILi48EEES8_EEELi128ENS_6half_tEfNS_4arch4Sm80ELb0ELb1ELb0ELb1ELb1ELb1ELb1ELb0EEENS1_21CollectiveEpilogueFwdINS6_IJS8_S8_S9_EEENS6_IJNS7_ILi1EEESH_SH_EEESB_SD_Li128ELb1ELb1ELb0ELb0EEENS1_19SingleTileSchedulerILb1ELb0ELb1ELi128EEEEEEEEEvNT_6ParamsE)
        .other          _ZN7cutlass13device_kernelIN5flash19enable_sm80_to_sm89INS1_16FlashAttnFwdSm80INS1_25CollectiveMainloopFwdSm80ILi4ELi1ELb0EN4cute5tupleIJNS5_1CILi128EEENS7_ILi48EEES8_EEELi128ENS_6half_tEfNS_4arch4Sm80ELb0ELb1ELb0ELb1ELb1ELb1ELb1ELb0EEENS1_21CollectiveEpilogueFwdINS6_IJS8_S8_S9_EEENS6_IJNS7_ILi1EEESH_SH_EEESB_SD_Li128ELb1ELb1ELb0ELb0EEENS1_19SingleTileSchedulerILb1ELb0ELb1ELi128EEEEEEEEEvNT_6ParamsE,@"STO_CUDA_ENTRY STV_DEFAULT"
_ZN7cutlass13device_kernelIN5flash19enable_sm80_to_sm89INS1_16FlashAttnFwdSm80INS1_25CollectiveMainloopFwdSm80ILi4ELi1ELb0EN4cute5tupleIJNS5_1CILi128EEENS7_ILi48EEES8_EEELi128ENS_6half_tEfNS_4arch4Sm80ELb0ELb1ELb0ELb1ELb1ELb1ELb1ELb0EEENS1_21CollectiveEpilogueFwdINS6_IJS8_S8_S9_EEENS6_IJNS7_ILi1EEESH_SH_EEESB_SD_Li128ELb1ELb1ELb0ELb0EEENS1_19SingleTileSchedulerILb1ELb0ELb1ELi128EEEEEEEEEvNT_6ParamsE:
[----:B------:R-:W-:Y:S02]  /*0000*/  MOV R1, c[0x0][0x28] ;  /* 0x00000a0000017a02 */ /* 0x000fe40000000f00 */
[----:B------:R-:W1:Y:S01]  /*0010*/  S2R R176, SR_TID.X ;  /* 0x0000000000b07919 */ /* 0x000e620000002100 */
[----:B------:R-:W-:Y:S01]  /*0020*/  IMAD.MOV.U32 R29, RZ, RZ, 0x4 ;  /* 0x00000004ff1d7424 */ /* 0x000fe200078e00ff */
[----:B------:R-:W-:Y:S01]  /*0030*/  ULDC.64 UR6, c[0x0][0x118] ;  /* 0x0000460000067ab9 */ /* 0x000fe20000000a00 */
[----:B------:R-:W-:Y:S01]  /*0040*/  IADD3 R1, R1, -0xe0, RZ ;  /* 0xffffff2001017810 */ /* 0x000fe20007ffe0ff */
[----:B------:R-:W2:Y:S04]  /*0050*/  S2R R5, SR_CTAID.Z ;  /* 0x0000000000057919 */ /* 0x000ea80000002700 */
[----:B------:R-:W3:Y:S01]  /*0060*/  S2R R177, SR_CTAID.X ;  /* 0x0000000000b17919 */ /* 0x000ee20000002500 */
[----:B-1----:R-:W-:Y:S01]  /*0070*/  SHF.R.U32.HI R0, RZ, 0x5, R176 ;  /* 0x00000005ff007819 */ /* 0x002fe200000116b0 */
[----:B--2---:R-:W-:-:S05]  /*0080*/  IMAD.WIDE R2, R5, R29, c[0x0][0x568] ;  /* 0x00015a0005027625 */ /* 0x004fca00078e021d */
[----:B------:R-:W1:Y:S02]  /*0090*/  SHFL.IDX PT, R0, R0, RZ, 0x1f ;  /* 0x00001fff00007589 */ /* 0x000e6400000e0000 */
[----:B-1----:R-:W-:-:S13]  /*00a0*/  ISETP.NE.AND P0, PT, R0, RZ, PT ;  /* 0x000000ff0000720c */ /* 0x002fda0003f05270 */
[----:B------:R-:W-:Y:S05]  /*00b0*/  @!P0 BRA `(.L_x_1180) ;  /* 0x0000014000008947 */ /* 0x000fea0003800000 */
[----:B---3--:R-:W-:-:S04]  /*00c0*/  ISETP.NE.U32.AND P0, PT, RZ, c[0x0][0x568], PT ;  /* 0x00015a00ff007a0c */ /* 0x008fc80003f05070 */
[----:B------:R-:W-:-:S13]  /*00d0*/  ISETP.NE.AND.EX P0, PT, RZ, c[0x0][0x56c], PT, P0 ;  /* 0x00015b00ff007a0c */ /* 0x000fda0003f05300 */
[----:B------:R-:W-:Y:S05]  /*00e0*/  @!P0 BRA `(.L_x_1181) ;  /* 0x0000002000008947 */ /* 0x000fea0003800000 */
[----:B------:R1:W5:Y:S01]  /*00f0*/  LDG.E R0, [R2.64] ;  /* 0x0000000602007981 */ /* 0x000362000c1e1900 */
[----:B------:R-:W-:Y:S05]  /*0100*/  BRA `(.L_x_1182) ;  /* 0x0000009000007947 */ /* 0x000fea0003800000 */
.L_x_1181:
        /* <DEDUP_REMOVED lines=8> */
.L_x_1183:
[----:B------:R-:W-:-:S05]  /*0190*/  MOV R0, c[0x0][0x54c] ;  /* 0x0001530000007a02 */ /* 0x000fca0000000f00 */
.L_x_1182:
[----:B-----5:R-:W-:Y:S01]  /*01a0*/  IMAD R0, R0, c[0x0][0x548], RZ ;  /* 0x0001520000007a24 */ /* 0x020fe200078e02ff */
[----:B------:R-:W-:-:S04]  /*01b0*/  SHF.L.U32 R137, R177, 0x7, RZ ;  /* 0x00000007b1897819 */ /* 0x000fc800000006ff */
[----:B------:R-:W-:-:S04]  /*01c0*/  ISETP.GE.AND P0, PT, R137, R0, PT ;  /* 0x000000008900720c */ /* 0x000fc80003f06270 */
[----:B------:R-:W-:-:S05]  /*01d0*/  SEL R0, R5, 0xffffffff, !P0 ;  /* 0xffffffff05007807 */ /* 0x000fca0004000000 */
[----:B------:R2:W-:Y:S01]  /*01e0*/  STL [R1+0xd0], R0 ;  /* 0x0000d00001007387 */ /* 0x0005e20000100800 */
[----:B------:R-:W-:Y:S05]  /*01f0*/  BRA `(.L_x_1184) ;  /* 0x0000013000007947 */ /* 0x000fea0003800000 */
.L_x_1180:
[----:B---3--:R-:W-:-:S04]  /*0200*/  ISETP.NE.U32.AND P0, PT, RZ, c[0x0][0x568], PT ;  /* 0x00015a00ff007a0c */ /* 0x008fc80003f05070 */
[----:B------:R-:W-:-:S13]  /*0210*/  ISETP.NE.AND.EX P0, PT, RZ, c[0x0][0x56c], PT, P0 ;  /* 0x00015b00ff007a0c */ /* 0x000fda0003f05300 */
[----:B------:R-:W-:Y:S05]  /*0220*/  @!P0 BRA `(.L_x_1185) ;  /* 0x0000002000008947 */ /* 0x000fea0003800000 */
[----:B------:R1:W5:Y:S01]  /*0230*/  LDG.E R0, [R2.64] ;  /* 0x0000000602007981 */ /* 0x000362000c1e1900 */
[----:B------:R-:W-:Y:S05]  /*0240*/  BRA `(.L_x_1186) ;  /* 0x0000009000007947 */ /* 0x000fea0003800000 */
.L_x_1185:
        /* <DEDUP_REMOVED lines=8> */
.L_x_1187:
[----:B------:R-:W-:-:S05]  /*02d0*/  MOV R0, c[0x0][0x54c] ;  /* 0x0001530000007a02 */ /* 0x000fca0000000f00 */
.L_x_1186:
[----:B-----5:R-:W-:Y:S01]  /*02e0*/  IMAD R0, R0, c[0x0][0x548], RZ ;  /* 0x0001520000007a24 */ /* 0x020fe200078e02ff */
[----:B------:R-:W-:-:S04]  /*02f0*/  SHF.L.U32 R137, R177, 0x7, RZ ;  /* 0x00000007b1897819 */ /* 0x000fc800000006ff */
[----:B------:R-:W-:-:S04]  /*0300*/  ISETP.GE.AND P0, PT, R137, R0, PT ;  /* 0x000000008900720c */ /* 0x000fc80003f06270 */
[----:B------:R-:W-:-:S05]  /*0310*/  SEL R0, R5, 0xffffffff, !P0 ;  /* 0xffffffff05007807 */ /* 0x000fca0004000000 */
[----:B------:R2:W-:Y:S04]  /*0320*/  STL [R1+0xd0], R0 ;  /* 0x0000d00001007387 */ /* 0x0005e80000100800 */
.L_x_1184:
[----:B------:R-:W3:Y:S02]  /*0330*/  LDL R36, [R1+0xd0] ;  /* 0x0000d00001247983 */ /* 0x000ee40000100800 */
[----:B---3--:R-:W-:-:S13]  /*0340*/  ISETP.GE.AND P0, PT, R36, RZ, PT ;  /* 0x000000ff2400720c */ /* 0x008fda0003f06270 */
[----:B------:R-:W-:Y:S05]  /*0350*/  @!P0 EXIT ;  /* 0x000000000000894d */ /* 0x000fea0003800000 */
[----:B------:R-:W-:Y:S01]  /*0360*/  ISETP.NE.U32.AND P0, PT, RZ, c[0x0][0x370], PT ;  /* 0x0000dc00ff007a0c */ /* 0x000fe20003f05070 */
[----:B------:R-:W-:Y:S01]  /*0370*/  IMAD.MOV.U32 R10, RZ, RZ, RZ ;  /* 0x000000ffff0a7224 */ /* 0x000fe200078e00ff */
[----:B------:R-:W-:Y:S01]  /*0380*/  ISETP.NE.U32.AND P1, PT, RZ, c[0x0][0x348], PT ;  /* 0x0000d200ff007a0c */ /* 0x000fe20003f25070 */
[----:B------:R-:W-:Y:S01]  /*0390*/  IMAD.MOV.U32 R12, RZ, RZ, RZ ;  /* 0x000000ffff0c7224 */ /* 0x000fe200078e00ff */
[----:B------:R-:W-:Y:S01]  /*03a0*/  ISETP.NE.AND.EX P0, PT, RZ, c[0x0][0x374], PT, P0 ;  /* 0x0000dd00ff007a0c */ /* 0x000fe20003f05300 */
[----:B------:R-:W-:Y:S01]  /*03b0*/  IMAD.WIDE R6, R36, R29, c[0x0][0x350] ;  /* 0x0000d40024067625 */ /* 0x000fe200078e021d */
[----:B------:R-:W-:Y:S02]  /*03c0*/  ISETP.NE.U32.AND P5, PT, RZ, c[0x0][0x358], PT ;  /* 0x0000d600ff007a0c */ /* 0x000fe40003fa5070 */
[----:B------:R-:W-:Y:S02]  /*03d0*/  ISETP.NE.AND.EX P1, PT, RZ, c[0x0][0x34c], PT, P1 ;  /* 0x0000d300ff007a0c */ /* 0x000fe40003f25310 */
[----:B------:R-:W-:Y:S01]  /*03e0*/  ISETP.NE.AND.EX P5, PT, RZ, c[0x0][0x35c], PT, P5 ;  /* 0x0000d700ff007a0c */ /* 0x000fe20003fa5350 */
[----:B------:R-:W-:Y:S01]  /*03f0*/  IMAD.MOV.U32 R14, RZ, RZ, RZ ;  /* 0x000000ffff0e7224 */ /* 0x000fe200078e00ff */
[----:B--2---:R-:W-:-:S02]  /*0400*/  MOV R0, RZ ;  /* 0x000000ff00007202 */ /* 0x004fc40000000f00 */
[----:B------:R-:W-:-:S03]  /*0410*/  ISETP.NE.U32.AND P2, PT, RZ, c[0x0][0x350], PT ;  /* 0x0000d400ff007a0c */ /* 0x000fc60003f45070 */
[----:B-1----:R-:W-:Y:S01]  /*0420*/  @P0 IMAD.WIDE R2, R36, R29, c[0x0][0x370] ;  /* 0x0000dc0024020625 */ /* 0x002fe200078e021d */
[----:B------:R-:W-:-:S03]  /*0430*/  ISETP.NE.AND.EX P2, PT, RZ, c[0x0][0x354], PT, P2 ;  /* 0x0000d500ff007a0c */ /* 0x000fc60003f45320 */
[CC--:B------:R-:W-:Y:S01]  /*0440*/  IMAD.WIDE R8, R36.reuse, R29.reuse, c[0x0][0x348] ;  /* 0x0000d20024087625 */ /* 0x0c0fe200078e021d */
[----:B------:R1:W2:Y:S04]  /*0450*/  @P0 LDG.E R10, [R2.64] ;  /* 0x00000006020a0981 */ /* 0x0002a8000c1e1900 */
[----:B------:R-:W3:Y:S05]  /*0460*/  @P1 LDG.E R0, [R8.64] ;  /* 0x0000000608001981 */ /* 0x000eea000c1e1900 */
[----:B------:R-:W4:Y:S01]  /*0470*/  @P2 LDG.E R12, [R6.64] ;  /* 0x00000006060c2981 */ /* 0x000f22000c1e1900 */
[----:B-1----:R-:W-:-:S05]  /*0480*/  IMAD.WIDE R2, R36, R29, c[0x0][0x358] ;  /* 0x0000d60024027625 */ /* 0x002fca00078e021d */
[----:B------:R-:W4:Y:S01]  /*0490*/  @P5 LDG.E R14, [R2.64] ;  /* 0x00000006020e5981 */ /* 0x000f22000c1e1900 */
[----:B------:R-:W-:-:S03]  /*04a0*/  ISETP.NE.U32.AND P0, PT, RZ, c[0x0][0x360], PT ;  /* 0x0000d800ff007a0c */ /* 0x000fc60003f05070 */
[----:B------:R-:W1:Y:S01]  /*04b0*/  S2R R34, SR_CTAID.Y ;  /* 0x0000000000227919 */ /* 0x000e620000002600 */
[----:B------:R-:W-:Y:S01]  /*04c0*/  ISETP.NE.AND.EX P0, PT, RZ, c[0x0][0x364], PT, P0 ;  /* 0x0000d900ff007a0c */ /* 0x000fe20003f05300 */
[----:B------:R-:W-:Y:S02]  /*04d0*/  IMAD.MOV.U32 R13, RZ, RZ, c[0x0][0x168] ;  /* 0x00005a00ff0d7624 */ /* 0x000fe400078e00ff */
[----:B------:R-:W-:-:S10]  /*04e0*/  IMAD.MOV.U32 R11, RZ, RZ, c[0x0][0x2ac] ;  /* 0x0000ab00ff0b7624 */ /* 0x000fd400078e00ff */
[----:B------:R-:W-:-:S05]  /*04f0*/  @P0 IMAD.WIDE R4, R36, R29, c[0x0][0x360] ;  /* 0x0000d80024040625 */ /* 0x000fca00078e021d */
[----:B------:R4:W5:Y:S01]  /*0500*/  @P0 LDG.E R13, [R4.64] ;  /* 0x00000006040d0981 */ /* 0x000962000c1e1900 */
[----:B------:R-:W-:Y:S01]  /*0510*/  IMAD R11, R11, c[0x0][0x1d0], RZ ;  /* 0x000074000b0b7a24 */ /* 0x000fe200078e02ff */
[----:B-1----:R-:W-:Y:S02]  /*0520*/  SHF.R.S32.HI R35, RZ, 0x1f, R34 ;  /* 0x0000001fff237819 */ /* 0x002fe40000011422 */
[----:B--2---:R-:W-:Y:S04]  /*0530*/  STL [R1+0x48], R10 ;  /* 0x0000480a01007387 */ /* 0x004fe80000100800 */
[----:B---3--:R-:W-:Y:S01]  /*0540*/  STL [R1+0x4c], R0 ;  /* 0x00004c0001007387 */ /* 0x008fe20000100800 */
[----:B----4-:R-:W-:-:S03]  /*0550*/  IADD3 R4, R12, R10, RZ ;  /* 0x0000000a0c047210 */ /* 0x010fc60007ffe0ff */
[----:B------:R-:W-:Y:S04]  /*0560*/  STL [R1+0x54], R14 ;  /* 0x0000540e01007387 */ /* 0x000fe80000100800 */
[----:B------:R1:W-:Y:S02]  /*0570*/  STL [R1+0x50], R4 ;  /* 0x0000500401007387 */ /* 0x0003e40000100800 */
[----:B-1----:R-:W-:Y:S01]  /*0580*/  MOV R4, c[0x0][0x228] ;  /* 0x00008a0000047a02 */ /* 0x002fe20000000f00 */
[----:B------:R-:W-:Y:S05]  /*0590*/  @P0 BRA `(.L_x_1188) ;  /* 0x0000004000000947 */ /* 0x000fea0003800000 */
[----:B------:R-:W-:Y:S05]  /*05a0*/  @!P1 BRA `(.L_x_1188) ;  /* 0x0000003000009947 */ /* 0x000fea0003800000 */
[----:B------:R1:W2:Y:S04]  /*05b0*/  LDG.E R0, [R8.64] ;  /* 0x0000000608007981 */ /* 0x0002a8000c1e1900 */
[----:B-1----:R-:W2:Y:S02]  /*05c0*/  LDG.E R8, [R8.64+0x4] ;  /* 0x0000040608087981 */ /* 0x002ea4000c1e1900 */
[----:B--2--5:R-:W-:-:S05]  /*05d0*/  IADD3 R13, -R0, R8, RZ ;  /* 0x00000008000d7210 */ /* 0x024fca0007ffe1ff */
.L_x_1188:
[----:B-----5:R1:W-:Y:S01]  /*05e0*/  STL [R1+0x58], R13 ;  /* 0x0000580d01007387 */ /* 0x0203e20000100800 */
[----:B------:R-:W-:-:S04]  /*05f0*/  ISETP.NE.U32.AND P0, PT, RZ, c[0x0][0x368], PT ;  /* 0x0000da00ff007a0c */ /* 0x000fc80003f05070 */
[----:B------:R-:W-:-:S13]  /*0600*/  ISETP.NE.AND.EX P0, PT, RZ, c[0x0][0x36c], PT, P0 ;  /* 0x0000db00ff007a0c */ /* 0x000fda0003f05300 */
[----:B------:R-:W-:Y:S05]  /*0610*/  @!P0 BRA `(.L_x_1189) ;  /* 0x0000003000008947 */ /* 0x000fea0003800000 */
[----:B------:R-:W-:-:S05]  /*0620*/  IMAD.WIDE R6, R36, R29, c[0x0][0x368] ;  /* 0x0000da0024067625 */ /* 0x000fca00078e021d */
[----:B------:R2:W5:Y:S01]  /*0630*/  LDG.E R11, [R6.64] ;  /* 0x00000006060b7981 */ /* 0x000562000c1e1900 */
[----:B------:R-:W-:Y:S05]  /*0640*/  BRA `(.L_x_1190) ;  /* 0x0000004000007947 */ /* 0x000fea0003800000 */
.L_x_1189:
[----:B------:R-:W-:Y:S05]  /*0650*/  @!P2 BRA `(.L_x_1190) ;  /* 0x000000300000a947 */ /* 0x000fea0003800000 */
[----:B------:R2:W3:Y:S04]  /*0660*/  LDG.E R0, [R6.64] ;  /* 0x0000000606007981 */ /* 0x0004e8000c1e1900 */
[----:B--2---:R-:W3:Y:S02]  /*0670*/  LDG.E R6, [R6.64+0x4] ;  /* 0x0000040606067981 */ /* 0x004ee4000c1e1900 */
[----:B---3--:R-:W-:Y:S02]  /*0680*/  IADD3 R11, -R0, R6, RZ ;  /* 0x00000006000b7210 */ /* 0x008fe40007ffe1ff */
.L_x_1190:
[----:B------:R-:W-:Y:S01]  /*0690*/  ISETP.NE.U32.AND P0, PT, RZ, c[0x0][0x378], PT ;  /* 0x0000de00ff007a0c */ /* 0x000fe20003f05070 */
[----:B------:R3:W4:Y:S03]  /*06a0*/  @P5 LDG.E R5, [R2.64] ;  /* 0x0000000602055981 */ /* 0x000726000c1e1900 */
[----:B------:R-:W-:Y:S01]  /*06b0*/  ISETP.NE.AND.EX P0, PT, RZ, c[0x0][0x37c], PT, P0 ;  /* 0x0000df00ff007a0c */ /* 0x000fe20003f05300 */
[----:B------:R3:W4:Y:S01]  /*06c0*/  @P5 LDG.E R0, [R2.64+0x4] ;  /* 0x0000040602005981 */ /* 0x000722000c1e1900 */
[----:B-----5:R-:W-:-:S11]  /*06d0*/  IMAD.MOV.U32 R22, RZ, RZ, R11 ;  /* 0x000000ffff167224 */ /* 0x020fd600078e000b */
[----:B---3--:R-:W-:-:S05]  /*06e0*/  @P0 IMAD.WIDE R2, R36, R29, c[0x0][0x378] ;  /* 0x0000de0024020625 */ /* 0x008fca00078e021d */
[----:B--2---:R3:W2:Y:S01]  /*06f0*/  @P0 LDG.E R22, [R2.64] ;  /* 0x0000000602160981 */ /* 0x0046a2000c1e1900 */
[----:B------:R-:W-:Y:S02]  /*0700*/  IMAD.IADD R10, R11, 0x1, -R10 ;  /* 0x000000010b0a7824 */ /* 0x000fe400078e0a0a */
[----:B------:R-:W-:-:S03]  /*0710*/  IMAD.MOV.U32 R8, RZ, RZ, c[0x0][0x32c] ;  /* 0x0000cb00ff087624 */ /* 0x000fc600078e00ff */
[----:B------:R1:W-:Y:S01]  /*0720*/  STL [R1+0x5c], R10 ;  /* 0x00005c0a01007387 */ /* 0x0003e20000100800 */
[----:B---3--:R-:W-:-:S05]  /*0730*/  IMAD.MOV.U32 R2, RZ, RZ, c[0x0][0x2c4] ;  /* 0x0000b100ff027624 */ /* 0x008fca00078e00ff */
[----:B------:R-:W-:Y:S02]  /*0740*/  ISETP.NE.AND P1, PT, R2, 0x1, PT ;  /* 0x000000010200780c */ /* 0x000fe40003f25270 */
[----:B------:R-:W-:Y:S01]  /*0750*/  ISETP.GE.AND P2, PT, R8, 0x1, PT ;  /* 0x000000010800780c */ /* 0x000fe20003f46270 */
[----:B----4-:R-:W-:Y:S01]  /*0760*/  @P5 IMAD.IADD R4, R0, 0x1, -R5 ;  /* 0x0000000100045824 */ /* 0x010fe200078e0a05 */
[----:B------:R-:W-:-:S03]  /*0770*/  IADD3 R0, R137, 0x7f, RZ ;  /* 0x0000007f89007810 */ /* 0x000fc60007ffe0ff */
[----:B------:R-:W-:-:S06]  /*0780*/  IMAD.IADD R5, R10, 0x1, R4 ;  /* 0x000000010a057824 */ /* 0x000fcc00078e0204 */
[----:B------:R-:W-:Y:S01]  /*0790*/  @P1 IMAD.HI.U32 R2, R0, c[0x0][0x2c8], RZ ;  /* 0x0000b20000021a27 */ /* 0x000fe200078e00ff */
[----:B------:R1:W-:Y:S01]  /*07a0*/  STL.64 [R1+0x60], R4 ;  /* 0x0000600401007387 */ /* 0x0003e20000100a00 */
[----:B------:R-:W-:-:S03]  /*07b0*/  IADD3 R3, R5, 0x2f, RZ ;  /* 0x0000002f05037810 */ /* 0x000fc60007ffe0ff */
[----:B------:R-:W-:Y:S02]  /*07c0*/  @P1 SHF.R.U32.HI R0, RZ, c[0x0][0x2cc], R2 ;  /* 0x0000b300ff001a19 */ /* 0x000fe40000011602 */
[----:B------:R-:W-:Y:S02]  /*07d0*/  IMAD.HI R3, R3, 0x2aaaaaab, RZ ;  /* 0x2aaaaaab03037827 */ /* 0x000fe400078e02ff */
[----:B------:R-:W-:Y:S01]  /*07e0*/  IADD3 R0, R0, 0x1, R5 ;  /* 0x0000000100007810 */ /* 0x000fe20007ffe005 */
[----:B--2---:R1:W-:Y:S02]  /*07f0*/  STL [R1+0x68], R22 ;  /* 0x0000681601007387 */ /* 0x0043e40000100800 */
[----:B------:R-:W-:Y:S02]  /*0800*/  SHF.R.U32.HI R6, RZ, 0x1f, R3 ;  /* 0x0000001fff067819 */ /* 0x000fe40000011603 */
[----:B------:R-:W-:Y:S02]  /*0810*/  IMAD.IADD R2, R0, 0x1, -R13 ;  /* 0x0000000100027824 */ /* 0x000fe400078e0a0d */
[----:B------:R-:W-:-:S03]  /*0820*/  LEA.HI.SX32 R7, R3, R6, 0x1d ;  /* 0x0000000603077211 */ /* 0x000fc600078feaff */
        /* <DEDUP_REMOVED lines=11> */
.L_x_1192:
[----:B------:R-:W-:-:S13]  /*08e0*/  ISETP.NE.AND P0, PT, R8, 0x1, PT ;  /* 0x000000010800780c */ /* 0x000fda0003f05270 */
[----:B------:R-:W-:-:S05]  /*08f0*/  @P0 IMAD.HI.U32 R2, R0, c[0x0][0x330], RZ ;  /* 0x0000cc0000020a27 */ /* 0x000fca00078e00ff */
[----:B------:R-:W-:-:S05]  /*0900*/  @P0 SHF.R.U32.HI R0, RZ, c[0x0][0x334], R2 ;  /* 0x0000cd00ff000a19 */ /* 0x000fca0000011602 */
.L_x_1193:
[----:B------:R-:W-:-:S05]  /*0910*/  IMAD R0, R0, R8, c[0x0][0x32c] ;  /* 0x0000cb0000007624 */ /* 0x000fca00078e0208 */
[----:B------:R-:W-:Y:S02]  /*0920*/  IMNMX R6, R6, R0, PT ;  /* 0x0000000006067217 */ /* 0x000fe40003800200 */
.L_x_1191:
[----:B------:R-:W-:-:S04]  /*0930*/  @P1 IMAD.HI.U32 R2, R137, c[0x0][0x2c8], RZ ;  /* 0x0000b20089021a27 */ /* 0x000fc800078e00ff */
[----:B------:R-:W-:Y:S01]  /*0940*/  IMAD.MOV.U32 R0, RZ, RZ, R137 ;  /* 0x000000ffff007224 */ /* 0x000fe200078e0089 */
[----:B------:R-:W-:-:S04]  /*0950*/  @P1 SHF.R.U32.HI R0, RZ, c[0x0][0x2cc], R2 ;  /* 0x0000b300ff001a19 */ /* 0x000fc80000011602 */
[----:B------:R-:W-:-:S04]  /*0960*/  IADD3 R0, R0, R5, -R13 ;  /* 0x0000000500007210 */ /* 0x000fc80007ffe80d */
        /* <DEDUP_REMOVED lines=10> */
.L_x_1195:
[----:B------:R-:W-:-:S13]  /*0a10*/  ISETP.NE.AND P0, PT, R8, 0x1, PT ;  /* 0x000000010800780c */ /* 0x000fda0003f05270 */
[----:B------:R-:W-:-:S05]  /*0a20*/  @P0 IMAD.HI.U32 R2, R0, c[0x0][0x330], RZ ;  /* 0x0000cc0000020a27 */ /* 0x000fca00078e00ff */
[----:B------:R-:W-:-:S05]  /*0a30*/  @P0 SHF.R.U32.HI R0, RZ, c[0x0][0x334], R2 ;  /* 0x0000cd00ff000a19 */ /* 0x000fca0000011602 */
.L_x_1196:
[----:B------:R-:W-:-:S05]  /*0a40*/  IMAD R0, R0, c[0x0][0x32c], RZ ;  /* 0x0000cb0000007a24 */ /* 0x000fca00078e02ff */
[----:B------:R-:W-:-:S04]  /*0a50*/  IMNMX R3, R3, R0, !PT ;  /* 0x0000000003037217 */ /* 0x000fc80007800200 */
.L_x_1194:
        /* <DEDUP_REMOVED lines=12> */
[----:B------:R-:W-:-:S04]  /*0b20*/  IMNMX R0, R0, R4, PT ;  /* 0x0000000400007217 */ /* 0x000fc80003800200 */
[----:B------:R-:W-:Y:S01]  /*0b30*/  ISETP.GT.AND P0, PT, R0, R2, PT ;  /* 0x000000020000720c */ /* 0x000fe20003f04270 */
[----:B------:R-:W-:-:S05]  /*0b40*/  IMAD.WIDE.U32 R2, R2, -0x55555555, RZ ;  /* 0xaaaaaaab02027825 */ /* 0x000fca00078e00ff */
[----:B------:R-:W-:-:S07]  /*0b50*/  SHF.R.U32.HI R122, RZ, 0x5, R3 ;  /* 0x00000005ff7a7819 */ /* 0x000fce0000011603 */
[----:B------:R-:W-:Y:S01]  /*0b60*/  @P0 IADD3 R2, R0, 0x2f, RZ ;  /* 0x0000002f00020810 */ /* 0x000fe20007ffe0ff */
[----:B------:R-:W-:-:S04]  /*0b70*/  IMAD.MOV.U32 R0, RZ, RZ, R122 ;  /* 0x000000ffff007224 */ /* 0x000fc800078e007a */
[----:B------:R-:W-:-:S05]  /*0b80*/  @P0 IMAD.HI R2, R2, 0x2aaaaaab, RZ ;  /* 0x2aaaaaab02020827 */ /* 0x000fca00078e02ff */
[----:B------:R-:W-:-:S04]  /*0b90*/  @P0 SHF.R.U32.HI R3, RZ, 0x1f, R2 ;  /* 0x0000001fff030819 */ /* 0x000fc80000011602 */
[----:B------:R-:W-:-:S04]  /*0ba0*/  @P0 LEA.HI.SX32 R0, R2, R3, 0x1d ;  /* 0x0000000302000211 */ /* 0x000fc800078feaff */
[----:B------:R-:W-:-:S13]  /*0bb0*/  ISETP.GT.AND P0, PT, R0, R122, PT ;  /* 0x0000007a0000720c */ /* 0x000fda0003f04270 */
[----:B------:R-:W-:Y:S05]  /*0bc0*/  @!P0 BRA `(.L_x_1197) ;  /* 0x0000572000008947 */ /* 0x000fea0003800000 */
[----:B------:R-:W-:-:S04]  /*0bd0*/  ISETP.NE.U32.AND P0, PT, RZ, c[0x0][0x340], PT ;  /* 0x0000d000ff007a0c */ /* 0x000fc80003f05070 */
[----:B------:R-:W-:-:S13]  /*0be0*/  ISETP.NE.AND.EX P4, PT, RZ, c[0x0][0x344], PT, P0 ;  /* 0x0000d100ff007a0c */ /* 0x000fda0003f85300 */
[----:B------:R-:W-:-:S05]  /*0bf0*/  @P4 IMAD.WIDE R2, R36, R29, c[0x0][0x340] ;  /* 0x0000d00024024625 */ /* 0x000fca00078e021d */
[----:B------:R2:W3:Y:S01]  /*0c00*/  @P4 LDG.E R28, [R2.64] ;  /* 0x00000006021c4981 */ /* 0x0004e2000c1e1900 */
[----:B-1----:R-:W-:Y:S01]  /*0c10*/  SHF.R.S32.HI R13, RZ, 0x1f, R176 ;  /* 0x0000001fff0d7819 */ /* 0x002fe200000114b0 */
[----:B------:R-:W-:Y:S01]  /*0c20*/  IMAD.MOV.U32 R140, RZ, RZ, 0x30 ;  /* 0x00000030ff8c7424 */ /* 0x000fe200078e00ff */
[----:B------:R-:W-:Y:S01]  /*0c30*/  IADD3 R41, R0, -0x1, RZ ;  /* 0xffffffff00297810 */ /* 0x000fe20007ffe0ff */
[----:B------:R-:W-:Y:S01]  /*0c40*/  IMAD R7, R35, c[0x0][0x240], RZ ;  /* 0x0000900023077a24 */ /* 0x000fe200078e02ff */
[----:B------:R-:W-:Y:S01]  /*0c50*/  LEA.HI R37, R13, R176, RZ, 0x3 ;  /* 0x000000b00d257211 */ /* 0x000fe200078f18ff */
[----:B------:R-:W-:Y:S01]  /*0c60*/  IMAD.WIDE.U32 R142, R140, c[0x0][0x238], RZ ;  /* 0x00008e008c8e7a25 */ /* 0x000fe200078e00ff */
[----:B------:R-:W-:Y:S01]  /*0c70*/  SHF.R.S32.HI R25, RZ, 0x1f, R36 ;  /* 0x0000001fff197819 */ /* 0x000fe20000011424 */
[----:B------:R-:W-:Y:S01]  /*0c80*/  ULDC.U8 UR4, c[0x0][0x298] ;  /* 0x0000a60000047ab9 */ /* 0x000fe20000000000 */
[----:B------:R-:W-:Y:S01]  /*0c90*/  SEL R94, R36, RZ, !P5 ;  /* 0x000000ff245e7207 */ /* 0x000fe20006800000 */
[----:B------:R-:W-:Y:S01]  /*0ca0*/  IMAD R7, R34, c[0x0][0x244], R7 ;  /* 0x0000910022077a24 */ /* 0x000fe200078e0207 */
[----:B------:R-:W-:Y:S01]  /*0cb0*/  SEL R24, R25, RZ, !P5 ;  /* 0x000000ff19187207 */ /* 0x000fe20006800000 */
[----:B------:R-:W-:Y:S01]  /*0cc0*/  IMAD.IADD R134, R12, 0x1, R11 ;  /* 0x000000010c867824 */ /* 0x000fe200078e020b */
[----:B------:R-:W-:Y:S01]  /*0cd0*/  SHF.R.S32.HI R8, RZ, 0x1f, R41 ;  /* 0x0000001fff087819 */ /* 0x000fe20000011429 */
[----:B------:R-:W-:Y:S01]  /*0ce0*/  IMAD R20, R35, c[0x0][0x260], RZ ;  /* 0x0000980023147a24 */ /* 0x000fe200078e02ff */
[----:B------:R-:W-:Y:S01]  /*0cf0*/  MOV R138, c[0x0][0x290] ;  /* 0x0000a400008a7a02 */ /* 0x000fe20000000f00 */
[----:B------:R-:W-:Y:S01]  /*0d00*/  IMAD.MOV.U32 R147, RZ, RZ, c[0x0][0x238] ;  /* 0x00008e00ff937624 */ /* 0x000fe200078e00ff */
[----:B------:R-:W-:Y:S01]  /*0d10*/  MOV R165, c[0x0][0x2b8] ;  /* 0x0000ae0000a57a02 */ /* 0x000fe20000000f00 */
[----:B------:R-:W-:Y:S01]  /*0d20*/  IMAD R20, R34, c[0x0][0x264], R20 ;  /* 0x0000990022147a24 */ /* 0x000fe200078e0214 */
[C---:B------:R-:W-:Y:S01]  /*0d30*/  SHF.L.U64.HI R136, R138.reuse, R29, c[0x0][0x294] ;  /* 0x0000a5008a887619 */ /* 0x040fe2000001021d */
[----:B------:R-:W-:Y:S01]  /*0d40*/  IMAD.MOV.U32 R135, RZ, RZ, c[0x0][0x23c] ;  /* 0x00008f00ff877624 */ /* 0x000fe200078e00ff */
[----:B------:R-:W-:Y:S01]  /*0d50*/  SHF.L.U32 R157, R138, 0x4, RZ ;  /* 0x000000048a9d7819 */ /* 0x000fe200000006ff */
[----:B------:R-:W-:Y:S01]  /*0d60*/  IMAD.WIDE.U32 R30, R147, 0x20, RZ ;  /* 0x00000020931e7825 */ /* 0x000fe200078e00ff */
[----:B--2---:R-:W-:-:S03]  /*0d70*/  LOP3.LUT R2, R37, 0xfffffff8, RZ, 0xc0, !PT ;  /* 0xfffffff825027812 */ /* 0x004fc600078ec0ff */
[----:B------:R-:W-:Y:S01]  /*0d80*/  IMAD R3, R140, c[0x0][0x23c], RZ ;  /* 0x00008f008c037a24 */ /* 0x000fe200078e02ff */
[----:B------:R-:W-:Y:S01]  /*0d90*/  SHF.R.S32.HI R37, RZ, 0x3, R37 ;  /* 0x00000003ff257819 */ /* 0x000fe20000011425 */
[----:B------:R-:W-:-:S03]  /*0da0*/  IMAD.WIDE.U32 R160, R34, c[0x0][0x1e8], RZ ;  /* 0x00007a0022a07a25 */ /* 0x000fc600078e00ff */
[--C-:B------:R-:W-:Y:S01]  /*0db0*/  SHF.R.S32.HI R11, RZ, 0x1f, R37.reuse ;  /* 0x0000001fff0b7819 */ /* 0x100fe20000011425 */
[----:B------:R-:W-:Y:S01]  /*0dc0*/  IMAD.IADD R0, R176, 0x1, -R2 ;  /* 0x00000001b0007824 */ /* 0x000fe200078e0a02 */
[----:B------:R-:W-:Y:S01]  /*0dd0*/  IADD3 R112, P2, R37, R14, RZ ;  /* 0x0000000e25707210 */ /* 0x000fe20007f5e0ff */
[----:B------:R-:W-:Y:S01]  /*0de0*/  IMAD R5, R41, -0x30, -R37 ;  /* 0xffffffd029057824 */ /* 0x000fe200078e0a25 */
[----:B------:R-:W-:Y:S01]  /*0df0*/  IADD3 R149, R37, 0x10, RZ ;  /* 0x0000001025957810 */ /* 0x000fe20007ffe0ff */
[----:B------:R-:W-:Y:S01]  /*0e00*/  IMAD.IADD R154, R143, 0x1, R3 ;  /* 0x000000018f9a7824 */ /* 0x000fe200078e0203 */
[----:B------:R-:W-:Y:S01]  /*0e10*/  SHF.L.U32 R26, R0, 0x3, RZ ;  /* 0x00000003001a7819 */ /* 0x000fe200000006ff */
[----:B------:R-:W-:Y:S01]  /*0e20*/  IMAD.IADD R5, R5, 0x1, R4 ;  /* 0x0000000105057824 */ /* 0x000fe200078e0204 */
[----:B------:R-:W-:Y:S01]  /*0e30*/  LEA.HI.X.SX32 R113, R14, R11, 0x1, P2 ;  /* 0x0000000b0e717211 */ /* 0x000fe200010f0eff */
[----:B------:R-:W-:Y:S01]  /*0e40*/  IMAD R6, R154, R41, RZ ;  /* 0x000000299a067224 */ /* 0x000fe200078e02ff */
[----:B------:R-:W-:Y:S01]  /*0e50*/  SHF.R.S32.HI R27, RZ, 0x1f, R26 ;  /* 0x0000001fff1b7819 */ /* 0x000fe2000001141a */
[----:B------:R-:W-:Y:S01]  /*0e60*/  IMAD.MOV.U32 R144, RZ, RZ, c[0x0][0x280] ;  /* 0x0000a000ff907624 */ /* 0x000fe200078e00ff */
[C---:B------:R-:W-:Y:S01]  /*0e70*/  ISETP.GE.AND P3, PT, R5.reuse, 0x1, PT ;  /* 0x000000010500780c */ /* 0x040fe20003f66270 */
[----:B------:R-:W-:Y:S01]  /*0e80*/  IMAD R10, R8, R142, R6 ;  /* 0x0000008e080a7224 */ /* 0x000fe200078e0206 */
[C---:B------:R-:W-:Y:S01]  /*0e90*/  ISETP.GE.AND P1, PT, R5.reuse, 0x11, PT ;  /* 0x000000110500780c */ /* 0x040fe20003f26270 */
[----:B------:R-:W-:Y:S01]  /*0ea0*/  IMAD.WIDE.U32 R2, R34, c[0x0][0x240], R26 ;  /* 0x0000900022027a25 */ /* 0x000fe200078e001a */
[----:B------:R-:W-:-:S02]  /*0eb0*/  ISETP.GT.AND P0, PT, R5, 0x20, PT ;  /* 0x000000200500780c */ /* 0x000fc40003f04270 */
[----:B------:R-:W-:Y:S01]  /*0ec0*/  SHF.L.U32 R32, R0, 0x2, RZ ;  /* 0x0000000200207819 */ /* 0x000fe200000006ff */
[----:B------:R-:W-:Y:S01]  /*0ed0*/  IMAD.IADD R3, R3, 0x1, R7 ;  /* 0x0000000103037824 */ /* 0x000fe200078e0207 */
[----:B------:R-:W-:Y:S01]  /*0ee0*/  IADD3 R88, R26, 0x40, RZ ;  /* 0x000000401a587810 */ /* 0x000fe20007ffe0ff */
[----:B------:R-:W-:Y:S01]  /*0ef0*/  IMAD R5, R24, c[0x0][0x248], RZ ;  /* 0x0000920018057a24 */ /* 0x000fe200078e02ff */
[----:B------:R-:W-:Y:S01]  /*0f00*/  ISETP.GE.AND P5, PT, R26, c[0x0][0x1d4], PT ;  /* 0x000075001a007a0c */ /* 0x000fe20003fa6270 */
[----:B------:R-:W-:Y:S01]  /*0f10*/  IMAD.WIDE.U32 R2, R94, c[0x0][0x248], R2 ;  /* 0x000092005e027a25 */ /* 0x000fe200078e0002 */
[----:B------:R-:W-:Y:S02]  /*0f20*/  SHF.R.S32.HI R33, RZ, 0x1f, R32 ;  /* 0x0000001fff217819 */ /* 0x000fe40000011420 */
[----:B------:R-:W-:Y:S01]  /*0f30*/  ISETP.GE.AND P6, PT, R88, c[0x0][0x1d4], PT ;  /* 0x0000750058007a0c */ /* 0x000fe20003fc6270 */
[----:B------:R-:W-:Y:S01]  /*0f40*/  IMAD R5, R94, c[0x0][0x24c], R5 ;  /* 0x000093005e057a24 */ /* 0x000fe200078e0205 */
[----:B------:R-:W-:Y:S01]  /*0f50*/  IADD3 R148, R37, 0x20, RZ ;  /* 0x0000002025947810 */ /* 0x000fe20007ffe0ff */
[----:B------:R-:W-:Y:S01]  /*0f60*/  IMAD.WIDE.U32 R6, R34, c[0x0][0x260], R26 ;  /* 0x0000980022067a25 */ /* 0x000fe200078e001a */
[----:B------:R-:W-:-:S02]  /*0f70*/  SHF.R.S32.HI R83, RZ, 0x1f, R88 ;  /* 0x0000001fff537819 */ /* 0x000fc40000011458 */
[C---:B------:R-:W-:Y:S01]  /*0f80*/  SHF.L.U32 R158, R144.reuse, 0x5, RZ ;  /* 0x00000005909e7819 */ /* 0x040fe200000006ff */
[----:B------:R-:W-:Y:S01]  /*0f90*/  IMAD.IADD R3, R3, 0x1, R5 ;  /* 0x0000000103037824 */ /* 0x000fe200078e0205 */
[----:B------:R-:W-:Y:S01]  /*0fa0*/  LEA.HI R83, R83, R88, RZ, 0x3 ;  /* 0x0000005853537211 */ /* 0x000fe200078f18ff */
[----:B------:R-:W-:Y:S01]  /*0fb0*/  IMAD R5, R113, c[0x0][0x238], RZ ;  /* 0x00008e0071057a24 */ /* 0x000fe200078e02ff */
[----:B------:R-:W-:Y:S01]  /*0fc0*/  SHF.L.U64.HI R146, R144, R29, c[0x0][0x284] ;  /* 0x0000a10090927619 */ /* 0x000fe2000001021d */
[----:B------:R-:W-:Y:S01]  /*0fd0*/  IMAD.IADD R21, R7, 0x1, R20 ;  /* 0x0000000107157824 */ /* 0x000fe200078e0214 */
[----:B------:R-:W-:Y:S01]  /*0fe0*/  LEA.HI R7, R13, R176, RZ, 0x6 ;  /* 0x000000b00d077211 */ /* 0x000fe200078f30ff */
[C---:B------:R-:W-:Y:S01]  /*0ff0*/  IMAD R5, R112.reuse, c[0x0][0x23c], R5 ;  /* 0x00008f0070057a24 */ /* 0x040fe200078e0205 */
[----:B------:R-:W-:Y:S01]  /*1000*/  LOP3.LUT R83, R83, 0xfffffff8, RZ, 0xc0, !PT ;  /* 0xfffffff853537812 */ /* 0x000fe200078ec0ff */
[----:B------:R-:W-:Y:S01]  /*1010*/  IMAD.WIDE.U32 R118, R112, c[0x0][0x238], R2 ;  /* 0x00008e0070767a25 */ /* 0x000fe200078e0002 */
[----:B------:R-:W-:-:S02]  /*1020*/  SHF.L.U32 R2, R37, 0x6, RZ ;  /* 0x0000000625027819 */ /* 0x000fc400000006ff */
[----:B------:R-:W-:Y:S01]  /*1030*/  P2R R133, PR, RZ, 0x20 ;  /* 0x00000020ff857803 */ /* 0x000fe20000000000 */
[----:B------:R-:W-:Y:S01]  /*1040*/  IMAD.SHL.U32 R7, R7, 0x8, RZ ;  /* 0x0000000807077824 */ /* 0x000fe200078e00ff */
[----:B------:R-:W-:Y:S01]  /*1050*/  LOP3.LUT R115, R2, 0x1c0, RZ, 0xc0, !PT ;  /* 0x000001c002737812 */ /* 0x000fe200078ec0ff */
[----:B------:R-:W-:Y:S01]  /*1060*/  IMAD.IADD R117, R119, 0x1, R5 ;  /* 0x0000000177757824 */ /* 0x000fe200078e0205 */
[----:B------:R-:W-:Y:S01]  /*1070*/  P2R R132, PR, RZ, 0x40 ;  /* 0x00000040ff847803 */ /* 0x000fe20000000000 */
[----:B------:R-:W-:Y:S01]  /*1080*/  IMAD.MOV.U32 R116, RZ, RZ, R118 ;  /* 0x000000ffff747224 */ /* 0x000fe200078e0076 */
[----:B------:R-:W-:Y:S01]  /*1090*/  LOP3.LUT R7, R7, 0xfffffe00, RZ, 0xc0, !PT ;  /* 0xfffffe0007077812 */ /* 0x000fe200078ec0ff */
[----:B------:R-:W-:Y:S01]  /*10a0*/  IMAD R8, R11, c[0x0][0x280], RZ ;  /* 0x0000a0000b087a24 */ /* 0x000fe200078e02ff */
[----:B------:R-:W-:Y:S01]  /*10b0*/  LOP3.LUT R74, R115, 0x38, R26, 0xf8, !PT ;  /* 0x00000038734a7812 */ /* 0x000fe200078ef81a */
[----:B------:R-:W-:Y:S01]  /*10c0*/  IMAD.WIDE.U32 R16, R41, R142, R116 ;  /* 0x0000008e29107225 */ /* 0x000fe200078e0074 */
[----:B------:R-:W-:-:S02]  /*10d0*/  SHF.R.U32.HI R155, RZ, 0x3, R115 ;  /* 0x00000003ff9b7819 */ /* 0x000fc40000011673 */
[----:B------:R-:W-:Y:S01]  /*10e0*/  SHF.R.S32.HI R89, RZ, 0x1f, R83 ;  /* 0x0000001fff597819 */ /* 0x000fe20000011453 */
[----:B------:R-:W-:Y:S01]  /*10f0*/  IMAD.MOV.U32 R20, RZ, RZ, R6 ;  /* 0x000000ffff147224 */ /* 0x000fe200078e0006 */
[----:B------:R-:W-:Y:S01]  /*1100*/  @P3 LEA R2, P2, R16, c[0x0][0x220], 0x1 ;  /* 0x0000880010023a11 */ /* 0x000fe200078408ff */
[----:B------:R-:W-:Y:S01]  /*1110*/  IMAD R3, R11, c[0x0][0x290], RZ ;  /* 0x0000a4000b037a24 */ /* 0x000fe200078e02ff */
[----:B------:R-:W-:Y:S01]  /*1120*/  LOP3.LUT R74, R7, R74, R155, 0xf6, !PT ;  /* 0x0000004a074a7212 */ /* 0x000fe200078ef69b */
[----:B------:R-:W-:Y:S02]  /*1130*/  IMAD.IADD R6, R17, 0x1, R10 ;  /* 0x0000000111067824 */ /* 0x000fe400078e020a */
[C---:B------:R-:W-:Y:S01]  /*1140*/  IMAD R14, R37.reuse, c[0x0][0x284], R8 ;  /* 0x0000a100250e7a24 */ /* 0x040fe200078e0208 */
[----:B------:R-:W-:Y:S01]  /*1150*/  SHF.L.U32 R74, R74, 0x1, RZ ;  /* 0x000000014a4a7819 */ /* 0x000fe200000006ff */
[----:B------:R-:W-:-:S04]  /*1160*/  IMAD.WIDE.U32 R8, R37, c[0x0][0x280], R32 ;  /* 0x0000a00025087a25 */ /* 0x000fc800078e0020 */
[----:B------:R-:W-:Y:S01]  /*1170*/  IMAD R5, R37, c[0x0][0x294], R3 ;  /* 0x0000a50025057a24 */ /* 0x000fe200078e0203 */
[----:B------:R-:W-:Y:S01]  /*1180*/  @P3 LEA.HI.X R3, R16, c[0x0][0x224], R6, 0x1, P2 ;  /* 0x0000890010033a11 */ /* 0x000fe200010f0c06 */
[----:B------:R-:W-:Y:S01]  /*1190*/  IMAD.MOV.U32 R18, RZ, RZ, R8 ;  /* 0x000000ffff127224 */ /* 0x000fe200078e0008 */
[----:B------:R-:W-:Y:S01]  /*11a0*/  IADD3 R19, R9, R14, RZ ;  /* 0x0000000e09137210 */ /* 0x000fe20007ffe0ff */
[C---:B------:R-:W-:Y:S01]  /*11b0*/  IMAD.WIDE.U32 R8, R37.reuse, c[0x0][0x280], R26 ;  /* 0x0000a00025087a25 */ /* 0x040fe200078e001a */
[----:B------:R-:W-:Y:S01]  /*11c0*/  ISETP.GE.AND P2, PT, R26, c[0x0][0x27c], PT ;  /* 0x00009f001a007a0c */ /* 0x000fe20003f46270 */
[----:B------:R-:W-:Y:S01]  /*11d0*/  @!PT LDS RZ, [RZ] ;  /* 0x00000000fffff984 */ /* 0x000fe20000000800 */
[----:B------:R-:W-:Y:S01]  /*11e0*/  @!PT LDS RZ, [RZ] ;  /* 0x00000000fffff984 */ /* 0x000fe20000000800 */
[----:B------:R-:W-:Y:S01]  /*11f0*/  @!PT LDS RZ, [RZ] ;  /* 0x00000000fffff984 */ /* 0x000fe20000000800 */
[----:B------:R1:W-:Y:S02]  /*1200*/  @P3 LDGSTS.E.BYPASS.LTC128B.128 [R74+0x5080], [R2.64], !P5 ;  /* 0x05080000024a3fae */ /* 0x0003e4000e901d46 */
[----:B------:R-:W-:Y:S01]  /*1210*/  IMAD.WIDE.U32 R10, R37, c[0x0][0x290], R32 ;  /* 0x0000a400250a7a25 */ /* 0x000fe200078e0020 */
[----:B------:R-:W-:Y:S01]  /*1220*/  IADD3 R15, R14, R9, RZ ;  /* 0x000000090e0f7210 */ /* 0x000fe20007ffe0ff */
[----:B------:R1:W-:Y:S01]  /*1230*/  @P3 LDGSTS.E.BYPASS.LTC128B.128 [R74+0x6880], [R2.64+0x80], !P6 ;  /* 0x06880080024a3fae */ /* 0x0003e2000f101d46 */
[----:B------:R-:W-:Y:S01]  /*1240*/  @P1 LEA R13, P3, R147, R16, 0x4 ;  /* 0x00000010930d1211 */ /* 0x000fe200078620ff */
[----:B------:R-:W-:-:S02]  /*1250*/  IMAD.MOV.U32 R14, RZ, RZ, R8 ;  /* 0x000000ffff0e7224 */ /* 0x000fc400078e0008 */
[----:B------:R-:W-:Y:S01]  /*1260*/  IMAD.WIDE.U32 R8, R37, c[0x0][0x290], R26 ;  /* 0x0000a40025087a25 */ /* 0x000fe200078e001a */
[----:B------:R-:W-:Y:S02]  /*1270*/  @P1 LEA.HI.X R23, R147, R6, R135, 0x4, P3 ;  /* 0x0000000693171211 */ /* 0x000fe400018f2487 */
[----:B------:R-:W-:Y:S01]  /*1280*/  @P1 LEA R12, P3, R13, c[0x0][0x220], 0x1 ;  /* 0x000088000d0c1a11 */ /* 0x000fe200078608ff */
[----:B------:R-:W-:Y:S01]  /*1290*/  IMAD.IADD R11, R11, 0x1, R5 ;  /* 0x000000010b0b7824 */ /* 0x000fe200078e0205 */
[----:B------:R-:W-:Y:S01]  /*12a0*/  IADD3 R9, R5, R9, RZ ;  /* 0x0000000905097210 */ /* 0x000fe20007ffe0ff */
[----:B------:R-:W-:Y:S01]  /*12b0*/  IMAD R17, R24, c[0x0][0x268], RZ ;  /* 0x00009a0018117a24 */ /* 0x000fe200078e02ff */
[----:B------:R-:W-:Y:S01]  /*12c0*/  @P1 LEA.HI.X R13, R13, c[0x0][0x224], R23, 0x1, P3 ;  /* 0x000089000d0d1a11 */ /* 0x000fe200018f0c17 */
[----:B------:R-:W-:Y:S01]  /*12d0*/  IMAD.WIDE.U32 R100, R22, c[0x0][0x290], R10 ;  /* 0x0000a40016647a25 */ /* 0x000fe200078e000a */
[----:B------:R-:W-:-:S03]  /*12e0*/  IADD3 R131, P3, R30, 0x80, RZ ;  /* 0x000000801e837810 */ /* 0x000fc60007f7e0ff */
[C---:B------:R-:W-:Y:S01]  /*12f0*/  IMAD R105, R94.reuse, c[0x0][0x26c], R17 ;  /* 0x00009b005e697a24 */ /* 0x040fe200078e0211 */
[----:B------:R2:W-:Y:S01]  /*1300*/  @P1 LDGSTS.E.BYPASS.LTC128B.128 [R74+0x5880], [R12.64], !P5 ;  /* 0x058800000c4a1fae */ /* 0x0005e2000e901d46 */
[----:B------:R-:W-:Y:S01]  /*1310*/  IMAD.WIDE.U32 R94, R94, c[0x0][0x268], R20 ;  /* 0x00009a005e5e7a25 */ /* 0x000fe200078e0014 */
[----:B------:R-:W-:Y:S02]  /*1320*/  SHF.L.U32 R20, R135, 0x5, RZ ;  /* 0x0000000587147819 */ /* 0x000fe400000006ff */
[----:B------:R2:W-:Y:S01]  /*1330*/  @P1 LDGSTS.E.BYPASS.LTC128B.128 [R74+0x7080], [R12.64+0x80], !P6 ;  /* 0x070800800c4a1fae */ /* 0x0005e2000f101d46 */
[----:B------:R-:W-:Y:S01]  /*1340*/  @P0 IADD3 R17, P1, R16, R30, RZ ;  /* 0x0000001e10110210 */ /* 0x000fe20007f3e0ff */
[----:B------:R-:W-:Y:S01]  /*1350*/  IMAD.WIDE.U32 R96, R22, c[0x0][0x290], R8 ;  /* 0x0000a40016607a25 */ /* 0x000fe200078e0008 */
[----:B------:R-:W-:Y:S02]  /*1360*/  SHF.L.U64.HI R135, R147, 0x5, R135 ;  /* 0x0000000593877819 */ /* 0x000fe40000010287 */
[----:B-1----:R-:W-:Y:S01]  /*1370*/  SEL R3, RZ, c[0x0][0x27c], !P2 ;  /* 0x00009f00ff037a07 */ /* 0x002fe20005000000 */
[----:B------:R-:W-:-:S02]  /*1380*/  IMAD.IADD R20, R31, 0x1, R20 ;  /* 0x000000011f147824 */ /* 0x000fc400078e0214 */
[----:B------:R-:W-:Y:S02]  /*1390*/  IMAD.MOV.U32 R145, RZ, RZ, 0x5 ;  /* 0x00000005ff917424 */ /* 0x000fe400078e00ff */
[----:B------:R-:W-:Y:S01]  /*13a0*/  IMAD.IADD R3, R26, 0x1, R3 ;  /* 0x000000011a037824 */ /* 0x000fe200078e0203 */
[----:B------:R-:W-:Y:S01]  /*13b0*/  IADD3.X R128, RZ, R20, RZ, P3, !PT ;  /* 0x00000014ff807210 */ /* 0x000fe20001ffe4ff */
[----:B------:R-:W-:Y:S01]  /*13c0*/  @P0 IMAD.X R6, R20, 0x1, R6, P1 ;  /* 0x0000000114060824 */ /* 0x000fe200008e0606 */
[C---:B------:R-:W-:Y:S01]  /*13d0*/  @P0 LEA R16, P1, R17.reuse, c[0x0][0x220], 0x1 ;  /* 0x0000880011100a11 */ /* 0x040fe200078208ff */
[----:B------:R-:W-:Y:S01]  /*13e0*/  IMAD.SHL.U32 R159, R144, 0x10, RZ ;  /* 0x00000010909f7824 */ /* 0x000fe200078e00ff */
[----:B------:R-:W-:Y:S01]  /*13f0*/  SHF.R.S32.HI R5, RZ, 0x1f, R3 ;  /* 0x0000001fff057819 */ /* 0x000fe20000011403 */
[C---:B------:R-:W-:Y:S01]  /*1400*/  IMAD.WIDE.U32 R102, R22.reuse, c[0x0][0x280], R18 ;  /* 0x0000a00016667a25 */ /* 0x040fe200078e0012 */
[----:B------:R-:W-:Y:S02]  /*1410*/  @P0 LEA.HI.X R17, R17, c[0x0][0x224], R6, 0x1, P1 ;  /* 0x0000890011110a11 */ /* 0x000fe400008f0c06 */
[CC--:B------:R-:W-:Y:S01]  /*1420*/  LEA.HI R2, R5.reuse, R3.reuse, RZ, 0x3 ;  /* 0x0000000305027211 */ /* 0x0c0fe200078f18ff */
[----:B------:R-:W-:Y:S01]  /*1430*/  IMAD.WIDE.U32 R98, R22, c[0x0][0x280], R14 ;  /* 0x0000a00016627a25 */ /* 0x000fe200078e000e */
[----:B------:R-:W-:Y:S01]  /*1440*/  LEA.HI R24, R5, R3, RZ, 0x6 ;  /* 0x0000000305187211 */ /* 0x000fe200078f30ff */
[----:B------:R1:W-:Y:S01]  /*1450*/  @P0 LDGSTS.E.BYPASS.LTC128B.128 [R74+0x6080], [R16.64], !P5 ;  /* 0x06080000104a0fae */ /* 0x0003e2000e901d46 */
[----:B------:R-:W-:Y:S01]  /*1460*/  SHF.R.S32.HI R3, RZ, 0x1f, R22 ;  /* 0x0000001fff037819 */ /* 0x000fe20000011416 */
[----:B------:R-:W-:Y:S01]  /*1470*/  IMAD R150, R140, c[0x0][0x284], RZ ;  /* 0x0000a1008c967a24 */ /* 0x000fe200078e02ff */
[----:B------:R-:W-:Y:S01]  /*1480*/  LOP3.LUT R6, R115, 0x38, R2, 0xf8, !PT ;  /* 0x0000003873067812 */ /* 0x000fe200078ef802 */
[----:B------:R1:W-:Y:S01]  /*1490*/  @P0 LDGSTS.E.BYPASS.LTC128B.128 [R74+0x7880], [R16.64+0x80], !P6 ;  /* 0x07880080104a0fae */ /* 0x0003e2000f101d46 */
[----:B--2---:R-:W-:Y:S01]  /*14a0*/  SHF.R.S32.HI R12, RZ, 0x1f, R149 ;  /* 0x0000001fff0c7819 */ /* 0x004fe20000011495 */
[C---:B------:R-:W-:Y:S01]  /*14b0*/  IMAD R5, R3.reuse, c[0x0][0x280], RZ ;  /* 0x0000a00003057a24 */ /* 0x040fe200078e02ff */
[----:B------:R-:W-:Y:S01]  /*14c0*/  SHF.R.S32.HI R13, RZ, 0x1f, R148 ;  /* 0x0000001fff0d7819 */ /* 0x000fe20000011494 */
[----:B------:R-:W-:Y:S01]  /*14d0*/  IMAD R3, R3, c[0x0][0x290], RZ ;  /* 0x0000a40003037a24 */ /* 0x000fe200078e02ff */
[----:B------:R-:W-:Y:S01]  /*14e0*/  LEA.HI R12, R12, R149, RZ, 0x3 ;  /* 0x000000950c0c7211 */ /* 0x000fe200078f18ff */
[C---:B------:R-:W-:Y:S01]  /*14f0*/  IMAD R107, R22.reuse, c[0x0][0x284], R5 ;  /* 0x0000a100166b7a24 */ /* 0x040fe200078e0205 */
[----:B------:R-:W-:Y:S01]  /*1500*/  LEA.HI R13, R13, R148, RZ, 0x3 ;  /* 0x000000940d0d7211 */ /* 0x000fe200078f18ff */
[----:B------:R-:W-:Y:S01]  /*1510*/  IMAD R106, R22, c[0x0][0x294], R3 ;  /* 0x0000a500166a7a24 */ /* 0x000fe200078e0203 */
[----:B------:R-:W-:Y:S01]  /*1520*/  SHF.L.U32 R5, R149, 0x6, RZ ;  /* 0x0000000695057819 */ /* 0x000fe200000006ff */
[----:B------:R-:W-:Y:S01]  /*1530*/  IMAD.SHL.U32 R3, R148, 0x40, RZ ;  /* 0x0000004094037824 */ /* 0x000fe200078e00ff */
[----:B------:R-:W-:Y:S01]  /*1540*/  SHF.L.U32 R13, R13, 0x6, RZ ;  /* 0x000000060d0d7819 */ /* 0x000fe200000006ff */
[----:B------:R-:W-:Y:S01]  /*1550*/  IMAD.SHL.U32 R12, R12, 0x40, RZ ;  /* 0x000000400c0c7824 */ /* 0x000fe200078e00ff */
[----:B------:R-:W-:Y:S01]  /*1560*/  LOP3.LUT R114, R5, 0x1c0, RZ, 0xc0, !PT ;  /* 0x000001c005727812 */ /* 0x000fe200078ec0ff */
[----:B------:R-:W0:Y:S01]  /*1570*/  LDGDEPBAR ;  /* 0x00000000000079af */ /* 0x000e220000000000 */
[----:B------:R-:W-:Y:S01]  /*1580*/  LOP3.LUT R111, R3, 0x1c0, RZ, 0xc0, !PT ;  /* 0x000001c0036f7812 */ /* 0x000fe200078ec0ff */
[----:B------:R-:W-:Y:S01]  /*1590*/  IMAD R151, R140, c[0x0][0x294], RZ ;  /* 0x0000a5008c977a24 */ /* 0x000fe200078e02ff */
[----:B------:R-:W-:Y:S01]  /*15a0*/  LOP3.LUT R12, R12, 0xfffffe00, RZ, 0xc0, !PT ;  /* 0xfffffe000c0c7812 */ /* 0x000fe200078ec0ff */
[----:B------:R-:W-:Y:S01]  /*15b0*/  IMAD.SHL.U32 R156, R138, 0x20, RZ ;  /* 0x000000208a9c7824 */ /* 0x000fe200078e00ff */
[----:B------:R-:W-:Y:S01]  /*15c0*/  SHF.R.S32.HI R3, RZ, 0x6, R24 ;  /* 0x00000006ff037819 */ /* 0x000fe20000011418 */
[----:B------:R-:W-:Y:S01]  /*15d0*/  IMAD.MOV.U32 R164, RZ, RZ, c[0x0][0x27c] ;  /* 0x00009f00ffa47624 */ /* 0x000fe200078e00ff */
[----:B------:R-:W-:Y:S01]  /*15e0*/  LOP3.LUT R13, R13, 0xfffffe00, RZ, 0xc0, !PT ;  /* 0xfffffe000d0d7812 */ /* 0x000fe200078ec0ff */
[----:B------:R-:W-:Y:S01]  /*15f0*/  IMAD.MOV.U32 R71, RZ, RZ, c[0x0][0x27c] ;  /* 0x00009f00ff477624 */ /* 0x000fe200078e00ff */
[----:B------:R-:W-:Y:S01]  /*1600*/  SHF.R.U32.HI R152, RZ, 0x3, R111 ;  /* 0x00000003ff987819 */ /* 0x000fe2000001166f */
[----:B------:R-:W-:Y:S01]  /*1610*/  IMAD R11, R3, 0xc00, R7 ;  /* 0x00000c00030b7824 */ /* 0x000fe200078e0207 */
[----:B------:R-:W-:Y:S01]  /*1620*/  LOP3.LUT R8, R111, 0x38, R2, 0xf8, !PT ;  /* 0x000000386f087812 */ /* 0x000fe200078ef802 */
[C---:B------:R-:W-:Y:S01]  /*1630*/  IMAD R9, R3.reuse, 0xc00, R12 ;  /* 0x00000c0003097824 */ /* 0x040fe200078e020c */
[----:B------:R-:W-:Y:S01]  /*1640*/  LOP3.LUT R10, R6, R155, RZ, 0x3c, !PT ;  /* 0x0000009b060a7212 */ /* 0x000fe200078e3cff */
[----:B------:R-:W-:Y:S01]  /*1650*/  IMAD R6, R3, 0xc00, R13 ;  /* 0x00000c0003067824 */ /* 0x000fe200078e020d */
[----:B------:R-:W-:Y:S01]  /*1660*/  SHF.R.U32.HI R153, RZ, 0x3, R114 ;  /* 0x00000003ff997819 */ /* 0x000fe20000011672 */
[----:B------:R-:W-:Y:S01]  /*1670*/  IMAD.WIDE.U32 R162, R34, c[0x0][0x210], RZ ;  /* 0x0000840022a27a25 */ /* 0x000fe200078e00ff */
[----:B------:R-:W-:-:S02]  /*1680*/  LOP3.LUT R5, R114, 0x38, R2, 0xf8, !PT ;  /* 0x0000003872057812 */ /* 0x000fc400078ef802 */
[----:B------:R-:W-:Y:S01]  /*1690*/  LOP3.LUT R3, R8, R152, RZ, 0x3c, !PT ;  /* 0x0000009808037212 */ /* 0x000fe200078e3cff */
[----:B------:R-:W-:Y:S01]  /*16a0*/  IMAD.IADD R11, R11, 0x1, R10 ;  /* 0x000000010b0b7824 */ /* 0x000fe200078e020a */
[----:B------:R-:W-:Y:S01]  /*16b0*/  LOP3.LUT R5, R5, R153, RZ, 0x3c, !PT ;  /* 0x0000009905057212 */ /* 0x000fe200078e3cff */
[----:B------:R-:W-:Y:S01]  /*16c0*/  IMAD.WIDE.U32 R140, R140, c[0x0][0x280], RZ ;  /* 0x0000a0008c8c7a25 */ /* 0x000fe200078e00ff */
[----:B------:R-:W-:Y:S02]  /*16d0*/  IADD3 R6, R6, R3, RZ ;  /* 0x0000000306067210 */ /* 0x000fe40007ffe0ff */
[-C--:B------:R-:W-:Y:S01]  /*16e0*/  SHF.L.U64.HI R144, R144, R145.reuse, c[0x0][0x284] ;  /* 0x0000a10090907619 */ /* 0x080fe20000010291 */
[----:B------:R-:W-:Y:S01]  /*16f0*/  IMAD R3, R35, c[0x0][0x1e8], RZ ;  /* 0x00007a0023037a24 */ /* 0x000fe200078e02ff */
[----:B------:R-:W-:Y:S01]  /*1700*/  SHF.L.U64.HI R145, R138, R145, c[0x0][0x294] ;  /* 0x0000a5008a917619 */ /* 0x000fe20000010291 */
[----:B------:R-:W-:Y:S01]  /*1710*/  IMAD.IADD R10, R9, 0x1, R5 ;  /* 0x00000001090a7824 */ /* 0x000fe200078e0205 */
[----:B------:R-:W-:Y:S01]  /*1720*/  LOP3.LUT R92, R2, 0xfffffff8, RZ, 0xc0, !PT ;  /* 0xfffffff8025c7812 */ /* 0x000fe200078ec0ff */
[----:B------:R-:W-:Y:S01]  /*1730*/  IMAD R3, R34, c[0x0][0x1ec], R3 ;  /* 0x00007b0022037a24 */ /* 0x000fe200078e0203 */
[----:B------:R-:W-:Y:S01]  /*1740*/  ISETP.GE.AND P5, PT, R26, c[0x0][0x1d4], PT ;  /* 0x000075001a007a0c */ /* 0x000fe20003fa6270 */
[----:B------:R-:W-:Y:S01]  /*1750*/  IMAD R5, R35, c[0x0][0x210], RZ ;  /* 0x0000840023057a24 */ /* 0x000fe200078e02ff */
[----:B------:R-:W-:Y:S01]  /*1760*/  IADD3 R35, R32, 0x20, RZ ;  /* 0x0000002020237810 */ /* 0x000fe20007ffe0ff */
[----:B------:R-:W-:Y:S01]  /*1770*/  IMAD.WIDE.U32 R138, R138, 0x30, RZ ;  /* 0x000000308a8a7825 */ /* 0x000fe200078e00ff */
[----:B------:R-:W-:-:S02]  /*1780*/  IADD3 R129, R161, R3, RZ ;  /* 0x00000003a1817210 */ /* 0x000fc40007ffe0ff */
[----:B------:R-:W-:Y:S01]  /*1790*/  SHF.R.S32.HI R69, RZ, 0x3, R2 ;  /* 0x00000003ff457819 */ /* 0x000fe20000011402 */
[----:B------:R-:W-:Y:S01]  /*17a0*/  IMAD R5, R34, c[0x0][0x214], R5 ;  /* 0x0000850022057a24 */ /* 0x000fe200078e0205 */
[----:B------:R-:W-:Y:S01]  /*17b0*/  SHF.R.S32.HI R110, RZ, 0x1f, R92 ;  /* 0x0000001fff6e7819 */ /* 0x000fe2000001145c */
[----:B------:R-:W-:Y:S01]  /*17c0*/  IMAD.IADD R109, R103, 0x1, R107 ;  /* 0x00000001676d7824 */ /* 0x000fe200078e026b */
[----:B------:R-:W-:Y:S01]  /*17d0*/  IADD3 R107, R107, R99, RZ ;  /* 0x000000636b6b7210 */ /* 0x000fe20007ffe0ff */
[----:B------:R-:W-:Y:S01]  /*17e0*/  IMAD.IADD R108, R101, 0x1, R106 ;  /* 0x00000001656c7824 */ /* 0x000fe200078e026a */
[----:B------:R-:W-:Y:S01]  /*17f0*/  SHF.L.U32 R125, R11, 0x1, RZ ;  /* 0x000000010b7d7819 */ /* 0x000fe200000006ff */
[----:B------:R-:W-:Y:S01]  /*1800*/  IMAD.SHL.U32 R147, R147, 0x20, RZ ;  /* 0x0000002093937824 */ /* 0x000fe200078e00ff */
[----:B------:R-:W-:Y:S01]  /*1810*/  ISETP.NE.AND P1, PT, R165, 0x1, PT ;  /* 0x00000001a500780c */ /* 0x000fe20003f25270 */
[----:B------:R-:W-:Y:S01]  /*1820*/  IMAD.SHL.U32 R71, R71, 0x2, RZ ;  /* 0x0000000247477824 */ /* 0x000fe200078e00ff */
[----:B------:R-:W-:Y:S01]  /*1830*/  ISETP.GE.AND P0, PT, R164, 0x1, PT ;  /* 0x00000001a400780c */ /* 0x000fe20003f06270 */
[----:B------:R-:W-:-:S02]  /*1840*/  IMAD.IADD R130, R163, 0x1, R5 ;  /* 0x00000001a3827824 */ /* 0x000fc400078e0205 */
[----:B------:R-:W-:Y:S02]  /*1850*/  IMAD.IADD R150, R141, 0x1, R150 ;  /* 0x000000018d967824 */ /* 0x000fe400078e0296 */
[----:B------:R-:W-:Y:S02]  /*1860*/  IMAD.IADD R151, R139, 0x1, R151 ;  /* 0x000000018b977824 */ /* 0x000fe400078e0297 */
[--C-:B------:R-:W-:Y:S02]  /*1870*/  IMAD.IADD R127, R4, 0x1, -R37.reuse ;  /* 0x00000001047f7824 */ /* 0x100fe400078e0a25 */
[----:B------:R-:W-:Y:S02]  /*1880*/  IMAD R0, R0, 0x10, R37 ;  /* 0x0000001000007824 */ /* 0x000fe400078e0225 */
[----:B------:R-:W-:Y:S02]  /*1890*/  IMAD.IADD R105, R95, 0x1, R105 ;  /* 0x000000015f697824 */ /* 0x000fe400078e0269 */
[----:B------:R-:W-:-:S02]  /*18a0*/  IMAD.IADD R106, R106, 0x1, R97 ;  /* 0x000000016a6a7824 */ /* 0x000fc400078e0261 */
[----:B------:R-:W-:Y:S02]  /*18b0*/  IMAD.SHL.U32 R124, R10, 0x2, RZ ;  /* 0x000000020a7c7824 */ /* 0x000fe400078e00ff */
[----:B------:R-:W-:Y:S01]  /*18c0*/  IMAD.SHL.U32 R123, R6, 0x2, RZ ;  /* 0x00000002067b7824 */ /* 0x000fe200078e00ff */
[--C-:B---3--:R-:W-:Y:S01]  /*18d0*/  @P4 SHF.R.S32.HI R9, RZ, 0x1f, R28.reuse ;  /* 0x0000001fff094819 */ /* 0x108fe2000001141c */
[----:B------:R-:W-:Y:S01]  /*18e0*/  @P4 IMAD.MOV.U32 R8, RZ, RZ, R28 ;  /* 0x000000ffff084224 */ /* 0x000fe200078e001c */
[----:B------:R-:W-:Y:S01]  /*18f0*/  @!P4 MOV R9, R25 ;  /* 0x000000190009c202 */ /* 0x000fe20000000f00 */
[----:B------:R-:W-:-:S04]  /*1900*/  @!P4 IMAD.MOV.U32 R8, RZ, RZ, R36 ;  /* 0x000000ffff08c224 */ /* 0x000fc800078e0024 */
[----:B------:R-:W-:Y:S02]  /*1910*/  IMAD R3, R9, c[0x0][0x2b0], RZ ;  /* 0x0000ac0009037a24 */ /* 0x000fe400078e02ff */
[----:B------:R-:W-:-:S04]  /*1920*/  IMAD.WIDE.U32 R120, R8, c[0x0][0x2b0], RZ ;  /* 0x0000ac0008787a25 */ /* 0x000fc800078e00ff */
[----:B------:R-:W-:-:S05]  /*1930*/  IMAD R3, R8, c[0x0][0x2b4], R3 ;  /* 0x0000ad0008037a24 */ /* 0x000fca00078e0203 */
[----:B------:R-:W-:Y:S01]  /*1940*/  IADD3 R126, R121, R3, RZ ;  /* 0x00000003797e7210 */ /* 0x000fe20007ffe0ff */
[----:B-1----:R-:W-:Y:S06]  /*1950*/  BAR.SYNC.DEFER_BLOCKING 0x0 ;  /* 0x0000000000007b1d */ /* 0x002fec0000010000 */
.L_x_1232:
[----:B-1----:R-:W-:Y:S01]  /*1960*/  IMAD R2, R41, 0x30, R0 ;  /* 0x0000003029027824 */ /* 0x002fe200078e0200 */
        /* <DEDUP_REMOVED lines=9> */
[----:B------:R-:W-:Y:S05]  /*1a00*/  @P1 IMAD.HI.U32 R5, R3, c[0x0][0x2bc], RZ ;  /* 0x0000af0003051a27 */ /* 0x000fea00078e00ff */
[----:B------:R-:W-:Y:S06]  /*1a10*/  @P1 SHF.R.U32.HI R2, RZ, c[0x0][0x2c0], R5 ;  /* 0x0000b000ff021a19 */ /* 0x000fec0000011605 */
        /* <DEDUP_REMOVED lines=19> */
[C---:B----4-:R-:W-:Y:S04]  /*1b50*/  LEA R87, P0, R2.reuse, c[0x0][0x1c8], 0x1 ;  /* 0x0000720002577a11 */ /* 0x050fe800078008ff */
[----:B------:R-:W-:Y:S01]  /*1b60*/  LEA.HI.X R86, R2, c[0x0][0x1cc], R3, 0x1, P0 ;  /* 0x0000730002567a11 */ /* 0x000fe200000f0c03 */
[----:B------:R-:W-:-:S05]  /*1b70*/  @!P3 BRA `(.L_x_1199) ;  /* 0x00003ad00000b947 */ /* 0x000fca0003800000 */
[-C--:B------:R-:W-:Y:S01]  /*1b80*/  IMAD R5, R150, R41.reuse, RZ ;  /* 0x0000002996057224 */ /* 0x080fe200078e02ff */
[----:B------:R-:W-:Y:S01]  /*1b90*/  ISETP.NE.AND P0, PT, RZ, UR4, PT ;  /* 0x00000004ff007c0c */ /* 0x000fe2000bf05270 */
[-C--:B------:R-:W-:Y:S01]  /*1ba0*/  IMAD R3, R151, R41.reuse, RZ ;  /* 0x0000002997037224 */ /* 0x080fe200078e02ff */
[----:B------:R-:W-:Y:S01]  /*1bb0*/  SHF.R.S32.HI R2, RZ, 0x1f, R41 ;  /* 0x0000001fff027819 */ /* 0x000fe20000011429 */
[----:B------:R-:W-:Y:S04]  /*1bc0*/  IMAD.WIDE.U32 R64, R140, R41, RZ ;  /* 0x000000298c407225 */ /* 0x000fe800078e00ff */
[C---:B------:R-:W-:Y:S02]  /*1bd0*/  IMAD R5, R2.reuse, R140, R5 ;  /* 0x0000008c02057224 */ /* 0x040fe400078e0205 */
[----:B------:R-:W-:Y:S02]  /*1be0*/  IMAD R3, R2, R138, R3 ;  /* 0x0000008a02037224 */ /* 0x000fe400078e0203 */
[----:B------:R-:W-:Y:S01]  /*1bf0*/  IMAD R2, R41, -0x30, R4 ;  /* 0xffffffd029027824 */ /* 0x000fe200078e0204 */
[----:B------:R-:W-:Y:S01]  /*1c00*/  IADD3 R34, R65, R5, RZ ;  /* 0x0000000541227210 */ /* 0x000fe20007ffe0ff */
[----:B------:R-:W-:Y:S03]  /*1c10*/  IMAD.WIDE.U32 R66, R138, R41, RZ ;  /* 0x000000298a427225 */ /* 0x000fe600078e00ff */
        /* <DEDUP_REMOVED lines=31> */
.L_x_1202:
[----:B------:R-:W-:Y:S05]  /*1e10*/  BSYNC B0 ;  /* 0x0000000000007941 */ /* 0x000fea0003800000 */
.L_x_1201:
        /* <DEDUP_REMOVED lines=39> */
.L_x_1204:
[----:B------:R-:W-:Y:S05]  /*2090*/  BSYNC B0 ;  /* 0x0000000000007941 */ /* 0x000fea0003800000 */
.L_x_1203:
[----:B------:R-:W-:Y:S01]  /*20a0*/  ISETP.GE.AND P3, PT, R148, R75, PT ;  /* 0x0000004b9400720c */ /* 0x000fe20003f66270 */
[----:B-1---5:R-:W-:Y:S01]  /*20b0*/  IMAD.MOV.U32 R11, RZ, RZ, R50 ;  /* 0x000000ffff0b7224 */ /* 0x022fe200078e0032 */
        /* <DEDUP_REMOVED lines=14> */
[----:B------:R-:W-:Y:S02]  /*21a0*/  PRMT R31, R11, 0x5410, R10 ;  /* 0x000054100b1f7816 */ /* 0x000fe4000000000a */
[----:B------:R-:W-:Y:S01]  /*21b0*/  PRMT R30, R6, 0x5410, R5 ;  /* 0x00005410061e7816 */ /* 0x000fe20000000005 */
[----:B------:R-:W-:-:S05]  /*21c0*/  @P3 BRA `(.L_x_1206) ;  /* 0x0000012000003947 */ /* 0x000fca0003800000 */
[----:B------:R-:W-:Y:S01]  /*21d0*/  IADD3 R64, P1, P0, R102, R158, R64 ;  /* 0x0000009e66407210 */ /* 0x000fe2000783e040 */
[----:B------:R-:W-:Y:S01]  /*21e0*/  CS2R R54, SRZ ;  /* 0x0000000000367805 */ /* 0x000fe2000001ff00 */
[----:B------:R-:W-:Y:S02]  /*21f0*/  CS2R R24, SRZ ;  /* 0x0000000000187805 */ /* 0x000fe4000001ff00 */
[----:B------:R-:W-:Y:S02]  /*2200*/  IADD3.X R34, R109, R144, R34, P1, P0 ;  /* 0x000000906d227210 */ /* 0x000fe40000fe0422 */
        /* <DEDUP_REMOVED lines=14> */
.L_x_1206:
[----:B------:R-:W-:Y:S05]  /*22f0*/  BSYNC B0 ;  /* 0x0000000000007941 */ /* 0x000fea0003800000 */
.L_x_1205:
        /* <DEDUP_REMOVED lines=23> */
[----:B------:R-:W-:Y:S01]  /*2470*/  @!P0 SHF.R.U64 R10, R2, 0x10, R3 ;  /* 0x00000010020a8819 */ /* 0x000fe20000001203 */
[----:B------:R-:W-:Y:S01]  /*2480*/  @!P0 HADD2.F32 R2, -RZ, R28.H0_H0 ;  /* 0x2000001cff028230 */ /* 0x000fe20000004100 */
[----:B------:R-:W-:Y:S02]  /*2490*/  @!P0 SHF.R.U64 R42, R38, 0x10, R39 ;  /* 0x00000010262a8819 */ /* 0x000fe40000001227 */
[----:B------:R-:W-:Y:S02]  /*24a0*/  @!P0 SHF.R.U32.HI R11, RZ, 0x10, R3 ;  /* 0x00000010ff0b8819 */ /* 0x000fe40000011603 */
        /* <DEDUP_REMOVED lines=34> */
[-C--:B------:R-:W-:Y:S02]  /*26d0*/  @!P0 FMUL.FTZ R62, R43, R28.reuse ;  /* 0x0000001c2b3e8220 */ /* 0x080fe40000410000 */
        /* <DEDUP_REMOVED lines=10> */
.L_x_1210:
[----:B------:R-:W-:Y:S05]  /*2780*/  BSYNC B0 ;  /* 0x0000000000007941 */ /* 0x000fea0003800000 */
.L_x_1209:
        /* <DEDUP_REMOVED lines=8> */
[----:B------:R-:W-:Y:S01]  /*2810*/  @!P0 HADD2.F32 R2, -RZ, R29.H0_H0 ;  /* 0x2000001dff028230 */ /* 0x000fe20000004100 */
[----:B------:R-:W-:Y:S01]  /*2820*/  @!P0 SHF.R.U64 R6, R8, 0x10, R9 ;  /* 0x0000001008068819 */ /* 0x000fe20000001209 */
[----:B------:R-:W-:Y:S01]  /*2830*/  @!P0 HADD2.F32 R10, -RZ, R45.H0_H0 ;  /* 0x2000002dff0a8230 */ /* 0x000fe20000004100 */
[--C-:B------:R-:W-:Y:S02]  /*2840*/  @!P0 SHF.R.U64 R28, R46, 0x10, R47.reuse ;  /* 0x000000102e1c8819 */ /* 0x100fe4000000122f */
[----:B------:R-:W-:Y:S01]  /*2850*/  @!P0 SHF.R.U32.HI R40, RZ, 0x10, R47 ;  /* 0x00000010ff288819 */ /* 0x000fe2000001162f */
[----:B------:R-:W-:Y:S01]  /*2860*/  @!P0 HADD2.F32 R6, -RZ, R6.H0_H0 ;  /* 0x20000006ff068230 */ /* 0x000fe20000004100 */
[----:B------:R-:W-:Y:S01]  /*2870*/  @!P0 SHF.R.U32.HI R9, RZ, 0x10, R9 ;  /* 0x00000010ff098819 */ /* 0x000fe20000011609 */
        /* <DEDUP_REMOVED lines=13> */
[-C--:B------:R-:W-:Y:S01]  /*2950*/  @!P0 FMUL.FTZ R38, R11, R6.reuse ;  /* 0x000000060b268220 */ /* 0x080fe20000410000 */
[----:B------:R-:W-:Y:S01]  /*2960*/  @!P0 HADD2.F32 R10, -RZ, R9.H0_H0 ;  /* 0x20000009ff0a8230 */ /* 0x000fe20000004100 */
        /* <DEDUP_REMOVED lines=27> */
.L_x_1208:
[----:B------:R-:W-:Y:S05]  /*2b20*/  BSYNC B1 ;  /* 0x0000000000017941 */ /* 0x000fea0003800000 */
.L_x_1207:
[----:B-1----:R1:W4:Y:S01]  /*2b30*/  SHFL.IDX PT, R43, R86, 0x1, 0x181f ;  /* 0x00381f00562b7f89 */ /* 0x00232200000e0000 */
[----:B------:R-:W-:Y:S03]  /*2b40*/  BSSY B1, `(.L_x_1211) ;  /* 0x0000075000017945 */ /* 0x000fe60003800000 */
[----:B------:R1:W2:Y:S01]  /*2b50*/  SHFL.IDX PT, R42, R87, 0x1, 0x181f ;  /* 0x00381f00572a7f89 */ /* 0x0002a200000e0000 */
[----:B------:R-:W-:-:S05]  /*2b60*/  @P6 BRA `(.L_x_1212) ;  /* 0x0000072000006947 */ /* 0x000fca0003800000 */
[----:B------:R-:W-:Y:S01]  /*2b70*/  BSSY B0, `(.L_x_1213) ;  /* 0x0000038000007945 */ /* 0x000fe20003800000 */
[----:B------:R-:W-:-:S05]  /*2b80*/  @P5 BRA `(.L_x_1214) ;  /* 0x0000036000005947 */ /* 0x000fca0003800000 */
[C---:B--2---:R-:W-:Y:S01]  /*2b90*/  LEA R38, P0, R26.reuse, R42, 0x1 ;  /* 0x0000002a1a267211 */ /* 0x044fe200078008ff */
[----:B------:R-:W2:Y:S03]  /*2ba0*/  LDS.128 R8, [R74+0x5880] ;  /* 0x005880004a087984 */ /* 0x000ea60000000c00 */
        /* <DEDUP_REMOVED lines=11> */
[----:B------:R-:W-:Y:S01]  /*2c60*/  @!P0 HADD2.F32 R18, -RZ, R18.H0_H0 ;  /* 0x20000012ff128230 */ /* 0x000fe20000004100 */
[----:B--2---:R-:W-:Y:S02]  /*2c70*/  @!P0 MOV R3, R8 ;  /* 0x0000000800038202 */ /* 0x004fe40000000f00 */
        /* <DEDUP_REMOVED lines=24> */
[----:B------:R-:W-:Y:S01]  /*2e00*/  @!P0 FMUL.FTZ R6, R19, R5 ;  /* 0x0000000513068220 */ /* 0x000fe20000410000 */
        /* <DEDUP_REMOVED lines=14> */
.L_x_1214:
[----:B------:R-:W-:Y:S05]  /*2ef0*/  BSYNC B0 ;  /* 0x0000000000007941 */ /* 0x000fea0003800000 */
.L_x_1213:
[----:B------:R-:W-:Y:S11]  /*2f00*/  ISETP.GE.AND P0, PT, R88, c[0x0][0x1d4], PT ;  /* 0x0000750058007a0c */ /* 0x000ff60003f06270 */
[----:B------:R-:W-:Y:S02]  /*2f10*/  @!UPT UIADD3 URZ, URZ, URZ, URZ ;  /* 0x0000003f3f3ff290 */ /* 0x000fe4000fffe03f */
        /* <DEDUP_REMOVED lines=55> */
.L_x_1212:
[----:B------:R-:W-:Y:S05]  /*3290*/  BSYNC B1 ;  /* 0x0000000000017941 */ /* 0x000fea0003800000 */
.L_x_1211:
[----:B------:R1:W4:Y:S04]  /*32a0*/  SHFL.IDX PT, R31, R86, 0x2, 0x181f ;  /* 0x00581f00561f7f89 */ /* 0x00032800000e0000 */
[----:B------:R1:W3:Y:S01]  /*32b0*/  SHFL.IDX PT, R30, R87, 0x2, 0x181f ;  /* 0x00581f00571e7f89 */ /* 0x0002e200000e0000 */
[----:B------:R-:W-:-:S05]  /*32c0*/  @P3 BRA `(.L_x_1215) ;  /* 0x000026a000003947 */ /* 0x000fca0003800000 */
[----:B------:R-:W-:Y:S01]  /*32d0*/  BSSY B0, `(.L_x_1216) ;  /* 0x0000038000007945 */ /* 0x000fe20003800000 */
[----:B------:R-:W-:-:S05]  /*32e0*/  @P5 BRA `(.L_x_1217) ;  /* 0x0000036000005947 */ /* 0x000fca0003800000 */
[C---:B---3--:R-:W-:Y:S01]  /*32f0*/  LEA R28, P0, R26.reuse, R30, 0x1 ;  /* 0x0000001e1a1c7211 */ /* 0x048fe200078008ff */
[----:B--2---:R-:W2:Y:S03]  /*3300*/  LDS.128 R8, [R74+0x6080] ;  /* 0x006080004a087984 */ /* 0x004ea60000000c00 */
        /* <DEDUP_REMOVED lines=11> */
[----:B------:R-:W-:Y:S04]  /*33c0*/  @!P0 HADD2.F32 R18, -RZ, R18.H0_H0 ;  /* 0x20000012ff128230 */ /* 0x000fe80000004100 */
        /* <DEDUP_REMOVED lines=40> */
.L_x_1217:
[----:B------:R-:W-:Y:S05]  /*3650*/  BSYNC B0 ;  /* 0x0000000000007941 */ /* 0x000fea0003800000 */
.L_x_1216:
[----:B------:R-:W-:Y:S11]  /*3660*/  ISETP.GE.AND P0, PT, R88, c[0x0][0x1d4], PT ;  /* 0x0000750058007a0c */ /* 0x000ff60003f06270 */
[----:B------:R-:W-:Y:S02]  /*3670*/  @!UPT UIADD3 URZ, URZ, URZ, URZ ;  /* 0x0000003f3f3ff290 */ /* 0x000fe4000fffe03f */
[----:B------:R-:W-:-:S05]  /*3680*/  @P0 BRA `(.L_x_1215) ;  /* 0x000022e000000947 */ /* 0x000fca0003800000 */
[C---:B--23--:R-:W-:Y:S01]  /*3690*/  LEA R28, P0, R83.reuse, R30, 0x1 ;  /* 0x0000001e531c7211 */ /* 0x04cfe200078008ff */
        /* <DEDUP_REMOVED lines=54> */
.L_x_1200:
        /* <DEDUP_REMOVED lines=13> */
[----:B------:R-:W-:Y:S04]  /*3ad0*/  BSSY B0, `(.L_x_1218) ;  /* 0x00000c0000007945 */ /* 0x000fe80003800000 */
[----:B------:R-:W-:Y:S02]  /*3ae0*/  @!P1 IADD3 R2, P3, P0, R98, R64, R159 ;  /* 0x0000004062029210 */ /* 0x000fe4000787e09f */
[----:B------:R1:W3:Y:S02]  /*3af0*/  SHFL.IDX PT, R72, R87, RZ, 0x181f ;  /* 0x00181fff57487589 */ /* 0x0002e400000e0000 */
        /* <DEDUP_REMOVED lines=16> */
[----:B------:R-:W-:Y:S02]  /*3c00*/  @!P0 LEA.HI.X R15, R5, c[0x0][0x274], R11, 0x1, P3 ;  /* 0x00009d00050f8a11 */ /* 0x000fe400018f0c0b */
[C---:B------:R-:W-:Y:S03]  /*3c10*/  @!P0 LEA R10, P3, R6.reuse, c[0x0][0x288], 0x1 ;  /* 0x0000a200060a8a11 */ /* 0x040fe600078608ff */
[----:B------:R1:W3:Y:S01]  /*3c20*/  @!P0 LDG.E.128 R60, [R14.64] ;  /* 0x000000060e3c8981 */ /* 0x0002e2000c1e1d00 */
[----:B------:R-:W-:Y:S02]  /*3c30*/  @!P0 LEA.HI.X R11, R6, c[0x0][0x28c], R16, 0x1, P3 ;  /* 0x0000a300060b8a11 */ /* 0x000fe400018f0c10 */
[----:B------:R-:W-:Y:S04]  /*3c40*/  CS2R R16, SRZ ;  /* 0x0000000000107805 */ /* 0x000fe8000001ff00 */
[----:B------:R1:W3:Y:S01]  /*3c50*/  @!P0 LDG.E.128 R28, [R10.64] ;  /* 0x000000060a1c8981 */ /* 0x0002e2000c1e1d00 */
[CC--:B------:R-:W-:Y:S04]  /*3c60*/  ISETP.GE.AND P0, PT, R37.reuse, R75.reuse, PT ;  /* 0x0000004b2500720c */ /* 0x0c0fe80003f06270 */
[----:B------:R-:W-:Y:S01]  /*3c70*/  ISETP.GE.OR P0, PT, R26, c[0x0][0x27c], P0 ;  /* 0x00009f001a007a0c */ /* 0x000fe20000706670 */
[----:B----4-:R-:W-:Y:S01]  /*3c80*/  CS2R R8, SRZ ;  /* 0x0000000000087805 */ /* 0x010fe2000001ff00 */
[----:B------:R4:W3:Y:S11]  /*3c90*/  @!P1 LDG.E.128 R16, [R2.64] ;  /* 0x0000000602109981 */ /* 0x0008f6000c1e1d00 */
        /* <DEDUP_REMOVED lines=8> */
[C---:B----4-:R-:W-:Y:S04]  /*3d20*/  @!P0 LEA R2, P1, R66.reuse, c[0x0][0x288], 0x1 ;  /* 0x0000a20042028a11 */ /* 0x050fe800078208ff */
[----:B------:R-:W-:Y:S02]  /*3d30*/  @!P0 LEA.HI.X R3, R66, c[0x0][0x28c], R36, 0x1, P1 ;  /* 0x0000a30042038a11 */ /* 0x000fe400008f0c24 */
[----:B------:R-:W-:Y:S03]  /*3d40*/  ISETP.GE.AND P1, PT, R26, c[0x0][0x27c], PT ;  /* 0x00009f001a007a0c */ /* 0x000fe60003f26270 */
[----:B------:R4:W5:Y:S01]  /*3d50*/  @!P0 LDG.E.128 R8, [R2.64] ;  /* 0x0000000602088981 */ /* 0x000962000c1e1d00 */
[----:B------:R-:W-:Y:S01]  /*3d60*/  ISETP.GE.OR P0, PT, R37, R75, P5 ;  /* 0x0000004b2500720c */ /* 0x000fe20002f06670 */
[----:B--2---:R-:W-:Y:S02]  /*3d70*/  IMAD.MOV.U32 R6, RZ, RZ, R58 ;  /* 0x000000ffff067224 */ /* 0x004fe400078e003a */
[----:B------:R-:W-:Y:S02]  /*3d80*/  IMAD.MOV.U32 R5, RZ, RZ, R59 ;  /* 0x000000ffff057224 */ /* 0x000fe400078e003b */
[----:B----4-:R-:W-:Y:S02]  /*3d90*/  IMAD.MOV.U32 R3, RZ, RZ, R56 ;  /* 0x000000ffff037224 */ /* 0x010fe400078e0038 */
[----:B------:R-:W-:Y:S01]  /*3da0*/  IMAD.MOV.U32 R2, RZ, RZ, R57 ;  /* 0x000000ffff027224 */ /* 0x000fe200078e0039 */
[----:B------:R-:W-:Y:S04]  /*3db0*/  PRMT R66, R5, 0x5410, R6 ;  /* 0x0000541005427816 */ /* 0x000fe80000000006 */
[----:B------:R-:W-:Y:S01]  /*3dc0*/  PRMT R65, R3, 0x5410, R2 ;  /* 0x0000541003417816 */ /* 0x000fe20000000002 */
[----:B---3--:R-:W-:Y:S02]  /*3dd0*/  IMAD.MOV.U32 R6, RZ, RZ, R18 ;  /* 0x000000ffff067224 */ /* 0x008fe400078e0012 */
        /* <DEDUP_REMOVED lines=18> */
[----:B-1---5:R-:W-:Y:S01]  /*3f00*/  IMAD.MOV.U32 R43, RZ, RZ, R44 ;  /* 0x000000ffff2b7224 */ /* 0x022fe200078e002c */
[----:B------:R-:W-:Y:S01]  /*3f10*/  SEL R2, R71, R70, !P2 ;  /* 0x0000004647027207 */ /* 0x000fe20005000000 */
[----:B------:R-:W1:Y:S01]  /*3f20*/  LDS.128 R20, [R125+0x5080] ;  /* 0x005080007d147984 */ /* 0x000e620000000c00 */
[C---:B------:R-:W-:Y:S01]  /*3f30*/  LEA R80, P0, R92.reuse, R72, 0x1 ;  /* 0x000000485c507211 */ /* 0x040fe200078008ff */
[----:B------:R-:W-:Y:S01]  /*3f40*/  IMAD.MOV.U32 R15, RZ, RZ, R10 ;  /* 0x000000ffff0f7224 */ /* 0x000fe200078e000a */
[----:B------:R-:W-:Y:S01]  /*3f50*/  SHF.R.S32.HI R3, RZ, 0x1f, R2 ;  /* 0x0000001fff037819 */ /* 0x000fe20000011402 */
[----:B------:R-:W-:Y:S01]  /*3f60*/  IMAD.MOV.U32 R49, RZ, RZ, R46 ;  /* 0x000000ffff317224 */ /* 0x000fe200078e002e */
[----:B------:R-:W-:Y:S02]  /*3f70*/  LEA.HI.X R81, R92, R73, R110, 0x1, P0 ;  /* 0x000000495c517211 */ /* 0x000fe400000f0c6e */
        /* <DEDUP_REMOVED lines=8> */
[----:B------:R-:W-:Y:S02]  /*4000*/  SHF.R.S32.HI R2, RZ, 0x3, R3 ;  /* 0x00000003ff027819 */ /* 0x000fe40000011403 */
[----:B------:R-:W-:Y:S02]  /*4010*/  LOP3.LUT R3, R115, 0x38, R5, 0xf8, !PT ;  /* 0x0000003873037812 */ /* 0x000fe400078ef805 */
[----:B------:R-:W-:Y:S01]  /*4020*/  MOV R25, R11 ;  /* 0x0000000b00197202 */ /* 0x000fe20000000f00 */
[----:B------:R-:W-:Y:S01]  /*4030*/  IMAD R2, R2, 0xc00, R7 ;  /* 0x00000c0002027824 */ /* 0x000fe200078e0207 */
[----:B------:R-:W-:Y:S02]  /*4040*/  LOP3.LUT R3, R3, R155, RZ, 0x3c, !PT ;  /* 0x0000009b03037212 */ /* 0x000fe400078e3cff */
[----:B------:R-:W-:Y:S01]  /*4050*/  @!P1 SHF.R.U32.HI R34, RZ, 0x10, R11 ;  /* 0x00000010ff229819 */ /* 0x000fe2000001160b */
[----:B------:R-:W-:Y:S01]  /*4060*/  @!P1 HADD2.F32 R11, -RZ, R43.H0_H0 ;  /* 0x2000002bff0b9230 */ /* 0x000fe20000004100 */
[----:B------:R-:W-:Y:S01]  /*4070*/  @!P1 SHF.R.U32.HI R64, RZ, 0x10, R47 ;  /* 0x00000010ff409819 */ /* 0x000fe2000001162f */
[----:B------:R-:W-:Y:S01]  /*4080*/  IMAD.IADD R2, R2, 0x1, R3 ;  /* 0x0000000102027824 */ /* 0x000fe200078e0203 */
[----:B------:R-:W-:Y:S01]  /*4090*/  @!P1 SHF.R.U64 R44, R44, 0x10, R45 ;  /* 0x000000102c2c9819 */ /* 0x000fe2000000122d */
[----:B------:R-:W-:Y:S01]  /*40a0*/  IMAD.MOV.U32 R3, RZ, RZ, R8 ;  /* 0x000000ffff037224 */ /* 0x000fe200078e0008 */
[----:B------:R-:W-:Y:S01]  /*40b0*/  MOV R14, R9 ;  /* 0x00000009000e7202 */ /* 0x000fe20000000f00 */
[----:B------:R-:W-:Y:S01]  /*40c0*/  @!P0 IMAD.WIDE R72, R5, 0x2, R72 ;  /* 0x0000000205488825 */ /* 0x000fe200078e0248 */
[----:B------:R-:W-:Y:S01]  /*40d0*/  SHF.L.U32 R52, R2, 0x1, RZ ;  /* 0x0000000102347819 */ /* 0x000fe200000006ff */
[----:B------:R-:W-:Y:S01]  /*40e0*/  @!P1 HADD2.F32 R43, -RZ, R44.H0_H0 ;  /* 0x2000002cff2b9230 */ /* 0x000fe20000004100 */
[----:B-1----:R-:W-:Y:S01]  /*40f0*/  @!P1 MOV R2, R20 ;  /* 0x0000001400029202 */ /* 0x002fe20000000f00 */
[----:B------:R-:W-:Y:S01]  /*4100*/  @!P1 HADD2.F32 R5, -RZ, R3.H0_H0 ;  /* 0x20000003ff059230 */ /* 0x000fe20000004100 */
[----:B------:R-:W-:Y:S01]  /*4110*/  @!P1 SHF.R.U32.HI R9, RZ, 0x10, R9 ;  /* 0x00000010ff099819 */ /* 0x000fe20000011609 */
[----:B------:R-:W-:Y:S01]  /*4120*/  @!P1 HADD2.F32 R3, -RZ, R6.H0_H0 ;  /* 0x20000006ff039230 */ /* 0x000fe20000004100 */
[----:B------:R-:W1:Y:S01]  /*4130*/  LDS.128 R52, [R52+0x5080] ;  /* 0x0050800034347984 */ /* 0x000e620000000c00 */
[--C-:B------:R-:W-:Y:S01]  /*4140*/  @!P1 HADD2.F32 R6, -RZ, R2.reuse.H1_H1 ;  /* 0x30000002ff069230 */ /* 0x100fe20000004100 */
[----:B------:R-:W-:Y:S01]  /*4150*/  MOV R48, R45 ;  /* 0x0000002d00307202 */ /* 0x000fe20000000f00 */
[----:B------:R-:W-:Y:S01]  /*4160*/  @!P1 HADD2.F32 R8, -RZ, R2.H0_H0 ;  /* 0x20000002ff089230 */ /* 0x000fe20000004100 */
[----:B------:R-:W-:Y:S02]  /*4170*/  @!P1 SHF.R.U32.HI R45, RZ, 0x10, R45 ;  /* 0x00000010ff2d9819 */ /* 0x000fe4000001162d */
[----:B------:R-:W-:Y:S02]  /*4180*/  @!P1 SHF.R.U64 R50, R46, 0x10, R47 ;  /* 0x000000102e329819 */ /* 0x000fe4000000122f */
[----:B------:R-:W-:Y:S01]  /*4190*/  @!P1 FMUL.FTZ R2, R8, R5 ;  /* 0x0000000508029220 */ /* 0x000fe20000410000 */
[----:B------:R-:W-:Y:S01]  /*41a0*/  @!P1 HADD2.F32 R45, -RZ, R45.H0_H0 ;  /* 0x2000002dff2d9230 */ /* 0x000fe20000004100 */
[----:B------:R-:W-:Y:S01]  /*41b0*/  MOV R51, R47 ;  /* 0x0000002f00337202 */ /* 0x000fe20000000f00 */
        /* <DEDUP_REMOVED lines=15> */
[--C-:B------:R-:W-:Y:S02]  /*42b0*/  @!P1 HADD2.F32 R42, -RZ, R11.reuse.H0_H0 ;  /* 0x2000000bff2a9230 */ /* 0x100fe40000004100 */
[----:B------:R-:W-:Y:S01]  /*42c0*/  @!P1 HADD2.F32 R44, -RZ, R11.H1_H1 ;  /* 0x3000000bff2c9230 */ /* 0x000fe20000004100 */
[----:B------:R-:W-:Y:S01]  /*42d0*/  @!P1 IMAD.MOV.U32 R11, RZ, RZ, R54 ;  /* 0x000000ffff0b9224 */ /* 0x000fe200078e0036 */
[----:B------:R-:W-:Y:S01]  /*42e0*/  @!P1 HADD2.F32 R5, -RZ, R14.H0_H0 ;  /* 0x2000000eff059230 */ /* 0x000fe20000004100 */
[----:B------:R-:W-:Y:S01]  /*42f0*/  @!P1 F2FP.PACK_AB R2, R3, R2 ;  /* 0x000000020302923e */ /* 0x000fe200000000ff */
[----:B------:R-:W-:Y:S01]  /*4300*/  @!P1 HADD2.F32 R9, -RZ, R6.H1_H1 ;  /* 0x30000006ff099230 */ /* 0x000fe20000004100 */
[----:B------:R-:W-:Y:S01]  /*4310*/  @!P1 FMUL.FTZ R14, R44, R8 ;  /* 0x000000082c0e9220 */ /* 0x000fe20000410000 */
[----:B------:R-:W-:Y:S01]  /*4320*/  @!P1 HADD2.F32 R43, -RZ, R48.H0_H0 ;  /* 0x20000030ff2b9230 */ /* 0x000fe20000004100 */
[----:B------:R-:W-:Y:S01]  /*4330*/  @!P1 MOV R52, R2 ;  /* 0x0000000200349202 */ /* 0x000fe20000000f00 */
[----:B------:R-:W-:Y:S01]  /*4340*/  @!P1 HADD2.F32 R10, -RZ, R6.H0_H0 ;  /* 0x20000006ff0a9230 */ /* 0x000fe20000004100 */
[----:B------:R-:W-:Y:S01]  /*4350*/  @!P1 FMUL.FTZ R6, R42, R5 ;  /* 0x000000052a069220 */ /* 0x000fe20000410000 */
[--C-:B------:R-:W-:Y:S01]  /*4360*/  @!P1 HADD2.F32 R46, -RZ, R11.reuse.H0_H0 ;  /* 0x2000000bff2e9230 */ /* 0x100fe20000004100 */
[C---:B------:R-:W-:Y:S01]  /*4370*/  @!P1 FFMA.FTZ R79, R9.reuse, R45, -R14 ;  /* 0x0000002d094f9223 */ /* 0x040fe2000001080e */
[----:B------:R-:W-:Y:S01]  /*4380*/  @!P1 HADD2.F32 R48, -RZ, R11.H1_H1 ;  /* 0x3000000bff309230 */ /* 0x000fe20000004100 */
[C---:B------:R-:W-:Y:S02]  /*4390*/  @!P1 FFMA.FTZ R82, R10.reuse, R43, -R6 ;  /* 0x0000002b0a529223 */ /* 0x040fe40000010806 */
[----:B------:R-:W-:Y:S01]  /*43a0*/  @!P1 FMUL.FTZ R6, R9, R8 ;  /* 0x0000000809069220 */ /* 0x000fe20000410000 */
[----:B------:R-:W-:Y:S01]  /*43b0*/  @!P1 MOV R9, R22 ;  /* 0x0000001600099202 */ /* 0x000fe20000000f00 */
[----:B------:R-:W-:Y:S01]  /*43c0*/  @!P1 FMUL.FTZ R5, R10, R5 ;  /* 0x000000050a059220 */ /* 0x000fe20000410000 */
[----:B------:R-:W-:Y:S01]  /*43d0*/  @!P1 HADD2.F32 R8, -RZ, R15.H0_H0 ;  /* 0x2000000fff089230 */ /* 0x000fe20000004100 */
[----:B------:R-:W-:Y:S01]  /*43e0*/  @!P1 MOV R15, R55 ;  /* 0x00000037000f9202 */ /* 0x000fe20000000f00 */
[----:B------:R-:W-:Y:S01]  /*43f0*/  @!P1 HADD2.F32 R10, -RZ, R24.H0_H0 ;  /* 0x20000018ff0a9230 */ /* 0x000fe20000004100 */
[----:B------:R-:W-:Y:S01]  /*4400*/  @!P1 FFMA.FTZ R5, R42, R43, R5 ;  /* 0x0000002b2a059223 */ /* 0x000fe20000010005 */
[--C-:B------:R-:W-:Y:S01]  /*4410*/  @!P1 HADD2.F32 R11, -RZ, R9.reuse.H1_H1 ;  /* 0x30000009ff0b9230 */ /* 0x100fe20000004100 */
[----:B------:R-:W-:Y:S01]  /*4420*/  @!P1 FFMA.FTZ R6, R44, R45, R6 ;  /* 0x0000002d2c069223 */ /* 0x000fe20000010006 */
[----:B------:R-:W-:Y:S01]  /*4430*/  @!P1 HADD2.F32 R14, -RZ, R9.H0_H0 ;  /* 0x20000009ff0e9230 */ /* 0x000fe20000004100 */
[----:B------:R-:W-:Y:S01]  /*4440*/  @!P1 FMUL.FTZ R9, R46, R8 ;  /* 0x000000082e099220 */ /* 0x000fe20000410000 */
[----:B------:R-:W-:Y:S01]  /*4450*/  @!P1 HADD2.F32 R50, -RZ, R15.H1_H1 ;  /* 0x3000000fff329230 */ /* 0x000fe20000004100 */
[-C--:B------:R-:W-:Y:S01]  /*4460*/  @!P1 FMUL.FTZ R24, R48, R10.reuse ;  /* 0x0000000a30189220 */ /* 0x080fe20000410000 */
[----:B------:R-:W-:Y:S01]  /*4470*/  @!P1 F2FP.PACK_AB R5, R6, R5 ;  /* 0x000000050605923e */ /* 0x000fe200000000ff */
[C---:B------:R-:W-:Y:S02]  /*4480*/  @!P1 FFMA.FTZ R78, R14.reuse, R47, -R9 ;  /* 0x0000002f0e4e9223 */ /* 0x040fe40000010809 */
[C---:B------:R-:W-:Y:S01]  /*4490*/  @!P1 FMUL.FTZ R9, R11.reuse, R10 ;  /* 0x0000000a0b099220 */ /* 0x040fe20000410000 */
[----:B------:R-:W-:Y:S01]  /*44a0*/  @!P1 HADD2.F32 R10, -RZ, R25.H0_H0 ;  /* 0x20000019ff0a9230 */ /* 0x000fe20000004100 */
[----:B------:R-:W-:Y:S01]  /*44b0*/  @!P1 FFMA.FTZ R77, R11, R49, -R24 ;  /* 0x000000310b4d9223 */ /* 0x000fe20000010818 */
[----:B------:R-:W-:Y:S01]  /*44c0*/  @!P1 HADD2.F32 R25, -RZ, R15.H0_H0 ;  /* 0x2000000fff199230 */ /* 0x000fe20000004100 */
[----:B------:R-:W-:Y:S02]  /*44d0*/  @!P1 IMAD.MOV.U32 R11, RZ, RZ, R23 ;  /* 0x000000ffff0b9224 */ /* 0x000fe400078e0017 */
[----:B------:R-:W-:Y:S01]  /*44e0*/  @!P1 FMUL.FTZ R8, R14, R8 ;  /* 0x000000080e089220 */ /* 0x000fe20000410000 */
[----:B------:R-:W-:Y:S01]  /*44f0*/  @!P1 HADD2.F32 R14, -RZ, R34.H0_H0 ;  /* 0x20000022ff0e9230 */ /* 0x000fe20000004100 */
[----:B------:R-:W-:Y:S01]  /*4500*/  @!P1 IMAD.MOV.U32 R53, RZ, RZ, R5 ;  /* 0x000000ffff359224 */ /* 0x000fe200078e0005 */
[--C-:B------:R-:W-:Y:S01]  /*4510*/  @!P1 HADD2.F32 R24, -RZ, R11.reuse.H0_H0 ;  /* 0x2000000bff189230 */ /* 0x100fe20000004100 */
[----:B------:R-:W-:Y:S01]  /*4520*/  @!P1 FFMA.FTZ R8, R46, R47, R8 ;  /* 0x0000002f2e089223 */ /* 0x000fe20000010008 */
[----:B------:R-:W-:Y:S01]  /*4530*/  @!P1 HADD2.F32 R15, -RZ, R11.H1_H1 ;  /* 0x3000000bff0f9230 */ /* 0x000fe20000004100 */
[-C--:B------:R-:W-:Y:S01]  /*4540*/  @!P1 FMUL.FTZ R11, R25, R10.reuse ;  /* 0x0000000a190b9220 */ /* 0x080fe20000410000 */
        /* <DEDUP_REMOVED lines=16> */
[----:B------:R-:W-:Y:S02]  /*4650*/  @!P1 MOV R21, R15 ;  /* 0x0000000f00159202 */ /* 0x000fe40000000f00 */
[----:B------:R-:W-:Y:S02]  /*4660*/  @!P1 MOV R23, R42 ;  /* 0x0000002a00179202 */ /* 0x000fe40000000f00 */
[----:B------:R-:W-:Y:S02]  /*4670*/  @!P1 F2FP.PACK_AB R8, R9, R8 ;  /* 0x000000080908923e */ /* 0x000fe400000000ff */
[----:B------:R-:W-:Y:S01]  /*4680*/  @!P1 F2FP.PACK_AB R10, R11, R10 ;  /* 0x0000000a0b0a923e */ /* 0x000fe200000000ff */
[----:B------:R1:W-:Y:S01]  /*4690*/  ST.E.128 [R80.64], R20 ;  /* 0x0000001450007985 */ /* 0x0003e2000c101d06 */
[----:B------:R-:W-:Y:S02]  /*46a0*/  @!P1 MOV R54, R8 ;  /* 0x0000000800369202 */ /* 0x000fe40000000f00 */
[----:B------:R-:W-:Y:S05]  /*46b0*/  @!P1 MOV R55, R10 ;  /* 0x0000000a00379202 */ /* 0x000fea0000000f00 */
[----:B------:R1:W-:Y:S02]  /*46c0*/  @!P0 ST.E.128 [R72.64], R52 ;  /* 0x0000003448008985 */ /* 0x0003e4000c101d06 */
.L_x_1219:
[----:B-1----:R-:W-:Y:S05]  /*46d0*/  BSYNC B0 ;  /* 0x0000000000007941 */ /* 0x002fea0003800000 */
.L_x_1218:
[----:B------:R1:W2:Y:S01]  /*46e0*/  SHFL.IDX PT, R43, R86, 0x1, 0x181f ;  /* 0x00381f00562b7f89 */ /* 0x0002a200000e0000 */
[----:B------:R-:W-:Y:S01]  /*46f0*/  ISETP.GE.OR P0, PT, R149, R75, P5 ;  /* 0x0000004b9500720c */ /* 0x000fe20002f06670 */
[----:B------:R-:W-:Y:S02]  /*4700*/  BSSY B0, `(.L_x_1220) ;  /* 0x0000078000007945 */ /* 0x000fe40003800000 */
[----:B------:R1:W3:Y:S10]  /*4710*/  SHFL.IDX PT, R42, R87, 0x1, 0x181f ;  /* 0x00381f00572a7f89 */ /* 0x0002f400000e0000 */
[----:B------:R-:W-:-:S05]  /*4720*/  @P0 BRA `(.L_x_1221) ;  /* 0x0000075000000947 */ /* 0x000fca0003800000 */
[----:B------:R-:W-:Y:S01]  /*4730*/  SEL R2, R71, R70, !P2 ;  /* 0x0000004647027207 */ /* 0x000fe20005000000 */
[----:B------:R-:W4:Y:S01]  /*4740*/  LDS.128 R20, [R124+0x5080] ;  /* 0x005080007c147984 */ /* 0x000f220000000c00 */
[C---:B---3--:R-:W-:Y:S01]  /*4750*/  LEA R72, P0, R92.reuse, R42, 0x1 ;  /* 0x0000002a5c487211 */ /* 0x048fe200078008ff */
[----:B------:R-:W-:Y:S01]  /*4760*/  @!P1 HADD2.F32 R15, -RZ, R65.H0_H0 ;  /* 0x20000041ff0f9230 */ /* 0x000fe20000004100 */
[----:B------:R-:W-:Y:S01]  /*4770*/  SHF.R.S32.HI R3, RZ, 0x1f, R2 ;  /* 0x0000001fff037819 */ /* 0x000fe20000011402 */
[----:B------:R-:W-:Y:S01]  /*4780*/  @!P1 HADD2.F32 R34, -RZ, R66.H1_H1 ;  /* 0x30000042ff229230 */ /* 0x000fe20000004100 */
[----:B--2---:R-:W-:Y:S02]  /*4790*/  LEA.HI.X R73, R92, R43, R110, 0x1, P0 ;  /* 0x0000002b5c497211 */ /* 0x004fe400000f0c6e */
[----:B------:R-:W-:Y:S02]  /*47a0*/  LEA.HI R2, R3, R2, RZ, 0x4 ;  /* 0x0000000203027211 */ /* 0x000fe400078f20ff */
[----:B-----5:R-:W-:Y:S02]  /*47b0*/  @!P1 SHF.R.U32.HI R9, RZ, 0x10, R17 ;  /* 0x00000010ff099819 */ /* 0x020fe40000011611 */
[----:B------:R-:W-:Y:S02]  /*47c0*/  LEA.HI.SX32 R2, R2, R69, 0x1c ;  /* 0x0000004502027211 */ /* 0x000fe400078fe2ff */
[----:B------:R-:W-:Y:S02]  /*47d0*/  @!P1 SHF.R.U64 R14, R18, 0x10, R19 ;  /* 0x00000010120e9819 */ /* 0x000fe40000001213 */
[----:B------:R-:W-:Y:S02]  /*47e0*/  SHF.R.S32.HI R3, RZ, 0x1f, R2 ;  /* 0x0000001fff037819 */ /* 0x000fe40000011402 */
[----:B------:R-:W-:Y:S01]  /*47f0*/  SHF.L.U32 R5, R2, 0x3, RZ ;  /* 0x0000000302057819 */ /* 0x000fe200000006ff */
[----:B------:R-:W-:Y:S01]  /*4800*/  @!P1 HADD2.F32 R14, -RZ, R14.H0_H0 ;  /* 0x2000000eff0e9230 */ /* 0x000fe20000004100 */
[----:B------:R-:W-:Y:S02]  /*4810*/  LEA.HI R3, R3, R2, RZ, 0x3 ;  /* 0x0000000203037211 */ /* 0x000fe400078f18ff */
[----:B------:R-:W-:Y:S02]  /*4820*/  ISETP.GE.AND P0, PT, R5, c[0x0][0x1d4], PT ;  /* 0x0000750005007a0c */ /* 0x000fe40003f06270 */
[----:B------:R-:W-:Y:S02]  /*4830*/  SHF.R.S32.HI R2, RZ, 0x3, R3 ;  /* 0x00000003ff027819 */ /* 0x000fe40000011403 */
[----:B------:R-:W-:Y:S02]  /*4840*/  LOP3.LUT R3, R114, 0x38, R5, 0xf8, !PT ;  /* 0x0000003872037812 */ /* 0x000fe400078ef805 */
[----:B------:R-:W-:Y:S01]  /*4850*/  @!P1 SHF.R.U32.HI R24, RZ, 0x10, R57 ;  /* 0x00000010ff189819 */ /* 0x000fe20000011639 */
[----:B------:R-:W-:Y:S01]  /*4860*/  IMAD R2, R2, 0xc00, R12 ;  /* 0x00000c0002027824 */ /* 0x000fe200078e020c */
[----:B------:R-:W-:Y:S02]  /*4870*/  LOP3.LUT R3, R3, R153, RZ, 0x3c, !PT ;  /* 0x0000009903037212 */ /* 0x000fe400078e3cff */
[----:B------:R-:W-:Y:S01]  /*4880*/  @!P1 SHF.R.U32.HI R11, RZ, 0x10, R19 ;  /* 0x00000010ff0b9819 */ /* 0x000fe20000011613 */
[----:B------:R-:W-:Y:S01]  /*4890*/  @!P1 HADD2.F32 R24, -RZ, R24.H0_H0 ;  /* 0x20000018ff189230 */ /* 0x000fe20000004100 */
[----:B------:R-:W-:Y:S01]  /*48a0*/  IADD3 R2, R2, R3, RZ ;  /* 0x0000000302027210 */ /* 0x000fe20007ffe0ff */
[----:B------:R-:W-:Y:S01]  /*48b0*/  @!P0 IMAD.WIDE R76, R5, 0x2, R42 ;  /* 0x00000002054c8825 */ /* 0x000fe200078e022a */
[----:B------:R-:W-:Y:S01]  /*48c0*/  @!P1 HADD2.F32 R43, -RZ, R66.H0_H0 ;  /* 0x20000042ff2b9230 */ /* 0x000fe20000004100 */
[----:B------:R-:W-:Y:S01]  /*48d0*/  @!P1 SHF.R.U64 R3, R16, 0x10, R17 ;  /* 0x0000001010039819 */ /* 0x000fe20000001211 */
[----:B------:R-:W-:Y:S01]  /*48e0*/  @!P1 HADD2.F32 R5, -RZ, R36.H0_H0 ;  /* 0x20000024ff059230 */ /* 0x000fe20000004100 */
[----:B------:R-:W-:Y:S01]  /*48f0*/  IMAD.SHL.U32 R48, R2, 0x2, RZ ;  /* 0x0000000202307824 */ /* 0x000fe200078e00ff */
[----:B------:R-:W-:Y:S01]  /*4900*/  @!P1 SHF.R.U64 R17, R56, 0x10, R57 ;  /* 0x0000001038119819 */ /* 0x000fe20000001239 */
[----:B------:R-:W-:Y:S01]  /*4910*/  @!P1 HADD2.F32 R11, -RZ, R11.H0_H0 ;  /* 0x2000000bff0b9230 */ /* 0x000fe20000004100 */
[----:B----4-:R-:W-:Y:S01]  /*4920*/  @!P1 MOV R2, R20 ;  /* 0x0000001400029202 */ /* 0x010fe20000000f00 */
[----:B------:R-:W-:Y:S01]  /*4930*/  @!P1 HADD2.F32 R3, -RZ, R3.H0_H0 ;  /* 0x20000003ff039230 */ /* 0x000fe20000004100 */
[--C-:B------:R-:W-:Y:S01]  /*4940*/  @!P1 SHF.R.U32.HI R45, RZ, 0x10, R59.reuse ;  /* 0x00000010ff2d9819 */ /* 0x100fe2000001163b */
[----:B------:R-:W2:Y:S01]  /*4950*/  LDS.128 R48, [R48+0x5080] ;  /* 0x0050800030307984 */ /* 0x000ea20000000c00 */
[----:B------:R-:W-:Y:S01]  /*4960*/  @!P1 HADD2.F32 R17, -RZ, R17.H0_H0 ;  /* 0x20000011ff119230 */ /* 0x000fe20000004100 */
[----:B------:R-:W-:Y:S01]  /*4970*/  @!P1 SHF.R.U64 R58, R58, 0x10, R59 ;  /* 0x000000103a3a9819 */ /* 0x000fe2000000123b */
[----:B------:R-:W-:Y:S02]  /*4980*/  @!P1 HADD2.F32 R8, -RZ, R2.H0_H0 ;  /* 0x20000002ff089230 */ /* 0x000fe40000004100 */
[----:B------:R-:W-:Y:S01]  /*4990*/  @!P1 HADD2.F32 R45, -RZ, R45.H0_H0 ;  /* 0x2000002dff2d9230 */ /* 0x000fe20000004100 */
[----:B--2---:R-:W-:Y:S05]  /*49a0*/  @!P1 IMAD.MOV.U32 R6, RZ, RZ, R48 ;  /* 0x000000ffff069224 */ /* 0x004fea00078e0030 */
[--C-:B------:R-:W-:Y:S02]  /*49b0*/  @!P1 HADD2.F32 R10, -RZ, R6.reuse.H0_H0 ;  /* 0x20000006ff0a9230 */ /* 0x100fe40000004100 */
[----:B------:R-:W-:Y:S02]  /*49c0*/  @!P1 HADD2.F32 R16, -RZ, R6.H1_H1 ;  /* 0x30000006ff109230 */ /* 0x000fe40000004100 */
[----:B------:R-:W-:Y:S01]  /*49d0*/  @!P1 HADD2.F32 R6, -RZ, R2.H1_H1 ;  /* 0x30000002ff069230 */ /* 0x000fe20000004100 */
[-C--:B------:R-:W-:Y:S02]  /*49e0*/  @!P1 FMUL.FTZ R2, R8, R5.reuse ;  /* 0x0000000508029220 */ /* 0x080fe40000410000 */
        /* <DEDUP_REMOVED lines=11> */
[----:B------:R-:W-:Y:S02]  /*4aa0*/  @!P1 HADD2.F32 R5, -RZ, R36.H1_H1 ;  /* 0x30000024ff059230 */ /* 0x000fe40000004100 */
[----:B------:R-:W-:Y:S01]  /*4ab0*/  @!P1 HADD2.F32 R19, -RZ, R15.H1_H1 ;  /* 0x3000000fff139230 */ /* 0x000fe20000004100 */
[----:B------:R-:W-:Y:S01]  /*4ac0*/  @!P1 IMAD.MOV.U32 R15, RZ, RZ, R51 ;  /* 0x000000ffff0f9224 */ /* 0x000fe200078e0033 */
[----:B------:R-:W-:Y:S01]  /*4ad0*/  @!P1 HADD2.F32 R18, -RZ, R65.H1_H1 ;  /* 0x30000041ff129230 */ /* 0x000fe20000004100 */
[----:B------:R-:W-:Y:S01]  /*4ae0*/  @!P1 F2FP.PACK_AB R2, R3, R2 ;  /* 0x000000020302923e */ /* 0x000fe200000000ff */
[--C-:B------:R-:W-:Y:S01]  /*4af0*/  @!P1 HADD2.F32 R10, -RZ, R6.reuse.H0_H0 ;  /* 0x20000006ff0a9230 */ /* 0x100fe20000004100 */
[----:B------:R-:W-:Y:S01]  /*4b00*/  @!P1 FMUL.FTZ R16, R19, R8 ;  /* 0x0000000813109220 */ /* 0x000fe20000410000 */
[----:B------:R-:W-:Y:S01]  /*4b10*/  @!P1 HADD2.F32 R9, -RZ, R6.H1_H1 ;  /* 0x30000006ff099230 */ /* 0x000fe20000004100 */
[-C--:B------:R-:W-:Y:S01]  /*4b20*/  @!P1 FMUL.FTZ R6, R17, R5.reuse ;  /* 0x0000000511069220 */ /* 0x080fe20000410000 */
[----:B------:R-:W-:Y:S01]  /*4b30*/  @!P1 MOV R48, R2 ;  /* 0x0000000200309202 */ /* 0x000fe20000000f00 */
[C---:B------:R-:W-:Y:S01]  /*4b40*/  @!P1 FMUL.FTZ R5, R10.reuse, R5 ;  /* 0x000000050a059220 */ /* 0x040fe20000410000 */
[--C-:B------:R-:W-:Y:S01]  /*4b50*/  @!P1 HADD2.F32 R42, -RZ, R15.reuse.H0_H0 ;  /* 0x2000000fff2a9230 */ /* 0x100fe20000004100 */
[----:B------:R-:W-:Y:S01]  /*4b60*/  @!P1 FFMA.FTZ R55, R10, R18, -R6 ;  /* 0x000000120a379223 */ /* 0x000fe20000010806 */
[----:B------:R-:W-:Y:S01]  /*4b70*/  @!P1 HADD2.F32 R10, -RZ, R38.H0_H0 ;  /* 0x20000026ff0a9230 */ /* 0x000fe20000004100 */
[C---:B------:R-:W-:Y:S01]  /*4b80*/  @!P1 FMUL.FTZ R6, R9.reuse, R8 ;  /* 0x0000000809069220 */ /* 0x040fe20000410000 */
[----:B------:R-:W-:Y:S01]  /*4b90*/  @!P1 MOV R8, R23 ;  /* 0x0000001700089202 */ /* 0x000fe20000000f00 */
[----:B------:R-:W-:Y:S01]  /*4ba0*/  @!P1 FFMA.FTZ R54, R9, R24, -R16 ;  /* 0x0000001809369223 */ /* 0x000fe20000010810 */
[----:B------:R-:W-:Y:S01]  /*4bb0*/  @!P1 HADD2.F32 R44, -RZ, R15.H1_H1 ;  /* 0x3000000fff2c9230 */ /* 0x000fe20000004100 */
[----:B------:R-:W-:Y:S02]  /*4bc0*/  @!P1 FMUL.FTZ R15, R42, R10 ;  /* 0x0000000a2a0f9220 */ /* 0x000fe40000410000 */
[----:B------:R-:W-:Y:S01]  /*4bd0*/  @!P1 FFMA.FTZ R5, R17, R18, R5 ;  /* 0x0000001211059223 */ /* 0x000fe20000010005 */
[--C-:B------:R-:W-:Y:S01]  /*4be0*/  @!P1 HADD2.F32 R9, -RZ, R8.reuse.H0_H0 ;  /* 0x20000008ff099230 */ /* 0x100fe20000004100 */
[----:B------:R-:W-:Y:S01]  /*4bf0*/  @!P1 FMUL.FTZ R16, R44, R11 ;  /* 0x0000000b2c109220 */ /* 0x000fe20000410000 */
[----:B------:R-:W-:Y:S01]  /*4c00*/  @!P1 HADD2.F32 R8, -RZ, R8.H1_H1 ;  /* 0x30000008ff089230 */ /* 0x000fe20000004100 */
[----:B------:R-:W-:Y:S02]  /*4c10*/  @!P1 FFMA.FTZ R6, R19, R24, R6 ;  /* 0x0000001813069223 */ /* 0x000fe40000010006 */
[C---:B------:R-:W-:Y:S01]  /*4c20*/  @!P1 FFMA.FTZ R53, R9.reuse, R43, -R15 ;  /* 0x0000002b09359223 */ /* 0x040fe2000001080f */
[----:B------:R-:W-:Y:S01]  /*4c30*/  @!P1 MOV R15, R50 ;  /* 0x00000032000f9202 */ /* 0x000fe20000000f00 */
[----:B------:R-:W-:Y:S01]  /*4c40*/  @!P1 FMUL.FTZ R10, R9, R10 ;  /* 0x0000000a090a9220 */ /* 0x000fe20000410000 */
[----:B------:R-:W-:Y:S01]  /*4c50*/  @!P1 F2FP.PACK_AB R5, R6, R5 ;  /* 0x000000050605923e */ /* 0x000fe200000000ff */
[----:B------:R-:W-:Y:S02]  /*4c60*/  @!P1 IMAD.MOV.U32 R9, RZ, RZ, R22 ;  /* 0x000000ffff099224 */ /* 0x000fe400078e0016 */
[C---:B------:R-:W-:Y:S01]  /*4c70*/  @!P1 FMUL.FTZ R11, R8.reuse, R11 ;  /* 0x0000000b080b9220 */ /* 0x040fe20000410000 */
[--C-:B------:R-:W-:Y:S01]  /*4c80*/  @!P1 HADD2.F32 R25, -RZ, R15.reuse.H0_H0 ;  /* 0x2000000fff199230 */ /* 0x100fe20000004100 */
[----:B------:R-:W-:Y:S01]  /*4c90*/  @!P1 FFMA.FTZ R52, R8, R45, -R16 ;  /* 0x0000002d08349223 */ /* 0x000fe20000010810 */
[----:B------:R-:W-:Y:S01]  /*4ca0*/  @!P1 HADD2.F32 R36, -RZ, R15.H1_H1 ;  /* 0x3000000fff249230 */ /* 0x000fe20000004100 */
[----:B------:R-:W-:Y:S01]  /*4cb0*/  @!P1 IMAD.MOV.U32 R49, RZ, RZ, R5 ;  /* 0x000000ffff319224 */ /* 0x000fe200078e0005 */
[----:B------:R-:W-:Y:S02]  /*4cc0*/  @!P1 HADD2.F32 R8, -RZ, R38.H1_H1 ;  /* 0x30000026ff089230 */ /* 0x000fe40000004100 */
[----:B------:R-:W-:Y:S01]  /*4cd0*/  @!P1 F2FP.PACK_AB R17, R52, R53 ;  /* 0x000000353411923e */ /* 0x000fe200000000ff */
[----:B------:R-:W-:Y:S01]  /*4ce0*/  @!P1 FMUL.FTZ R46, R36, R14 ;  /* 0x0000000e242e9220 */ /* 0x000fe20000410000 */
[--C-:B------:R-:W-:Y:S02]  /*4cf0*/  @!P1 HADD2.F32 R16, -RZ, R9.reuse.H0_H0 ;  /* 0x20000009ff109230 */ /* 0x100fe40000004100 */
        /* <DEDUP_REMOVED lines=18> */
[----:B------:R-:W-:Y:S02]  /*4e20*/  @!P1 F2FP.PACK_AB R8, R9, R8 ;  /* 0x000000080908923e */ /* 0x000fe400000000ff */
[----:B------:R-:W-:Y:S02]  /*4e30*/  @!P1 F2FP.PACK_AB R10, R11, R10 ;  /* 0x0000000a0b0a923e */ /* 0x000fe400000000ff */
[----:B------:R2:W-:Y:S01]  /*4e40*/  ST.E.128 [R72.64], R20 ;  /* 0x0000001448007985 */ /* 0x0005e2000c101d06 */
[----:B------:R-:W-:Y:S02]  /*4e50*/  @!P1 MOV R50, R8 ;  /* 0x0000000800329202 */ /* 0x000fe40000000f00 */
[----:B------:R-:W-:Y:S05]  /*4e60*/  @!P1 MOV R51, R10 ;  /* 0x0000000a00339202 */ /* 0x000fea0000000f00 */
[----:B------:R2:W-:Y:S02]  /*4e70*/  @!P0 ST.E.128 [R76.64], R48 ;  /* 0x000000304c008985 */ /* 0x0005e4000c101d06 */
.L_x_1221:
[----:B------:R-:W-:Y:S05]  /*4e80*/  BSYNC B0 ;  /* 0x0000000000007941 */ /* 0x000fea0003800000 */
.L_x_1220:
[----:B-----5:R4:W1:Y:S01]  /*4e90*/  SHFL.IDX PT, R47, R86, 0x2, 0x181f ;  /* 0x00581f00562f7f89 */ /* 0x02086200000e0000 */
[----:B------:R-:W-:Y:S03]  /*4ea0*/  ISETP.GE.OR P0, PT, R148, R75, P5 ;  /* 0x0000004b9400720c */ /* 0x000fe60002f06670 */
[----:B------:R4:W3:Y:S10]  /*4eb0*/  SHFL.IDX PT, R46, R87, 0x2, 0x181f ;  /* 0x00581f00572e7f89 */ /* 0x0008f400000e0000 */
[----:B------:R-:W-:-:S05]  /*4ec0*/  @P0 BRA `(.L_x_1215) ;  /* 0x00000aa000000947 */ /* 0x000fca0003800000 */
[----:B------:R-:W-:Y:S01]  /*4ed0*/  SEL R2, R71, R70, !P2 ;  /* 0x0000004647027207 */ /* 0x000fe20005000000 */
[----:B------:R-:W5:Y:S01]  /*4ee0*/  LDS.128 R16, [R123+0x5080] ;  /* 0x005080007b107984 */ /* 0x000f620000000c00 */
[C---:B---3--:R-:W-:Y:S01]  /*4ef0*/  LEA R58, P0, R92.reuse, R46, 0x1 ;  /* 0x0000002e5c3a7211 */ /* 0x048fe200078008ff */
[----:B--2---:R-:W-:Y:S01]  /*4f00*/  @!P1 HADD2.F32 R23, -RZ, R67.H1_H1 ;  /* 0x30000043ff179230 */ /* 0x004fe20000004100 */
[----:B------:R-:W-:Y:S01]  /*4f10*/  SHF.R.S32.HI R3, RZ, 0x1f, R2 ;  /* 0x0000001fff037819 */ /* 0x000fe20000011402 */
[--C-:B------:R-:W-:Y:S01]  /*4f20*/  @!P1 HADD2.F32 R43, -RZ, R68.reuse.H0_H0 ;  /* 0x20000044ff2b9230 */ /* 0x100fe20000004100 */
[----:B-1----:R-:W-:Y:S01]  /*4f30*/  LEA.HI.X R59, R92, R47, R110, 0x1, P0 ;  /* 0x0000002f5c3b7211 */ /* 0x002fe200000f0c6e */
[----:B------:R-:W-:Y:S01]  /*4f40*/  @!P1 HADD2.F32 R36, -RZ, R68.H1_H1 ;  /* 0x30000044ff249230 */ /* 0x000fe20000004100 */
[----:B------:R-:W-:Y:S02]  /*4f50*/  LEA.HI R2, R3, R2, RZ, 0x4 ;  /* 0x0000000203027211 */ /* 0x000fe400078f20ff */
[----:B------:R-:W-:Y:S02]  /*4f60*/  @!P1 SHF.R.U64 R14, R28, 0x10, R29 ;  /* 0x000000101c0e9819 */ /* 0x000fe4000000121d */
[----:B------:R-:W-:Y:S02]  /*4f70*/  LEA.HI.SX32 R2, R2, R69, 0x1c ;  /* 0x0000004502027211 */ /* 0x000fe400078fe2ff */
[--C-:B------:R-:W-:Y:S02]  /*4f80*/  @!P1 SHF.R.U32.HI R10, RZ, 0x10, R61.reuse ;  /* 0x00000010ff0a9819 */ /* 0x100fe4000001163d */
[----:B------:R-:W-:Y:S02]  /*4f90*/  SHF.R.S32.HI R3, RZ, 0x1f, R2 ;  /* 0x0000001fff037819 */ /* 0x000fe40000011402 */
[----:B------:R-:W-:Y:S02]  /*4fa0*/  SHF.L.U32 R52, R2, 0x3, RZ ;  /* 0x0000000302347819 */ /* 0x000fe400000006ff */
[----:B------:R-:W-:Y:S02]  /*4fb0*/  LEA.HI R3, R3, R2, RZ, 0x3 ;  /* 0x0000000203037211 */ /* 0x000fe400078f18ff */
[----:B------:R-:W-:Y:S02]  /*4fc0*/  @!P1 SHF.R.U64 R25, R60, 0x10, R61 ;  /* 0x000000103c199819 */ /* 0x000fe4000000123d */
[----:B------:R-:W-:Y:S02]  /*4fd0*/  SHF.R.S32.HI R2, RZ, 0x3, R3 ;  /* 0x00000003ff027819 */ /* 0x000fe40000011403 */
[----:B------:R-:W-:Y:S01]  /*4fe0*/  LOP3.LUT R3, R111, 0x38, R52, 0xf8, !PT ;  /* 0x000000386f037812 */ /* 0x000fe200078ef834 */
[----:B------:R-:W-:Y:S01]  /*4ff0*/  @!P1 HADD2.F32 R25, -RZ, R25.H0_H0 ;  /* 0x20000019ff199230 */ /* 0x000fe20000004100 */
[----:B------:R-:W-:Y:S01]  /*5000*/  @!P1 SHF.R.U64 R15, R30, 0x10, R31 ;  /* 0x000000101e0f9819 */ /* 0x000fe2000000121f */
[----:B------:R-:W-:Y:S01]  /*5010*/  IMAD R2, R2, 0xc00, R13 ;  /* 0x00000c0002027824 */ /* 0x000fe200078e020d */
[----:B------:R-:W-:Y:S02]  /*5020*/  LOP3.LUT R3, R3, R152, RZ, 0x3c, !PT ;  /* 0x0000009803037212 */ /* 0x000fe400078e3cff */
[----:B------:R-:W-:Y:S01]  /*5030*/  @!P1 SHF.R.U32.HI R21, RZ, 0x10, R31 ;  /* 0x00000010ff159819 */ /* 0x000fe2000001161f */
[----:B------:R-:W-:Y:S01]  /*5040*/  @!P1 HADD2.F32 R31, -RZ, R10.H0_H0 ;  /* 0x2000000aff1f9230 */ /* 0x000fe20000004100 */
[----:B------:R-:W-:Y:S01]  /*5050*/  @!P1 SHF.R.U32.HI R8, RZ, 0x10, R29 ;  /* 0x00000010ff089819 */ /* 0x000fe2000001161d */
[----:B------:R-:W-:Y:S01]  /*5060*/  IMAD.IADD R2, R2, 0x1, R3 ;  /* 0x0000000102027824 */ /* 0x000fe200078e0203 */
[----:B------:R-:W-:Y:S01]  /*5070*/  @!P1 HADD2.F32 R29, -RZ, R67.H0_H0 ;  /* 0x20000043ff1d9230 */ /* 0x000fe20000004100 */
[--C-:B------:R-:W-:Y:S01]  /*5080*/  @!P1 SHF.R.U64 R34, R62, 0x10, R63.reuse ;  /* 0x000000103e229819 */ /* 0x100fe2000000123f */
[----:B------:R-:W-:Y:S01]  /*5090*/  @!P1 HADD2.F32 R21, -RZ, R21.H0_H0 ;  /* 0x20000015ff159230 */ /* 0x000fe20000004100 */
[----:B------:R-:W-:Y:S02]  /*50a0*/  @!P1 SHF.R.U32.HI R44, RZ, 0x10, R63 ;  /* 0x00000010ff2c9819 */ /* 0x000fe4000001163f */
[----:B------:R-:W-:Y:S01]  /*50b0*/  SHF.L.U32 R48, R2, 0x1, RZ ;  /* 0x0000000102307819 */ /* 0x000fe200000006ff */
[----:B------:R-:W-:Y:S01]  /*50c0*/  @!P1 HADD2.F32 R2, -RZ, R39.H0_H0 ;  /* 0x20000027ff029230 */ /* 0x000fe20000004100 */
[----:B-----5:R-:W-:Y:S01]  /*50d0*/  @!P1 MOV R6, R17 ;  /* 0x0000001100069202 */ /* 0x020fe20000000f00 */
[----:B------:R-:W-:Y:S01]  /*50e0*/  @!P1 HADD2.F32 R44, -RZ, R44.H0_H0 ;  /* 0x2000002cff2c9230 */ /* 0x000fe20000004100 */
[----:B------:R-:W-:Y:S02]  /*50f0*/  ISETP.GE.AND P0, PT, R52, c[0x0][0x1d4], PT ;  /* 0x0000750034007a0c */ /* 0x000fe40003f06270 */
[----:B------:R-:W1:Y:S01]  /*5100*/  LDS.128 R48, [R48+0x5080] ;  /* 0x0050800030307984 */ /* 0x000e620000000c00 */
[----:B------:R-:W-:Y:S05]  /*5110*/  @!P1 HADD2.F32 R3, -RZ, R6.H0_H0 ;  /* 0x20000006ff039230 */ /* 0x000fea0000004100 */
[CC--:B------:R-:W-:Y:S02]  /*5120*/  @!P1 FMUL.FTZ R5, R3.reuse, R2.reuse ;  /* 0x0000000203059220 */ /* 0x0c0fe40000410000 */
[----:B-1----:R-:W-:Y:S02]  /*5130*/  @!P1 IMAD.MOV.U32 R9, RZ, RZ, R49 ;  /* 0x000000ffff099224 */ /* 0x002fe400078e0031 */
[----:B------:R-:W-:Y:S02]  /*5140*/  @!P1 IMAD.MOV.U32 R20, RZ, RZ, R48 ;  /* 0x000000ffff149224 */ /* 0x000fe400078e0030 */
[----:B------:R-:W-:Y:S01]  /*5150*/  @!P1 IMAD.MOV.U32 R45, RZ, RZ, R51 ;  /* 0x000000ffff2d9224 */ /* 0x000fe200078e0033 */
[--C-:B------:R-:W-:Y:S01]  /*5160*/  @!P1 HADD2.F32 R28, -RZ, R9.reuse.H0_H0 ;  /* 0x20000009ff1c9230 */ /* 0x100fe20000004100 */
[----:B------:R-:W-:Y:S01]  /*5170*/  @!P1 IMAD.MOV.U32 R38, RZ, RZ, R50 ;  /* 0x000000ffff269224 */ /* 0x000fe200078e0032 */
[----:B------:R-:W-:Y:S02]  /*5180*/  @!P1 HADD2.F32 R30, -RZ, R9.H1_H1 ;  /* 0x30000009ff1e9230 */ /* 0x000fe40000004100 */
[----:B------:R-:W-:Y:S01]  /*5190*/  @!P1 HADD2.F32 R42, -RZ, R45.H0_H0 ;  /* 0x2000002dff2a9230 */ /* 0x000fe20000004100 */
[----:B------:R-:W-:Y:S01]  /*51a0*/  @!P1 FMUL.FTZ R11, R28, R2 ;  /* 0x000000021c0b9220 */ /* 0x000fe20000410000 */
[----:B------:R-:W-:Y:S02]  /*51b0*/  @!P1 HADD2.F32 R2, -RZ, R8.H0_H0 ;  /* 0x20000008ff029230 */ /* 0x000fe40000004100 */
[----:B------:R-:W-:Y:S01]  /*51c0*/  @!P1 HADD2.F32 R8, -RZ, R6.H1_H1 ;  /* 0x30000006ff089230 */ /* 0x000fe20000004100 */
[----:B------:R-:W-:Y:S01]  /*51d0*/  @!P1 FFMA.FTZ R61, R3, R29, -R11 ;  /* 0x0000001d033d9223 */ /* 0x000fe2000001080b */
[----:B------:R-:W-:Y:S01]  /*51e0*/  @!P1 MOV R11, R16 ;  /* 0x00000010000b9202 */ /* 0x000fe20000000f00 */
[-C--:B------:R-:W-:Y:S01]  /*51f0*/  @!P1 FMUL.FTZ R10, R30, R2.reuse ;  /* 0x000000021e0a9220 */ /* 0x080fe20000410000 */
[----:B------:R-:W-:Y:S01]  /*5200*/  @!P1 HADD2.F32 R3, -RZ, R39.H1_H1 ;  /* 0x30000027ff039230 */ /* 0x000fe20000004100 */
[C---:B------:R-:W-:Y:S01]  /*5210*/  @!P1 FMUL.FTZ R6, R8.reuse, R2 ;  /* 0x0000000208069220 */ /* 0x040fe20000410000 */
[----:B------:R-:W-:Y:S01]  /*5220*/  @!P1 HADD2.F32 R22, -RZ, R20.H0_H0 ;  /* 0x20000014ff169230 */ /* 0x000fe20000004100 */
[----:B------:R-:W-:Y:S01]  /*5230*/  @!P1 FFMA.FTZ R60, R8, R31, -R10 ;  /* 0x0000001f083c9223 */ /* 0x000fe2000001080a */
[--C-:B------:R-:W-:Y:S02]  /*5240*/  @!P1 HADD2.F32 R9, -RZ, R11.reuse.H0_H0 ;  /* 0x2000000bff099230 */ /* 0x100fe40000004100 */
[----:B------:R-:W-:Y:S01]  /*5250*/  @!P1 HADD2.F32 R10, -RZ, R40.H0_H0 ;  /* 0x20000028ff0a9230 */ /* 0x000fe20000004100 */
[-C--:B------:R-:W-:Y:S01]  /*5260*/  @!P1 FMUL.FTZ R24, R22, R3.reuse ;  /* 0x0000000316189220 */ /* 0x080fe20000410000 */
[----:B------:R-:W-:Y:S01]  /*5270*/  @!P1 HADD2.F32 R8, -RZ, R11.H1_H1 ;  /* 0x3000000bff089230 */ /* 0x000fe20000004100 */
[C---:B------:R-:W-:Y:S01]  /*5280*/  @!P1 FMUL.FTZ R2, R9.reuse, R3 ;  /* 0x0000000309029220 */ /* 0x040fe20000410000 */
[----:B------:R-:W-:Y:S01]  /*5290*/  @!P1 HADD2.F32 R3, -RZ, R14.H0_H0 ;  /* 0x2000000eff039230 */ /* 0x000fe20000004100 */
[----:B------:R-:W-:Y:S01]  /*52a0*/  @!P1 FFMA.FTZ R57, R9, R23, -R24 ;  /* 0x0000001709399223 */ /* 0x000fe20000010818 */
[----:B------:R-:W-:Y:S01]  /*52b0*/  @!P1 MOV R14, R19 ;  /* 0x00000013000e9202 */ /* 0x000fe20000000f00 */
[-C--:B------:R-:W-:Y:S01]  /*52c0*/  @!P1 FMUL.FTZ R11, R42, R10.reuse ;  /* 0x0000000a2a0b9220 */ /* 0x080fe20000410000 */
[----:B------:R-:W-:Y:S01]  /*52d0*/  @!P1 HADD2.F32 R24, -RZ, R20.H1_H1 ;  /* 0x30000014ff189230 */ /* 0x000fe20000004100 */
[----:B------:R-:W-:Y:S01]  /*52e0*/  @!P1 FFMA.FTZ R2, R22, R23, R2 ;  /* 0x0000001716029223 */ /* 0x000fe20000010002 */
[----:B------:R-:W-:Y:S02]  /*52f0*/  @!P1 HADD2.F32 R39, -RZ, R34.H0_H0 ;  /* 0x20000022ff279230 */ /* 0x000fe40000004100 */
[--C-:B------:R-:W-:Y:S01]  /*5300*/  @!P1 HADD2.F32 R9, -RZ, R14.reuse.H0_H0 ;  /* 0x2000000eff099230 */ /* 0x100fe20000004100 */
[-C--:B------:R-:W-:Y:S01]  /*5310*/  @!P1 FMUL.FTZ R20, R24, R3.reuse ;  /* 0x0000000318149220 */ /* 0x080fe20000410000 */
[----:B------:R-:W-:Y:S01]  /*5320*/  @!P1 HADD2.F32 R14, -RZ, R14.H1_H1 ;  /* 0x3000000eff0e9230 */ /* 0x000fe20000004100 */
[C---:B------:R-:W-:Y:S01]  /*5330*/  @!P1 FMUL.FTZ R3, R8.reuse, R3 ;  /* 0x0000000308039220 */ /* 0x040fe20000410000 */
[--C-:B------:R-:W-:Y:S01]  /*5340*/  @!P1 HADD2.F32 R34, -RZ, R38.reuse.H0_H0 ;  /* 0x20000026ff229230 */ /* 0x100fe20000004100 */
[C---:B------:R-:W-:Y:S01]  /*5350*/  @!P1 FMUL.FTZ R10, R9.reuse, R10 ;  /* 0x0000000a090a9220 */ /* 0x040fe20000410000 */
[----:B------:R-:W-:Y:S01]  /*5360*/  @!P1 HADD2.F32 R38, -RZ, R38.H1_H1 ;  /* 0x30000026ff269230 */ /* 0x000fe20000004100 */
[----:B------:R-:W-:Y:S01]  /*5370*/  @!P1 FFMA.FTZ R55, R9, R43, -R11 ;  /* 0x0000002b09379223 */ /* 0x000fe2000001080b */
[----:B------:R-:W-:Y:S01]  /*5380*/  @!P1 MOV R9, R18 ;  /* 0x0000001200099202 */ /* 0x000fe20000000f00 */
[-C--:B------:R-:W-:Y:S01]  /*5390*/  @!P1 FFMA.FTZ R56, R8, R25.reuse, -R20 ;  /* 0x0000001908389223 */ /* 0x080fe20000010814 */
[----:B------:R-:W-:Y:S01]  /*53a0*/  @!P1 HADD2.F32 R8, -RZ, R40.H1_H1 ;  /* 0x30000028ff089230 */ /* 0x000fe20000004100 */
[----:B------:R-:W-:Y:S01]  /*53b0*/  @!P1 FFMA.FTZ R3, R24, R25, R3 ;  /* 0x0000001918039223 */ /* 0x000fe20000010003 */
[----:B------:R-:W-:Y:S01]  /*53c0*/  @!P1 HADD2.F32 R11, -RZ, R15.H0_H0 ;  /* 0x2000000fff0b9230 */ /* 0x000fe20000004100 */
[----:B------:R-:W-:Y:S01]  /*53d0*/  @!P1 FFMA.FTZ R5, R28, R29, R5 ;  /* 0x0000001d1c059223 */ /* 0x000fe20000010005 */
[----:B------:R-:W-:Y:S01]  /*53e0*/  @!P1 HADD2.F32 R40, -RZ, R45.H1_H1 ;  /* 0x3000002dff289230 */ /* 0x000fe20000004100 */
[----:B------:R-:W-:Y:S01]  /*53f0*/  @!P1 FFMA.FTZ R6, R30, R31, R6 ;  /* 0x0000001f1e069223 */ /* 0x000fe20000010006 */
[--C-:B------:R-:W-:Y:S01]  /*5400*/  @!P1 HADD2.F32 R20, -RZ, R9.reuse.H0_H0 ;  /* 0x20000009ff149230 */ /* 0x100fe20000004100 */
[----:B------:R-:W-:Y:S01]  /*5410*/  @!P1 FMUL.FTZ R53, R38, R11 ;  /* 0x0000000b26359220 */ /* 0x000fe20000410000 */
[----:B------:R-:W-:Y:S01]  /*5420*/  @!P1 F2FP.PACK_AB R2, R3, R2 ;  /* 0x000000020302923e */ /* 0x000fe200000000ff */
[----:B------:R-:W-:Y:S01]  /*5430*/  @!P1 FMUL.FTZ R45, R40, R21 ;  /* 0x00000015282d9220 */ /* 0x000fe20000410000 */
[----:B------:R-:W-:Y:S01]  /*5440*/  @!P1 F2FP.PACK_AB R5, R6, R5 ;  /* 0x000000050605923e */ /* 0x000fe200000000ff */
[----:B------:R-:W-:Y:S01]  /*5450*/  @!P1 HADD2.F32 R15, -RZ, R9.H1_H1 ;  /* 0x30000009ff0f9230 */ /* 0x000fe20000004100 */
[----:B------:R-:W-:Y:S01]  /*5460*/  @!P1 FMUL.FTZ R9, R34, R8 ;  /* 0x0000000822099220 */ /* 0x000fe20000410000 */
[----:B------:R-:W-:Y:S01]  /*5470*/  @!P1 MOV R48, R2 ;  /* 0x0000000200309202 */ /* 0x000fe20000000f00 */
[----:B------:R-:W-:Y:S02]  /*5480*/  @!P1 FFMA.FTZ R45, R14, R44, -R45 ;  /* 0x0000002c0e2d9223 */ /* 0x000fe4000001082d */
[----:B------:R-:W-:Y:S02]  /*5490*/  @!P1 FFMA.FTZ R54, R20, R36, -R9 ;  /* 0x0000002414369223 */ /* 0x000fe40000010809 */
[C---:B------:R-:W-:Y:S02]  /*54a0*/  @!P1 FFMA.FTZ R53, R15.reuse, R39, -R53 ;  /* 0x000000270f359223 */ /* 0x040fe40000010835 */
        /* <DEDUP_REMOVED lines=8> */
[----:B------:R-:W-:Y:S01]  /*5530*/  @!P1 IMAD.MOV.U32 R18, RZ, RZ, R14 ;  /* 0x000000ffff129224 */ /* 0x000fe200078e000e */
[----:B------:R-:W-:Y:S01]  /*5540*/  @!P1 MOV R17, R21 ;  /* 0x0000001500119202 */ /* 0x000fe20000000f00 */
[----:B------:R-:W-:Y:S01]  /*5550*/  @!P1 FFMA.FTZ R8, R34, R36, R8 ;  /* 0x0000002422089223 */ /* 0x000fe20000010008 */
[----:B------:R-:W-:Y:S01]  /*5560*/  @!P1 MOV R16, R20 ;  /* 0x0000001400109202 */ /* 0x000fe20000000f00 */
[----:B------:R-:W-:Y:S01]  /*5570*/  @!P1 FFMA.FTZ R9, R38, R39, R9 ;  /* 0x0000002726099223 */ /* 0x000fe20000010009 */
[----:B------:R-:W-:Y:S01]  /*5580*/  @!P1 MOV R19, R15 ;  /* 0x0000000f00139202 */ /* 0x000fe20000000f00 */
[----:B------:R-:W-:Y:S02]  /*5590*/  @!P1 FFMA.FTZ R10, R42, R43, R10 ;  /* 0x0000002b2a0a9223 */ /* 0x000fe4000001000a */
[----:B------:R-:W-:Y:S01]  /*55a0*/  @!P1 FFMA.FTZ R11, R40, R44, R11 ;  /* 0x0000002c280b9223 */ /* 0x000fe2000001000b */
[----:B------:R-:W-:Y:S01]  /*55b0*/  @!P1 F2FP.PACK_AB R8, R9, R8 ;  /* 0x000000080908923e */ /* 0x000fe200000000ff */
[----:B------:R1:W-:Y:S03]  /*55c0*/  ST.E.128 [R58.64], R16 ;  /* 0x000000103a007985 */ /* 0x0003e6000c101d06 */
        /* <DEDUP_REMOVED lines=8> */
.L_x_1199:
        /* <DEDUP_REMOVED lines=19> */
.L_x_1223:
[----:B-12---:R-:W-:Y:S05]  /*5780*/  BSYNC B0 ;  /* 0x0000000000007941 */ /* 0x006fea0003800000 */
.L_x_1222:
        /* <DEDUP_REMOVED lines=15> */
.L_x_1225:
[----:B------:R-:W-:Y:S05]  /*5880*/  BSYNC B0 ;  /* 0x0000000000007941 */ /* 0x000fea0003800000 */
.L_x_1224:
[----:B------:R4:W1:Y:S01]  /*5890*/  SHFL.IDX PT, R6, R86, 0x2, 0x181f ;  /* 0x00581f0056067f89 */ /* 0x00086200000e0000 */
[----:B------:R-:W-:Y:S03]  /*58a0*/  ISETP.GE.AND P0, PT, R10, 0x21, PT ;  /* 0x000000210a00780c */ /* 0x000fe60003f06270 */
[----:B--2---:R4:W2:Y:S10]  /*58b0*/  SHFL.IDX PT, R5, R87, 0x2, 0x181f ;  /* 0x00581f0057057f89 */ /* 0x0048b400000e0000 */
[----:B------:R-:W-:-:S05]  /*58c0*/  @!P0 BRA `(.L_x_1215) ;  /* 0x000000a000008947 */ /* 0x000fca0003800000 */
[----:B------:R-:W5:Y:S01]  /*58d0*/  @!P5 LDS.128 R16, [R74+0x6080] ;  /* 0x006080004a10d984 */ /* 0x000f620000000c00 */
[CC--:B--2---:R-:W-:Y:S04]  /*58e0*/  @!P5 LEA R2, P0, R26.reuse, R5.reuse, 0x1 ;  /* 0x000000051a02d211 */ /* 0x0c4fe800078008ff */
[-C--:B-1----:R-:W-:Y:S02]  /*58f0*/  @!P5 LEA.HI.X R3, R26, R6.reuse, R27, 0x1, P0 ;  /* 0x000000061a03d211 */ /* 0x082fe400000f0c1b */
[----:B------:R-:W-:Y:S11]  /*5900*/  ISETP.GE.AND P0, PT, R88, c[0x0][0x1d4], PT ;  /* 0x0000750058007a0c */ /* 0x000ff60003f06270 */
[----:B------:R-:W-:Y:S02]  /*5910*/  @!UPT UIADD3 URZ, URZ, URZ, URZ ;  /* 0x0000003f3f3ff290 */ /* 0x000fe4000fffe03f */
[C---:B---3--:R-:W-:Y:S04]  /*5920*/  @!P0 LEA R8, P1, R83.reuse, R5, 0x1 ;  /* 0x0000000553088211 */ /* 0x048fe800078208ff */
[----:B------:R-:W-:Y:S01]  /*5930*/  @!P0 LEA.HI.X R9, R83, R6, R89, 0x1, P1 ;  /* 0x0000000653098211 */ /* 0x000fe200008f0c59 */
[----:B-----5:R-:W-:Y:S04]  /*5940*/  @!P5 ST.E.128 [R2.64], R16 ;  /* 0x000000100200d985 */ /* 0x020fe8000c101d06 */
[----:B------:R-:W1:Y:S04]  /*5950*/  @!P0 LDS.128 R16, [R74+0x7880] ;  /* 0x007880004a108984 */ /* 0x000e680000000c00 */
[----:B-1----:R1:W-:Y:S02]  /*5960*/  @!P0 ST.E.128 [R8.64], R16 ;  /* 0x0000001008008985 */ /* 0x0023e4000c101d06 */
.L_x_1215:
[----:B------:R-:W-:Y:S05]  /*5970*/  BSYNC B2 ;  /* 0x0000000000027941 */ /* 0x000fea0003800000 */
.L_x_1198:
[C---:B-1----:R-:W-:Y:S01]  /*5980*/  IMAD R17, R41.reuse, -0x30, RZ ;  /* 0xffffffd029117824 */ /* 0x042fe200078e02ff */
[----:B------:R-:W-:Y:S01]  /*5990*/  ISETP.NE.AND P6, PT, R132, RZ, PT ;  /* 0x000000ff8400720c */ /* 0x000fe20003fc5270 */
[----:B--23--:R-:W-:Y:S01]  /*59a0*/  IMAD.WIDE R8, R41, 0x30, R112 ;  /* 0x0000003029087825 */ /* 0x00cfe200078e0270 */
[----:B------:R-:W-:Y:S03]  /*59b0*/  BSSY B0, `(.L_x_1226) ;  /* 0x000004e000007945 */ /* 0x000fe60003800000 */
[----:B------:R-:W-:Y:S05]  /*59c0*/  IMAD.IADD R2, R127, 0x1, R17 ;  /* 0x000000017f027824 */ /* 0x000fea00078e0211 */
[----:B------:R-:W-:Y:S11]  /*59d0*/  ISETP.GE.AND P1, PT, R2, 0x11, PT ;  /* 0x000000110200780c */ /* 0x000ff60003f26270 */
[----:B------:R-:W-:Y:S02]  /*59e0*/  @!UPT UIADD3 URZ, URZ, URZ, URZ ;  /* 0x0000003f3f3ff290 */ /* 0x000fe4000fffe03f */
[----:B------:R-:W-:Y:S04]  /*59f0*/  @P1 IADD3 R6, P0, R8, 0x10, RZ ;  /* 0x0000001008061810 */ /* 0x000fe80007f1e0ff */
[----:B------:R-:W-:Y:S02]  /*5a00*/  @P1 IADD3.X R10, RZ, R9, RZ, P0, !PT ;  /* 0x00000009ff0a1210 */ /* 0x000fe400007fe4ff */
[----:B------:R-:W-:Y:S11]  /*5a10*/  ISETP.GE.AND P0, PT, R2, 0x21, PT ;  /* 0x000000210200780c */ /* 0x000ff60003f06270 */
[----:B------:R-:W-:Y:S02]  /*5a20*/  @!UPT UIADD3 URZ, URZ, URZ, URZ ;  /* 0x0000003f3f3ff290 */ /* 0x000fe4000fffe03f */
[----:B------:R-:W-:Y:S05]  /*5a30*/  @P0 IADD3 R16, P3, R8, 0x20, RZ ;  /* 0x0000002008100810 */ /* 0x000fea0007f7e0ff */
[----:B------:R-:W-:Y:S01]  /*5a40*/  @P0 IMAD.X R18, RZ, RZ, R9, P3 ;  /* 0x000000ffff120224 */ /* 0x000fe200018e0609 */
[----:B------:R-:W-:Y:S11]  /*5a50*/  ISETP.GE.AND P3, PT, R2, 0x1, PT ;  /* 0x000000010200780c */ /* 0x000ff60003f66270 */
[----:B------:R-:W-:Y:S02]  /*5a60*/  @!UPT UIADD3 URZ, URZ, URZ, URZ ;  /* 0x0000003f3f3ff290 */ /* 0x000fe4000fffe03f */
[----:B------:R-:W-:Y:S01]  /*5a70*/  @P3 IMAD R5, R9, c[0x0][0x258], RZ ;  /* 0x0000960009053a24 */ /* 0x000fe200078e02ff */
[----:B------:R-:W-:Y:S01]  /*5a80*/  @P3 MOV R2, R94 ;  /* 0x0000005e00023202 */ /* 0x000fe20000000f00 */
[----:B------:R-:W-:Y:S04]  /*5a90*/  @P3 IMAD.MOV.U32 R3, RZ, RZ, R105 ;  /* 0x000000ffff033224 */ /* 0x000fe800078e0069 */
[C---:B------:R-:W-:Y:S04]  /*5aa0*/  @P3 IMAD.WIDE.U32 R2, R8.reuse, c[0x0][0x258], R2 ;  /* 0x0000960008023a25 */ /* 0x040fe800078e0002 */
[----:B------:R-:W-:Y:S01]  /*5ab0*/  @P3 IMAD R8, R8, c[0x0][0x25c], R5 ;  /* 0x0000970008083a24 */ /* 0x000fe200078e0205 */
[----:B------:R-:W-:Y:S01]  /*5ac0*/  @P3 LEA R14, P4, R2, c[0x0][0x250], 0x1 ;  /* 0x00009400020e3a11 */ /* 0x000fe200078808ff */
[----:B------:R-:W-:Y:S03]  /*5ad0*/  @P1 IMAD R5, R10, c[0x0][0x258], RZ ;  /* 0x000096000a051a24 */ /* 0x000fe600078e02ff */
[----:B------:R-:W-:Y:S01]  /*5ae0*/  @P3 IADD3 R8, R3, R8, RZ ;  /* 0x0000000803083210 */ /* 0x000fe20007ffe0ff */
[----:B------:R-:W-:Y:S01]  /*5af0*/  @P1 IMAD R5, R6, c[0x0][0x25c], R5 ;  /* 0x0000970006051a24 */ /* 0x000fe200078e0205 */
[----:B------:R-:W-:Y:S02]  /*5b00*/  @P1 MOV R3, R105 ;  /* 0x0000006900031202 */ /* 0x000fe40000000f00 */
[----:B------:R-:W-:Y:S01]  /*5b10*/  @P3 LEA.HI.X R15, R2, c[0x0][0x254], R8, 0x1, P4 ;  /* 0x00009500020f3a11 */ /* 0x000fe200020f0c08 */
[----:B------:R-:W-:Y:S04]  /*5b20*/  @P1 IMAD.MOV.U32 R2, RZ, RZ, R94 ;  /* 0x000000ffff021224 */ /* 0x000fe800078e005e */
[----:B------:R-:W-:Y:S04]  /*5b30*/  @P1 IMAD.WIDE.U32 R2, R6, c[0x0][0x258], R2 ;  /* 0x0000960006021a25 */ /* 0x000fe800078e0002 */
[----:B------:R-:W-:Y:S01]  /*5b40*/  @P1 IMAD.IADD R5, R3, 0x1, R5 ;  /* 0x0000000103051824 */ /* 0x000fe200078e0205 */
[C---:B------:R-:W-:Y:S01]  /*5b50*/  @P1 LEA R10, P4, R2.reuse, c[0x0][0x250], 0x1 ;  /* 0x00009400020a1a11 */ /* 0x040fe200078808ff */
[----:B------:R-:W-:Y:S03]  /*5b60*/  @P0 IMAD.MOV.U32 R3, RZ, RZ, R105 ;  /* 0x000000ffff030224 */ /* 0x000fe600078e0069 */
[----:B------:R-:W-:Y:S01]  /*5b70*/  @P1 LEA.HI.X R11, R2, c[0x0][0x254], R5, 0x1, P4 ;  /* 0x00009500020b1a11 */ /* 0x000fe200020f0c05 */
[----:B------:R-:W-:Y:S01]  /*5b80*/  @P0 IMAD R5, R18, c[0x0][0x258], RZ ;  /* 0x0000960012050a24 */ /* 0x000fe200078e02ff */
[----:B------:R-:W-:Y:S03]  /*5b90*/  @P0 MOV R2, R94 ;  /* 0x0000005e00020202 */ /* 0x000fe60000000f00 */
[C---:B------:R-:W-:Y:S02]  /*5ba0*/  @P0 IMAD R5, R16.reuse, c[0x0][0x25c], R5 ;  /* 0x0000970010050a24 */ /* 0x040fe400078e0205 */
[----:B------:R-:W-:Y:S05]  /*5bb0*/  @P0 IMAD.WIDE.U32 R2, R16, c[0x0][0x258], R2 ;  /* 0x0000960010020a25 */ /* 0x000fea00078e0002 */
[C---:B------:R-:W-:Y:S02]  /*5bc0*/  @P0 LEA R8, P4, R2.reuse, c[0x0][0x250], 0x1 ;  /* 0x0000940002080a11 */ /* 0x040fe400078808ff */
[----:B------:R-:W-:Y:S04]  /*5bd0*/  @P0 IADD3 R5, R3, R5, RZ ;  /* 0x0000000503050210 */ /* 0x000fe80007ffe0ff */
[----:B------:R-:W-:Y:S01]  /*5be0*/  @P0 LEA.HI.X R9, R2, c[0x0][0x254], R5, 0x1, P4 ;  /* 0x0000950002090a11 */ /* 0x000fe200020f0c05 */
[----:B------:R-:W-:Y:S01]  /*5bf0*/  IMAD R2, R93, c[0x0][0x208], RZ ;  /* 0x000082005d027a24 */ /* 0x000fe200078e02ff */
[----:B------:R-:W-:Y:S03]  /*5c00*/  ISETP.NE.AND P4, PT, R133, RZ, PT ;  /* 0x000000ff8500720c */ /* 0x000fe60003f85270 */
[C---:B------:R-:W-:Y:S02]  /*5c10*/  IMAD R5, R91.reuse, c[0x0][0x20c], R2 ;  /* 0x000083005b057a24 */ /* 0x040fe400078e0202 */
[----:B------:R-:W-:Y:S04]  /*5c20*/  IMAD.WIDE.U32 R2, R91, c[0x0][0x208], RZ ;  /* 0x000082005b027a25 */ /* 0x000fe800078e00ff */
[----:B------:R-:W-:Y:S02]  /*5c30*/  IMAD.IADD R3, R3, 0x1, R5 ;  /* 0x0000000103037824 */ /* 0x000fe400078e0205 */
[----:B------:R-:W-:Y:S02]  /*5c40*/  IMAD R5, R104, c[0x0][0x218], RZ ;  /* 0x0000860068057a24 */ /* 0x000fe400078e02ff */
[----:B------:R-:W-:Y:S01]  /*5c50*/  @!PT LDS RZ, [RZ] ;  /* 0x00000000fffff984 */ /* 0x000fe20000000800 */
[----:B------:R-:W-:Y:S01]  /*5c60*/  @!PT LDS RZ, [RZ] ;  /* 0x00000000fffff984 */ /* 0x000fe20000000800 */
[----:B------:R-:W-:Y:S01]  /*5c70*/  @!PT LDS RZ, [RZ] ;  /* 0x00000000fffff984 */ /* 0x000fe20000000800 */
[----:B------:R1:W-:Y:S01]  /*5c80*/  @P3 LDGSTS.E.BYPASS.LTC128B.128 [R74+0x2080], [R14.64], !P4 ;  /* 0x020800000e4a3fae */ /* 0x0003e2000e101d46 */
[C---:B------:R-:W-:Y:S04]  /*5c90*/  IMAD.WIDE.U32 R2, R90.reuse, c[0x0][0x218], R2 ;  /* 0x000086005a027a25 */ /* 0x040fe800078e0002 */
[----:B------:R1:W-:Y:S01]  /*5ca0*/  @P3 LDGSTS.E.BYPASS.LTC128B.128 [R74+0x3880], [R14.64+0x80], !P6 ;  /* 0x038800800e4a3fae */ /* 0x0003e2000f101d46 */
[----:B------:R-:W-:Y:S04]  /*5cb0*/  IMAD R5, R90, c[0x0][0x21c], R5 ;  /* 0x000087005a057a24 */ /* 0x000fe800078e0205 */
[----:B------:R2:W-:Y:S05]  /*5cc0*/  @P1 LDGSTS.E.BYPASS.LTC128B.128 [R74+0x2880], [R10.64], !P4 ;  /* 0x028800000a4a1fae */ /* 0x0005ea000e101d46 */
[----:B------:R2:W-:Y:S05]  /*5cd0*/  @P1 LDGSTS.E.BYPASS.LTC128B.128 [R74+0x4080], [R10.64+0x80], !P6 ;  /* 0x040800800a4a1fae */ /* 0x0005ea000f101d46 */
[----:B------:R2:W-:Y:S05]  /*5ce0*/  @P0 LDGSTS.E.BYPASS.LTC128B.128 [R74+0x3080], [R8.64], !P4 ;  /* 0x03080000084a0fae */ /* 0x0005ea000e101d46 */
[----:B------:R2:W-:Y:S01]  /*5cf0*/  @P0 LDGSTS.E.BYPASS.LTC128B.128 [R74+0x4880], [R8.64+0x80], !P6 ;  /* 0x04880080084a0fae */ /* 0x0005e2000f101d46 */
[----:B------:R-:W-:Y:S04]  /*5d00*/  IADD3 R2, P0, R162, R2, RZ ;  /* 0x00000002a2027210 */ /* 0x000fe80007f1e0ff */
[----:B------:R-:W0:Y:S01]  /*5d10*/  LDGDEPBAR ;  /* 0x00000000000079af */ /* 0x000e220000000000 */
[----:B------:R-:W-:Y:S02]  /*5d20*/  IADD3.X R3, R130, R3, R5, P0, !PT ;  /* 0x0000000382037210 */ /* 0x000fe400007fe405 */
[C---:B------:R-:W-:Y:S04]  /*5d30*/  LEA R20, P0, R2.reuse, c[0x0][0x1f8], 0x1 ;  /* 0x00007e0002147a11 */ /* 0x040fe800078008ff */
[----:B-1----:R-:W-:Y:S01]  /*5d40*/  LEA.HI.X R15, R2, c[0x0][0x1fc], R3, 0x1, P0 ;  /* 0x00007f00020f7a11 */ /* 0x002fe200000f0c03 */
[----:B------:R2:W1:Y:S01]  /*5d50*/  SHFL.IDX PT, R5, R20, RZ, 0x181f ;  /* 0x00181fff14057589 */ /* 0x00046200000e0000 */
[----:B------:R-:W-:Y:S04]  /*5d60*/  IADD3 R2, R17, R4, RZ ;  /* 0x0000000411027210 */ /* 0x000fe80007ffe0ff */
[----:B------:R2:W3:Y:S01]  /*5d70*/  SHFL.IDX PT, R6, R15, RZ, 0x181f ;  /* 0x00181fff0f067589 */ /* 0x0004e200000e0000 */
[----:B------:R-:W-:Y:S05]  /*5d80*/  IMNMX R2, R2, 0x30, PT ;  /* 0x0000003002027817 */ /* 0x000fea0003800200 */
[----:B------:R-:W-:Y:S01]  /*5d90*/  IMAD.IADD R14, R2, 0x1, -R37 ;  /* 0x00000001020e7824 */ /* 0x000fe200078e0a25 */
[----:B------:R-:W-:Y:S04]  /*5da0*/  DEPBAR.LE SB0, 0x0 ;  /* 0x000080000000791a */ /* 0x000fe80000000000 */
[----:B------:R-:W-:Y:S01]  /*5db0*/  BAR.SYNC.DEFER_BLOCKING 0x0 ;  /* 0x0000000000007b1d */ /* 0x000fe20000010000 */
        /* <DEDUP_REMOVED lines=13> */
.L_x_1227:
[----:B-123--:R-:W-:Y:S05]  /*5e90*/  BSYNC B0 ;  /* 0x0000000000007941 */ /* 0x00efea0003800000 */
.L_x_1226:
[----:B------:R1:W2:Y:S01]  /*5ea0*/  SHFL.IDX PT, R3, R15, 0x1, 0x181f ;  /* 0x00381f000f037f89 */ /* 0x0002a200000e0000 */
[----:B------:R-:W-:Y:S01]  /*5eb0*/  ISETP.GE.AND P0, PT, R14, 0x11, PT ;  /* 0x000000110e00780c */ /* 0x000fe20003f06270 */
[----:B------:R-:W-:Y:S02]  /*5ec0*/  BSSY B0, `(.L_x_1228) ;  /* 0x000000d000007945 */ /* 0x000fe40003800000 */
[----:B------:R1:W3:Y:S10]  /*5ed0*/  SHFL.IDX PT, R2, R20, 0x1, 0x181f ;  /* 0x00381f0014027f89 */ /* 0x0002f400000e0000 */
[----:B------:R-:W-:-:S05]  /*5ee0*/  @!P0 BRA `(.L_x_1229) ;  /* 0x000000a000008947 */ /* 0x000fca0003800000 */
[----:B------:R-:W5:Y:S01]  /*5ef0*/  @!P5 LDS.128 R16, [R74+0x2880] ;  /* 0x002880004a10d984 */ /* 0x000f620000000c00 */
[CC--:B---3--:R-:W-:Y:S04]  /*5f00*/  @!P5 LEA R8, P0, R26.reuse, R2.reuse, 0x1 ;  /* 0x000000021a08d211 */ /* 0x0c8fe800078008ff */
[-C--:B--2---:R-:W-:Y:S02]  /*5f10*/  @!P5 LEA.HI.X R9, R26, R3.reuse, R27, 0x1, P0 ;  /* 0x000000031a09d211 */ /* 0x084fe400000f0c1b */
[----:B------:R-:W-:Y:S11]  /*5f20*/  ISETP.GE.AND P0, PT, R88, c[0x0][0x1d4], PT ;  /* 0x0000750058007a0c */ /* 0x000ff60003f06270 */
[----:B------:R-:W-:Y:S02]  /*5f30*/  @!UPT UIADD3 URZ, URZ, URZ, URZ ;  /* 0x0000003f3f3ff290 */ /* 0x000fe4000fffe03f */
[C---:B------:R-:W-:Y:S04]  /*5f40*/  @!P0 LEA R2, P1, R83.reuse, R2, 0x1 ;  /* 0x0000000253028211 */ /* 0x040fe800078208ff */
[----:B------:R-:W-:Y:S01]  /*5f50*/  @!P0 LEA.HI.X R3, R83, R3, R89, 0x1, P1 ;  /* 0x0000000353038211 */ /* 0x000fe200008f0c59 */
[----:B-----5:R-:W-:Y:S04]  /*5f60*/  @!P5 ST.E.128 [R8.64], R16 ;  /* 0x000000100800d985 */ /* 0x020fe8000c101d06 */
[----:B------:R-:W2:Y:S04]  /*5f70*/  @!P0 LDS.128 R8, [R74+0x4080] ;  /* 0x004080004a088984 */ /* 0x000ea80000000c00 */
[----:B--2---:R2:W-:Y:S02]  /*5f80*/  @!P0 ST.E.128 [R2.64], R8 ;  /* 0x0000000802008985 */ /* 0x0045e4000c101d06 */
.L_x_1229:
[----:B------:R-:W-:Y:S05]  /*5f90*/  BSYNC B0 ;  /* 0x0000000000007941 */ /* 0x000fea0003800000 */
.L_x_1228:
[----:B--2---:R2:W1:Y:S01]  /*5fa0*/  SHFL.IDX PT, R3, R15, 0x2, 0x181f ;  /* 0x00581f000f037f89 */ /* 0x00446200000e0000 */
[----:B------:R-:W-:Y:S01]  /*5fb0*/  ISETP.GE.AND P0, PT, R14, 0x21, PT ;  /* 0x000000210e00780c */ /* 0x000fe20003f06270 */
[----:B------:R-:W-:Y:S02]  /*5fc0*/  BSSY B0, `(.L_x_1230) ;  /* 0x000000d000007945 */ /* 0x000fe40003800000 */
[----:B---3--:R2:W3:Y:S10]  /*5fd0*/  SHFL.IDX PT, R2, R20, 0x2, 0x181f ;  /* 0x00581f0014027f89 */ /* 0x0084f400000e0000 */
[----:B------:R-:W-:-:S05]  /*5fe0*/  @!P0 BRA `(.L_x_1231) ;  /* 0x000000a000008947 */ /* 0x000fca0003800000 */
[----:B------:R-:W5:Y:S01]  /*5ff0*/  @!P5 LDS.128 R16, [R74+0x3080] ;  /* 0x003080004a10d984 */ /* 0x000f620000000c00 */
[CC--:B---3--:R-:W-:Y:S04]  /*6000*/  @!P5 LEA R8, P0, R26.reuse, R2.reuse, 0x1 ;  /* 0x000000021a08d211 */ /* 0x0c8fe800078008ff */
[-C--:B-1----:R-:W-:Y:S02]  /*6010*/  @!P5 LEA.HI.X R9, R26, R3.reuse, R27, 0x1, P0 ;  /* 0x000000031a09d211 */ /* 0x082fe400000f0c1b */
[----:B------:R-:W-:Y:S11]  /*6020*/  ISETP.GE.AND P0, PT, R88, c[0x0][0x1d4], PT ;  /* 0x0000750058007a0c */ /* 0x000ff60003f06270 */
[----:B------:R-:W-:Y:S02]  /*6030*/  @!UPT UIADD3 URZ, URZ, URZ, URZ ;  /* 0x0000003f3f3ff290 */ /* 0x000fe4000fffe03f */
[C---:B------:R-:W-:Y:S04]  /*6040*/  @!P0 LEA R2, P1, R83.reuse, R2, 0x1 ;  /* 0x0000000253028211 */ /* 0x040fe800078208ff */
[----:B------:R-:W-:Y:S01]  /*6050*/  @!P0 LEA.HI.X R3, R83, R3, R89, 0x1, P1 ;  /* 0x0000000353038211 */ /* 0x000fe200008f0c59 */
[----:B-----5:R-:W-:Y:S04]  /*6060*/  @!P5 ST.E.128 [R8.64], R16 ;  /* 0x000000100800d985 */ /* 0x020fe8000c101d06 */
[----:B------:R-:W1:Y:S04]  /*6070*/  @!P0 LDS.128 R8, [R74+0x4880] ;  /* 0x004880004a088984 */ /* 0x000e680000000c00 */
[----:B-1----:R1:W-:Y:S02]  /*6080*/  @!P0 ST.E.128 [R2.64], R8 ;  /* 0x0000000802008985 */ /* 0x0023e4000c101d06 */
.L_x_1231:
[----:B------:R-:W-:Y:S05]  /*6090*/  BSYNC B0 ;  /* 0x0000000000007941 */ /* 0x000fea0003800000 */
.L_x_1230:
[C---:B------:R-:W-:Y:S02]  /*60a0*/  ISETP.GT.AND P0, PT, R41.reuse, R122, PT ;  /* 0x0000007a2900720c */ /* 0x040fe40003f04270 */
[----:B------:R-:W-:Y:S11]  /*60b0*/  IADD3 R41, R41, -0x1, RZ ;  /* 0xffffffff29297810 */ /* 0x000ff60007ffe0ff */
[----:B-1----:R-:W-:Y:S01]  /*60c0*/  @P0 SHF.R.S32.HI R3, RZ, 0x1f, R41 ;  /* 0x0000001fff030819 */ /* 0x002fe20000011429 */
[----:B---3--:R-:W-:Y:S02]  /*60d0*/  @P0 IMAD R2, R154, R41, RZ ;  /* 0x000000299a020224 */ /* 0x008fe400078e02ff */
[----:B------:R-:W-:Y:S02]  /*60e0*/  @P0 IMAD.MOV.U32 R8, RZ, RZ, R118 ;  /* 0x000000ffff080224 */ /* 0x000fe400078e0076 */
        /* <DEDUP_REMOVED lines=17> */
[C---:B--2---:R-:W-:Y:S01]  /*6200*/  @P0 IMAD.X R15, R9.reuse, 0x1, R135, P1 ;  /* 0x00000001090f0824 */ /* 0x044fe200008e0687 */
[----:B------:R-:W-:Y:S02]  /*6210*/  @P0 IADD3 R10, P1, R8, R131, RZ ;  /* 0x00000083080a0210 */ /* 0x000fe40007f3e0ff */
[----:B------:R1:W-:Y:S03]  /*6220*/  @P0 LDGSTS.E.BYPASS.LTC128B.128 [R74+0x7080], [R16.64], !P6 ;  /* 0x07080000104a0fae */ /* 0x0003e6000f101d46 */
[----:B------:R-:W-:Y:S01]  /*6230*/  @P0 IMAD.X R11, R9, 0x1, R128, P1 ;  /* 0x00000001090b0824 */ /* 0x000fe200008e0680 */
[----:B------:R1:W-:Y:S04]  /*6240*/  @P0 LDGSTS.E.BYPASS.LTC128B.128 [R74+0x6080], [R14.64], !P4 ;  /* 0x060800000e4a0fae */ /* 0x0003e8000e101d46 */
[----:B------:R1:W-:Y:S04]  /*6250*/  @P0 LDGSTS.E.BYPASS.LTC128B.128 [R74+0x7880], [R10.64], !P6 ;  /* 0x078800000a4a0fae */ /* 0x0003e8000f101d46 */
[----:B------:R-:W0:Y:S01]  /*6260*/  LDGDEPBAR ;  /* 0x00000000000079af */ /* 0x000e220000000000 */
[----:B------:R-:W-:-:S05]  /*6270*/  @P0 BRA `(.L_x_1232) ;  /* 0xffffb6e000000947 */ /* 0x000fca000383ffff */
[----:B------:R-:W2:Y:S04]  /*6280*/  LDL R5, [R1+0x64] ;  /* 0x0000640001057983 */ /* 0x000ea80000100800 */
[----:B------:R3:W5:Y:S04]  /*6290*/  LDL R13, [R1+0x58] ;  /* 0x00005800010d7983 */ /* 0x0007680000100800 */
[----:B------:R-:W-:Y:S01]  /*62a0*/  BAR.SYNC.DEFER_BLOCKING 0x0 ;  /* 0x0000000000007b1d */ /* 0x000fe20000010000 */
[----:B--2---:R-:W-:-:S05]  /*62b0*/  IADD3 R0, R5, 0x2f, RZ ;  /* 0x0000002f05007810 */ /* 0x004fca0007ffe0ff */
[----:B------:R-:W-:-:S05]  /*62c0*/  IMAD.HI R0, R0, 0x2aaaaaab, RZ ;  /* 0x2aaaaaab00007827 */ /* 0x000fca00078e02ff */
[----:B-1----:R-:W-:-:S04]  /*62d0*/  SHF.R.U32.HI R2, RZ, 0x1f, R0 ;  /* 0x0000001fff027819 */ /* 0x002fc80000011600 */
[----:B------:R-:W-:Y:S02]  /*62e0*/  LEA.HI.SX32 R7, R0, R2, 0x1d ;  /* 0x0000000200077211 */ /* 0x000fe400078feaff */
.L_x_1197:
[----:B---3--:R-:W-:Y:S01]  /*62f0*/  IMAD.MOV.U32 R0, RZ, RZ, c[0x0][0x2c4] ;  /* 0x0000b100ff007624 */ /* 0x008fe200078e00ff */
[----:B------:R2:W-:Y:S01]  /*6300*/  STL.64 [R1], R176 ;  /* 0x000000b001007387 */ /* 0x0005e20000100a00 */
[----:B-1----:R-:W-:-:S03]  /*6310*/  IMAD.MOV.U32 R4, RZ, RZ, c[0x0][0x32c] ;  /* 0x0000cb00ff047624 */ /* 0x002fc600078e00ff */
[----:B------:R-:W-:Y:S02]  /*6320*/  ISETP.NE.AND P2, PT, R0, 0x1, PT ;  /* 0x000000010000780c */ /* 0x000fe40003f45270 */
[----:B------:R-:W-:Y:S02]  /*6330*/  IADD3 R0, R137, 0x7f, RZ ;  /* 0x0000007f89007810 */ /* 0x000fe40007ffe0ff */
[----:B------:R-:W-:-:S09]  /*6340*/  ISETP.GE.AND P1, PT, R4, 0x1, PT ;  /* 0x000000010400780c */ /* 0x000fd20003f26270 */
[----:B------:R-:W-:-:S05]  /*6350*/  @P2 IMAD.HI.U32 R2, R0, c[0x0][0x2c8], RZ ;  /* 0x0000b20000022a27 */ /* 0x000fca00078e00ff */
[----:B------:R-:W-:-:S04]  /*6360*/  @P2 SHF.R.U32.HI R0, RZ, c[0x0][0x2cc], R2 ;  /* 0x0000b300ff002a19 */ /* 0x000fc80000011602 */
[----:B------:R-:W-:-:S05]  /*6370*/  IADD3 R0, R0, 0x1, R5 ;  /* 0x0000000100007810 */ /* 0x000fca0007ffe005 */
[----:B-----5:R-:W-:-:S05]  /*6380*/  IMAD.IADD R2, R0, 0x1, -R13 ;  /* 0x0000000100027824 */ /* 0x020fca00078e0a0d */
[----:B------:R-:W-:Y:S01]  /*6390*/  IADD3 R3, R2, c[0x0][0x328], RZ ;  /* 0x0000ca0002037a10 */ /* 0x000fe20007ffe0ff */
[----:B------:R-:W-:Y:S05]  /*63a0*/  @!P1 BRA `(.L_x_1233) ;  /* 0x0000010000009947 */ /* 0x000fea0003800000 */
[C---:B--2---:R-:W-:Y:S01]  /*63b0*/  ISETP.GT.AND P0, PT, R2.reuse, RZ, PT ;  /* 0x000000ff0200720c */ /* 0x044fe20003f04270 */
[----:B------:R-:W-:Y:S01]  /*63c0*/  BSSY B0, `(.L_x_1234) ;  /* 0x000000c000007945 */ /* 0x000fe20003800000 */
        /* <DEDUP_REMOVED lines=8> */
.L_x_1235:
[----:B------:R-:W-:-:S13]  /*6450*/  ISETP.NE.AND P0, PT, R4, 0x1, PT ;  /* 0x000000010400780c */ /* 0x000fda0003f05270 */
[----:B------:R-:W-:-:S05]  /*6460*/  @P0 IMAD.HI.U32 R2, R0, c[0x0][0x330], RZ ;  /* 0x0000cc0000020a27 */ /* 0x000fca00078e00ff */
[----:B------:R-:W-:Y:S02]  /*6470*/  @P0 SHF.R.U32.HI R0, RZ, c[0x0][0x334], R2 ;  /* 0x0000cd00ff000a19 */ /* 0x000fe40000011602 */
.L_x_1236:
[----:B------:R-:W-:Y:S05]  /*6480*/  BSYNC B0 ;  /* 0x0000000000007941 */ /* 0x000fea0003800000 */
.L_x_1234:
[----:B------:R-:W-:-:S05]  /*6490*/  IMAD R0, R0, R4, c[0x0][0x32c] ;  /* 0x0000cb0000007624 */ /* 0x000fca00078e0204 */
[----:B------:R-:W-:-:S04]  /*64a0*/  IMNMX R3, R3, R0, PT ;  /* 0x0000000003037217 */ /* 0x000fc80003800200 */
.L_x_1233:
[----:B--2---:R-:W-:Y:S01]  /*64b0*/  IADD3 R3, R3, 0x2f, RZ ;  /* 0x0000002f03037810 */ /* 0x004fe20007ffe0ff */
[----:B------:R-:W-:-:S04]  /*64c0*/  @P2 IMAD.HI.U32 R2, R137, c[0x0][0x2c8], RZ ;  /* 0x0000b20089022a27 */ /* 0x000fc800078e00ff */
[----:B------:R-:W-:-:S04]  /*64d0*/  IMAD.HI R3, R3, 0x2aaaaaab, RZ ;  /* 0x2aaaaaab03037827 */ /* 0x000fc800078e02ff */
[----:B------:R-:W-:Y:S01]  /*64e0*/  IMAD.MOV.U32 R0, RZ, RZ, R137 ;  /* 0x000000ffff007224 */ /* 0x000fe200078e0089 */
[----:B------:R-:W-:Y:S02]  /*64f0*/  @P2 SHF.R.U32.HI R0, RZ, c[0x0][0x2cc], R2 ;  /* 0x0000b300ff002a19 */ /* 0x000fe40000011602 */
[----:B------:R-:W-:Y:S02]  /*6500*/  SHF.R.U32.HI R2, RZ, 0x1f, R3 ;  /* 0x0000001fff027819 */ /* 0x000fe40000011603 */
[----:B------:R-:W-:Y:S02]  /*6510*/  IADD3 R0, R0, R5, -R13 ;  /* 0x0000000500007210 */ /* 0x000fe40007ffe80d */
[----:B------:R-:W-:Y:S02]  /*6520*/  LEA.HI.SX32 R2, R3, R2, 0x1d ;  /* 0x0000000203027211 */ /* 0x000fe400078feaff */
[----:B------:R-:W-:Y:S02]  /*6530*/  IADD3 R3, R0, -c[0x0][0x324], RZ ;  /* 0x8000c90000037a10 */ /* 0x000fe40007ffe0ff */
[----:B------:R-:W-:Y:S01]  /*6540*/  IMNMX R230, R2, R7, PT ;  /* 0x0000000702e67217 */ /* 0x000fe20003800200 */
[----:B------:R-:W-:Y:S05]  /*6550*/  @!P1 BRA `(.L_x_1237) ;  /* 0x000000f000009947 */ /* 0x000fea0003800000 */
[----:B------:R-:W-:Y:S01]  /*6560*/  ISETP.GT.AND P0, PT, R0, -0x1, PT ;  /* 0xffffffff0000780c */ /* 0x000fe20003f04270 */
[----:B------:R-:W-:-:S12]  /*6570*/  BSSY B0, `(.L_x_1238) ;  /* 0x000000b000007945 */ /* 0x000fd80003800000 */
[----:B------:R-:W-:Y:S05]  /*6580*/  @P0 BRA `(.L_x_1239) ;  /* 0x0000006000000947 */ /* 0x000fea0003800000 */
[----:B------:R-:W-:Y:S02]  /*6590*/  ISETP.NE.AND P0, PT, R4, 0x1, PT ;  /* 0x000000010400780c */ /* 0x000fe40003f05270 */
[----:B------:R-:W-:-:S11]  /*65a0*/  LOP3.LUT R0, RZ, R0, RZ, 0x33, !PT ;  /* 0x00000000ff007212 */ /* 0x000fd600078e33ff */
[----:B------:R-:W-:-:S05]  /*65b0*/  @P0 IMAD.HI.U32 R2, R0, c[0x0][0x330], RZ ;  /* 0x0000cc0000020a27 */ /* 0x000fca00078e00ff */
[----:B------:R-:W-:-:S04]  /*65c0*/  @P0 SHF.R.U32.HI R0, RZ, c[0x0][0x334], R2 ;  /* 0x0000cd00ff000a19 */ /* 0x000fc80000011602 */
[----:B------:R-:W-:Y:S01]  /*65d0*/  LOP3.LUT R0, RZ, R0, RZ, 0x33, !PT ;  /* 0x00000000ff007212 */ /* 0x000fe200078e33ff */
[----:B------:R-:W-:Y:S05]  /*65e0*/  BRA `(.L_x_1240) ;  /* 0x0000003000007947 */ /* 0x000fea0003800000 */
.L_x_1239:
[----:B------:R-:W-:-:S13]  /*65f0*/  ISETP.NE.AND P0, PT, R4, 0x1, PT ;  /* 0x000000010400780c */ /* 0x000fda0003f05270 */
[----:B------:R-:W-:-:S05]  /*6600*/  @P0 IMAD.HI.U32 R2, R0, c[0x0][0x330], RZ ;  /* 0x0000cc0000020a27 */ /* 0x000fca00078e00ff */
[----:B------:R-:W-:Y:S02]  /*6610*/  @P0 SHF.R.U32.HI R0, RZ, c[0x0][0x334], R2 ;  /* 0x0000cd00ff000a19 */ /* 0x000fe40000011602 */
.L_x_1240:
[----:B------:R-:W-:Y:S05]  /*6620*/  BSYNC B0 ;  /* 0x0000000000007941 */ /* 0x000fea0003800000 */
.L_x_1238:
[----:B------:R-:W-:-:S05]  /*6630*/  IMAD R0, R0, c[0x0][0x32c], RZ ;  /* 0x0000cb0000007a24 */ /* 0x000fca00078e02ff */
[----:B------:R-:W-:-:S05]  /*6640*/  IMNMX R3, R3, R0, !PT ;  /* 0x0000000003037217 */ /* 0x000fca0007800200 */
.L_x_1237:
        /* <DEDUP_REMOVED lines=10> */
[----:B------:R-:W-:Y:S01]  /*66f0*/  IMAD.MOV.U32 R11, RZ, RZ, RZ ;  /* 0x000000ffff0b7224 */ /* 0x000fe200078e00ff */
[----:B------:R-:W-:Y:S01]  /*6700*/  MOV R126, RZ ;  /* 0x000000ff007e7202 */ /* 0x000fe20000000f00 */
[----:B------:R-:W-:Y:S01]  /*6710*/  IMAD.MOV.U32 R124, RZ, RZ, RZ ;  /* 0x000000ffff7c7224 */ /* 0x000fe200078e00ff */
[----:B------:R-:W-:Y:S01]  /*6720*/  IMNMX R4, RZ, R0, !PT ;  /* 0x00000000ff047217 */ /* 0x000fe20007800200 */
[----:B------:R-:W-:Y:S01]  /*6730*/  IMAD.MOV.U32 R122, RZ, RZ, RZ ;  /* 0x000000ffff7a7224 */ /* 0x000fe200078e00ff */
[----:B------:R-:W-:Y:S01]  /*6740*/  MOV R12, RZ ;  /* 0x000000ff000c7202 */ /* 0x000fe20000000f00 */
[----:B------:R-:W-:Y:S01]  /*6750*/  CS2R R120, SRZ ;  /* 0x0000000000787805 */ /* 0x000fe2000001ff00 */
[----:B------:R-:W-:Y:S01]  /*6760*/  ISETP.GT.AND P1, PT, R230, R4, PT ;  /* 0x00000004e600720c */ /* 0x000fe20003f24270 */
[----:B------:R1:W-:Y:S01]  /*6770*/  STL [R1+0x98], R4 ;  /* 0x0000980401007387 */ /* 0x0003e20000100800 */
[----:B------:R-:W-:Y:S01]  /*6780*/  MOV R114, RZ ;  /* 0x000000ff00727202 */ /* 0x000fe20000000f00 */
[----:B------:R-:W-:Y:S01]  /*6790*/  CS2R R18, SRZ ;  /* 0x0000000000127805 */ /* 0x000fe2000001ff00 */
[----:B------:R-:W-:Y:S01]  /*67a0*/  IMAD.MOV.U32 R112, RZ, RZ, RZ ;  /* 0x000000ffff707224 */ /* 0x000fe200078e00ff */
[----:B------:R-:W-:Y:S01]  /*67b0*/  MOV R118, RZ ;  /* 0x000000ff00767202 */ /* 0x000fe20000000f00 */
[----:B------:R-:W-:Y:S01]  /*67c0*/  CS2R R116, SRZ ;  /* 0x0000000000747805 */ /* 0x000fe2000001ff00 */
[----:B------:R-:W-:Y:S01]  /*67d0*/  CS2R R110, SRZ ;  /* 0x00000000006e7805 */ /* 0x000fe2000001ff00 */
[----:B------:R-:W-:Y:S01]  /*67e0*/  CS2R R22, SRZ ;  /* 0x0000000000167805 */ /* 0x000fe2000001ff00 */
[----:B------:R-:W-:Y:S01]  /*67f0*/  IMAD.MOV.U32 R108, RZ, RZ, RZ ;  /* 0x000000ffff6c7224 */ /* 0x000fe200078e00ff */
[----:B------:R-:W-:Y:S01]  /*6800*/  MOV R106, RZ ;  /* 0x000000ff006a7202 */ /* 0x000fe20000000f00 */
[----:B------:R-:W-:Y:S01]  /*6810*/  CS2R R24, SRZ ;  /* 0x0000000000187805 */ /* 0x000fe2000001ff00 */
[----:B------:R-:W-:Y:S01]  /*6820*/  IMAD.MOV.U32 R104, RZ, RZ, RZ ;  /* 0x000000ffff687224 */ /* 0x000fe200078e00ff */
[----:B------:R-:W-:Y:S01]  /*6830*/  CS2R R98, SRZ ;  /* 0x0000000000627805 */ /* 0x000fe2000001ff00 */
[----:B------:R-:W-:Y:S01]  /*6840*/  MOV R96, RZ ;  /* 0x000000ff00607202 */ /* 0x000fe20000000f00 */
[----:B------:R-:W-:Y:S01]  /*6850*/  CS2R R26, SRZ ;  /* 0x00000000001a7805 */ /* 0x000fe2000001ff00 */
[----:B------:R-:W-:Y:S01]  /*6860*/  IMAD.MOV.U32 R102, RZ, RZ, RZ ;  /* 0x000000ffff667224 */ /* 0x000fe200078e00ff */
[----:B------:R-:W-:Y:S01]  /*6870*/  MOV R100, RZ ;  /* 0x000000ff00647202 */ /* 0x000fe20000000f00 */
[----:B------:R-:W-:Y:S01]  /*6880*/  CS2R R94, SRZ ;  /* 0x00000000005e7805 */ /* 0x000fe2000001ff00 */
[----:B------:R-:W-:Y:S01]  /*6890*/  CS2R R28, SRZ ;  /* 0x00000000001c7805 */ /* 0x000fe2000001ff00 */
[----:B------:R-:W-:Y:S01]  /*68a0*/  IMAD.MOV.U32 R92, RZ, RZ, RZ ;  /* 0x000000ffff5c7224 */ /* 0x000fe200078e00ff */
[----:B------:R-:W-:Y:S01]  /*68b0*/  MOV R90, RZ ;  /* 0x000000ff005a7202 */ /* 0x000fe20000000f00 */
[----:B----4-:R-:W-:Y:S01]  /*68c0*/  CS2R R30, SRZ ;  /* 0x00000000001e7805 */ /* 0x010fe2000001ff00 */
        /* <DEDUP_REMOVED lines=52> */
[----:B------:R-:W-:Y:S01]  /*6c10*/  IMAD.MOV.U32 R174, RZ, RZ, RZ ;  /* 0x000000ffffae7224 */ /* 0x000fe200078e00ff */
[----:B------:R-:W-:Y:S01]  /*6c20*/  MOV R172, RZ ;  /* 0x000000ff00ac7202 */ /* 0x000fe20000000f00 */
[----:B------:R-:W-:Y:S05]  /*6c30*/  @!P1 BRA `(.L_x_1241) ;  /* 0x0001347000009947 */ /* 0x000fea0003800000 */
[----:B-1----:R-:W2:Y:S04]  /*6c40*/  LDL R57, [R1+0xd0] ;  /* 0x0000d00001397983 */ /* 0x002ea80000100800 */
[----:B------:R-:W3:Y:S01]  /*6c50*/  LDL R0, [R1+0x4c] ;  /* 0x00004c0001007983 */ /* 0x000ee20000100800 */
[----:B------:R-:W-:Y:S01]  /*6c60*/  ISETP.NE.U32.AND P5, PT, RZ, c[0x0][0x340], PT ;  /* 0x0000d000ff007a0c */ /* 0x000fe20003fa5070 */
[----:B------:R-:W-:-:S03]  /*6c70*/  ULDC.64 UR4, c[0x0][0x18] ;  /* 0x0000060000047ab9 */ /* 0x000fc60000000a00 */
[----:B------:R-:W-:-:S13]  /*6c80*/  ISETP.NE.AND.EX P5, PT, RZ, c[0x0][0x344], PT, P5 ;  /* 0x0000d100ff007a0c */ /* 0x000fda0003fa5350 */
[----:B------:R-:W-:Y:S01]  /*6c90*/  @P5 IMAD.MOV.U32 R2, RZ, RZ, 0x4 ;  /* 0x00000004ff025424 */ /* 0x000fe200078e00ff */
[----:B------:R-:W1:Y:S01]  /*6ca0*/  S2R R7, SR_CTAID.Y ;  /* 0x0000000000077919 */ /* 0x000e620000002600 */
[----:B------:R-:W-:-:S04]  /*6cb0*/  SHF.R.S32.HI R27, RZ, 0x1f, R176 ;  /* 0x0000001fff1b7819 */ /* 0x000fc800000114b0 */
[----:B------:R-:W-:Y:S02]  /*6cc0*/  LEA.HI R6, R27, R176, RZ, 0x3 ;  /* 0x000000b01b067211 */ /* 0x000fe400078f18ff */
[----:B-1----:R-:W-:Y:S02]  /*6cd0*/  SHF.R.S32.HI R7, RZ, 0x1f, R7 ;  /* 0x0000001fff077819 */ /* 0x002fe40000011407 */
[----:B------:R-:W-:Y:S02]  /*6ce0*/  SHF.R.S32.HI R25, RZ, 0x3, R6 ;  /* 0x00000003ff197819 */ /* 0x000fe40000011406 */
[----:B------:R-:W-:Y:S01]  /*6cf0*/  ISETP.NE.U32.AND P0, PT, RZ, c[0x0][0x348], PT ;  /* 0x0000d200ff007a0c */ /* 0x000fe20003f05070 */
[----:B--2---:R-:W-:-:S05]  /*6d00*/  @P5 IMAD.WIDE R2, R57, R2, c[0x0][0x340] ;  /* 0x0000d00039025625 */ /* 0x004fca00078e0202 */
[----:B------:R3:W5:Y:S01]  /*6d10*/  @P5 LDG.E R19, [R2.64] ;  /* 0x0000000602135981 */ /* 0x000762000c1e1900 */
[----:B------:R-:W-:Y:S01]  /*6d20*/  ISETP.NE.AND.EX P0, PT, RZ, c[0x0][0x34c], PT, P0 ;  /* 0x0000d300ff007a0c */ /* 0x000fe20003f05300 */
[----:B------:R-:W-:Y:S01]  /*6d30*/  UIADD3 UR4, UP0, UR4, 0x8080, URZ ;  /* 0x0000808004047890 */ /* 0x000fe2000ff1e03f */
[----:B------:R-:W-:Y:S01]  /*6d40*/  LEA.HI R22, R27, R176, RZ, 0x4 ;  /* 0x000000b01b167211 */ /* 0x000fe200078f20ff */
[----:B------:R-:W-:Y:S01]  /*6d50*/  STL [R1+0x10], R13 ;  /* 0x0000100d01007387 */ /* 0x000fe20000100800 */
[----:B------:R-:W-:Y:S01]  /*6d60*/  IADD3 R142, R230, -0x1, RZ ;  /* 0xffffffffe68e7810 */ /* 0x000fe20007ffe0ff */
[----:B------:R-:W-:Y:S01]  /*6d70*/  UIADD3.X UR5, URZ, UR5, URZ, UP0, !UPT ;  /* 0x000000053f057290 */ /* 0x000fe200087fe43f */
[----:B---3--:R-:W-:-:S05]  /*6d80*/  SHF.R.S32.HI R2, RZ, 0x1f, R0 ;  /* 0x0000001fff027819 */ /* 0x008fca0000011400 */
[----:B------:R-:W-:-:S04]  /*6d90*/  IMAD R2, R2, c[0x0][0x178], RZ ;  /* 0x00005e0002027a24 */ /* 0x000fc800078e02ff */
[C---:B------:R-:W-:Y:S02]  /*6da0*/  IMAD R4, R0.reuse, c[0x0][0x17c], R2 ;  /* 0x00005f0000047a24 */ /* 0x040fe400078e0202 */
[----:B------:R-:W-:Y:S01]  /*6db0*/  IMAD.WIDE.U32 R2, R0, c[0x0][0x178], RZ ;  /* 0x00005e0000027a25 */ /* 0x000fe200078e00ff */
[----:B------:R-:W-:-:S03]  /*6dc0*/  LOP3.LUT R0, R6, 0xfffffff8, RZ, 0xc0, !PT ;  /* 0xfffffff806007812 */ /* 0x000fc600078ec0ff */
[----:B------:R-:W-:Y:S02]  /*6dd0*/  IMAD.IADD R3, R3, 0x1, R4 ;  /* 0x0000000103037824 */ /* 0x000fe400078e0204 */
[----:B------:R-:W-:Y:S02]  /*6de0*/  IMAD R4, R7, c[0x0][0x1b8], RZ ;  /* 0x00006e0007047a24 */ /* 0x000fe400078e02ff */
[----:B------:R-:W1:Y:S01]  /*6df0*/  S2R R7, SR_CTAID.Y ;  /* 0x0000000000077919 */ /* 0x000e620000002600 */
[----:B------:R-:W-:Y:S01]  /*6e00*/  IMAD.IADD R21, R176, 0x1, -R0 ;  /* 0x00000001b0157824 */ /* 0x000fe200078e0a00 */
[----:B------:R-:W-:-:S03]  /*6e10*/  SHF.R.S32.HI R0, RZ, 0x1f, R57 ;  /* 0x0000001fff007819 */ /* 0x000fc60000011439 */
[C---:B------:R-:W-:Y:S01]  /*6e20*/  IMAD R9, R21.reuse, 0x10, R25 ;  /* 0x0000001015097824 */ /* 0x040fe200078e0219 */
[----:B------:R-:W-:Y:S01]  /*6e30*/  SEL R0, R0, RZ, !P0 ;  /* 0x000000ff00007207 */ /* 0x000fe20004000000 */
[----:B------:R-:W-:Y:S02]  /*6e40*/  IMAD.SHL.U32 R11, R21, 0x8, RZ ;  /* 0x00000008150b7824 */ /* 0x000fe400078e00ff */
[----:B------:R-:W-:Y:S02]  /*6e50*/  IMAD.IADD R9, R137, 0x1, R9 ;  /* 0x0000000189097824 */ /* 0x000fe400078e0209 */
[----:B------:R-:W-:Y:S01]  /*6e60*/  IMAD R6, R0, c[0x0][0x1c0], RZ ;  /* 0x0000700000067a24 */ /* 0x000fe200078e02ff */
[C---:B------:R-:W-:Y:S01]  /*6e70*/  IADD3 R16, R11.reuse, 0x40, RZ ;  /* 0x000000400b107810 */ /* 0x040fe20007ffe0ff */
[----:B------:R-:W-:Y:S01]  /*6e80*/  IMAD.MOV.U32 R0, RZ, RZ, R9 ;  /* 0x000000ffff007224 */ /* 0x000fe200078e0009 */
[----:B------:R-:W-:Y:S02]  /*6e90*/  ISETP.GE.AND P3, PT, R11, c[0x0][0x198], PT ;  /* 0x000066000b007a0c */ /* 0x000fe40003f66270 */
[----:B------:R-:W-:Y:S01]  /*6ea0*/  ISETP.GE.AND P4, PT, R16, c[0x0][0x198], PT ;  /* 0x0000660010007a0c */ /* 0x000fe20003f86270 */
[----:B-1----:R-:W-:-:S02]  /*6eb0*/  IMAD R4, R7, c[0x0][0x1bc], R4 ;  /* 0x00006f0007047a24 */ /* 0x002fc400078e0204 */
[----:B------:R-:W-:-:S04]  /*6ec0*/  IMAD.WIDE.U32 R2, R7, c[0x0][0x1b8], R2 ;  /* 0x00006e0007027a25 */ /* 0x000fc800078e0002 */
[----:B------:R-:W-:-:S04]  /*6ed0*/  @P2 IMAD.HI.U32 R7, R9, c[0x0][0x2c8], RZ ;  /* 0x0000b20009072a27 */ /* 0x000fc800078e00ff */
[----:B------:R-:W-:Y:S01]  /*6ee0*/  IMAD.IADD R3, R3, 0x1, R4 ;  /* 0x0000000103037824 */ /* 0x000fe200078e0204 */
[----:B------:R-:W-:Y:S02]  /*6ef0*/  SEL R4, R57, RZ, !P0 ;  /* 0x000000ff39047207 */ /* 0x000fe40004000000 */
[----:B------:R-:W-:Y:S01]  /*6f00*/  @P2 SHF.R.U32.HI R0, RZ, c[0x0][0x2cc], R7 ;  /* 0x0000b300ff002a19 */ /* 0x000fe20000011607 */
[----:B------:R-:W-:Y:S02]  /*6f10*/  IMAD.U32 R7, RZ, RZ, UR5 ;  /* 0x00000005ff077e24 */ /* 0x000fe4000f8e00ff */
[C---:B------:R-:W-:Y:S02]  /*6f20*/  IMAD R6, R4.reuse, c[0x0][0x1c4], R6 ;  /* 0x0000710004067a24 */ /* 0x040fe400078e0206 */
[----:B------:R-:W-:Y:S01]  /*6f30*/  IMAD.WIDE.U32 R2, R4, c[0x0][0x1c0], R2 ;  /* 0x0000700004027a25 */ /* 0x000fe200078e0002 */
[----:B------:R-:W-:-:S03]  /*6f40*/  SHF.R.S32.HI R4, RZ, 0x1f, R0 ;  /* 0x0000001fff047819 */ /* 0x000fc60000011400 */
[----:B------:R-:W-:Y:S01]  /*6f50*/  IMAD.MOV R8, RZ, RZ, -R0 ;  /* 0x000000ffff087224 */ /* 0x000fe200078e0a00 */
[----:B------:R-:W-:Y:S01]  /*6f60*/  IADD3 R3, R3, R6, RZ ;  /* 0x0000000603037210 */ /* 0x000fe20007ffe0ff */
[----:B------:R-:W-:Y:S02]  /*6f70*/  IMAD R4, R4, c[0x0][0x1b0], RZ ;  /* 0x00006c0004047a24 */ /* 0x000fe400078e02ff */
[----:B------:R-:W-:Y:S02]  /*6f80*/  IMAD.U32 R6, RZ, RZ, UR4 ;  /* 0x00000004ff067e24 */ /* 0x000fe4000f8e00ff */
[C---:B------:R-:W-:Y:S02]  /*6f90*/  IMAD R4, R0.reuse, c[0x0][0x1b4], R4 ;  /* 0x00006d0000047a24 */ /* 0x040fe400078e0204 */
[----:B------:R-:W-:Y:S01]  /*6fa0*/  IMAD.WIDE.U32 R2, R0, c[0x0][0x1b0], R2 ;  /* 0x00006c0000027a25 */ /* 0x000fe200078e0002 */
[----:B------:R-:W-:Y:S01]  /*6fb0*/  LOP3.LUT R0, R22, 0xfffffff0, RZ, 0xc0, !PT ;  /* 0xfffffff016007812 */ /* 0x000fe200078ec0ff */
[----:B------:R1:W-:Y:S02]  /*6fc0*/  STL.64 [R1+0x8], R6 ;  /* 0x0000080601007387 */ /* 0x0003e40000100a00 */
[----:B------:R-:W-:-:S02]  /*6fd0*/  IMAD R8, R8, c[0x0][0x2c4], R9 ;  /* 0x0000b10008087a24 */ /* 0x000fc400078e0209 */
[----:B------:R-:W-:Y:S01]  /*6fe0*/  IMAD.IADD R3, R3, 0x1, R4 ;  /* 0x0000000103037824 */ /* 0x000fe200078e0204 */
[----:B------:R-:W-:Y:S01]  /*6ff0*/  SHF.L.U32 R4, R25, 0x6, RZ ;  /* 0x0000000619047819 */ /* 0x000fe200000006ff */
[----:B------:R-:W-:Y:S02]  /*7000*/  IMAD.IADD R0, R176, 0x1, -R0 ;  /* 0x00000001b0007824 */ /* 0x000fe400078e0a00 */
[----:B------:R-:W-:Y:S01]  /*7010*/  IMAD.WIDE.U32 R2, R8, c[0x0][0x1a8], R2 ;  /* 0x00006a0008027a25 */ /* 0x000fe200078e0002 */
[----:B------:R-:W-:Y:S02]  /*7020*/  LOP3.LUT R4, R4, 0x1c0, RZ, 0xc0, !PT ;  /* 0x000001c004047812 */ /* 0x000fe400078ec0ff */
[----:B------:R-:W-:Y:S02]  /*7030*/  SHF.R.S32.HI R10, RZ, 0x1f, R0 ;  /* 0x0000001fff0a7819 */ /* 0x000fe40000011400 */
[----:B------:R-:W-:Y:S02]  /*7040*/  LEA R14, P0, R2, c[0x0][0x160], 0x1 ;  /* 0x00005800020e7a11 */ /* 0x000fe400078008ff */
[----:B------:R-:W-:-:S02]  /*7050*/  LEA.HI R26, R10, R0, RZ, 0x3 ;  /* 0x000000000a1a7211 */ /* 0x000fc400078f18ff */
[----:B-1----:R-:W-:Y:S02]  /*7060*/  SHF.R.S32.HI R6, RZ, 0x1f, R8 ;  /* 0x0000001fff067819 */ /* 0x002fe40000011408 */
[----:B------:R-:W-:Y:S02]  /*7070*/  SHF.R.U32.HI R7, RZ, 0x3, R4 ;  /* 0x00000003ff077819 */ /* 0x000fe40000011604 */
[----:B------:R-:W-:Y:S01]  /*7080*/  LOP3.LUT R4, R4, 0x38, R11, 0xf8, !PT ;  /* 0x0000003804047812 */ /* 0x000fe200078ef80b */
[----:B------:R-:W-:-:S04]  /*7090*/  IMAD R6, R6, c[0x0][0x1a8], RZ ;  /* 0x00006a0006067a24 */ /* 0x000fc800078e02ff */
[----:B------:R-:W-:Y:S01]  /*70a0*/  IMAD R9, R8, c[0x0][0x1ac], R6 ;  /* 0x00006b0008097a24 */ /* 0x000fe200078e0206 */
[----:B------:R-:W-:Y:S02]  /*70b0*/  LOP3.LUT R6, R4, R7, RZ, 0x3c, !PT ;  /* 0x0000000704067212 */ /* 0x000fe400078e3cff */
[----:B------:R-:W-:Y:S01]  /*70c0*/  LOP3.LUT R7, R26, 0xfffffff8, RZ, 0xc0, !PT ;  /* 0xfffffff81a077812 */ /* 0x000fe200078ec0ff */
[----:B------:R-:W-:Y:S01]  /*70d0*/  IMAD.IADD R3, R3, 0x1, R9 ;  /* 0x0000000103037824 */ /* 0x000fe200078e0209 */
[----:B------:R-:W-:Y:S01]  /*70e0*/  LEA.HI R8, R27, R176, RZ, 0x6 ;  /* 0x000000b01b087211 */ /* 0x000fe200078f30ff */
[----:B------:R-:W-:Y:S01]  /*70f0*/  IMAD.MOV.U32 R9, RZ, RZ, 0x10 ;  /* 0x00000010ff097424 */ /* 0x000fe200078e00ff */
[----:B------:R-:W-:Y:S02]  /*7100*/  IADD3 R20, R0, -R7, RZ ;  /* 0x8000000700147210 */ /* 0x000fe40007ffe0ff */
[----:B------:R-:W-:Y:S01]  /*7110*/  LEA.HI.X R12, R2, c[0x0][0x164], R3, 0x1, P0 ;  /* 0x00005900020c7a11 */ /* 0x000fe200000f0c03 */
[----:B------:R-:W-:Y:S01]  /*7120*/  IMAD.SHL.U32 R4, R8, 0x8, RZ ;  /* 0x0000000808047824 */ /* 0x000fe200078e00ff */
[----:B------:R-:W-:Y:S01]  /*7130*/  R2P PR, R20, 0x6 ;  /* 0x0000000614007804 */ /* 0x000fe20000000000 */
[----:B------:R-:W-:-:S03]  /*7140*/  IMAD.MOV.U32 R8, RZ, RZ, 0x20 ;  /* 0x00000020ff087424 */ /* 0x000fc600078e00ff */
[----:B------:R-:W-:Y:S02]  /*7150*/  LOP3.LUT R17, R6, 0xfffffe00, R4, 0xf8, !PT ;  /* 0xfffffe0006117812 */ /* 0x000fe400078ef804 */
[----:B------:R-:W-:Y:S02]  /*7160*/  SEL R9, R9, 0xfffffff0, !P1 ;  /* 0xfffffff009097807 */ /* 0x000fe40004800000 */
[----:B------:R-:W-:Y:S01]  /*7170*/  SEL R8, R8, 0xffffffe0, !P2 ;  /* 0xffffffe008087807 */ /* 0x000fe20005000000 */
[----:B------:R-:W-:Y:S01]  /*7180*/  @!P5 IMAD.MOV.U32 R19, RZ, RZ, R57 ;  /* 0x000000ffff13d224 */ /* 0x000fe200078e0039 */
[----:B------:R-:W-:Y:S05]  /*7190*/  BRA.DIV ~URZ, `(.L_x_1242) ;  /* 0x00015b527f007947 */ /* 0x000fea000b800000 */
[----:B------:R1:W2:Y:S02]  /*71a0*/  SHFL.IDX PT, R0, R12, RZ, 0x181f ;  /* 0x00181fff0c007589 */ /* 0x0002a400000e0000 */
.L_x_1424:
[----:B------:R-:W-:Y:S05]  /*71b0*/  BRA.DIV ~URZ, `(.L_x_1243) ;  /* 0x00015bb27f007947 */ /* 0x000fea000b800000 */
[----:B------:R3:W4:Y:S02]  /*71c0*/  SHFL.IDX PT, R2, R14, RZ, 0x181f ;  /* 0x00181fff0e027589 */ /* 0x00072400000e0000 */
.L_x_1425:
[----:B------:R-:W-:Y:S01]  /*71d0*/  IMAD R13, R13, c[0x0][0x2c4], RZ ;  /* 0x0000b1000d0d7a24 */ /* 0x000fe200078e02ff */
[----:B------:R-:W-:Y:S01]  /*71e0*/  IADD3 R10, R137, R25, RZ ;  /* 0x00000019890a7210 */ /* 0x000fe20007ffe0ff */
[----:B------:R-:W-:Y:S01]  /*71f0*/  BSSY B0, `(.L_x_1244) ;  /* 0x000000f000007945 */ /* 0x000fe20003800000 */
[----:B--2---:R-:W-:Y:S02]  /*7200*/  MOV R3, R0 ;  /* 0x0000000000037202 */ /* 0x004fe40000000f00 */
[----:B------:R-:W-:-:S13]  /*7210*/  ISETP.GE.AND P0, PT, R10, R13, PT ;  /* 0x0000000d0a00720c */ /* 0x000fda0003f06270 */
[----:B------:R-:W-:Y:S05]  /*7220*/  @P0 BRA `(.L_x_1245) ;  /* 0x000000b000000947 */ /* 0x000fea0003800000 */
[----:B------:R-:W-:Y:S01]  /*7230*/  SHF.R.S32.HI R0, RZ, 0x1f, R16 ;  /* 0x0000001fff007819 */ /* 0x000fe20000011410 */
[----:B----4-:R-:W-:-:S03]  /*7240*/  IMAD.WIDE R6, R11, 0x2, R2 ;  /* 0x000000020b067825 */ /* 0x010fc600078e0202 */
[----:B------:R-:W-:-:S04]  /*7250*/  LEA.HI R0, R0, R16, RZ, 0x3 ;  /* 0x0000001000007211 */ /* 0x000fc800078f18ff */
[----:B------:R-:W-:Y:S02]  /*7260*/  LOP3.LUT R4, R0, 0xfffffff8, RZ, 0xc0, !PT ;  /* 0xfffffff800047812 */ /* 0x000fe400078ec0ff */
[----:B------:R-:W-:-:S03]  /*7270*/  SHF.L.U32 R0, R17, 0x1, RZ ;  /* 0x0000000111007819 */ /* 0x000fc600000006ff */
[----:B------:R-:W-:Y:S02]  /*7280*/  IMAD.WIDE R2, R4, 0x2, R2 ;  /* 0x0000000204027825 */ /* 0x000fe400078e0202 */
[----:B------:R-:W-:Y:S01]  /*7290*/  @!PT LDS RZ, [RZ] ;  /* 0x00000000fffff984 */ /* 0x000fe20000000800 */
[----:B------:R-:W-:Y:S01]  /*72a0*/  @!PT LDS RZ, [RZ] ;  /* 0x00000000fffff984 */ /* 0x000fe20000000800 */
[----:B------:R-:W-:Y:S01]  /*72b0*/  @!PT LDS RZ, [RZ] ;  /* 0x00000000fffff984 */ /* 0x000fe20000000800 */
[----:B------:R2:W-:Y:S04]  /*72c0*/  LDGSTS.E.BYPASS.LTC128B.128 [R0+0x8080], [R6.64], !P3 ;  /* 0x0808000006007fae */ /* 0x0005e8000d901d46 */
[----:B------:R2:W-:Y:S02]  /*72d0*/  LDGSTS.E.BYPASS.LTC128B.128 [R0+0xc080], [R2.64], !P4 ;  /* 0x0c08000002007fae */ /* 0x0005e4000e101d46 */
.L_x_1245:
[----:B------:R-:W-:Y:S05]  /*72e0*/  BSYNC B0 ;  /* 0x0000000000007941 */ /* 0x000fea0003800000 */
.L_x_1244:
[----:B------:R-:W-:Y:S05]  /*72f0*/  BRA.DIV ~URZ, `(.L_x_1246) ;  /* 0x00015af27f007947 */ /* 0x000fea000b800000 */
[----:B------:R1:W2:Y:S04]  /*7300*/  SHFL.IDX PT, R4, R12, 0x1, 0x181f ;  /* 0x00381f000c047f89 */ /* 0x0002a800000e0000 */
[----:B--2-4-:R1:W2:Y:S02]  /*7310*/  SHFL.IDX PT, R2, R14, 0x1, 0x181f ;  /* 0x00381f000e027f89 */ /* 0x0142a400000e0000 */
.L_x_1426:
[----:B------:R-:W-:Y:S01]  /*7320*/  IADD3 R0, R10, 0x10, RZ ;  /* 0x000000100a007810 */ /* 0x000fe20007ffe0ff */
[----:B------:R-:W-:Y:S01]  /*7330*/  BSSY B0, `(.L_x_1247) ;  /* 0x000000f000007945 */ /* 0x000fe20003800000 */
[----:B------:R-:W-:-:S02]  /*7340*/  IMAD.MOV.U32 R3, RZ, RZ, R4 ;  /* 0x000000ffff037224 */ /* 0x000fc400078e0004 */
[----:B------:R-:W-:-:S13]  /*7350*/  ISETP.GE.AND P0, PT, R0, R13, PT ;  /* 0x0000000d0000720c */ /* 0x000fda0003f06270 */
[----:B------:R-:W-:Y:S05]  /*7360*/  @P0 BRA `(.L_x_1248) ;  /* 0x000000b000000947 */ /* 0x000fea0003800000 */
[----:B------:R-:W-:Y:S01]  /*7370*/  SHF.R.S32.HI R0, RZ, 0x1f, R16 ;  /* 0x0000001fff007819 */ /* 0x000fe20000011410 */
[----:B--2---:R-:W-:-:S03]  /*7380*/  IMAD.WIDE R6, R11, 0x2, R2 ;  /* 0x000000020b067825 */ /* 0x004fc600078e0202 */
        /* <DEDUP_REMOVED lines=9> */
.L_x_1248:
[----:B------:R-:W-:Y:S05]  /*7420*/  BSYNC B0 ;  /* 0x0000000000007941 */ /* 0x000fea0003800000 */
.L_x_1247:
[----:B------:R-:W-:Y:S05]  /*7430*/  BRA.DIV ~URZ, `(.L_x_1249) ;  /* 0x00015aa27f007947 */ /* 0x000fea000b800000 */
[----:B------:R4:W1:Y:S02]  /*7440*/  SHFL.IDX PT, R4, R12, 0x2, 0x181f ;  /* 0x00581f000c047f89 */ /* 0x00086400000e0000 */
.L_x_1427:
[----:B------:R-:W-:Y:S05]  /*7450*/  BRA.DIV ~URZ, `(.L_x_1250) ;  /* 0x00015b027f007947 */ /* 0x000fea000b800000 */
[----:B--2---:R2:W3:Y:S02]  /*7460*/  SHFL.IDX PT, R2, R14, 0x2, 0x181f ;  /* 0x00581f000e027f89 */ /* 0x0044e400000e0000 */
.L_x_1428:
[----:B------:R-:W-:Y:S01]  /*7470*/  IADD3 R0, R10, 0x20, RZ ;  /* 0x000000200a007810 */ /* 0x000fe20007ffe0ff */
[----:B------:R-:W-:Y:S01]  /*7480*/  BSSY B0, `(.L_x_1251) ;  /* 0x000000f000007945 */ /* 0x000fe20003800000 */
[----:B-1----:R-:W-:Y:S02]  /*7490*/  IMAD.MOV.U32 R3, RZ, RZ, R4 ;  /* 0x000000ffff037224 */ /* 0x002fe400078e0004 */
[----:B------:R-:W-:-:S13]  /*74a0*/  ISETP.GE.AND P0, PT, R0, R13, PT ;  /* 0x0000000d0000720c */ /* 0x000fda0003f06270 */
[----:B------:R-:W-:Y:S05]  /*74b0*/  @P0 BRA `(.L_x_1252) ;  /* 0x000000b000000947 */ /* 0x000fea0003800000 */
[----:B------:R-:W-:Y:S01]  /*74c0*/  SHF.R.S32.HI R0, RZ, 0x1f, R16 ;  /* 0x0000001fff007819 */ /* 0x000fe20000011410 */
[----:B---3--:R-:W-:-:S03]  /*74d0*/  IMAD.WIDE R6, R11, 0x2, R2 ;  /* 0x000000020b067825 */ /* 0x008fc600078e0202 */
        /* <DEDUP_REMOVED lines=9> */
.L_x_1252:
[----:B------:R-:W-:Y:S05]  /*7570*/  BSYNC B0 ;  /* 0x0000000000007941 */ /* 0x000fea0003800000 */
.L_x_1251:
[----:B------:R-:W-:Y:S05]  /*7580*/  BRA.DIV ~URZ, `(.L_x_1253) ;  /* 0x00015a527f007947 */ /* 0x000fea000b800000 */
[----:B------:R1:W2:Y:S04]  /*7590*/  SHFL.IDX PT, R4, R12, 0x3, 0x181f ;  /* 0x00781f000c047f89 */ /* 0x0002a800000e0000 */
[----:B-1-3--:R1:W3:Y:S02]  /*75a0*/  SHFL.IDX PT, R2, R14, 0x3, 0x181f ;  /* 0x00781f000e027f89 */ /* 0x00a2e400000e0000 */
.L_x_1429:
[----:B------:R-:W-:Y:S01]  /*75b0*/  IADD3 R0, R10, 0x30, RZ ;  /* 0x000000300a007810 */ /* 0x000fe20007ffe0ff */
[----:B------:R-:W-:Y:S01]  /*75c0*/  BSSY B0, `(.L_x_1254) ;  /* 0x000000f000007945 */ /* 0x000fe20003800000 */
[----:B--2---:R-:W-:-:S02]  /*75d0*/  IMAD.MOV.U32 R3, RZ, RZ, R4 ;  /* 0x000000ffff037224 */ /* 0x004fc400078e0004 */
        /* <DEDUP_REMOVED lines=13> */
.L_x_1255:
[----:B------:R-:W-:Y:S05]  /*76b0*/  BSYNC B0 ;  /* 0x0000000000007941 */ /* 0x000fea0003800000 */
.L_x_1254:
[----:B------:R-:W-:Y:S05]  /*76c0*/  BRA.DIV ~URZ, `(.L_x_1256) ;  /* 0x00015a027f007947 */ /* 0x000fea000b800000 */
[----:B------:R1:W2:Y:S02]  /*76d0*/  SHFL.IDX PT, R4, R12, 0x4, 0x181f ;  /* 0x00981f000c047f89 */ /* 0x0002a400000e0000 */
.L_x_1430:
[----:B------:R-:W-:Y:S05]  /*76e0*/  BRA.DIV ~URZ, `(.L_x_1257) ;  /* 0x00015a627f007947 */ /* 0x000fea000b800000 */
[----:B--23--:R2:W3:Y:S02]  /*76f0*/  SHFL.IDX PT, R2, R14, 0x4, 0x181f ;  /* 0x00981f000e027f89 */ /* 0x00c4e400000e0000 */
.L_x_1431:
[----:B------:R-:W-:Y:S01]  /*7700*/  IADD3 R0, R10, 0x40, RZ ;  /* 0x000000400a007810 */ /* 0x000fe20007ffe0ff */
[----:B------:R-:W-:Y:S01]  /*7710*/  BSSY B0, `(.L_x_1258) ;  /* 0x000000f000007945 */ /* 0x000fe20003800000 */
[----:B------:R-:W-:Y:S02]  /*7720*/  IMAD.MOV.U32 R3, RZ, RZ, R4 ;  /* 0x000000ffff037224 */ /* 0x000fe400078e0004 */
        /* <DEDUP_REMOVED lines=13> */
.L_x_1259:
[----:B------:R-:W-:Y:S05]  /*7800*/  BSYNC B0 ;  /* 0x0000000000007941 */ /* 0x000fea0003800000 */
.L_x_1258:
[----:B------:R-:W-:Y:S05]  /*7810*/  BRA.DIV ~URZ, `(.L_x_1260) ;  /* 0x000159b27f007947 */ /* 0x000fea000b800000 */
[----:B------:R1:W2:Y:S04]  /*7820*/  SHFL.IDX PT, R4, R12, 0x5, 0x181f ;  /* 0x00b81f000c047f89 */ /* 0x0002a800000e0000 */
[----:B---3--:R1:W3:Y:S02]  /*7830*/  SHFL.IDX PT, R2, R14, 0x5, 0x181f ;  /* 0x00b81f000e027f89 */ /* 0x0082e400000e0000 */
.L_x_1432:
        /* <DEDUP_REMOVED lines=16> */
.L_x_1262:
[----:B------:R-:W-:Y:S05]  /*7940*/  BSYNC B0 ;  /* 0x0000000000007941 */ /* 0x000fea0003800000 */
.L_x_1261:
[----:B------:R-:W-:Y:S05]  /*7950*/  BRA.DIV ~URZ, `(.L_x_1263) ;  /* 0x000159627f007947 */ /* 0x000fea000b800000 */
[----:B------:R1:W2:Y:S02]  /*7960*/  SHFL.IDX PT, R4, R12, 0x6, 0x181f ;  /* 0x00d81f000c047f89 */ /* 0x0002a400000e0000 */
.L_x_1433:
[----:B------:R-:W-:Y:S05]  /*7970*/  BRA.DIV ~URZ, `(.L_x_1264) ;  /* 0x000159c27f007947 */ /* 0x000fea000b800000 */
[----:B--23--:R2:W3:Y:S02]  /*7980*/  SHFL.IDX PT, R2, R14, 0x6, 0x181f ;  /* 0x00d81f000e027f89 */ /* 0x00c4e400000e0000 */
.L_x_1434:
        /* <DEDUP_REMOVED lines=16> */
.L_x_1266:
[----:B------:R-:W-:Y:S05]  /*7a90*/  BSYNC B0 ;  /* 0x0000000000007941 */ /* 0x000fea0003800000 */
.L_x_1265:
[----:B------:R-:W-:Y:S05]  /*7aa0*/  BRA.DIV ~URZ, `(.L_x_1267) ;  /* 0x000159127f007947 */ /* 0x000fea000b800000 */
[----:B------:R1:W2:Y:S04]  /*7ab0*/  SHFL.IDX PT, R4, R12, 0x7, 0x181f ;  /* 0x00f81f000c047f89 */ /* 0x0002a800000e0000 */
[----:B---3--:R1:W3:Y:S02]  /*7ac0*/  SHFL.IDX PT, R0, R14, 0x7, 0x181f ;  /* 0x00f81f000e007f89 */ /* 0x0082e400000e0000 */
.L_x_1435:
[----:B----4-:R-:W4:Y:S04]  /*7ad0*/  LDL R18, [R1] ;  /* 0x0000000001127983 */ /* 0x010f280000100800 */
[----:B---3--:R-:W3:Y:S04]  /*7ae0*/  LDL R29, [R1+0x48] ;  /* 0x00004800011d7983 */ /* 0x008ee80000100800 */
[----:B------:R1:W5:Y:S01]  /*7af0*/  LDL R23, [R1+0x64] ;  /* 0x0000640001177983 */ /* 0x0003620000100800 */
[----:B------:R-:W-:Y:S01]  /*7b00*/  IADD3 R2, R10, 0x70, RZ ;  /* 0x000000700a027810 */ /* 0x000fe20007ffe0ff */
[----:B-12---:R-:W-:Y:S01]  /*7b10*/  IMAD.MOV.U32 R14, RZ, RZ, R0 ;  /* 0x000000ffff0e7224 */ /* 0x006fe200078e0000 */
[----:B------:R-:W-:-:S02]  /*7b20*/  ULDC.64 UR4, c[0x0][0x40] ;  /* 0x0000100000047ab9 */ /* 0x000fc40000000a00 */
[----:B------:R-:W-:Y:S02]  /*7b30*/  ISETP.GE.AND P0, PT, R2, R13, PT ;  /* 0x0000000d0200720c */ /* 0x000fe40003f06270 */
[----:B------:R-:W-:Y:S01]  /*7b40*/  IADD3 R2, P1, R1, c[0x0][0x20], RZ ;  /* 0x0000080001027a10 */ /* 0x000fe20007f3e0ff */
[----:B------:R-:W-:-:S04]  /*7b50*/  IMAD.MOV.U32 R15, RZ, RZ, R4 ;  /* 0x000000ffff0f7224 */ /* 0x000fc800078e0004 */
[----:B------:R-:W-:Y:S01]  /*7b60*/  IMAD.X R3, RZ, RZ, c[0x0][0x24], P1 ;  /* 0x00000900ff037624 */ /* 0x000fe200008e06ff */
[----:B------:R-:W-:Y:S02]  /*7b70*/  IADD3 R10, P1, R2, 0x4, RZ ;  /* 0x00000004020a7810 */ /* 0x000fe40007f3e0ff */
[----:B------:R-:W-:-:S03]  /*7b80*/  SHF.R.S32.HI R13, RZ, 0x4, R22 ;  /* 0x00000004ff0d7819 */ /* 0x000fc60000011416 */
[----:B------:R-:W-:Y:S02]  /*7b90*/  @!P0 IMAD.SHL.U32 R17, R17, 0x2, RZ ;  /* 0x0000000211118824 */ /* 0x000fe400078e00ff */
[----:B------:R-:W-:-:S04]  /*7ba0*/  @!P0 IMAD.WIDE R6, R11, 0x2, R14 ;  /* 0x000000020b068825 */ /* 0x000fc800078e020e */
[----:B------:R-:W-:Y:S01]  /*7bb0*/  IMAD.X R11, RZ, RZ, R3, P1 ;  /* 0x000000ffff0b7224 */ /* 0x000fe200008e0603 */
[----:B------:R-:W-:Y:S01]  /*7bc0*/  @!PT LDS RZ, [RZ] ;  /* 0x00000000fffff984 */ /* 0x000fe20000000800 */
[----:B------:R-:W-:Y:S01]  /*7bd0*/  @!PT LDS RZ, [RZ] ;  /* 0x00000000fffff984 */ /* 0x000fe20000000800 */
[----:B------:R-:W-:Y:S01]  /*7be0*/  @!PT LDS RZ, [RZ] ;  /* 0x00000000fffff984 */ /* 0x000fe20000000800 */
[----:B------:R1:W-:Y:S01]  /*7bf0*/  @!P0 LDGSTS.E.BYPASS.LTC128B.128 [R17+0xb880], [R6.64], !P3 ;  /* 0x0b88000006118fae */ /* 0x0003e2000d901d46 */
[----:B------:R-:W-:Y:S01]  /*7c00*/  LEA.HI R4, R22, R13, RZ, 0x1 ;  /* 0x0000000d16047211 */ /* 0x000fe200078f08ff */
[----:B------:R-:W-:Y:S02]  /*7c10*/  UIADD3 UR4, UP0, UR4, 0x160, URZ ;  /* 0x0000016004047890 */ /* 0x000fe4000ff1e03f */
[----:B------:R2:W-:Y:S01]  /*7c20*/  STL.64 [R1+0x38], R10 ;  /* 0x0000380a01007387 */ /* 0x0005e20000100a00 */
[----:B------:R-:W-:Y:S01]  /*7c30*/  @!P0 SHF.R.S32.HI R0, RZ, 0x1f, R16 ;  /* 0x0000001fff008819 */ /* 0x000fe20000011410 */
[----:B------:R-:W-:Y:S01]  /*7c40*/  UIADD3.X UR5, URZ, UR5, URZ, UP0, !UPT ;  /* 0x000000053f057290 */ /* 0x000fe200087fe43f */
[----:B------:R-:W-:Y:S01]  /*7c50*/  LOP3.LUT R4, R4, 0xfffffffe, RZ, 0xc0, !PT ;  /* 0xfffffffe04047812 */ /* 0x000fe200078ec0ff */
[----:B------:R-:W2:Y:S01]  /*7c60*/  S2R R28, SR_CTAID.Y ;  /* 0x00000000001c7919 */ /* 0x000ea20000002600 */
[----:B------:R-:W-:-:S02]  /*7c70*/  IADD3 R12, P3, R2, 0x10, RZ ;  /* 0x00000010020c7810 */ /* 0x000fc40007f7e0ff */
[----:B------:R-:W-:Y:S01]  /*7c80*/  @!P0 LEA.HI R16, R0, R16, RZ, 0x3 ;  /* 0x0000001000108211 */ /* 0x000fe200078f18ff */
[----:B------:R-:W-:Y:S02]  /*7c90*/  IMAD.IADD R24, R13, 0x1, -R4 ;  /* 0x000000010d187824 */ /* 0x000fe400078e0a04 */
[----:B------:R-:W-:Y:S02]  /*7ca0*/  IMAD.SHL.U32 R0, R20, 0x40, RZ ;  /* 0x0000004014007824 */ /* 0x000fe400078e00ff */
[----:B------:R-:W-:Y:S01]  /*7cb0*/  IMAD.X R13, RZ, RZ, R3, P3 ;  /* 0x000000ffff0d7224 */ /* 0x000fe200018e0603 */
[C---:B-1----:R-:W-:Y:S02]  /*7cc0*/  IADD3 R6, P2, R2.reuse, 0x8, RZ ;  /* 0x0000000802067810 */ /* 0x042fe40007f5e0ff */
[----:B--2---:R-:W-:-:S03]  /*7cd0*/  IADD3 R10, P1, R2, 0x48, RZ ;  /* 0x00000048020a7810 */ /* 0x004fc60007f3e0ff */
[--C-:B------:R-:W-:Y:S02]  /*7ce0*/  IMAD.X R7, RZ, RZ, R3.reuse, P2 ;  /* 0x000000ffff077224 */ /* 0x100fe400010e0603 */
[----:B------:R-:W-:-:S03]  /*7cf0*/  IMAD.X R11, RZ, RZ, R3, P1 ;  /* 0x000000ffff0b7224 */ /* 0x000fc600008e0603 */
[----:B------:R1:W-:Y:S01]  /*7d00*/  STL.64 [R1+0x40], R6 ;  /* 0x0000400601007387 */ /* 0x0003e20000100a00 */
[----:B------:R-:W-:-:S03]  /*7d10*/  @!P0 LOP3.LUT R4, R16, 0xfffffff8, RZ, 0xc0, !PT ;  /* 0xfffffff810048812 */ /* 0x000fc600078ec0ff */
[----:B------:R2:W-:Y:S01]  /*7d20*/  STL.64 [R1+0x30], R10 ;  /* 0x0000300a01007387 */ /* 0x0005e20000100a00 */
[----:B------:R-:W-:-:S03]  /*7d30*/  LOP3.LUT R0, R0, 0x1c0, RZ, 0xc0, !PT ;  /* 0x000001c000007812 */ /* 0x000fc600078ec0ff */
[----:B------:R-:W-:Y:S04]  /*7d40*/  STL.64 [R1+0x28], R12 ;  /* 0x0000280c01007387 */ /* 0x000fe80000100a00 */
[----:B------:R-:W2:Y:S01]  /*7d50*/  S2R R36, SR_CTAID.Y ;  /* 0x0000000000247919 */ /* 0x000ea20000002600 */
[----:B-1----:R-:W-:Y:S02]  /*7d60*/  IMAD.U32 R6, RZ, RZ, UR4 ;  /* 0x00000004ff067e24 */ /* 0x002fe4000f8e00ff */
[----:B------:R-:W-:Y:S02]  /*7d70*/  IMAD.U32 R7, RZ, RZ, UR5 ;  /* 0x00000005ff077e24 */ /* 0x000fe4000f8e00ff */
[----:B--2---:R-:W-:-:S03]  /*7d80*/  IMAD.SHL.U32 R10, R24, 0x8, RZ ;  /* 0x00000008180a7824 */ /* 0x004fc600078e00ff */
[----:B------:R1:W-:Y:S01]  /*7d90*/  STL.64 [R1+0x18], R6 ;  /* 0x0000180601007387 */ /* 0x0003e20000100a00 */
[----:B-----5:R-:W-:Y:S02]  /*7da0*/  SHF.R.S32.HI R11, RZ, 0x1f, R19 ;  /* 0x0000001fff0b7819 */ /* 0x020fe40000011413 */
[----:B------:R-:W-:Y:S01]  /*7db0*/  SHF.R.S32.HI R28, RZ, 0x1f, R28 ;  /* 0x0000001fff1c7819 */ /* 0x000fe2000001141c */
[----:B-1----:R-:W-:Y:S01]  /*7dc0*/  @!P0 IMAD.WIDE R6, R4, 0x2, R14 ;  /* 0x0000000204068825 */ /* 0x002fe200078e020e */
[----:B------:R-:W-:Y:S02]  /*7dd0*/  LOP3.LUT R4, R0, 0x8, R10, 0xf8, !PT ;  /* 0x0000000800047812 */ /* 0x000fe400078ef80a */
[----:B------:R-:W-:Y:S02]  /*7de0*/  SHF.R.U32.HI R0, RZ, 0x3, R0 ;  /* 0x00000003ff007819 */ /* 0x000fe40000011600 */
[----:B------:R1:W-:Y:S02]  /*7df0*/  @!P0 LDGSTS.E.BYPASS.LTC128B.128 [R17+0xf880], [R6.64], !P4 ;  /* 0x0f88000006118fae */ /* 0x0003e4000e101d46 */
[----:B------:R-:W-:Y:S01]  /*7e00*/  LOP3.LUT R22, R4, R0, RZ, 0x3c, !PT ;  /* 0x0000000004167212 */ /* 0x000fe200078e3cff */
[----:B------:R-:W-:-:S02]  /*7e10*/  IMAD R0, R11, c[0x0][0x2b0], RZ ;  /* 0x0000ac000b007a24 */ /* 0x000fc400078e02ff */
[----:B------:R-:W-:-:S04]  /*7e20*/  IMAD.WIDE.U32 R30, R36, c[0x0][0x1e8], RZ ;  /* 0x00007a00241e7a25 */ /* 0x000fc800078e00ff */
[----:B------:R-:W-:-:S04]  /*7e30*/  IMAD.WIDE.U32 R34, R36, c[0x0][0x210], RZ ;  /* 0x0000840024227a25 */ /* 0x000fc800078e00ff */
[----:B------:R-:W-:-:S04]  /*7e40*/  IMAD.WIDE.U32 R32, R19, c[0x0][0x2b0], RZ ;  /* 0x0000ac0013207a25 */ /* 0x000fc800078e00ff */
[----:B-1----:R-:W-:Y:S01]  /*7e50*/  IMAD R7, R28, c[0x0][0x1e8], RZ ;  /* 0x00007a001c077a24 */ /* 0x002fe200078e02ff */
[----:B------:R1:W-:Y:S01]  /*7e60*/  STL.64 [R1+0x20], R2 ;  /* 0x0000200201007387 */ /* 0x0003e20000100a00 */
[----:B------:R-:W-:Y:S02]  /*7e70*/  IMAD R11, R19, c[0x0][0x2b4], R0 ;  /* 0x0000ad00130b7a24 */ /* 0x000fe400078e0200 */
[----:B------:R-:W-:Y:S01]  /*7e80*/  IMAD R7, R36, c[0x0][0x1ec], R7 ;  /* 0x00007b0024077a24 */ /* 0x000fe200078e0207 */
[----:B------:R-:W-:Y:S01]  /*7e90*/  LOP3.LUT R229, R229, 0xffffffbf, RZ, 0xc0, !PT ;  /* 0xffffffbfe5e57812 */ /* 0x000fe200078ec0ff */
[----:B------:R-:W-:Y:S01]  /*7ea0*/  IMAD.SHL.U32 R6, R26, 0x40, RZ ;  /* 0x000000401a067824 */ /* 0x000fe200078e00ff */
[----:B------:R-:W-:Y:S01]  /*7eb0*/  LOP3.LUT P0, RZ, R21, 0x4, RZ, 0xc0, !PT ;  /* 0x0000000415ff7812 */ /* 0x000fe2000780c0ff */
[----:B------:R-:W-:Y:S01]  /*7ec0*/  IMAD.IADD R15, R31, 0x1, R7 ;  /* 0x000000011f0f7824 */ /* 0x000fe200078e0207 */
[----:B------:R-:W0:Y:S01]  /*7ed0*/  LDGDEPBAR ;  /* 0x00000000000079af */ /* 0x000e220000000000 */
[----:B------:R-:W-:-:S03]  /*7ee0*/  IMAD.IADD R7, R33, 0x1, R11 ;  /* 0x0000000121077824 */ /* 0x000fc600078e020b */
[----:B------:R1:W-:Y:S04]  /*7ef0*/  STL.64 [R1+0xb0], R32 ;  /* 0x0000b02001007387 */ /* 0x0003e80000100a00 */
[----:B------:R1:W-:Y:S01]  /*7f00*/  STL [R1+0xc8], R7 ;  /* 0x0000c80701007387 */ /* 0x0003e20000100800 */
[----:B------:R-:W-:Y:S02]  /*7f10*/  IMAD.MOV.U32 R14, RZ, RZ, 0x20 ;  /* 0x00000020ff0e7424 */ /* 0x000fe400078e00ff */
[----:B------:R-:W-:Y:S01]  /*7f20*/  IMAD.SHL.U32 R12, R21, 0x40, RZ ;  /* 0x00000040150c7824 */ /* 0x000fe200078e00ff */
[----:B------:R-:W-:Y:S01]  /*7f30*/  WARPSYNC 0xffffffff ;  /* 0xffffffff00007948 */ /* 0x000fe20003800000 */
[----:B------:R-:W-:Y:S02]  /*7f40*/  LOP3.LUT R20, R6, 0xfffffe00, RZ, 0xc0, !PT ;  /* 0xfffffe0006147812 */ /* 0x000fe400078ec0ff */
[----:B------:R-:W-:-:S02]  /*7f50*/  SEL R6, R14, 0xffffffe0, !P0 ;  /* 0xffffffe00e067807 */ /* 0x000fc40004000000 */
[----:B------:R-:W-:Y:S02]  /*7f60*/  LOP3.LUT R19, R12, 0x1c0, RZ, 0xc0, !PT ;  /* 0x000001c00c137812 */ /* 0x000fe400078ec0ff */
[----:B----4-:R-:W-:-:S04]  /*7f70*/  SHF.R.S32.HI R13, RZ, 0x1f, R18 ;  /* 0x0000001fff0d7819 */ /* 0x010fc80000011412 */
[----:B------:R-:W-:-:S04]  /*7f80*/  LEA.HI R10, R13, R18, RZ, 0x3 ;  /* 0x000000120d0a7211 */ /* 0x000fc800078f18ff */
[----:B------:R-:W-:-:S05]  /*7f90*/  LOP3.LUT R4, R10, 0xfffffff8, RZ, 0xc0, !PT ;  /* 0xfffffff80a047812 */ /* 0x000fca00078ec0ff */
[----:B------:R-:W-:Y:S02]  /*7fa0*/  IMAD.IADD R0, R18, 0x1, -R4 ;  /* 0x0000000112007824 */ /* 0x000fe400078e0a04 */
[----:B------:R-:W-:Y:S02]  /*7fb0*/  IMAD R4, R28, c[0x0][0x210], RZ ;  /* 0x000084001c047a24 */ /* 0x000fe400078e02ff */
[----:B------:R-:W-:Y:S02]  /*7fc0*/  IMAD.SHL.U32 R28, R0, 0x8, RZ ;  /* 0x00000008001c7824 */ /* 0x000fe400078e00ff */
[----:B------:R-:W-:-:S03]  /*7fd0*/  IMAD R4, R36, c[0x0][0x214], R4 ;  /* 0x0000850024047a24 */ /* 0x000fc600078e0204 */
[----:B------:R-:W-:Y:S01]  /*7fe0*/  IADD3 R16, R28, 0x40, RZ ;  /* 0x000000401c107810 */ /* 0x000fe20007ffe0ff */
[----:B------:R-:W-:-:S03]  /*7ff0*/  IMAD.IADD R4, R35, 0x1, R4 ;  /* 0x0000000123047824 */ /* 0x000fc600078e0204 */
[----:B------:R-:W-:-:S04]  /*8000*/  ISETP.GE.AND P5, PT, R16, c[0x0][0x1d4], PT ;  /* 0x0000750010007a0c */ /* 0x000fc80003fa6270 */
[----:B------:R-:W-:Y:S01]  /*8010*/  SEL R4, RZ, 0x10, P5 ;  /* 0x00000010ff047807 */ /* 0x000fe20002800000 */
[----:B---3--:R1:W-:Y:S01]  /*8020*/  STL [R1+0xa0], R29 ;  /* 0x0000a01d01007387 */ /* 0x0083e20000100800 */
[----:B------:R-:W-:-:S03]  /*8030*/  ISETP.GE.AND P6, PT, R28, c[0x0][0x1d4], PT ;  /* 0x000075001c007a0c */ /* 0x000fc60003fc6270 */
[----:B------:R1:W-:Y:S04]  /*8040*/  STL [R1+0x80], R28 ;  /* 0x0000801c01007387 */ /* 0x0003e80000100800 */
[----:B------:R1:W-:Y:S04]  /*8050*/  STL [R1+0xd8], R16 ;  /* 0x0000d81001007387 */ /* 0x0003e80000100800 */
[----:B------:R1:W-:Y:S02]  /*8060*/  STL [R1+0x94], R4 ;  /* 0x0000940401007387 */ /* 0x0003e40000100800 */
[----:B------:R-:W-:-:S04]  /*8070*/  @P6 LOP3.LUT R229, R229, 0x40, RZ, 0xfc, !PT ;  /* 0x00000040e5e56812 */ /* 0x000fc800078efcff */
[----:B------:R-:W-:-:S04]  /*8080*/  LOP3.LUT R229, R229, 0xfffffeff, RZ, 0xc0, !PT ;  /* 0xfffffeffe5e57812 */ /* 0x000fc800078ec0ff */
[----:B------:R-:W-:Y:S02]  /*8090*/  @P5 LOP3.LUT R229, R229, 0x100, RZ, 0xfc, !PT ;  /* 0x00000100e5e55812 */ /* 0x000fe400078efcff */
[----:B------:R-:W-:Y:S01]  /*80a0*/  SHF.R.S32.HI R12, RZ, 0x3, R10 ;  /* 0x00000003ff0c7819 */ /* 0x000fe2000001140a */
[----:B------:R-:W-:Y:S01]  /*80b0*/  IMAD.MOV.U32 R121, RZ, RZ, 0x30 ;  /* 0x00000030ff797424 */ /* 0x000fe200078e00ff */
[----:B------:R-:W-:Y:S01]  /*80c0*/  BAR.SYNC.DEFER_BLOCKING 0x0 ;  /* 0x0000000000007b1d */ /* 0x000fe20000010000 */
[----:B-1----:R-:W-:Y:S02]  /*80d0*/  IMAD.MOV.U32 R3, RZ, RZ, c[0x0][0x2b8] ;  /* 0x0000ae00ff037624 */ /* 0x002fe400078e00ff */
[----:B------:R-:W-:Y:S02]  /*80e0*/  IMAD R141, R230, R121, -0x30 ;  /* 0xffffffd0e68d7424 */ /* 0x000fe400078e0279 */
[----:B------:R-:W-:Y:S01]  /*80f0*/  IMAD R26, R0, 0x10, R12 ;  /* 0x00000010001a7824 */ /* 0x000fe200078e020c */
[----:B------:R-:W-:Y:S01]  /*8100*/  ISETP.NE.AND P1, PT, R3, 0x1, PT ;  /* 0x000000010300780c */ /* 0x000fe20003f25270 */
[----:B------:R-:W-:Y:S02]  /*8110*/  IMAD.MOV.U32 R237, RZ, RZ, RZ ;  /* 0x000000ffffed7224 */ /* 0x000fe400078e00ff */
[----:B------:R-:W-:Y:S01]  /*8120*/  IMAD.IADD R3, R26, 0x1, R141 ;  /* 0x000000011a037824 */ /* 0x000fe200078e028d */
[----:B------:R-:W-:Y:S01]  /*8130*/  LEA.HI R18, R13, R18, RZ, 0x6 ;  /* 0x000000120d127211 */ /* 0x000fe200078f30ff */
[----:B------:R-:W-:Y:S01]  /*8140*/  IMAD R121, R230, -0x30, R121 ;  /* 0xffffffd0e6797824 */ /* 0x000fe200078e0279 */
[----:B------:R-:W-:Y:S01]  /*8150*/  IADD3 R100, R2, 0x18, RZ ;  /* 0x0000001802647810 */ /* 0x000fe20007ffe0ff */
[----:B------:R-:W-:Y:S01]  /*8160*/  STL [R1+0x9c], R26 ;  /* 0x00009c1a01007387 */ /* 0x000fe20000100800 */
[----:B------:R-:W-:Y:S01]  /*8170*/  ISETP.GE.AND P0, PT, R3, R23, PT ;  /* 0x000000170300720c */ /* 0x000fe20003f06270 */
[----:B------:R-:W-:-:S03]  /*8180*/  IMAD.IADD R3, R29, 0x1, R3 ;  /* 0x000000011d037824 */ /* 0x000fc600078e0203 */
[----:B------:R-:W-:Y:S01]  /*8190*/  ISETP.GT.OR P0, PT, R26, 0x2f, P0 ;  /* 0x0000002f1a00780c */ /* 0x000fe20000704670 */
[----:B------:R-:W-:-:S04]  /*81a0*/  @P1 IMAD.HI.U32 R4, R3, c[0x0][0x2bc], RZ ;  /* 0x0000af0003041a27 */ /* 0x000fc800078e00ff */
[----:B------:R-:W-:Y:S01]  /*81b0*/  IMAD.MOV.U32 R0, RZ, RZ, R3 ;  /* 0x000000ffff007224 */ /* 0x000fe200078e0003 */
[----:B------:R-:W-:-:S07]  /*81c0*/  @P1 SHF.R.U32.HI R0, RZ, c[0x0][0x2c0], R4 ;  /* 0x0000b000ff001a19 */ /* 0x000fce0000011604 */
[----:B------:R-:W-:-:S04]  /*81d0*/  @!P0 IADD3 R4, P1, R0, R32, RZ ;  /* 0x0000002000048210 */ /* 0x000fc80007f3e0ff */
[----:B------:R-:W-:Y:S02]  /*81e0*/  @!P0 LEA.HI.X.SX32 R7, R0, R7, 0x1, P1 ;  /* 0x0000000700078211 */ /* 0x000fe400008f0eff */
[----:B------:R-:W-:-:S04]  /*81f0*/  @!P0 LEA R10, P1, R4, c[0x0][0x2a0], 0x2 ;  /* 0x0000a800040a8a11 */ /* 0x000fc800078210ff */
[----:B------:R-:W-:-:S05]  /*8200*/  @!P0 LEA.HI.X R11, R4, c[0x0][0x2a4], R7, 0x2, P1 ;  /* 0x0000a900040b8a11 */ /* 0x000fca00008f1407 */
[----:B------:R1:W2:Y:S01]  /*8210*/  @!P0 LDG.E R237, [R10.64] ;  /* 0x000000060aed8981 */ /* 0x0002a2000c1e1900 */
[----:B------:R-:W-:Y:S01]  /*8220*/  IMAD.MOV R0, RZ, RZ, -R0 ;  /* 0x000000ffff007224 */ /* 0x000fe200078e0a00 */
[----:B------:R-:W-:Y:S01]  /*8230*/  IADD3 R116, -R12, R23, R121 ;  /* 0x000000170c747210 */ /* 0x000fe20007ffe179 */
[----:B------:R-:W-:Y:S01]  /*8240*/  BSSY B2, `(.L_x_1268) ;  /* 0x0000047000027945 */ /* 0x000fe20003800000 */
[----:B------:R-:W-:Y:S01]  /*8250*/  SHF.R.S32.HI R7, RZ, 0x1f, R16 ;  /* 0x0000001fff077819 */ /* 0x000fe20000011410 */
[----:B------:R-:W-:Y:S01]  /*8260*/  IMAD R240, R0, c[0x0][0x2b8], R3 ;  /* 0x0000ae0000f07a24 */ /* 0x000fe200078e0203 */
[C---:B------:R-:W-:Y:S02]  /*8270*/  ISETP.GE.AND P2, PT, R116.reuse, 0x1, PT ;  /* 0x000000017400780c */ /* 0x040fe40003f46270 */
[----:B------:R-:W-:Y:S02]  /*8280*/  ISETP.GE.AND P1, PT, R116, 0x11, PT ;  /* 0x000000117400780c */ /* 0x000fe40003f26270 */
[----:B------:R-:W-:-:S02]  /*8290*/  SHF.R.S32.HI R139, RZ, 0x1f, R240 ;  /* 0x0000001fff8b7819 */ /* 0x000fc400000114f0 */
[----:B------:R-:W-:Y:S02]  /*82a0*/  LOP3.LUT R229, R229, 0xffffff7f, RZ, 0xc0, !PT ;  /* 0xffffff7fe5e57812 */ /* 0x000fe400078ec0ff */
[----:B------:R-:W-:Y:S01]  /*82b0*/  MOV R143, 0x86b0 ;  /* 0x000086b0008f7802 */ /* 0x000fe20000000f00 */
[----:B------:R-:W-:-:S04]  /*82c0*/  IMAD R0, R139, c[0x0][0x1e0], RZ ;  /* 0x000078008b007a24 */ /* 0x000fc800078e02ff */
[C---:B------:R-:W-:Y:S02]  /*82d0*/  IMAD R0, R240.reuse, c[0x0][0x1e4], R0 ;  /* 0x00007900f0007a24 */ /* 0x040fe400078e0200 */
[----:B-1----:R-:W-:-:S04]  /*82e0*/  IMAD.WIDE.U32 R10, R240, c[0x0][0x1e0], RZ ;  /* 0x00007800f00a7a25 */ /* 0x002fc800078e00ff */
[----:B------:R-:W-:Y:S01]  /*82f0*/  IMAD.IADD R11, R11, 0x1, R0 ;  /* 0x000000010b0b7824 */ /* 0x000fe200078e0200 */
        /* <DEDUP_REMOVED lines=8> */
[----:B------:R-:W-:Y:S01]  /*8380*/  LEA.HI.X R0, R0, c[0x0][0x1cc], R11, 0x1, P0 ;  /* 0x0000730000007a11 */ /* 0x000fe200000f0c0b */
[----:B------:R-:W-:Y:S01]  /*8390*/  SHFL.IDX PT, R14, R10, RZ, 0x181f ;  /* 0x00181fff0a0e7589 */ /* 0x000fe200000e0000 */
[----:B------:R-:W-:Y:S02]  /*83a0*/  LOP3.LUT R3, R3, 0x1c0, RZ, 0xc0, !PT ;  /* 0x000001c003037812 */ /* 0x000fe400078ec0ff */
[----:B------:R-:W-:Y:S01]  /*83b0*/  ISETP.GT.AND P0, PT, R116, 0x20, PT ;  /* 0x000000207400780c */ /* 0x000fe20003f04270 */
[----:B------:R-:W1:Y:S01]  /*83c0*/  SHFL.IDX PT, R15, R0, RZ, 0x181f ;  /* 0x00181fff000f7589 */ /* 0x000e6200000e0000 */
[----:B------:R-:W-:Y:S02]  /*83d0*/  LOP3.LUT R4, R3, 0x38, R28, 0xf8, !PT ;  /* 0x0000003803047812 */ /* 0x000fe400078ef81c */
[----:B------:R-:W-:Y:S01]  /*83e0*/  SHF.R.U32.HI R3, RZ, 0x3, R3 ;  /* 0x00000003ff037819 */ /* 0x000fe20000011603 */
[----:B------:R-:W-:Y:S03]  /*83f0*/  SHFL.IDX PT, R12, R10, 0x1, 0x181f ;  /* 0x00381f000a0c7f89 */ /* 0x000fe600000e0000 */
[----:B------:R-:W-:Y:S01]  /*8400*/  LOP3.LUT R4, R4, R3, RZ, 0x3c, !PT ;  /* 0x0000000304047212 */ /* 0x000fe200078e3cff */
[----:B------:R-:W2:Y:S01]  /*8410*/  SHFL.IDX PT, R13, R0, 0x1, 0x181f ;  /* 0x00381f00000d7f89 */ /* 0x000ea200000e0000 */
[----:B------:R-:W-:-:S03]  /*8420*/  IMAD.SHL.U32 R3, R18, 0x8, RZ ;  /* 0x0000000812037824 */ /* 0x000fc600078e00ff */
[----:B------:R-:W-:Y:S02]  /*8430*/  SHFL.IDX PT, R10, R10, 0x2, 0x181f ;  /* 0x00581f000a0a7f89 */ /* 0x000fe400000e0000 */
[----:B------:R-:W-:Y:S02]  /*8440*/  LOP3.LUT R238, R4, 0xfffffe00, R3, 0xf8, !PT ;  /* 0xfffffe0004ee7812 */ /* 0x000fe400078ef803 */
[----:B------:R3:W4:Y:S01]  /*8450*/  SHFL.IDX PT, R11, R0, 0x2, 0x181f ;  /* 0x00581f00000b7f89 */ /* 0x00072200000e0000 */
[----:B------:R-:W-:Y:S02]  /*8460*/  SHF.R.U32.HI R4, RZ, 0x3, R19 ;  /* 0x00000003ff047819 */ /* 0x000fe40000011613 */
[----:B------:R-:W-:Y:S01]  /*8470*/  @P1 IMAD.SHL.U32 R3, R238, 0x2, RZ ;  /* 0x00000002ee031824 */ /* 0x000fe200078e00ff */
[----:B---3--:R-:W-:Y:S01]  /*8480*/  LEA.HI R0, R7, R16, RZ, 0x3 ;  /* 0x0000001007007211 */ /* 0x008fe200078f18ff */
[----:B-1----:R-:W-:-:S03]  /*8490*/  @P2 IMAD.WIDE R16, R28, 0x2, R14 ;  /* 0x000000021c102825 */ /* 0x002fc600078e020e */
[----:B------:R-:W-:Y:S01]  /*84a0*/  LOP3.LUT R18, R0, 0xfffffff8, RZ, 0xc0, !PT ;  /* 0xfffffff800127812 */ /* 0x000fe200078ec0ff */
[----:B------:R-:W-:-:S03]  /*84b0*/  @P2 IMAD.SHL.U32 R0, R238, 0x2, RZ ;  /* 0x00000002ee002824 */ /* 0x000fc600078e00ff */
[----:B------:R-:W-:Y:S01]  /*84c0*/  SHF.R.S32.HI R2, RZ, 0x1f, R18 ;  /* 0x0000001fff027819 */ /* 0x000fe20000011412 */
[----:B------:R-:W-:Y:S01]  /*84d0*/  @P2 IMAD.WIDE R14, R18, 0x2, R14 ;  /* 0x00000002120e2825 */ /* 0x000fe200078e020e */
[----:B------:R2:W-:Y:S04]  /*84e0*/  @P2 LDGSTS.E.BYPASS.LTC128B.128 [R0+0x5080], [R16.64], !P6 ;  /* 0x0508000010002fae */ /* 0x0005e8000f101d46 */
[----:B------:R1:W-:Y:S04]  /*84f0*/  @P2 LDGSTS.E.BYPASS.LTC128B.128 [R0+0x6880], [R14.64], !P5 ;  /* 0x068800000e002fae */ /* 0x0003e8000e901d46 */
[----:B------:R3:W-:Y:S04]  /*8500*/  STL [R1+0xcc], R18 ;  /* 0x0000cc1201007387 */ /* 0x0007e80000100800 */
[----:B------:R3:W-:Y:S01]  /*8510*/  STL [R1+0xd4], R2 ;  /* 0x0000d40201007387 */ /* 0x0007e20000100800 */
[----:B--2---:R-:W-:-:S04]  /*8520*/  @P1 IMAD.WIDE R16, R28, 0x2, R12 ;  /* 0x000000021c101825 */ /* 0x004fc800078e020c */
[----:B-1----:R-:W-:Y:S01]  /*8530*/  @P1 IMAD.WIDE R14, R18, 0x2, R12 ;  /* 0x00000002120e1825 */ /* 0x002fe200078e020c */
[----:B------:R1:W-:Y:S03]  /*8540*/  @P1 LDGSTS.E.BYPASS.LTC128B.128 [R3+0x5880], [R16.64], !P6 ;  /* 0x0588000010031fae */ /* 0x0003e6000f101d46 */
[----:B------:R-:W-:Y:S01]  /*8550*/  @P0 IMAD.SHL.U32 R0, R238, 0x2, RZ ;  /* 0x00000002ee000824 */ /* 0x000fe200078e00ff */
[----:B------:R1:W-:Y:S01]  /*8560*/  @P1 LDGSTS.E.BYPASS.LTC128B.128 [R3+0x7080], [R14.64], !P5 ;  /* 0x070800000e031fae */ /* 0x0003e2000e901d46 */
[----:B----4-:R-:W-:Y:S01]  /*8570*/  @P0 IMAD.WIDE R12, R28, 0x2, R10 ;  /* 0x000000021c0c0825 */ /* 0x010fe200078e020a */
[----:B------:R-:W-:-:S03]  /*8580*/  ISETP.GT.AND P1, PT, R26, 0x2f, PT ;  /* 0x0000002f1a00780c */ /* 0x000fc60003f24270 */
[----:B------:R-:W-:Y:S01]  /*8590*/  @P0 IMAD.WIDE R10, R18, 0x2, R10 ;  /* 0x00000002120a0825 */ /* 0x000fe200078e020a */
[----:B------:R2:W-:Y:S04]  /*85a0*/  @P0 LDGSTS.E.BYPASS.LTC128B.128 [R0+0x6080], [R12.64], !P6 ;  /* 0x060800000c000fae */ /* 0x0005e8000f101d46 */
[----:B------:R2:W-:Y:S01]  /*85b0*/  @P0 LDGSTS.E.BYPASS.LTC128B.128 [R0+0x7880], [R10.64], !P5 ;  /* 0x078800000a000fae */ /* 0x0005e2000e901d46 */
[----:B------:R-:W-:-:S03]  /*85c0*/  LOP3.LUT P0, RZ, R21, 0x2, RZ, 0xc0, !PT ;  /* 0x0000000215ff7812 */ /* 0x000fc6000780c0ff */
[----:B------:R-:W0:Y:S01]  /*85d0*/  LDGDEPBAR ;  /* 0x00000000000079af */ /* 0x000e220000000000 */
[----:B------:R-:W-:Y:S01]  /*85e0*/  @P1 LOP3.LUT R229, R229, 0x80, RZ, 0xfc, !PT ;  /* 0x00000080e5e51812 */ /* 0x000fe200078efcff */
[----:B-1----:R-:W-:-:S05]  /*85f0*/  IMAD.SHL.U32 R3, R25, 0x8, RZ ;  /* 0x0000000819037824 */ /* 0x002fca00078e00ff */
[----:B------:R-:W-:-:S04]  /*8600*/  LOP3.LUT R3, R19, 0x8, R3, 0xf8, !PT ;  /* 0x0000000813037812 */ /* 0x000fc800078ef803 */
[----:B------:R-:W-:Y:S01]  /*8610*/  LOP3.LUT R3, R3, R4, RZ, 0x3c, !PT ;  /* 0x0000000403037212 */ /* 0x000fe200078e3cff */
[----:B------:R-:W-:Y:S01]  /*8620*/  IMAD.MOV.U32 R4, RZ, RZ, 0x10 ;  /* 0x00000010ff047424 */ /* 0x000fe200078e00ff */
[----:B--2---:R-:W-:Y:S02]  /*8630*/  LEA.HI R0, R27, R176, RZ, 0x5 ;  /* 0x000000b01b007211 */ /* 0x004fe400078f28ff */
[----:B------:R-:W-:Y:S01]  /*8640*/  LOP3.LUT R10, R22, R20, RZ, 0xfc, !PT ;  /* 0x00000014160a7212 */ /* 0x000fe200078efcff */
[----:B------:R-:W-:Y:S01]  /*8650*/  IMAD R7, R24, 0x200, R3 ;  /* 0x0000020018077824 */ /* 0x000fe200078e0203 */
[----:B------:R-:W-:Y:S01]  /*8660*/  SEL R4, R4, 0xfffffff0, !P0 ;  /* 0xfffffff004047807 */ /* 0x000fe20004000000 */
[----:B------:R-:W-:-:S05]  /*8670*/  IMAD.SHL.U32 R0, R0, 0x20, RZ ;  /* 0x0000002000007824 */ /* 0x000fca00078e00ff */
[----:B------:R-:W-:-:S04]  /*8680*/  LOP3.LUT R0, R0, 0xfffffc00, RZ, 0xc0, !PT ;  /* 0xfffffc0000007812 */ /* 0x000fc800078ec0ff */
[----:B------:R-:W-:Y:S02]  /*8690*/  IADD3 R0, R22, R20, R0 ;  /* 0x0000001416007210 */ /* 0x000fe40007ffe000 */
[----:B---3--:R-:W-:Y:S05]  /*86a0*/  CALL.REL.NOINC `($_ZN7cutlass13device_kernelIN5flash19enable_sm80_to_sm89INS1_16FlashAttnFwdSm80INS1_25CollectiveMainloopFwdSm80ILi4ELi1ELb0EN4cute5tupleIJNS5_1CILi128EEENS7_ILi48EEES8_EEELi128ENS_6half_tEfNS_4arch4Sm80ELb0ELb1ELb0ELb1ELb1ELb1ELb1ELb0EEENS1_21CollectiveEpilogueFwdINS6_IJS8_S8_S9_EEENS6_IJNS7_ILi1EEESH_SH_EEESB_SD_Li128ELb1ELb1ELb0ELb0EEENS1_19SingleTileSchedulerILb1ELb0ELb1ELi128EEEEEEEEEvNT_6ParamsE$_ZZN5flash25CollectiveMainloopFwdSm80ILi4ELi1ELb0EN4cute5tupleIJNS1_1CILi128EEENS3_ILi48EEES4_EEELi128EN7cutlass6half_tEfNS7_4arch4Sm80ELb0ELb1ELb0ELb1ELb1ELb1ELb1ELb0EE3mmaINS_16FlashAttnFwdSm80ISB_NS_21CollectiveEpilogueFwdINS2_IJS4_S4_S5_EEENS2_IJNS3_ILi1EEESG_SG_EEES8_SA_Li128ELb1ELb1ELb0ELb0EEENS_19SingleTileSchedulerILb1ELb0ELb1ELi128EEEE13SharedStorageENS1_6TensorINS1_11ArrayEngineIfLm128EEENS1_6LayoutINS2_IJNS2_IJNS3_ILi2EEESR_EEESR_NS3_ILi16EEEEEENS2_IJNS2_IJSG_SR_EEENS3_ILi4EEENS3_ILi8EEEEEEEEEENS_7SoftmaxILi4ELi0EEEEEbRKNSB_6ParamsERT0_RT1_iRKNS_16SeqlenInfoQKNewKILb1ELb1EEENS2_IJiiiiEEERT_ENKUlvE_clEv) ;  /* 0x0001882000007944 */ /* 0x008fea0003c00000 */
[----:B------:R-:W-:Y:S05]  /*86b0*/  BSYNC B2 ;  /* 0x0000000000027941 */ /* 0x000fea0003800000 */
.L_x_1268:
[----:B------:R-:W2:Y:S01]  /*86c0*/  LDL R29, [R1+0x10] ;  /* 0x00001000011d7983 */ /* 0x000ea20000100800 */
[----:B------:R-:W-:-:S04]  /*86d0*/  DEPBAR.LE SB0, 0x0 ;  /* 0x000080000000791a */ /* 0x000fc80000000000 */
[----:B------:R3:W5:Y:S01]  /*86e0*/  LDL R120, [R1] ;  /* 0x0000000001787983 */ /* 0x0007620000100800 */
[----:B------:R-:W-:Y:S03]  /*86f0*/  WARPSYNC 0xffffffff ;  /* 0xffffffff00007948 */ /* 0x000fe60003800000 */
[----:B------:R-:W4:Y:S01]  /*8700*/  S2R R28, SR_CTAID.Y ;  /* 0x00000000001c7919 */ /* 0x000f220000002600 */
[----:B------:R-:W-:-:S03]  /*8710*/  SHF.L.U32 R216, R7, 0x1, RZ ;  /* 0x0000000107d87819 */ /* 0x000fc600000006ff */
[----:B------:R-:W-:Y:S01]  /*8720*/  BAR.SYNC.DEFER_BLOCKING 0x0 ;  /* 0x0000000000007b1d */ /* 0x000fe20000010000 */
[----:B------:R-:W-:-:S05]  /*8730*/  SHF.L.U32 R224, R0, 0x1, RZ ;  /* 0x0000000100e07819 */ /* 0x000fca00000006ff */
[----:B------:R-:W1:Y:S01]  /*8740*/  S2R R11, SR_CTAID.Y ;  /* 0x00000000000b7919 */ /* 0x000e620000002600 */
[----:B------:R-:W-:Y:S02]  /*8750*/  IMAD R0, R4, 0x2, R216 ;  /* 0x0000000204007824 */ /* 0x000fe400078e02d8 */
[----:B------:R-:W-:Y:S01]  /*8760*/  IMAD.WIDE.U32 R2, R240, c[0x0][0x208], RZ ;  /* 0x00008200f0027a25 */ /* 0x000fe200078e00ff */
[----:B----4-:R-:W-:Y:S02]  /*8770*/  SHF.R.S32.HI R28, RZ, 0x1f, R28 ;  /* 0x0000001fff1c7819 */ /* 0x010fe4000001141c */
[----:B------:R-:W4:Y:S04]  /*8780*/  LDSM.16.M88.4 R72, [R0+0x5080] ;  /* 0x005080000048783b */ /* 0x000f280000000200 */
[----:B------:R-:W2:Y:S04]  /*8790*/  LDSM.16.M88.4 R80, [R0+0x5880] ;  /* 0x005880000050783b */ /* 0x000ea80000000200 */
[----:B------:R3:W2:Y:S01]  /*87a0*/  LDSM.16.M88.4 R88, [R0+0x6080] ;  /* 0x006080000058783b */ /* 0x0006a20000000200 */
[----:B------:R-:W-:-:S02]  /*87b0*/  IMAD R28, R28, c[0x0][0x210], RZ ;  /* 0x000084001c1c7a24 */ /* 0x000fc400078e02ff */
[C---:B-1----:R-:W-:Y:S01]  /*87c0*/  IMAD.WIDE.U32 R30, R11.reuse, c[0x0][0x210], RZ ;  /* 0x000084000b1e7a25 */ /* 0x042fe200078e00ff */
[----:B------:R1:W1:Y:S03]  /*87d0*/  LDSM.16.M88.4 R16, [R224+0x8080] ;  /* 0x00808000e010783b */ /* 0x0002660000000200 */
[----:B------:R-:W-:Y:S01]  /*87e0*/  IMAD R28, R11, c[0x0][0x214], R28 ;  /* 0x000085000b1c7a24 */ /* 0x000fe200078e021c */
[----:B------:R1:W1:Y:S04]  /*87f0*/  LDSM.16.M88.4 R12, [R224+0xa080] ;  /* 0x00a08000e00c783b */ /* 0x0002680000000200 */
[----:B------:R1:W1:Y:S04]  /*8800*/  LDSM.16.M88.4 R48, [R216+0x5080] ;  /* 0x00508000d830783b */ /* 0x0002680000000200 */
[----:B------:R1:W1:Y:S04]  /*8810*/  LDSM.16.M88.4 R44, [R216+0x5880] ;  /* 0x00588000d82c783b */ /* 0x0002680000000200 */
[----:B------:R1:W1:Y:S01]  /*8820*/  LDSM.16.M88.4 R40, [R216+0x6080] ;  /* 0x00608000d828783b */ /* 0x0002620000000200 */
[----:B---3--:R-:W-:-:S04]  /*8830*/  IMAD R0, R139, c[0x0][0x208], RZ ;  /* 0x000082008b007a24 */ /* 0x008fc800078e02ff */
[----:B------:R-:W-:-:S04]  /*8840*/  IMAD R0, R240, c[0x0][0x20c], R0 ;  /* 0x00008300f0007a24 */ /* 0x000fc800078e0200 */
[----:B------:R-:W-:Y:S02]  /*8850*/  IMAD.IADD R3, R3, 0x1, R0 ;  /* 0x0000000103037824 */ /* 0x000fe400078e0200 */
[----:B------:R-:W-:Y:S02]  /*8860*/  IMAD R0, R140, c[0x0][0x218], RZ ;  /* 0x000086008c007a24 */ /* 0x000fe400078e02ff */
[----:B------:R-:W-:Y:S01]  /*8870*/  IMAD.WIDE.U32 R2, R237, c[0x0][0x218], R2 ;  /* 0x00008600ed027a25 */ /* 0x000fe200078e0002 */
[----:B------:R-:W-:Y:S02]  /*8880*/  LEA R226, R9, R224, 0x1 ;  /* 0x000000e009e27211 */ /* 0x000fe400078e08ff */
[----:B------:R-:W-:Y:S01]  /*8890*/  IADD3 R28, R31, R28, RZ ;  /* 0x0000001c1f1c7210 */ /* 0x000fe20007ffe0ff */
[----:B------:R-:W-:Y:S01]  /*88a0*/  IMAD R11, R237, c[0x0][0x21c], R0 ;  /* 0x00008700ed0b7a24 */ /* 0x000fe200078e0200 */
[----:B------:R-:W-:Y:S01]  /*88b0*/  IADD3 R2, P1, R30, R2, RZ ;  /* 0x000000021e027210 */ /* 0x000fe20007f3e0ff */
[----:B------:R3:W1:Y:S01]  /*88c0*/  LDSM.16.M88.4 R24, [R226+0x8080] ;  /* 0x00808000e218783b */ /* 0x0006620000000200 */
[----:B------:R-:W-:-:S02]  /*88d0*/  IADD3 R0, R216, 0x5080, RZ ;  /* 0x00005080d8007810 */ /* 0x000fc40007ffe0ff */
[----:B------:R-:W-:Y:S01]  /*88e0*/  LEA R7, P0, R2, c[0x0][0x1f8], 0x1 ;  /* 0x00007e0002077a11 */ /* 0x000fe200078008ff */
[----:B------:R3:W1:Y:S01]  /*88f0*/  LDSM.16.M88.4 R20, [R226+0xa080] ;  /* 0x00a08000e214783b */ /* 0x0006620000000200 */
[----:B------:R-:W-:Y:S02]  /*8900*/  IADD3.X R3, R28, R3, R11, P1, !PT ;  /* 0x000000031c037210 */ /* 0x000fe40000ffe40b */
[----:B------:R-:W-:Y:S02]  /*8910*/  LEA R223, R4, R0, 0x1 ;  /* 0x0000000004df7211 */ /* 0x000fe400078e08ff */
[----:B------:R-:W-:Y:S01]  /*8920*/  LEA.HI.X R4, R2, c[0x0][0x1fc], R3, 0x1, P0 ;  /* 0x00007f0002047a11 */ /* 0x000fe200000f0c03 */
[----:B--2---:R3:W-:Y:S01]  /*8930*/  STL [R1+0x70], R29 ;  /* 0x0000701d01007387 */ /* 0x0047e20000100800 */
[----:B------:R-:W-:Y:S05]  /*8940*/  BRA.DIV ~URZ, `(.L_x_1269) ;  /* 0x00014b627f007947 */ /* 0x000fea000b800000 */
[----:B-1--4-:R-:W2:Y:S04]  /*8950*/  LDL R35, [R1+0x80] ;  /* 0x0000800001237983 */ /* 0x012ea80000100800 */
[----:B------:R-:W4:Y:S04]  /*8960*/  LDL R30, [R1+0xd8] ;  /* 0x0000d800011e7983 */ /* 0x000f280000100800 */
[----:B---3--:R-:W3:Y:S04]  /*8970*/  LDL R2, [R1+0xcc] ;  /* 0x0000cc0001027983 */ /* 0x008ee80000100800 */
[----:B------:R-:W1:Y:S04]  /*8980*/  SHFL.IDX PT, R11, R7, RZ, 0x181f ;  /* 0x00181fff070b7589 */ /* 0x000e6800000e0000 */
[----:B------:R-:W1:Y:S04]  /*8990*/  SHFL.IDX PT, R33, R4, RZ, 0x181f ;  /* 0x00181fff04217589 */ /* 0x000e6800000e0000 */
[----:B------:R-:W1:Y:S04]  /*89a0*/  SHFL.IDX PT, R32, R7, 0x1, 0x181f ;  /* 0x00381f0007207f89 */ /* 0x000e6800000e0000 */
[----:B------:R-:W1:Y:S01]  /*89b0*/  SHFL.IDX PT, R34, R4, 0x1, 0x181f ;  /* 0x00381f0004227f89 */ /* 0x000e6200000e0000 */
[----:B------:R-:W-:-:S04]  /*89c0*/  IMAD.SHL.U32 R0, R238, 0x2, RZ ;  /* 0x00000002ee007824 */ /* 0x000fc800078e00ff */
[----:B------:R-:W-:Y:S01]  /*89d0*/  IMAD.MOV.U32 R238, RZ, RZ, R0 ;  /* 0x000000ffffee7224 */ /* 0x000fe200078e0000 */
[----:B------:R-:W-:Y:S01]  /*89e0*/  IADD3 R239, R0, 0x2080, RZ ;  /* 0x0000208000ef7810 */ /* 0x000fe20007ffe0ff */
[C---:B--2---:R-:W-:Y:S01]  /*89f0*/  IMAD.WIDE R36, R35.reuse, 0x2, RZ ;  /* 0x0000000223247825 */ /* 0x044fe200078e02ff */
[----:B------:R-:W-:-:S04]  /*8a00*/  ISETP.GE.AND P1, PT, R35, c[0x0][0x1d4], PT ;  /* 0x0000750023007a0c */ /* 0x000fc80003f26270 */
[-C--:B-1----:R-:W-:Y:S02]  /*8a10*/  IADD3 R28, P0, R11, R36.reuse, RZ ;  /* 0x000000240b1c7210 */ /* 0x082fe40007f1e0ff */
[----:B------:R-:W-:Y:S02]  /*8a20*/  ISETP.LT.OR P3, PT, R116, 0x1, P1 ;  /* 0x000000017400780c */ /* 0x000fe40000f61670 */
[----:B----4-:R-:W-:Y:S01]  /*8a30*/  ISETP.GE.AND P2, PT, R30, c[0x0][0x1d4], PT ;  /* 0x000075001e007a0c */ /* 0x010fe20003f46270 */
[----:B------:R-:W-:Y:S01]  /*8a40*/  IMAD.X R29, R33, 0x1, R37, P0 ;  /* 0x00000001211d7824 */ /* 0x000fe200000e0625 */
[----:B------:R-:W-:Y:S01]  /*8a50*/  IADD3 R30, P0, R32, R36, RZ ;  /* 0x00000024201e7210 */ /* 0x000fe20007f1e0ff */
[----:B---3--:R-:W-:-:S04]  /*8a60*/  IMAD.WIDE R2, R2, 0x2, RZ ;  /* 0x0000000202027825 */ /* 0x008fc800078e02ff */
[----:B------:R-:W-:Y:S01]  /*8a70*/  IMAD.X R31, R34, 0x1, R37, P0 ;  /* 0x00000001221f7824 */ /* 0x000fe200000e0625 */
[----:B------:R-:W-:-:S03]  /*8a80*/  ISETP.LT.OR P0, PT, R116, 0x1, P2 ;  /* 0x000000017400780c */ /* 0x000fc60001701670 */
[----:B------:R1:W-:Y:S01]  /*8a90*/  LDGSTS.E.BYPASS.LTC128B.128 [R0+0x2080], [R28.64], !P3 ;  /* 0x020800001c007fae */ /* 0x0003e2000d901d46 */
[----:B------:R-:W-:Y:S01]  /*8aa0*/  ISETP.LT.OR P4, PT, R116, 0x11, P1 ;  /* 0x000000117400780c */ /* 0x000fe20000f81670 */
[--C-:B------:R-:W-:Y:S01]  /*8ab0*/  IMAD.MOV.U32 R38, RZ, RZ, R35.reuse ;  /* 0x000000ffff267224 */ /* 0x100fe200078e0023 */
[----:B------:R-:W-:Y:S02]  /*8ac0*/  SHF.R.S32.HI R39, RZ, 0x1f, R35 ;  /* 0x0000001fff277819 */ /* 0x000fe40000011423 */
[----:B-1----:R-:W-:-:S05]  /*8ad0*/  IADD3 R28, P3, R11, R2, RZ ;  /* 0x000000020b1c7210 */ /* 0x002fca0007f7e0ff */
[----:B------:R-:W-:Y:S01]  /*8ae0*/  IMAD.X R29, R33, 0x1, R3, P3 ;  /* 0x00000001211d7824 */ /* 0x000fe200018e0603 */
[----:B------:R-:W-:-:S04]  /*8af0*/  ISETP.LT.OR P3, PT, R116, 0x11, P2 ;  /* 0x000000117400780c */ /* 0x000fc80001761670 */
[----:B------:R1:W-:Y:S04]  /*8b00*/  LDGSTS.E.BYPASS.LTC128B.128 [R0+0x3880], [R28.64], !P0 ;  /* 0x038800001c007fae */ /* 0x0003e8000c101d46 */
[----:B------:R2:W-:Y:S04]  /*8b10*/  LDGSTS.E.BYPASS.LTC128B.128 [R0+0x2880], [R30.64], !P4 ;  /* 0x028800001e007fae */ /* 0x0005e8000e101d46 */
[----:B------:R2:W3:Y:S04]  /*8b20*/  SHFL.IDX PT, R11, R4, 0x2, 0x181f ;  /* 0x00581f00040b7f89 */ /* 0x0004e800000e0000 */
[----:B------:R2:W4:Y:S04]  /*8b30*/  SHFL.IDX PT, R4, R7, 0x2, 0x181f ;  /* 0x00581f0007047f89 */ /* 0x00052800000e0000 */
[----:B------:R2:W-:Y:S01]  /*8b40*/  STL.64 [R1+0xa8], R38 ;  /* 0x0000a82601007387 */ /* 0x0005e20000100a00 */
[----:B-1----:R-:W-:-:S05]  /*8b50*/  IADD3 R28, P0, R32, R2, RZ ;  /* 0x00000002201c7210 */ /* 0x002fca0007f1e0ff */
[----:B------:R-:W-:-:S05]  /*8b60*/  IMAD.X R29, R34, 0x1, R3, P0 ;  /* 0x00000001221d7824 */ /* 0x000fca00000e0603 */
[----:B------:R2:W-:Y:S01]  /*8b70*/  LDGSTS.E.BYPASS.LTC128B.128 [R0+0x4080], [R28.64], !P3 ;  /* 0x040800001c007fae */ /* 0x0005e2000d901d46 */
[----:B------:R-:W-:Y:S01]  /*8b80*/  PLOP3.LUT P0, PT, P2, PT, PT, 0x80, 0x0 ;  /* 0x000000000000781c */ /* 0x000fe2000170f070 */
[----:B------:R-:W-:Y:S02]  /*8b90*/  IMAD.MOV.U32 R60, RZ, RZ, R36 ;  /* 0x000000ffff3c7224 */ /* 0x000fe400078e0024 */
[----:B------:R-:W-:Y:S02]  /*8ba0*/  IMAD.MOV.U32 R63, RZ, RZ, R37 ;  /* 0x000000ffff3f7224 */ /* 0x000fe400078e0025 */
[----:B------:R-:W-:Y:S02]  /*8bb0*/  IMAD.MOV.U32 R62, RZ, RZ, R2 ;  /* 0x000000ffff3e7224 */ /* 0x000fe400078e0002 */
[----:B------:R-:W-:Y:S02]  /*8bc0*/  IMAD.MOV.U32 R61, RZ, RZ, R3 ;  /* 0x000000ffff3d7224 */ /* 0x000fe400078e0003 */
.L_x_1436:
[----:B--234-:R-:W2:Y:S01]  /*8bd0*/  LDL R0, [R1+0x98] ;  /* 0x0000980001007983 */ /* 0x01cea20000100800 */
[C---:B------:R-:W-:Y:S01]  /*8be0*/  HMMA.16816.F32 R36, R12.reuse, R48, RZ ;  /* 0x000000300c24723c */ /* 0x040fe200000018ff */
[----:B------:R-:W-:Y:S01]  /*8bf0*/  ISETP.LT.OR P3, PT, R116, 0x21, P1 ;  /* 0x000000217400780c */ /* 0x000fe20000f61670 */
[----:B------:R-:W-:Y:S01]  /*8c00*/  IMAD R225, R8, 0x2, R224 ;  /* 0x0000000208e17824 */ /* 0x000fe200078e02e0 */
[----:B------:R-:W-:Y:S01]  /*8c10*/  ISETP.LT.OR P1, PT, R116, 0x21, P0 ;  /* 0x000000217400780c */ /* 0x000fe20000721670 */
[----:B------:R-:W-:Y:S01]  /*8c20*/  IMAD R227, R8, 0x2, R226 ;  /* 0x0000000208e37824 */ /* 0x000fe200078e02e2 */
[----:B------:R-:W-:Y:S01]  /*8c30*/  IADD3 R2, P2, R4, R60, RZ ;  /* 0x0000003c04027210 */ /* 0x000fe20007f5e0ff */
[C---:B------:R-:W-:Y:S01]  /*8c40*/  IMAD R221, R6.reuse, 0x2, R223 ;  /* 0x0000000206dd7824 */ /* 0x040fe200078e02df */
[----:B------:R-:W-:Y:S01]  /*8c50*/  LEA R222, R6, R216, 0x1 ;  /* 0x000000d806de7211 */ /* 0x000fe200078e08ff */
[C---:B------:R-:W-:Y:S01]  /*8c60*/  HMMA.16816.F32 R32, R12.reuse, R44, RZ ;  /* 0x0000002c0c20723c */ /* 0x040fe200000018ff */
[----:B------:R-:W-:Y:S01]  /*8c70*/  LEA R228, R9, R225, 0x1 ;  /* 0x000000e109e47211 */ /* 0x000fe200078e08ff */
[C---:B------:R-:W-:Y:S01]  /*8c80*/  IMAD.X R3, R11.reuse, 0x1, R63, P2 ;  /* 0x000000010b037824 */ /* 0x040fe200010e063f */
[----:B------:R-:W-:Y:S04]  /*8c90*/  BSSY B0, `(.L_x_1270) ;  /* 0x00000e6000007945 */ /* 0x000fe80003800000 */
[----:B------:R-:W-:Y:S01]  /*8ca0*/  @!PT LDS RZ, [RZ] ;  /* 0x00000000fffff984 */ /* 0x000fe20000000800 */
[----:B------:R-:W-:Y:S01]  /*8cb0*/  @!PT LDS RZ, [RZ] ;  /* 0x00000000fffff984 */ /* 0x000fe20000000800 */
[----:B------:R-:W-:Y:S01]  /*8cc0*/  @!PT LDS RZ, [RZ] ;  /* 0x00000000fffff984 */ /* 0x000fe20000000800 */
[----:B------:R1:W-:Y:S01]  /*8cd0*/  LDGSTS.E.BYPASS.LTC128B.128 [R238+0x3080], [R2.64], !P3 ;  /* 0x0308000002ee7fae */ /* 0x0003e2000d901d46 */
[C---:B------:R-:W-:Y:S08]  /*8ce0*/  HMMA.16816.F32 R52, R12.reuse, R50, RZ ;  /* 0x000000320c34723c */ /* 0x040ff000000018ff */
[C---:B------:R-:W-:Y:S08]  /*8cf0*/  HMMA.16816.F32 R28, R12.reuse, R40, RZ ;  /* 0x000000280c1c723c */ /* 0x040ff000000018ff */
[C---:B------:R-:W-:Y:S08]  /*8d00*/  HMMA.16816.F32 R56, R12.reuse, R46, RZ ;  /* 0x0000002e0c38723c */ /* 0x040ff000000018ff */
[----:B------:R-:W-:Y:S07]  /*8d10*/  HMMA.16816.F32 R64, R12, R42, RZ ;  /* 0x0000002a0c40723c */ /* 0x000fee00000018ff */
[----:B------:R-:W-:Y:S01]  /*8d20*/  IADD3 R12, P0, R4, R62, RZ ;  /* 0x0000003e040c7210 */ /* 0x000fe20007f1e0ff */
[----:B------:R-:W-:Y:S04]  /*8d30*/  HMMA.16816.F32 R68, R16, R48, RZ ;  /* 0x000000301044723c */ /* 0x000fe800000018ff */
[----:B------:R-:W-:-:S04]  /*8d40*/  IMAD.X R13, R11, 0x1, R61, P0 ;  /* 0x000000010b0d7824 */ /* 0x000fc800000e063d */
[C---:B------:R-:W-:Y:S01]  /*8d50*/  HMMA.16816.F32 R76, R16.reuse, R44, RZ ;  /* 0x0000002c104c723c */ /* 0x040fe200000018ff */
[----:B------:R3:W-:Y:S04]  /*8d60*/  LDGSTS.E.BYPASS.LTC128B.128 [R238+0x4880], [R12.64], !P1 ;  /* 0x048800000cee7fae */ /* 0x0007e8000c901d46 */
[----:B------:R-:W0:Y:S03]  /*8d70*/  LDGDEPBAR ;  /* 0x00000000000079af */ /* 0x000e260000000000 */
[C---:B------:R-:W-:Y:S08]  /*8d80*/  HMMA.16816.F32 R48, R16.reuse, R50, RZ ;  /* 0x000000321030723c */ /* 0x040ff000000018ff */
[C---:B------:R-:W-:Y:S08]  /*8d90*/  HMMA.16816.F32 R84, R16.reuse, R40, RZ ;  /* 0x000000281054723c */ /* 0x040ff000000018ff */
[C---:B------:R-:W-:Y:S01]  /*8da0*/  HMMA.16816.F32 R44, R16.reuse, R46, RZ ;  /* 0x0000002e102c723c */ /* 0x040fe200000018ff */
[----:B---3--:R-:W-:Y:S07]  /*8db0*/  LDSM.16.M88.4 R12, [R227+0xa080] ;  /* 0x00a08000e30c783b */ /* 0x008fee0000000200 */
[----:B------:R-:W-:Y:S01]  /*8dc0*/  HMMA.16816.F32 R96, R16, R42, RZ ;  /* 0x0000002a1060723c */ /* 0x000fe200000018ff */
[----:B------:R-:W-:Y:S04]  /*8dd0*/  LDSM.16.M88.4 R16, [R225+0xa080] ;  /* 0x00a08000e110783b */ /* 0x000fe80000000200 */
[----:B------:R-:W-:Y:S03]  /*8de0*/  LDSM.16.M88.4 R40, [R222+0x6080] ;  /* 0x00608000de28783b */ /* 0x000fe60000000200 */
[C---:B------:R-:W-:Y:S01]  /*8df0*/  HMMA.16816.F32 R112, R20.reuse, R72, R36 ;  /* 0x000000481470723c */ /* 0x040fe20000001824 */
[----:B------:R-:W3:Y:S07]  /*8e00*/  LDSM.16.M88.4 R36, [R222+0x5080] ;  /* 0x00508000de24783b */ /* 0x000eee0000000200 */
[C---:B------:R-:W-:Y:S01]  /*8e10*/  HMMA.16816.F32 R108, R20.reuse, R80, R32 ;  /* 0x00000050146c723c */ /* 0x040fe20000001820 */
[----:B------:R-:W4:Y:S07]  /*8e20*/  LDSM.16.M88.4 R32, [R222+0x5880] ;  /* 0x00588000de20783b */ /* 0x000f2e0000000200 */
[C---:B------:R-:W-:Y:S08]  /*8e30*/  HMMA.16816.F32 R92, R20.reuse, R74, R52 ;  /* 0x0000004a145c723c */ /* 0x040ff00000001834 */
[C---:B------:R-:W-:Y:S01]  /*8e40*/  HMMA.16816.F32 R104, R20.reuse, R88, R28 ;  /* 0x000000581468723c */ /* 0x040fe2000000181c */
[----:B------:R-:W-:Y:S07]  /*8e50*/  LDSM.16.M88.4 R28, [R227+0x8080] ;  /* 0x00808000e31c783b */ /* 0x000fee0000000200 */
[C---:B------:R-:W-:Y:S08]  /*8e60*/  HMMA.16816.F32 R100, R20.reuse, R82, R56 ;  /* 0x000000521464723c */ /* 0x040ff00000001838 */
[----:B------:R-:W-:Y:S01]  /*8e70*/  HMMA.16816.F32 R52, R20, R90, R64 ;  /* 0x0000005a1434723c */ /* 0x000fe20000001840 */
[----:B------:R-:W1:Y:S07]  /*8e80*/  LDSM.16.M88.4 R20, [R225+0x8080] ;  /* 0x00808000e114783b */ /* 0x000e6e0000000200 */
[C---:B------:R-:W-:Y:S08]  /*8e90*/  HMMA.16816.F32 R64, R24.reuse, R74, R48 ;  /* 0x0000004a1840723c */ /* 0x040ff00000001830 */
[C---:B------:R-:W-:Y:S01]  /*8ea0*/  HMMA.16816.F32 R68, R24.reuse, R72, R68 ;  /* 0x000000481844723c */ /* 0x040fe20000001844 */
[----:B------:R-:W-:Y:S07]  /*8eb0*/  LDSM.16.M88.4 R72, [R221+0x800] ;  /* 0x00080000dd48783b */ /* 0x000fee0000000200 */
[C---:B------:R-:W-:Y:S01]  /*8ec0*/  HMMA.16816.F32 R48, R24.reuse, R82, R44 ;  /* 0x000000521830723c */ /* 0x040fe2000000182c */
[----:B------:R-:W1:Y:S07]  /*8ed0*/  LDSM.16.M88.4 R44, [R221] ;  /* 0x00000000dd2c783b */ /* 0x000e6e0000000200 */
[C---:B------:R-:W-:Y:S01]  /*8ee0*/  HMMA.16816.F32 R60, R24.reuse, R80, R76 ;  /* 0x00000050183c723c */ /* 0x040fe2000000184c */
[----:B------:R-:W1:Y:S07]  /*8ef0*/  LDSM.16.M88.4 R76, [R221+0x1000] ;  /* 0x00100000dd4c783b */ /* 0x000e6e0000000200 */
[C---:B------:R-:W-:Y:S08]  /*8f00*/  HMMA.16816.F32 R56, R24.reuse, R88, R84 ;  /* 0x000000581838723c */ /* 0x040ff00000001854 */
[----:B------:R-:W-:Y:S01]  /*8f10*/  HMMA.16816.F32 R80, R24, R90, R96 ;  /* 0x0000005a1850723c */ /* 0x000fe20000001860 */
[----:B------:R-:W-:Y:S07]  /*8f20*/  LDSM.16.M88.4 R24, [R224+0xe080] ;  /* 0x00e08000e018783b */ /* 0x000fee0000000200 */
[C---:B---3--:R-:W-:Y:S08]  /*8f30*/  HMMA.16816.F32 R84, R16.reuse, R36, R112 ;  /* 0x000000241054723c */ /* 0x048ff00000001870 */
[C---:B----4-:R-:W-:Y:S08]  /*8f40*/  HMMA.16816.F32 R96, R16.reuse, R32, R108 ;  /* 0x000000201060723c */ /* 0x050ff0000000186c */
[C---:B------:R-:W-:Y:S08]  /*8f50*/  HMMA.16816.F32 R88, R16.reuse, R38, R92 ;  /* 0x000000261058723c */ /* 0x040ff0000000185c */
[C---:B------:R-:W-:Y:S08]  /*8f60*/  HMMA.16816.F32 R104, R16.reuse, R40, R104 ;  /* 0x000000281068723c */ /* 0x040ff00000001868 */
[----:B------:R-:W-:Y:S08]  /*8f70*/  HMMA.16816.F32 R100, R16, R34, R100 ;  /* 0x000000221064723c */ /* 0x000ff00000001864 */
[C---:B-1----:R-:W-:Y:S08]  /*8f80*/  HMMA.16816.F32 R92, R20.reuse, R36, R68 ;  /* 0x00000024145c723c */ /* 0x042ff00000001844 */
[----:B------:R-:W-:Y:S01]  /*8f90*/  HMMA.16816.F32 R64, R20, R38, R64 ;  /* 0x000000261440723c */ /* 0x000fe20000001840 */
[----:B------:R-:W1:Y:S07]  /*8fa0*/  LDSM.16.M88.4 R36, [R216+0x6880] ;  /* 0x00688000d824783b */ /* 0x000e6e0000000200 */
[----:B------:R-:W-:Y:S01]  /*8fb0*/  HMMA.16816.F32 R52, R16, R42, R52 ;  /* 0x0000002a1034723c */ /* 0x000fe20000001834 */
[----:B------:R-:W-:Y:S07]  /*8fc0*/  LDSM.16.M88.4 R16, [R224+0xc080] ;  /* 0x00c08000e010783b */ /* 0x000fee0000000200 */
[C---:B------:R-:W-:Y:S08]  /*8fd0*/  HMMA.16816.F32 R108, R20.reuse, R32, R60 ;  /* 0x00000020146c723c */ /* 0x040ff0000000183c */
[C---:B------:R-:W-:Y:S01]  /*8fe0*/  HMMA.16816.F32 R112, R20.reuse, R34, R48 ;  /* 0x000000221470723c */ /* 0x040fe20000001830 */
[----:B------:R-:W3:Y:S07]  /*8ff0*/  LDSM.16.M88.4 R32, [R216+0x7080] ;  /* 0x00708000d820783b */ /* 0x000eee0000000200 */
[C---:B------:R-:W-:Y:S01]  /*9000*/  HMMA.16816.F32 R116, R20.reuse, R40, R56 ;  /* 0x000000281474723c */ /* 0x040fe20000001838 */
[----:B------:R-:W-:Y:S07]  /*9010*/  LDSM.16.M88.4 R56, [R223+0x1800] ;  /* 0x00180000df38783b */ /* 0x000fee0000000200 */
[----:B------:R-:W-:Y:S01]  /*9020*/  HMMA.16816.F32 R60, R20, R42, R80 ;  /* 0x0000002a143c723c */ /* 0x000fe20000001850 */
[----:B------:R-:W4:Y:S07]  /*9030*/  LDSM.16.M88.4 R20, [R216+0x7880] ;  /* 0x00788000d814783b */ /* 0x000f2e0000000200 */
[C---:B------:R-:W-:Y:S08]  /*9040*/  HMMA.16816.F32 R48, R12.reuse, R44, R84 ;  /* 0x0000002c0c30723c */ /* 0x040ff00000001854 */
[----:B------:R-:W-:Y:S01]  /*9050*/  HMMA.16816.F32 R40, R12, R46, R88 ;  /* 0x0000002e0c28723c */ /* 0x000fe20000001858 */
[----:B--2---:R-:W-:-:S07]  /*9060*/  ISETP.GT.AND P0, PT, R142, R0, PT ;  /* 0x000000008e00720c */ /* 0x004fce0003f04270 */
[C---:B------:R-:W-:Y:S08]  /*9070*/  HMMA.16816.F32 R68, R12.reuse, R72, R96 ;  /* 0x000000480c44723c */ /* 0x040ff00000001860 */
[C---:B------:R-:W-:Y:S08]  /*9080*/  HMMA.16816.F32 R80, R12.reuse, R74, R100 ;  /* 0x0000004a0c50723c */ /* 0x040ff00000001864 */
[C---:B------:R-:W-:Y:S08]  /*9090*/  HMMA.16816.F32 R84, R12.reuse, R76, R104 ;  /* 0x0000004c0c54723c */ /* 0x040ff00000001868 */
[----:B------:R-:W-:Y:S01]  /*90a0*/  HMMA.16816.F32 R100, R12, R78, R52 ;  /* 0x0000004e0c64723c */ /* 0x000fe20000001834 */
[----:B------:R-:W-:Y:S04]  /*90b0*/  LDSM.16.M88.4 R12, [R226+0xe080] ;  /* 0x00e08000e20c783b */ /* 0x000fe80000000200 */
[----:B------:R-:W2:Y:S03]  /*90c0*/  LDSM.16.M88.4 R52, [R223+0x2000] ;  /* 0x00200000df34783b */ /* 0x000ea60000000200 */
[C---:B------:R-:W-:Y:S01]  /*90d0*/  HMMA.16816.F32 R104, R28.reuse, R46, R64 ;  /* 0x0000002e1c68723c */ /* 0x040fe20000001840 */
[----:B------:R-:W1:Y:S07]  /*90e0*/  LDSM.16.M88.4 R64, [R223+0x2800] ;  /* 0x00280000df40783b */ /* 0x000e6e0000000200 */
[C---:B------:R-:W-:Y:S08]  /*90f0*/  HMMA.16816.F32 R92, R28.reuse, R44, R92 ;  /* 0x0000002c1c5c723c */ /* 0x040ff0000000185c */
[C---:B------:R-:W-:Y:S08]  /*9100*/  HMMA.16816.F32 R108, R28.reuse, R72, R108 ;  /* 0x000000481c6c723c */ /* 0x040ff0000000186c */
[C---:B------:R-:W-:Y:S08]  /*9110*/  HMMA.16816.F32 R112, R28.reuse, R74, R112 ;  /* 0x0000004a1c70723c */ /* 0x040ff00000001870 */
[C---:B------:R-:W-:Y:S08]  /*9120*/  HMMA.16816.F32 R116, R28.reuse, R76, R116 ;  /* 0x0000004c1c74723c */ /* 0x040ff00000001874 */
[----:B------:R-:W-:Y:S01]  /*9130*/  HMMA.16816.F32 R96, R28, R78, R60 ;  /* 0x0000004e1c60723c */ /* 0x000fe2000000183c */
[----:B------:R-:W2:Y:S07]  /*9140*/  LDSM.16.M88.4 R28, [R226+0xc080] ;  /* 0x00c08000e21c783b */ /* 0x000eae0000000200 */
[C---:B-1----:R-:W-:Y:S08]  /*9150*/  HMMA.16816.F32 R88, R24.reuse, R36, R48 ;  /* 0x000000241858723c */ /* 0x042ff00000001830 */
[C---:B------:R-:W-:Y:S08]  /*9160*/  HMMA.16816.F32 R60, R24.reuse, R38, R40 ;  /* 0x00000026183c723c */ /* 0x040ff00000001828 */
[C---:B---3--:R-:W-:Y:S08]  /*9170*/  HMMA.16816.F32 R48, R24.reuse, R32, R68 ;  /* 0x000000201830723c */ /* 0x048ff00000001844 */
[C---:B------:R-:W-:Y:S08]  /*9180*/  HMMA.16816.F32 R44, R24.reuse, R34, R80 ;  /* 0x00000022182c723c */ /* 0x040ff00000001850 */
[----:B----4-:R-:W-:Y:S08]  /*9190*/  HMMA.16816.F32 R40, R24, R20, R84 ;  /* 0x000000141828723c */ /* 0x010ff00000001854 */
[C---:B------:R-:W-:Y:S08]  /*91a0*/  HMMA.16816.F32 R80, R16.reuse, R36, R92 ;  /* 0x000000241050723c */ /* 0x040ff0000000185c */
[----:B------:R-:W-:Y:S08]  /*91b0*/  HMMA.16816.F32 R76, R16, R38, R104 ;  /* 0x00000026104c723c */ /* 0x000ff00000001868 */
[----:B------:R-:W-:Y:S01]  /*91c0*/  HMMA.16816.F32 R72, R24, R22, R100 ;  /* 0x000000161848723c */ /* 0x000fe20000001864 */
[----:B------:R-:W-:Y:S07]  /*91d0*/  LDSM.16.M88.4 R24, [R225+0xe080] ;  /* 0x00e08000e118783b */ /* 0x000fee0000000200 */
[C---:B------:R-:W-:Y:S08]  /*91e0*/  HMMA.16816.F32 R68, R16.reuse, R32, R108 ;  /* 0x000000201044723c */ /* 0x040ff0000000186c */
[C---:B------:R-:W-:Y:S08]  /*91f0*/  HMMA.16816.F32 R36, R16.reuse, R34, R112 ;  /* 0x000000221024723c */ /* 0x040ff00000001870 */
[C---:B------:R-:W-:Y:S08]  /*9200*/  HMMA.16816.F32 R32, R16.reuse, R20, R116 ;  /* 0x000000141020723c */ /* 0x040ff00000001874 */
[----:B------:R-:W-:Y:S01]  /*9210*/  HMMA.16816.F32 R16, R16, R22, R96 ;  /* 0x000000161010723c */ /* 0x000fe20000001860 */
[----:B------:R-:W-:Y:S07]  /*9220*/  LDSM.16.M88.4 R20, [R225+0xc080] ;  /* 0x00c08000e114783b */ /* 0x000fee0000000200 */
[C---:B--2---:R-:W-:Y:S01]  /*9230*/  HMMA.16816.F32 R116, R12.reuse, R52, R48 ;  /* 0x000000340c74723c */ /* 0x044fe20000001830 */
[----:B------:R-:W1:Y:S07]  /*9240*/  LDSM.16.M88.4 R48, [R222+0x6880] ;  /* 0x00688000de30783b */ /* 0x000e6e0000000200 */
[C---:B------:R-:W-:Y:S01]  /*9250*/  HMMA.16816.F32 R112, R12.reuse, R54, R44 ;  /* 0x000000360c70723c */ /* 0x040fe2000000182c */
[----:B------:R-:W2:Y:S07]  /*9260*/  LDSM.16.M88.4 R44, [R222+0x7080] ;  /* 0x00708000de2c783b */ /* 0x000eae0000000200 */
[C---:B------:R-:W-:Y:S01]  /*9270*/  HMMA.16816.F32 R108, R12.reuse, R64, R40 ;  /* 0x000000400c6c723c */ /* 0x040fe20000001828 */
[----:B------:R-:W3:Y:S07]  /*9280*/  LDSM.16.M88.4 R40, [R222+0x7880] ;  /* 0x00788000de28783b */ /* 0x000eee0000000200 */
[C---:B------:R-:W-:Y:S08]  /*9290*/  HMMA.16816.F32 R88, R12.reuse, R56, R88 ;  /* 0x000000380c58723c */ /* 0x040ff00000001858 */
[----:B------:R-:W-:Y:S08]  /*92a0*/  HMMA.16816.F32 R84, R12, R58, R60 ;  /* 0x0000003a0c54723c */ /* 0x000ff0000000183c */
[C---:B------:R-:W-:Y:S08]  /*92b0*/  HMMA.16816.F32 R104, R28.reuse, R56, R80 ;  /* 0x000000381c68723c */ /* 0x040ff00000001850 */
[----:B------:R-:W-:Y:S08]  /*92c0*/  HMMA.16816.F32 R100, R28, R58, R76 ;  /* 0x0000003a1c64723c */ /* 0x000ff0000000184c */
[----:B------:R-:W-:Y:S01]  /*92d0*/  HMMA.16816.F32 R60, R12, R66, R72 ;  /* 0x000000420c3c723c */ /* 0x000fe20000001848 */
[----:B------:R-:W-:Y:S07]  /*92e0*/  LDSM.16.M88.4 R12, [R228+0xe080] ;  /* 0x00e08000e40c783b */ /* 0x000fee0000000200 */
[C---:B------:R-:W-:Y:S08]  /*92f0*/  HMMA.16816.F32 R96, R28.reuse, R52, R68 ;  /* 0x000000341c60723c */ /* 0x040ff00000001844 */
[C---:B------:R-:W-:Y:S01]  /*9300*/  HMMA.16816.F32 R92, R28.reuse, R54, R36 ;  /* 0x000000361c5c723c */ /* 0x040fe20000001824 */
[----:B------:R-:W4:Y:S07]  /*9310*/  LDSM.16.M88.4 R36, [R221+0x1800] ;  /* 0x00180000dd24783b */ /* 0x000f2e0000000200 */
[C---:B------:R-:W-:Y:S01]  /*9320*/  HMMA.16816.F32 R68, R28.reuse, R64, R32 ;  /* 0x000000401c44723c */ /* 0x040fe20000001820 */
[----:B------:R-:W-:Y:S07]  /*9330*/  LDSM.16.M88.4 R32, [R221+0x2000] ;  /* 0x00200000dd20783b */ /* 0x000fee0000000200 */
[----:B------:R-:W-:Y:S01]  /*9340*/  HMMA.16816.F32 R64, R28, R66, R16 ;  /* 0x000000421c40723c */ /* 0x000fe20000001810 */
[----:B------:R-:W2:Y:S04]  /*9350*/  LDSM.16.M88.4 R16, [R227+0xc080] ;  /* 0x00c08000e310783b */ /* 0x000ea80000000200 */
[----:B------:R-:W3:Y:S01]  /*9360*/  LDSM.16.M88.4 R28, [R221+0x2800] ;  /* 0x00280000dd1c783b */ /* 0x000ee20000000200 */
[----:B------:R-:W-:-:S04]  /*9370*/  DEPBAR.LE SB0, 0x0 ;  /* 0x000080000000791a */ /* 0x000fc80000000000 */
[C---:B-1----:R-:W-:Y:S08]  /*9380*/  HMMA.16816.F32 R88, R24.reuse, R48, R88 ;  /* 0x000000301858723c */ /* 0x042ff00000001858 */
[----:B------:R-:W-:Y:S08]  /*9390*/  HMMA.16816.F32 R84, R24, R50, R84 ;  /* 0x000000321854723c */ /* 0x000ff00000001854 */
[C---:B------:R-:W-:Y:S08]  /*93a0*/  HMMA.16816.F32 R56, R20.reuse, R48, R104 ;  /* 0x000000301438723c */ /* 0x040ff00000001868 */
[----:B------:R-:W-:Y:S08]  /*93b0*/  HMMA.16816.F32 R52, R20, R50, R100 ;  /* 0x000000321434723c */ /* 0x000ff00000001864 */
[C---:B--2---:R-:W-:Y:S08]  /*93c0*/  HMMA.16816.F32 R80, R24.reuse, R44, R116 ;  /* 0x0000002c1850723c */ /* 0x044ff00000001874 */
[C---:B------:R-:W-:Y:S08]  /*93d0*/  HMMA.16816.F32 R76, R24.reuse, R46, R112 ;  /* 0x0000002e184c723c */ /* 0x040ff00000001870 */
[C---:B---3--:R-:W-:Y:S08]  /*93e0*/  HMMA.16816.F32 R72, R24.reuse, R40, R108 ;  /* 0x000000281848723c */ /* 0x048ff0000000186c */
        /* <DEDUP_REMOVED lines=12> */
[----:B------:R-:W-:Y:S08]  /*94b0*/  HMMA.16816.F32 R60, R12, R30, R60 ;  /* 0x0000001e0c3c723c */ /* 0x000ff0000000183c */
[C---:B------:R-:W-:Y:S08]  /*94c0*/  HMMA.16816.F32 R48, R16.reuse, R32, R48 ;  /* 0x000000201030723c */ /* 0x040ff00000001830 */
[C---:B------:R-:W-:Y:S08]  /*94d0*/  HMMA.16816.F32 R44, R16.reuse, R34, R44 ;  /* 0x00000022102c723c */ /* 0x040ff0000000182c */
[C---:B------:R-:W-:Y:S08]  /*94e0*/  HMMA.16816.F32 R36, R16.reuse, R28, R24 ;  /* 0x0000001c1024723c */ /* 0x040ff00000001818 */
[----:B------:R-:W-:Y:S01]  /*94f0*/  HMMA.16816.F32 R40, R16, R30, R20 ;  /* 0x0000001e1028723c */ /* 0x000fe20000001814 */
[----:B------:R-:W-:Y:S06]  /*9500*/  BAR.SYNC.DEFER_BLOCKING 0x0 ;  /* 0x0000000000007b1d */ /* 0x000fec0000010000 */
[----:B------:R-:W-:Y:S01]  /*9510*/  @!UPT UIADD3 URZ, URZ, URZ, URZ ;  /* 0x0000003f3f3ff290 */ /* 0x000fe2000fffe03f */
[----:B------:R-:W-:Y:S11]  /*9520*/  @!P0 BRA `(.L_x_1271) ;  /* 0x000005c000008947 */ /* 0x000ff60003800000 */
[----:B------:R-:W2:Y:S04]  /*9530*/  LDL R125, [R1+0xa0] ;  /* 0x0000a000017d7983 */ /* 0x000ea80000100800 */
[----:B------:R-:W2:Y:S04]  /*9540*/  LDL R124, [R1+0x9c] ;  /* 0x00009c00017c7983 */ /* 0x000ea80000100800 */
[----:B------:R-:W3:Y:S04]  /*9550*/  LDL.64 R122, [R1+0xb0] ;  /* 0x0000b000017a7983 */ /* 0x000ee80000100a00 */
[----:B------:R-:W4:Y:S01]  /*9560*/  LDL R7, [R1+0xc8] ;  /* 0x0000c80001077983 */ /* 0x000f220000100800 */
[----:B------:R-:W-:-:S02]  /*9570*/  IMAD.MOV.U32 R0, RZ, RZ, 0x1 ;  /* 0x00000001ff007424 */ /* 0x000fc400078e00ff */
[----:B------:R-:W-:-:S03]  /*9580*/  IMAD.MOV.U32 R237, RZ, RZ, RZ ;  /* 0x000000ffffed7224 */ /* 0x000fc600078e00ff */
[----:B------:R-:W-:Y:S02]  /*9590*/  ISETP.NE.AND P0, PT, R0, c[0x0][0x2b8], PT ;  /* 0x0000ae0000007a0c */ /* 0x000fe40003f05270 */
[C---:B--2---:R-:W-:Y:S02]  /*95a0*/  IADD3 R2, R124.reuse, R141, R125 ;  /* 0x0000008d7c027210 */ /* 0x044fe40007ffe07d */
[----:B------:R-:W-:Y:S02]  /*95b0*/  ISETP.GT.AND P4, PT, R124, 0x2f, PT ;  /* 0x0000002f7c00780c */ /* 0x000fe40003f84270 */
[----:B------:R-:W-:-:S07]  /*95c0*/  IADD3 R2, R2, -0x30, RZ ;  /* 0xffffffd002027810 */ /* 0x000fce0007ffe0ff */
[----:B------:R-:W-:-:S04]  /*95d0*/  @P0 IMAD.HI.U32 R3, R2, c[0x0][0x2bc], RZ ;  /* 0x0000af0002030a27 */ /* 0x000fc800078e00ff */
[----:B------:R-:W-:Y:S01]  /*95e0*/  IMAD.MOV.U32 R0, RZ, RZ, R2 ;  /* 0x000000ffff007224 */ /* 0x000fe200078e0002 */
[----:B------:R-:W-:-:S04]  /*95f0*/  @P0 SHF.R.U32.HI R0, RZ, c[0x0][0x2c0], R3 ;  /* 0x0000b000ff000a19 */ /* 0x000fc80000011603 */
[----:B---3--:R-:W-:-:S04]  /*9600*/  @!P4 IADD3 R3, P0, R0, R122, RZ ;  /* 0x0000007a0003c210 */ /* 0x008fc80007f1e0ff */
[----:B----4-:R-:W-:Y:S02]  /*9610*/  @!P4 LEA.HI.X.SX32 R4, R0, R7, 0x1, P0 ;  /* 0x000000070004c211 */ /* 0x010fe400000f0eff */
[----:B------:R-:W-:-:S04]  /*9620*/  @!P4 LEA R6, P0, R3, c[0x0][0x2a0], 0x2 ;  /* 0x0000a8000306ca11 */ /* 0x000fc800078010ff */
[----:B------:R-:W-:-:S05]  /*9630*/  @!P4 LEA.HI.X R7, R3, c[0x0][0x2a4], R4, 0x2, P0 ;  /* 0x0000a9000307ca11 */ /* 0x000fca00000f1404 */
[----:B------:R-:W2:Y:S01]  /*9640*/  @!P4 LDG.E R237, [R6.64] ;  /* 0x0000000606edc981 */ /* 0x000ea2000c1e1900 */
[----:B------:R-:W-:-:S03]  /*9650*/  IADD3 R0, -R0, RZ, RZ ;  /* 0x000000ff00007210 */ /* 0x000fc60007ffe1ff */
[----:B------:R-:W1:Y:S02]  /*9660*/  S2R R122, SR_CTAID.Y ;  /* 0x00000000007a7919 */ /* 0x000e640000002600 */
[----:B------:R-:W-:Y:S02]  /*9670*/  IMAD R240, R0, c[0x0][0x2b8], R2 ;  /* 0x0000ae0000f07a24 */ /* 0x000fe400078e0202 */
[----:B------:R-:W3:Y:S02]  /*9680*/  S2R R124, SR_CTAID.Y ;  /* 0x00000000007c7919 */ /* 0x000ee40000002600 */
[----:B------:R-:W-:Y:S01]  /*9690*/  IMAD.WIDE.U32 R2, R240, c[0x0][0x1e0], RZ ;  /* 0x00007800f0027a25 */ /* 0x000fe200078e00ff */
[----:B------:R-:W-:-:S05]  /*96a0*/  SHF.R.S32.HI R0, RZ, 0x1f, R240 ;  /* 0x0000001fff007819 */ /* 0x000fca00000114f0 */
[----:B------:R-:W-:-:S04]  /*96b0*/  IMAD R0, R0, c[0x0][0x1e0], RZ ;  /* 0x0000780000007a24 */ /* 0x000fc800078e02ff */
[----:B------:R-:W-:-:S04]  /*96c0*/  IMAD R0, R240, c[0x0][0x1e4], R0 ;  /* 0x00007900f0007a24 */ /* 0x000fc800078e0200 */
[----:B------:R-:W-:Y:S01]  /*96d0*/  IMAD.IADD R3, R3, 0x1, R0 ;  /* 0x0000000103037824 */ /* 0x000fe200078e0200 */
[----:B-1----:R-:W-:Y:S01]  /*96e0*/  SHF.R.S32.HI R125, RZ, 0x1f, R122 ;  /* 0x0000001fff7d7819 */ /* 0x002fe2000001147a */
[----:B---3--:R-:W-:-:S04]  /*96f0*/  IMAD.WIDE.U32 R122, R124, c[0x0][0x1e8], RZ ;  /* 0x00007a007c7a7a25 */ /* 0x008fc800078e00ff */
[----:B------:R-:W-:-:S04]  /*9700*/  IMAD R11, R125, c[0x0][0x1e8], RZ ;  /* 0x00007a007d0b7a24 */ /* 0x000fc800078e02ff */
[----:B------:R-:W-:-:S05]  /*9710*/  IMAD R11, R124, c[0x0][0x1ec], R11 ;  /* 0x00007b007c0b7a24 */ /* 0x000fca00078e020b */
[----:B------:R-:W-:Y:S02]  /*9720*/  IADD3 R11, R123, R11, RZ ;  /* 0x0000000b7b0b7210 */ /* 0x000fe40007ffe0ff */
[----:B--2---:R-:W-:Y:S01]  /*9730*/  SHF.R.S32.HI R0, RZ, 0x1f, R237 ;  /* 0x0000001fff007819 */ /* 0x004fe200000114ed */
        /* <DEDUP_REMOVED lines=9> */
.L_x_1437:
[----:B------:R-:W-:Y:S05]  /*97d0*/  BRA.DIV ~URZ, `(.L_x_1273) ;  /* 0x000142427f007947 */ /* 0x000fea000b800000 */
[----:B------:R-:W3:Y:S04]  /*97e0*/  LDL.64 R24, [R1+0xa8] ;  /* 0x0000a80001187983 */ /* 0x000ee80000100a00 */
[----:B------:R-:W4:Y:S04]  /*97f0*/  LDL R2, [R1+0xcc] ;  /* 0x0000cc0001027983 */ /* 0x000f280000100800 */
[----:B--2---:R-:W2:Y:S04]  /*9800*/  LDL R21, [R1+0x80] ;  /* 0x0000800001157983 */ /* 0x004ea80000100800 */
[----:B------:R-:W2:Y:S04]  /*9810*/  LDL R20, [R1+0xd8] ;  /* 0x0000d80001147983 */ /* 0x000ea80000100800 */
[----:B------:R-:W2:Y:S04]  /*9820*/  LDL R22, [R1+0xd4] ;  /* 0x0000d40001167983 */ /* 0x000ea80000100800 */
[----:B------:R-:W1:Y:S04]  /*9830*/  SHFL.IDX PT, R6, R18, RZ, 0x181f ;  /* 0x00181fff12067589 */ /* 0x000e6800000e0000 */
[----:B------:R-:W1:Y:S04]  /*9840*/  SHFL.IDX PT, R7, R18, 0x1, 0x181f ;  /* 0x00381f0012077f89 */ /* 0x000e6800000e0000 */
[----:B------:R-:W1:Y:S01]  /*9850*/  SHFL.IDX PT, R11, R4, 0x1, 0x181f ;  /* 0x00381f00040b7f89 */ /* 0x000e6200000e0000 */
[----:B---3--:R-:W-:-:S02]  /*9860*/  IMAD.SHL.U32 R19, R24, 0x2, RZ ;  /* 0x0000000218137824 */ /* 0x008fc400078e00ff */
[----:B----4-:R-:W-:Y:S01]  /*9870*/  IMAD.SHL.U32 R0, R2, 0x2, RZ ;  /* 0x0000000202007824 */ /* 0x010fe200078e00ff */
[----:B------:R-:W-:Y:S02]  /*9880*/  SHF.L.U64.HI R3, R24, 0x1, R25 ;  /* 0x0000000118037819 */ /* 0x000fe40000010219 */
[----:B--2---:R-:W-:Y:S02]  /*9890*/  ISETP.GE.AND P3, PT, R21, c[0x0][0x1d4], PT ;  /* 0x0000750015007a0c */ /* 0x004fe40003f66270 */
[----:B-1----:R-:W-:Y:S02]  /*98a0*/  IADD3 R16, P0, R6, R19, RZ ;  /* 0x0000001306107210 */ /* 0x002fe40007f1e0ff */
[----:B------:R-:W-:Y:S02]  /*98b0*/  ISETP.GE.AND P4, PT, R20, c[0x0][0x1d4], PT ;  /* 0x0000750014007a0c */ /* 0x000fe40003f86270 */
[----:B------:R-:W-:Y:S02]  /*98c0*/  IADD3 R12, P2, R6, R0, RZ ;  /* 0x00000000060c7210 */ /* 0x000fe40007f5e0ff */
[----:B------:R-:W-:-:S02]  /*98d0*/  SHF.L.U64.HI R2, R2, 0x1, R22 ;  /* 0x0000000102027819 */ /* 0x000fc40000010216 */
[----:B------:R-:W-:Y:S01]  /*98e0*/  IADD3 R6, P1, R7, R19, RZ ;  /* 0x0000001307067210 */ /* 0x000fe20007f3e0ff */
[--C-:B------:R-:W-:Y:S01]  /*98f0*/  IMAD.X R17, R13, 0x1, R3.reuse, P0 ;  /* 0x000000010d117824 */ /* 0x100fe200000e0603 */
[----:B------:R-:W-:Y:S01]  /*9900*/  IADD3 R14, P0, R7, R0, RZ ;  /* 0x00000000070e7210 */ /* 0x000fe20007f1e0ff */
[--C-:B------:R-:W-:Y:S02]  /*9910*/  IMAD.X R13, R13, 0x1, R2.reuse, P2 ;  /* 0x000000010d0d7824 */ /* 0x100fe400010e0602 */
[C---:B------:R-:W-:Y:S01]  /*9920*/  IMAD.X R7, R11.reuse, 0x1, R3, P1 ;  /* 0x000000010b077824 */ /* 0x040fe200008e0603 */
[----:B------:R1:W-:Y:S04]  /*9930*/  LDGSTS.E.BYPASS.LTC128B.128 [R238+0x5080], [R16.64], !P3 ;  /* 0x0508000010ee7fae */ /* 0x0003e8000d901d46 */
[----:B------:R2:W-:Y:S04]  /*9940*/  LDGSTS.E.BYPASS.LTC128B.128 [R238+0x6880], [R12.64], !P4 ;  /* 0x068800000cee7fae */ /* 0x0005e8000e101d46 */
[----:B------:R3:W-:Y:S04]  /*9950*/  LDGSTS.E.BYPASS.LTC128B.128 [R238+0x5880], [R6.64], !P3 ;  /* 0x0588000006ee7fae */ /* 0x0007e8000d901d46 */
[----:B---3--:R3:W5:Y:S04]  /*9960*/  LDL R7, [R1+0x94] ;  /* 0x0000940001077983 */ /* 0x0087680000100800 */
[----:B--2---:R3:W2:Y:S04]  /*9970*/  SHFL.IDX PT, R12, R4, 0x2, 0x181f ;  /* 0x00581f00040c7f89 */ /* 0x0046a800000e0000 */
[----:B------:R3:W4:Y:S01]  /*9980*/  SHFL.IDX PT, R4, R18, 0x2, 0x181f ;  /* 0x00581f0012047f89 */ /* 0x00072200000e0000 */
[----:B------:R-:W-:Y:S01]  /*9990*/  IADD3.X R15, R11, R2, RZ, P0, !PT ;  /* 0x000000020b0f7210 */ /* 0x000fe200007fe4ff */
[----:B------:R-:W-:Y:S01]  /*99a0*/  IMAD.MOV.U32 R6, RZ, RZ, R19 ;  /* 0x000000ffff067224 */ /* 0x000fe200078e0013 */
[----:B------:R-:W-:Y:S01]  /*99b0*/  SEL R11, RZ, 0x10, P3 ;  /* 0x00000010ff0b7807 */ /* 0x000fe20001800000 */
[----:B-1----:R-:W-:-:S02]  /*99c0*/  IMAD.MOV.U32 R16, RZ, RZ, R2 ;  /* 0x000000ffff107224 */ /* 0x002fc400078e0002 */
[----:B------:R1:W-:Y:S02]  /*99d0*/  LDGSTS.E.BYPASS.LTC128B.128 [R238+0x7080], [R14.64], !P4 ;  /* 0x070800000eee7fae */ /* 0x0003e4000e101d46 */
[----:B-1----:R-:W-:Y:S01]  /*99e0*/  IMAD.MOV.U32 R15, RZ, RZ, R3 ;  /* 0x000000ffff0f7224 */ /* 0x002fe200078e0003 */
[----:B------:R-:W-:Y:S02]  /*99f0*/  MOV R14, R0 ;  /* 0x00000000000e7202 */ /* 0x000fe40000000f00 */
.L_x_1438:
[----:B--234-:R-:W-:Y:S02]  /*9a00*/  IADD3 R0, -R11, 0x10, RZ ;  /* 0x000000100b007810 */ /* 0x01cfe40007ffe1ff */
[----:B-----5:R-:W-:Y:S02]  /*9a10*/  IADD3 R2, -R7, 0x10, RZ ;  /* 0x0000001007027810 */ /* 0x020fe40007ffe1ff */
[----:B------:R-:W-:Y:S02]  /*9a20*/  LOP3.LUT R0, R0, 0xf, RZ, 0xc0, !PT ;  /* 0x0000000f00007812 */ /* 0x000fe400078ec0ff */
[----:B------:R-:W-:Y:S02]  /*9a30*/  ISETP.NE.U32.AND P3, PT, R11, RZ, PT ;  /* 0x000000ff0b00720c */ /* 0x000fe40003f65070 */
[----:B------:R-:W-:-:S02]  /*9a40*/  IADD3 R6, P1, P0, R0, R4, R6 ;  /* 0x0000000400067210 */ /* 0x000fc4000783e006 */
[----:B------:R-:W-:Y:S02]  /*9a50*/  LOP3.LUT R2, R2, 0xf, RZ, 0xc0, !PT ;  /* 0x0000000f02027812 */ /* 0x000fe400078ec0ff */
[----:B------:R-:W-:Y:S02]  /*9a60*/  ISETP.NE.U32.AND P2, PT, R7, RZ, PT ;  /* 0x000000ff0700720c */ /* 0x000fe40003f45070 */
[----:B------:R-:W-:Y:S02]  /*9a70*/  IADD3.X R7, RZ, R12, R15, P1, P0 ;  /* 0x0000000cff077210 */ /* 0x000fe40000fe040f */
[----:B------:R-:W-:-:S03]  /*9a80*/  IADD3 R2, P1, P0, R2, R4, R14 ;  /* 0x0000000402027210 */ /* 0x000fc6000783e00e */
[----:B------:R-:W-:Y:S01]  /*9a90*/  @!PT LDS RZ, [RZ] ;  /* 0x00000000fffff984 */ /* 0x000fe20000000800 */
[----:B------:R-:W-:Y:S01]  /*9aa0*/  @!PT LDS RZ, [RZ] ;  /* 0x00000000fffff984 */ /* 0x000fe20000000800 */
[----:B------:R-:W-:Y:S01]  /*9ab0*/  @!PT LDS RZ, [RZ] ;  /* 0x00000000fffff984 */ /* 0x000fe20000000800 */
[----:B------:R1:W-:Y:S01]  /*9ac0*/  LDGSTS.E.BYPASS.LTC128B.128.ZFILL [R238+0x6080], [R6.64], P3 ;  /* 0x0608000006ee7fae */ /* 0x0003e20009941d46 */
[----:B------:R-:W-:-:S05]  /*9ad0*/  IADD3.X R3, RZ, R12, R16, P1, P0 ;  /* 0x0000000cff037210 */ /* 0x000fca0000fe0410 */
[----:B------:R1:W-:Y:S04]  /*9ae0*/  LDGSTS.E.BYPASS.LTC128B.128.ZFILL [R238+0x7880], [R2.64], P2 ;  /* 0x0788000002ee7fae */ /* 0x0003e80009141d46 */
.L_x_1271:
[----:B------:R-:W-:Y:S05]  /*9af0*/  BSYNC B0 ;  /* 0x0000000000007941 */ /* 0x000fea0003800000 */
.L_x_1270:
[----:B------:R-:W2:Y:S04]  /*9b00*/  LDL R12, [R1+0x4] ;  /* 0x00000400010c7983 */ /* 0x000ea80000100800 */
[----:B------:R-:W3:Y:S01]  /*9b10*/  LDL R15, [R1+0x70] ;  /* 0x00007000010f7983 */ /* 0x000ee20000100800 */
[----:B-----5:R-:W-:Y:S01]  /*9b20*/  SHF.R.S32.HI R0, RZ, 0x1f, R120 ;  /* 0x0000001fff007819 */ /* 0x020fe20000011478 */
[----:B------:R-:W-:Y:S02]  /*9b30*/  IMAD.MOV.U32 R14, RZ, RZ, 0x1 ;  /* 0x00000001ff0e7424 */ /* 0x000fe400078e00ff */
[----:B------:R-:W0:Y:S01]  /*9b40*/  LDGDEPBAR ;  /* 0x00000000000079af */ /* 0x000e220000000000 */
[CC--:B-1----:R-:W-:Y:S02]  /*9b50*/  LEA.HI R2, R0.reuse, R120.reuse, RZ, 0x2 ;  /* 0x0000007800027211 */ /* 0x0c2fe400078f10ff */
[----:B------:R-:W-:-:S02]  /*9b60*/  LEA.HI R0, R0, R120, RZ, 0x5 ;  /* 0x0000007800007211 */ /* 0x000fc400078f28ff */
[----:B------:R-:W-:Y:S02]  /*9b70*/  LOP3.LUT R2, R2, 0xfffffffc, RZ, 0xc0, !PT ;  /* 0xfffffffc02027812 */ /* 0x000fe400078ec0ff */
[----:B------:R-:W-:Y:S02]  /*9b80*/  LOP3.LUT R4, R0, 0xffffffe0, RZ, 0xc0, !PT ;  /* 0xffffffe000047812 */ /* 0x000fe400078ec0ff */
[----:B------:R-:W-:Y:S01]  /*9b90*/  SHF.R.S32.HI R6, RZ, 0x5, R0 ;  /* 0x00000005ff067819 */ /* 0x000fe20000011400 */
[C---:B------:R-:W-:Y:S01]  /*9ba0*/  IMAD.IADD R3, R120.reuse, 0x1, -R2 ;  /* 0x0000000178037824 */ /* 0x040fe200078e0a02 */
[----:B------:R-:W-:Y:S01]  /*9bb0*/  SHF.R.S32.HI R7, RZ, 0x1f, R0 ;  /* 0x0000001fff077819 */ /* 0x000fe20000011400 */
[----:B------:R-:W-:-:S03]  /*9bc0*/  IMAD.IADD R0, R120, 0x1, -R4 ;  /* 0x0000000178007824 */ /* 0x000fc600078e0a04 */
[----:B------:R-:W-:Y:S02]  /*9bd0*/  LEA.HI R4, R7, R6, RZ, 0x2 ;  /* 0x0000000607047211 */ /* 0x000fe400078f10ff */
[----:B------:R-:W-:Y:S02]  /*9be0*/  LEA.HI R2, R3, R3, RZ, 0x1 ;  /* 0x0000000303027211 */ /* 0x000fe400078f08ff */
[----:B------:R-:W-:Y:S02]  /*9bf0*/  SHF.R.S32.HI R13, RZ, 0x1f, R0 ;  /* 0x0000001fff0d7819 */ /* 0x000fe40000011400 */
[----:B------:R-:W-:Y:S02]  /*9c00*/  LOP3.LUT R7, R4, 0xffffffc, RZ, 0xc0, !PT ;  /* 0x0ffffffc04077812 */ /* 0x000fe400078ec0ff */
[----:B------:R-:W-:Y:S02]  /*9c10*/  LOP3.LUT R11, R2, 0x1ffffffe, RZ, 0xc0, !PT ;  /* 0x1ffffffe020b7812 */ /* 0x000fe400078ec0ff */
[----:B------:R-:W-:Y:S01]  /*9c20*/  LEA.HI R4, R13, R0, RZ, 0x2 ;  /* 0x000000000d047211 */ /* 0x000fe200078f10ff */
[----:B------:R-:W-:-:S02]  /*9c30*/  IMAD.IADD R6, R6, 0x1, -R7 ;  /* 0x0000000106067824 */ /* 0x000fc400078e0a07 */
[----:B------:R-:W-:Y:S01]  /*9c40*/  IMAD.IADD R7, R3, 0x1, -R11 ;  /* 0x0000000103077824 */ /* 0x000fe200078e0a0b */
[----:B------:R-:W-:Y:S01]  /*9c50*/  LOP3.LUT R3, R4, 0x7ffffffc, RZ, 0xc0, !PT ;  /* 0x7ffffffc04037812 */ /* 0x000fe200078ec0ff */
[----:B------:R-:W-:Y:S01]  /*9c60*/  IMAD.SHL.U32 R2, R2, 0x20, RZ ;  /* 0x0000002002027824 */ /* 0x000fe200078e00ff */
[----:B------:R-:W-:-:S03]  /*9c70*/  SHF.R.S32.HI R17, RZ, 0x2, R4 ;  /* 0x00000002ff117819 */ /* 0x000fc60000011404 */
[----:B------:R-:W-:Y:S02]  /*9c80*/  IMAD.IADD R3, R0, 0x1, -R3 ;  /* 0x0000000100037824 */ /* 0x000fe400078e0a03 */
[----:B------:R-:W-:Y:S02]  /*9c90*/  IMAD.SHL.U32 R16, R6, 0x10, RZ ;  /* 0x0000001006107824 */ /* 0x000fe400078e00ff */
[----:B------:R-:W-:Y:S01]  /*9ca0*/  IMAD.SHL.U32 R6, R3, 0x2, RZ ;  /* 0x0000000203067824 */ /* 0x000fe200078e00ff */
[----:B------:R-:W-:Y:S01]  /*9cb0*/  LOP3.LUT R11, R2, 0xffffffc0, RZ, 0xc0, !PT ;  /* 0xffffffc0020b7812 */ /* 0x000fe200078ec0ff */
[----:B------:R-:W-:Y:S01]  /*9cc0*/  STL [R1+0xc4], R17 ;  /* 0x0000c41101007387 */ /* 0x000fe20000100800 */
[----:B------:R-:W-:-:S03]  /*9cd0*/  ISETP.NE.AND P0, PT, R14, c[0x0][0x2c4], PT ;  /* 0x0000b1000e007a0c */ /* 0x000fc60003f05270 */
[----:B------:R-:W-:Y:S04]  /*9ce0*/  STL [R1+0xc0], R16 ;  /* 0x0000c01001007387 */ /* 0x000fe80000100800 */
[----:B------:R-:W-:Y:S01]  /*9cf0*/  STL [R1+0x90], R6 ;  /* 0x0000900601007387 */ /* 0x000fe20000100800 */
[----:B------:R-:W-:Y:S02]  /*9d00*/  IMAD.SHL.U32 R4, R7, 0x8, RZ ;  /* 0x0000000807047824 */ /* 0x000fe400078e00ff */
[----:B------:R-:W-:Y:S01]  /*9d10*/  IMAD.IADD R0, R121, 0x1, R5 ;  /* 0x0000000179007824 */ /* 0x000fe200078e0205 */
[----:B------:R1:W-:Y:S04]  /*9d20*/  STL [R1+0xbc], R11 ;  /* 0x0000bc0b01007387 */ /* 0x0003e80000100800 */
[----:B------:R4:W-:Y:S01]  /*9d30*/  STL [R1+0xb8], R4 ;  /* 0x0000b80401007387 */ /* 0x0009e20000100800 */
[----:B------:R-:W-:-:S02]  /*9d40*/  IMAD.IADD R14, R0, 0x1, -R6 ;  /* 0x00000001000e7824 */ /* 0x000fc400078e0a06 */
[----:B--2---:R-:W-:-:S05]  /*9d50*/  IMAD R2, R12, 0x80, R17 ;  /* 0x000000800c027824 */ /* 0x004fca00078e0211 */
[----:B------:R-:W-:-:S05]  /*9d60*/  IADD3 R2, R11, R2, R16 ;  /* 0x000000020b027210 */ /* 0x000fca0007ffe010 */
[----:B-1----:R-:W-:Y:S01]  /*9d70*/  IMAD.IADD R11, R4, 0x1, R2 ;  /* 0x00000001040b7824 */ /* 0x002fe200078e0202 */
[----:B------:R-:W-:Y:S02]  /*9d80*/  IADD3 R2, -R6, 0x1, R0 ;  /* 0x0000000106027810 */ /* 0x000fe40007ffe100 */
[----:B----4-:R-:W-:Y:S01]  /*9d90*/  LOP3.LUT R4, RZ, c[0x0][0x324], RZ, 0x33, !PT ;  /* 0x0000c900ff047a12 */ /* 0x010fe200078e33ff */
[----:B------:R-:W-:-:S04]  /*9da0*/  @P0 IMAD.HI.U32 R3, R11, c[0x0][0x2c8], RZ ;  /* 0x0000b2000b030a27 */ /* 0x000fc800078e00ff */
[----:B---3--:R-:W-:Y:S01]  /*9db0*/  IMAD.IADD R2, R2, 0x1, -R15 ;  /* 0x0000000102027824 */ /* 0x008fe200078e0a0f */
[----:B------:R-:W-:Y:S01]  /*9dc0*/  @P0 SHF.R.U32.HI R11, RZ, c[0x0][0x2cc], R3 ;  /* 0x0000b300ff0b0a19 */ /* 0x000fe20000011603 */
[----:B------:R-:W-:Y:S02]  /*9dd0*/  IMAD.IADD R15, R121, 0x1, -R6 ;  /* 0x00000001790f7824 */ /* 0x000fe400078e0a06 */
[C---:B------:R-:W-:Y:S01]  /*9de0*/  IMAD.IADD R13, R2.reuse, 0x1, R4 ;  /* 0x00000001020d7824 */ /* 0x040fe200078e0204 */
[----:B------:R-:W-:Y:S01]  /*9df0*/  IADD3 R12, R2, c[0x0][0x328], RZ ;  /* 0x0000ca00020c7a10 */ /* 0x000fe20007ffe0ff */
[----:B------:R-:W-:Y:S05]  /*9e00*/  BRA.DIV ~URZ, `(.L_x_1274) ;  /* 0x000140827f007947 */ /* 0x000fea000b800000 */
[----:B------:R1:W2:Y:S02]  /*9e10*/  SHFL.IDX PT, R2, R11, RZ, 0x1c1f ;  /* 0x001c1fff0b027589 */ /* 0x0002a400000e0000 */
.L_x_1439:
[----:B------:R-:W-:Y:S01]  /*9e20*/  IMAD.MOV.U32 R35, RZ, RZ, 0x1 ;  /* 0x00000001ff237424 */ /* 0x000fe200078e00ff */
[----:B------:R-:W-:Y:S01]  /*9e30*/  LOP3.LUT R229, R229, 0xfffffdff, RZ, 0xc0, !PT ;  /* 0xfffffdffe5e57812 */ /* 0x000fe200078ec0ff */
[--C-:B--2---:R-:W-:Y:S02]  /*9e40*/  IMAD.IADD R3, R12, 0x1, R2.reuse ;  /* 0x000000010c037824 */ /* 0x104fe400078e0202 */
[----:B------:R-:W-:Y:S01]  /*9e50*/  IMAD.IADD R0, R13, 0x1, R2 ;  /* 0x000000010d007824 */ /* 0x000fe200078e0202 */
[----:B------:R-:W-:-:S02]  /*9e60*/  ISETP.LE.AND P0, PT, R35, c[0x0][0x32c], PT ;  /* 0x0000cb0023007a0c */ /* 0x000fc40003f03270 */
[----:B------:R-:W-:-:S11]  /*9e70*/  IMNMX R4, R14, R3, PT ;  /* 0x000000030e047217 */ /* 0x000fd60003800200 */
[----:B------:R-:W-:Y:S01]  /*9e80*/  @P0 LOP3.LUT R229, R229, 0x200, RZ, 0xfc, !PT ;  /* 0x00000200e5e50812 */ /* 0x000fe200078efcff */
[----:B------:R-:W-:Y:S05]  /*9e90*/  @!P0 BRA `(.L_x_1275) ;  /* 0x0000013000008947 */ /* 0x000fea0003800000 */
[----:B------:R-:W2:Y:S01]  /*9ea0*/  LDL R6, [R1+0x70] ;  /* 0x0000700001067983 */ /* 0x000ea20000100800 */
[----:B------:R-:W-:Y:S01]  /*9eb0*/  BSSY B0, `(.L_x_1276) ;  /* 0x000000d000007945 */ /* 0x000fe20003800000 */
[----:B--2---:R-:W-:-:S04]  /*9ec0*/  IADD3 R2, -R6, R5, R2 ;  /* 0x0000000506027210 */ /* 0x004fc80007ffe102 */
[----:B------:R-:W-:-:S13]  /*9ed0*/  ISETP.GT.AND P0, PT, R2, -0x1, PT ;  /* 0xffffffff0200780c */ /* 0x000fda0003f04270 */
[----:B------:R-:W-:Y:S05]  /*9ee0*/  @P0 BRA `(.L_x_1277) ;  /* 0x0000006000000947 */ /* 0x000fea0003800000 */
[----:B------:R-:W-:Y:S02]  /*9ef0*/  ISETP.NE.AND P0, PT, R35, c[0x0][0x32c], PT ;  /* 0x0000cb0023007a0c */ /* 0x000fe40003f05270 */
[----:B------:R-:W-:-:S11]  /*9f00*/  LOP3.LUT R2, RZ, R2, RZ, 0x33, !PT ;  /* 0x00000002ff027212 */ /* 0x000fd600078e33ff */
[----:B------:R-:W-:-:S05]  /*9f10*/  @P0 IMAD.HI.U32 R3, R2, c[0x0][0x330], RZ ;  /* 0x0000cc0002030a27 */ /* 0x000fca00078e00ff */
[----:B------:R-:W-:-:S04]  /*9f20*/  @P0 SHF.R.U32.HI R2, RZ, c[0x0][0x334], R3 ;  /* 0x0000cd00ff020a19 */ /* 0x000fc80000011603 */
[----:B------:R-:W-:Y:S01]  /*9f30*/  LOP3.LUT R2, RZ, R2, RZ, 0x33, !PT ;  /* 0x00000002ff027212 */ /* 0x000fe200078e33ff */
[----:B------:R-:W-:Y:S05]  /*9f40*/  BRA `(.L_x_1278) ;  /* 0x0000003000007947 */ /* 0x000fea0003800000 */
.L_x_1277:
[----:B------:R-:W-:-:S13]  /*9f50*/  ISETP.NE.AND P0, PT, R35, c[0x0][0x32c], PT ;  /* 0x0000cb0023007a0c */ /* 0x000fda0003f05270 */
[----:B------:R-:W-:-:S05]  /*9f60*/  @P0 IMAD.HI.U32 R3, R2, c[0x0][0x330], RZ ;  /* 0x0000cc0002030a27 */ /* 0x000fca00078e00ff */
[----:B------:R-:W-:Y:S02]  /*9f70*/  @P0 SHF.R.U32.HI R2, RZ, c[0x0][0x334], R3 ;  /* 0x0000cd00ff020a19 */ /* 0x000fe40000011603 */
.L_x_1278:
[----:B------:R-:W-:Y:S05]  /*9f80*/  BSYNC B0 ;  /* 0x0000000000007941 */ /* 0x000fea0003800000 */
.L_x_1276:
[----:B------:R-:W-:-:S05]  /*9f90*/  IMAD R2, R2, c[0x0][0x32c], R15 ;  /* 0x0000cb0002027a24 */ /* 0x000fca00078e020f */
[----:B------:R-:W-:Y:S02]  /*9fa0*/  IADD3 R3, R2, c[0x0][0x32c], RZ ;  /* 0x0000cb0002037a10 */ /* 0x000fe40007ffe0ff */
[----:B------:R-:W-:Y:S02]  /*9fb0*/  IMNMX R0, R0, R2, !PT ;  /* 0x0000000200007217 */ /* 0x000fe40007800200 */
[----:B------:R-:W-:Y:S02]  /*9fc0*/  IMNMX R4, R4, R3, PT ;  /* 0x0000000304047217 */ /* 0x000fe40003800200 */
.L_x_1275:
[----:B------:R-:W-:Y:S05]  /*9fd0*/  BRA.DIV ~URZ, `(.L_x_1279) ;  /* 0x00013f327f007947 */ /* 0x000fea000b800000 */
[----:B------:R2:W3:Y:S02]  /*9fe0*/  SHFL.IDX PT, R2, R11, 0x1, 0x1c1f ;  /* 0x003c1f000b027f89 */ /* 0x0004e400000e0000 */
.L_x_1440:
[----:B------:R-:W-:Y:S01]  /*9ff0*/  ISETP.LE.AND P0, PT, R35, c[0x0][0x32c], PT ;  /* 0x0000cb0023007a0c */ /* 0x000fe20003f03270 */
[--C-:B---3--:R-:W-:Y:S02]  /*a000*/  IMAD.IADD R3, R12, 0x1, R2.reuse ;  /* 0x000000010c037824 */ /* 0x108fe400078e0202 */
[----:B------:R-:W-:-:S03]  /*a010*/  IMAD.IADD R6, R13, 0x1, R2 ;  /* 0x000000010d067824 */ /* 0x000fc600078e0202 */
[----:B------:R-:W-:-:S07]  /*a020*/  IMNMX R7, R14, R3, PT ;  /* 0x000000030e077217 */ /* 0x000fce0003800200 */
[----:B------:R-:W-:Y:S05]  /*a030*/  @!P0 BRA `(.L_x_1280) ;  /* 0x0000015000008947 */ /* 0x000fea0003800000 */
[----:B------:R-:W3:Y:S01]  /*a040*/  LDL R16, [R1+0x70] ;  /* 0x0000700001107983 */ /* 0x000ee20000100800 */
[----:B------:R-:W-:Y:S01]  /*a050*/  BSSY B0, `(.L_x_1281) ;  /* 0x000000f000007945 */ /* 0x000fe20003800000 */
[----:B---3--:R-:W-:-:S04]  /*a060*/  IADD3 R2, -R16, R5, R2 ;  /* 0x0000000510027210 */ /* 0x008fc80007ffe102 */
        /* <DEDUP_REMOVED lines=9> */
.L_x_1282:
[----:B------:R-:W-:-:S04]  /*a100*/  MOV R3, 0x1 ;  /* 0x0000000100037802 */ /* 0x000fc80000000f00 */
[----:B------:R-:W-:-:S13]  /*a110*/  ISETP.NE.AND P0, PT, R3, c[0x0][0x32c], PT ;  /* 0x0000cb0003007a0c */ /* 0x000fda0003f05270 */
[----:B------:R-:W-:-:S05]  /*a120*/  @P0 IMAD.HI.U32 R3, R2, c[0x0][0x330], RZ ;  /* 0x0000cc0002030a27 */ /* 0x000fca00078e00ff */
[----:B------:R-:W-:Y:S02]  /*a130*/  @P0 SHF.R.U32.HI R2, RZ, c[0x0][0x334], R3 ;  /* 0x0000cd00ff020a19 */ /* 0x000fe40000011603 */
.L_x_1283:
[----:B------:R-:W-:Y:S05]  /*a140*/  BSYNC B0 ;  /* 0x0000000000007941 */ /* 0x000fea0003800000 */
.L_x_1281:
[----:B------:R-:W-:-:S05]  /*a150*/  IMAD R2, R2, c[0x0][0x32c], R15 ;  /* 0x0000cb0002027a24 */ /* 0x000fca00078e020f */
[----:B------:R-:W-:Y:S02]  /*a160*/  IADD3 R3, R2, c[0x0][0x32c], RZ ;  /* 0x0000cb0002037a10 */ /* 0x000fe40007ffe0ff */
[----:B------:R-:W-:Y:S02]  /*a170*/  IMNMX R6, R6, R2, !PT ;  /* 0x0000000206067217 */ /* 0x000fe40007800200 */
[----:B------:R-:W-:Y:S02]  /*a180*/  IMNMX R7, R7, R3, PT ;  /* 0x0000000307077217 */ /* 0x000fe40003800200 */
.L_x_1280:
[----:B------:R-:W-:Y:S02]  /*a190*/  ISETP.GE.AND P0, PT, R121, 0x2, PT ;  /* 0x000000027900780c */ /* 0x000fe40003f06270 */
[----:B------:R-:W-:Y:S02]  /*a1a0*/  LOP3.LUT R229, R229, 0xffffffef, RZ, 0xc0, !PT ;  /* 0xffffffefe5e57812 */ /* 0x000fe400078ec0ff */
[C---:B------:R-:W-:Y:S02]  /*a1b0*/  ISETP.GE.AND P1, PT, R121.reuse, 0x9, PT ;  /* 0x000000097900780c */ /* 0x040fe40003f26270 */
[----:B------:R-:W-:-:S02]  /*a1c0*/  ISETP.GE.AND P6, PT, R121, 0xa, PT ;  /* 0x0000000a7900780c */ /* 0x000fc40003fc6270 */
[C---:B------:R-:W-:Y:S02]  /*a1d0*/  ISETP.GE.AND P5, PT, R121.reuse, 0x11, PT ;  /* 0x000000117900780c */ /* 0x040fe40003fa6270 */
[C---:B------:R-:W-:Y:S02]  /*a1e0*/  ISETP.GE.AND P4, PT, R121.reuse, 0x12, PT ;  /* 0x000000127900780c */ /* 0x040fe40003f86270 */
[----:B------:R-:W-:Y:S02]  /*a1f0*/  ISETP.GE.AND P3, PT, R121, 0x19, PT ;  /* 0x000000197900780c */ /* 0x000fe40003f66270 */
[----:B------:R-:W-:Y:S02]  /*a200*/  @P0 LOP3.LUT R229, R229, 0x10, RZ, 0xfc, !PT ;  /* 0x00000010e5e50812 */ /* 0x000fe400078efcff */
[----:B------:R-:W-:Y:S02]  /*a210*/  ISETP.GT.AND P0, PT, R0, 0x1, !P0 ;  /* 0x000000010000780c */ /* 0x000fe40004704270 */
[----:B------:R-:W-:-:S02]  /*a220*/  LOP3.LUT R229, R229, 0xfffffffe, RZ, 0xc0, !PT ;  /* 0xfffffffee5e57812 */ /* 0x000fc400078ec0ff */
[----:B------:R-:W-:Y:S02]  /*a230*/  ISETP.LT.OR P0, PT, R4, 0x2, P0 ;  /* 0x000000020400780c */ /* 0x000fe40000701670 */
[----:B------:R-:W-:Y:S02]  /*a240*/  @P1 LOP3.LUT R229, R229, 0x1, RZ, 0xfc, !PT ;  /* 0x00000001e5e51812 */ /* 0x000fe400078efcff */
[----:B------:R-:W-:Y:S02]  /*a250*/  FSEL R17, R57, -INF , !P0 ;  /* 0xff80000039117808 */ /* 0x000fe40004000000 */
[----:B------:R-:W-:Y:S02]  /*a260*/  ISETP.GT.AND P0, PT, R0, 0x8, !P1 ;  /* 0x000000080000780c */ /* 0x000fe40004f04270 */
[----:B------:R-:W-:Y:S02]  /*a270*/  ISETP.GE.AND P1, PT, R121, 0x1a, PT ;  /* 0x0000001a7900780c */ /* 0x000fe40003f26270 */
[----:B------:R-:W-:-:S02]  /*a280*/  ISETP.LT.OR P0, PT, R4, 0x9, P0 ;  /* 0x000000090400780c */ /* 0x000fc40000701670 */
[----:B------:R-:W-:Y:S02]  /*a290*/  ISETP.GE.AND P2, PT, R121, 0x21, PT ;  /* 0x000000217900780c */ /* 0x000fe40003f46270 */
[----:B------:R-:W-:Y:S02]  /*a2a0*/  FSEL R19, R52, -INF , !P0 ;  /* 0xff80000034137808 */ /* 0x000fe40004000000 */
[----:B------:R-:W-:Y:S02]  /*a2b0*/  ISETP.GT.AND P0, PT, R0, 0x9, !P6 ;  /* 0x000000090000780c */ /* 0x000fe40007704270 */
[----:B------:R-:W-:Y:S02]  /*a2c0*/  LOP3.LUT R229, R229, 0xfffffff7, RZ, 0xc0, !PT ;  /* 0xfffffff7e5e57812 */ /* 0x000fe400078ec0ff */
[----:B------:R-:W-:-:S04]  /*a2d0*/  ISETP.LT.OR P0, PT, R4, 0xa, P0 ;  /* 0x0000000a0400780c */ /* 0x000fc80000701670 */
[----:B------:R-:W-:Y:S02]  /*a2e0*/  FSEL R21, R53, -INF , !P0 ;  /* 0xff80000035157808 */ /* 0x000fe40004000000 */
[----:B------:R-:W-:Y:S02]  /*a2f0*/  ISETP.GT.AND P0, PT, R0, 0x10, !P5 ;  /* 0x000000100000780c */ /* 0x000fe40006f04270 */
[----:B------:R-:W-:Y:S02]  /*a300*/  @P2 LOP3.LUT R229, R229, 0x8, RZ, 0xfc, !PT ;  /* 0x00000008e5e52812 */ /* 0x000fe400078efcff */
[----:B------:R-:W-:Y:S02]  /*a310*/  ISETP.LT.OR P0, PT, R4, 0x11, P0 ;  /* 0x000000110400780c */ /* 0x000fe40000701670 */
[----:B------:R-:W-:Y:S02]  /*a320*/  LOP3.LUT R229, R229, 0xfffffffb, RZ, 0xc0, !PT ;  /* 0xfffffffbe5e57812 */ /* 0x000fe400078ec0ff */
[----:B------:R-:W-:-:S02]  /*a330*/  FSEL R22, R48, -INF , !P0 ;  /* 0xff80000030167808 */ /* 0x000fc40004000000 */
        /* <DEDUP_REMOVED lines=9> */
[----:B------:R-:W-:Y:S02]  /*a3d0*/  ISETP.GT.AND P0, PT, R0, 0x20, !P2 ;  /* 0x000000200000780c */ /* 0x000fe40005704270 */
[----:B------:R-:W-:Y:S02]  /*a3e0*/  ISETP.GE.AND P2, PT, R121, 0x22, PT ;  /* 0x000000227900780c */ /* 0x000fe40003f46270 */
[----:B------:R-:W-:-:S04]  /*a3f0*/  ISETP.LT.OR P0, PT, R4, 0x21, P0 ;  /* 0x000000210400780c */ /* 0x000fc80000701670 */
[----:B------:R-:W-:Y:S02]  /*a400*/  FSEL R29, R36, -INF , !P0 ;  /* 0xff800000241d7808 */ /* 0x000fe40004000000 */
[----:B------:R-:W-:-:S04]  /*a410*/  ISETP.GT.AND P0, PT, R0, 0x21, !P2 ;  /* 0x000000210000780c */ /* 0x000fc80005704270 */
[----:B------:R-:W-:Y:S02]  /*a420*/  ISETP.LT.OR P0, PT, R4, 0x22, P0 ;  /* 0x000000220400780c */ /* 0x000fe40000701670 */
[----:B------:R-:W-:Y:S02]  /*a430*/  @P2 LOP3.LUT R229, R229, 0x4, RZ, 0xfc, !PT ;  /* 0x00000004e5e52812 */ /* 0x000fe400078efcff */
[----:B------:R-:W-:Y:S02]  /*a440*/  ISETP.GE.AND P2, PT, R121, 0x29, PT ;  /* 0x000000297900780c */ /* 0x000fe40003f46270 */
[----:B------:R-:W-:Y:S02]  /*a450*/  FSEL R31, R37, -INF , !P0 ;  /* 0xff800000251f7808 */ /* 0x000fe40004000000 */
[----:B------:R-:W-:Y:S02]  /*a460*/  LOP3.LUT R229, R229, 0xfffffffd, RZ, 0xc0, !PT ;  /* 0xfffffffde5e57812 */ /* 0x000fe400078ec0ff */
[----:B------:R-:W-:-:S04]  /*a470*/  ISETP.GT.AND P0, PT, R0, 0x28, !P2 ;  /* 0x000000280000780c */ /* 0x000fc80005704270 */
[----:B------:R-:W-:-:S03]  /*a480*/  ISETP.LT.OR P0, PT, R4, 0x29, P0 ;  /* 0x000000290400780c */ /* 0x000fc60000701670 */
[----:B------:R-:W-:Y:S02]  /*a490*/  @P2 LOP3.LUT R229, R229, 0x2, RZ, 0xfc, !PT ;  /* 0x00000002e5e52812 */ /* 0x000fe400078efcff */
[----:B------:R-:W-:Y:S02]  /*a4a0*/  ISETP.GE.AND P2, PT, R121, 0x1, PT ;  /* 0x000000017900780c */ /* 0x000fe40003f46270 */
[----:B------:R-:W-:Y:S02]  /*a4b0*/  FSEL R34, R40, -INF , !P0 ;  /* 0xff80000028227808 */ /* 0x000fe40004000000 */
[----:B------:R-:W-:Y:S02]  /*a4c0*/  ISETP.GT.AND P0, PT, R0, RZ, !P2 ;  /* 0x000000ff0000720c */ /* 0x000fe40005704270 */
[----:B------:R-:W-:Y:S02]  /*a4d0*/  LOP3.LUT R229, R229, 0xffffffdf, RZ, 0xc0, !PT ;  /* 0xffffffdfe5e57812 */ /* 0x000fe400078ec0ff */
[----:B------:R-:W-:-:S04]  /*a4e0*/  ISETP.LT.OR P0, PT, R4, 0x1, P0 ;  /* 0x000000010400780c */ /* 0x000fc80000701670 */
[----:B------:R-:W-:Y:S02]  /*a4f0*/  FSEL R16, R56, -INF , !P0 ;  /* 0xff80000038107808 */ /* 0x000fe40004000000 */
[----:B------:R-:W-:-:S13]  /*a500*/  ISETP.GE.AND P0, PT, R121, 0x2a, PT ;  /* 0x0000002a7900780c */ /* 0x000fda0003f06270 */
[----:B------:R-:W-:Y:S02]  /*a510*/  @P0 LOP3.LUT R229, R229, 0x20, RZ, 0xfc, !PT ;  /* 0x00000020e5e50812 */ /* 0x000fe400078efcff */
[----:B------:R-:W-:-:S04]  /*a520*/  ISETP.GT.AND P0, PT, R0, 0x29, !P0 ;  /* 0x000000290000780c */ /* 0x000fc80004704270 */
[----:B------:R-:W-:-:S04]  /*a530*/  ISETP.LT.OR P0, PT, R4, 0x2a, P0 ;  /* 0x0000002a0400780c */ /* 0x000fc80000701670 */
[----:B------:R-:W-:Y:S01]  /*a540*/  FSEL R33, R41, -INF , !P0 ;  /* 0xff80000029217808 */ /* 0x000fe20004000000 */
[----:B------:R-:W-:Y:S06]  /*a550*/  BRA.DIV ~URZ, `(.L_x_1284) ;  /* 0x00013a327f007947 */ /* 0x000fec000b800000 */
[----:B------:R3:W4:Y:S02]  /*a560*/  SHFL.IDX PT, R3, R11, 0x2, 0x1c1f ;  /* 0x005c1f000b037f89 */ /* 0x00072400000e0000 */
.L_x_1441:
[----:B------:R-:W-:Y:S01]  /*a570*/  ISETP.LE.AND P0, PT, R35, c[0x0][0x32c], PT ;  /* 0x0000cb0023007a0c */ /* 0x000fe20003f03270 */
[--C-:B----4-:R-:W-:Y:S02]  /*a580*/  IMAD.IADD R2, R12, 0x1, R3.reuse ;  /* 0x000000010c027824 */ /* 0x110fe400078e0203 */
[----:B------:R-:W-:-:S03]  /*a590*/  IMAD.IADD R0, R13, 0x1, R3 ;  /* 0x000000010d007824 */ /* 0x000fc600078e0203 */
[----:B------:R-:W-:-:S07]  /*a5a0*/  IMNMX R2, R14, R2, PT ;  /* 0x000000020e027217 */ /* 0x000fce0003800200 */
[----:B------:R-:W-:Y:S05]  /*a5b0*/  @!P0 BRA `(.L_x_1285) ;  /* 0x0000015000008947 */ /* 0x000fea0003800000 */
[----:B------:R-:W4:Y:S01]  /*a5c0*/  LDL R4, [R1+0x70] ;  /* 0x0000700001047983 */ /* 0x000f220000100800 */
[----:B------:R-:W-:Y:S01]  /*a5d0*/  BSSY B0, `(.L_x_1286) ;  /* 0x000000f000007945 */ /* 0x000fe20003800000 */
[----:B----4-:R-:W-:-:S04]  /*a5e0*/  IADD3 R3, -R4, R5, R3 ;  /* 0x0000000504037210 */ /* 0x010fc80007ffe103 */
        /* <DEDUP_REMOVED lines=9> */
.L_x_1287:
[----:B------:R-:W-:-:S04]  /*a680*/  MOV R4, 0x1 ;  /* 0x0000000100047802 */ /* 0x000fc80000000f00 */
[----:B------:R-:W-:-:S13]  /*a690*/  ISETP.NE.AND P0, PT, R4, c[0x0][0x32c], PT ;  /* 0x0000cb0004007a0c */ /* 0x000fda0003f05270 */
[----:B------:R-:W-:-:S05]  /*a6a0*/  @P0 IMAD.HI.U32 R4, R3, c[0x0][0x330], RZ ;  /* 0x0000cc0003040a27 */ /* 0x000fca00078e00ff */
[----:B------:R-:W-:Y:S02]  /*a6b0*/  @P0 SHF.R.U32.HI R3, RZ, c[0x0][0x334], R4 ;  /* 0x0000cd00ff030a19 */ /* 0x000fe40000011604 */
.L_x_1288:
[----:B------:R-:W-:Y:S05]  /*a6c0*/  BSYNC B0 ;  /* 0x0000000000007941 */ /* 0x000fea0003800000 */
.L_x_1286:
[----:B------:R-:W-:-:S05]  /*a6d0*/  IMAD R3, R3, c[0x0][0x32c], R15 ;  /* 0x0000cb0003037a24 */ /* 0x000fca00078e020f */
[----:B------:R-:W-:Y:S02]  /*a6e0*/  IADD3 R4, R3, c[0x0][0x32c], RZ ;  /* 0x0000cb0003047a10 */ /* 0x000fe40007ffe0ff */
[----:B------:R-:W-:Y:S02]  /*a6f0*/  IMNMX R0, R0, R3, !PT ;  /* 0x0000000300007217 */ /* 0x000fe40007800200 */
[----:B------:R-:W-:Y:S02]  /*a700*/  IMNMX R2, R2, R4, PT ;  /* 0x0000000402027217 */ /* 0x000fe40003800200 */
.L_x_1285:
[----:B------:R-:W-:Y:S02]  /*a710*/  LOP3.LUT P0, RZ, R229, 0x1, RZ, 0xc0, !PT ;  /* 0x00000001e5ff7812 */ /* 0x000fe4000780c0ff */
[----:B------:R-:W-:Y:S02]  /*a720*/  P2R R3, PR, RZ, 0x10 ;  /* 0x00000010ff037803 */ /* 0x000fe40000000000 */
        /* <DEDUP_REMOVED lines=10> */
[----:B------:R-:W-:Y:S02]  /*a7d0*/  LOP3.LUT P4, RZ, R229, 0x10, RZ, 0xc0, !PT ;  /* 0x00000010e5ff7812 */ /* 0x000fe4000788c0ff */
        /* <DEDUP_REMOVED lines=8> */
[----:B------:R-:W-:-:S04]  /*a860*/  LOP3.LUT P0, RZ, R229, 0x8, RZ, 0xc0, !PT ;  /* 0x00000008e5ff7812 */ /* 0x000fc8000780c0ff */
[----:B------:R-:W-:-:S04]  /*a870*/  ISETP.GT.AND P0, PT, R6, 0x20, !P0 ;  /* 0x000000200600780c */ /* 0x000fc80004704270 */
[----:B------:R-:W-:-:S04]  /*a880*/  ISETP.LT.OR P0, PT, R7, 0x21, P0 ;  /* 0x000000210700780c */ /* 0x000fc80000701670 */
[----:B------:R-:W-:Y:S02]  /*a890*/  FSEL R37, R38, -INF , !P0 ;  /* 0xff80000026257808 */ /* 0x000fe40004000000 */
[----:B------:R-:W-:-:S04]  /*a8a0*/  LOP3.LUT P0, RZ, R229, 0x4, RZ, 0xc0, !PT ;  /* 0x00000004e5ff7812 */ /* 0x000fc8000780c0ff */
[----:B------:R-:W-:-:S04]  /*a8b0*/  ISETP.GT.AND P0, PT, R6, 0x21, !P0 ;  /* 0x000000210600780c */ /* 0x000fc80004704270 */
[----:B------:R-:W-:-:S04]  /*a8c0*/  ISETP.LT.OR P0, PT, R7, 0x22, P0 ;  /* 0x000000220700780c */ /* 0x000fc80000701670 */
[----:B------:R-:W-:Y:S02]  /*a8d0*/  FSEL R41, R39, -INF , !P0 ;  /* 0xff80000027297808 */ /* 0x000fe40004000000 */
[----:B------:R-:W-:-:S04]  /*a8e0*/  ISETP.GT.AND P0, PT, R6, 0x1, !P4 ;  /* 0x000000010600780c */ /* 0x000fc80006704270 */
[----:B------:R-:W-:-:S04]  /*a8f0*/  ISETP.LT.OR P0, PT, R7, 0x2, P0 ;  /* 0x000000020700780c */ /* 0x000fc80000701670 */
[----:B------:R-:W-:Y:S02]  /*a900*/  FSEL R20, R59, -INF , !P0 ;  /* 0xff8000003b147808 */ /* 0x000fe40004000000 */
[----:B------:R-:W-:-:S04]  /*a910*/  ISETP.GT.AND P0, PT, R6, RZ, !P2 ;  /* 0x000000ff0600720c */ /* 0x000fc80005704270 */
        /* <DEDUP_REMOVED lines=10> */
[----:B------:R-:W-:-:S04]  /*a9c0*/  ISETP.GT.AND P0, PT, R0, RZ, !P2 ;  /* 0x000000ff0000720c */ /* 0x000fc80005704270 */
[----:B------:R-:W-:-:S04]  /*a9d0*/  ISETP.LT.OR P0, PT, R2, 0x1, P0 ;  /* 0x000000010200780c */ /* 0x000fc80000701670 */
[----:B------:R-:W-:Y:S02]  /*a9e0*/  FSEL R39, R88, -INF , !P0 ;  /* 0xff80000058277808 */ /* 0x000fe40004000000 */
[----:B------:R-:W-:Y:S02]  /*a9f0*/  ISETP.GT.AND P0, PT, R0, 0x1, !P4 ;  /* 0x000000010000780c */ /* 0x000fe40006704270 */
[----:B------:R-:W-:Y:S02]  /*aa00*/  ISETP.NE.AND P4, PT, R3, RZ, PT ;  /* 0x000000ff0300720c */ /* 0x000fe40003f85270 */
        /* <DEDUP_REMOVED lines=36> */
[----:B------:R-:W-:Y:S01]  /*ac50*/  FSEL R57, R61, -INF , !P0 ;  /* 0xff8000003d397808 */ /* 0x000fe20004000000 */
[----:B------:R-:W-:Y:S06]  /*ac60*/  BRA.DIV ~URZ, `(.L_x_1289) ;  /* 0x000133a27f007947 */ /* 0x000fec000b800000 */
[----:B------:R4:W1:Y:S02]  /*ac70*/  SHFL.IDX PT, R3, R11, 0x3, 0x1c1f ;  /* 0x007c1f000b037f89 */ /* 0x00086400000e0000 */
.L_x_1442:
[----:B------:R-:W-:Y:S01]  /*ac80*/  ISETP.LE.AND P0, PT, R35, c[0x0][0x32c], PT ;  /* 0x0000cb0023007a0c */ /* 0x000fe20003f03270 */
[--C-:B-1----:R-:W-:Y:S02]  /*ac90*/  IMAD.IADD R2, R12, 0x1, R3.reuse ;  /* 0x000000010c027824 */ /* 0x102fe400078e0203 */
[----:B------:R-:W-:-:S03]  /*aca0*/  IMAD.IADD R0, R13, 0x1, R3 ;  /* 0x000000010d007824 */ /* 0x000fc600078e0203 */
[----:B------:R-:W-:-:S07]  /*acb0*/  IMNMX R2, R14, R2, PT ;  /* 0x000000020e027217 */ /* 0x000fce0003800200 */
[----:B------:R-:W-:Y:S05]  /*acc0*/  @!P0 BRA `(.L_x_1290) ;  /* 0x0000015000008947 */ /* 0x000fea0003800000 */
[----:B------:R-:W5:Y:S01]  /*acd0*/  LDL R4, [R1+0x70] ;  /* 0x0000700001047983 */ /* 0x000f620000100800 */
[----:B------:R-:W-:Y:S01]  /*ace0*/  BSSY B0, `(.L_x_1291) ;  /* 0x000000f000007945 */ /* 0x000fe20003800000 */
[----:B-----5:R-:W-:-:S04]  /*acf0*/  IADD3 R3, -R4, R5, R3 ;  /* 0x0000000504037210 */ /* 0x020fc80007ffe103 */
        /* <DEDUP_REMOVED lines=9> */
.L_x_1292:
[----:B------:R-:W-:-:S04]  /*ad90*/  MOV R4, 0x1 ;  /* 0x0000000100047802 */ /* 0x000fc80000000f00 */
[----:B------:R-:W-:-:S13]  /*ada0*/  ISETP.NE.AND P0, PT, R4, c[0x0][0x32c], PT ;  /* 0x0000cb0004007a0c */ /* 0x000fda0003f05270 */
[----:B------:R-:W-:-:S05]  /*adb0*/  @P0 IMAD.HI.U32 R4, R3, c[0x0][0x330], RZ ;  /* 0x0000cc0003040a27 */ /* 0x000fca00078e00ff */
[----:B------:R-:W-:Y:S02]  /*adc0*/  @P0 SHF.R.U32.HI R3, RZ, c[0x0][0x334], R4 ;  /* 0x0000cd00ff030a19 */ /* 0x000fe40000011604 */
.L_x_1293:
[----:B------:R-:W-:Y:S05]  /*add0*/  BSYNC B0 ;  /* 0x0000000000007941 */ /* 0x000fea0003800000 */
.L_x_1291:
[----:B------:R-:W-:-:S05]  /*ade0*/  IMAD R3, R3, c[0x0][0x32c], R15 ;  /* 0x0000cb0003037a24 */ /* 0x000fca00078e020f */
[----:B------:R-:W-:Y:S02]  /*adf0*/  IADD3 R4, R3, c[0x0][0x32c], RZ ;  /* 0x0000cb0003047a10 */ /* 0x000fe40007ffe0ff */
[----:B------:R-:W-:Y:S02]  /*ae00*/  IMNMX R0, R0, R3, !PT ;  /* 0x0000000300007217 */ /* 0x000fe40007800200 */
[----:B------:R-:W-:Y:S02]  /*ae10*/  IMNMX R2, R2, R4, PT ;  /* 0x0000000402027217 */ /* 0x000fe40003800200 */
.L_x_1290:
[----:B------:R-:W-:Y:S02]  /*ae20*/  LOP3.LUT P0, RZ, R229, 0x1, RZ, 0xc0, !PT ;  /* 0x00000001e5ff7812 */ /* 0x000fe4000780c0ff */
[C---:B------:R-:W-:Y:S02]  /*ae30*/  ISETP.GT.AND P2, PT, R0.reuse, RZ, !P2 ;  /* 0x000000ff0000720c */ /* 0x040fe40005744270 */
[----:B------:R-:W-:Y:S02]  /*ae40*/  ISETP.GT.AND P0, PT, R0, 0x8, !P0 ;  /* 0x000000080000780c */ /* 0x000fe40004704270 */
[----:B------:R-:W-:-:S02]  /*ae50*/  ISETP.LT.OR P2, PT, R2, 0x1, P2 ;  /* 0x000000010200780c */ /* 0x000fc40001741670 */
[----:B------:R-:W-:Y:S02]  /*ae60*/  ISETP.LT.OR P0, PT, R2, 0x9, P0 ;  /* 0x000000090200780c */ /* 0x000fe40000701670 */
[----:B--234-:R-:W-:Y:S02]  /*ae70*/  FSEL R11, R90, -INF , !P2 ;  /* 0xff8000005a0b7808 */ /* 0x01cfe40005000000 */
[----:B------:R-:W-:Y:S02]  /*ae80*/  FSEL R13, R86, -INF , !P0 ;  /* 0xff800000560d7808 */ /* 0x000fe40004000000 */
[----:B------:R-:W-:Y:S02]  /*ae90*/  ISETP.GT.AND P0, PT, R0, 0x9, !P6 ;  /* 0x000000090000780c */ /* 0x000fe40007704270 */
[----:B------:R-:W-:Y:S02]  /*aea0*/  LOP3.LUT P6, RZ, R229, 0x20, RZ, 0xc0, !PT ;  /* 0x00000020e5ff7812 */ /* 0x000fe400078cc0ff */
[----:B------:R-:W-:-:S02]  /*aeb0*/  ISETP.LT.OR P0, PT, R2, 0xa, P0 ;  /* 0x0000000a0200780c */ /* 0x000fc40000701670 */
[----:B------:R-:W-:Y:S02]  /*aec0*/  FMNMX.FTZ R3, R39, R38, !PT ;  /* 0x0000002627037209 */ /* 0x000fe40007810000 */
[----:B------:R-:W-:Y:S02]  /*aed0*/  FSEL R14, R87, -INF , !P0 ;  /* 0xff800000570e7808 */ /* 0x000fe40004000000 */
[----:B------:R-:W-:Y:S02]  /*aee0*/  ISETP.GT.AND P0, PT, R0, 0x10, !P5 ;  /* 0x000000100000780c */ /* 0x000fe40006f04270 */
[----:B------:R-:W-:Y:S02]  /*aef0*/  LOP3.LUT P5, RZ, R229, 0x2, RZ, 0xc0, !PT ;  /* 0x00000002e5ff7812 */ /* 0x000fe400078ac0ff */
[----:B------:R-:W-:Y:S02]  /*af00*/  ISETP.LT.OR P0, PT, R2, 0x11, P0 ;  /* 0x000000110200780c */ /* 0x000fe40000701670 */
[----:B------:R-:W-:-:S02]  /*af10*/  FMNMX.FTZ R3, R48, R3, !PT ;  /* 0x0000000330037209 */ /* 0x000fc40007810000 */
[----:B------:R-:W-:Y:S02]  /*af20*/  FSEL R15, R82, -INF , !P0 ;  /* 0xff800000520f7808 */ /* 0x000fe40004000000 */
[----:B------:R-:W-:Y:S02]  /*af30*/  ISETP.GT.AND P0, PT, R0, 0x11, !P4 ;  /* 0x000000110000780c */ /* 0x000fe40006704270 */
[----:B------:R-:W-:Y:S02]  /*af40*/  LOP3.LUT P4, RZ, R229, 0x4, RZ, 0xc0, !PT ;  /* 0x00000004e5ff7812 */ /* 0x000fe4000788c0ff */
[----:B------:R-:W-:Y:S02]  /*af50*/  ISETP.LT.OR P0, PT, R2, 0x12, P0 ;  /* 0x000000120200780c */ /* 0x000fe40000701670 */
[----:B------:R-:W-:Y:S02]  /*af60*/  FMNMX.FTZ R3, R50, R3, !PT ;  /* 0x0000000332037209 */ /* 0x000fe40007810000 */
[----:B------:R-:W-:-:S02]  /*af70*/  FSEL R35, R83, -INF , !P0 ;  /* 0xff80000053237808 */ /* 0x000fc40004000000 */
[----:B------:R-:W-:Y:S02]  /*af80*/  ISETP.GT.AND P0, PT, R0, 0x18, !P3 ;  /* 0x000000180000780c */ /* 0x000fe40005f04270 */
[----:B------:R-:W-:Y:S02]  /*af90*/  LOP3.LUT P3, RZ, R229, 0x8, RZ, 0xc0, !PT ;  /* 0x00000008e5ff7812 */ /* 0x000fe4000786c0ff */
[----:B------:R-:W-:Y:S02]  /*afa0*/  ISETP.LT.OR P0, PT, R2, 0x19, P0 ;  /* 0x000000190200780c */ /* 0x000fe40000701670 */
[----:B------:R-:W-:Y:S02]  /*afb0*/  FMNMX.FTZ R3, R51, R3, !PT ;  /* 0x0000000333037209 */ /* 0x000fe40007810000 */
[----:B------:R-:W-:Y:S02]  /*afc0*/  FSEL R40, R78, -INF , !P0 ;  /* 0xff8000004e287808 */ /* 0x000fe40004000000 */
[----:B------:R-:W-:-:S02]  /*afd0*/  ISETP.GT.AND P0, PT, R0, 0x19, !P1 ;  /* 0x000000190000780c */ /* 0x000fc40004f04270 */
[----:B------:R-:W-:Y:S02]  /*afe0*/  LOP3.LUT P1, RZ, R229, 0x10, RZ, 0xc0, !PT ;  /* 0x00000010e5ff7812 */ /* 0x000fe4000782c0ff */
[----:B------:R-:W-:Y:S02]  /*aff0*/  ISETP.LT.OR P0, PT, R2, 0x1a, P0 ;  /* 0x0000001a0200780c */ /* 0x000fe40000701670 */
[----:B------:R-:W-:Y:S02]  /*b000*/  FMNMX.FTZ R3, R52, R3, !PT ;  /* 0x0000000334037209 */ /* 0x000fe40007810000 */
[----:B------:R-:W-:Y:S02]  /*b010*/  FSEL R42, R79, -INF , !P0 ;  /* 0xff8000004f2a7808 */ /* 0x000fe40004000000 */
[C---:B------:R-:W-:Y:S02]  /*b020*/  ISETP.GT.AND P0, PT, R0.reuse, 0x1, !P1 ;  /* 0x000000010000780c */ /* 0x040fe40004f04270 */
[----:B------:R-:W-:-:S02]  /*b030*/  ISETP.GT.AND P1, PT, R0, 0x21, !P4 ;  /* 0x000000210000780c */ /* 0x000fc40006724270 */
[C---:B------:R-:W-:Y:S02]  /*b040*/  ISETP.LT.OR P0, PT, R2.reuse, 0x2, P0 ;  /* 0x000000020200780c */ /* 0x040fe40000701670 */
[----:B------:R-:W-:Y:S02]  /*b050*/  ISETP.LT.OR P4, PT, R2, 0x22, P1 ;  /* 0x000000220200780c */ /* 0x000fe40000f81670 */
[----:B------:R-:W-:Y:S02]  /*b060*/  FSEL R12, R91, -INF , !P0 ;  /* 0xff8000005b0c7808 */ /* 0x000fe40004000000 */
[C---:B------:R-:W-:Y:S02]  /*b070*/  ISETP.GT.AND P0, PT, R0.reuse, 0x20, !P3 ;  /* 0x000000200000780c */ /* 0x040fe40005f04270 */
[----:B------:R-:W-:Y:S02]  /*b080*/  ISETP.GT.AND P3, PT, R0, 0x29, !P6 ;  /* 0x000000290000780c */ /* 0x000fe40007764270 */
[----:B------:R-:W-:-:S02]  /*b090*/  ISETP.LT.OR P0, PT, R2, 0x21, P0 ;  /* 0x000000210200780c */ /* 0x000fc40000701670 */
[----:B------:R-:W-:Y:S02]  /*b0a0*/  FMNMX.FTZ R6, R11, R12, !PT ;  /* 0x0000000c0b067209 */ /* 0x000fe40007810000 */
[----:B------:R-:W-:Y:S02]  /*b0b0*/  FSEL R46, R74, -INF , !P0 ;  /* 0xff8000004a2e7808 */ /* 0x000fe40004000000 */
[----:B------:R-:W-:Y:S02]  /*b0c0*/  ISETP.GT.AND P0, PT, R0, 0x28, !P5 ;  /* 0x000000280000780c */ /* 0x000fe40006f04270 */
[----:B------:R-:W-:Y:S02]  /*b0d0*/  FMNMX.FTZ R0, R18, R20, !PT ;  /* 0x0000001412007209 */ /* 0x000fe40007810000 */
[C---:B------:R-:W-:Y:S02]  /*b0e0*/  ISETP.LT.OR P1, PT, R2.reuse, 0x29, P0 ;  /* 0x000000290200780c */ /* 0x040fe40000721670 */
[----:B------:R-:W-:-:S02]  /*b0f0*/  ISETP.LT.OR P0, PT, R2, 0x2a, P3 ;  /* 0x0000002a0200780c */ /* 0x000fc40001f01670 */
        /* <DEDUP_REMOVED lines=23> */
[----:B------:R-:W-:-:S02]  /*b270*/  FSEL R45, R75, -INF , !P4 ;  /* 0xff8000004b2d7808 */ /* 0x000fc40006000000 */
[----:B------:R-:W-:Y:S02]  /*b280*/  FMNMX.FTZ R3, R55, R3, !PT ;  /* 0x0000000337037209 */ /* 0x000fe40007810000 */
[----:B------:R-:W-:Y:S02]  /*b290*/  FMNMX.FTZ R6, R46, R6, !PT ;  /* 0x000000062e067209 */ /* 0x000fe40007810000 */
[----:B------:R-:W-:Y:S02]  /*b2a0*/  FMNMX.FTZ R4, R31, R4, !PT ;  /* 0x000000041f047209 */ /* 0x000fe40007810000 */
[----:B------:R-:W-:Y:S02]  /*b2b0*/  FMNMX.FTZ R2, R41, R0, !PT ;  /* 0x0000000029027209 */ /* 0x000fe40007810000 */
[----:B------:R-:W-:Y:S02]  /*b2c0*/  FSEL R47, R62, -INF , !P1 ;  /* 0xff8000003e2f7808 */ /* 0x000fe40004800000 */
[----:B------:R-:W-:-:S02]  /*b2d0*/  FMNMX.FTZ R0, R56, R3, !PT ;  /* 0x0000000338007209 */ /* 0x000fc40007810000 */
[----:B------:R-:W-:Y:S02]  /*b2e0*/  FMNMX.FTZ R6, R45, R6, !PT ;  /* 0x000000062d067209 */ /* 0x000fe40007810000 */
[----:B------:R-:W-:Y:S02]  /*b2f0*/  FMNMX.FTZ R3, R34, R4, !PT ;  /* 0x0000000422037209 */ /* 0x000fe40007810000 */
[----:B------:R-:W-:Y:S02]  /*b300*/  FSEL R49, R63, -INF , !P0 ;  /* 0xff8000003f317808 */ /* 0x000fe40004000000 */
[----:B------:R-:W-:Y:S02]  /*b310*/  FMNMX.FTZ R2, R44, R2, !PT ;  /* 0x000000022c027209 */ /* 0x000fe40007810000 */
[----:B------:R-:W-:Y:S02]  /*b320*/  FMNMX.FTZ R157, R58, R0, !PT ;  /* 0x000000003a9d7209 */ /* 0x000fe40007810000 */
[----:B------:R-:W-:-:S02]  /*b330*/  FMNMX.FTZ R4, R47, R6, !PT ;  /* 0x000000062f047209 */ /* 0x000fc40007810000 */
[----:B------:R-:W-:Y:S02]  /*b340*/  FMNMX.FTZ R0, R33, R3, !PT ;  /* 0x0000000321007209 */ /* 0x000fe40007810000 */
[----:B------:R-:W-:Y:S02]  /*b350*/  FMNMX.FTZ R156, R43, R2, !PT ;  /* 0x000000022b9c7209 */ /* 0x000fe40007810000 */
[----:B------:R-:W-:Y:S02]  /*b360*/  FMNMX.FTZ R157, R57, R157, !PT ;  /* 0x0000009d399d7209 */ /* 0x000fe40007810000 */
[----:B------:R-:W-:Y:S01]  /*b370*/  FMNMX.FTZ R6, R49, R4, !PT ;  /* 0x0000000431067209 */ /* 0x000fe20007810000 */
[----:B------:R-:W-:Y:S05]  /*b380*/  BRA.DIV ~URZ, `(.L_x_1294) ;  /* 0x00012d027f007947 */ /* 0x000fea000b800000 */
[----:B------:R1:W2:Y:S02]  /*b390*/  SHFL.BFLY PT, R155, R0, 0x2, 0x1f ;  /* 0x0c401f00009b7f89 */ /* 0x0002a400000e0000 */
.L_x_1443:
[----:B--2---:R-:W-:Y:S01]  /*b3a0*/  FMNMX.FTZ R155, R0, R155, !PT ;  /* 0x0000009b009b7209 */ /* 0x004fe20007810000 */
[----:B------:R-:W-:Y:S05]  /*b3b0*/  BRA.DIV ~URZ, `(.L_x_1295) ;  /* 0x00012d327f007947 */ /* 0x000fea000b800000 */
[----:B-1----:R-:W1:Y:S04]  /*b3c0*/  SHFL.BFLY PT, R0, R156, 0x2, 0x1f ;  /* 0x0c401f009c007f89 */ /* 0x002e6800000e0000 */
[----:B------:R-:W2:Y:S04]  /*b3d0*/  SHFL.BFLY PT, R2, R157, 0x2, 0x1f ;  /* 0x0c401f009d027f89 */ /* 0x000ea800000e0000 */
[----:B------:R-:W3:Y:S01]  /*b3e0*/  SHFL.BFLY PT, R4, R6, 0x2, 0x1f ;  /* 0x0c401f0006047f89 */ /* 0x000ee200000e0000 */
[----:B-1----:R-:W-:-:S03]  /*b3f0*/  FMNMX.FTZ R156, R156, R0, !PT ;  /* 0x000000009c9c7209 */ /* 0x002fc60007810000 */
[----:B------:R-:W1:Y:S01]  /*b400*/  SHFL.BFLY PT, R0, R155, 0x1, 0x1f ;  /* 0x0c201f009b007f89 */ /* 0x000e6200000e0000 */
[----:B--2---:R-:W-:-:S03]  /*b410*/  FMNMX.FTZ R157, R157, R2, !PT ;  /* 0x000000029d9d7209 */ /* 0x004fc60007810000 */
[----:B------:R-:W2:Y:S01]  /*b420*/  SHFL.BFLY PT, R2, R156, 0x1, 0x1f ;  /* 0x0c201f009c027f89 */ /* 0x000ea200000e0000 */
[----:B---3--:R-:W-:-:S03]  /*b430*/  FMNMX.FTZ R6, R6, R4, !PT ;  /* 0x0000000406067209 */ /* 0x008fc60007810000 */
[----:B------:R-:W3:Y:S04]  /*b440*/  SHFL.BFLY PT, R3, R157, 0x1, 0x1f ;  /* 0x0c201f009d037f89 */ /* 0x000ee800000e0000 */
[----:B------:R4:W4:Y:S01]  /*b450*/  SHFL.BFLY PT, R7, R6, 0x1, 0x1f ;  /* 0x0c201f0006077f89 */ /* 0x00092200000e0000 */
[----:B-1----:R-:W-:Y:S02]  /*b460*/  FMNMX.FTZ R155, R155, R0, !PT ;  /* 0x000000009b9b7209 */ /* 0x002fe40007810000 */
[----:B--2---:R-:W-:Y:S02]  /*b470*/  FMNMX.FTZ R156, R156, R2, !PT ;  /* 0x000000029c9c7209 */ /* 0x004fe40007810000 */
[----:B---3--:R-:W-:Y:S02]  /*b480*/  FMNMX.FTZ R157, R157, R3, !PT ;  /* 0x000000039d9d7209 */ /* 0x008fe40007810000 */
.L_x_1444:
[C---:B------:R-:W-:Y:S01]  /*b490*/  FMUL.FTZ R0, R155.reuse, c[0x0][0x2d0] ;  /* 0x0000b4009b007a20 */ /* 0x040fe20000410000 */
[----:B------:R-:W-:Y:S01]  /*b4a0*/  FSETP.NEU.FTZ.AND P0, PT, R155, -INF , PT ;  /* 0xff8000009b00780b */ /* 0x000fe20003f1d000 */
[----:B------:R-:W-:Y:S01]  /*b4b0*/  FMUL.FTZ R3, R156, c[0x0][0x2d0] ;  /* 0x0000b4009c037a20 */ /* 0x000fe20000410000 */
[----:B----4-:R-:W-:Y:S01]  /*b4c0*/  FMNMX.FTZ R7, R7, R6, !PT ;  /* 0x0000000607077209 */ /* 0x010fe20007810000 */
[----:B------:R-:W-:Y:S01]  /*b4d0*/  WARPSYNC 0xffffffff ;  /* 0xffffffff00007948 */ /* 0x000fe20003800000 */
[----:B------:R-:W-:-:S02]  /*b4e0*/  FSEL R0, R0, RZ, P0 ;  /* 0x000000ff00007208 */ /* 0x000fc40000000000 */
[----:B------:R-:W-:Y:S02]  /*b4f0*/  FSETP.NEU.FTZ.AND P0, PT, R156, -INF , PT ;  /* 0xff8000009c00780b */ /* 0x000fe40003f1d000 */
[----:B------:R-:W-:Y:S01]  /*b500*/  SHF.L.U32 R217, R10, 0x1, RZ ;  /* 0x000000010ad97819 */ /* 0x000fe200000006ff */
[----:B------:R-:W-:-:S04]  /*b510*/  FFMA.FTZ R2, R16, c[0x0][0x2d0], -R0 ;  /* 0x0000b40010027a23 */ /* 0x000fc80000010800 */
[----:B------:R1:W-:Y:S02]  /*b520*/  MUFU.EX2 R65, R2 ;  /* 0x0000000200417308 */ /* 0x0003e40000000800 */
[----:B-1----:R-:W-:-:S06]  /*b530*/  FFMA.FTZ R2, R17, c[0x0][0x2d0], -R0 ;  /* 0x0000b40011027a23 */ /* 0x002fcc0000010800 */
[----:B------:R1:W2:Y:S02]  /*b540*/  MUFU.EX2 R16, R2 ;  /* 0x0000000200107308 */ /* 0x0002a40000000800 */
[----:B-1----:R-:W-:Y:S02]  /*b550*/  FFMA.FTZ R2, R19, c[0x0][0x2d0], -R0 ;  /* 0x0000b40013027a23 */ /* 0x002fe40000010800 */
[----:B--2---:R-:W-:Y:S01]  /*b560*/  FADD.FTZ R4, R65, R16 ;  /* 0x0000001041047221 */ /* 0x004fe20000010000 */
[----:B------:R-:W-:-:S03]  /*b570*/  F2FP.PACK_AB R16, R16, R65 ;  /* 0x000000411010723e */ /* 0x000fc600000000ff */
[----:B------:R1:W2:Y:S02]  /*b580*/  MUFU.EX2 R64, R2 ;  /* 0x0000000200407308 */ /* 0x0002a40000000800 */
[----:B-1----:R-:W-:Y:S02]  /*b590*/  FFMA.FTZ R2, R21, c[0x0][0x2d0], -R0 ;  /* 0x0000b40015027a23 */ /* 0x002fe40000010800 */
[----:B--2---:R-:W-:-:S04]  /*b5a0*/  FADD.FTZ R4, R64, R4 ;  /* 0x0000000440047221 */ /* 0x004fc80000010000 */
[----:B------:R1:W2:Y:S02]  /*b5b0*/  MUFU.EX2 R62, R2 ;  /* 0x00000002003e7308 */ /* 0x0002a40000000800 */
[----:B-1----:R-:W-:-:S06]  /*b5c0*/  FFMA.FTZ R2, R22, c[0x0][0x2d0], -R0 ;  /* 0x0000b40016027a23 */ /* 0x002fcc0000010800 */
[----:B------:R1:W-:Y:S02]  /*b5d0*/  MUFU.EX2 R63, R2 ;  /* 0x00000002003f7308 */ /* 0x0003e40000000800 */
[----:B-1----:R-:W-:-:S06]  /*b5e0*/  FFMA.FTZ R2, R23, c[0x0][0x2d0], -R0 ;  /* 0x0000b40017027a23 */ /* 0x002fcc0000010800 */
[----:B------:R1:W3:Y:S02]  /*b5f0*/  MUFU.EX2 R61, R2 ;  /* 0x00000002003d7308 */ /* 0x0002e40000000800 */
[----:B-1----:R-:W-:-:S06]  /*b600*/  FFMA.FTZ R2, R25, c[0x0][0x2d0], -R0 ;  /* 0x0000b40019027a23 */ /* 0x002fcc0000010800 */
[----:B------:R1:W-:Y:S02]  /*b610*/  MUFU.EX2 R68, R2 ;  /* 0x0000000200447308 */ /* 0x0003e40000000800 */
        /* <DEDUP_REMOVED lines=8> */
[----:B-1----:R-:W-:Y:S01]  /*b6a0*/  FFMA.FTZ R2, R33, c[0x0][0x2d0], -R0 ;  /* 0x0000b40021027a23 */ /* 0x002fe20000010800 */
[----:B------:R-:W-:Y:S01]  /*b6b0*/  FSEL R0, R3, RZ, P0 ;  /* 0x000000ff03007208 */ /* 0x000fe20000000000 */
[C---:B------:R-:W-:Y:S01]  /*b6c0*/  FMUL.FTZ R3, R157.reuse, c[0x0][0x2d0] ;  /* 0x0000b4009d037a20 */ /* 0x040fe20000410000 */
[----:B------:R-:W-:-:S03]  /*b6d0*/  FSETP.NEU.FTZ.AND P0, PT, R157, -INF , PT ;  /* 0xff8000009d00780b */ /* 0x000fc60003f1d000 */
[----:B------:R1:W-:Y:S02]  /*b6e0*/  MUFU.EX2 R134, R2 ;  /* 0x0000000200867308 */ /* 0x0003e40000000800 */
[----:B-1----:R-:W-:Y:S01]  /*b6f0*/  FFMA.FTZ R2, R18, c[0x0][0x2d0], -R0 ;  /* 0x0000b40012027a23 */ /* 0x002fe20000010800 */
[----:B--2---:R-:W-:-:S05]  /*b700*/  F2FP.PACK_AB R18, R62, R64 ;  /* 0x000000403e12723e */ /* 0x004fca00000000ff */
[----:B------:R1:W-:Y:S02]  /*b710*/  MUFU.EX2 R27, R2 ;  /* 0x00000002001b7308 */ /* 0x0003e40000000800 */
[----:B-1----:R-:W-:-:S06]  /*b720*/  FFMA.FTZ R2, R20, c[0x0][0x2d0], -R0 ;  /* 0x0000b40014027a23 */ /* 0x002fcc0000010800 */
[----:B------:R1:W-:Y:S02]  /*b730*/  MUFU.EX2 R17, R2 ;  /* 0x0000000200117308 */ /* 0x0003e40000000800 */
[----:B-1----:R-:W-:Y:S01]  /*b740*/  FFMA.FTZ R2, R24, c[0x0][0x2d0], -R0 ;  /* 0x0000b40018027a23 */ /* 0x002fe20000010800 */
[----:B---3--:R-:W-:-:S05]  /*b750*/  F2FP.PACK_AB R24, R61, R63 ;  /* 0x0000003f3d18723e */ /* 0x008fca00000000ff */
        /* <DEDUP_REMOVED lines=22> */
[----:B-1----:R-:W-:-:S06]  /*b8c0*/  FFMA.FTZ R2, R39, c[0x0][0x2d0], -R0 ;  /* 0x0000b40027027a23 */ /* 0x002fcc0000010800 */
[----:B------:R1:W-:Y:S02]  /*b8d0*/  MUFU.EX2 R37, R2 ;  /* 0x0000000200257308 */ /* 0x0003e40000000800 */
[----:B-1----:R-:W-:-:S06]  /*b8e0*/  FFMA.FTZ R2, R38, c[0x0][0x2d0], -R0 ;  /* 0x0000b40026027a23 */ /* 0x002fcc0000010800 */
        /* <DEDUP_REMOVED lines=20> */
[----:B------:R-:W-:-:S05]  /*ba30*/  FSEL R0, R3, RZ, P0 ;  /* 0x000000ff03007208 */ /* 0x000fca0000000000 */
[----:B------:R1:W-:Y:S01]  /*ba40*/  MUFU.EX2 R130, R2 ;  /* 0x0000000200827308 */ /* 0x0003e20000000800 */
[--C-:B------:R-:W-:Y:S02]  /*ba50*/  FFMA.FTZ R3, R15, c[0x0][0x2d0], -R0.reuse ;  /* 0x0000b4000f037a23 */ /* 0x100fe40000010800 */
[--C-:B------:R-:W-:Y:S02]  /*ba60*/  FFMA.FTZ R6, R42, c[0x0][0x2d0], -R0.reuse ;  /* 0x0000b4002a067a23 */ /* 0x100fe40000010800 */
[--C-:B------:R-:W-:Y:S02]  /*ba70*/  FFMA.FTZ R15, R47, c[0x0][0x2d0], -R0.reuse ;  /* 0x0000b4002f0f7a23 */ /* 0x100fe40000010800 */
[----:B------:R-:W-:-:S04]  /*ba80*/  FFMA.FTZ R21, R49, c[0x0][0x2d0], -R0 ;  /* 0x0000b40031157a23 */ /* 0x000fc80000010800 */
[----:B------:R-:W-:Y:S01]  /*ba90*/  MUFU.EX2 R131, R21 ;  /* 0x0000001500837308 */ /* 0x000fe20000000800 */
[--C-:B-1----:R-:W-:Y:S02]  /*baa0*/  FFMA.FTZ R2, R11, c[0x0][0x2d0], -R0.reuse ;  /* 0x0000b4000b027a23 */ /* 0x102fe40000010800 */
[----:B------:R-:W-:-:S05]  /*bab0*/  FFMA.FTZ R11, R46, c[0x0][0x2d0], -R0 ;  /* 0x0000b4002e0b7a23 */ /* 0x000fca0000010800 */
[----:B------:R1:W-:Y:S08]  /*bac0*/  MUFU.EX2 R43, R2 ;  /* 0x00000002002b7308 */ /* 0x0003f00000000800 */
[----:B------:R-:W-:Y:S01]  /*bad0*/  MUFU.EX2 R29, R11 ;  /* 0x0000000b001d7308 */ /* 0x000fe20000000800 */
[----:B-1----:R-:W-:Y:S01]  /*bae0*/  FFMA.FTZ R2, R12, c[0x0][0x2d0], -R0 ;  /* 0x0000b4000c027a23 */ /* 0x002fe20000010800 */
[----:B--2---:R-:W-:-:S06]  /*baf0*/  F2FP.PACK_AB R12, R34, R37 ;  /* 0x00000025220c723e */ /* 0x004fcc00000000ff */
[----:B------:R1:W2:Y:S02]  /*bb00*/  MUFU.EX2 R41, R2 ;  /* 0x0000000200297308 */ /* 0x0002a40000000800 */
[--C-:B-1----:R-:W-:Y:S02]  /*bb10*/  FFMA.FTZ R2, R13, c[0x0][0x2d0], -R0.reuse ;  /* 0x0000b4000d027a23 */ /* 0x102fe40000010800 */
[----:B------:R-:W-:-:S04]  /*bb20*/  FFMA.FTZ R13, R45, c[0x0][0x2d0], -R0 ;  /* 0x0000b4002d0d7a23 */ /* 0x000fc80000010800 */
[----:B------:R1:W-:Y:S08]  /*bb30*/  MUFU.EX2 R39, R2 ;  /* 0x0000000200277308 */ /* 0x0003f00000000800 */
[----:B------:R2:W-:Y:S01]  /*bb40*/  MUFU.EX2 R129, R13 ;  /* 0x0000000d00817308 */ /* 0x0005e20000000800 */
[----:B-1----:R-:W-:Y:S01]  /*bb50*/  FFMA.FTZ R2, R14, c[0x0][0x2d0], -R0 ;  /* 0x0000b4000e027a23 */ /* 0x002fe20000010800 */
[----:B---3--:R-:W-:-:S06]  /*bb60*/  F2FP.PACK_AB R14, R33, R36 ;  /* 0x00000024210e723e */ /* 0x008fcc00000000ff */
[----:B------:R1:W-:Y:S01]  /*bb70*/  MUFU.EX2 R38, R2 ;  /* 0x0000000200267308 */ /* 0x0003e20000000800 */
[----:B--2---:R-:W-:Y:S01]  /*bb80*/  F2FP.PACK_AB R13, R41, R43 ;  /* 0x0000002b290d723e */ /* 0x004fe200000000ff */
[----:B-1----:R-:W-:-:S06]  /*bb90*/  FFMA.FTZ R2, R35, c[0x0][0x2d0], -R0 ;  /* 0x0000b40023027a23 */ /* 0x002fcc0000010800 */
[----:B------:R1:W-:Y:S08]  /*bba0*/  MUFU.EX2 R35, R3 ;  /* 0x0000000300237308 */ /* 0x0003f00000000800 */
[----:B------:R2:W3:Y:S01]  /*bbb0*/  MUFU.EX2 R31, R2 ;  /* 0x00000002001f7308 */ /* 0x0004e20000000800 */
[----:B-1----:R-:W-:-:S07]  /*bbc0*/  FFMA.FTZ R3, R40, c[0x0][0x2d0], -R0 ;  /* 0x0000b40028037a23 */ /* 0x002fce0000010800 */
[----:B------:R1:W4:Y:S01]  /*bbd0*/  MUFU.EX2 R30, R3 ;  /* 0x00000003001e7308 */ /* 0x0003220000000800 */
[----:B--2---:R-:W-:Y:S01]  /*bbe0*/  FADD.FTZ R2, R62, R4 ;  /* 0x000000043e027221 */ /* 0x004fe20000010000 */
[----:B---3--:R-:W-:Y:S01]  /*bbf0*/  F2FP.PACK_AB R21, R31, R35 ;  /* 0x000000231f15723e */ /* 0x008fe200000000ff */
[----:B------:R-:W-:Y:S01]  /*bc00*/  FADD.FTZ R4, R27, R17 ;  /* 0x000000111b047221 */ /* 0x000fe20000010000 */
[----:B------:R-:W-:Y:S01]  /*bc10*/  F2FP.PACK_AB R17, R17, R27 ;  /* 0x0000001b1111723e */ /* 0x000fe200000000ff */
[----:B------:R-:W-:Y:S01]  /*bc20*/  FADD.FTZ R0, R63, R2 ;  /* 0x000000023f007221 */ /* 0x000fe20000010000 */
[----:B------:R-:W-:Y:S01]  /*bc30*/  F2FP.PACK_AB R27, R59, R60 ;  /* 0x0000003c3b1b723e */ /* 0x000fe200000000ff */
[----:B------:R-:W-:Y:S02]  /*bc40*/  FADD.FTZ R2, R23, R4 ;  /* 0x0000000417027221 */ /* 0x000fe40000010000 */
[----:B------:R-:W-:Y:S02]  /*bc50*/  FADD.FTZ R0, R61, R0 ;  /* 0x000000003d007221 */ /* 0x000fe40000010000 */
[C---:B------:R-:W-:Y:S01]  /*bc60*/  FADD.FTZ R2, R19.reuse, R2 ;  /* 0x0000000213027221 */ /* 0x040fe20000010000 */
[----:B------:R-:W-:Y:S01]  /*bc70*/  F2FP.PACK_AB R19, R19, R23 ;  /* 0x000000171313723e */ /* 0x000fe200000000ff */
[----:B-1----:R-:W-:Y:S01]  /*bc80*/  FADD.FTZ R3, R37, R34 ;  /* 0x0000002225037221 */ /* 0x002fe20000010000 */
[----:B------:R1:W2:Y:S01]  /*bc90*/  MUFU.EX2 R23, R6 ;  /* 0x0000000600177308 */ /* 0x0002a20000000800 */
[----:B------:R-:W-:-:S02]  /*bca0*/  FADD.FTZ R2, R26, R2 ;  /* 0x000000021a027221 */ /* 0x000fc40000010000 */
[----:B------:R-:W-:Y:S02]  /*bcb0*/  FADD.FTZ R3, R36, R3 ;  /* 0x0000000324037221 */ /* 0x000fe40000010000 */
[----:B------:R-:W-:Y:S02]  /*bcc0*/  FADD.FTZ R0, R68, R0 ;  /* 0x0000000044007221 */ /* 0x000fe40000010000 */
[C---:B------:R-:W-:Y:S01]  /*bcd0*/  FADD.FTZ R2, R25.reuse, R2 ;  /* 0x0000000219027221 */ /* 0x040fe20000010000 */
[----:B------:R-:W-:Y:S01]  /*bce0*/  F2FP.PACK_AB R25, R25, R26 ;  /* 0x0000001a1919723e */ /* 0x000fe200000000ff */
[----:B------:R-:W-:Y:S01]  /*bcf0*/  FADD.FTZ R3, R33, R3 ;  /* 0x0000000321037221 */ /* 0x000fe20000010000 */
[C---:B------:R-:W-:Y:S01]  /*bd00*/  F2FP.PACK_AB R26, R67.reuse, R68 ;  /* 0x00000044431a723e */ /* 0x040fe200000000ff */
[----:B-1----:R-:W-:Y:S02]  /*bd10*/  FADD.FTZ R6, R67, R0 ;  /* 0x0000000043067221 */ /* 0x002fe40000010000 */
[----:B------:R-:W-:-:S02]  /*bd20*/  FADD.FTZ R0, R60, R2 ;  /* 0x000000023c007221 */ /* 0x000fc40000010000 */
[----:B------:R-:W-:Y:S02]  /*bd30*/  FADD.FTZ R2, R32, R3 ;  /* 0x0000000320027221 */ /* 0x000fe40000010000 */
[----:B------:R-:W-:Y:S02]  /*bd40*/  FADD.FTZ R3, R43, R41 ;  /* 0x000000292b037221 */ /* 0x000fe40000010000 */
[----:B------:R-:W-:Y:S02]  /*bd50*/  FADD.FTZ R4, R59, R0 ;  /* 0x000000003b047221 */ /* 0x000fe40000010000 */
[----:B------:R-:W-:Y:S02]  /*bd60*/  FADD.FTZ R3, R39, R3 ;  /* 0x0000000327037221 */ /* 0x000fe40000010000 */
[C---:B------:R-:W-:Y:S01]  /*bd70*/  FADD.FTZ R0, R20.reuse, R2 ;  /* 0x0000000214007221 */ /* 0x040fe20000010000 */
[----:B------:R-:W-:Y:S01]  /*bd80*/  F2FP.PACK_AB R20, R20, R32 ;  /* 0x000000201414723e */ /* 0x000fe200000000ff */
[----:B------:R-:W-:-:S02]  /*bd90*/  FADD.FTZ R3, R38, R3 ;  /* 0x0000000326037221 */ /* 0x000fc40000010000 */
[----:B------:R-:W-:Y:S02]  /*bda0*/  FADD.FTZ R0, R28, R0 ;  /* 0x000000001c007221 */ /* 0x000fe40000010000 */
[----:B------:R-:W-:Y:S02]  /*bdb0*/  FADD.FTZ R3, R35, R3 ;  /* 0x0000000323037221 */ /* 0x000fe40000010000 */
[C---:B------:R-:W-:Y:S01]  /*bdc0*/  FADD.FTZ R11, R22.reuse, R0 ;  /* 0x00000000160b7221 */ /* 0x040fe20000010000 */
[----:B------:R-:W-:Y:S01]  /*bdd0*/  F2FP.PACK_AB R22, R22, R28 ;  /* 0x0000001c1616723e */ /* 0x000fe200000000ff */
[----:B------:R-:W-:Y:S01]  /*bde0*/  FADD.FTZ R0, R70, R6 ;  /* 0x0000000646007221 */ /* 0x000fe20000010000 */
[----:B------:R1:W3:Y:S01]  /*bdf0*/  MUFU.EX2 R28, R15 ;  /* 0x0000000f001c7308 */ /* 0x0002e20000000800 */
[----:B------:R-:W-:Y:S02]  /*be00*/  FADD.FTZ R2, R66, R4 ;  /* 0x0000000442027221 */ /* 0x000fe40000010000 */
[----:B------:R-:W-:-:S02]  /*be10*/  FADD.FTZ R3, R31, R3 ;  /* 0x000000031f037221 */ /* 0x000fc40000010000 */
[C---:B------:R-:W-:Y:S01]  /*be20*/  FADD.FTZ R4, R132.reuse, R0 ;  /* 0x0000000084047221 */ /* 0x040fe20000010000 */
[----:B------:R-:W-:Y:S01]  /*be30*/  F2FP.PACK_AB R132, R132, R70 ;  /* 0x000000468484723e */ /* 0x000fe200000000ff */
[C---:B------:R-:W-:Y:S01]  /*be40*/  FADD.FTZ R6, R133.reuse, R2 ;  /* 0x0000000285067221 */ /* 0x040fe20000010000 */
[----:B------:R-:W-:Y:S01]  /*be50*/  F2FP.PACK_AB R133, R133, R66 ;  /* 0x000000428585723e */ /* 0x000fe200000000ff */
[----:B----4-:R-:W-:Y:S02]  /*be60*/  FADD.FTZ R2, R30, R3 ;  /* 0x000000031e027221 */ /* 0x010fe40000010000 */
[----:B------:R-:W-:Y:S02]  /*be70*/  FADD.FTZ R0, R48, R11 ;  /* 0x0000000b30007221 */ /* 0x000fe40000010000 */
[----:B------:R-:W-:Y:S02]  /*be80*/  FADD.FTZ R3, R71, R4 ;  /* 0x0000000447037221 */ /* 0x000fe40000010000 */
[----:B--2---:R-:W-:Y:S01]  /*be90*/  FADD.FTZ R4, R23, R2 ;  /* 0x0000000217047221 */ /* 0x004fe20000010000 */
[----:B-1----:R-:W-:Y:S01]  /*bea0*/  F2FP.PACK_AB R15, R38, R39 ;  /* 0x00000027260f723e */ /* 0x002fe200000000ff */
[C---:B------:R-:W-:Y:S01]  /*beb0*/  FADD.FTZ R2, R128.reuse, R0 ;  /* 0x0000000080027221 */ /* 0x040fe20000010000 */
[----:B------:R-:W-:Y:S01]  /*bec0*/  F2FP.PACK_AB R128, R128, R48 ;  /* 0x000000308080723e */ /* 0x000fe200000000ff */
[----:B------:R-:W-:Y:S01]  /*bed0*/  FADD.FTZ R0, R69, R6 ;  /* 0x0000000645007221 */ /* 0x000fe20000010000 */
[----:B------:R-:W-:Y:S01]  /*bee0*/  F2FP.PACK_AB R23, R23, R30 ;  /* 0x0000001e1717723e */ /* 0x000fe200000000ff */
[----:B------:R-:W-:-:S02]  /*bef0*/  FADD.FTZ R4, R29, R4 ;  /* 0x000000041d047221 */ /* 0x000fc40000010000 */
[C---:B------:R-:W-:Y:S01]  /*bf00*/  FADD.FTZ R0, R135.reuse, R0 ;  /* 0x0000000087007221 */ /* 0x040fe20000010000 */
[----:B------:R-:W-:Y:S01]  /*bf10*/  F2FP.PACK_AB R135, R135, R69 ;  /* 0x000000458787723e */ /* 0x000fe200000000ff */
[----:B------:R-:W-:Y:S02]  /*bf20*/  FADD.FTZ R2, R44, R2 ;  /* 0x000000022c027221 */ /* 0x000fe40000010000 */
[C---:B------:R-:W-:Y:S01]  /*bf30*/  FADD.FTZ R4, R129.reuse, R4 ;  /* 0x0000000481047221 */ /* 0x040fe20000010000 */
[----:B------:R1:W-:Y:S01]  /*bf40*/  STL [R1+0x78], R0 ;  /* 0x0000780001007387 */ /* 0x0003e20000100800 */
[C---:B------:R-:W-:Y:S01]  /*bf50*/  FADD.FTZ R3, R134.reuse, R3 ;  /* 0x0000000386037221 */ /* 0x040fe20000010000 */
[----:B------:R-:W-:Y:S01]  /*bf60*/  F2FP.PACK_AB R134, R134, R71 ;  /* 0x000000478686723e */ /* 0x000fe200000000ff */
[----:B---3--:R-:W-:Y:S01]  /*bf70*/  FADD.FTZ R4, R28, R4 ;  /* 0x000000041c047221 */ /* 0x008fe20000010000 */
[----:B------:R-:W-:Y:S02]  /*bf80*/  F2FP.PACK_AB R129, R129, R29 ;  /* 0x0000001d8181723e */ /* 0x000fe400000000ff */
[----:B------:R-:W-:Y:S01]  /*bf90*/  STL [R1+0x74], R3 ;  /* 0x0000740301007387 */ /* 0x000fe20000100800 */
[C---:B-1----:R-:W-:Y:S01]  /*bfa0*/  FADD.FTZ R0, R130.reuse, R2 ;  /* 0x0000000282007221 */ /* 0x042fe20000010000 */
[----:B------:R-:W-:-:S04]  /*bfb0*/  F2FP.PACK_AB R130, R130, R44 ;  /* 0x0000002c8282723e */ /* 0x000fc800000000ff */
[----:B------:R1:W-:Y:S02]  /*bfc0*/  STL [R1+0x88], R0 ;  /* 0x0000880001007387 */ /* 0x0003e40000100800 */
[C---:B-1----:R-:W-:Y:S01]  /*bfd0*/  FADD.FTZ R0, R131.reuse, R4 ;  /* 0x0000000483007221 */ /* 0x042fe20000010000 */
[----:B------:R-:W-:-:S04]  /*bfe0*/  F2FP.PACK_AB R131, R131, R28 ;  /* 0x0000001c8383723e */ /* 0x000fc800000000ff */
[----:B------:R1:W-:Y:S03]  /*bff0*/  STL [R1+0x84], R0 ;  /* 0x0000840001007387 */ /* 0x0003e60000100800 */
[----:B------:R-:W2:Y:S04]  /*c000*/  LDL R3, [R1+0x4] ;  /* 0x0000040001037983 */ /* 0x000ea80000100800 */
[----:B------:R-:W3:Y:S04]  /*c010*/  LDL R6, [R1+0x64] ;  /* 0x0000640001067983 */ /* 0x000ee80000100800 */
[----:B------:R-:W3:Y:S01]  /*c020*/  LDL R4, [R1+0x58] ;  /* 0x0000580001047983 */ /* 0x000ee20000100800 */
[--C-:B------:R-:W-:Y:S01]  /*c030*/  IMAD R220, R8, 0x2, R217.reuse ;  /* 0x0000000208dc7824 */ /* 0x100fe200078e02d9 */
[----:B------:R-:W-:Y:S01]  /*c040*/  LOP3.LUT R229, R229, 0xfffffbff, RZ, 0xc0, !PT ;  /* 0xfffffbffe5e57812 */ /* 0x000fe200078ec0ff */
[----:B------:R-:W-:Y:S01]  /*c050*/  IMAD R218, R9, 0x2, R217 ;  /* 0x0000000209da7824 */ /* 0x000fe200078e02d9 */
[----:B------:R-:W4:Y:S01]  /*c060*/  LDSM.16.MT88.4 R28, [R217+0x2080] ;  /* 0x00208000d91c783b */ /* 0x000f220000004200 */
[----:B------:R-:W-:Y:S01]  /*c070*/  IMAD.MOV.U32 R152, RZ, RZ, 0x1 ;  /* 0x00000001ff987424 */ /* 0x000fe200078e00ff */
[----:B------:R-:W-:Y:S01]  /*c080*/  IADD3 R230, R230, -0x2, RZ ;  /* 0xfffffffee6e67810 */ /* 0x000fe20007ffe0ff */
[----:B------:R-:W-:Y:S01]  /*c090*/  IMAD R219, R8, 0x2, R218 ;  /* 0x0000000208db7824 */ /* 0x000fe200078e02da */
[----:B------:R-:W5:Y:S02]  /*c0a0*/  LDSM.16.MT88.4 R52, [R217+0x3880] ;  /* 0x00388000d934783b */ /* 0x000f640000004200 */
[----:B------:R-:W-:-:S02]  /*c0b0*/  ISETP.NE.AND P0, PT, R152, c[0x0][0x2c4], PT ;  /* 0x0000b10098007a0c */ /* 0x000fc40003f05270 */
[----:B------:R-:W1:Y:S04]  /*c0c0*/  LDSM.16.MT88.4 R68, [R220+0x3880] ;  /* 0x00388000dc44783b */ /* 0x000e680000004200 */
[----:B------:R-:W-:Y:S04]  /*c0d0*/  LDSM.16.MT88.4 R48, [R218+0x2080] ;  /* 0x00208000da30783b */ /* 0x000fe80000004200 */
[----:B------:R-:W-:Y:S03]  /*c0e0*/  LDSM.16.MT88.4 R56, [R220+0x4080] ;  /* 0x00408000dc38783b */ /* 0x000fe60000004200 */
[----:B------:R-:W-:Y:S01]  /*c0f0*/  @P0 LOP3.LUT R229, R229, 0x400, RZ, 0xfc, !PT ;  /* 0x00000400e5e50812 */ /* 0x000fe200078efcff */
[----:B------:R-:W-:Y:S03]  /*c100*/  LDSM.16.MT88.4 R44, [R220+0x2080] ;  /* 0x00208000dc2c783b */ /* 0x000fe60000004200 */
[----:B------:R-:W-:Y:S01]  /*c110*/  LOP3.LUT R229, R229, 0xfffffdff, RZ, 0xc0, !PT ;  /* 0xfffffdffe5e57812 */ /* 0x000fe200078ec0ff */
[----:B------:R-:W-:Y:S04]  /*c120*/  LDSM.16.MT88.4 R32, [R217+0x2880] ;  /* 0x00288000d920783b */ /* 0x000fe80000004200 */
[----:B------:R-:W-:Y:S04]  /*c130*/  LDSM.16.MT88.4 R40, [R218+0x3880] ;  /* 0x00388000da28783b */ /* 0x000fe80000004200 */
[----:B------:R-:W-:Y:S04]  /*c140*/  LDSM.16.MT88.4 R36, [R218+0x2880] ;  /* 0x00288000da24783b */ /* 0x000fe80000004200 */
[----:B------:R-:W-:Y:S01]  /*c150*/  LDSM.16.MT88.4 R64, [R220+0x2880] ;  /* 0x00288000dc40783b */ /* 0x000fe20000004200 */
[-C--:B----4-:R-:W-:Y:S03]  /*c160*/  HMMA.16816.F32 R136, R16, R28.reuse, RZ ;  /* 0x0000001c1088723c */ /* 0x090fe600000018ff */
[----:B------:R-:W-:Y:S04]  /*c170*/  LDSM.16.MT88.4 R60, [R218+0x4080] ;  /* 0x00408000da3c783b */ /* 0x000fe80000004200 */
[----:B------:R-:W-:Y:S01]  /*c180*/  LDSM.16.MT88.4 R8, [R219+0x3880] ;  /* 0x00388000db08783b */ /* 0x000fe20000004200 */
[C---:B------:R-:W-:Y:S03]  /*c190*/  HMMA.16816.F32 R124, R12.reuse, R28, RZ ;  /* 0x0000001c0c7c723c */ /* 0x040fe600000018ff */
[----:B------:R-:W-:Y:S04]  /*c1a0*/  LDSM.16.MT88.4 R164, [R217+0x3080] ;  /* 0x00308000d9a4783b */ /* 0x000fe80000004200 */
[----:B------:R-:W-:Y:S01]  /*c1b0*/  LDSM.16.MT88.4 R160, [R218+0x3080] ;  /* 0x00308000daa0783b */ /* 0x000fe20000004200 */
[-C--:B------:R-:W-:Y:S03]  /*c1c0*/  HMMA.16816.F32 R120, R12, R30.reuse, RZ ;  /* 0x0000001e0c78723c */ /* 0x080fe600000018ff */
[----:B------:R-:W-:Y:S05]  /*c1d0*/  LDSM.16.MT88.4 R148, [R220+0x3080] ;  /* 0x00308000dc94783b */ /* 0x000fea0000004200 */
[C---:B------:R-:W-:Y:S01]  /*c1e0*/  HMMA.16816.F32 R116, R16.reuse, R30, RZ ;  /* 0x0000001e1074723c */ /* 0x040fe200000018ff */
[----:B------:R-:W4:Y:S07]  /*c1f0*/  LDSM.16.MT88.4 R28, [R217+0x4080] ;  /* 0x00408000d91c783b */ /* 0x000f2e0000004200 */
[-C--:B-----5:R-:W-:Y:S08]  /*c200*/  HMMA.16816.F32 R112, R16, R52.reuse, RZ ;  /* 0x000000341070723c */ /* 0x0a0ff000000018ff */
[C---:B------:R-:W-:Y:S08]  /*c210*/  HMMA.16816.F32 R108, R12.reuse, R52, RZ ;  /* 0x000000340c6c723c */ /* 0x040ff000000018ff */
[-C--:B------:R-:W-:Y:S08]  /*c220*/  HMMA.16816.F32 R104, R12, R54.reuse, RZ ;  /* 0x000000360c68723c */ /* 0x080ff000000018ff */
[----:B------:R-:W-:Y:S08]  /*c230*/  HMMA.16816.F32 R96, R16, R54, RZ ;  /* 0x000000361060723c */ /* 0x000ff000000018ff */
[----:B-1----:R-:W-:Y:S08]  /*c240*/  HMMA.16816.F32 R52, R12, R68, RZ ;  /* 0x000000440c34723c */ /* 0x002ff000000018ff */
[-C--:B----4-:R-:W-:Y:S08]  /*c250*/  HMMA.16816.F32 R192, R24, R28.reuse, R112 ;  /* 0x0000001c18c0723c */ /* 0x090ff00000001870 */
[C---:B------:R-:W-:Y:S08]  /*c260*/  HMMA.16816.F32 R184, R20.reuse, R28, R108 ;  /* 0x0000001c14b8723c */ /* 0x040ff0000000186c */
[-C--:B------:R-:W-:Y:S08]  /*c270*/  HMMA.16816.F32 R168, R20, R30.reuse, R104 ;  /* 0x0000001e14a8723c */ /* 0x080ff00000001868 */
[----:B------:R-:W-:Y:S08]  /*c280*/  HMMA.16816.F32 R140, R24, R30, R96 ;  /* 0x0000001e188c723c */ /* 0x000ff00000001860 */
[----:B------:R-:W-:Y:S08]  /*c290*/  HMMA.16816.F32 R28, R12, R50, RZ ;  /* 0x000000320c1c723c */ /* 0x000ff000000018ff */
[----:B------:R-:W-:Y:S08]  /*c2a0*/  HMMA.16816.F32 R244, R20, R56, R52 ;  /* 0x0000003814f4723c */ /* 0x000ff00000001834 */
[-C--:B------:R-:W-:Y:S08]  /*c2b0*/  HMMA.16816.F32 R88, R16, R44.reuse, RZ ;  /* 0x0000002c1058723c */ /* 0x080ff000000018ff */
[----:B------:R-:W-:Y:S08]  /*c2c0*/  HMMA.16816.F32 R84, R12, R44, RZ ;  /* 0x0000002c0c54723c */ /* 0x000ff000000018ff */
[-C--:B------:R-:W-:Y:S08]  /*c2d0*/  HMMA.16816.F32 R136, R24, R32.reuse, R136 ;  /* 0x000000201888723c */ /* 0x080ff00000001888 */
[C---:B------:R-:W-:Y:S08]  /*c2e0*/  HMMA.16816.F32 R124, R20.reuse, R32, R124 ;  /* 0x00000020147c723c */ /* 0x040ff0000000187c */
[-C--:B------:R-:W-:Y:S08]  /*c2f0*/  HMMA.16816.F32 R120, R20, R34.reuse, R120 ;  /* 0x000000221478723c */ /* 0x080ff00000001878 */
[----:B------:R-:W-:Y:S08]  /*c300*/  HMMA.16816.F32 R116, R24, R34, R116 ;  /* 0x000000221874723c */ /* 0x000ff00000001874 */
[----:B------:R-:W-:Y:S08]  /*c310*/  HMMA.16816.F32 R52, R12, R46, RZ ;  /* 0x0000002e0c34723c */ /* 0x000ff000000018ff */
[-C--:B------:R-:W-:Y:S08]  /*c320*/  HMMA.16816.F32 R80, R16, R40.reuse, RZ ;  /* 0x000000281050723c */ /* 0x080ff000000018ff */
[----:B------:R-:W-:Y:S08]  /*c330*/  HMMA.16816.F32 R76, R12, R40, RZ ;  /* 0x000000280c4c723c */ /* 0x000ff000000018ff */
[----:B------:R-:W-:Y:S08]  /*c340*/  HMMA.16816.F32 R44, R16, R46, RZ ;  /* 0x0000002e102c723c */ /* 0x000ff000000018ff */
[----:B------:R-:W-:Y:S08]  /*c350*/  HMMA.16816.F32 R32, R12, R42, RZ ;  /* 0x0000002a0c20723c */ /* 0x000ff000000018ff */
[----:B------:R-:W-:Y:S01]  /*c360*/  HMMA.16816.F32 R188, R20, R38, R28 ;  /* 0x0000002614bc723c */ /* 0x000fe2000000181c */
[----:B------:R-:W1:Y:S07]  /*c370*/  LDSM.16.MT88.4 R28, [R219+0x2080] ;  /* 0x00208000db1c783b */ /* 0x000e6e0000004200 */
[C---:B------:R-:W-:Y:S08]  /*c380*/  HMMA.16816.F32 R40, R16.reuse, R42, RZ ;  /* 0x0000002a1028723c */ /* 0x040ff000000018ff */
[-C--:B------:R-:W-:Y:S08]  /*c390*/  HMMA.16816.F32 R100, R16, R48.reuse, RZ ;  /* 0x000000301064723c */ /* 0x080ff000000018ff */
[----:B------:R-:W-:Y:S08]  /*c3a0*/  HMMA.16816.F32 R92, R12, R48, RZ ;  /* 0x000000300c5c723c */ /* 0x000ff000000018ff */
[----:B------:R-:W-:Y:S08]  /*c3b0*/  HMMA.16816.F32 R48, R16, R50, RZ ;  /* 0x000000321030723c */ /* 0x000ff000000018ff */
[----:B------:R-:W-:Y:S01]  /*c3c0*/  HMMA.16816.F32 R96, R24, R66, R44 ;  /* 0x000000421860723c */ /* 0x000fe2000000182c */
[----:B------:R-:W4:Y:S01]  /*c3d0*/  LDSM.16.MT88.4 R44, [R219+0x2880] ;  /* 0x00288000db2c783b */ /* 0x000f220000004200 */
[----:B--2---:R-:W-:-:S04]  /*c3e0*/  IMAD.SHL.U32 R3, R3, 0x80, RZ ;  /* 0x0000008003037824 */ /* 0x004fc800078e00ff */
[----:B------:R-:W-:Y:S02]  /*c3f0*/  @P0 IMAD.HI.U32 R2, R3, c[0x0][0x2c8], RZ ;  /* 0x0000b20003020a27 */ /* 0x000fe400078e00ff */
[----:B------:R-:W-:Y:S01]  /*c400*/  HMMA.16816.F32 R104, R24, R62, R40 ;  /* 0x0000003e1868723c */ /* 0x000fe20000001828 */
[----:B------:R-:W2:Y:S01]  /*c410*/  LDSM.16.MT88.4 R40, [R219+0x4080] ;  /* 0x00408000db28783b */ /* 0x000ea20000004200 */
[----:B------:R-:W-:Y:S01]  /*c420*/  IMAD.MOV.U32 R0, RZ, RZ, R3 ;  /* 0x000000ffff007224 */ /* 0x000fe200078e0003 */
[----:B------:R-:W-:Y:S02]  /*c430*/  @P0 SHF.R.U32.HI R0, RZ, c[0x0][0x2cc], R2 ;  /* 0x0000b300ff000a19 */ /* 0x000fe40000011602 */
[----:B------:R-:W-:Y:S02]  /*c440*/  ISETP.LE.AND P0, PT, R152, c[0x0][0x32c], PT ;  /* 0x0000cb0098007a0c */ /* 0x000fe40003f03270 */
[----:B---3--:R-:W-:Y:S01]  /*c450*/  IADD3 R0, -R4, R6, R0 ;  /* 0x0000000604007210 */ /* 0x008fe20007ffe100 */
[----:B------:R-:W-:Y:S03]  /*c460*/  HMMA.16816.F32 R196, R20, R36, R92 ;  /* 0x0000002414c4723c */ /* 0x000fe6000000185c */
[----:B------:R-:W-:-:S05]  /*c470*/  IADD3 R4, R0, c[0x0][0x328], RZ ;  /* 0x0000ca0000047a10 */ /* 0x000fca0007ffe0ff */
[----:B------:R-:W-:Y:S01]  /*c480*/  HMMA.16816.F32 R200, R24, R36, R100 ;  /* 0x0000002418c8723c */ /* 0x000fe20000001864 */
[----:B------:R-:W-:Y:S01]  /*c490*/  LDSM.16.MT88.4 R100, [R218+0x4880] ;  /* 0x00488000da64783b */ /* 0x000fe20000004200 */
[----:B------:R-:W-:-:S06]  /*c4a0*/  @P0 LOP3.LUT R229, R229, 0x200, RZ, 0xfc, !PT ;  /* 0x00000200e5e50812 */ /* 0x000fcc00078efcff */
[----:B------:R-:W-:Y:S08]  /*c4b0*/  HMMA.16816.F32 R92, R24, R38, R48 ;  /* 0x00000026185c723c */ /* 0x000ff00000001830 */
[----:B------:R-:W-:Y:S08]  /*c4c0*/  HMMA.16816.F32 R108, R20, R62, R32 ;  /* 0x0000003e146c723c */ /* 0x000ff00000001820 */
[----:B------:R-:W-:Y:S08]  /*c4d0*/  HMMA.16816.F32 R36, R12, R70, RZ ;  /* 0x000000460c24723c */ /* 0x000ff000000018ff */
[----:B------:R-:W-:Y:S08]  /*c4e0*/  HMMA.16816.F32 R72, R16, R68, RZ ;  /* 0x000000441048723c */ /* 0x000ff000000018ff */
[-C--:B------:R-:W-:Y:S08]  /*c4f0*/  HMMA.16816.F32 R208, R24, R64.reuse, R88 ;  /* 0x0000004018d0723c */ /* 0x080ff00000001858 */
[----:B------:R-:W-:Y:S01]  /*c500*/  HMMA.16816.F32 R204, R20, R64, R84 ;  /* 0x0000004014cc723c */ /* 0x000fe20000001854 */
[----:B------:R-:W3:Y:S07]  /*c510*/  LDSM.16.MT88.4 R84, [R217+0x4880] ;  /* 0x00488000d954783b */ /* 0x000eee0000004200 */
[-C--:B------:R-:W-:Y:S08]  /*c520*/  HMMA.16816.F32 R232, R24, R60.reuse, R80 ;  /* 0x0000003c18e8723c */ /* 0x080ff00000001850 */
[C---:B------:R-:W-:Y:S08]  /*c530*/  HMMA.16816.F32 R212, R20.reuse, R60, R76 ;  /* 0x0000003c14d4723c */ /* 0x040ff0000000184c */
[----:B------:R-:W-:Y:S08]  /*c540*/  HMMA.16816.F32 R144, R20, R66, R52 ;  /* 0x000000421490723c */ /* 0x000ff00000001834 */
[----:B------:R-:W-:Y:S01]  /*c550*/  HMMA.16816.F32 R32, R16, R70, RZ ;  /* 0x000000461020723c */ /* 0x000fe200000018ff */
[----:B------:R-:W-:Y:S07]  /*c560*/  LDSM.16.MT88.4 R68, [R219+0x3080] ;  /* 0x00308000db44783b */ /* 0x000fee0000004200 */
[C---:B-1----:R-:W-:Y:S08]  /*c570*/  HMMA.16816.F32 R48, R12.reuse, R28, RZ ;  /* 0x0000001c0c30723c */ /* 0x042ff000000018ff */
[----:B------:R-:W-:Y:S08]  /*c580*/  HMMA.16816.F32 R60, R12, R30, RZ ;  /* 0x0000001e0c3c723c */ /* 0x000ff000000018ff */
[C---:B------:R-:W-:Y:S08]  /*c590*/  HMMA.16816.F32 R88, R16.reuse, R28, RZ ;  /* 0x0000001c1058723c */ /* 0x040ff000000018ff */
[----:B------:R-:W-:Y:S08]  /*c5a0*/  HMMA.16816.F32 R64, R16, R30, RZ ;  /* 0x0000001e1040723c */ /* 0x000ff000000018ff */
[-C--:B------:R-:W-:Y:S08]  /*c5b0*/  HMMA.16816.F32 R52, R12, R8.reuse, RZ ;  /* 0x000000080c34723c */ /* 0x080ff000000018ff */
[----:B------:R-:W-:Y:S08]  /*c5c0*/  HMMA.16816.F32 R28, R16, R8, RZ ;  /* 0x00000008101c723c */ /* 0x000ff000000018ff */
[-C--:B------:R-:W-:Y:S08]  /*c5d0*/  HMMA.16816.F32 R12, R12, R10.reuse, RZ ;  /* 0x0000000a0c0c723c */ /* 0x080ff000000018ff */
[----:B------:R-:W-:Y:S01]  /*c5e0*/  HMMA.16816.F32 R16, R16, R10, RZ ;  /* 0x0000000a1010723c */ /* 0x000fe200000018ff */
[----:B------:R-:W-:Y:S07]  /*c5f0*/  LDSM.16.MT88.4 R8, [R219+0x4880] ;  /* 0x00488000db08783b */ /* 0x000fee0000004200 */
[-C--:B------:R-:W-:Y:S08]  /*c600*/  HMMA.16816.F32 R172, R132, R164.reuse, R136 ;  /* 0x000000a484ac723c */ /* 0x080ff00000001888 */
[C---:B------:R-:W-:Y:S08]  /*c610*/  HMMA.16816.F32 R176, R128.reuse, R164, R124 ;  /* 0x000000a480b0723c */ /* 0x040ff0000000187c */
[-C--:B------:R-:W-:Y:S08]  /*c620*/  HMMA.16816.F32 R180, R128, R166.reuse, R120 ;  /* 0x000000a680b4723c */ /* 0x080ff00000001878 */
[----:B------:R-:W-:Y:S01]  /*c630*/  HMMA.16816.F32 R164, R132, R166, R116 ;  /* 0x000000a684a4723c */ /* 0x000fe20000001874 */
[----:B------:R-:W1:Y:S07]  /*c640*/  LDSM.16.MT88.4 R116, [R220+0x4880] ;  /* 0x00488000dc74783b */ /* 0x000e6e0000004200 */
[----:B------:R-:W-:Y:S08]  /*c650*/  HMMA.16816.F32 R112, R20, R58, R36 ;  /* 0x0000003a1470723c */ /* 0x000ff00000001824 */
[C---:B------:R-:W-:Y:S08]  /*c660*/  HMMA.16816.F32 R248, R24.reuse, R56, R72 ;  /* 0x0000003818f8723c */ /* 0x040ff00000001848 */
[----:B------:R-:W-:Y:S08]  /*c670*/  HMMA.16816.F32 R36, R24, R58, R32 ;  /* 0x0000003a1824723c */ /* 0x000ff00000001820 */
[C---:B----4-:R-:W-:Y:S08]  /*c680*/  HMMA.16816.F32 R48, R20.reuse, R44, R48 ;  /* 0x0000002c1430723c */ /* 0x050ff00000001830 */
[----:B------:R-:W-:Y:S08]  /*c690*/  HMMA.16816.F32 R32, R20, R46, R60 ;  /* 0x0000002e1420723c */ /* 0x000ff0000000183c */
[----:B------:R-:W-:Y:S08]  /*c6a0*/  HMMA.16816.F32 R56, R24, R44, R88 ;  /* 0x0000002c1838723c */ /* 0x000ff00000001858 */
[-C--:B--2---:R-:W-:Y:S08]  /*c6b0*/  HMMA.16816.F32 R52, R20, R40.reuse, R52 ;  /* 0x000000281434723c */ /* 0x084ff00000001834 */
[C---:B------:R-:W-:Y:S08]  /*c6c0*/  HMMA.16816.F32 R28, R24.reuse, R40, R28 ;  /* 0x00000028181c723c */ /* 0x040ff0000000181c */
[----:B------:R-:W-:Y:S08]  /*c6d0*/  HMMA.16816.F32 R44, R24, R46, R64 ;  /* 0x0000002e182c723c */ /* 0x000ff00000001840 */
        /* <DEDUP_REMOVED lines=8> */
[----:B------:R-:W-:Y:S08]  /*c760*/  HMMA.16816.F32 R188, R128, R162, R188 ;  /* 0x000000a280bc723c */ /* 0x000ff000000018bc */
[-C--:B------:R-:W-:Y:S08]  /*c770*/  HMMA.16816.F32 R136, R132, R148.reuse, R208 ;  /* 0x000000948488723c */ /* 0x080ff000000018d0 */
[C---:B------:R-:W-:Y:S08]  /*c780*/  HMMA.16816.F32 R140, R128.reuse, R148, R204 ;  /* 0x00000094808c723c */ /* 0x040ff000000018cc */
[----:B------:R-:W-:Y:S08]  /*c790*/  HMMA.16816.F32 R144, R128, R150, R144 ;  /* 0x000000968090723c */ /* 0x000ff00000001890 */
[C---:B------:R-:W-:Y:S08]  /*c7a0*/  HMMA.16816.F32 R160, R132.reuse, R162, R92 ;  /* 0x000000a284a0723c */ /* 0x040ff0000000185c */
[C---:B------:R-:W-:Y:S08]  /*c7b0*/  HMMA.16816.F32 R148, R132.reuse, R150, R96 ;  /* 0x000000968494723c */ /* 0x040ff00000001860 */
[-C--:B------:R-:W-:Y:S08]  /*c7c0*/  HMMA.16816.F32 R88, R132, R100.reuse, R232 ;  /* 0x000000648458723c */ /* 0x080ff000000018e8 */
[C---:B------:R-:W-:Y:S08]  /*c7d0*/  HMMA.16816.F32 R92, R128.reuse, R100, R212 ;  /* 0x00000064805c723c */ /* 0x040ff000000018d4 */
[-C--:B------:R-:W-:Y:S08]  /*c7e0*/  HMMA.16816.F32 R96, R128, R102.reuse, R108 ;  /* 0x000000668060723c */ /* 0x080ff0000000186c */
[C---:B------:R-:W-:Y:S08]  /*c7f0*/  HMMA.16816.F32 R100, R132.reuse, R102, R104 ;  /* 0x000000668464723c */ /* 0x040ff00000001868 */
[-C--:B-1----:R-:W-:Y:S08]  /*c800*/  HMMA.16816.F32 R104, R132, R116.reuse, R248 ;  /* 0x000000748468723c */ /* 0x082ff000000018f8 */
[C---:B------:R-:W-:Y:S08]  /*c810*/  HMMA.16816.F32 R108, R128.reuse, R116, R244 ;  /* 0x00000074806c723c */ /* 0x040ff000000018f4 */
[C---:B------:R-:W-:Y:S08]  /*c820*/  HMMA.16816.F32 R112, R128.reuse, R118, R112 ;  /* 0x000000768070723c */ /* 0x040ff00000001870 */
[C---:B------:R-:W-:Y:S08]  /*c830*/  HMMA.16816.F32 R60, R128.reuse, R68, R48 ;  /* 0x00000044803c723c */ /* 0x040ff00000001830 */
[----:B------:R-:W-:Y:S08]  /*c840*/  HMMA.16816.F32 R64, R128, R70, R32 ;  /* 0x000000468040723c */ /* 0x000ff00000001820 */
[C---:B------:R-:W-:Y:S08]  /*c850*/  HMMA.16816.F32 R56, R132.reuse, R68, R56 ;  /* 0x000000448438723c */ /* 0x040ff00000001838 */
[----:B------:R-:W-:Y:S08]  /*c860*/  HMMA.16816.F32 R116, R132, R118, R36 ;  /* 0x000000768474723c */ /* 0x000ff00000001824 */
[----:B------:R-:W-:Y:S08]  /*c870*/  HMMA.16816.F32 R124, R128, R8, R52 ;  /* 0x00000008807c723c */ /* 0x000ff00000001834 */
[C---:B------:R-:W-:Y:S08]  /*c880*/  HMMA.16816.F32 R68, R132.reuse, R70, R44 ;  /* 0x000000468444723c */ /* 0x040ff0000000182c */
[----:B------:R-:W-:Y:S08]  /*c890*/  HMMA.16816.F32 R120, R132, R8, R28 ;  /* 0x000000088478723c */ /* 0x000ff0000000181c */
[-C--:B------:R-:W-:Y:S08]  /*c8a0*/  HMMA.16816.F32 R128, R128, R10.reuse, R12 ;  /* 0x0000000a8080723c */ /* 0x080ff0000000180c */
[----:B------:R-:W-:Y:S01]  /*c8b0*/  HMMA.16816.F32 R132, R132, R10, R16 ;  /* 0x0000000a8484723c */ /* 0x000fe20000001810 */
[----:B------:R-:W-:Y:S07]  /*c8c0*/  @!P0 BRA `(.L_x_1296) ;  /* 0x0000011000008947 */ /* 0x000fee0003800000 */
[C---:B------:R-:W-:Y:S01]  /*c8d0*/  ISETP.GT.AND P0, PT, R0.reuse, RZ, PT ;  /* 0x000000ff0000720c */ /* 0x040fe20003f04270 */
[----:B------:R-:W-:Y:S01]  /*c8e0*/  BSSY B0, `(.L_x_1297) ;  /* 0x000000c000007945 */ /* 0x000fe20003800000 */
[----:B------:R-:W-:-:S11]  /*c8f0*/  IADD3 R2, R0, -0x1, RZ ;  /* 0xffffffff00027810 */ /* 0x000fd60007ffe0ff */
[----:B------:R-:W-:Y:S05]  /*c900*/  @P0 BRA `(.L_x_1298) ;  /* 0x0000006000000947 */ /* 0x000fea0003800000 */
[----:B------:R-:W-:Y:S01]  /*c910*/  ISETP.NE.AND P0, PT, R152, c[0x0][0x32c], PT ;  /* 0x0000cb0098007a0c */ /* 0x000fe20003f05270 */
[----:B------:R-:W-:-:S12]  /*c920*/  IMAD.MOV R0, RZ, RZ, -R0 ;  /* 0x000000ffff007224 */ /* 0x000fd800078e0a00 */
[----:B------:R-:W-:-:S05]  /*c930*/  @P0 IMAD.HI.U32 R2, R0, c[0x0][0x330], RZ ;  /* 0x0000cc0000020a27 */ /* 0x000fca00078e00ff */
[----:B------:R-:W-:-:S04]  /*c940*/  @P0 SHF.R.U32.HI R0, RZ, c[0x0][0x334], R2 ;  /* 0x0000cd00ff000a19 */ /* 0x000fc80000011602 */
[----:B------:R-:W-:Y:S01]  /*c950*/  LOP3.LUT R2, RZ, R0, RZ, 0x33, !PT ;  /* 0x00000000ff027212 */ /* 0x000fe200078e33ff */
[----:B------:R-:W-:Y:S05]  /*c960*/  BRA `(.L_x_1299) ;  /* 0x0000003000007947 */ /* 0x000fea0003800000 */
.L_x_1298:
[----:B------:R-:W-:-:S13]  /*c970*/  ISETP.NE.AND P0, PT, R152, c[0x0][0x32c], PT ;  /* 0x0000cb0098007a0c */ /* 0x000fda0003f05270 */
[----:B------:R-:W-:-:S05]  /*c980*/  @P0 IMAD.HI.U32 R0, R2, c[0x0][0x330], RZ ;  /* 0x0000cc0002000a27 */ /* 0x000fca00078e00ff */
[----:B------:R-:W-:Y:S02]  /*c990*/  @P0 SHF.R.U32.HI R2, RZ, c[0x0][0x334], R0 ;  /* 0x0000cd00ff020a19 */ /* 0x000fe40000011600 */
.L_x_1299:
[----:B------:R-:W-:Y:S05]  /*c9a0*/  BSYNC B0 ;  /* 0x0000000000007941 */ /* 0x000fea0003800000 */
.L_x_1297:
[----:B------:R-:W-:-:S05]  /*c9b0*/  MOV R0, c[0x0][0x32c] ;  /* 0x0000cb0000007a02 */ /* 0x000fca0000000f00 */
[----:B------:R-:W-:-:S05]  /*c9c0*/  IMAD R2, R2, R0, c[0x0][0x32c] ;  /* 0x0000cb0002027624 */ /* 0x000fca00078e0200 */
[----:B------:R-:W-:-:S04]  /*c9d0*/  IMNMX R4, R4, R2, PT ;  /* 0x0000000204047217 */ /* 0x000fc80003800200 */
.L_x_1296:
[----:B------:R-:W2:Y:S01]  /*c9e0*/  LDL R2, [R1+0x98] ;  /* 0x0000980001027983 */ /* 0x000ea20000100800 */
[----:B------:R-:W-:-:S05]  /*c9f0*/  IMAD.HI R4, R4, 0x2aaaaaab, RZ ;  /* 0x2aaaaaab04047827 */ /* 0x000fca00078e02ff */
[----:B------:R-:W-:-:S04]  /*ca00*/  SHF.R.U32.HI R0, RZ, 0x1f, R4 ;  /* 0x0000001fff007819 */ /* 0x000fc80000011604 */
[----:B------:R-:W-:-:S04]  /*ca10*/  LEA.HI.SX32 R4, R4, R0, 0x1d ;  /* 0x0000000004047211 */ /* 0x000fc800078feaff */
[----:B--2---:R-:W-:-:S04]  /*ca20*/  IMNMX R2, R2, R4, !PT ;  /* 0x0000000402027217 */ /* 0x004fc80007800200 */
[----:B------:R-:W-:Y:S01]  /*ca30*/  ISETP.GE.AND P0, PT, R230, R2, PT ;  /* 0x00000002e600720c */ /* 0x000fe20003f06270 */
[----:B------:R1:W-:-:S12]  /*ca40*/  STL [R1+0x8c], R2 ;  /* 0x00008c0201007387 */ /* 0x0003d80000100800 */
[----:B------:R-:W-:Y:S05]  /*ca50*/  @!P0 BRA `(.L_x_1300) ;  /* 0x00004aa000008947 */ /* 0x000fea0003800000 */
[----:B------:R-:W2:Y:S04]  /*ca60*/  LDL.64 R8, [R1+0xa8] ;  /* 0x0000a80001087983 */ /* 0x000ea80000100a00 */
[----:B------:R-:W3:Y:S04]  /*ca70*/  LDL R6, [R1+0xd4] ;  /* 0x0000d40001067983 */ /* 0x000ee80000100800 */
[----:B-1----:R-:W3:Y:S01]  /*ca80*/  LDL R2, [R1+0xcc] ;  /* 0x0000cc0001027983 */ /* 0x002ee20000100800 */
[C---:B--2---:R-:W-:Y:S01]  /*ca90*/  SHF.L.U64.HI R234, R8.reuse, 0x1, R9 ;  /* 0x0000000108ea7819 */ /* 0x044fe20000010209 */
[----:B------:R-:W-:Y:S01]  /*caa0*/  IMAD.SHL.U32 R233, R8, 0x2, RZ ;  /* 0x0000000208e97824 */ /* 0x000fe200078e00ff */
[C---:B---3--:R-:W-:Y:S01]  /*cab0*/  SHF.L.U64.HI R232, R2.reuse, 0x1, R6 ;  /* 0x0000000102e87819 */ /* 0x048fe20000010206 */
[----:B------:R-:W-:-:S02]  /*cac0*/  IMAD.SHL.U32 R231, R2, 0x2, RZ ;  /* 0x0000000202e77824 */ /* 0x000fc400078e00ff */
.L_x_1331:
[----:B------:R-:W2:Y:S01]  /*cad0*/  LDL R0, [R1+0x98] ;  /* 0x0000980001007983 */ /* 0x000ea20000100800 */
[----:B------:R-:W-:Y:S04]  /*cae0*/  DEPBAR.LE SB0, 0x0 ;  /* 0x000080000000791a */ /* 0x000fe80000000000 */
[----:B------:R-:W-:Y:S01]  /*caf0*/  WARPSYNC 0xffffffff ;  /* 0xffffffff00007948 */ /* 0x000fe20003800000 */
[----:B------:R-:W-:Y:S06]  /*cb00*/  BAR.SYNC.DEFER_BLOCKING 0x0 ;  /* 0x0000000000007b1d */ /* 0x000fec0000010000 */
[----:B------:R1:W3:Y:S01]  /*cb10*/  LDSM.16.M88.4 R52, [R224+0x8080] ;  /* 0x00808000e034783b */ /* 0x0002e20000000200 */
[----:B------:R-:W-:Y:S03]  /*cb20*/  BSSY B0, `(.L_x_1301) ;  /* 0x0000049000007945 */ /* 0x000fe60003800000 */
[----:B------:R1:W4:Y:S04]  /*cb30*/  LDSM.16.M88.4 R48, [R224+0xa080] ;  /* 0x00a08000e030783b */ /* 0x0003280000000200 */
[----:B------:R1:W1:Y:S04]  /*cb40*/  LDSM.16.M88.4 R20, [R216+0x5080] ;  /* 0x00508000d814783b */ /* 0x0002680000000200 */
[----:B------:R1:W1:Y:S04]  /*cb50*/  LDSM.16.M88.4 R36, [R216+0x5880] ;  /* 0x00588000d824783b */ /* 0x0002680000000200 */
[----:B------:R1:W1:Y:S04]  /*cb60*/  LDSM.16.M88.4 R192, [R216+0x6080] ;  /* 0x00608000d8c0783b */ /* 0x0002680000000200 */
[----:B------:R1:W1:Y:S04]  /*cb70*/  LDSM.16.M88.4 R196, [R226+0x8080] ;  /* 0x00808000e2c4783b */ /* 0x0002680000000200 */
[----:B------:R1:W1:Y:S04]  /*cb80*/  LDSM.16.M88.4 R204, [R226+0xa080] ;  /* 0x00a08000e2cc783b */ /* 0x0002680000000200 */
[----:B------:R1:W1:Y:S04]  /*cb90*/  LDSM.16.M88.4 R200, [R223] ;  /* 0x00000000dfc8783b */ /* 0x0002680000000200 */
[----:B------:R1:W1:Y:S04]  /*cba0*/  LDSM.16.M88.4 R208, [R223+0x800] ;  /* 0x00080000dfd0783b */ /* 0x0002680000000200 */
[----:B------:R1:W1:Y:S01]  /*cbb0*/  LDSM.16.M88.4 R212, [R223+0x1000] ;  /* 0x00100000dfd4783b */ /* 0x0002620000000200 */
[----:B--2---:R-:W-:Y:S11]  /*cbc0*/  ISETP.GT.AND P0, PT, R0, R230, PT ;  /* 0x000000e60000720c */ /* 0x004ff60003f04270 */
[----:B------:R-:W-:Y:S02]  /*cbd0*/  @!UPT UIADD3 URZ, URZ, URZ, URZ ;  /* 0x0000003f3f3ff290 */ /* 0x000fe4000fffe03f */
[----:B------:R-:W-:-:S05]  /*cbe0*/  @P0 BRA `(.L_x_1302) ;  /* 0x000003c000000947 */ /* 0x000fca0003800000 */
[----:B-1-34-:R-:W-:Y:S01]  /*cbf0*/  IMAD.WIDE.U32 R2, R240, c[0x0][0x208], RZ ;  /* 0x00008200f0027a25 */ /* 0x01afe200078e00ff */
[----:B------:R-:W1:Y:S01]  /*cc00*/  S2R R6, SR_CTAID.Y ;  /* 0x0000000000067919 */ /* 0x000e620000002600 */
[----:B------:R-:W-:Y:S02]  /*cc10*/  SHF.R.S32.HI R0, RZ, 0x1f, R240 ;  /* 0x0000001fff007819 */ /* 0x000fe400000114f0 */
[----:B------:R-:W-:Y:S03]  /*cc20*/  SHF.R.S32.HI R4, RZ, 0x1f, R237 ;  /* 0x0000001fff047819 */ /* 0x000fe600000114ed */
[----:B------:R-:W-:Y:S02]  /*cc30*/  IMAD R0, R0, c[0x0][0x208], RZ ;  /* 0x0000820000007a24 */ /* 0x000fe400078e02ff */
[----:B------:R-:W-:Y:S01]  /*cc40*/  IMAD R4, R4, c[0x0][0x218], RZ ;  /* 0x0000860004047a24 */ /* 0x000fe200078e02ff */
[----:B------:R-:W2:Y:S01]  /*cc50*/  S2R R10, SR_CTAID.Y ;  /* 0x00000000000a7919 */ /* 0x000ea20000002600 */
[----:B------:R-:W-:Y:S05]  /*cc60*/  IMAD R0, R240, c[0x0][0x20c], R0 ;  /* 0x00008300f0007a24 */ /* 0x000fea00078e0200 */
[----:B------:R-:W-:Y:S05]  /*cc70*/  IADD3 R3, R3, R0, RZ ;  /* 0x0000000003037210 */ /* 0x000fea0007ffe0ff */
[C---:B------:R-:W-:Y:S01]  /*cc80*/  IMAD.WIDE.U32 R2, R237.reuse, c[0x0][0x218], R2 ;  /* 0x00008600ed027a25 */ /* 0x040fe200078e0002 */
[----:B-1----:R-:W-:Y:S05]  /*cc90*/  SHF.R.S32.HI R6, RZ, 0x1f, R6 ;  /* 0x0000001fff067819 */ /* 0x002fea0000011406 */
[----:B------:R-:W-:Y:S02]  /*cca0*/  IMAD R6, R6, c[0x0][0x210], RZ ;  /* 0x0000840006067a24 */ /* 0x000fe400078e02ff */
[C---:B--2---:R-:W-:Y:S04]  /*ccb0*/  IMAD.WIDE.U32 R8, R10.reuse, c[0x0][0x210], RZ ;  /* 0x000084000a087a25 */ /* 0x044fe800078e00ff */
[----:B------:R-:W-:Y:S01]  /*ccc0*/  IMAD R6, R10, c[0x0][0x214], R6 ;  /* 0x000085000a067a24 */ /* 0x000fe200078e0206 */
[----:B------:R-:W-:Y:S01]  /*ccd0*/  IADD3 R0, P1, R8, R2, RZ ;  /* 0x0000000208007210 */ /* 0x000fe20007f3e0ff */
[----:B------:R-:W-:Y:S03]  /*cce0*/  IMAD R2, R237, c[0x0][0x21c], R4 ;  /* 0x00008700ed027a24 */ /* 0x000fe600078e0204 */
[----:B------:R-:W-:Y:S02]  /*ccf0*/  IADD3 R6, R9, R6, RZ ;  /* 0x0000000609067210 */ /* 0x000fe40007ffe0ff */
[----:B------:R-:W-:Y:S02]  /*cd00*/  LEA R4, P0, R0, c[0x0][0x1f8], 0x1 ;  /* 0x00007e0000047a11 */ /* 0x000fe400078008ff */
[----:B------:R-:W-:Y:S04]  /*cd10*/  IADD3.X R2, R6, R3, R2, P1, !PT ;  /* 0x0000000306027210 */ /* 0x000fe80000ffe402 */
[----:B------:R-:W-:Y:S01]  /*cd20*/  LEA.HI.X R0, R0, c[0x0][0x1fc], R2, 0x1, P0 ;  /* 0x00007f0000007a11 */ /* 0x000fe200000f0c02 */
[----:B------:R-:W-:-:S05]  /*cd30*/  BRA.DIV ~URZ, `(.L_x_1303) ;  /* 0x000115f27f007947 */ /* 0x000fca000b800000 */
[----:B------:R1:W2:Y:S02]  /*cd40*/  SHFL.IDX PT, R6, R0, RZ, 0x181f ;  /* 0x00181fff00067589 */ /* 0x0002a400000e0000 */
.L_x_1445:
[----:B------:R-:W-:-:S05]  /*cd50*/  BRA.DIV ~URZ, `(.L_x_1304) ;  /* 0x000116527f007947 */ /* 0x000fca000b800000 */
[----:B------:R-:W3:Y:S04]  /*cd60*/  LDL R15, [R1+0x80] ;  /* 0x00008000010f7983 */ /* 0x000ee80000100800 */
[----:B------:R-:W4:Y:S04]  /*cd70*/  LDL R14, [R1+0xd8] ;  /* 0x0000d800010e7983 */ /* 0x000f280000100800 */
[----:B------:R-:W1:Y:S04]  /*cd80*/  SHFL.IDX PT, R2, R4, RZ, 0x181f ;  /* 0x00181fff04027589 */ /* 0x000e6800000e0000 */
[----:B------:R-:W2:Y:S04]  /*cd90*/  SHFL.IDX PT, R10, R4, 0x1, 0x181f ;  /* 0x00381f00040a7f89 */ /* 0x000ea800000e0000 */
[----:B------:R-:W1:Y:S04]  /*cda0*/  SHFL.IDX PT, R11, R0, 0x1, 0x181f ;  /* 0x00381f00000b7f89 */ /* 0x000e6800000e0000 */
[----:B-1----:R-:W1:Y:S01]  /*cdb0*/  SHFL.IDX PT, R0, R0, 0x2, 0x181f ;  /* 0x00581f0000007f89 */ /* 0x002e6200000e0000 */
[----:B----4-:R-:W-:Y:S02]  /*cdc0*/  ISETP.GE.AND P3, PT, R14, c[0x0][0x1d4], PT ;  /* 0x000075000e007a0c */ /* 0x010fe40003f66270 */
[C---:B------:R-:W-:Y:S02]  /*cdd0*/  IADD3 R12, P0, R2.reuse, R233, RZ ;  /* 0x000000e9020c7210 */ /* 0x040fe40007f1e0ff */
[----:B------:R-:W-:Y:S02]  /*cde0*/  IADD3 R8, P2, R2, R231, RZ ;  /* 0x000000e702087210 */ /* 0x000fe40007f5e0ff */
[----:B---3--:R-:W-:Y:S01]  /*cdf0*/  ISETP.GE.AND P4, PT, R15, c[0x0][0x1d4], PT ;  /* 0x000075000f007a0c */ /* 0x008fe20003f86270 */
[----:B--2---:R-:W-:Y:S01]  /*ce00*/  IMAD.X R13, R6, 0x1, R234, P0 ;  /* 0x00000001060d7824 */ /* 0x004fe200000e06ea */
[----:B------:R-:W-:Y:S01]  /*ce10*/  IADD3 R2, P1, R10, R233, RZ ;  /* 0x000000e90a027210 */ /* 0x000fe20007f3e0ff */
[----:B------:R-:W-:Y:S01]  /*ce20*/  IMAD.X R9, R6, 0x1, R232, P2 ;  /* 0x0000000106097824 */ /* 0x000fe200010e06e8 */
[----:B------:R-:W-:Y:S01]  /*ce30*/  IADD3 R10, P0, R10, R231, RZ ;  /* 0x000000e70a0a7210 */ /* 0x000fe20007f1e0ff */
[----:B------:R2:W5:Y:S02]  /*ce40*/  LDL R6, [R1+0x94] ;  /* 0x0000940001067983 */ /* 0x0005640000100800 */
[C---:B------:R-:W-:Y:S02]  /*ce50*/  IMAD.X R3, R11.reuse, 0x1, R234, P1 ;  /* 0x000000010b037824 */ /* 0x040fe400008e06ea */
[----:B------:R-:W-:Y:S04]  /*ce60*/  IMAD.X R11, R11, 0x1, R232, P0 ;  /* 0x000000010b0b7824 */ /* 0x000fe800000e06e8 */
[----:B------:R2:W-:Y:S04]  /*ce70*/  LDGSTS.E.BYPASS.LTC128B.128 [R239], [R12.64], !P4 ;  /* 0x000000000cef7fae */ /* 0x0005e8000e101d46 */
[----:B------:R2:W-:Y:S04]  /*ce80*/  LDGSTS.E.BYPASS.LTC128B.128 [R239+0x1800], [R8.64], !P3 ;  /* 0x0180000008ef7fae */ /* 0x0005e8000d901d46 */
[----:B------:R3:W-:Y:S04]  /*ce90*/  LDGSTS.E.BYPASS.LTC128B.128 [R239+0x800], [R2.64], !P4 ;  /* 0x0080000002ef7fae */ /* 0x0007e8000e101d46 */
[----:B------:R2:W-:Y:S04]  /*cea0*/  LDGSTS.E.BYPASS.LTC128B.128 [R239+0x2000], [R10.64], !P3 ;  /* 0x020000000aef7fae */ /* 0x0005e8000d901d46 */
[----:B---3--:R2:W3:Y:S02]  /*ceb0*/  SHFL.IDX PT, R2, R4, 0x2, 0x181f ;  /* 0x00581f0004027f89 */ /* 0x0084e400000e0000 */
.L_x_1446:
[----:B-12--5:R-:W-:Y:S01]  /*cec0*/  IADD3 R8, -R6, 0x10, RZ ;  /* 0x0000001006087810 */ /* 0x026fe20007ffe1ff */
[----:B------:R-:W2:Y:S03]  /*ced0*/  LDL R3, [R1+0x80] ;  /* 0x0000800001037983 */ /* 0x000ea60000100800 */
[----:B------:R-:W-:Y:S04]  /*cee0*/  LOP3.LUT R8, R8, 0xf, RZ, 0xc0, !PT ;  /* 0x0000000f08087812 */ /* 0x000fe800078ec0ff */
[----:B---3--:R-:W-:Y:S04]  /*cef0*/  IADD3 R8, P1, P0, R8, R2, R231 ;  /* 0x0000000208087210 */ /* 0x008fe8000783e0e7 */
[----:B------:R-:W-:Y:S02]  /*cf00*/  IADD3.X R9, RZ, R0, R232, P1, P0 ;  /* 0x00000000ff097210 */ /* 0x000fe40000fe04e8 */
[----:B------:R-:W-:Y:S02]  /*cf10*/  IADD3 R2, P0, R2, R233, RZ ;  /* 0x000000e902027210 */ /* 0x000fe40007f1e0ff */
[----:B------:R-:W-:Y:S02]  /*cf20*/  ISETP.NE.U32.AND P1, PT, R6, RZ, PT ;  /* 0x000000ff0600720c */ /* 0x000fe40003f25070 */
[----:B--2---:R-:W-:Y:S01]  /*cf30*/  ISETP.GE.AND P2, PT, R3, c[0x0][0x1d4], PT ;  /* 0x0000750003007a0c */ /* 0x004fe20003f46270 */
[----:B------:R-:W-:Y:S11]  /*cf40*/  IMAD.X R3, R0, 0x1, R234, P0 ;  /* 0x0000000100037824 */ /* 0x000ff600000e06ea */
[----:B------:R-:W-:Y:S01]  /*cf50*/  @!UPT UIADD3 URZ, URZ, URZ, URZ ;  /* 0x0000003f3f3ff290 */ /* 0x000fe2000fffe03f */
[----:B------:R-:W-:Y:S01]  /*cf60*/  @!PT LDS RZ, [RZ] ;  /* 0x00000000fffff984 */ /* 0x000fe20000000800 */
[----:B------:R-:W-:Y:S01]  /*cf70*/  @!PT LDS RZ, [RZ] ;  /* 0x00000000fffff984 */ /* 0x000fe20000000800 */
[----:B------:R-:W-:Y:S01]  /*cf80*/  @!PT LDS RZ, [RZ] ;  /* 0x00000000fffff984 */ /* 0x000fe20000000800 */
[----:B------:R1:W-:Y:S04]  /*cf90*/  LDGSTS.E.BYPASS.LTC128B.128 [R239+0x1000], [R2.64], !P2 ;  /* 0x0100000002ef7fae */ /* 0x0003e8000d101d46 */
[----:B------:R1:W-:Y:S02]  /*cfa0*/  LDGSTS.E.BYPASS.LTC128B.128.ZFILL [R239+0x2800], [R8.64], P1 ;  /* 0x0280000008ef7fae */ /* 0x0003e40008941d46 */
.L_x_1302:
[----:B-1-34-:R-:W-:Y:S05]  /*cfb0*/  BSYNC B0 ;  /* 0x0000000000007941 */ /* 0x01afea0003800000 */
.L_x_1301:
[----:B------:R-:W0:Y:S01]  /*cfc0*/  LDGDEPBAR ;  /* 0x00000000000079af */ /* 0x000e220000000000 */
[----:B------:R-:W-:Y:S01]  /*cfd0*/  WARPSYNC 0xffffffff ;  /* 0xffffffff00007948 */ /* 0x000fe20003800000 */
[-C--:B------:R-:W-:Y:S01]  /*cfe0*/  HMMA.16816.F32 R8, R52, R20.reuse, RZ ;  /* 0x000000143408723c */ /* 0x080fe200000018ff */
[----:B------:R-:W-:Y:S05]  /*cff0*/  BSSY B0, `(.L_x_1305) ;  /* 0x00000d4000007945 */ /* 0x000fea0003800000 */
[----:B------:R-:W2:Y:S02]  /*d000*/  LDL R0, [R1+0x98] ;  /* 0x0000980001007983 */ /* 0x000ea40000100800 */
        /* <DEDUP_REMOVED lines=25> */
[----:B------:R-:W3:Y:S07]  /*d1a0*/  LDSM.16.M88.4 R204, [R225+0xa080] ;  /* 0x00a08000e1cc783b */ /* 0x000eee0000000200 */
[----:B------:R-:W-:Y:S01]  /*d1b0*/  HMMA.16816.F32 R52, R196, R214, R52 ;  /* 0x000000d6c434723c */ /* 0x000fe20000001834 */
[----:B------:R-:W4:Y:S07]  /*d1c0*/  LDSM.16.M88.4 R196, [R222+0x5880] ;  /* 0x00588000dec4783b */ /* 0x000f2e0000000200 */
[-C--:B-1----:R-:W-:Y:S08]  /*d1d0*/  HMMA.16816.F32 R8, R192, R200.reuse, R8 ;  /* 0x000000c8c008723c */ /* 0x082ff00000001808 */
        /* <DEDUP_REMOVED lines=8> */
[----:B------:R-:W1:Y:S07]  /*d260*/  LDSM.16.M88.4 R196, [R227+0x8080] ;  /* 0x00808000e3c4783b */ /* 0x000e6e0000000200 */
[-C--:B------:R-:W-:Y:S08]  /*d270*/  HMMA.16816.F32 R40, R192, R208.reuse, R40 ;  /* 0x000000d0c028723c */ /* 0x080ff00000001828 */
[C---:B------:R-:W-:Y:S08]  /*d280*/  HMMA.16816.F32 R44, R204.reuse, R208, R44 ;  /* 0x000000d0cc2c723c */ /* 0x040ff0000000182c */
[-C--:B------:R-:W-:Y:S01]  /*d290*/  HMMA.16816.F32 R48, R204, R210.reuse, R48 ;  /* 0x000000d2cc30723c */ /* 0x080fe20000001830 */
[----:B------:R-:W3:Y:S07]  /*d2a0*/  LDSM.16.M88.4 R204, [R227+0xa080] ;  /* 0x00a08000e3cc783b */ /* 0x000eee0000000200 */
[----:B------:R-:W-:Y:S01]  /*d2b0*/  HMMA.16816.F32 R52, R192, R210, R52 ;  /* 0x000000d2c034723c */ /* 0x000fe20000001834 */
[----:B------:R-:W4:Y:S07]  /*d2c0*/  LDSM.16.M88.4 R192, [R221+0x800] ;  /* 0x00080000ddc0783b */ /* 0x000f2e0000000200 */
[-C--:B-1----:R-:W-:Y:S01]  /*d2d0*/  HMMA.16816.F32 R8, R196, R200.reuse, R8 ;  /* 0x000000c8c408723c */ /* 0x082fe20000001808 */
[----:B------:R-:W1:Y:S04]  /*d2e0*/  LDSM.16.M88.4 R208, [R221+0x1000] ;  /* 0x00100000ddd0783b */ /* 0x000e680000000200 */
[----:B--2---:R-:W-:Y:S03]  /*d2f0*/  ISETP.GT.AND P0, PT, R230, R0, PT ;  /* 0x00000000e600720c */ /* 0x004fe60003f04270 */
        /* <DEDUP_REMOVED lines=9> */
[-C--:B-1----:R-:W-:Y:S08]  /*d390*/  HMMA.16816.F32 R40, R196, R208.reuse, R40 ;  /* 0x000000d0c428723c */ /* 0x082ff00000001828 */
[C---:B------:R-:W-:Y:S08]  /*d3a0*/  HMMA.16816.F32 R44, R204.reuse, R208, R44 ;  /* 0x000000d0cc2c723c */ /* 0x040ff0000000182c */
[-C--:B------:R-:W-:Y:S01]  /*d3b0*/  HMMA.16816.F32 R48, R204, R210.reuse, R48 ;  /* 0x000000d2cc30723c */ /* 0x080fe20000001830 */
[----:B------:R-:W1:Y:S07]  /*d3c0*/  LDSM.16.M88.4 R204, [R224+0xe080] ;  /* 0x00e08000e0cc783b */ /* 0x000e6e0000000200 */
[----:B------:R-:W-:Y:S01]  /*d3d0*/  HMMA.16816.F32 R52, R196, R210, R52 ;  /* 0x000000d2c434723c */ /* 0x000fe20000001834 */
[----:B------:R-:W3:Y:S07]  /*d3e0*/  LDSM.16.M88.4 R196, [R216+0x7080] ;  /* 0x00708000d8c4783b */ /* 0x000eee0000000200 */
[-C--:B--2---:R-:W-:Y:S01]  /*d3f0*/  HMMA.16816.F32 R8, R192, R200.reuse, R8 ;  /* 0x000000c8c008723c */ /* 0x084fe20000001808 */
[----:B------:R-:W2:Y:S07]  /*d400*/  LDSM.16.M88.4 R208, [R216+0x7880] ;  /* 0x00788000d8d0783b */ /* 0x000eae0000000200 */
[C---:B-1----:R-:W-:Y:S08]  /*d410*/  HMMA.16816.F32 R12, R204.reuse, R200, R12 ;  /* 0x000000c8cc0c723c */ /* 0x042ff0000000180c */
        /* <DEDUP_REMOVED lines=8> */
[-C--:B--2---:R-:W-:Y:S08]  /*d4a0*/  HMMA.16816.F32 R40, R192, R208.reuse, R40 ;  /* 0x000000d0c028723c */ /* 0x084ff00000001828 */
[C---:B------:R-:W-:Y:S08]  /*d4b0*/  HMMA.16816.F32 R44, R204.reuse, R208, R44 ;  /* 0x000000d0cc2c723c */ /* 0x040ff0000000182c */
[-C--:B------:R-:W-:Y:S01]  /*d4c0*/  HMMA.16816.F32 R48, R204, R210.reuse, R48 ;  /* 0x000000d2cc30723c */ /* 0x080fe20000001830 */
[----:B------:R-:W2:Y:S07]  /*d4d0*/  LDSM.16.M88.4 R204, [R226+0xe080] ;  /* 0x00e08000e2cc783b */ /* 0x000eae0000000200 */
[----:B------:R-:W-:Y:S01]  /*d4e0*/  HMMA.16816.F32 R52, R192, R210, R52 ;  /* 0x000000d2c034723c */ /* 0x000fe20000001834 */
[----:B------:R-:W3:Y:S07]  /*d4f0*/  LDSM.16.M88.4 R192, [R223+0x2000] ;  /* 0x00200000dfc0783b */ /* 0x000eee0000000200 */
[-C--:B-1----:R-:W-:Y:S01]  /*d500*/  HMMA.16816.F32 R8, R196, R200.reuse, R8 ;  /* 0x000000c8c408723c */ /* 0x082fe20000001808 */
[----:B------:R-:W1:Y:S07]  /*d510*/  LDSM.16.M88.4 R208, [R223+0x2800] ;  /* 0x00280000dfd0783b */ /* 0x000e6e0000000200 */
        /* <DEDUP_REMOVED lines=33> */
[----:B------:R-:W1:Y:S01]  /*d730*/  LDSM.16.M88.4 R208, [R221+0x2800] ;  /* 0x00280000ddd0783b */ /* 0x000e620000000200 */
[----:B------:R-:W-:Y:S07]  /*d740*/  DEPBAR.LE SB0, 0x0 ;  /* 0x000080000000791a */ /* 0x000fee0000000000 */
[----:B------:R-:W-:Y:S01]  /*d750*/  BAR.SYNC.DEFER_BLOCKING 0x0 ;  /* 0x0000000000007b1d */ /* 0x000fe20000010000 */
[C---:B--2---:R-:W-:Y:S08]  /*d760*/  HMMA.16816.F32 R12, R204.reuse, R200, R12 ;  /* 0x000000c8cc0c723c */ /* 0x044ff0000000180c */
[-C--:B------:R-:W-:Y:S08]  /*d770*/  HMMA.16816.F32 R16, R204, R202.reuse, R16 ;  /* 0x000000cacc10723c */ /* 0x080ff00000001810 */
[C---:B------:R-:W-:Y:S08]  /*d780*/  HMMA.16816.F32 R20, R196.reuse, R202, R20 ;  /* 0x000000cac414723c */ /* 0x040ff00000001814 */
[-C--:B---3--:R-:W-:Y:S08]  /*d790*/  HMMA.16816.F32 R24, R196, R192.reuse, R24 ;  /* 0x000000c0c418723c */ /* 0x088ff00000001818 */
[C---:B------:R-:W-:Y:S08]  /*d7a0*/  HMMA.16816.F32 R28, R204.reuse, R192, R28 ;  /* 0x000000c0cc1c723c */ /* 0x040ff0000000181c */
[-C--:B------:R-:W-:Y:S08]  /*d7b0*/  HMMA.16816.F32 R32, R204, R194.reuse, R32 ;  /* 0x000000c2cc20723c */ /* 0x080ff00000001820 */
[C---:B------:R-:W-:Y:S08]  /*d7c0*/  HMMA.16816.F32 R36, R196.reuse, R194, R36 ;  /* 0x000000c2c424723c */ /* 0x040ff00000001824 */
[-C--:B-1----:R-:W-:Y:S08]  /*d7d0*/  HMMA.16816.F32 R40, R196, R208.reuse, R40 ;  /* 0x000000d0c428723c */ /* 0x082ff00000001828 */
[C---:B------:R-:W-:Y:S08]  /*d7e0*/  HMMA.16816.F32 R44, R204.reuse, R208, R44 ;  /* 0x000000d0cc2c723c */ /* 0x040ff0000000182c */
[-C--:B------:R-:W-:Y:S08]  /*d7f0*/  HMMA.16816.F32 R48, R204, R210.reuse, R48 ;  /* 0x000000d2cc30723c */ /* 0x080ff00000001830 */
[----:B------:R-:W-:Y:S01]  /*d800*/  HMMA.16816.F32 R52, R196, R210, R52 ;  /* 0x000000d2c434723c */ /* 0x000fe20000001834 */
[----:B------:R-:W-:Y:S07]  /*d810*/  @!UPT UIADD3 URZ, URZ, URZ, URZ ;  /* 0x0000003f3f3ff290 */ /* 0x000fee000fffe03f */
[----:B------:R-:W-:-:S11]  /*d820*/  @!P0 BRA `(.L_x_1306) ;  /* 0x0000050000008947 */ /* 0x000fd60003800000 */
[----:B------:R-:W-:Y:S01]  /*d830*/  IMAD.MOV.U32 R0, RZ, RZ, 0x1 ;  /* 0x00000001ff007424 */ /* 0x000fe200078e00ff */
[----:B------:R-:W2:Y:S01]  /*d840*/  LDL R2, [R1+0xa0] ;  /* 0x0000a00001027983 */ /* 0x000ea20000100800 */
[----:B------:R-:W-:Y:S03]  /*d850*/  MOV R237, RZ ;  /* 0x000000ff00ed7202 */ /* 0x000fe60000000f00 */
[----:B------:R-:W3:Y:S01]  /*d860*/  LDL R3, [R1+0x9c] ;  /* 0x00009c0001037983 */ /* 0x000ee20000100800 */
[----:B------:R-:W-:Y:S03]  /*d870*/  ISETP.NE.AND P0, PT, R0, c[0x0][0x2b8], PT ;  /* 0x0000ae0000007a0c */ /* 0x000fe60003f05270 */
[----:B------:R-:W4:Y:S04]  /*d880*/  LDL.64 R152, [R1+0xb0] ;  /* 0x0000b00001987983 */ /* 0x000f280000100a00 */
[----:B------:R-:W5:Y:S04]  /*d890*/  LDL R4, [R1+0xc8] ;  /* 0x0000c80001047983 */ /* 0x000f680000100800 */
[----:B------:R-:W1:Y:S04]  /*d8a0*/  S2R R6, SR_CTAID.Y ;  /* 0x0000000000067919 */ /* 0x000e680000002600 */
[----:B------:R-:W1:Y:S02]  /*d8b0*/  S2R R154, SR_CTAID.Y ;  /* 0x00000000009a7919 */ /* 0x000e640000002600 */
[----:B-1----:R-:W-:Y:S01]  /*d8c0*/  IMAD.WIDE.U32 R158, R154, c[0x0][0x1e8], RZ ;  /* 0x00007a009a9e7a25 */ /* 0x002fe200078e00ff */
[----:B------:R-:W-:Y:S05]  /*d8d0*/  SHF.R.S32.HI R6, RZ, 0x1f, R6 ;  /* 0x0000001fff067819 */ /* 0x000fea0000011406 */
[----:B------:R-:W-:Y:S04]  /*d8e0*/  IMAD R6, R6, c[0x0][0x1e8], RZ ;  /* 0x00007a0006067a24 */ /* 0x000fe800078e02ff */
[----:B------:R-:W-:Y:S04]  /*d8f0*/  IMAD R6, R154, c[0x0][0x1ec], R6 ;  /* 0x00007b009a067a24 */ /* 0x000fe800078e0206 */
[----:B------:R-:W-:Y:S02]  /*d900*/  IMAD.IADD R6, R159, 0x1, R6 ;  /* 0x000000019f067824 */ /* 0x000fe400078e0206 */
[----:B--2---:R-:W-:Y:S01]  /*d910*/  IMAD R2, R230, 0x30, R2 ;  /* 0x00000030e6027824 */ /* 0x004fe200078e0202 */
[----:B---3--:R-:W-:Y:S04]  /*d920*/  ISETP.GT.AND P1, PT, R3, 0x2f, PT ;  /* 0x0000002f0300780c */ /* 0x008fe80003f24270 */
[----:B------:R-:W-:Y:S05]  /*d930*/  IADD3 R2, R2, -0x30, R3 ;  /* 0xffffffd002027810 */ /* 0x000fea0007ffe003 */
        /* <DEDUP_REMOVED lines=13> */
[----:B------:R-:W-:Y:S05]  /*da10*/  IMAD R0, R240, c[0x0][0x1e4], R0 ;  /* 0x00007900f0007a24 */ /* 0x000fea00078e0200 */
[----:B------:R-:W-:Y:S02]  /*da20*/  IADD3 R3, R3, R0, RZ ;  /* 0x0000000003037210 */ /* 0x000fe40007ffe0ff */
[----:B--2---:R-:W-:Y:S03]  /*da30*/  SHF.R.S32.HI R4, RZ, 0x1f, R237 ;  /* 0x0000001fff047819 */ /* 0x004fe600000114ed */
[C---:B------:R-:W-:Y:S04]  /*da40*/  IMAD.WIDE.U32 R2, R237.reuse, c[0x0][0x1f0], R2 ;  /* 0x00007c00ed027a25 */ /* 0x040fe800078e0002 */
[----:B------:R-:W-:Y:S01]  /*da50*/  IMAD R4, R4, c[0x0][0x1f0], RZ ;  /* 0x00007c0004047a24 */ /* 0x000fe200078e02ff */
[----:B------:R-:W-:Y:S03]  /*da60*/  IADD3 R0, P1, R158, R2, RZ ;  /* 0x000000029e007210 */ /* 0x000fe60007f3e0ff */
[----:B------:R-:W-:Y:S01]  /*da70*/  IMAD R2, R237, c[0x0][0x1f4], R4 ;  /* 0x00007d00ed027a24 */ /* 0x000fe200078e0204 */
[----:B------:R-:W-:Y:S04]  /*da80*/  LEA R4, P0, R0, c[0x0][0x1c8], 0x1 ;  /* 0x0000720000047a11 */ /* 0x000fe800078008ff */
[----:B------:R-:W-:Y:S04]  /*da90*/  IADD3.X R2, R6, R3, R2, P1, !PT ;  /* 0x0000000306027210 */ /* 0x000fe80000ffe402 */
[----:B------:R-:W-:Y:S01]  /*daa0*/  LEA.HI.X R0, R0, c[0x0][0x1cc], R2, 0x1, P0 ;  /* 0x0000730000007a11 */ /* 0x000fe200000f0c02 */
[----:B------:R-:W-:-:S05]  /*dab0*/  BRA.DIV ~URZ, `(.L_x_1307) ;  /* 0x00010ce27f007947 */ /* 0x000fca000b800000 */
[----:B------:R1:W2:Y:S02]  /*dac0*/  SHFL.IDX PT, R6, R0, RZ, 0x181f ;  /* 0x00181fff00067589 */ /* 0x0002a400000e0000 */
.L_x_1447:
        /* <DEDUP_REMOVED lines=18> */
[----:B------:R2:W-:Y:S04]  /*dbf0*/  LDGSTS.E.BYPASS.LTC128B.128 [R238+0x5080], [R192.64], !P4 ;  /* 0x05080000c0ee7fae */ /* 0x0005e8000e101d46 */
[----:B------:R2:W-:Y:S04]  /*dc00*/  LDGSTS.E.BYPASS.LTC128B.128 [R238+0x6880], [R152.64], !P3 ;  /* 0x0688000098ee7fae */ /* 0x0005e8000d901d46 */
[----:B------:R3:W-:Y:S04]  /*dc10*/  LDGSTS.E.BYPASS.LTC128B.128 [R238+0x5880], [R2.64], !P4 ;  /* 0x0588000002ee7fae */ /* 0x0007e8000e101d46 */
[----:B------:R2:W-:Y:S04]  /*dc20*/  LDGSTS.E.BYPASS.LTC128B.128 [R238+0x7080], [R158.64], !P3 ;  /* 0x070800009eee7fae */ /* 0x0005e8000d901d46 */
[----:B---3--:R2:W3:Y:S02]  /*dc30*/  SHFL.IDX PT, R2, R4, 0x2, 0x181f ;  /* 0x00581f0004027f89 */ /* 0x0084e400000e0000 */
.L_x_1448:
        /* <DEDUP_REMOVED lines=15> */
.L_x_1306:
[----:B------:R-:W-:Y:S05]  /*dd30*/  BSYNC B0 ;  /* 0x0000000000007941 */ /* 0x000fea0003800000 */
.L_x_1305:
[----:B------:R-:W2:Y:S01]  /*dd40*/  LDL R154, [R1+0xc4] ;  /* 0x0000c400019a7983 */ /* 0x000ea20000100800 */
[----:B------:R-:W-:Y:S03]  /*dd50*/  IMAD.MOV.U32 R4, RZ, RZ, 0x1 ;  /* 0x00000001ff047424 */ /* 0x000fe600078e00ff */
[----:B------:R-:W2:Y:S02]  /*dd60*/  LDL R0, [R1+0x4] ;  /* 0x0000040001007983 */ /* 0x000ea40000100800 */
[----:B------:R-:W-:Y:S01]  /*dd70*/  ISETP.NE.AND P0, PT, R4, c[0x0][0x2c4], PT ;  /* 0x0000b10004007a0c */ /* 0x000fe20003f05270 */
[----:B------:R-:W-:Y:S01]  /*dd80*/  IMAD R4, R230, -0x30, RZ ;  /* 0xffffffd0e6047824 */ /* 0x000fe200078e02ff */
[----:B-1----:R-:W3:Y:S04]  /*dd90*/  LDL R153, [R1+0xc0] ;  /* 0x0000c00001997983 */ /* 0x002ee80000100800 */
[----:B------:R-:W3:Y:S04]  /*dda0*/  LDL R152, [R1+0xbc] ;  /* 0x0000bc0001987983 */ /* 0x000ee80000100800 */
[----:B------:R-:W4:Y:S04]  /*ddb0*/  LDL R6, [R1+0xb8] ;  /* 0x0000b80001067983 */ /* 0x000f280000100800 */
[----:B------:R-:W5:Y:S04]  /*ddc0*/  LDL R3, [R1+0x90] ;  /* 0x0000900001037983 */ /* 0x000f680000100800 */
[----:B------:R-:W3:Y:S04]  /*ddd0*/  LDL R2, [R1+0x70] ;  /* 0x0000700001027983 */ /* 0x000ee80000100800 */
[----:B------:R-:W0:Y:S01]  /*dde0*/  LDGDEPBAR ;  /* 0x00000000000079af */ /* 0x000e220000000000 */
[----:B-----5:R-:W-:Y:S01]  /*ddf0*/  IADD3 R192, -R3, 0x1, R4 ;  /* 0x0000000103c07810 */ /* 0x020fe20007ffe104 */
[----:B--2---:R-:W-:Y:S03]  /*de00*/  IMAD R0, R0, 0x80, R154 ;  /* 0x0000008000007824 */ /* 0x004fe600078e029a */
[----:B---3--:R-:W-:Y:S02]  /*de10*/  IADD3 R192, -R2, R192, R5 ;  /* 0x000000c002c07210 */ /* 0x008fe40007ffe105 */
[----:B------:R-:W-:Y:S05]  /*de20*/  IADD3 R0, R152, R0, R153 ;  /* 0x0000000098007210 */ /* 0x000fea0007ffe099 */
[----:B----4-:R-:W-:Y:S04]  /*de30*/  IMAD.IADD R158, R6, 0x1, R0 ;  /* 0x00000001069e7824 */ /* 0x010fe800078e0200 */
[----:B------:R-:W-:Y:S05]  /*de40*/  @P0 IMAD.HI.U32 R0, R158, c[0x0][0x2c8], RZ ;  /* 0x0000b2009e000a27 */ /* 0x000fea00078e00ff */
[----:B------:R-:W-:Y:S01]  /*de50*/  @P0 SHF.R.U32.HI R158, RZ, c[0x0][0x2cc], R0 ;  /* 0x0000b300ff9e0a19 */ /* 0x000fe20000011600 */
[----:B------:R-:W-:-:S05]  /*de60*/  BRA.DIV ~URZ, `(.L_x_1309) ;  /* 0x00010da27f007947 */ /* 0x000fca000b800000 */
[----:B------:R1:W2:Y:S02]  /*de70*/  SHFL.IDX PT, R2, R158, RZ, 0x1c1f ;  /* 0x001c1fff9e027589 */ /* 0x0002a400000e0000 */
.L_x_1449:
[----:B------:R-:W-:Y:S01]  /*de80*/  LOP3.LUT R0, RZ, c[0x0][0x324], RZ, 0x33, !PT ;  /* 0x0000c900ff007a12 */ /* 0x000fe200078e33ff */
[----:B------:R-:W-:Y:S01]  /*de90*/  IMAD.MOV.U32 R3, RZ, RZ, 0x1 ;  /* 0x00000001ff037424 */ /* 0x000fe200078e00ff */
[----:B------:R-:W-:Y:S03]  /*dea0*/  IADD3 R159, R192, c[0x0][0x328], RZ ;  /* 0x0000ca00c09f7a10 */ /* 0x000fe60007ffe0ff */
[----:B------:R-:W-:Y:S01]  /*deb0*/  IMAD.IADD R192, R0, 0x1, R192 ;  /* 0x0000000100c07824 */ /* 0x000fe200078e02c0 */
[----:B------:R-:W-:Y:S02]  /*dec0*/  ISETP.LE.AND P0, PT, R3, c[0x0][0x32c], PT ;  /* 0x0000cb0003007a0c */ /* 0x000fe40003f03270 */
[----:B--2---:R-:W-:Y:S01]  /*ded0*/  IADD3 R153, R159, R2, RZ ;  /* 0x000000029f997210 */ /* 0x004fe20007ffe0ff */
[----:B------:R-:W-:Y:S10]  /*dee0*/  IMAD.IADD R0, R192, 0x1, R2 ;  /* 0x00000001c0007824 */ /* 0x000ff400078e0202 */
[----:B------:R-:W-:-:S05]  /*def0*/  @!P0 BRA `(.L_x_1310) ;  /* 0x000001a000008947 */ /* 0x000fca0003800000 */
[----:B------:R-:W2:Y:S01]  /*df00*/  LDL R3, [R1+0x70] ;  /* 0x0000700001037983 */ /* 0x000ea20000100800 */
[----:B------:R-:W-:Y:S01]  /*df10*/  BSSY B0, `(.L_x_1311) ;  /* 0x0000012000007945 */ /* 0x000fe20003800000 */
[----:B--2---:R-:W-:Y:S04]  /*df20*/  IADD3 R2, -R3, R5, R2 ;  /* 0x0000000503027210 */ /* 0x004fe80007ffe102 */
        /* <DEDUP_REMOVED lines=11> */
.L_x_1312:
[----:B------:R-:W-:Y:S04]  /*dfe0*/  MOV R3, c[0x0][0x32c] ;  /* 0x0000cb0000037a02 */ /* 0x000fe80000000f00 */
[----:B------:R-:W-:Y:S11]  /*dff0*/  ISETP.NE.AND P0, PT, R3, 0x1, PT ;  /* 0x000000010300780c */ /* 0x000ff60003f05270 */
[----:B------:R-:W-:Y:S02]  /*e000*/  @!UPT UIADD3 URZ, URZ, URZ, URZ ;  /* 0x0000003f3f3ff290 */ /* 0x000fe4000fffe03f */
[----:B------:R-:W-:Y:S05]  /*e010*/  @P0 IMAD.HI.U32 R3, R2, c[0x0][0x330], RZ ;  /* 0x0000cc0002030a27 */ /* 0x000fea00078e00ff */
[----:B------:R-:W-:Y:S02]  /*e020*/  @P0 SHF.R.U32.HI R2, RZ, c[0x0][0x334], R3 ;  /* 0x0000cd00ff020a19 */ /* 0x000fe40000011603 */
.L_x_1313:
[----:B------:R-:W-:Y:S05]  /*e030*/  BSYNC B0 ;  /* 0x0000000000007941 */ /* 0x000fea0003800000 */
.L_x_1311:
[----:B------:R-:W2:Y:S02]  /*e040*/  LDL R3, [R1+0x90] ;  /* 0x0000900001037983 */ /* 0x000ea40000100800 */
[----:B--2---:R-:W-:Y:S04]  /*e050*/  IMAD.IADD R3, R4, 0x1, -R3 ;  /* 0x0000000104037824 */ /* 0x004fe800078e0a03 */
[----:B------:R-:W-:Y:S05]  /*e060*/  IMAD R2, R2, c[0x0][0x32c], R3 ;  /* 0x0000cb0002027a24 */ /* 0x000fea00078e0203 */
[----:B------:R-:W-:Y:S02]  /*e070*/  IADD3 R3, R2, c[0x0][0x32c], RZ ;  /* 0x0000cb0002037a10 */ /* 0x000fe40007ffe0ff */
[----:B------:R-:W-:Y:S02]  /*e080*/  IMNMX R0, R0, R2, !PT ;  /* 0x0000000200007217 */ /* 0x000fe40007800200 */
[----:B------:R-:W-:Y:S02]  /*e090*/  IMNMX R153, R153, R3, PT ;  /* 0x0000000399997217 */ /* 0x000fe40003800200 */
.L_x_1310:
[----:B------:R-:W-:-:S05]  /*e0a0*/  BRA.DIV ~URZ, `(.L_x_1314) ;  /* 0x00010be27f007947 */ /* 0x000fca000b800000 */
[----:B------:R2:W3:Y:S02]  /*e0b0*/  SHFL.IDX PT, R2, R158, 0x1, 0x1c1f ;  /* 0x003c1f009e027f89 */ /* 0x0004e400000e0000 */
.L_x_1450:
[----:B---3--:R-:W-:Y:S01]  /*e0c0*/  IADD3 R152, R159, R2, RZ ;  /* 0x000000029f987210 */ /* 0x008fe20007ffe0ff */
[----:B------:R-:W-:Y:S02]  /*e0d0*/  IMAD.MOV.U32 R3, RZ, RZ, 0x1 ;  /* 0x00000001ff037424 */ /* 0x000fe400078e00ff */
[----:B------:R-:W-:Y:S03]  /*e0e0*/  IMAD.IADD R6, R192, 0x1, R2 ;  /* 0x00000001c0067824 */ /* 0x000fe600078e0202 */
[----:B------:R-:W-:Y:S11]  /*e0f0*/  ISETP.LE.AND P0, PT, R3, c[0x0][0x32c], PT ;  /* 0x0000cb0003007a0c */ /* 0x000ff60003f03270 */
[----:B------:R-:W-:Y:S02]  /*e100*/  @!UPT UIADD3 URZ, URZ, URZ, URZ ;  /* 0x0000003f3f3ff290 */ /* 0x000fe4000fffe03f */
[----:B------:R-:W-:-:S05]  /*e110*/  @!P0 BRA `(.L_x_1315) ;  /* 0x000001a000008947 */ /* 0x000fca0003800000 */
[----:B------:R-:W3:Y:S01]  /*e120*/  LDL R3, [R1+0x70] ;  /* 0x0000700001037983 */ /* 0x000ee20000100800 */
[----:B------:R-:W-:Y:S01]  /*e130*/  BSSY B0, `(.L_x_1316) ;  /* 0x0000012000007945 */ /* 0x000fe20003800000 */
[----:B---3--:R-:W-:Y:S04]  /*e140*/  IADD3 R2, -R3, R5, R2 ;  /* 0x0000000503027210 */ /* 0x008fe80007ffe102 */
        /* <DEDUP_REMOVED lines=11> */
.L_x_1317:
[----:B------:R-:W-:Y:S04]  /*e200*/  MOV R3, c[0x0][0x32c] ;  /* 0x0000cb0000037a02 */ /* 0x000fe80000000f00 */
[----:B------:R-:W-:Y:S11]  /*e210*/  ISETP.NE.AND P0, PT, R3, 0x1, PT ;  /* 0x000000010300780c */ /* 0x000ff60003f05270 */
[----:B------:R-:W-:Y:S02]  /*e220*/  @!UPT UIADD3 URZ, URZ, URZ, URZ ;  /* 0x0000003f3f3ff290 */ /* 0x000fe4000fffe03f */
[----:B------:R-:W-:Y:S05]  /*e230*/  @P0 IMAD.HI.U32 R3, R2, c[0x0][0x330], RZ ;  /* 0x0000cc0002030a27 */ /* 0x000fea00078e00ff */
[----:B------:R-:W-:Y:S02]  /*e240*/  @P0 SHF.R.U32.HI R2, RZ, c[0x0][0x334], R3 ;  /* 0x0000cd00ff020a19 */ /* 0x000fe40000011603 */
.L_x_1318:
[----:B------:R-:W-:Y:S05]  /*e250*/  BSYNC B0 ;  /* 0x0000000000007941 */ /* 0x000fea0003800000 */
.L_x_1316:
[----:B------:R-:W3:Y:S02]  /*e260*/  LDL R3, [R1+0x90] ;  /* 0x0000900001037983 */ /* 0x000ee40000100800 */
[----:B---3--:R-:W-:Y:S04]  /*e270*/  IMAD.IADD R3, R4, 0x1, -R3 ;  /* 0x0000000104037824 */ /* 0x008fe800078e0a03 */
[----:B------:R-:W-:Y:S05]  /*e280*/  IMAD R2, R2, c[0x0][0x32c], R3 ;  /* 0x0000cb0002027a24 */ /* 0x000fea00078e0203 */
[----:B------:R-:W-:Y:S02]  /*e290*/  IADD3 R3, R2, c[0x0][0x32c], RZ ;  /* 0x0000cb0002037a10 */ /* 0x000fe40007ffe0ff */
[----:B------:R-:W-:Y:S02]  /*e2a0*/  IMNMX R6, R6, R2, !PT ;  /* 0x0000000206067217 */ /* 0x000fe40007800200 */
[----:B------:R-:W-:Y:S02]  /*e2b0*/  IMNMX R152, R152, R3, PT ;  /* 0x0000000398987217 */ /* 0x000fe40003800200 */
.L_x_1315:
[----:B------:R-:W-:-:S05]  /*e2c0*/  BRA.DIV ~URZ, `(.L_x_1319) ;  /* 0x00010a427f007947 */ /* 0x000fca000b800000 */
[----:B------:R3:W4:Y:S02]  /*e2d0*/  SHFL.IDX PT, R154, R158, 0x2, 0x1c1f ;  /* 0x005c1f009e9a7f89 */ /* 0x00072400000e0000 */
.L_x_1451:
[----:B----4-:R-:W-:Y:S01]  /*e2e0*/  IADD3 R3, R159, R154, RZ ;  /* 0x0000009a9f037210 */ /* 0x010fe20007ffe0ff */
[----:B------:R-:W-:Y:S05]  /*e2f0*/  IMAD.MOV.U32 R2, RZ, RZ, 0x1 ;  /* 0x00000001ff027424 */ /* 0x000fea00078e00ff */
[----:B------:R-:W-:Y:S01]  /*e300*/  ISETP.LE.AND P0, PT, R2, c[0x0][0x32c], PT ;  /* 0x0000cb0002007a0c */ /* 0x000fe20003f03270 */
[----:B------:R-:W-:Y:S11]  /*e310*/  IMAD.IADD R2, R192, 0x1, R154 ;  /* 0x00000001c0027824 */ /* 0x000ff600078e029a */
[----:B------:R-:W-:Y:S01]  /*e320*/  @!UPT UIADD3 URZ, URZ, URZ, URZ ;  /* 0x0000003f3f3ff290 */ /* 0x000fe2000fffe03f */
[----:B------:R-:W-:-:S05]  /*e330*/  @!P0 BRA `(.L_x_1320) ;  /* 0x000001a000008947 */ /* 0x000fca0003800000 */
[----:B------:R-:W4:Y:S01]  /*e340*/  LDL R193, [R1+0x70] ;  /* 0x0000700001c17983 */ /* 0x000f220000100800 */
[----:B------:R-:W-:Y:S01]  /*e350*/  BSSY B0, `(.L_x_1321) ;  /* 0x0000012000007945 */ /* 0x000fe20003800000 */
[----:B----4-:R-:W-:Y:S04]  /*e360*/  IADD3 R154, -R193, R5, R154 ;  /* 0x00000005c19a7210 */ /* 0x010fe80007ffe19a */
        /* <DEDUP_REMOVED lines=11> */
.L_x_1322:
[----:B------:R-:W-:Y:S04]  /*e420*/  MOV R193, c[0x0][0x32c] ;  /* 0x0000cb0000c17a02 */ /* 0x000fe80000000f00 */
[----:B------:R-:W-:Y:S11]  /*e430*/  ISETP.NE.AND P0, PT, R193, 0x1, PT ;  /* 0x00000001c100780c */ /* 0x000ff60003f05270 */
[----:B------:R-:W-:Y:S02]  /*e440*/  @!UPT UIADD3 URZ, URZ, URZ, URZ ;  /* 0x0000003f3f3ff290 */ /* 0x000fe4000fffe03f */
[----:B------:R-:W-:Y:S05]  /*e450*/  @P0 IMAD.HI.U32 R193, R154, c[0x0][0x330], RZ ;  /* 0x0000cc009ac10a27 */ /* 0x000fea00078e00ff */
[----:B------:R-:W-:Y:S02]  /*e460*/  @P0 SHF.R.U32.HI R154, RZ, c[0x0][0x334], R193 ;  /* 0x0000cd00ff9a0a19 */ /* 0x000fe400000116c1 */
.L_x_1323:
[----:B------:R-:W-:Y:S05]  /*e470*/  BSYNC B0 ;  /* 0x0000000000007941 */ /* 0x000fea0003800000 */
.L_x_1321:
[----:B------:R-:W4:Y:S02]  /*e480*/  LDL R193, [R1+0x90] ;  /* 0x0000900001c17983 */ /* 0x000f240000100800 */
[----:B----4-:R-:W-:Y:S04]  /*e490*/  IMAD.IADD R193, R4, 0x1, -R193 ;  /* 0x0000000104c17824 */ /* 0x010fe800078e0ac1 */
[----:B------:R-:W-:Y:S05]  /*e4a0*/  IMAD R154, R154, c[0x0][0x32c], R193 ;  /* 0x0000cb009a9a7a24 */ /* 0x000fea00078e02c1 */
[----:B------:R-:W-:Y:S02]  /*e4b0*/  IMNMX R2, R2, R154, !PT ;  /* 0x0000009a02027217 */ /* 0x000fe40007800200 */
[----:B------:R-:W-:Y:S04]  /*e4c0*/  IADD3 R154, R154, c[0x0][0x32c], RZ ;  /* 0x0000cb009a9a7a10 */ /* 0x000fe80007ffe0ff */
[----:B------:R-:W-:Y:S02]  /*e4d0*/  IMNMX R3, R3, R154, PT ;  /* 0x0000009a03037217 */ /* 0x000fe40003800200 */
.L_x_1320:
[C---:B------:R-:W-:Y:S02]  /*e4e0*/  ISETP.GE.AND P2, PT, R4.reuse, 0x9, PT ;  /* 0x000000090400780c */ /* 0x040fe40003f46270 */
[----:B------:R-:W-:Y:S02]  /*e4f0*/  ISETP.GE.AND P1, PT, R4, 0xa, PT ;  /* 0x0000000a0400780c */ /* 0x000fe40003f26270 */
[----:B------:R-:W-:Y:S02]  /*e500*/  ISETP.GT.AND P0, PT, R0, 0x8, !P2 ;  /* 0x000000080000780c */ /* 0x000fe40005704270 */
[----:B------:R-:W-:Y:S02]  /*e510*/  LOP3.LUT R229, R229, 0xffffffdf, RZ, 0xc0, !PT ;  /* 0xffffffdfe5e57812 */ /* 0x000fe400078ec0ff */
[----:B------:R-:W-:Y:S02]  /*e520*/  ISETP.LT.OR P0, PT, R153, 0x9, P0 ;  /* 0x000000099900780c */ /* 0x000fe40000701670 */
[----:B------:R-:W-:Y:S02]  /*e530*/  ISETP.GE.AND P6, PT, R4, 0x21, PT ;  /* 0x000000210400780c */ /* 0x000fe40003fc6270 */
[----:B------:R-:W-:Y:S02]  /*e540*/  FSEL R194, R20, -INF , !P0 ;  /* 0xff80000014c27808 */ /* 0x000fe40004000000 */
[----:B------:R-:W-:Y:S02]  /*e550*/  ISETP.GT.AND P0, PT, R0, 0x9, !P1 ;  /* 0x000000090000780c */ /* 0x000fe40004f04270 */
[----:B------:R-:W-:Y:S02]  /*e560*/  @P2 LOP3.LUT R229, R229, 0x20, RZ, 0xfc, !PT ;  /* 0x00000020e5e52812 */ /* 0x000fe400078efcff */
[----:B------:R-:W-:Y:S02]  /*e570*/  ISETP.LT.OR P0, PT, R153, 0xa, P0 ;  /* 0x0000000a9900780c */ /* 0x000fe40000701670 */
[----:B------:R-:W-:Y:S02]  /*e580*/  LOP3.LUT R229, R229, 0xffffffef, RZ, 0xc0, !PT ;  /* 0xffffffefe5e57812 */ /* 0x000fe400078ec0ff */
[----:B------:R-:W-:Y:S02]  /*e590*/  FSEL R193, R21, -INF , !P0 ;  /* 0xff80000015c17808 */ /* 0x000fe40004000000 */
[----:B------:R-:W-:Y:S02]  /*e5a0*/  ISETP.GT.AND P0, PT, R6, 0x8, !P2 ;  /* 0x000000080600780c */ /* 0x000fe40005704270 */
[----:B------:R-:W-:Y:S02]  /*e5b0*/  ISETP.GE.AND P2, PT, R4, 0x11, PT ;  /* 0x000000110400780c */ /* 0x000fe40003f46270 */
        /* <DEDUP_REMOVED lines=9> */
[----:B------:R-:W-:Y:S02]  /*e650*/  @P2 LOP3.LUT R229, R229, 0x8, RZ, 0xfc, !PT ;  /* 0x00000008e5e52812 */ /* 0x000fe400078efcff */
[----:B------:R-:W-:Y:S02]  /*e660*/  ISETP.LT.OR P0, PT, R153, 0x11, P0 ;  /* 0x000000119900780c */ /* 0x000fe40000701670 */
[----:B------:R-:W-:Y:S02]  /*e670*/  LOP3.LUT R229, R229, 0xfffffffb, RZ, 0xc0, !PT ;  /* 0xfffffffbe5e57812 */ /* 0x000fe400078ec0ff */
[----:B------:R-:W-:Y:S02]  /*e680*/  FSEL R24, R24, -INF , !P0 ;  /* 0xff80000018187808 */ /* 0x000fe40004000000 */
[----:B------:R-:W-:Y:S02]  /*e690*/  ISETP.GT.AND P0, PT, R0, 0x11, !P1 ;  /* 0x000000110000780c */ /* 0x000fe40004f04270 */
[----:B------:R-:W-:Y:S02]  /*e6a0*/  @P1 LOP3.LUT R229, R229, 0x4, RZ, 0xfc, !PT ;  /* 0x00000004e5e51812 */ /* 0x000fe400078efcff */
[----:B------:R-:W-:Y:S02]  /*e6b0*/  ISETP.LT.OR P0, PT, R153, 0x12, P0 ;  /* 0x000000129900780c */ /* 0x000fe40000701670 */
[----:B------:R-:W-:Y:S02]  /*e6c0*/  ISETP.GE.AND P5, PT, R4, 0x22, PT ;  /* 0x000000220400780c */ /* 0x000fe40003fa6270 */
        /* <DEDUP_REMOVED lines=12> */
[----:B------:R-:W-:Y:S02]  /*e790*/  LOP3.LUT R229, R229, 0xfffffffe, RZ, 0xc0, !PT ;  /* 0xfffffffee5e57812 */ /* 0x000fe400078ec0ff */
[----:B------:R-:W-:Y:S02]  /*e7a0*/  ISETP.LT.OR P0, PT, R153, 0x19, P0 ;  /* 0x000000199900780c */ /* 0x000fe40000701670 */
[----:B------:R-:W-:Y:S02]  /*e7b0*/  @P1 LOP3.LUT R229, R229, 0x1, RZ, 0xfc, !PT ;  /* 0x00000001e5e51812 */ /* 0x000fe400078efcff */
[----:B------:R-:W-:Y:S02]  /*e7c0*/  FSEL R36, R36, -INF , !P0 ;  /* 0xff80000024247808 */ /* 0x000fe40004000000 */
[----:B------:R-:W-:Y:S02]  /*e7d0*/  ISETP.GT.AND P0, PT, R0, 0x19, !P1 ;  /* 0x000000190000780c */ /* 0x000fe40004f04270 */
[C---:B------:R-:W-:Y:S02]  /*e7e0*/  ISETP.GE.AND P3, PT, R4.reuse, 0x29, PT ;  /* 0x000000290400780c */ /* 0x040fe40003f66270 */
[----:B------:R-:W-:Y:S02]  /*e7f0*/  ISETP.LT.OR P0, PT, R153, 0x1a, P0 ;  /* 0x0000001a9900780c */ /* 0x000fe40000701670 */
[----:B------:R-:W-:Y:S02]  /*e800*/  ISETP.GE.AND P4, PT, R4, 0x2a, PT ;  /* 0x0000002a0400780c */ /* 0x000fe40003f86270 */
[----:B------:R-:W-:Y:S02]  /*e810*/  FSEL R37, R37, -INF , !P0 ;  /* 0xff80000025257808 */ /* 0x000fe40004000000 */
[----:B------:R-:W-:Y:S02]  /*e820*/  ISETP.GT.AND P0, PT, R6, 0x18, !P2 ;  /* 0x000000180600780c */ /* 0x000fe40005704270 */
[----:B------:R-:W-:Y:S02]  /*e830*/  ISETP.GE.AND P2, PT, R4, 0x1, PT ;  /* 0x000000010400780c */ /* 0x000fe40003f46270 */
[----:B------:R-:W-:Y:S04]  /*e840*/  ISETP.LT.OR P0, PT, R152, 0x19, P0 ;  /* 0x000000199800780c */ /* 0x000fe80000701670 */
[----:B------:R-:W-:Y:S02]  /*e850*/  FSEL R38, R38, -INF , !P0 ;  /* 0xff80000026267808 */ /* 0x000fe40004000000 */
[----:B------:R-:W-:Y:S02]  /*e860*/  ISETP.GT.AND P0, PT, R6, 0x19, !P1 ;  /* 0x000000190600780c */ /* 0x000fe40004f04270 */
[----:B------:R-:W-:Y:S02]  /*e870*/  ISETP.GE.AND P1, PT, R4, 0x2, PT ;  /* 0x000000020400780c */ /* 0x000fe40003f26270 */
        /* <DEDUP_REMOVED lines=38> */
[C---:B------:R-:W-:Y:S04]  /*eae0*/  ISETP.GT.AND P0, PT, R2.reuse, 0x1, !P1 ;  /* 0x000000010200780c */ /* 0x040fe80004f04270 */
[----:B------:R-:W-:Y:S04]  /*eaf0*/  ISETP.LT.OR P0, PT, R3, 0x2, P0 ;  /* 0x000000020300780c */ /* 0x000fe80000701670 */
[----:B------:R-:W-:Y:S02]  /*eb00*/  FSEL R13, R13, -INF , !P0 ;  /* 0xff8000000d0d7808 */ /* 0x000fe40004000000 */
[----:B------:R-:W-:Y:S04]  /*eb10*/  LOP3.LUT P0, RZ, R229, 0x20, RZ, 0xc0, !PT ;  /* 0x00000020e5ff7812 */ /* 0x000fe8000780c0ff */
[----:B------:R-:W-:Y:S04]  /*eb20*/  ISETP.GT.AND P0, PT, R2, 0x8, !P0 ;  /* 0x000000080200780c */ /* 0x000fe80004704270 */
[----:B------:R-:W-:Y:S04]  /*eb30*/  ISETP.LT.OR P0, PT, R3, 0x9, P0 ;  /* 0x000000090300780c */ /* 0x000fe80000701670 */
[----:B------:R-:W-:Y:S02]  /*eb40*/  FSEL R16, R16, -INF , !P0 ;  /* 0xff80000010107808 */ /* 0x000fe40004000000 */
[----:B------:R-:W-:Y:S04]  /*eb50*/  LOP3.LUT P0, RZ, R229, 0x10, RZ, 0xc0, !PT ;  /* 0x00000010e5ff7812 */ /* 0x000fe8000780c0ff */
        /* <DEDUP_REMOVED lines=28> */
[----:B------:R-:W-:Y:S04]  /*ed20*/  ISETP.GT.AND P0, PT, R2, RZ, !P2 ;  /* 0x000000ff0200720c */ /* 0x000fe80005704270 */
[C---:B------:R-:W-:Y:S04]  /*ed30*/  ISETP.LT.OR P0, PT, R3.reuse, 0x1, P0 ;  /* 0x000000010300780c */ /* 0x040fe80000701670 */
[----:B------:R-:W-:Y:S02]  /*ed40*/  FSEL R12, R12, -INF , !P0 ;  /* 0xff8000000c0c7808 */ /* 0x000fe40004000000 */
[----:B------:R-:W-:Y:S04]  /*ed50*/  ISETP.GT.AND P0, PT, R2, 0x29, !P4 ;  /* 0x000000290200780c */ /* 0x000fe80006704270 */
[----:B------:R-:W-:Y:S04]  /*ed60*/  ISETP.LT.OR P0, PT, R3, 0x2a, P0 ;  /* 0x0000002a0300780c */ /* 0x000fe80000701670 */
[----:B------:R-:W-:Y:S01]  /*ed70*/  FSEL R49, R49, -INF , !P0 ;  /* 0xff80000031317808 */ /* 0x000fe20004000000 */
[----:B------:R-:W-:-:S06]  /*ed80*/  BRA.DIV ~URZ, `(.L_x_1324) ;  /* 0x000100027f007947 */ /* 0x000fcc000b800000 */
[----:B------:R4:W1:Y:S02]  /*ed90*/  SHFL.IDX PT, R3, R158, 0x3, 0x1c1f ;  /* 0x007c1f009e037f89 */ /* 0x00086400000e0000 */
.L_x_1452:
[----:B-1----:R-:W-:Y:S01]  /*eda0*/  IADD3 R2, R159, R3, RZ ;  /* 0x000000039f027210 */ /* 0x002fe20007ffe0ff */
[----:B------:R-:W-:Y:S05]  /*edb0*/  IMAD.MOV.U32 R0, RZ, RZ, 0x1 ;  /* 0x00000001ff007424 */ /* 0x000fea00078e00ff */
[----:B------:R-:W-:Y:S01]  /*edc0*/  ISETP.LE.AND P0, PT, R0, c[0x0][0x32c], PT ;  /* 0x0000cb0000007a0c */ /* 0x000fe20003f03270 */
[----:B------:R-:W-:Y:S11]  /*edd0*/  IMAD.IADD R0, R192, 0x1, R3 ;  /* 0x00000001c0007824 */ /* 0x000ff600078e0203 */
[----:B------:R-:W-:Y:S01]  /*ede0*/  @!UPT UIADD3 URZ, URZ, URZ, URZ ;  /* 0x0000003f3f3ff290 */ /* 0x000fe2000fffe03f */
[----:B------:R-:W-:-:S05]  /*edf0*/  @!P0 BRA `(.L_x_1325) ;  /* 0x000001a000008947 */ /* 0x000fca0003800000 */
[----:B------:R-:W5:Y:S01]  /*ee00*/  LDL R6, [R1+0x70] ;  /* 0x0000700001067983 */ /* 0x000f620000100800 */
[----:B------:R-:W-:Y:S01]  /*ee10*/  BSSY B0, `(.L_x_1326) ;  /* 0x0000012000007945 */ /* 0x000fe20003800000 */
[----:B-----5:R-:W-:Y:S04]  /*ee20*/  IADD3 R3, -R6, R5, R3 ;  /* 0x0000000506037210 */ /* 0x020fe80007ffe103 */
        /* <DEDUP_REMOVED lines=11> */
.L_x_1327:
[----:B------:R-:W-:Y:S04]  /*eee0*/  MOV R6, c[0x0][0x32c] ;  /* 0x0000cb0000067a02 */ /* 0x000fe80000000f00 */
[----:B------:R-:W-:Y:S11]  /*eef0*/  ISETP.NE.AND P0, PT, R6, 0x1, PT ;  /* 0x000000010600780c */ /* 0x000ff60003f05270 */
[----:B------:R-:W-:Y:S02]  /*ef00*/  @!UPT UIADD3 URZ, URZ, URZ, URZ ;  /* 0x0000003f3f3ff290 */ /* 0x000fe4000fffe03f */
[----:B------:R-:W-:Y:S05]  /*ef10*/  @P0 IMAD.HI.U32 R6, R3, c[0x0][0x330], RZ ;  /* 0x0000cc0003060a27 */ /* 0x000fea00078e00ff */
[----:B------:R-:W-:Y:S02]  /*ef20*/  @P0 SHF.R.U32.HI R3, RZ, c[0x0][0x334], R6 ;  /* 0x0000cd00ff030a19 */ /* 0x000fe40000011606 */
.L_x_1328:
[----:B------:R-:W-:Y:S05]  /*ef30*/  BSYNC B0 ;  /* 0x0000000000007941 */ /* 0x000fea0003800000 */
.L_x_1326:
[----:B------:R-:W5:Y:S02]  /*ef40*/  LDL R6, [R1+0x90] ;  /* 0x0000900001067983 */ /* 0x000f640000100800 */
[----:B-----5:R-:W-:Y:S04]  /*ef50*/  IMAD.IADD R4, R4, 0x1, -R6 ;  /* 0x0000000104047824 */ /* 0x020fe800078e0a06 */
[----:B------:R-:W-:Y:S05]  /*ef60*/  IMAD R3, R3, c[0x0][0x32c], R4 ;  /* 0x0000cb0003037a24 */ /* 0x000fea00078e0204 */
[----:B------:R-:W-:Y:S02]  /*ef70*/  IADD3 R4, R3, c[0x0][0x32c], RZ ;  /* 0x0000cb0003047a10 */ /* 0x000fe40007ffe0ff */
[----:B------:R-:W-:Y:S02]  /*ef80*/  IMNMX R0, R0, R3, !PT ;  /* 0x0000000300007217 */ /* 0x000fe40007800200 */
[----:B------:R-:W-:Y:S02]  /*ef90*/  IMNMX R2, R2, R4, PT ;  /* 0x0000000402027217 */ /* 0x000fe40003800200 */
.L_x_1325:
[----:B------:R-:W-:Y:S02]  /*efa0*/  ISETP.GT.AND P0, PT, R0, RZ, !P2 ;  /* 0x000000ff0000720c */ /* 0x000fe40005704270 */
[C---:B------:R-:W-:Y:S02]  /*efb0*/  LOP3.LUT P2, RZ, R229.reuse, 0x1, RZ, 0xc0, !PT ;  /* 0x00000001e5ff7812 */ /* 0x040fe4000784c0ff */
[----:B------:R-:W-:Y:S02]  /*efc0*/  ISETP.LT.OR P0, PT, R2, 0x1, P0 ;  /* 0x000000010200780c */ /* 0x000fe40000701670 */
[----:B------:R-:W-:Y:S02]  /*efd0*/  FMNMX.FTZ R3, R12, R157, !PT ;  /* 0x0000009d0c037209 */ /* 0x000fe40007810000 */
[----:B------:R-:W-:Y:S02]  /*efe0*/  FSEL R14, R14, -INF , !P0 ;  /* 0xff8000000e0e7808 */ /* 0x000fe40004000000 */
        /* <DEDUP_REMOVED lines=33> */
[C---:B------:R-:W-:Y:S02]  /*f200*/  ISETP.GT.AND P0, PT, R0.reuse, 0x18, !P1 ;  /* 0x000000180000780c */ /* 0x040fe40004f04270 */
[----:B------:R-:W-:Y:S02]  /*f210*/  ISETP.GT.AND P1, PT, R0, 0x28, !P3 ;  /* 0x000000280000780c */ /* 0x000fe40005f24270 */
[C---:B------:R-:W-:Y:S02]  /*f220*/  ISETP.LT.OR P0, PT, R2.reuse, 0x19, P0 ;  /* 0x000000190200780c */ /* 0x040fe40000701670 */
[----:B------:R-:W-:Y:S02]  /*f230*/  ISETP.LT.OR P1, PT, R2, 0x29, P1 ;  /* 0x000000290200780c */ /* 0x000fe40000f21670 */
[----:B------:R-:W-:Y:S02]  /*f240*/  FSEL R200, R34, -INF , !P0 ;  /* 0xff80000022c87808 */ /* 0x000fe40004000000 */
        /* <DEDUP_REMOVED lines=8> */
[----:B------:R-:W-:Y:S02]  /*f2d0*/  FSEL R196, R50, -INF , !P1 ;  /* 0xff80000032c47808 */ /* 0x000fe40004800000 */
[----:B------:R-:W-:Y:S02]  /*f2e0*/  FSEL R198, R46, -INF , !P0 ;  /* 0xff8000002ec67808 */ /* 0x000fe40004000000 */
[----:B------:R-:W-:Y:S02]  /*f2f0*/  ISETP.GT.AND P0, PT, R0, 0x21, !P5 ;  /* 0x000000210000780c */ /* 0x000fe40006f04270 */
[----:B------:R-:W-:Y:S02]  /*f300*/  FMNMX.FTZ R6, R198, R6, !PT ;  /* 0x00000006c6067209 */ /* 0x000fe40007810000 */
[----:B------:R-:W-:Y:S04]  /*f310*/  ISETP.LT.OR P0, PT, R2, 0x22, P0 ;  /* 0x000000220200780c */ /* 0x000fe80000701670 */
[----:B------:R-:W-:Y:S02]  /*f320*/  FSEL R197, R47, -INF , !P0 ;  /* 0xff8000002fc57808 */ /* 0x000fe40004000000 */
[----:B------:R-:W-:Y:S02]  /*f330*/  ISETP.GT.AND P0, PT, R0, 0x29, !P4 ;  /* 0x000000290000780c */ /* 0x000fe40006704270 */
[----:B------:R-:W-:Y:S02]  /*f340*/  FMNMX.FTZ R0, R10, R156, !PT ;  /* 0x0000009c0a007209 */ /* 0x000fe40007810000 */
[----:B------:R-:W-:Y:S02]  /*f350*/  ISETP.LT.OR P0, PT, R2, 0x2a, P0 ;  /* 0x0000002a0200780c */ /* 0x000fe40000701670 */
        /* <DEDUP_REMOVED lines=21> */
[----:B------:R-:W-:Y:S02]  /*f4b0*/  FSEL R195, R51, -INF , !P0 ;  /* 0xff80000033c37808 */ /* 0x000fe40004000000 */
        /* <DEDUP_REMOVED lines=9> */
[----:B------:R1:W2:Y:S02]  /*f550*/  SHFL.BFLY PT, R0, R4, 0x2, 0x1f ;  /* 0x0c401f0004007f89 */ /* 0x0002a400000e0000 */
.L_x_1453:
[----:B-12---:R-:W-:Y:S01]  /*f560*/  FMNMX.FTZ R4, R4, R0, !PT ;  /* 0x0000000004047209 */ /* 0x006fe20007810000 */
[----:B------:R-:W-:-:S05]  /*f570*/  BRA.DIV ~URZ, `(.L_x_1330) ;  /* 0x0000f8e27f007947 */ /* 0x000fca000b800000 */
[----:B------:R-:W-:Y:S04]  /*f580*/  SHFL.BFLY PT, R0, R153, 0x2, 0x1f ;  /* 0x0c401f0099007f89 */ /* 0x000fe800000e0000 */
[----:B------:R-:W-:Y:S04]  /*f590*/  SHFL.BFLY PT, R2, R152, 0x2, 0x1f ;  /* 0x0c401f0098027f89 */ /* 0x000fe800000e0000 */
[----:B------:R-:W-:Y:S04]  /*f5a0*/  SHFL.BFLY PT, R3, R6, 0x2, 0x1f ;  /* 0x0c401f0006037f89 */ /* 0x000fe800000e0000 */
[----:B------:R-:W1:Y:S02]  /*f5b0*/  SHFL.BFLY PT, R154, R4, 0x1, 0x1f ;  /* 0x0c201f00049a7f89 */ /* 0x000e6400000e0000 */
[----:B-1----:R-:W-:Y:S02]  /*f5c0*/  FMNMX.FTZ R154, R4, R154, !PT ;  /* 0x0000009a049a7209 */ /* 0x002fe40007810000 */
[----:B------:R-:W-:Y:S02]  /*f5d0*/  FMNMX.FTZ R153, R153, R0, !PT ;  /* 0x0000000099997209 */ /* 0x000fe40007810000 */
[----:B------:R-:W-:Y:S02]  /*f5e0*/  FMNMX.FTZ R152, R152, R2, !PT ;  /* 0x0000000298987209 */ /* 0x000fe40007810000 */
[----:B------:R-:W-:Y:S01]  /*f5f0*/  FMNMX.FTZ R6, R6, R3, !PT ;  /* 0x0000000306067209 */ /* 0x000fe20007810000 */
[----:B------:R-:W1:Y:S04]  /*f600*/  SHFL.BFLY PT, R0, R153, 0x1, 0x1f ;  /* 0x0c201f0099007f89 */ /* 0x000e6800000e0000 */
[----:B------:R-:W2:Y:S04]  /*f610*/  SHFL.BFLY PT, R2, R152, 0x1, 0x1f ;  /* 0x0c201f0098027f89 */ /* 0x000ea800000e0000 */
[----:B------:R3:W4:Y:S01]  /*f620*/  SHFL.BFLY PT, R3, R6, 0x1, 0x1f ;  /* 0x0c201f0006037f89 */ /* 0x00072200000e0000 */
[----:B-1----:R-:W-:Y:S02]  /*f630*/  FMNMX.FTZ R153, R153, R0, !PT ;  /* 0x0000000099997209 */ /* 0x002fe40007810000 */
[----:B--2---:R-:W-:Y:S02]  /*f640*/  FMNMX.FTZ R152, R152, R2, !PT ;  /* 0x0000000298987209 */ /* 0x004fe40007810000 */
.L_x_1454:
[C---:B------:R-:W-:Y:S01]  /*f650*/  FMUL.FTZ R8, R154.reuse, c[0x0][0x2d0] ;  /* 0x0000b4009a087a20 */ /* 0x040fe20000410000 */
[----:B------:R-:W-:Y:S01]  /*f660*/  FSETP.NEU.FTZ.AND P0, PT, R154, -INF , PT ;  /* 0xff8000009a00780b */ /* 0x000fe20003f1d000 */
[C---:B------:R-:W-:Y:S01]  /*f670*/  FMUL.FTZ R9, R153.reuse, c[0x0][0x2d0] ;  /* 0x0000b40099097a20 */ /* 0x040fe20000410000 */
[----:B------:R-:W-:Y:S01]  /*f680*/  FSETP.NEU.FTZ.AND P1, PT, R153, -INF , PT ;  /* 0xff8000009900780b */ /* 0x000fe20003f3d000 */
[----:B------:R-:W2:Y:S01]  /*f690*/  LDL.LU R30, [R1+0x74] ;  /* 0x00007400011e7983 */ /* 0x000ea20000300800 */
[----:B------:R-:W-:Y:S01]  /*f6a0*/  FSEL R8, R8, RZ, P0 ;  /* 0x000000ff08087208 */ /* 0x000fe20000000000 */
[----:B------:R-:W-:Y:S01]  /*f6b0*/  WARPSYNC 0xffffffff ;  /* 0xffffffff00007948 */ /* 0x000fe20003800000 */
[----:B------:R-:W-:Y:S02]  /*f6c0*/  FSEL R9, R9, RZ, P1 ;  /* 0x000000ff09097208 */ /* 0x000fe40000800000 */
[----:B---34-:R-:W-:Y:S01]  /*f6d0*/  FMNMX.FTZ R6, R3, R6, !PT ;  /* 0x0000000603067209 */ /* 0x018fe20007810000 */
[--C-:B------:R-:W-:Y:S02]  /*f6e0*/  FFMA.FTZ R0, R20, c[0x0][0x2d0], -R8.reuse ;  /* 0x0000b40014007a23 */ /* 0x100fe40000010808 */
[--C-:B------:R-:W-:Y:S02]  /*f6f0*/  FFMA.FTZ R2, R21, c[0x0][0x2d0], -R8.reuse ;  /* 0x0000b40015027a23 */ /* 0x100fe40000010808 */
[----:B------:R1:W-:Y:S01]  /*f700*/  MUFU.EX2 R35, R0 ;  /* 0x0000000000237308 */ /* 0x0003e20000000800 */
[--C-:B------:R-:W-:Y:S02]  /*f710*/  FFMA.FTZ R211, R24, c[0x0][0x2d0], -R8.reuse ;  /* 0x0000b40018d37a23 */ /* 0x100fe40000010808 */
[--C-:B------:R-:W-:Y:S02]  /*f720*/  FFMA.FTZ R210, R25, c[0x0][0x2d0], -R8.reuse ;  /* 0x0000b40019d27a23 */ /* 0x100fe40000010808 */
[--C-:B------:R-:W-:Y:S02]  /*f730*/  FFMA.FTZ R209, R36, c[0x0][0x2d0], -R8.reuse ;  /* 0x0000b40024d17a23 */ /* 0x100fe40000010808 */
[--C-:B------:R-:W-:Y:S02]  /*f740*/  FFMA.FTZ R208, R37, c[0x0][0x2d0], -R8.reuse ;  /* 0x0000b40025d07a23 */ /* 0x100fe40000010808 */
        /* <DEDUP_REMOVED lines=10> */
[--C-:B-1----:R-:W-:Y:S02]  /*f7f0*/  FFMA.FTZ R0, R10, c[0x0][0x2d0], -R9.reuse ;  /* 0x0000b4000a007a23 */ /* 0x102fe40000010809 */
[----:B------:R-:W-:Y:S02]  /*f800*/  FMUL.FTZ R10, R152, c[0x0][0x2d0] ;  /* 0x0000b400980a7a20 */ /* 0x000fe40000410000 */
[--C-:B------:R-:W-:Y:S01]  /*f810*/  FFMA.FTZ R242, R42, c[0x0][0x2d0], -R9.reuse ;  /* 0x0000b4002af27a23 */ /* 0x100fe20000010809 */
[----:B------:R1:W-:Y:S01]  /*f820*/  MUFU.EX2 R34, R0 ;  /* 0x0000000000227308 */ /* 0x0003e20000000800 */
[--C-:B------:R-:W-:Y:S02]  /*f830*/  FFMA.FTZ R241, R43, c[0x0][0x2d0], -R9.reuse ;  /* 0x0000b4002bf17a23 */ /* 0x100fe40000010809 */
[--C-:B------:R-:W-:Y:S02]  /*f840*/  FFMA.FTZ R236, R54, c[0x0][0x2d0], -R9.reuse ;  /* 0x0000b40036ec7a23 */ /* 0x100fe40000010809 */
[--C-:B---3--:R-:W-:Y:S02]  /*f850*/  FFMA.FTZ R2, R23, c[0x0][0x2d0], -R9.reuse ;  /* 0x0000b40017027a23 */ /* 0x108fe40000010809 */
[--C-:B------:R-:W-:Y:S03]  /*f860*/  FFMA.FTZ R215, R55, c[0x0][0x2d0], -R9.reuse ;  /* 0x0000b40037d77a23 */ /* 0x100fe60000010809 */
[----:B------:R-:W-:Y:S10]  /*f870*/  MUFU.EX2 R47, R2 ;  /* 0x00000002002f7308 */ /* 0x000ff40000000800 */
[----:B------:R-:W-:Y:S01]  /*f880*/  MUFU.EX2 R243, R243 ;  /* 0x000000f300f37308 */ /* 0x000fe20000000800 */
[--C-:B-1----:R-:W-:Y:S09]  /*f890*/  FFMA.FTZ R0, R11, c[0x0][0x2d0], -R9.reuse ;  /* 0x0000b4000b007a23 */ /* 0x102ff20000010809 */
[----:B------:R1:W-:Y:S10]  /*f8a0*/  MUFU.EX2 R251, R0 ;  /* 0x0000000000fb7308 */ /* 0x0003f40000000800 */
[----:B------:R-:W-:Y:S10]  /*f8b0*/  MUFU.EX2 R215, R215 ;  /* 0x000000d700d77308 */ /* 0x000ff40000000800 */
[----:B------:R-:W-:Y:S01]  /*f8c0*/  MUFU.EX2 R246, R246 ;  /* 0x000000f600f67308 */ /* 0x000fe20000000800 */
[--C-:B-1----:R-:W-:Y:S09]  /*f8d0*/  FFMA.FTZ R0, R194, c[0x0][0x2d0], -R8.reuse ;  /* 0x0000b400c2007a23 */ /* 0x102ff20000010808 */
[----:B------:R1:W-:Y:S10]  /*f8e0*/  MUFU.EX2 R46, R0 ;  /* 0x00000000002e7308 */ /* 0x0003f40000000800 */
[----:B------:R-:W-:Y:S10]  /*f8f0*/  MUFU.EX2 R245, R245 ;  /* 0x000000f500f57308 */ /* 0x000ff40000000800 */
[----:B------:R-:W-:Y:S01]  /*f900*/  MUFU.EX2 R242, R242 ;  /* 0x000000f200f27308 */ /* 0x000fe20000000800 */
[----:B-1----:R-:W-:Y:S09]  /*f910*/  FFMA.FTZ R0, R193, c[0x0][0x2d0], -R8 ;  /* 0x0000b400c1007a23 */ /* 0x002ff20000010808 */
[----:B------:R1:W-:Y:S10]  /*f920*/  MUFU.EX2 R50, R0 ;  /* 0x0000000000327308 */ /* 0x0003f40000000800 */
[----:B------:R-:W-:Y:S10]  /*f930*/  MUFU.EX2 R241, R241 ;  /* 0x000000f100f17308 */ /* 0x000ff40000000800 */
[----:B------:R-:W-:Y:S01]  /*f940*/  MUFU.EX2 R244, R244 ;  /* 0x000000f400f47308 */ /* 0x000fe20000000800 */
[----:B-1----:R-:W-:Y:S09]  /*f950*/  FFMA.FTZ R0, R22, c[0x0][0x2d0], -R9 ;  /* 0x0000b40016007a23 */ /* 0x002ff20000010809 */
[----:B------:R1:W-:Y:S10]  /*f960*/  MUFU.EX2 R159, R0 ;  /* 0x00000000009f7308 */ /* 0x0003f40000000800 */
[----:B------:R-:W-:Y:S01]  /*f970*/  MUFU.EX2 R236, R236 ;  /* 0x000000ec00ec7308 */ /* 0x000fe20000000800 */
[----:B-1----:R-:W-:Y:S02]  /*f980*/  FSEL R0, R154, RZ, P0 ;  /* 0x000000ff9a007208 */ /* 0x002fe40000000000 */
[----:B------:R-:W-:Y:S03]  /*f990*/  FSETP.NEU.FTZ.AND P0, PT, R152, -INF , PT ;  /* 0xff8000009800780b */ /* 0x000fe60003f1d000 */
[----:B------:R-:W-:Y:S01]  /*f9a0*/  FADD.FTZ R0, -R0, R155 ;  /* 0x0000009b00007221 */ /* 0x000fe20000010100 */
[----:B------:R-:W-:Y:S01]  /*f9b0*/  FSEL R10, R10, RZ, P0 ;  /* 0x000000ff0a0a7208 */ /* 0x000fe20000000000 */
[----:B------:R-:W-:Y:S01]  /*f9c0*/  FMUL.FTZ R155, R6, c[0x0][0x2d0] ;  /* 0x0000b400069b7a20 */ /* 0x000fe20000410000 */
[----:B------:R-:W-:Y:S01]  /*f9d0*/  FSEL R4, R152, RZ, P0 ;  /* 0x000000ff98047208 */ /* 0x000fe20000000000 */
[----:B------:R-:W-:Y:S01]  /*f9e0*/  FMUL.FTZ R0, R0, c[0x0][0x2d0] ;  /* 0x0000b40000007a20 */ /* 0x000fe20000410000 */
[----:B------:R-:W-:Y:S01]  /*f9f0*/  FSETP.NEU.FTZ.AND P0, PT, R6, -INF , PT ;  /* 0xff8000000600780b */ /* 0x000fe20003f1d000 */
[--C-:B------:R-:W-:Y:S02]  /*fa00*/  FFMA.FTZ R2, R12, c[0x0][0x2d0], -R10.reuse ;  /* 0x0000b4000c027a23 */ /* 0x100fe4000001080a */
[--C-:B------:R-:W-:Y:S01]  /*fa10*/  FFMA.FTZ R202, R28, c[0x0][0x2d0], -R10.reuse ;  /* 0x0000b4001cca7a23 */ /* 0x100fe2000001080a */
[----:B------:R-:W-:Y:S01]  /*fa20*/  FSEL R155, R155, RZ, P0 ;  /* 0x000000ff9b9b7208 */ /* 0x000fe20000000000 */
[----:B------:R1:W-:Y:S01]  /*fa30*/  MUFU.EX2 R249, R2 ;  /* 0x0000000200f97308 */ /* 0x0003e20000000800 */
[--C-:B------:R-:W-:Y:S02]  /*fa40*/  FFMA.FTZ R194, R29, c[0x0][0x2d0], -R10.reuse ;  /* 0x0000b4001dc27a23 */ /* 0x100fe4000001080a */
[--C-:B------:R-:W-:Y:S02]  /*fa50*/  FFMA.FTZ R213, R44, c[0x0][0x2d0], -R10.reuse ;  /* 0x0000b4002cd57a23 */ /* 0x100fe4000001080a */
[----:B------:R-:W-:Y:S02]  /*fa60*/  FFMA.FTZ R8, R18, c[0x0][0x2d0], -R155 ;  /* 0x0000b40012087a23 */ /* 0x000fe4000001089b */
[--C-:B------:R-:W-:Y:S02]  /*fa70*/  FFMA.FTZ R212, R45, c[0x0][0x2d0], -R10.reuse ;  /* 0x0000b4002dd47a23 */ /* 0x100fe4000001080a */
[--C-:B------:R-:W-:Y:S01]  /*fa80*/  FFMA.FTZ R214, R48, c[0x0][0x2d0], -R10.reuse ;  /* 0x0000b40030d67a23 */ /* 0x100fe2000001080a */
[----:B------:R-:W3:Y:S01]  /*fa90*/  MUFU.EX2 R0, R0 ;  /* 0x0000000000007308 */ /* 0x000ee20000000800 */
[--C-:B------:R-:W-:Y:S02]  /*faa0*/  FFMA.FTZ R235, R49, c[0x0][0x2d0], -R10.reuse ;  /* 0x0000b40031eb7a23 */ /* 0x100fe4000001080a */
[--C-:B------:R-:W-:Y:S02]  /*fab0*/  FFMA.FTZ R193, R32, c[0x0][0x2d0], -R10.reuse ;  /* 0x0000b40020c17a23 */ /* 0x100fe4000001080a */
[--C-:B------:R-:W-:Y:S05]  /*fac0*/  FFMA.FTZ R203, R33, c[0x0][0x2d0], -R10.reuse ;  /* 0x0000b40021cb7a23 */ /* 0x100fea000001080a */
[----:B------:R-:W-:Y:S01]  /*fad0*/  MUFU.EX2 R51, R8 ;  /* 0x0000000800337308 */ /* 0x000fe20000000800 */
[--C-:B-1----:R-:W-:Y:S09]  /*fae0*/  FFMA.FTZ R2, R13, c[0x0][0x2d0], -R10.reuse ;  /* 0x0000b4000d027a23 */ /* 0x102ff2000001080a */
[----:B------:R1:W-:Y:S10]  /*faf0*/  MUFU.EX2 R250, R2 ;  /* 0x0000000200fa7308 */ /* 0x0003f40000000800 */
[----:B------:R-:W-:Y:S10]  /*fb00*/  MUFU.EX2 R235, R235 ;  /* 0x000000eb00eb7308 */ /* 0x000ff40000000800 */
[----:B------:R-:W-:Y:S01]  /*fb10*/  MUFU.EX2 R193, R193 ;  /* 0x000000c100c17308 */ /* 0x000fe20000000800 */
[--C-:B-1----:R-:W-:Y:S09]  /*fb20*/  FFMA.FTZ R2, R16, c[0x0][0x2d0], -R10.reuse ;  /* 0x0000b40010027a23 */ /* 0x102ff2000001080a */
[----:B------:R1:W4:Y:S10]  /*fb30*/  MUFU.EX2 R158, R2 ;  /* 0x00000002009e7308 */ /* 0x0003340000000800 */
[----:B------:R-:W-:Y:S10]  /*fb40*/  MUFU.EX2 R213, R213 ;  /* 0x000000d500d57308 */ /* 0x000ff40000000800 */
[----:B------:R-:W-:Y:S01]  /*fb50*/  MUFU.EX2 R212, R212 ;  /* 0x000000d400d47308 */ /* 0x000fe20000000800 */
[----:B-1----:R-:W-:Y:S09]  /*fb60*/  FFMA.FTZ R2, R17, c[0x0][0x2d0], -R10 ;  /* 0x0000b40011027a23 */ /* 0x002ff2000001080a */
[----:B------:R1:W-:Y:S10]  /*fb70*/  MUFU.EX2 R22, R2 ;  /* 0x0000000200167308 */ /* 0x0003f40000000800 */
[----:B------:R-:W-:Y:S01]  /*fb80*/  MUFU.EX2 R214, R214 ;  /* 0x000000d600d67308 */ /* 0x000fe20000000800 */
[----:B-1----:R-:W-:Y:S05]  /*fb90*/  FSEL R2, R153, RZ, P1 ;  /* 0x000000ff99027208 */ /* 0x002fea0000800000 */
[----:B------:R-:W-:Y:S04]  /*fba0*/  FADD.FTZ R2, -R2, R156 ;  /* 0x0000009c02027221 */ /* 0x000fe80000010100 */
[----:B------:R-:W-:Y:S02]  /*fbb0*/  FMUL.FTZ R2, R2, c[0x0][0x2d0] ;  /* 0x0000b40002027a20 */ /* 0x000fe40000410000 */
[C---:B---3--:R-:W-:Y:S02]  /*fbc0*/  FMUL.FTZ R8, R0.reuse, R172 ;  /* 0x000000ac00087220 */ /* 0x048fe40000410000 */
[----:B------:R1:W3:Y:S01]  /*fbd0*/  MUFU.EX2 R3, R2 ;  /* 0x0000000200037308 */ /* 0x0002e20000000800 */
[C---:B------:R-:W-:Y:S02]  /*fbe0*/  FMUL.FTZ R9, R0.reuse, R173 ;  /* 0x000000ad00097220 */ /* 0x040fe40000410000 */
[C---:B------:R-:W-:Y:S01]  /*fbf0*/  FMUL.FTZ R20, R0.reuse, R164 ;  /* 0x000000a400147220 */ /* 0x040fe20000410000 */
[----:B------:R-:W-:Y:S01]  /*fc00*/  MOV R164, R159 ;  /* 0x0000009f00a47202 */ /* 0x000fe20000000f00 */
[C---:B------:R-:W-:Y:S01]  /*fc10*/  FMUL.FTZ R21, R0.reuse, R165 ;  /* 0x000000a500157220 */ /* 0x040fe20000410000 */
[----:B----4-:R-:W-:Y:S01]  /*fc20*/  MOV R165, R158 ;  /* 0x0000009e00a57202 */ /* 0x010fe20000000f00 */
[C---:B------:R-:W-:Y:S02]  /*fc30*/  FMUL.FTZ R24, R0.reuse, R168 ;  /* 0x000000a800187220 */ /* 0x040fe40000410000 */
[C---:B------:R-:W-:Y:S01]  /*fc40*/  FMUL.FTZ R25, R0.reuse, R169 ;  /* 0x000000a900197220 */ /* 0x040fe20000410000 */
[----:B------:R-:W-:Y:S01]  /*fc50*/  MUFU.EX2 R172, R206 ;  /* 0x000000ce00ac7308 */ /* 0x000fe20000000800 */
[C---:B------:R-:W-:Y:S02]  /*fc60*/  FMUL.FTZ R36, R0.reuse, R160 ;  /* 0x000000a000247220 */ /* 0x040fe40000410000 */
[C---:B------:R-:W-:Y:S02]  /*fc70*/  FMUL.FTZ R37, R0.reuse, R161 ;  /* 0x000000a100257220 */ /* 0x040fe40000410000 */
[C---:B--2---:R-:W-:Y:S02]  /*fc80*/  FFMA.FTZ R161, R0.reuse, R30, R35 ;  /* 0x0000001e00a17223 */ /* 0x044fe40000010023 */
[C---:B------:R-:W-:Y:S01]  /*fc90*/  FMUL.FTZ R40, R0.reuse, R136 ;  /* 0x0000008800287220 */ /* 0x040fe20000410000 */
[----:B------:R-:W2:Y:S01]  /*fca0*/  LDSM.16.MT88.4 R28, [R217+0x2080] ;  /* 0x00208000d91c783b */ /* 0x000ea20000004200 */
[----:B------:R-:W-:Y:S01]  /*fcb0*/  FMUL.FTZ R41, R0, R137 ;  /* 0x0000008900297220 */ /* 0x000fe20000410000 */
[----:B------:R-:W-:Y:S01]  /*fcc0*/  F2FP.PACK_AB R136, R252, R35 ;  /* 0x00000023fc88723e */ /* 0x000fe200000000ff */
[C---:B------:R-:W-:Y:S01]  /*fcd0*/  FMUL.FTZ R52, R0.reuse, R148 ;  /* 0x0000009400347220 */ /* 0x040fe20000410000 */
[----:B------:R-:W-:Y:S01]  /*fce0*/  F2FP.PACK_AB R137, R251, R34 ;  /* 0x00000022fb89723e */ /* 0x000fe200000000ff */
[----:B------:R-:W-:Y:S01]  /*fcf0*/  FMUL.FTZ R53, R0, R149 ;  /* 0x0000009500357220 */ /* 0x000fe20000410000 */
[----:B------:R-:W-:Y:S01]  /*fd00*/  F2FP.PACK_AB R148, R250, R249 ;  /* 0x000000f9fa94723e */ /* 0x000fe200000000ff */
[----:B-1----:R-:W-:Y:S01]  /*fd10*/  FADD.FTZ R2, -R4, R157 ;  /* 0x0000009d04027221 */ /* 0x002fe20000010100 */
[----:B------:R-:W-:Y:S01]  /*fd20*/  MUFU.EX2 R173, R209 ;  /* 0x000000d100ad7308 */ /* 0x000fe20000000800 */
[----:B------:R-:W-:Y:S01]  /*fd30*/  FMUL.FTZ R56, R0, R56 ;  /* 0x0000003800387220 */ /* 0x000fe20000410000 */
[----:B------:R-:W-:Y:S01]  /*fd40*/  LDSM.16.MT88.4 R156, [R220+0x2080] ;  /* 0x00208000dc9c783b */ /* 0x000fe20000004200 */
[----:B------:R-:W-:Y:S02]  /*fd50*/  FMUL.FTZ R2, R2, c[0x0][0x2d0] ;  /* 0x0000b40002027a20 */ /* 0x000fe40000410000 */
[C---:B------:R-:W-:Y:S02]  /*fd60*/  FMUL.FTZ R57, R0.reuse, R57 ;  /* 0x0000003900397220 */ /* 0x040fe40000410000 */
[C---:B------:R-:W-:Y:S02]  /*fd70*/  FMUL.FTZ R68, R0.reuse, R68 ;  /* 0x0000004400447220 */ /* 0x040fe40000410000 */
[C---:B------:R-:W-:Y:S01]  /*fd80*/  FMUL.FTZ R69, R0.reuse, R69 ;  /* 0x0000004500457220 */ /* 0x040fe20000410000 */
[----:B------:R1:W4:Y:S01]  /*fd90*/  MUFU.EX2 R4, R2 ;  /* 0x0000000200047308 */ /* 0x0003220000000800 */
        /* <DEDUP_REMOVED lines=14> */
[--C-:B-1----:R-:W-:Y:S02]  /*fe80*/  FFMA.FTZ R2, R14, c[0x0][0x2d0], -R155.reuse ;  /* 0x0000b4000e027a23 */ /* 0x102fe4000001089b */
[C---:B------:R-:W-:Y:S02]  /*fe90*/  FMUL.FTZ R120, R0.reuse, R120 ;  /* 0x0000007800787220 */ /* 0x040fe40000410000 */
[C---:B------:R-:W-:Y:S01]  /*fea0*/  FMUL.FTZ R121, R0.reuse, R121 ;  /* 0x0000007900797220 */ /* 0x040fe20000410000 */
[----:B------:R1:W-:Y:S01]  /*feb0*/  MUFU.EX2 R247, R2 ;  /* 0x0000000200f77308 */ /* 0x0003e20000000800 */
[C---:B------:R-:W-:Y:S02]  /*fec0*/  FMUL.FTZ R132, R0.reuse, R132 ;  /* 0x0000008400847220 */ /* 0x040fe40000410000 */
[----:B------:R-:W-:Y:S02]  /*fed0*/  FMUL.FTZ R133, R0, R133 ;  /* 0x0000008500857220 */ /* 0x000fe40000410000 */
[C---:B---3--:R-:W-:Y:S01]  /*fee0*/  FMUL.FTZ R23, R3.reuse, R167 ;  /* 0x000000a703177220 */ /* 0x048fe20000410000 */
[----:B------:R-:W-:Y:S01]  /*fef0*/  MOV R167, R50 ;  /* 0x0000003200a77202 */ /* 0x000fe20000000f00 */
[C---:B------:R-:W-:Y:S01]  /*ff00*/  FMUL.FTZ R38, R3.reuse, R162 ;  /* 0x000000a203267220 */ /* 0x040fe20000410000 */
[----:B------:R-:W-:Y:S01]  /*ff10*/  MOV R162, R47 ;  /* 0x0000002f00a27202 */ /* 0x000fe20000000f00 */
[C---:B------:R-:W-:Y:S01]  /*ff20*/  FMUL.FTZ R39, R3.reuse, R163 ;  /* 0x000000a303277220 */ /* 0x040fe20000410000 */
[----:B------:R-:W-:Y:S01]  /*ff30*/  MOV R163, R46 ;  /* 0x0000002e00a37202 */ /* 0x000fe20000000f00 */
[C---:B------:R-:W-:Y:S01]  /*ff40*/  FMUL.FTZ R10, R3.reuse, R174 ;  /* 0x000000ae030a7220 */ /* 0x040fe20000410000 */
[----:B------:R-:W3:Y:S01]  /*ff50*/  LDSM.16.MT88.4 R44, [R218+0x2080] ;  /* 0x00208000da2c783b */ /* 0x000ee20000004200 */
[----:B------:R-:W-:Y:S01]  /*ff60*/  FMUL.FTZ R42, R3, R138 ;  /* 0x0000008a032a7220 */ /* 0x000fe20000410000 */
[----:B------:R-:W-:Y:S01]  /*ff70*/  F2FP.PACK_AB R138, R167, R163 ;  /* 0x000000a3a78a723e */ /* 0x000fe200000000ff */
[C---:B------:R-:W-:Y:S01]  /*ff80*/  FMUL.FTZ R43, R3.reuse, R139 ;  /* 0x0000008b032b7220 */ /* 0x040fe20000410000 */
[----:B------:R-:W-:Y:S01]  /*ff90*/  F2FP.PACK_AB R139, R162, R164 ;  /* 0x000000a4a28b723e */ /* 0x000fe200000000ff */
[C---:B----4-:R-:W-:Y:S02]  /*ffa0*/  FMUL.FTZ R13, R4.reuse, R177 ;  /* 0x000000b1040d7220 */ /* 0x050fe40000410000 */
[C---:B------:R-:W-:Y:S01]  /*ffb0*/  FMUL.FTZ R54, R3.reuse, R150 ;  /* 0x0000009603367220 */ /* 0x040fe20000410000 */
[----:B------:R-:W4:Y:S01]  /*ffc0*/  LDL.LU R177, [R1+0x84] ;  /* 0x0000840001b17983 */ /* 0x000f220000300800 */
[----:B------:R-:W-:Y:S02]  /*ffd0*/  FMUL.FTZ R55, R3, R151 ;  /* 0x0000009703377220 */ /* 0x000fe40000410000 */
[C---:B------:R-:W-:Y:S02]  /*ffe0*/  FMUL.FTZ R12, R4.reuse, R176 ;  /* 0x000000b0040c7220 */ /* 0x040fe40000410000 */
[----:B-1----:R-:W-:Y:S01]  /*fff0*/  FFMA.FTZ R2, R15, c[0x0][0x2d0], -R155 ;  /* 0x0000b4000f027a23 */ /* 0x002fe2000001089b */
[----:B------:R-:W-:Y:S01]  /*10000*/  MUFU.EX2 R176, R208 ;  /* 0x000000d000b07308 */ /* 0x000fe20000000800 */
[C---:B------:R-:W-:Y:S01]  /*10010*/  FMUL.FTZ R16, R4.reuse, R180 ;  /* 0x000000b404107220 */ /* 0x040fe20000410000 */
[----:B------:R-:W-:Y:S01]  /*10020*/  MOV R180, R164 ;  /* 0x000000a400b47202 */ /* 0x000fe20000000f00 */
[C---:B------:R-:W-:Y:S02]  /*10030*/  FMUL.FTZ R17, R4.reuse, R181 ;  /* 0x000000b504117220 */ /* 0x040fe40000410000 */
[C---:B------:R-:W-:Y:S02]  /*10040*/  FMUL.FTZ R26, R3.reuse, R170 ;  /* 0x000000aa031a7220 */ /* 0x040fe40000410000 */
[C---:B------:R-:W-:Y:S02]  /*10050*/  FMUL.FTZ R27, R3.reuse, R171 ;  /* 0x000000ab031b7220 */ /* 0x040fe40000410000 */
[C---:B------:R-:W-:Y:S01]  /*10060*/  FMUL.FTZ R32, R4.reuse, R188 ;  /* 0x000000bc04207220 */ /* 0x040fe20000410000 */
[----:B------:R1:W5:Y:S01]  /*10070*/  MUFU.EX2 R248, R2 ;  /* 0x0000000200f87308 */ /* 0x0003620000000800 */
        /* <DEDUP_REMOVED lines=9> */
[----:B------:R-:W-:Y:S02]  /*10110*/  FMUL.FTZ R65, R4, R65 ;  /* 0x0000004104417220 */ /* 0x000fe40000410000 */
[C---:B------:R-:W-:Y:S01]  /*10120*/  FMUL.FTZ R70, R3.reuse, R70 ;  /* 0x0000004603467220 */ /* 0x040fe20000410000 */
[----:B------:R-:W-:Y:S01]  /*10130*/  MUFU.EX2 R171, R210 ;  /* 0x000000d200ab7308 */ /* 0x000fe20000000800 */
[C---:B------:R-:W-:Y:S02]  /*10140*/  FMUL.FTZ R71, R3.reuse, R71 ;  /* 0x0000004703477220 */ /* 0x040fe40000410000 */
[C---:B------:R-:W-:Y:S01]  /*10150*/  FMUL.FTZ R74, R3.reuse, R74 ;  /* 0x0000004a034a7220 */ /* 0x040fe20000410000 */
[----:B-1----:R-:W-:Y:S01]  /*10160*/  FSEL R2, R6, RZ, P0 ;  /* 0x000000ff06027208 */ /* 0x002fe20000000000 */
[----:B------:R-:W-:Y:S01]  /*10170*/  FMUL.FTZ R75, R3, R75 ;  /* 0x0000004b034b7220 */ /* 0x000fe20000410000 */
[----:B-----5:R-:W-:Y:S01]  /*10180*/  F2FP.PACK_AB R149, R248, R247 ;  /* 0x000000f7f895723e */ /* 0x020fe200000000ff */
[----:B------:R-:W-:Y:S02]  /*10190*/  FMUL.FTZ R76, R4, R76 ;  /* 0x0000004c044c7220 */ /* 0x000fe40000410000 */
[----:B------:R-:W-:Y:S01]  /*101a0*/  FADD.FTZ R2, -R2, R7 ;  /* 0x0000000702027221 */ /* 0x000fe20000010100 */
[----:B------:R1:W-:Y:S01]  /*101b0*/  MUFU.EX2 R210, R194 ;  /* 0x000000c200d27308 */ /* 0x0003e20000000800 */
[--C-:B------:R-:W-:Y:S02]  /*101c0*/  FFMA.FTZ R7, R19, c[0x0][0x2d0], -R155.reuse ;  /* 0x0000b40013077a23 */ /* 0x100fe4000001089b */
[----:B------:R-:W-:Y:S02]  /*101d0*/  FMUL.FTZ R2, R2, c[0x0][0x2d0] ;  /* 0x0000b40002027a20 */ /* 0x000fe40000410000 */
[C---:B------:R-:W-:Y:S02]  /*101e0*/  FMUL.FTZ R77, R4.reuse, R77 ;  /* 0x0000004d044d7220 */ /* 0x040fe40000410000 */
[C---:B------:R-:W-:Y:S02]  /*101f0*/  FMUL.FTZ R80, R4.reuse, R80 ;  /* 0x0000005004507220 */ /* 0x040fe40000410000 */
[C---:B------:R-:W-:Y:S01]  /*10200*/  FMUL.FTZ R81, R4.reuse, R81 ;  /* 0x0000005104517220 */ /* 0x040fe20000410000 */
[----:B------:R5:W2:Y:S01]  /*10210*/  MUFU.EX2 R0, R2 ;  /* 0x0000000200007308 */ /* 0x000aa20000000800 */
[C---:B------:R-:W-:Y:S02]  /*10220*/  FMUL.FTZ R86, R3.reuse, R86 ;  /* 0x0000005603567220 */ /* 0x040fe40000410000 */
[C---:B------:R-:W-:Y:S02]  /*10230*/  FMUL.FTZ R87, R3.reuse, R87 ;  /* 0x0000005703577220 */ /* 0x040fe40000410000 */
[C---:B------:R-:W-:Y:S02]  /*10240*/  FMUL.FTZ R90, R3.reuse, R90 ;  /* 0x0000005a035a7220 */ /* 0x040fe40000410000 */
[----:B------:R-:W-:Y:S02]  /*10250*/  FMUL.FTZ R91, R3, R91 ;  /* 0x0000005b035b7220 */ /* 0x000fe40000410000 */
[C---:B------:R-:W-:Y:S01]  /*10260*/  FMUL.FTZ R92, R4.reuse, R92 ;  /* 0x0000005c045c7220 */ /* 0x040fe20000410000 */
[----:B------:R-:W3:Y:S01]  /*10270*/  MUFU.EX2 R11, R7 ;  /* 0x00000007000b7308 */ /* 0x000ee20000000800 */
[C---:B------:R-:W-:Y:S02]  /*10280*/  FMUL.FTZ R93, R4.reuse, R93 ;  /* 0x0000005d045d7220 */ /* 0x040fe40000410000 */
[C---:B------:R-:W-:Y:S01]  /*10290*/  FMUL.FTZ R96, R4.reuse, R96 ;  /* 0x0000006004607220 */ /* 0x040fe20000410000 */
[----:B-1----:R-:W-:Y:S01]  /*102a0*/  F2FP.PACK_AB R194, R235, R214 ;  /* 0x000000d6ebc2723e */ /* 0x002fe200000000ff */
[----:B------:R-:W-:Y:S02]  /*102b0*/  FMUL.FTZ R97, R4, R97 ;  /* 0x0000006104617220 */ /* 0x000fe40000410000 */
[C---:B------:R-:W-:Y:S02]  /*102c0*/  FMUL.FTZ R102, R3.reuse, R102 ;  /* 0x0000006603667220 */ /* 0x040fe40000410000 */
[C---:B------:R-:W-:Y:S01]  /*102d0*/  FMUL.FTZ R103, R3.reuse, R103 ;  /* 0x0000006703677220 */ /* 0x040fe20000410000 */
[----:B------:R-:W-:Y:S01]  /*102e0*/  MUFU.EX2 R208, R203 ;  /* 0x000000cb00d07308 */ /* 0x000fe20000000800 */
[C---:B------:R-:W-:Y:S02]  /*102f0*/  FMUL.FTZ R106, R3.reuse, R106 ;  /* 0x0000006a036a7220 */ /* 0x040fe40000410000 */
[C---:B------:R-:W-:Y:S01]  /*10300*/  FMUL.FTZ R107, R3.reuse, R107 ;  /* 0x0000006b036b7220 */ /* 0x040fe20000410000 */
[----:B-----5:R-:W5:Y:S01]  /*10310*/  LDL.LU R2, [R1+0x78] ;  /* 0x0000780001027983 */ /* 0x020f620000300800 */
[C---:B--2---:R-:W-:Y:S02]  /*10320*/  FMUL.FTZ R15, R0.reuse, R179 ;  /* 0x000000b3000f7220 */ /* 0x044fe40000410000 */
[C---:B------:R-:W-:Y:S01]  /*10330*/  FMUL.FTZ R14, R0.reuse, R178 ;  /* 0x000000b2000e7220 */ /* 0x040fe20000410000 */
[----:B------:R-:W2:Y:S01]  /*10340*/  LDL.LU R179, [R1+0x88] ;  /* 0x0000880001b37983 */ /* 0x000ea20000300800 */
[C---:B------:R-:W-:Y:S01]  /*10350*/  FMUL.FTZ R18, R0.reuse, R182 ;  /* 0x000000b600127220 */ /* 0x040fe20000410000 */
[----:B------:R-:W1:Y:S01]  /*10360*/  MUFU.EX2 R178, R204 ;  /* 0x000000cc00b27308 */ /* 0x000e620000000800 */
[C---:B------:R-:W-:Y:S02]  /*10370*/  FMUL.FTZ R19, R0.reuse, R183 ;  /* 0x000000b700137220 */ /* 0x040fe40000410000 */
[C---:B------:R-:W-:Y:S01]  /*10380*/  FMUL.FTZ R35, R0.reuse, R191 ;  /* 0x000000bf00237220 */ /* 0x040fe20000410000 */
[----:B---3--:R-:W-:Y:S01]  /*10390*/  MOV R174, R11 ;  /* 0x0000000b00ae7202 */ /* 0x008fe20000000f00 */
[C---:B------:R-:W-:Y:S01]  /*103a0*/  FMUL.FTZ R11, R3.reuse, R175 ;  /* 0x000000af030b7220 */ /* 0x040fe20000410000 */
[----:B------:R-:W-:Y:S01]  /*103b0*/  MOV R175, R22 ;  /* 0x0000001600af7202 */ /* 0x000fe20000000f00 */
[----:B------:R-:W-:Y:S01]  /*103c0*/  FMUL.FTZ R22, R3, R166 ;  /* 0x000000a603167220 */ /* 0x000fe20000410000 */
[----:B------:R-:W-:Y:S01]  /*103d0*/  MOV R166, R51 ;  /* 0x0000003300a67202 */ /* 0x000fe20000000f00 */
[C---:B------:R-:W-:Y:S01]  /*103e0*/  FMUL.FTZ R50, R0.reuse, R146 ;  /* 0x0000009200327220 */ /* 0x040fe20000410000 */
[----:B------:R-:W-:Y:S01]  /*103f0*/  F2FP.PACK_AB R150, R175, R165 ;  /* 0x000000a5af96723e */ /* 0x000fe200000000ff */
[----:B------:R-:W-:Y:S01]  /*10400*/  FMUL.FTZ R51, R0, R147 ;  /* 0x0000009300337220 */ /* 0x000fe20000410000 */
[-C--:B------:R-:W-:Y:S01]  /*10410*/  HMMA.16816.F32 R8, R136, R28.reuse, R8 ;  /* 0x0000001c8808723c */ /* 0x080fe20000001808 */
[----:B------:R-:W-:Y:S04]  /*10420*/  LDSM.16.MT88.4 R144, [R217+0x2880] ;  /* 0x00288000d990783b */ /* 0x000fe80000004200 */
[----:B------:R-:W-:Y:S01]  /*10430*/  F2FP.PACK_AB R151, R174, R166 ;  /* 0x000000a6ae97723e */ /* 0x000fe200000000ff */
[--C-:B------:R-:W-:Y:S02]  /*10440*/  FFMA.FTZ R160, R196, c[0x0][0x2d0], -R155.reuse ;  /* 0x0000b400c4a07a23 */ /* 0x100fe4000001089b */
[--C-:B------:R-:W-:Y:S04]  /*10450*/  FFMA.FTZ R7, R197, c[0x0][0x2d0], -R155.reuse ;  /* 0x0000b400c5077a23 */ /* 0x100fe8000001089b */
[C---:B------:R-:W-:Y:S01]  /*10460*/  HMMA.16816.F32 R12, R148.reuse, R28, R12 ;  /* 0x0000001c940c723c */ /* 0x040fe2000000180c */
[----:B------:R-:W-:Y:S03]  /*10470*/  MUFU.EX2 R203, R7 ;  /* 0x0000000700cb7308 */ /* 0x000fe60000000800 */
[C---:B------:R-:W-:Y:S02]  /*10480*/  FMUL.FTZ R62, R0.reuse, R62 ;  /* 0x0000003e003e7220 */ /* 0x040fe40000410000 */
[----:B------:R-:W-:Y:S02]  /*10490*/  FMUL.FTZ R63, R0, R63 ;  /* 0x0000003f003f7220 */ /* 0x000fe40000410000 */
[-C--:B------:R-:W-:Y:S04]  /*104a0*/  HMMA.16816.F32 R16, R148, R30.reuse, R16 ;  /* 0x0000001e9410723c */ /* 0x080fe80000001810 */
[C---:B------:R-:W-:Y:S02]  /*104b0*/  FMUL.FTZ R28, R4.reuse, R184 ;  /* 0x000000b8041c7220 */ /* 0x040fe40000410000 */
[----:B------:R-:W-:Y:S02]  /*104c0*/  FMUL.FTZ R29, R4, R185 ;  /* 0x000000b9041d7220 */ /* 0x000fe40000410000 */
[C---:B------:R-:W-:Y:S04]  /*104d0*/  HMMA.16816.F32 R20, R136.reuse, R30, R20 ;  /* 0x0000001e8814723c */ /* 0x040fe80000001814 */
[C---:B------:R-:W-:Y:S02]  /*104e0*/  FMUL.FTZ R66, R0.reuse, R66 ;  /* 0x0000004200427220 */ /* 0x040fe40000410000 */
[C---:B------:R-:W-:Y:S02]  /*104f0*/  FMUL.FTZ R67, R0.reuse, R67 ;  /* 0x0000004300437220 */ /* 0x040fe40000410000 */
[-C--:B------:R-:W-:Y:S04]  /*10500*/  HMMA.16816.F32 R24, R136, R44.reuse, R24 ;  /* 0x0000002c8818723c */ /* 0x080fe80000001818 */
[C---:B------:R-:W-:Y:S02]  /*10510*/  FMUL.FTZ R30, R0.reuse, R186 ;  /* 0x000000ba001e7220 */ /* 0x040fe40000410000 */
[C---:B------:R-:W-:Y:S02]  /*10520*/  FMUL.FTZ R31, R0.reuse, R187 ;  /* 0x000000bb001f7220 */ /* 0x040fe40000410000 */
[C---:B------:R-:W-:Y:S04]  /*10530*/  FMUL.FTZ R78, R0.reuse, R78 ;  /* 0x0000004e004e7220 */ /* 0x040fe80000410000 */
[C---:B------:R-:W-:Y:S01]  /*10540*/  FMUL.FTZ R79, R0.reuse, R79 ;  /* 0x0000004f004f7220 */ /* 0x040fe20000410000 */
[C---:B------:R-:W-:Y:S04]  /*10550*/  HMMA.16816.F32 R28, R148.reuse, R44, R28 ;  /* 0x0000002c941c723c */ /* 0x040fe8000000181c */
[C---:B------:R-:W-:Y:S02]  /*10560*/  FMUL.FTZ R82, R0.reuse, R82 ;  /* 0x0000005200527220 */ /* 0x040fe40000410000 */
[----:B------:R-:W-:Y:S02]  /*10570*/  FMUL.FTZ R83, R0, R83 ;  /* 0x0000005300537220 */ /* 0x000fe40000410000 */
[C---:B------:R-:W-:Y:S04]  /*10580*/  FMUL.FTZ R44, R4.reuse, R140 ;  /* 0x0000008c042c7220 */ /* 0x040fe80000410000 */
[----:B------:R-:W-:Y:S02]  /*10590*/  FMUL.FTZ R45, R4, R141 ;  /* 0x0000008d042d7220 */ /* 0x000fe40000410000 */
[C---:B------:R-:W-:Y:S02]  /*105a0*/  FMUL.FTZ R94, R0.reuse, R94 ;  /* 0x0000005e005e7220 */ /* 0x040fe40000410000 */
[C---:B------:R-:W-:Y:S02]  /*105b0*/  FMUL.FTZ R95, R0.reuse, R95 ;  /* 0x0000005f005f7220 */ /* 0x040fe40000410000 */
[C---:B------:R-:W-:Y:S02]  /*105c0*/  FMUL.FTZ R98, R0.reuse, R98 ;  /* 0x0000006200627220 */ /* 0x040fe40000410000 */
[----:B------:R-:W-:Y:S02]  /*105d0*/  FMUL.FTZ R99, R0, R99 ;  /* 0x0000006300637220 */ /* 0x000fe40000410000 */
        /* <DEDUP_REMOVED lines=9> */
[C---:B------:R-:W-:Y:S02]  /*10670*/  FMUL.FTZ R119, R3.reuse, R119 ;  /* 0x0000007703777220 */ /* 0x040fe40000410000 */
        /* <DEDUP_REMOVED lines=12> */
[----:B-----5:R-:W-:Y:S02]  /*10740*/  FFMA.FTZ R168, R3, R2, R34 ;  /* 0x0000000203a87223 */ /* 0x020fe40000010022 */
[----:B------:R-:W-:Y:S02]  /*10750*/  FMUL.FTZ R34, R0, R190 ;  /* 0x000000be00227220 */ /* 0x000fe40000410000 */
[----:B------:R-:W-:Y:S02]  /*10760*/  FFMA.FTZ R3, R198, c[0x0][0x2d0], -R155 ;  /* 0x0000b400c6037a23 */ /* 0x000fe4000001089b */
[----:B--2---:R-:W-:Y:S01]  /*10770*/  FFMA.FTZ R4, R4, R179, R249 ;  /* 0x000000b304047223 */ /* 0x004fe200000100f9 */
[----:B------:R-:W-:Y:S01]  /*10780*/  MOV R179, R165 ;  /* 0x000000a500b37202 */ /* 0x000fe20000000f00 */
[----:B------:R-:W-:Y:S01]  /*10790*/  FADD.FTZ R168, R251, R168 ;  /* 0x000000a8fba87221 */ /* 0x000fe20000010000 */
[-C--:B------:R-:W-:Y:S01]  /*107a0*/  HMMA.16816.F32 R32, R148, R46.reuse, R32 ;  /* 0x0000002e9420723c */ /* 0x080fe20000001820 */
[----:B------:R2:W-:Y:S02]  /*107b0*/  MUFU.EX2 R202, R3 ;  /* 0x0000000300ca7308 */ /* 0x0005e40000000800 */
[----:B-1----:R-:W-:Y:S01]  /*107c0*/  MOV R249, R178 ;  /* 0x000000b200f97202 */ /* 0x002fe20000000f00 */
[----:B------:R-:W-:Y:S01]  /*107d0*/  FFMA.FTZ R2, R192, c[0x0][0x2d0], -R155 ;  /* 0x0000b400c0027a23 */ /* 0x000fe2000001089b */
[----:B------:R-:W-:Y:S01]  /*107e0*/  MOV R178, R166 ;  /* 0x000000a600b27202 */ /* 0x000fe20000000f00 */
[----:B------:R-:W-:Y:S01]  /*107f0*/  FADD.FTZ R4, R250, R4 ;  /* 0x00000004fa047221 */ /* 0x000fe20000010000 */
[----:B------:R-:W-:Y:S01]  /*10800*/  MOV R250, R173 ;  /* 0x000000ad00fa7202 */ /* 0x000fe20000000f00 */
[C---:B------:R-:W-:Y:S03]  /*10810*/  HMMA.16816.F32 R36, R136.reuse, R46, R36 ;  /* 0x0000002e8824723c */ /* 0x040fe60000001824 */
[----:B------:R1:W-:Y:S01]  /*10820*/  MUFU.EX2 R206, R2 ;  /* 0x0000000200ce7308 */ /* 0x0003e20000000800 */
[----:B------:R-:W-:Y:S02]  /*10830*/  F2FP.PACK_AB R192, R212, R213 ;  /* 0x000000d5d4c0723e */ /* 0x000fe400000000ff */
[----:B------:R-:W-:Y:S01]  /*10840*/  MOV R251, R169 ;  /* 0x000000a900fb7202 */ /* 0x000fe20000000f00 */
[C---:B------:R-:W-:Y:S01]  /*10850*/  FMUL.FTZ R46, R0.reuse, R142 ;  /* 0x0000008e002e7220 */ /* 0x040fe20000410000 */
[-C--:B------:R-:W-:Y:S04]  /*10860*/  HMMA.16816.F32 R40, R136, R156.reuse, R40 ;  /* 0x0000009c8828723c */ /* 0x080fe80000001828 */
[----:B------:R-:W-:Y:S02]  /*10870*/  FMUL.FTZ R47, R0, R143 ;  /* 0x0000008f002f7220 */ /* 0x000fe40000410000 */
[----:B------:R-:W3:Y:S01]  /*10880*/  LDSM.16.MT88.4 R140, [R219+0x2080] ;  /* 0x00208000db8c783b */ /* 0x000ee20000004200 */
[----:B--2---:R-:W-:Y:S04]  /*10890*/  FADD.FTZ R3, R179, R4 ;  /* 0x00000004b3037221 */ /* 0x004fe80000010000 */
[C---:B------:R-:W-:Y:S04]  /*108a0*/  HMMA.16816.F32 R44, R148.reuse, R156, R44 ;  /* 0x0000009c942c723c */ /* 0x040fe8000000182c */
[----:B------:R-:W-:Y:S01]  /*108b0*/  FADD.FTZ R7, R175, R3 ;  /* 0x00000003af077221 */ /* 0x000fe20000010000 */
[----:B------:R-:W-:Y:S03]  /*108c0*/  MOV R3, R170 ;  /* 0x000000aa00037202 */ /* 0x000fe60000000f00 */
[-C--:B------:R-:W-:Y:S04]  /*108d0*/  HMMA.16816.F32 R48, R148, R158.reuse, R48 ;  /* 0x0000009e9430723c */ /* 0x080fe80000001830 */
[--C-:B-1----:R-:W-:Y:S02]  /*108e0*/  FFMA.FTZ R2, R201, c[0x0][0x2d0], -R155.reuse ;  /* 0x0000b400c9027a23 */ /* 0x102fe4000001089b */
[----:B------:R-:W-:Y:S02]  /*108f0*/  MUFU.EX2 R201, R160 ;  /* 0x000000a000c97308 */ /* 0x000fe40000000800 */
[C---:B------:R-:W-:Y:S01]  /*10900*/  HMMA.16816.F32 R52, R136.reuse, R158, R52 ;  /* 0x0000009e8834723c */ /* 0x040fe20000001834 */
[----:B------:R-:W-:Y:S07]  /*10910*/  LDSM.16.MT88.4 R156, [R220+0x2880] ;  /* 0x00288000dc9c783b */ /* 0x000fee0000004200 */
[----:B------:R1:W-:Y:S01]  /*10920*/  MUFU.EX2 R204, R2 ;  /* 0x0000000200cc7308 */ /* 0x0003e20000000800 */
[-C--:B---3--:R-:W-:Y:S08]  /*10930*/  HMMA.16816.F32 R56, R136, R140.reuse, R56 ;  /* 0x0000008c8838723c */ /* 0x088ff00000001838 */
[C---:B------:R-:W-:Y:S04]  /*10940*/  HMMA.16816.F32 R60, R148.reuse, R140, R60 ;  /* 0x0000008c943c723c */ /* 0x040fe8000000183c */
[--C-:B-1----:R-:W-:Y:S04]  /*10950*/  FFMA.FTZ R2, R200, c[0x0][0x2d0], -R155.reuse ;  /* 0x0000b400c8027a23 */ /* 0x102fe8000001089b */
[-C--:B------:R-:W-:Y:S01]  /*10960*/  HMMA.16816.F32 R64, R148, R142.reuse, R64 ;  /* 0x0000008e9440723c */ /* 0x080fe20000001840 */
[----:B------:R1:W-:Y:S07]  /*10970*/  MUFU.EX2 R205, R2 ;  /* 0x0000000200cd7308 */ /* 0x0003ee0000000800 */
[C---:B------:R-:W-:Y:S01]  /*10980*/  HMMA.16816.F32 R68, R136.reuse, R142, R68 ;  /* 0x0000008e8844723c */ /* 0x040fe20000001844 */
[----:B------:R-:W2:Y:S03]  /*10990*/  LDSM.16.MT88.4 R140, [R217+0x3880] ;  /* 0x00388000d98c783b */ /* 0x000ea60000004200 */
[--C-:B-1----:R-:W-:Y:S05]  /*109a0*/  FFMA.FTZ R2, R199, c[0x0][0x2d0], -R155.reuse ;  /* 0x0000b400c7027a23 */ /* 0x102fea000001089b */
[----:B------:R-:W-:Y:S03]  /*109b0*/  LDSM.16.MT88.4 R196, [R220+0x3080] ;  /* 0x00308000dcc4783b */ /* 0x000fe60000004200 */
[----:B------:R-:W-:Y:S01]  /*109c0*/  FFMA.FTZ R155, R195, c[0x0][0x2d0], -R155 ;  /* 0x0000b400c39b7a23 */ /* 0x000fe2000001089b */
[----:B------:R4:W-:Y:S10]  /*109d0*/  MUFU.EX2 R207, R2 ;  /* 0x0000000200cf7308 */ /* 0x0009f40000000800 */
[----:B------:R-:W1:Y:S01]  /*109e0*/  MUFU.EX2 R200, R155 ;  /* 0x0000009b00c87308 */ /* 0x000e620000000800 */
[-C--:B--2---:R-:W-:Y:S03]  /*109f0*/  HMMA.16816.F32 R72, R136, R140.reuse, R72 ;  /* 0x0000008c8848723c */ /* 0x084fe60000001848 */
[----:B----4-:R-:W-:Y:S01]  /*10a00*/  FFMA.FTZ R2, R0, R177, R247 ;  /* 0x000000b100027223 */ /* 0x010fe200000100f7 */
[----:B------:R-:W-:Y:S01]  /*10a10*/  MOV R177, R167 ;  /* 0x000000a700b17202 */ /* 0x000fe20000000f00 */
[----:B------:R-:W-:Y:S01]  /*10a20*/  FADD.FTZ R0, R252, R161 ;  /* 0x000000a1fc007221 */ /* 0x000fe20000010000 */
[----:B------:R-:W-:Y:S02]  /*10a30*/  LDSM.16.MT88.4 R164, [R217+0x3080] ;  /* 0x00308000d9a4783b */ /* 0x000fe40000004200 */
[C---:B------:R-:W-:Y:S04]  /*10a40*/  HMMA.16816.F32 R76, R148.reuse, R140, R76 ;  /* 0x0000008c944c723c */ /* 0x040fe8000000184c */
[----:B------:R-:W-:Y:S01]  /*10a50*/  MOV R247, R176 ;  /* 0x000000b000f77202 */ /* 0x000fe20000000f00 */
[----:B------:R-:W-:Y:S01]  /*10a60*/  FADD.FTZ R169, R248, R2 ;  /* 0x00000002f8a97221 */ /* 0x000fe20000010000 */
[----:B------:R-:W-:Y:S01]  /*10a70*/  MOV R176, R162 ;  /* 0x000000a200b07202 */ /* 0x000fe20000000f00 */
[----:B------:R-:W-:Y:S01]  /*10a80*/  FADD.FTZ R2, R163, R0 ;  /* 0x00000000a3027221 */ /* 0x000fe20000010000 */
[-C--:B------:R-:W-:Y:S01]  /*10a90*/  HMMA.16816.F32 R80, R148, R142.reuse, R80 ;  /* 0x0000008e9450723c */ /* 0x080fe20000001850 */
[----:B------:R-:W-:Y:S03]  /*10aa0*/  LDSM.16.MT88.4 R160, [R218+0x3080] ;  /* 0x00308000daa0783b */ /* 0x000fe60000004200 */
[----:B------:R-:W-:Y:S01]  /*10ab0*/  FADD.FTZ R0, R180, R168 ;  /* 0x000000a8b4007221 */ /* 0x000fe20000010000 */
[----:B------:R-:W-:Y:S01]  /*10ac0*/  MOV R248, R172 ;  /* 0x000000ac00f87202 */ /* 0x000fe20000000f00 */
[----:B------:R-:W-:Y:S01]  /*10ad0*/  FADD.FTZ R4, R178, R169 ;  /* 0x000000a9b2047221 */ /* 0x000fe20000010000 */
[----:B-1----:R-:W-:Y:S01]  /*10ae0*/  F2FP.PACK_AB R195, R200, R201 ;  /* 0x000000c9c8c3723e */ /* 0x002fe200000000ff */
[C---:B------:R-:W-:Y:S01]  /*10af0*/  HMMA.16816.F32 R84, R136.reuse, R142, R84 ;  /* 0x0000008e8854723c */ /* 0x040fe20000001854 */
[----:B------:R-:W1:Y:S03]  /*10b00*/  LDSM.16.MT88.4 R140, [R218+0x3880] ;  /* 0x00388000da8c783b */ /* 0x000e660000004200 */
[----:B------:R-:W-:Y:S01]  /*10b10*/  FADD.FTZ R155, R176, R0 ;  /* 0x00000000b09b7221 */ /* 0x000fe20000010000 */
[----:B------:R-:W-:Y:S01]  /*10b20*/  MOV R252, R193 ;  /* 0x000000c100fc7202 */ /* 0x000fe20000000f00 */
[----:B------:R-:W-:Y:S01]  /*10b30*/  FADD.FTZ R0, R174, R4 ;  /* 0x00000004ae007221 */ /* 0x000fe20000010000 */
[----:B------:R-:W-:Y:S01]  /*10b40*/  F2FP.PACK_AB R193, R203, R202 ;  /* 0x000000cacbc1723e */ /* 0x000fe200000000ff */
[----:B------:R-:W-:Y:S04]  /*10b50*/  FADD.FTZ R2, R177, R2 ;  /* 0x00000002b1027221 */ /* 0x000fe80000010000 */
[----:B------:R-:W-:Y:S02]  /*10b60*/  FADD.FTZ R4, R211, R2 ;  /* 0x00000002d3047221 */ /* 0x000fe40000010000 */
[----:B------:R-:W-:Y:S01]  /*10b70*/  FADD.FTZ R3, R3, R155 ;  /* 0x0000009b03037221 */ /* 0x000fe20000010000 */
[----:B------:R-:W-:Y:S01]  /*10b80*/  MOV R155, R154 ;  /* 0x0000009a009b7202 */ /* 0x000fe20000000f00 */
[----:B------:R-:W-:Y:S02]  /*10b90*/  FADD.FTZ R2, R209, R7 ;  /* 0x00000007d1027221 */ /* 0x000fe40000010000 */
[----:B------:R-:W-:Y:S02]  /*10ba0*/  FADD.FTZ R0, R206, R0 ;  /* 0x00000000ce007221 */ /* 0x000fe40000010000 */
[C---:B------:R-:W-:Y:S01]  /*10bb0*/  FADD.FTZ R7, R210.reuse, R2 ;  /* 0x00000002d2077221 */ /* 0x040fe20000010000 */
        /* <DEDUP_REMOVED lines=12> */
[----:B------:R-:W-:Y:S01]  /*10c80*/  F2FP.PACK_AB R140, R210, R209 ;  /* 0x000000d1d28c723e */ /* 0x000fe200000000ff */
[-C--:B------:R-:W-:Y:S01]  /*10c90*/  HMMA.16816.F32 R128, R148, R142.reuse, R128 ;  /* 0x0000008e9480723c */ /* 0x080fe20000001880 */
[----:B------:R-:W1:Y:S03]  /*10ca0*/  LDSM.16.MT88.4 R148, [R218+0x2880] ;  /* 0x00288000da94783b */ /* 0x000e660000004200 */
[----:B------:R-:W-:Y:S04]  /*10cb0*/  F2FP.PACK_AB R141, R204, R206 ;  /* 0x000000cecc8d723e */ /* 0x000fe800000000ff */
[----:B------:R-:W-:Y:S07]  /*10cc0*/  HMMA.16816.F32 R132, R136, R142, R132 ;  /* 0x0000008e8884723c */ /* 0x000fee0000001884 */
[----:B------:R-:W-:Y:S02]  /*10cd0*/  F2FP.PACK_AB R136, R171, R211 ;  /* 0x000000d3ab88723e */ /* 0x000fe400000000ff */
[----:B------:R-:W-:Y:S03]  /*10ce0*/  F2FP.PACK_AB R137, R172, R170 ;  /* 0x000000aaac89723e */ /* 0x000fe600000000ff */
[----:B------:R-:W-:Y:S02]  /*10cf0*/  F2FP.PACK_AB R138, R247, R173 ;  /* 0x000000adf78a723e */ /* 0x000fe400000000ff */
[----:B------:R-:W-:Y:S02]  /*10d00*/  F2FP.PACK_AB R139, R249, R251 ;  /* 0x000000fbf98b723e */ /* 0x000fe400000000ff */
[----:B------:R-:W-:Y:S02]  /*10d10*/  F2FP.PACK_AB R142, R208, R252 ;  /* 0x000000fcd08e723e */ /* 0x000fe400000000ff */
[----:B------:R-:W-:Y:S02]  /*10d20*/  F2FP.PACK_AB R143, R207, R205 ;  /* 0x000000cdcf8f723e */ /* 0x000fe400000000ff */
[----:B------:R-:W-:Y:S01]  /*10d30*/  MOV R211, R171 ;  /* 0x000000ab00d37202 */ /* 0x000fe20000000f00 */
[-C--:B------:R-:W-:Y:S08]  /*10d40*/  HMMA.16816.F32 R8, R136, R144.reuse, R8 ;  /* 0x000000908808723c */ /* 0x080ff00000001808 */
[C---:B------:R-:W-:Y:S08]  /*10d50*/  HMMA.16816.F32 R12, R140.reuse, R144, R12 ;  /* 0x000000908c0c723c */ /* 0x040ff0000000180c */
[-C--:B------:R-:W-:Y:S08]  /*10d60*/  HMMA.16816.F32 R16, R140, R146.reuse, R16 ;  /* 0x000000928c10723c */ /* 0x080ff00000001810 */
[C---:B------:R-:W-:Y:S01]  /*10d70*/  HMMA.16816.F32 R20, R136.reuse, R146, R20 ;  /* 0x000000928814723c */ /* 0x040fe20000001814 */
[----:B------:R-:W2:Y:S07]  /*10d80*/  LDSM.16.MT88.4 R144, [R219+0x2880] ;  /* 0x00288000db90783b */ /* 0x000eae0000004200 */
        /* <DEDUP_REMOVED lines=20> */
[-C--:B---3--:R-:W-:Y:S08]  /*10ed0*/  HMMA.16816.F32 R88, R136, R156.reuse, R88 ;  /* 0x0000009c8858723c */ /* 0x088ff00000001858 */
[C---:B------:R-:W-:Y:S07]  /*10ee0*/  HMMA.16816.F32 R92, R140.reuse, R156, R92 ;  /* 0x0000009c8c5c723c */ /* 0x040fee000000185c */
[----:B------:R-:W-:Y:S01]  /*10ef0*/  F2FP.PACK_AB R156, R245, R246 ;  /* 0x000000f6f59c723e */ /* 0x000fe200000000ff */
[-C--:B------:R-:W-:Y:S04]  /*10f00*/  HMMA.16816.F32 R96, R140, R158.reuse, R96 ;  /* 0x0000009e8c60723c */ /* 0x080fe80000001860 */
[----:B------:R-:W-:Y:S04]  /*10f10*/  F2FP.PACK_AB R157, R241, R242 ;  /* 0x000000f2f19d723e */ /* 0x000fe800000000ff */
[C---:B------:R-:W-:Y:S07]  /*10f20*/  HMMA.16816.F32 R100, R136.reuse, R158, R100 ;  /* 0x0000009e8864723c */ /* 0x040fee0000001864 */
[----:B------:R-:W-:Y:S01]  /*10f30*/  F2FP.PACK_AB R158, R243, R244 ;  /* 0x000000f4f39e723e */ /* 0x000fe200000000ff */
[-C--:B--2---:R-:W-:Y:S04]  /*10f40*/  HMMA.16816.F32 R104, R136, R144.reuse, R104 ;  /* 0x000000908868723c */ /* 0x084fe80000001868 */
[----:B------:R-:W-:Y:S04]  /*10f50*/  F2FP.PACK_AB R159, R215, R236 ;  /* 0x000000ecd79f723e */ /* 0x000fe800000000ff */
[C---:B------:R-:W-:Y:S08]  /*10f60*/  HMMA.16816.F32 R108, R140.reuse, R144, R108 ;  /* 0x000000908c6c723c */ /* 0x040ff0000000186c */
[-C--:B------:R-:W-:Y:S08]  /*10f70*/  HMMA.16816.F32 R112, R140, R146.reuse, R112 ;  /* 0x000000928c70723c */ /* 0x080ff00000001870 */
[C---:B------:R-:W-:Y:S08]  /*10f80*/  HMMA.16816.F32 R116, R136.reuse, R146, R116 ;  /* 0x000000928874723c */ /* 0x040ff00000001874 */
[-C--:B-1----:R-:W-:Y:S08]  /*10f90*/  HMMA.16816.F32 R120, R136, R148.reuse, R120 ;  /* 0x000000948878723c */ /* 0x082ff00000001878 */
[C---:B------:R-:W-:Y:S08]  /*10fa0*/  HMMA.16816.F32 R124, R140.reuse, R148, R124 ;  /* 0x000000948c7c723c */ /* 0x040ff0000000187c */
[-C--:B------:R-:W-:Y:S08]  /*10fb0*/  HMMA.16816.F32 R128, R140, R150.reuse, R128 ;  /* 0x000000968c80723c */ /* 0x080ff00000001880 */
[----:B------:R-:W-:Y:S08]  /*10fc0*/  HMMA.16816.F32 R132, R136, R150, R132 ;  /* 0x000000968884723c */ /* 0x000ff00000001884 */
[-C--:B------:R-:W-:Y:S01]  /*10fd0*/  HMMA.16816.F32 R172, R156, R164.reuse, R8 ;  /* 0x000000a49cac723c */ /* 0x080fe20000001808 */
[----:B------:R-:W1:Y:S07]  /*10fe0*/  LDSM.16.MT88.4 R8, [R219+0x3080] ;  /* 0x00308000db08783b */ /* 0x000e6e0000004200 */
[C---:B------:R-:W-:Y:S01]  /*10ff0*/  HMMA.16816.F32 R176, R192.reuse, R164, R12 ;  /* 0x000000a4c0b0723c */ /* 0x040fe2000000180c */
[----:B------:R-:W2:Y:S07]  /*11000*/  LDSM.16.MT88.4 R12, [R217+0x4880] ;  /* 0x00488000d90c783b */ /* 0x000eae0000004200 */
[-C--:B------:R-:W-:Y:S01]  /*11010*/  HMMA.16816.F32 R180, R192, R166.reuse, R16 ;  /* 0x000000a6c0b4723c */ /* 0x080fe20000001810 */
[----:B------:R-:W3:Y:S07]  /*11020*/  LDSM.16.MT88.4 R16, [R218+0x4880] ;  /* 0x00488000da10783b */ /* 0x000eee0000004200 */
[C---:B------:R-:W-:Y:S01]  /*11030*/  HMMA.16816.F32 R164, R156.reuse, R166, R20 ;  /* 0x000000a69ca4723c */ /* 0x040fe20000001814 */
[----:B------:R-:W4:Y:S07]  /*11040*/  LDSM.16.MT88.4 R20, [R220+0x4880] ;  /* 0x00488000dc14783b */ /* 0x000f2e0000004200 */
[-C--:B------:R-:W-:Y:S01]  /*11050*/  HMMA.16816.F32 R168, R156, R160.reuse, R24 ;  /* 0x000000a09ca8723c */ /* 0x080fe20000001818 */
[----:B------:R-:W2:Y:S07]  /*11060*/  LDSM.16.MT88.4 R24, [R219+0x4880] ;  /* 0x00488000db18783b */ /* 0x000eae0000004200 */
        /* <DEDUP_REMOVED lines=8> */
[C---:B------:R-:W-:Y:S07]  /*110f0*/  HMMA.16816.F32 R60, R192.reuse, R8, R60 ;  /* 0x00000008c03c723c */ /* 0x040fee000000183c */
[----:B------:R-:W-:Y:S01]  /*11100*/  FADD.FTZ R9, R211, R4 ;  /* 0x00000004d3097221 */ /* 0x000fe20000010000 */
[-C--:B------:R-:W-:Y:S04]  /*11110*/  HMMA.16816.F32 R64, R192, R10.reuse, R64 ;  /* 0x0000000ac040723c */ /* 0x080fe80000001840 */
[----:B------:R-:W-:Y:S02]  /*11120*/  FADD.FTZ R4, R204, R0 ;  /* 0x00000000cc047221 */ /* 0x000fe40000010000 */
[----:B------:R-:W-:Y:S02]  /*11130*/  FADD.FTZ R0, R252, R7 ;  /* 0x00000007fc007221 */ /* 0x000fe40000010000 */
[C---:B------:R-:W-:Y:S01]  /*11140*/  HMMA.16816.F32 R68, R156.reuse, R10, R68 ;  /* 0x0000000a9c44723c */ /* 0x040fe20000001844 */
[----:B------:R-:W5:Y:S03]  /*11150*/  LDL R10, [R1+0x8c] ;  /* 0x00008c00010a7983 */ /* 0x000f660000100800 */
[----:B------:R-:W-:Y:S02]  /*11160*/  FADD.FTZ R8, R248, R3 ;  /* 0x00000003f8087221 */ /* 0x000fe40000010000 */
[----:B------:R-:W-:Y:S02]  /*11170*/  FADD.FTZ R3, R250, R9 ;  /* 0x00000009fa037221 */ /* 0x000fe40000010000 */
        /* <DEDUP_REMOVED lines=21> */
[C---:B------:R-:W-:Y:S01]  /*112d0*/  HMMA.16816.F32 R100, R156.reuse, R18, R100 ;  /* 0x000000129c64723c */ /* 0x040fe20000001864 */
[----:B------:R1:W-:Y:S03]  /*112e0*/  STL [R1+0x74], R4 ;  /* 0x0000740401007387 */ /* 0x0003e60000100800 */
[----:B------:R-:W-:Y:S02]  /*112f0*/  FADD.FTZ R0, R203, R3 ;  /* 0x00000003cb007221 */ /* 0x000fe40000010000 */
[----:B------:R-:W-:Y:S02]  /*11300*/  FADD.FTZ R8, R213, R8 ;  /* 0x00000008d5087221 */ /* 0x000fe40000010000 */
[-C--:B----4-:R-:W-:Y:S04]  /*11310*/  HMMA.16816.F32 R104, R156, R20.reuse, R104 ;  /* 0x000000149c68723c */ /* 0x090fe80000001868 */
[----:B------:R-:W-:Y:S04]  /*11320*/  FADD.FTZ R2, R212, R8 ;  /* 0x00000008d4027221 */ /* 0x000fe80000010000 */
[C---:B------:R-:W-:Y:S04]  /*11330*/  HMMA.16816.F32 R108, R192.reuse, R20, R108 ;  /* 0x00000014c06c723c */ /* 0x040fe8000000186c */
[----:B------:R-:W-:Y:S02]  /*11340*/  FADD.FTZ R3, R214, R2 ;  /* 0x00000002d6037221 */ /* 0x000fe40000010000 */
[----:B------:R-:W-:Y:S01]  /*11350*/  FADD.FTZ R2, R201, R0 ;  /* 0x00000000c9027221 */ /* 0x000fe20000010000 */
[----:B------:R-:W-:Y:S01]  /*11360*/  IADD3 R0, R230, -0x1, RZ ;  /* 0xffffffffe6007810 */ /* 0x000fe20007ffe0ff */
[-C--:B------:R-:W-:Y:S04]  /*11370*/  HMMA.16816.F32 R112, R192, R22.reuse, R112 ;  /* 0x00000016c070723c */ /* 0x080fe80000001870 */
[----:B-1----:R-:W-:Y:S01]  /*11380*/  FADD.FTZ R4, R215, R7 ;  /* 0x00000007d7047221 */ /* 0x002fe20000010000 */
[----:B------:R-:W-:Y:S01]  /*11390*/  MOV R7, R6 ;  /* 0x0000000600077202 */ /* 0x000fe20000000f00 */
[----:B------:R-:W-:Y:S02]  /*113a0*/  FADD.FTZ R3, R235, R3 ;  /* 0x00000003eb037221 */ /* 0x000fe40000010000 */
[C---:B------:R-:W-:Y:S01]  /*113b0*/  HMMA.16816.F32 R116, R156.reuse, R22, R116 ;  /* 0x000000169c74723c */ /* 0x040fe20000001874 */
[----:B------:R1:W-:Y:S03]  /*113c0*/  STL [R1+0x78], R4 ;  /* 0x0000780401007387 */ /* 0x0003e60000100800 */
[----:B------:R-:W-:Y:S01]  /*113d0*/  FADD.FTZ R2, R200, R2 ;  /* 0x00000002c8027221 */ /* 0x000fe20000010000 */
[----:B------:R1:W-:Y:S03]  /*113e0*/  STL [R1+0x88], R3 ;  /* 0x0000880301007387 */ /* 0x0003e60000100800 */
[-C--:B------:R-:W-:Y:S01]  /*113f0*/  HMMA.16816.F32 R120, R156, R24.reuse, R120 ;  /* 0x000000189c78723c */ /* 0x080fe20000001878 */
[----:B------:R1:W-:Y:S07]  /*11400*/  STL [R1+0x84], R2 ;  /* 0x0000840201007387 */ /* 0x0003ee0000100800 */
[C---:B------:R-:W-:Y:S08]  /*11410*/  HMMA.16816.F32 R124, R192.reuse, R24, R124 ;  /* 0x00000018c07c723c */ /* 0x040ff0000000187c */
[-C--:B------:R-:W-:Y:S08]  /*11420*/  HMMA.16816.F32 R128, R192, R26.reuse, R128 ;  /* 0x0000001ac080723c */ /* 0x080ff00000001880 */
[----:B------:R-:W-:Y:S07]  /*11430*/  HMMA.16816.F32 R132, R156, R26, R132 ;  /* 0x0000001a9c84723c */ /* 0x000fee0000001884 */
[----:B------:R-:W-:Y:S02]  /*11440*/  MOV R156, R153 ;  /* 0x00000099009c7202 */ /* 0x000fe40000000f00 */
[----:B------:R-:W-:Y:S02]  /*11450*/  MOV R157, R152 ;  /* 0x00000098009d7202 */ /* 0x000fe40000000f00 */
[----:B-----5:R-:W-:Y:S02]  /*11460*/  ISETP.GT.AND P0, PT, R230, R10, PT ;  /* 0x0000000ae600720c */ /* 0x020fe40003f04270 */
[----:B------:R-:W-:Y:S11]  /*11470*/  MOV R230, R0 ;  /* 0x0000000000e67202 */ /* 0x000ff60000000f00 */
[----:B-1----:R-:W-:-:S05]  /*11480*/  @P0 BRA `(.L_x_1331) ;  /* 0xffffb64000000947 */ /* 0x002fca000383ffff */
[----:B------:R-:W2:Y:S01]  /*11490*/  LDL R3, [R1+0x4] ;  /* 0x0000040001037983 */ /* 0x000ea20000100800 */
[----:B------:R-:W-:Y:S01]  /*114a0*/  IMAD.MOV.U32 R156, RZ, RZ, R153 ;  /* 0x000000ffff9c7224 */ /* 0x000fe200078e0099 */
[----:B------:R-:W-:Y:S01]  /*114b0*/  MOV R7, R6 ;  /* 0x0000000600077202 */ /* 0x000fe20000000f00 */
[----:B------:R-:W-:Y:S01]  /*114c0*/  IMAD.MOV.U32 R155, RZ, RZ, R154 ;  /* 0x000000ffff9b7224 */ /* 0x000fe200078e009a */
[----:B------:R-:W-:Y:S01]  /*114d0*/  MOV R230, R0 ;  /* 0x0000000000e67202 */ /* 0x000fe20000000f00 */
[----:B------:R-:W-:Y:S01]  /*114e0*/  IMAD.MOV.U32 R157, RZ, RZ, R152 ;  /* 0x000000ffff9d7224 */ /* 0x000fe200078e0098 */
[----:B--2---:R-:W-:-:S02]  /*114f0*/  SHF.L.U32 R3, R3, 0x7, RZ ;  /* 0x0000000703037819 */ /* 0x004fc400000006ff */
.L_x_1300:
[----:B-1----:R-:W2:Y:S04]  /*11500*/  LDL R2, [R1+0x64] ;  /* 0x0000640001027983 */ /* 0x002ea80000100800 */
[----:B------:R-:W3:Y:S01]  /*11510*/  LDL R4, [R1+0x58] ;  /* 0x0000580001047983 */ /* 0x000ee20000100800 */
[----:B------:R-:W-:Y:S01]  /*11520*/  IMAD.MOV.U32 R6, RZ, RZ, 0x1 ;  /* 0x00000001ff067424 */ /* 0x000fe200078e00ff */
[----:B------:R-:W-:-:S02]  /*11530*/  IADD3 R3, R3, 0x7f, RZ ;  /* 0x0000007f03037810 */ /* 0x000fc40007ffe0ff */
[----:B------:R-:W-:Y:S02]  /*11540*/  LOP3.LUT R229, R229, 0xfffffbff, RZ, 0xc0, !PT ;  /* 0xfffffbffe5e57812 */ /* 0x000fe400078ec0ff */
[----:B------:R-:W-:-:S13]  /*11550*/  ISETP.NE.AND P0, PT, R6, c[0x0][0x2c4], PT ;  /* 0x0000b10006007a0c */ /* 0x000fda0003f05270 */
[----:B------:R-:W-:Y:S01]  /*11560*/  @P0 IMAD.HI.U32 R0, R3, c[0x0][0x2c8], RZ ;  /* 0x0000b20003000a27 */ /* 0x000fe200078e00ff */
[----:B------:R-:W-:-:S04]  /*11570*/  @P0 LOP3.LUT R229, R229, 0x400, RZ, 0xfc, !PT ;  /* 0x00000400e5e50812 */ /* 0x000fc800078efcff */
[----:B------:R-:W-:Y:S02]  /*11580*/  @P0 SHF.R.U32.HI R3, RZ, c[0x0][0x2cc], R0 ;  /* 0x0000b300ff030a19 */ /* 0x000fe40000011600 */
[----:B------:R-:W-:Y:S02]  /*11590*/  ISETP.LE.AND P0, PT, R6, c[0x0][0x32c], PT ;  /* 0x0000cb0006007a0c */ /* 0x000fe40003f03270 */
[----:B------:R-:W-:-:S11]  /*115a0*/  LOP3.LUT R229, R229, 0xfffffdff, RZ, 0xc0, !PT ;  /* 0xfffffdffe5e57812 */ /* 0x000fd600078ec0ff */
[----:B------:R-:W-:Y:S02]  /*115b0*/  @P0 LOP3.LUT R229, R229, 0x200, RZ, 0xfc, !PT ;  /* 0x00000200e5e50812 */ /* 0x000fe400078efcff */
[----:B--2---:R-:W-:-:S05]  /*115c0*/  IADD3 R3, R3, 0x1, R2 ;  /* 0x0000000103037810 */ /* 0x004fca0007ffe002 */
[----:B---3--:R-:W-:-:S05]  /*115d0*/  IMAD.IADD R3, R3, 0x1, -R4 ;  /* 0x0000000103037824 */ /* 0x008fca00078e0a04 */
[----:B------:R-:W-:Y:S01]  /*115e0*/  IADD3 R2, R3, -c[0x0][0x324], RZ ;  /* 0x8000c90003027a10 */ /* 0x000fe20007ffe0ff */
[----:B------:R-:W-:Y:S05]  /*115f0*/  @!P0 BRA `(.L_x_1332) ;  /* 0x0000010000008947 */ /* 0x000fea0003800000 */
[----:B------:R-:W-:Y:S01]  /*11600*/  MOV R0, R3 ;  /* 0x0000000300007202 */ /* 0x000fe20000000f00 */
[----:B------:R-:W-:Y:S03]  /*11610*/  BSSY B0, `(.L_x_1333) ;  /* 0x000000c000007945 */ /* 0x000fe60003800000 */
        /* <DEDUP_REMOVED lines=8> */
.L_x_1334:
[----:B------:R-:W-:-:S13]  /*116a0*/  ISETP.NE.AND P0, PT, R6, c[0x0][0x32c], PT ;  /* 0x0000cb0006007a0c */ /* 0x000fda0003f05270 */
[----:B------:R-:W-:-:S05]  /*116b0*/  @P0 IMAD.HI.U32 R3, R0, c[0x0][0x330], RZ ;  /* 0x0000cc0000030a27 */ /* 0x000fca00078e00ff */
[----:B------:R-:W-:Y:S02]  /*116c0*/  @P0 SHF.R.U32.HI R0, RZ, c[0x0][0x334], R3 ;  /* 0x0000cd00ff000a19 */ /* 0x000fe40000011603 */
.L_x_1335:
[----:B------:R-:W-:Y:S05]  /*116d0*/  BSYNC B0 ;  /* 0x0000000000007941 */ /* 0x000fea0003800000 */
.L_x_1333:
[----:B------:R-:W-:-:S05]  /*116e0*/  IMAD R0, R0, c[0x0][0x32c], RZ ;  /* 0x0000cb0000007a24 */ /* 0x000fca00078e02ff */
[----:B------:R-:W-:-:S03]  /*116f0*/  IMNMX R2, R2, R0, !PT ;  /* 0x0000000002027217 */ /* 0x000fc60007800200 */
.L_x_1332:
[----:B------:R-:W2:Y:S01]  /*11700*/  LDL R3, [R1+0x98] ;  /* 0x0000980001037983 */ /* 0x000ea20000100800 */
[----:B------:R-:W-:-:S05]  /*11710*/  IADD3 R2, R2, 0x2f, RZ ;  /* 0x0000002f02027810 */ /* 0x000fca0007ffe0ff */
[----:B------:R-:W-:-:S05]  /*11720*/  IMAD.HI R2, R2, 0x2aaaaaab, RZ ;  /* 0x2aaaaaab02027827 */ /* 0x000fca00078e02ff */
[----:B------:R-:W-:-:S04]  /*11730*/  SHF.R.U32.HI R0, RZ, 0x1f, R2 ;  /* 0x0000001fff007819 */ /* 0x000fc80000011602 */
[----:B------:R-:W-:-:S04]  /*11740*/  LEA.HI.SX32 R0, R2, R0, 0x1d ;  /* 0x0000000002007211 */ /* 0x000fc800078feaff */
[----:B--2---:R-:W-:-:S04]  /*11750*/  IMNMX R3, R3, R0, !PT ;  /* 0x0000000003037217 */ /* 0x004fc80007800200 */
[----:B------:R-:W-:Y:S01]  /*11760*/  ISETP.GE.AND P0, PT, R230, R3, PT ;  /* 0x00000003e600720c */ /* 0x000fe20003f06270 */
[----:B------:R1:W-:-:S12]  /*11770*/  STL [R1+0x7c], R3 ;  /* 0x00007c0301007387 */ /* 0x0003d80000100800 */
[----:B------:R-:W-:Y:S05]  /*11780*/  @!P0 BRA `(.L_x_1336) ;  /* 0x0000331000008947 */ /* 0x000fea0003800000 */
[----:B------:R-:W2:Y:S04]  /*11790*/  LDL R6, [R1+0x80] ;  /* 0x0000800001067983 */ /* 0x000ea80000100800 */
[----:B------:R-:W3:Y:S04]  /*117a0*/  LDL.64 R8, [R1+0xa8] ;  /* 0x0000a80001087983 */ /* 0x000ee80000100a00 */
[----:B------:R-:W4:Y:S04]  /*117b0*/  LDL R4, [R1+0xd4] ;  /* 0x0000d40001047983 */ /* 0x000f280000100800 */
[----:B-1----:R-:W4:Y:S01]  /*117c0*/  LDL R3, [R1+0xcc] ;  /* 0x0000cc0001037983 */ /* 0x002f220000100800 */
[----:B------:R-:W-:Y:S01]  /*117d0*/  IMAD.MOV.U32 R0, RZ, RZ, R155 ;  /* 0x000000ffff007224 */ /* 0x000fe200078e009b */
[----:B------:R-:W-:Y:S01]  /*117e0*/  MOV R153, R7 ;  /* 0x0000000700997202 */ /* 0x000fe20000000f00 */
[----:B------:R-:W-:Y:S01]  /*117f0*/  IMAD.MOV.U32 R152, RZ, RZ, R157 ;  /* 0x000000ffff987224 */ /* 0x000fe200078e009d */
[----:B--2---:R-:W-:Y:S01]  /*11800*/  ISETP.GE.AND P3, PT, R6, c[0x0][0x1d4], PT ;  /* 0x0000750006007a0c */ /* 0x004fe20003f66270 */
[----:B------:R-:W-:Y:S01]  /*11810*/  IMAD.MOV.U32 R6, RZ, RZ, R156 ;  /* 0x000000ffff067224 */ /* 0x000fe200078e009c */
[----:B---3--:R-:W-:-:S02]  /*11820*/  SHF.L.U64.HI R215, R8, 0x1, R9 ;  /* 0x0000000108d77819 */ /* 0x008fc40000010209 */
[----:B------:R-:W-:Y:S02]  /*11830*/  SHF.L.U32 R214, R8, 0x1, RZ ;  /* 0x0000000108d67819 */ /* 0x000fe400000006ff */
[C---:B----4-:R-:W-:Y:S01]  /*11840*/  SHF.L.U64.HI R213, R3.reuse, 0x1, R4 ;  /* 0x0000000103d57819 */ /* 0x050fe20000010204 */
[----:B------:R-:W-:Y:S02]  /*11850*/  IMAD.SHL.U32 R212, R3, 0x2, RZ ;  /* 0x0000000203d47824 */ /* 0x000fe400078e00ff */
.L_x_1347:
        /* <DEDUP_REMOVED lines=18> */
[----:B-1-34-:R-:W1:Y:S01]  /*11980*/  S2R R8, SR_CTAID.Y ;  /* 0x0000000000087919 */ /* 0x01ae620000002600 */
[----:B------:R-:W-:Y:S02]  /*11990*/  SHF.R.S32.HI R2, RZ, 0x1f, R240 ;  /* 0x0000001fff027819 */ /* 0x000fe400000114f0 */
[----:B------:R-:W-:Y:S03]  /*119a0*/  SHF.R.S32.HI R7, RZ, 0x1f, R237 ;  /* 0x0000001fff077819 */ /* 0x000fe600000114ed */
[----:B------:R-:W-:Y:S02]  /*119b0*/  IMAD R4, R2, c[0x0][0x208], RZ ;  /* 0x0000820002047a24 */ /* 0x000fe400078e02ff */
[C---:B------:R-:W-:Y:S01]  /*119c0*/  IMAD.WIDE.U32 R2, R240.reuse, c[0x0][0x208], RZ ;  /* 0x00008200f0027a25 */ /* 0x040fe200078e00ff */
[----:B------:R-:W2:Y:S03]  /*119d0*/  S2R R9, SR_CTAID.Y ;  /* 0x0000000000097919 */ /* 0x000ea60000002600 */
[----:B------:R-:W-:Y:S02]  /*119e0*/  IMAD R4, R240, c[0x0][0x20c], R4 ;  /* 0x00008300f0047a24 */ /* 0x000fe400078e0204 */
[----:B------:R-:W-:Y:S03]  /*119f0*/  IMAD R7, R7, c[0x0][0x218], RZ ;  /* 0x0000860007077a24 */ /* 0x000fe600078e02ff */
[----:B------:R-:W-:Y:S05]  /*11a00*/  IADD3 R3, R3, R4, RZ ;  /* 0x0000000403037210 */ /* 0x000fea0007ffe0ff */
[----:B------:R-:W-:Y:S01]  /*11a10*/  IMAD.WIDE.U32 R2, R237, c[0x0][0x218], R2 ;  /* 0x00008600ed027a25 */ /* 0x000fe200078e0002 */
        /* <DEDUP_REMOVED lines=12> */
.L_x_1455:
[----:B------:R-:W-:-:S05]  /*11ae0*/  BRA.DIV ~URZ, `(.L_x_1340) ;  /* 0x0000d6027f007947 */ /* 0x000fca000b800000 */
[----:B------:R-:W3:Y:S04]  /*11af0*/  LDL R14, [R1+0xd8] ;  /* 0x0000d800010e7983 */ /* 0x000ee80000100800 */
[----:B------:R-:W4:Y:S04]  /*11b00*/  SHFL.IDX PT, R2, R7, RZ, 0x181f ;  /* 0x00181fff07027589 */ /* 0x000f2800000e0000 */
[----:B------:R-:W1:Y:S04]  /*11b10*/  SHFL.IDX PT, R10, R7, 0x1, 0x181f ;  /* 0x00381f00070a7f89 */ /* 0x000e6800000e0000 */
[----:B------:R-:W2:Y:S04]  /*11b20*/  SHFL.IDX PT, R11, R4, 0x1, 0x181f ;  /* 0x00381f00040b7f89 */ /* 0x000ea800000e0000 */
[----:B-1----:R-:W1:Y:S01]  /*11b30*/  SHFL.IDX PT, R4, R4, 0x2, 0x181f ;  /* 0x00581f0004047f89 */ /* 0x002e6200000e0000 */
[----:B---3--:R-:W-:Y:S02]  /*11b40*/  ISETP.GE.AND P4, PT, R14, c[0x0][0x1d4], PT ;  /* 0x000075000e007a0c */ /* 0x008fe40003f86270 */
[C---:B----4-:R-:W-:Y:S02]  /*11b50*/  IADD3 R12, P0, R2.reuse, R214, RZ ;  /* 0x000000d6020c7210 */ /* 0x050fe40007f1e0ff */
[----:B------:R-:W-:Y:S02]  /*11b60*/  IADD3 R8, P2, R2, R212, RZ ;  /* 0x000000d402087210 */ /* 0x000fe40007f5e0ff */
[C---:B------:R-:W-:Y:S01]  /*11b70*/  IADD3 R2, P1, R10.reuse, R214, RZ ;  /* 0x000000d60a027210 */ /* 0x040fe20007f3e0ff */
[C---:B--2---:R-:W-:Y:S01]  /*11b80*/  IMAD.X R13, R9.reuse, 0x1, R215, P0 ;  /* 0x00000001090d7824 */ /* 0x044fe200000e06d7 */
[----:B------:R-:W-:Y:S01]  /*11b90*/  IADD3 R10, P0, R10, R212, RZ ;  /* 0x000000d40a0a7210 */ /* 0x000fe20007f1e0ff */
[----:B------:R-:W-:Y:S02]  /*11ba0*/  IMAD.X R9, R9, 0x1, R213, P2 ;  /* 0x0000000109097824 */ /* 0x000fe400010e06d5 */
[C---:B------:R-:W-:Y:S01]  /*11bb0*/  IMAD.X R3, R11.reuse, 0x1, R215, P1 ;  /* 0x000000010b037824 */ /* 0x040fe200008e06d7 */
[----:B------:R2:W-:Y:S01]  /*11bc0*/  LDGSTS.E.BYPASS.LTC128B.128 [R239], [R12.64], !P3 ;  /* 0x000000000cef7fae */ /* 0x0005e2000d901d46 */
[----:B------:R-:W-:Y:S03]  /*11bd0*/  IMAD.X R11, R11, 0x1, R213, P0 ;  /* 0x000000010b0b7824 */ /* 0x000fe600000e06d5 */
[----:B------:R3:W-:Y:S04]  /*11be0*/  LDGSTS.E.BYPASS.LTC128B.128 [R239+0x1800], [R8.64], !P4 ;  /* 0x0180000008ef7fae */ /* 0x0007e8000e101d46 */
[----:B------:R4:W-:Y:S04]  /*11bf0*/  LDGSTS.E.BYPASS.LTC128B.128 [R239+0x800], [R2.64], !P3 ;  /* 0x0080000002ef7fae */ /* 0x0009e8000d901d46 */
[----:B------:R2:W-:Y:S04]  /*11c00*/  LDGSTS.E.BYPASS.LTC128B.128 [R239+0x2000], [R10.64], !P4 ;  /* 0x020000000aef7fae */ /* 0x0005e8000e101d46 */
[----:B---3--:R2:W5:Y:S04]  /*11c10*/  LDL R8, [R1+0x94] ;  /* 0x0000940001087983 */ /* 0x0085680000100800 */
[----:B----4-:R2:W3:Y:S02]  /*11c20*/  SHFL.IDX PT, R2, R7, 0x2, 0x181f ;  /* 0x00581f0007027f89 */ /* 0x0104e400000e0000 */
.L_x_1456:
[----:B-12--5:R-:W-:Y:S04]  /*11c30*/  IADD3 R10, -R8, 0x10, RZ ;  /* 0x00000010080a7810 */ /* 0x026fe80007ffe1ff */
[----:B------:R-:W-:Y:S04]  /*11c40*/  LOP3.LUT R10, R10, 0xf, RZ, 0xc0, !PT ;  /* 0x0000000f0a0a7812 */ /* 0x000fe800078ec0ff */
[----:B---3--:R-:W-:Y:S04]  /*11c50*/  IADD3 R10, P1, P0, R10, R2, R212 ;  /* 0x000000020a0a7210 */ /* 0x008fe8000783e0d4 */
[----:B------:R-:W-:Y:S02]  /*11c60*/  IADD3.X R11, RZ, R4, R213, P1, P0 ;  /* 0x00000004ff0b7210 */ /* 0x000fe40000fe04d5 */
[----:B------:R-:W-:Y:S02]  /*11c70*/  IADD3 R2, P0, R2, R214, RZ ;  /* 0x000000d602027210 */ /* 0x000fe40007f1e0ff */
[----:B------:R-:W-:Y:S03]  /*11c80*/  ISETP.NE.U32.AND P1, PT, R8, RZ, PT ;  /* 0x000000ff0800720c */ /* 0x000fe60003f25070 */
[----:B------:R-:W-:Y:S05]  /*11c90*/  IMAD.X R3, R4, 0x1, R215, P0 ;  /* 0x0000000104037824 */ /* 0x000fea00000e06d7 */
[----:B------:R-:W-:Y:S01]  /*11ca0*/  @!PT LDS RZ, [RZ] ;  /* 0x00000000fffff984 */ /* 0x000fe20000000800 */
[----:B------:R-:W-:Y:S01]  /*11cb0*/  @!PT LDS RZ, [RZ] ;  /* 0x00000000fffff984 */ /* 0x000fe20000000800 */
[----:B------:R-:W-:Y:S01]  /*11cc0*/  @!PT LDS RZ, [RZ] ;  /* 0x00000000fffff984 */ /* 0x000fe20000000800 */
[----:B------:R1:W-:Y:S05]  /*11cd0*/  LDGSTS.E.BYPASS.LTC128B.128 [R239+0x1000], [R2.64], !P3 ;  /* 0x0100000002ef7fae */ /* 0x0003ea000d901d46 */
[----:B------:R1:W-:Y:S02]  /*11ce0*/  LDGSTS.E.BYPASS.LTC128B.128.ZFILL [R239+0x2800], [R10.64], P1 ;  /* 0x028000000aef7fae */ /* 0x0003e40008941d46 */
.L_x_1338:
[----:B-1-34-:R-:W-:Y:S05]  /*11cf0*/  BSYNC B0 ;  /* 0x0000000000007941 */ /* 0x01afea0003800000 */
.L_x_1337:
        /* <DEDUP_REMOVED lines=143> */
[----:B------:R-:W1:Y:S01]  /*125f0*/  S2R R231, SR_CTAID.Y ;  /* 0x0000000000e77919 */ /* 0x000e620000002600 */
[----:B--2---:R-:W-:Y:S01]  /*12600*/  IMAD R3, R230, 0x30, R3 ;  /* 0x00000030e6037824 */ /* 0x004fe200078e0203 */
[----:B-1----:R-:W-:Y:S01]  /*12610*/  SHF.R.S32.HI R234, RZ, 0x1f, R232 ;  /* 0x0000001fffea7819 */ /* 0x002fe200000114e8 */
[----:B------:R-:W-:Y:S01]  /*12620*/  IMAD.WIDE.U32 R232, R231, c[0x0][0x1e8], RZ ;  /* 0x00007a00e7e87a25 */ /* 0x000fe200078e00ff */
[----:B---3--:R-:W-:Y:S03]  /*12630*/  ISETP.GT.AND P1, PT, R4, 0x2f, PT ;  /* 0x0000002f0400780c */ /* 0x008fe60003f24270 */
[----:B------:R-:W-:Y:S01]  /*12640*/  IMAD R156, R234, c[0x0][0x1e8], RZ ;  /* 0x00007a00ea9c7a24 */ /* 0x000fe200078e02ff */
[----:B------:R-:W-:Y:S03]  /*12650*/  IADD3 R3, R3, -0x30, R4 ;  /* 0xffffffd003037810 */ /* 0x000fe60007ffe004 */
[----:B------:R-:W-:Y:S02]  /*12660*/  IMAD R156, R231, c[0x0][0x1ec], R156 ;  /* 0x00007b00e79c7a24 */ /* 0x000fe400078e029c */
[----:B------:R-:W-:Y:S04]  /*12670*/  @P0 IMAD.HI.U32 R4, R3, c[0x0][0x2bc], RZ ;  /* 0x0000af0003040a27 */ /* 0x000fe800078e00ff */
[--C-:B------:R-:W-:Y:S01]  /*12680*/  IMAD.MOV.U32 R2, RZ, RZ, R3.reuse ;  /* 0x000000ffff027224 */ /* 0x100fe200078e0003 */
[----:B------:R-:W-:Y:S01]  /*12690*/  @P0 SHF.R.U32.HI R2, RZ, c[0x0][0x2c0], R4 ;  /* 0x0000b000ff020a19 */ /* 0x000fe20000011604 */
[----:B------:R-:W-:Y:S03]  /*126a0*/  IMAD.IADD R156, R233, 0x1, R156 ;  /* 0x00000001e99c7824 */ /* 0x000fe600078e029c */
[C---:B----4-:R-:W-:Y:S04]  /*126b0*/  @!P1 IADD3 R4, P0, R2.reuse, R154, RZ ;  /* 0x0000009a02049210 */ /* 0x050fe80007f1e0ff */
[----:B-----5:R-:W-:Y:S01]  /*126c0*/  @!P1 LEA.HI.X.SX32 R7, R2, R7, 0x1, P0 ;  /* 0x0000000702079211 */ /* 0x020fe200000f0eff */
[----:B------:R-:W-:Y:S01]  /*126d0*/  IMAD.MOV R2, RZ, RZ, -R2 ;  /* 0x000000ffff027224 */ /* 0x000fe200078e0a02 */
[----:B------:R-:W-:Y:S03]  /*126e0*/  @!P1 LEA R154, P0, R4, c[0x0][0x2a0], 0x2 ;  /* 0x0000a800049a9a11 */ /* 0x000fe600078010ff */
[----:B------:R-:W-:Y:S01]  /*126f0*/  IMAD R240, R2, c[0x0][0x2b8], R3 ;  /* 0x0000ae0002f07a24 */ /* 0x000fe200078e0203 */
[----:B------:R-:W-:Y:S04]  /*12700*/  @!P1 LEA.HI.X R155, R4, c[0x0][0x2a4], R7, 0x2, P0 ;  /* 0x0000a900049b9a11 */ /* 0x000fe800000f1407 */
[----:B------:R-:W-:Y:S01]  /*12710*/  SHF.R.S32.HI R2, RZ, 0x1f, R240 ;  /* 0x0000001fff027819 */ /* 0x000fe200000114f0 */
[----:B------:R-:W2:Y:S04]  /*12720*/  @!P1 LDG.E R237, [R154.64] ;  /* 0x000000069aed9981 */ /* 0x000ea8000c1e1900 */
[----:B------:R-:W-:Y:S02]  /*12730*/  IMAD R4, R2, c[0x0][0x1e0], RZ ;  /* 0x0000780002047a24 */ /* 0x000fe400078e02ff */
[C---:B------:R-:W-:Y:S04]  /*12740*/  IMAD.WIDE.U32 R2, R240.reuse, c[0x0][0x1e0], RZ ;  /* 0x00007800f0027a25 */ /* 0x040fe800078e00ff */
[----:B------:R-:W-:Y:S05]  /*12750*/  IMAD R4, R240, c[0x0][0x1e4], R4 ;  /* 0x00007900f0047a24 */ /* 0x000fea00078e0204 */
[----:B------:R-:W-:Y:S02]  /*12760*/  IADD3 R3, R3, R4, RZ ;  /* 0x0000000403037210 */ /* 0x000fe40007ffe0ff */
[----:B--2---:R-:W-:Y:S03]  /*12770*/  SHF.R.S32.HI R7, RZ, 0x1f, R237 ;  /* 0x0000001fff077819 */ /* 0x004fe600000114ed */
[----:B------:R-:W-:Y:S04]  /*12780*/  IMAD.WIDE.U32 R2, R237, c[0x0][0x1f0], R2 ;  /* 0x00007c00ed027a25 */ /* 0x000fe800078e0002 */
        /* <DEDUP_REMOVED lines=8> */
.L_x_1457:
        /* <DEDUP_REMOVED lines=14> */
[----:B------:R2:W-:Y:S01]  /*128f0*/  LDGSTS.E.BYPASS.LTC128B.128 [R238+0x5080], [R158.64], !P3 ;  /* 0x050800009eee7fae */ /* 0x0005e2000d901d46 */
[----:B------:R-:W-:Y:S03]  /*12900*/  IMAD.X R157, R157, 0x1, R213, P0 ;  /* 0x000000019d9d7824 */ /* 0x000fe600000e06d5 */
[----:B------:R3:W-:Y:S04]  /*12910*/  LDGSTS.E.BYPASS.LTC128B.128 [R238+0x6880], [R154.64], !P4 ;  /* 0x068800009aee7fae */ /* 0x0007e8000e101d46 */
[----:B------:R4:W-:Y:S04]  /*12920*/  LDGSTS.E.BYPASS.LTC128B.128 [R238+0x5880], [R2.64], !P3 ;  /* 0x0588000002ee7fae */ /* 0x0009e8000d901d46 */
[----:B------:R2:W-:Y:S04]  /*12930*/  LDGSTS.E.BYPASS.LTC128B.128 [R238+0x7080], [R156.64], !P4 ;  /* 0x070800009cee7fae */ /* 0x0005e8000e101d46 */
[----:B---3--:R2:W5:Y:S04]  /*12940*/  LDL R154, [R1+0x94] ;  /* 0x00009400019a7983 */ /* 0x0085680000100800 */
[----:B----4-:R2:W3:Y:S02]  /*12950*/  SHFL.IDX PT, R2, R7, 0x2, 0x181f ;  /* 0x00581f0007027f89 */ /* 0x0104e400000e0000 */
.L_x_1458:
        /* <DEDUP_REMOVED lines=12> */
.L_x_1342:
[----:B------:R-:W-:Y:S05]  /*12a20*/  BSYNC B0 ;  /* 0x0000000000007941 */ /* 0x000fea0003800000 */
.L_x_1341:
        /* <DEDUP_REMOVED lines=51> */
.L_x_1459:
[----:B--2---:R-:W-:Y:S01]  /*12d60*/  FMNMX.FTZ R155, R4, R155, !PT ;  /* 0x0000009b049b7209 */ /* 0x004fe20007810000 */
[----:B------:R-:W-:-:S05]  /*12d70*/  BRA.DIV ~URZ, `(.L_x_1346) ;  /* 0x0000cba27f007947 */ /* 0x000fca000b800000 */
[----:B------:R-:W-:Y:S04]  /*12d80*/  SHFL.BFLY PT, R2, R156, 0x2, 0x1f ;  /* 0x0c401f009c027f89 */ /* 0x000fe800000e0000 */
[----:B------:R-:W-:Y:S04]  /*12d90*/  SHFL.BFLY PT, R3, R157, 0x2, 0x1f ;  /* 0x0c401f009d037f89 */ /* 0x000fe800000e0000 */
[----:B-1----:R-:W1:Y:S02]  /*12da0*/  SHFL.BFLY PT, R4, R7, 0x2, 0x1f ;  /* 0x0c401f0007047f89 */ /* 0x002e6400000e0000 */
[----:B-1----:R-:W-:Y:S02]  /*12db0*/  FMNMX.FTZ R4, R7, R4, !PT ;  /* 0x0000000407047209 */ /* 0x002fe40007810000 */
[----:B------:R-:W-:Y:S02]  /*12dc0*/  FMNMX.FTZ R156, R156, R2, !PT ;  /* 0x000000029c9c7209 */ /* 0x000fe40007810000 */
[----:B------:R-:W-:Y:S01]  /*12dd0*/  FMNMX.FTZ R157, R157, R3, !PT ;  /* 0x000000039d9d7209 */ /* 0x000fe20007810000 */
[----:B------:R-:W-:Y:S04]  /*12de0*/  SHFL.BFLY PT, R2, R4, 0x1, 0x1f ;  /* 0x0c201f0004027f89 */ /* 0x000fe800000e0000 */
[----:B------:R-:W1:Y:S04]  /*12df0*/  SHFL.BFLY PT, R3, R155, 0x1, 0x1f ;  /* 0x0c201f009b037f89 */ /* 0x000e6800000e0000 */
[----:B------:R-:W2:Y:S04]  /*12e00*/  SHFL.BFLY PT, R154, R156, 0x1, 0x1f ;  /* 0x0c201f009c9a7f89 */ /* 0x000ea800000e0000 */
[----:B------:R-:W3:Y:S01]  /*12e10*/  SHFL.BFLY PT, R158, R157, 0x1, 0x1f ;  /* 0x0c201f009d9e7f89 */ /* 0x000ee200000e0000 */
[----:B-1----:R-:W-:Y:S02]  /*12e20*/  FMNMX.FTZ R155, R155, R3, !PT ;  /* 0x000000039b9b7209 */ /* 0x002fe40007810000 */
[----:B--2---:R-:W-:Y:S02]  /*12e30*/  FMNMX.FTZ R156, R156, R154, !PT ;  /* 0x0000009a9c9c7209 */ /* 0x004fe40007810000 */
[----:B---3--:R-:W-:Y:S02]  /*12e40*/  FMNMX.FTZ R157, R157, R158, !PT ;  /* 0x0000009e9d9d7209 */ /* 0x008fe40007810000 */
.L_x_1460:
[----:B------:R-:W2:Y:S01]  /*12e50*/  LDL.LU R243, [R1+0x74] ;  /* 0x0000740001f37983 */ /* 0x000ea20000300800 */
[C---:B------:R-:W-:Y:S01]  /*12e60*/  FADD.FTZ R0, -R155.reuse, R0 ;  /* 0x000000009b007221 */ /* 0x040fe20000010100 */
[----:B------:R-:W-:Y:S01]  /*12e70*/  FMNMX.FTZ R2, R2, R4, !PT ;  /* 0x0000000402027209 */ /* 0x000fe20007810000 */
[----:B------:R-:W-:Y:S01]  /*12e80*/  FMUL.FTZ R158, R155, c[0x0][0x2d0] ;  /* 0x0000b4009b9e7a20 */ /* 0x000fe20000410000 */
[----:B------:R-:W-:Y:S01]  /*12e90*/  WARPSYNC 0xffffffff ;  /* 0xffffffff00007948 */ /* 0x000fe20003800000 */
[----:B------:R-:W-:Y:S02]  /*12ea0*/  FMUL.FTZ R0, R0, c[0x0][0x2d0] ;  /* 0x0000b40000007a20 */ /* 0x000fe40000410000 */
[--C-:B------:R-:W-:Y:S02]  /*12eb0*/  FFMA.FTZ R8, R8, c[0x0][0x2d0], -R158.reuse ;  /* 0x0000b40008087a23 */ /* 0x100fe4000001089e */
[----:B------:R1:W3:Y:S01]  /*12ec0*/  MUFU.EX2 R3, R0 ;  /* 0x0000000000037308 */ /* 0x0002e20000000800 */
        /* <DEDUP_REMOVED lines=13> */
[C---:B------:R-:W-:Y:S02]  /*12fa0*/  FMUL.FTZ R154, R156.reuse, c[0x0][0x2d0] ;  /* 0x0000b4009c9a7a20 */ /* 0x040fe40000410000 */
[----:B-1----:R-:W-:Y:S02]  /*12fb0*/  FADD.FTZ R0, -R156, R6 ;  /* 0x000000069c007221 */ /* 0x002fe40000010100 */
[--C-:B------:R-:W-:Y:S02]  /*12fc0*/  FFMA.FTZ R192, R38, c[0x0][0x2d0], -R154.reuse ;  /* 0x0000b40026c07a23 */ /* 0x100fe4000001089a */
[----:B------:R-:W-:Y:S01]  /*12fd0*/  FMUL.FTZ R0, R0, c[0x0][0x2d0] ;  /* 0x0000b40000007a20 */ /* 0x000fe20000410000 */
[----:B------:R-:W-:Y:S01]  /*12fe0*/  MUFU.EX2 R236, R20 ;  /* 0x0000001400ec7308 */ /* 0x000fe20000000800 */
[--C-:B------:R-:W-:Y:S02]  /*12ff0*/  FFMA.FTZ R159, R39, c[0x0][0x2d0], -R154.reuse ;  /* 0x0000b400279f7a23 */ /* 0x100fe4000001089a */
[----:B------:R-:W1:Y:S01]  /*13000*/  LDSM.16.MT88.4 R36, [R217+0x2080] ;  /* 0x00208000d924783b */ /* 0x000e620000004200 */
[----:B----4-:R-:W-:Y:S02]  /*13010*/  FMUL.FTZ R8, R157, c[0x0][0x2d0] ;  /* 0x0000b4009d087a20 */ /* 0x010fe40000410000 */
[----:B------:R-:W-:Y:S02]  /*13020*/  FFMA.FTZ R10, R10, c[0x0][0x2d0], -R154 ;  /* 0x0000b4000a0a7a23 */ /* 0x000fe4000001089a */
[--C-:B------:R-:W-:Y:S02]  /*13030*/  FFMA.FTZ R202, R44, c[0x0][0x2d0], -R8.reuse ;  /* 0x0000b4002cca7a23 */ /* 0x100fe40000010808 */
[----:B------:R4:W-:Y:S01]  /*13040*/  MUFU.EX2 R6, R0 ;  /* 0x0000000000067308 */ /* 0x0009e20000000800 */
[--C-:B------:R-:W-:Y:S01]  /*13050*/  FFMA.FTZ R201, R45, c[0x0][0x2d0], -R8.reuse ;  /* 0x0000b4002dc97a23 */ /* 0x100fe20000010808 */
[----:B------:R-:W5:Y:S01]  /*13060*/  LDL.LU R44, [R1+0x88] ;  /* 0x00008800012c7983 */ /* 0x000f620000300800 */
        /* <DEDUP_REMOVED lines=9> */
[----:B------:R-:W-:Y:S01]  /*13100*/  FFMA.FTZ R33, R33, c[0x0][0x2d0], -R8 ;  /* 0x0000b40021217a23 */ /* 0x000fe20000010808 */
[----:B------:R-:W-:Y:S01]  /*13110*/  MUFU.EX2 R199, R10 ;  /* 0x0000000a00c77308 */ /* 0x000fe20000000800 */
[--C-:B------:R-:W-:Y:S02]  /*13120*/  FFMA.FTZ R11, R11, c[0x0][0x2d0], -R154.reuse ;  /* 0x0000b4000b0b7a23 */ /* 0x100fe4000001089a */
[----:B------:R-:W-:Y:S02]  /*13130*/  FFMA.FTZ R23, R23, c[0x0][0x2d0], -R154 ;  /* 0x0000b40017177a23 */ /* 0x000fe4000001089a */
[----:B----4-:R-:W-:Y:S02]  /*13140*/  FADD.FTZ R0, -R157, R152 ;  /* 0x000000989d007221 */ /* 0x010fe40000010100 */
[----:B------:R-:W-:Y:S02]  /*13150*/  FFMA.FTZ R152, R28, c[0x0][0x2d0], -R8 ;  /* 0x0000b4001c987a23 */ /* 0x000fe40000010808 */
[----:B------:R-:W-:Y:S01]  /*13160*/  FMUL.FTZ R0, R0, c[0x0][0x2d0] ;  /* 0x0000b40000007a20 */ /* 0x000fe20000410000 */
[----:B------:R-:W-:Y:S01]  /*13170*/  MUFU.EX2 R234, R11 ;  /* 0x0000000b00ea7308 */ /* 0x000fe20000000800 */
[--C-:B------:R-:W-:Y:S02]  /*13180*/  FFMA.FTZ R22, R22, c[0x0][0x2d0], -R154.reuse ;  /* 0x0000b40016167a23 */ /* 0x100fe4000001089a */
[--C-:B------:R-:W-:Y:S02]  /*13190*/  FFMA.FTZ R194, R26, c[0x0][0x2d0], -R154.reuse ;  /* 0x0000b4001ac27a23 */ /* 0x100fe4000001089a */
[--C-:B------:R-:W-:Y:S02]  /*131a0*/  FFMA.FTZ R193, R27, c[0x0][0x2d0], -R154.reuse ;  /* 0x0000b4001bc17a23 */ /* 0x100fe4000001089a */
[--C-:B------:R-:W-:Y:S02]  /*131b0*/  FFMA.FTZ R206, R42, c[0x0][0x2d0], -R154.reuse ;  /* 0x0000b4002ace7a23 */ /* 0x100fe4000001089a */
[--C-:B------:R-:W-:Y:S01]  /*131c0*/  FFMA.FTZ R205, R43, c[0x0][0x2d0], -R154.reuse ;  /* 0x0000b4002bcd7a23 */ /* 0x100fe2000001089a */
[----:B------:R4:W-:Y:S01]  /*131d0*/  MUFU.EX2 R7, R0 ;  /* 0x0000000000077308 */ /* 0x0009e20000000800 */
[--C-:B------:R-:W-:Y:S02]  /*131e0*/  FFMA.FTZ R204, R54, c[0x0][0x2d0], -R154.reuse ;  /* 0x0000b40036cc7a23 */ /* 0x100fe4000001089a */
[----:B------:R-:W-:Y:S07]  /*131f0*/  FFMA.FTZ R154, R55, c[0x0][0x2d0], -R154 ;  /* 0x0000b400379a7a23 */ /* 0x000fee000001089a */
[----:B------:R-:W-:Y:S10]  /*13200*/  MUFU.EX2 R242, R23 ;  /* 0x0000001700f27308 */ /* 0x000ff40000000800 */
[----:B------:R-:W-:Y:S01]  /*13210*/  MUFU.EX2 R252, R22 ;  /* 0x0000001600fc7308 */ /* 0x000fe20000000800 */
[C---:B----4-:R-:W-:Y:S02]  /*13220*/  FADD.FTZ R0, -R2.reuse, R153 ;  /* 0x0000009902007221 */ /* 0x050fe40000010100 */
[----:B------:R-:W-:Y:S02]  /*13230*/  FMUL.FTZ R153, R2, c[0x0][0x2d0] ;  /* 0x0000b40002997a20 */ /* 0x000fe40000410000 */
[----:B------:R-:W-:Y:S02]  /*13240*/  FMUL.FTZ R0, R0, c[0x0][0x2d0] ;  /* 0x0000b40000007a20 */ /* 0x000fe40000410000 */
[--C-:B------:R-:W-:Y:S03]  /*13250*/  FFMA.FTZ R14, R14, c[0x0][0x2d0], -R153.reuse ;  /* 0x0000b4000e0e7a23 */ /* 0x100fe60000010899 */
        /* <DEDUP_REMOVED lines=8> */
[--C-:B------:R-:W-:Y:S07]  /*132e0*/  FFMA.FTZ R35, R35, c[0x0][0x2d0], -R153.reuse ;  /* 0x0000b40023237a23 */ /* 0x100fee0000010899 */
        /* <DEDUP_REMOVED lines=11> */
[----:B------:R-:W4:Y:S10]  /*133a0*/  MUFU.EX2 R249, R195 ;  /* 0x000000c300f97308 */ /* 0x000f340000000800 */
[----:B------:R-:W-:Y:S10]  /*133b0*/  MUFU.EX2 R245, R192 ;  /* 0x000000c000f57308 */ /* 0x000ff40000000800 */
[----:B------:R-:W-:Y:S10]  /*133c0*/  MUFU.EX2 R192, R154 ;  /* 0x0000009a00c07308 */ /* 0x000ff40000000800 */
[----:B------:R-:W-:Y:S10]  /*133d0*/  MUFU.EX2 R248, R159 ;  /* 0x0000009f00f87308 */ /* 0x000ff40000000800 */
[----:B------:R4:W-:Y:S10]  /*133e0*/  MUFU.EX2 R196, R30 ;  /* 0x0000001e00c47308 */ /* 0x0009f40000000800 */
[----:B------:R-:W-:Y:S10]  /*133f0*/  MUFU.EX2 R195, R34 ;  /* 0x0000002200c37308 */ /* 0x000ff40000000800 */
        /* <DEDUP_REMOVED lines=10> */
[----:B---3--:R-:W-:Y:S01]  /*134a0*/  FMUL.FTZ R8, R3, R172 ;  /* 0x000000ac03087220 */ /* 0x008fe20000410000 */
[----:B----4-:R-:W-:Y:S01]  /*134b0*/  F2FP.PACK_AB R30, R249, R247 ;  /* 0x000000f7f91e723e */ /* 0x010fe200000000ff */
[----:B------:R-:W-:Y:S01]  /*134c0*/  FMUL.FTZ R9, R3, R173 ;  /* 0x000000ad03097220 */ /* 0x000fe20000410000 */
[----:B-1----:R-:W-:Y:S01]  /*134d0*/  F2FP.PACK_AB R35, R197, R195 ;  /* 0x000000c3c523723e */ /* 0x002fe200000000ff */
[----:B------:R-:W-:Y:S01]  /*134e0*/  FMUL.FTZ R20, R3, R164 ;  /* 0x000000a403147220 */ /* 0x000fe20000410000 */
[----:B------:R-:W-:Y:S01]  /*134f0*/  F2FP.PACK_AB R164, R233, R232 ;  /* 0x000000e8e9a4723e */ /* 0x000fe200000000ff */
[----:B------:R-:W-:Y:S01]  /*13500*/  FMUL.FTZ R21, R3, R165 ;  /* 0x000000a503157220 */ /* 0x000fe20000410000 */
[----:B------:R-:W-:Y:S01]  /*13510*/  F2FP.PACK_AB R165, R231, R211 ;  /* 0x000000d3e7a5723e */ /* 0x000fe200000000ff */
[C---:B------:R-:W-:Y:S01]  /*13520*/  FMUL.FTZ R24, R3.reuse, R168 ;  /* 0x000000a803187220 */ /* 0x040fe20000410000 */
[----:B------:R-:W-:Y:S01]  /*13530*/  MUFU.EX2 R173, R18 ;  /* 0x0000001200ad7308 */ /* 0x000fe20000000800 */
[C---:B------:R-:W-:Y:S02]  /*13540*/  FMUL.FTZ R25, R3.reuse, R169 ;  /* 0x000000a903197220 */ /* 0x040fe40000410000 */
[----:B------:R-:W-:Y:S01]  /*13550*/  FMUL.FTZ R52, R3, R160 ;  /* 0x000000a003347220 */ /* 0x000fe20000410000 */
[----:B------:R-:W-:Y:S01]  /*13560*/  F2FP.PACK_AB R160, R235, R200 ;  /* 0x000000c8eba0723e */ /* 0x000fe200000000ff */
[C---:B------:R-:W-:Y:S01]  /*13570*/  FMUL.FTZ R53, R3.reuse, R161 ;  /* 0x000000a103357220 */ /* 0x040fe20000410000 */
[----:B------:R-:W-:Y:S01]  /*13580*/  F2FP.PACK_AB R161, R234, R199 ;  /* 0x000000c7eaa1723e */ /* 0x000fe200000000ff */
[C---:B------:R-:W-:Y:S02]  /*13590*/  FMUL.FTZ R136, R3.reuse, R136 ;  /* 0x0000008803887220 */ /* 0x040fe40000410000 */
[C---:B------:R-:W-:Y:S01]  /*135a0*/  FMUL.FTZ R137, R3.reuse, R137 ;  /* 0x0000008903897220 */ /* 0x040fe20000410000 */
[----:B------:R-:W1:Y:S01]  /*135b0*/  MUFU.EX2 R172, R19 ;  /* 0x0000001300ac7308 */ /* 0x000e620000000800 */
[C---:B------:R-:W-:Y:S02]  /*135c0*/  FMUL.FTZ R148, R3.reuse, R148 ;  /* 0x0000009403947220 */ /* 0x040fe40000410000 */
        /* <DEDUP_REMOVED lines=19> */
[C---:B--2---:R-:W-:Y:S02]  /*13700*/  FFMA.FTZ R29, R3.reuse, R243, R200 ;  /* 0x000000f3031d7223 */ /* 0x044fe400000100c8 */
[C---:B------:R-:W-:Y:S01]  /*13710*/  FMUL.FTZ R132, R3.reuse, R132 ;  /* 0x0000008403847220 */ /* 0x040fe20000410000 */
[----:B------:R-:W-:Y:S01]  /*13720*/  MUFU.EX2 R200, R152 ;  /* 0x0000009800c87308 */ /* 0x000fe20000000800 */
[----:B------:R-:W-:Y:S02]  /*13730*/  FMUL.FTZ R133, R3, R133 ;  /* 0x0000008503857220 */ /* 0x000fe40000410000 */
[----:B------:R-:W2:Y:S01]  /*13740*/  LDL.LU R3, [R1+0x78] ;  /* 0x0000780001037983 */ /* 0x000ea20000300800 */
[C---:B------:R-:W-:Y:S01]  /*13750*/  FMUL.FTZ R10, R6.reuse, R174 ;  /* 0x000000ae060a7220 */ /* 0x040fe20000410000 */
[----:B------:R-:W-:Y:S01]  /*13760*/  MOV R174, R242 ;  /* 0x000000f200ae7202 */ /* 0x000fe20000000f00 */
[C---:B------:R-:W-:Y:S01]  /*13770*/  FMUL.FTZ R11, R6.reuse, R175 ;  /* 0x000000af060b7220 */ /* 0x040fe20000410000 */
[----:B------:R-:W-:Y:S01]  /*13780*/  MOV R175, R241 ;  /* 0x000000f100af7202 */ /* 0x000fe20000000f00 */
[C---:B------:R-:W-:Y:S02]  /*13790*/  FMUL.FTZ R26, R6.reuse, R170 ;  /* 0x000000aa061a7220 */ /* 0x040fe40000410000 */
[C---:B------:R-:W-:Y:S01]  /*137a0*/  FMUL.FTZ R27, R6.reuse, R171 ;  /* 0x000000ab061b7220 */ /* 0x040fe20000410000 */
[----:B------:R3:W4:Y:S01]  /*137b0*/  MUFU.EX2 R242, R4 ;  /* 0x0000000400f27308 */ /* 0x0007220000000800 */
[----:B------:R-:W4:Y:S01]  /*137c0*/  LDSM.16.MT88.4 R168, [R218+0x2080] ;  /* 0x00208000daa8783b */ /* 0x000f220000004200 */
[C---:B------:R-:W-:Y:S01]  /*137d0*/  FMUL.FTZ R54, R6.reuse, R162 ;  /* 0x000000a206367220 */ /* 0x040fe20000410000 */
[----:B------:R-:W-:Y:S01]  /*137e0*/  F2FP.PACK_AB R162, R175, R236 ;  /* 0x000000ecafa2723e */ /* 0x000fe200000000ff */
[----:B------:R-:W-:Y:S01]  /*137f0*/  FMUL.FTZ R55, R6, R163 ;  /* 0x000000a306377220 */ /* 0x000fe20000410000 */
[----:B------:R-:W-:Y:S01]  /*13800*/  F2FP.PACK_AB R163, R174, R252 ;  /* 0x000000fcaea3723e */ /* 0x000fe200000000ff */
[C---:B------:R-:W-:Y:S01]  /*13810*/  FMUL.FTZ R22, R6.reuse, R166 ;  /* 0x000000a606167220 */ /* 0x040fe20000410000 */
[----:B------:R-:W-:Y:S01]  /*13820*/  F2FP.PACK_AB R166, R251, R250 ;  /* 0x000000fafba6723e */ /* 0x000fe200000000ff */
[----:B------:R-:W-:Y:S01]  /*13830*/  FMUL.FTZ R23, R6, R167 ;  /* 0x000000a706177220 */ /* 0x000fe20000410000 */
[----:B-1----:R-:W-:Y:S01]  /*13840*/  F2FP.PACK_AB R167, R172, R173 ;  /* 0x000000adaca7723e */ /* 0x002fe200000000ff */
[C---:B------:R-:W-:Y:S01]  /*13850*/  FMUL.FTZ R12, R7.reuse, R176 ;  /* 0x000000b0070c7220 */ /* 0x040fe20000410000 */
[----:B------:R-:W-:Y:S01]  /*13860*/  MUFU.EX2 R241, R194 ;  /* 0x000000c200f17308 */ /* 0x000fe20000000800 */
[-C--:B------:R-:W-:Y:S05]  /*13870*/  HMMA.16816.F32 R8, R160, R36.reuse, R8 ;  /* 0x00000024a008723c */ /* 0x080fea0000001808 */
[C---:B------:R-:W-:Y:S02]  /*13880*/  FMUL.FTZ R13, R7.reuse, R177 ;  /* 0x000000b1070d7220 */ /* 0x040fe40000410000 */
[C---:B------:R-:W-:Y:S02]  /*13890*/  FMUL.FTZ R14, R0.reuse, R178 ;  /* 0x000000b2000e7220 */ /* 0x040fe40000410000 */
[----:B------:R-:W-:Y:S01]  /*138a0*/  FMUL.FTZ R15, R0, R179 ;  /* 0x000000b3000f7220 */ /* 0x000fe20000410000 */
[----:B------:R1:W-:Y:S02]  /*138b0*/  MUFU.EX2 R194, R31 ;  /* 0x0000001f00c27308 */ /* 0x0003e40000000800 */
[--C-:B---3--:R-:W-:Y:S02]  /*138c0*/  FFMA.FTZ R4, R46, c[0x0][0x2d0], -R153.reuse ;  /* 0x0000b4002e047a23 */ /* 0x108fe40000010899 */
[----:B------:R-:W-:Y:S02]  /*138d0*/  FFMA.FTZ R152, R50, c[0x0][0x2d0], -R153 ;  /* 0x0000b40032987a23 */ /* 0x000fe40000010899 */
[C---:B------:R-:W-:Y:S04]  /*138e0*/  HMMA.16816.F32 R12, R164.reuse, R36, R12 ;  /* 0x00000024a40c723c */ /* 0x040fe8000000180c */
[C---:B------:R-:W-:Y:S01]  /*138f0*/  FMUL.FTZ R16, R7.reuse, R180 ;  /* 0x000000b407107220 */ /* 0x040fe20000410000 */
[----:B------:R4:W-:Y:S01]  /*13900*/  MUFU.EX2 R243, R32 ;  /* 0x0000002000f37308 */ /* 0x0009e20000000800 */
[C---:B------:R-:W-:Y:S02]  /*13910*/  FMUL.FTZ R17, R7.reuse, R181 ;  /* 0x000000b507117220 */ /* 0x040fe40000410000 */
[C---:B------:R-:W-:Y:S04]  /*13920*/  FMUL.FTZ R18, R0.reuse, R182 ;  /* 0x000000b600127220 */ /* 0x040fe80000410000 */
[----:B------:R-:W-:Y:S02]  /*13930*/  FMUL.FTZ R19, R0, R183 ;  /* 0x000000b700137220 */ /* 0x000fe40000410000 */
[C---:B------:R-:W-:Y:S01]  /*13940*/  FMUL.FTZ R36, R7.reuse, R184 ;  /* 0x000000b807247220 */ /* 0x040fe20000410000 */
[----:B------:R-:W-:Y:S01]  /*13950*/  MUFU.EX2 R154, R4 ;  /* 0x00000004009a7308 */ /* 0x000fe20000000800 */
[C---:B------:R-:W-:Y:S02]  /*13960*/  FMUL.FTZ R37, R7.reuse, R185 ;  /* 0x000000b907257220 */ /* 0x040fe40000410000 */
[C---:B------:R-:W-:Y:S01]  /*13970*/  FMUL.FTZ R40, R7.reuse, R188 ;  /* 0x000000bc07287220 */ /* 0x040fe20000410000 */
[-C--:B------:R-:W-:Y:S03]  /*13980*/  HMMA.16816.F32 R16, R164, R38.reuse, R16 ;  /* 0x00000026a410723c */ /* 0x080fe60000001810 */
[C---:B------:R-:W-:Y:S01]  /*13990*/  FMUL.FTZ R41, R7.reuse, R189 ;  /* 0x000000bd07297220 */ /* 0x040fe20000410000 */
[----:B-1----:R-:W-:Y:S01]  /*139a0*/  F2FP.PACK_AB R31, R248, R245 ;  /* 0x000000f5f81f723e */ /* 0x002fe200000000ff */
[C---:B------:R-:W-:Y:S01]  /*139b0*/  FMUL.FTZ R42, R0.reuse, R190 ;  /* 0x000000be002a7220 */ /* 0x040fe20000410000 */
[----:B------:R-:W-:Y:S01]  /*139c0*/  MUFU.EX2 R152, R152 ;  /* 0x0000009800987308 */ /* 0x000fe20000000800 */
[----:B------:R-:W-:Y:S01]  /*139d0*/  FMUL.FTZ R43, R0, R191 ;  /* 0x000000bf002b7220 */ /* 0x000fe20000410000 */
[C---:B------:R-:W-:Y:S04]  /*139e0*/  HMMA.16816.F32 R20, R160.reuse, R38, R20 ;  /* 0x00000026a014723c */ /* 0x040fe80000001814 */
[----:B------:R-:W-:Y:S01]  /*139f0*/  FMUL.FTZ R138, R6, R138 ;  /* 0x0000008a068a7220 */ /* 0x000fe20000410000 */
[----:B----4-:R-:W-:Y:S01]  /*13a00*/  F2FP.PACK_AB R32, R242, R200 ;  /* 0x000000c8f220723e */ /* 0x010fe200000000ff */
[----:B------:R-:W-:Y:S02]  /*13a10*/  FMUL.FTZ R139, R6, R139 ;  /* 0x0000008b068b7220 */ /* 0x000fe40000410000 */
[-C--:B------:R-:W-:Y:S04]  /*13a20*/  HMMA.16816.F32 R24, R160, R168.reuse, R24 ;  /* 0x000000a8a018723c */ /* 0x080fe80000001818 */
[C---:B------:R-:W-:Y:S02]  /*13a30*/  FMUL.FTZ R38, R0.reuse, R186 ;  /* 0x000000ba00267220 */ /* 0x040fe40000410000 */
[C---:B------:R-:W-:Y:S02]  /*13a40*/  FMUL.FTZ R39, R0.reuse, R187 ;  /* 0x000000bb00277220 */ /* 0x040fe40000410000 */
[C---:B------:R-:W-:Y:S04]  /*13a50*/  FMUL.FTZ R140, R7.reuse, R140 ;  /* 0x0000008c078c7220 */ /* 0x040fe80000410000 */
        /* <DEDUP_REMOVED lines=11> */
[C---:B------:R-:W-:Y:S04]  /*13b10*/  FMUL.FTZ R150, R6.reuse, R150 ;  /* 0x0000009606967220 */ /* 0x040fe80000410000 */
[C---:B------:R-:W-:Y:S02]  /*13b20*/  FMUL.FTZ R151, R6.reuse, R151 ;  /* 0x0000009706977220 */ /* 0x040fe40000410000 */
[C---:B------:R-:W-:Y:S02]  /*13b30*/  FMUL.FTZ R58, R6.reuse, R58 ;  /* 0x0000003a063a7220 */ /* 0x040fe40000410000 */
[----:B------:R-:W-:Y:S02]  /*13b40*/  FMUL.FTZ R59, R6, R59 ;  /* 0x0000003b063b7220 */ /* 0x000fe40000410000 */
[C---:B------:R-:W-:Y:S02]  /*13b50*/  FMUL.FTZ R60, R7.reuse, R60 ;  /* 0x0000003c073c7220 */ /* 0x040fe40000410000 */
[C---:B------:R-:W-:Y:S02]  /*13b60*/  FMUL.FTZ R61, R7.reuse, R61 ;  /* 0x0000003d073d7220 */ /* 0x040fe40000410000 */
[C---:B------:R-:W-:Y:S02]  /*13b70*/  FMUL.FTZ R62, R0.reuse, R62 ;  /* 0x0000003e003e7220 */ /* 0x040fe40000410000 */
[C---:B------:R-:W-:Y:S02]  /*13b80*/  FMUL.FTZ R63, R0.reuse, R63 ;  /* 0x0000003f003f7220 */ /* 0x040fe40000410000 */
[C---:B------:R-:W-:Y:S02]  /*13b90*/  FMUL.FTZ R64, R7.reuse, R64 ;  /* 0x0000004007407220 */ /* 0x040fe40000410000 */
[C---:B------:R-:W-:Y:S02]  /*13ba0*/  FMUL.FTZ R65, R7.reuse, R65 ;  /* 0x0000004107417220 */ /* 0x040fe40000410000 */
[C---:B------:R-:W-:Y:S02]  /*13bb0*/  FMUL.FTZ R66, R0.reuse, R66 ;  /* 0x0000004200427220 */ /* 0x040fe40000410000 */
[----:B------:R-:W-:Y:S02]  /*13bc0*/  FMUL.FTZ R67, R0, R67 ;  /* 0x0000004300437220 */ /* 0x000fe40000410000 */
[C---:B------:R-:W-:Y:S02]  /*13bd0*/  FMUL.FTZ R70, R6.reuse, R70 ;  /* 0x0000004606467220 */ /* 0x040fe40000410000 */
[C---:B------:R-:W-:Y:S02]  /*13be0*/  FMUL.FTZ R71, R6.reuse, R71 ;  /* 0x0000004706477220 */ /* 0x040fe40000410000 */
[C---:B------:R-:W-:Y:S02]  /*13bf0*/  FMUL.FTZ R74, R6.reuse, R74 ;  /* 0x0000004a064a7220 */ /* 0x040fe40000410000 */
[----:B------:R-:W-:Y:S01]  /*13c00*/  FMUL.FTZ R75, R6, R75 ;  /* 0x0000004b064b7220 */ /* 0x000fe20000410000 */
[-C--:B-1----:R-:W-:Y:S03]  /*13c10*/  HMMA.16816.F32 R136, R160, R168.reuse, R136 ;  /* 0x000000a8a088723c */ /* 0x082fe60000001888 */
        /* <DEDUP_REMOVED lines=11> */
[----:B------:R-:W-:Y:S02]  /*13cd0*/  FMUL.FTZ R83, R0, R83 ;  /* 0x0000005300537220 */ /* 0x000fe40000410000 */
[C---:B------:R-:W-:Y:S02]  /*13ce0*/  FMUL.FTZ R86, R6.reuse, R86 ;  /* 0x0000005606567220 */ /* 0x040fe40000410000 */
[C---:B------:R-:W-:Y:S04]  /*13cf0*/  FMUL.FTZ R87, R6.reuse, R87 ;  /* 0x0000005706577220 */ /* 0x040fe80000410000 */
        /* <DEDUP_REMOVED lines=13> */
[----:B------:R-:W-:Y:S02]  /*13dd0*/  FMUL.FTZ R107, R6, R107 ;  /* 0x0000006b066b7220 */ /* 0x000fe40000410000 */
[C---:B------:R-:W-:Y:S01]  /*13de0*/  FMUL.FTZ R108, R7.reuse, R108 ;  /* 0x0000006c076c7220 */ /* 0x040fe20000410000 */
        /* <DEDUP_REMOVED lines=9> */
[----:B------:R-:W-:Y:S02]  /*13e80*/  FMUL.FTZ R115, R0, R115 ;  /* 0x0000007300737220 */ /* 0x000fe40000410000 */
[C---:B------:R-:W-:Y:S01]  /*13e90*/  HMMA.16816.F32 R68, R160.reuse, R170, R68 ;  /* 0x000000aaa044723c */ /* 0x040fe20000001844 */
[----:B------:R-:W1:Y:S03]  /*13ea0*/  LDSM.16.MT88.4 R168, [R217+0x3880] ;  /* 0x00388000d9a8783b */ /* 0x000e660000004200 */
[C---:B------:R-:W-:Y:S02]  /*13eb0*/  FMUL.FTZ R118, R6.reuse, R118 ;  /* 0x0000007606767220 */ /* 0x040fe40000410000 */
[C---:B------:R-:W-:Y:S02]  /*13ec0*/  FMUL.FTZ R119, R6.reuse, R119 ;  /* 0x0000007706777220 */ /* 0x040fe40000410000 */
[C---:B------:R-:W-:Y:S04]  /*13ed0*/  FMUL.FTZ R122, R6.reuse, R122 ;  /* 0x0000007a067a7220 */ /* 0x040fe80000410000 */
[----:B------:R-:W-:Y:S02]  /*13ee0*/  FMUL.FTZ R123, R6, R123 ;  /* 0x0000007b067b7220 */ /* 0x000fe40000410000 */
[C---:B------:R-:W-:Y:S02]  /*13ef0*/  FMUL.FTZ R124, R7.reuse, R124 ;  /* 0x0000007c077c7220 */ /* 0x040fe40000410000 */
[C---:B------:R-:W-:Y:S02]  /*13f00*/  FMUL.FTZ R125, R7.reuse, R125 ;  /* 0x0000007d077d7220 */ /* 0x040fe40000410000 */
[C---:B------:R-:W-:Y:S02]  /*13f10*/  FMUL.FTZ R126, R0.reuse, R126 ;  /* 0x0000007e007e7220 */ /* 0x040fe40000410000 */
[C---:B------:R-:W-:Y:S02]  /*13f20*/  FMUL.FTZ R127, R0.reuse, R127 ;  /* 0x0000007f007f7220 */ /* 0x040fe40000410000 */
[C---:B------:R-:W-:Y:S02]  /*13f30*/  FMUL.FTZ R128, R7.reuse, R128 ;  /* 0x0000008007807220 */ /* 0x040fe40000410000 */
[C---:B------:R-:W-:Y:S02]  /*13f40*/  FMUL.FTZ R129, R7.reuse, R129 ;  /* 0x0000008107817220 */ /* 0x040fe40000410000 */
[----:B-----5:R-:W-:Y:S02]  /*13f50*/  FFMA.FTZ R7, R7, R44, R232 ;  /* 0x0000002c07077223 */ /* 0x020fe400000100e8 */
[C---:B------:R-:W-:Y:S02]  /*13f60*/  FMUL.FTZ R130, R0.reuse, R130 ;  /* 0x0000008200827220 */ /* 0x040fe40000410000 */
[----:B------:R-:W-:Y:S02]  /*13f70*/  FMUL.FTZ R131, R0, R131 ;  /* 0x0000008300837220 */ /* 0x000fe40000410000 */
[C---:B------:R-:W-:Y:S02]  /*13f80*/  FMUL.FTZ R134, R6.reuse, R134 ;  /* 0x0000008606867220 */ /* 0x040fe40000410000 */
[C---:B------:R-:W-:Y:S02]  /*13f90*/  FMUL.FTZ R135, R6.reuse, R135 ;  /* 0x0000008706877220 */ /* 0x040fe40000410000 */
[----:B------:R-:W-:Y:S01]  /*13fa0*/  FADD.FTZ R159, R233, R7 ;  /* 0x00000007e99f7221 */ /* 0x000fe20000010000 */
[-C--:B-1----:R-:W-:Y:S08]  /*13fb0*/  HMMA.16816.F32 R72, R160, R168.reuse, R72 ;  /* 0x000000a8a048723c */ /* 0x082ff00000001848 */
[C---:B------:R-:W-:Y:S08]  /*13fc0*/  HMMA.16816.F32 R76, R164.reuse, R168, R76 ;  /* 0x000000a8a44c723c */ /* 0x040ff0000000184c */
[-C--:B------:R-:W-:Y:S08]  /*13fd0*/  HMMA.16816.F32 R80, R164, R170.reuse, R80 ;  /* 0x000000aaa450723c */ /* 0x080ff00000001850 */
[C---:B------:R-:W-:Y:S01]  /*13fe0*/  HMMA.16816.F32 R84, R160.reuse, R170, R84 ;  /* 0x000000aaa054723c */ /* 0x040fe20000001854 */
[----:B------:R-:W1:Y:S03]  /*13ff0*/  LDSM.16.MT88.4 R168, [R218+0x3880] ;  /* 0x00388000daa8783b */ /* 0x000e660000004200 */
[----:B--2---:R-:W-:Y:S02]  /*14000*/  FFMA.FTZ R28, R6, R3, R199 ;  /* 0x00000003061c7223 */ /* 0x004fe400000100c7 */
[--C-:B------:R-:W-:Y:S01]  /*14010*/  FFMA.FTZ R6, R47, c[0x0][0x2d0], -R153.reuse ;  /* 0x0000b4002f067a23 */ /* 0x100fe20000010899 */
[----:B------:R-:W2:Y:S02]  /*14020*/  MUFU.EX2 R199, R33 ;  /* 0x0000002100c77308 */ /* 0x000ea40000000800 */
[----:B------:R-:W3:Y:S03]  /*14030*/  LDL.LU R3, [R1+0x84] ;  /* 0x0000840001037983 */ /* 0x000ee60000300800 */
[----:B------:R-:W-:Y:S01]  /*14040*/  FFMA.FTZ R153, R51, c[0x0][0x2d0], -R153 ;  /* 0x0000b40033997a23 */ /* 0x000fe20000010899 */
[----:B------:R-:W-:Y:S05]  /*14050*/  LDSM.16.MT88.4 R44, [R218+0x2880] ;  /* 0x00288000da2c783b */ /* 0x000fea0000004200 */
[----:B------:R-:W-:Y:S03]  /*14060*/  MUFU.EX2 R153, R153 ;  /* 0x0000009900997308 */ /* 0x000fe60000000800 */
[----:B------:R-:W-:Y:S07]  /*14070*/  LDSM.16.MT88.4 R48, [R220+0x2880] ;  /* 0x00288000dc30783b */ /* 0x000fee0000004200 */
[----:B------:R4:W5:Y:S01]  /*14080*/  MUFU.EX2 R158, R6 ;  /* 0x00000006009e7308 */ /* 0x0009620000000800 */
[----:B--2---:R-:W-:Y:S02]  /*14090*/  F2FP.PACK_AB R34, R199, R243 ;  /* 0x000000f3c722723e */ /* 0x004fe400000000ff */
[----:B------:R-:W-:Y:S01]  /*140a0*/  F2FP.PACK_AB R33, R194, R196 ;  /* 0x000000c4c221723e */ /* 0x000fe200000000ff */
[-C--:B-1----:R-:W-:Y:S08]  /*140b0*/  HMMA.16816.F32 R88, R160, R168.reuse, R88 ;  /* 0x000000a8a058723c */ /* 0x082ff00000001858 */
[C---:B------:R-:W-:Y:S04]  /*140c0*/  HMMA.16816.F32 R92, R164.reuse, R168, R92 ;  /* 0x000000a8a45c723c */ /* 0x040fe8000000185c */
[----:B----4-:R-:W-:Y:S04]  /*140d0*/  FADD.FTZ R6, R250, R159 ;  /* 0x0000009ffa067221 */ /* 0x010fe80000010000 */
        /* <DEDUP_REMOVED lines=10> */
[----:B------:R-:W-:Y:S01]  /*14180*/  FADD.FTZ R168, R234, R28 ;  /* 0x0000001ceaa87221 */ /* 0x000fe20000010000 */
[-C--:B------:R-:W-:Y:S01]  /*14190*/  HMMA.16816.F32 R128, R164, R170.reuse, R128 ;  /* 0x000000aaa480723c */ /* 0x080fe20000001880 */
[----:B------:R-:W1:Y:S03]  /*141a0*/  LDSM.16.MT88.4 R164, [R217+0x2880] ;  /* 0x00288000d9a4783b */ /* 0x000e660000004200 */
[----:B------:R-:W-:Y:S04]  /*141b0*/  F2FP.PACK_AB R28, R246, R198 ;  /* 0x000000c6f61c723e */ /* 0x000fe800000000ff */
[----:B------:R-:W-:Y:S01]  /*141c0*/  HMMA.16816.F32 R132, R160, R170, R132 ;  /* 0x000000aaa084723c */ /* 0x000fe20000001884 */
[----:B------:R-:W2:Y:S03]  /*141d0*/  LDSM.16.MT88.4 R160, [R219+0x2880] ;  /* 0x00288000dba0783b */ /* 0x000ea60000004200 */
[----:B---3--:R-:W-:Y:S02]  /*141e0*/  FFMA.FTZ R0, R0, R3, R211 ;  /* 0x0000000300007223 */ /* 0x008fe400000100d3 */
[----:B------:R-:W-:Y:S01]  /*141f0*/  FADD.FTZ R3, R235, R29 ;  /* 0x0000001deb037221 */ /* 0x000fe20000010000 */
[----:B------:R-:W-:Y:S01]  /*14200*/  F2FP.PACK_AB R29, R244, R241 ;  /* 0x000000f1f41d723e */ /* 0x000fe200000000ff */
[----:B------:R-:W-:Y:S04]  /*14210*/  FADD.FTZ R7, R231, R0 ;  /* 0x00000000e7077221 */ /* 0x000fe80000010000 */
[----:B------:R-:W-:Y:S02]  /*14220*/  FADD.FTZ R0, R236, R3 ;  /* 0x00000003ec007221 */ /* 0x000fe40000010000 */
[----:B------:R-:W-:Y:S01]  /*14230*/  FADD.FTZ R3, R252, R168 ;  /* 0x000000a8fc037221 */ /* 0x000fe20000010000 */
[-C--:B-1----:R-:W-:Y:S05]  /*14240*/  HMMA.16816.F32 R8, R28, R164.reuse, R8 ;  /* 0x000000a41c08723c */ /* 0x082fea0000001808 */
[----:B------:R-:W-:Y:S02]  /*14250*/  FADD.FTZ R4, R173, R7 ;  /* 0x00000007ad047221 */ /* 0x000fe40000010000 */
[----:B------:R-:W-:Y:S01]  /*14260*/  FADD.FTZ R0, R175, R0 ;  /* 0x00000000af007221 */ /* 0x000fe20000010000 */
[C---:B------:R-:W-:Y:S04]  /*14270*/  HMMA.16816.F32 R12, R32.reuse, R164, R12 ;  /* 0x000000a4200c723c */ /* 0x040fe8000000180c */
[----:B------:R-:W-:Y:S02]  /*14280*/  FADD.FTZ R7, R251, R6 ;  /* 0x00000006fb077221 */ /* 0x000fe40000010000 */
[----:B------:R-:W-:Y:S02]  /*14290*/  FADD.FTZ R0, R198, R0 ;  /* 0x00000000c6007221 */ /* 0x000fe40000010000 */
[-C--:B------:R-:W-:Y:S04]  /*142a0*/  HMMA.16816.F32 R16, R32, R166.reuse, R16 ;  /* 0x000000a62010723c */ /* 0x080fe80000001810 */
[----:B------:R-:W-:Y:S04]  /*142b0*/  FADD.FTZ R0, R246, R0 ;  /* 0x00000000f6007221 */ /* 0x000fe80000010000 */
        /* <DEDUP_REMOVED lines=25> */
[C---:B------:R-:W-:Y:S01]  /*14450*/  HMMA.16816.F32 R100, R28.reuse, R50, R100 ;  /* 0x000000321c64723c */ /* 0x040fe20000001864 */
[----:B------:R-:W-:Y:S07]  /*14460*/  LDSM.16.MT88.4 R48, [R220+0x3080] ;  /* 0x00308000dc30783b */ /* 0x000fee0000004200 */
[-C--:B--2---:R-:W-:Y:S08]  /*14470*/  HMMA.16816.F32 R104, R28, R160.reuse, R104 ;  /* 0x000000a01c68723c */ /* 0x084ff00000001868 */
[C---:B------:R-:W-:Y:S08]  /*14480*/  HMMA.16816.F32 R108, R32.reuse, R160, R108 ;  /* 0x000000a0206c723c */ /* 0x040ff0000000186c */
[-C--:B------:R-:W-:Y:S08]  /*14490*/  HMMA.16816.F32 R112, R32, R162.reuse, R112 ;  /* 0x000000a22070723c */ /* 0x080ff00000001870 */
[C---:B------:R-:W-:Y:S01]  /*144a0*/  HMMA.16816.F32 R116, R28.reuse, R162, R116 ;  /* 0x000000a21c74723c */ /* 0x040fe20000001874 */
[----:B------:R-:W2:Y:S07]  /*144b0*/  LDSM.16.MT88.4 R160, [R218+0x3080] ;  /* 0x00308000daa0783b */ /* 0x000eae0000004200 */
[-C--:B-1----:R-:W-:Y:S08]  /*144c0*/  HMMA.16816.F32 R120, R28, R44.reuse, R120 ;  /* 0x0000002c1c78723c */ /* 0x082ff00000001878 */
[C---:B------:R-:W-:Y:S01]  /*144d0*/  HMMA.16816.F32 R124, R32.reuse, R44, R124 ;  /* 0x0000002c207c723c */ /* 0x040fe2000000187c */
[----:B------:R-:W3:Y:S06]  /*144e0*/  LDL R45, [R1+0x7c] ;  /* 0x00007c00012d7983 */ /* 0x000eec0000100800 */
[----:B------:R-:W-:Y:S01]  /*144f0*/  FADD.FTZ R44, R174, R3 ;  /* 0x00000003ae2c7221 */ /* 0x000fe20000010000 */
[-C--:B------:R-:W-:Y:S04]  /*14500*/  HMMA.16816.F32 R128, R32, R46.reuse, R128 ;  /* 0x0000002e2080723c */ /* 0x080fe80000001880 */
[----:B------:R-:W-:Y:S02]  /*14510*/  FADD.FTZ R3, R172, R4 ;  /* 0x00000004ac037221 */ /* 0x000fe40000010000 */
[----:B------:R-:W-:Y:S01]  /*14520*/  FADD.FTZ R6, R241, R44 ;  /* 0x0000002cf1067221 */ /* 0x000fe20000010000 */
[----:B------:R-:W-:Y:S01]  /*14530*/  F2FP.PACK_AB R32, R201, R202 ;  /* 0x000000cac920723e */ /* 0x000fe200000000ff */
[----:B------:R-:W-:Y:S04]  /*14540*/  HMMA.16816.F32 R132, R28, R46, R132 ;  /* 0x0000002e1c84723c */ /* 0x000fe80000001884 */
[----:B------:R-:W-:Y:S01]  /*14550*/  F2FP.PACK_AB R34, R207, R203 ;  /* 0x000000cbcf22723e */ /* 0x000fe200000000ff */
[----:B------:R-:W-:Y:S01]  /*14560*/  FADD.FTZ R4, R200, R7 ;  /* 0x00000007c8047221 */ /* 0x000fe20000010000 */
[----:B-----5:R-:W-:Y:S01]  /*14570*/  F2FP.PACK_AB R33, R158, R154 ;  /* 0x0000009a9e21723e */ /* 0x020fe200000000ff */
[----:B------:R-:W-:Y:S01]  /*14580*/  FADD.FTZ R3, R196, R3 ;  /* 0x00000003c4037221 */ /* 0x000fe20000010000 */
[----:B------:R-:W-:Y:S04]  /*14590*/  F2FP.PACK_AB R28, R209, R210 ;  /* 0x000000d2d11c723e */ /* 0x000fe800000000ff */
[----:B------:R-:W-:Y:S01]  /*145a0*/  F2FP.PACK_AB R29, R205, R206 ;  /* 0x000000cecd1d723e */ /* 0x000fe200000000ff */
[----:B------:R-:W-:Y:S01]  /*145b0*/  FADD.FTZ R7, R194, R3 ;  /* 0x00000003c2077221 */ /* 0x000fe20000010000 */
[----:B------:R-:W-:Y:S02]  /*145c0*/  F2FP.PACK_AB R30, R193, R208 ;  /* 0x000000d0c11e723e */ /* 0x000fe400000000ff */
[----:B------:R-:W-:Y:S02]  /*145d0*/  F2FP.PACK_AB R31, R192, R204 ;  /* 0x000000ccc01f723e */ /* 0x000fe400000000ff */
[----:B------:R-:W-:Y:S05]  /*145e0*/  F2FP.PACK_AB R35, R153, R152 ;  /* 0x000000989923723e */ /* 0x000fea00000000ff */
[-C--:B------:R-:W-:Y:S01]  /*145f0*/  HMMA.16816.F32 R172, R28, R164.reuse, R8 ;  /* 0x000000a41cac723c */ /* 0x080fe20000001808 */
[----:B------:R-:W1:Y:S07]  /*14600*/  LDSM.16.MT88.4 R8, [R219+0x3080] ;  /* 0x00308000db08783b */ /* 0x000e6e0000004200 */
[C---:B------:R-:W-:Y:S01]  /*14610*/  HMMA.16816.F32 R176, R32.reuse, R164, R12 ;  /* 0x000000a420b0723c */ /* 0x040fe2000000180c */
[----:B------:R-:W4:Y:S07]  /*14620*/  LDSM.16.MT88.4 R12, [R217+0x4880] ;  /* 0x00488000d90c783b */ /* 0x000f2e0000004200 */
[-C--:B------:R-:W-:Y:S01]  /*14630*/  HMMA.16816.F32 R180, R32, R166.reuse, R16 ;  /* 0x000000a620b4723c */ /* 0x080fe20000001810 */
[----:B------:R-:W5:Y:S07]  /*14640*/  LDSM.16.MT88.4 R16, [R218+0x4880] ;  /* 0x00488000da10783b */ /* 0x000f6e0000004200 */
[C---:B------:R-:W-:Y:S01]  /*14650*/  HMMA.16816.F32 R164, R28.reuse, R166, R20 ;  /* 0x000000a61ca4723c */ /* 0x040fe20000001814 */
[----:B------:R-:W1:Y:S07]  /*14660*/  LDSM.16.MT88.4 R20, [R220+0x4880] ;  /* 0x00488000dc14783b */ /* 0x000e6e0000004200 */
[-C--:B--2---:R-:W-:Y:S01]  /*14670*/  HMMA.16816.F32 R168, R28, R160.reuse, R24 ;  /* 0x000000a01ca8723c */ /* 0x084fe20000001818 */
        /* <DEDUP_REMOVED lines=14> */
[C---:B------:R-:W-:Y:S04]  /*14760*/  HMMA.16816.F32 R68, R28.reuse, R10, R68 ;  /* 0x0000000a1c44723c */ /* 0x040fe80000001844 */
[----:B------:R-:W-:Y:S02]  /*14770*/  FADD.FTZ R7, R197, R0 ;  /* 0x00000000c5077221 */ /* 0x000fe40000010000 */
[----:B------:R-:W-:Y:S02]  /*14780*/  FADD.FTZ R8, R242, R4 ;  /* 0x00000004f2087221 */ /* 0x000fe40000010000 */
[-C--:B----4-:R-:W-:Y:S04]  /*14790*/  HMMA.16816.F32 R72, R28, R12.reuse, R72 ;  /* 0x0000000c1c48723c */ /* 0x090fe80000001848 */
        /* <DEDUP_REMOVED lines=11> */
[-C--:B-----5:R-:W-:Y:S04]  /*14850*/  HMMA.16816.F32 R88, R28, R16.reuse, R88 ;  /* 0x000000101c58723c */ /* 0x0a0fe80000001858 */
        /* <DEDUP_REMOVED lines=12> */
[-C--:B------:R-:W-:Y:S01]  /*14920*/  HMMA.16816.F32 R104, R28, R20.reuse, R104 ;  /* 0x000000141c68723c */ /* 0x080fe20000001868 */
[----:B------:R-:W-:Y:S03]  /*14930*/  STL [R1+0x78], R4 ;  /* 0x0000780401007387 */ /* 0x000fe60000100800 */
[----:B------:R-:W-:Y:S02]  /*14940*/  FADD.FTZ R3, R203, R3 ;  /* 0x00000003cb037221 */ /* 0x000fe40000010000 */
[----:B------:R-:W-:Y:S01]  /*14950*/  FADD.FTZ R0, R158, R7 ;  /* 0x000000079e007221 */ /* 0x000fe20000010000 */
[----:B------:R-:W-:Y:S01]  /*14960*/  MOV R7, R2 ;  /* 0x0000000200077202 */ /* 0x000fe20000000f00 */
[C---:B------:R-:W-:Y:S04]  /*14970*/  HMMA.16816.F32 R108, R32.reuse, R20, R108 ;  /* 0x00000014206c723c */ /* 0x040fe8000000186c */
[----:B------:R-:W-:Y:S02]  /*14980*/  FADD.FTZ R3, R207, R3 ;  /* 0x00000003cf037221 */ /* 0x000fe40000010000 */
[----:B------:R-:W-:Y:S01]  /*14990*/  FADD.FTZ R0, R152, R0 ;  /* 0x0000000098007221 */ /* 0x000fe20000010000 */
[----:B------:R-:W-:Y:S01]  /*149a0*/  MOV R152, R157 ;  /* 0x0000009d00987202 */ /* 0x000fe20000000f00 */
[-C--:B------:R-:W-:Y:S01]  /*149b0*/  HMMA.16816.F32 R112, R32, R22.reuse, R112 ;  /* 0x000000162070723c */ /* 0x080fe20000001870 */
[----:B------:R-:W-:Y:S03]  /*149c0*/  STL [R1+0x88], R3 ;  /* 0x0000880301007387 */ /* 0x000fe60000100800 */
[----:B------:R-:W-:Y:S01]  /*149d0*/  FADD.FTZ R0, R153, R0 ;  /* 0x0000000099007221 */ /* 0x000fe20000010000 */
[----:B-1----:R-:W-:Y:S02]  /*149e0*/  MOV R6, R156 ;  /* 0x0000009c00067202 */ /* 0x002fe40000000f00 */
[----:B------:R-:W-:Y:S01]  /*149f0*/  MOV R153, R2 ;  /* 0x0000000200997202 */ /* 0x000fe20000000f00 */
[C---:B------:R-:W-:Y:S01]  /*14a00*/  HMMA.16816.F32 R116, R28.reuse, R22, R116 ;  /* 0x000000161c74723c */ /* 0x040fe20000001874 */
[----:B------:R1:W-:Y:S07]  /*14a10*/  STL [R1+0x84], R0 ;  /* 0x0000840001007387 */ /* 0x0003ee0000100800 */
[-C--:B--2---:R-:W-:Y:S08]  /*14a20*/  HMMA.16816.F32 R120, R28, R24.reuse, R120 ;  /* 0x000000181c78723c */ /* 0x084ff00000001878 */
[C---:B------:R-:W-:Y:S08]  /*14a30*/  HMMA.16816.F32 R124, R32.reuse, R24, R124 ;  /* 0x00000018207c723c */ /* 0x040ff0000000187c */
[-C--:B------:R-:W-:Y:S04]  /*14a40*/  HMMA.16816.F32 R128, R32, R26.reuse, R128 ;  /* 0x0000001a2080723c */ /* 0x080fe80000001880 */
[----:B-1----:R-:W-:Y:S04]  /*14a50*/  MOV R0, R155 ;  /* 0x0000009b00007202 */ /* 0x002fe80000000f00 */
[----:B------:R-:W-:Y:S04]  /*14a60*/  HMMA.16816.F32 R132, R28, R26, R132 ;  /* 0x0000001a1c84723c */ /* 0x000fe80000001884 */
[C---:B---3--:R-:W-:Y:S02]  /*14a70*/  ISETP.GT.AND P0, PT, R230.reuse, R45, PT ;  /* 0x0000002de600720c */ /* 0x048fe40003f04270 */
[----:B------:R-:W-:Y:S11]  /*14a80*/  IADD3 R230, R230, -0x1, RZ ;  /* 0xffffffffe6e67810 */ /* 0x000ff60007ffe0ff */
[----:B------:R-:W-:-:S05]  /*14a90*/  @P0 BRA `(.L_x_1347) ;  /* 0xffffcdc000000947 */ /* 0x000fca000383ffff */
.L_x_1336:
[----:B------:R-:W2:Y:S02]  /*14aa0*/  LDL R2, [R1+0x98] ;  /* 0x0000980001027983 */ /* 0x000ea40000100800 */
[----:B--2---:R-:W-:-:S13]  /*14ab0*/  ISETP.GE.AND P0, PT, R230, R2, PT ;  /* 0x00000002e600720c */ /* 0x004fda0003f06270 */
[----:B------:R-:W-:Y:S05]  /*14ac0*/  @!P0 BRA `(.L_x_1348) ;  /* 0x00004a3000008947 */ /* 0x000fea0003800000 */
[----:B------:R-:W2:Y:S01]  /*14ad0*/  LDL R2, [R1+0x80] ;  /* 0x0000800001027983 */ /* 0x000ea20000100800 */
[----:B------:R-:W-:Y:S01]  /*14ae0*/  LOP3.LUT R229, R229, 0xffffffbf, RZ, 0xc0, !PT ;  /* 0xffffffbfe5e57812 */ /* 0x000fe200078ec0ff */
[----:B------:R-:W-:Y:S01]  /*14af0*/  IMAD.MOV.U32 R152, RZ, RZ, R156 ;  /* 0x000000ffff987224 */ /* 0x000fe200078e009c */
[----:B------:R-:W-:Y:S01]  /*14b00*/  MOV R154, R7 ;  /* 0x00000007009a7202 */ /* 0x000fe20000000f00 */
[----:B------:R-:W-:Y:S02]  /*14b10*/  IMAD.MOV.U32 R6, RZ, RZ, R155 ;  /* 0x000000ffff067224 */ /* 0x000fe400078e009b */
[----:B------:R-:W-:Y:S01]  /*14b20*/  IMAD.MOV.U32 R153, RZ, RZ, R157 ;  /* 0x000000ffff997224 */ /* 0x000fe200078e009d */
[----:B--2---:R-:W-:-:S13]  /*14b30*/  ISETP.GE.AND P0, PT, R2, c[0x0][0x1d4], PT ;  /* 0x0000750002007a0c */ /* 0x004fda0003f06270 */
[----:B------:R-:W-:Y:S02]  /*14b40*/  @P0 LOP3.LUT R229, R229, 0x40, RZ, 0xfc, !PT ;  /* 0x00000040e5e50812 */ /* 0x000fe400078efcff */
.L_x_1376:
[----:B------:R-:W2:Y:S01]  /*14b50*/  S2R R7, SR_CTAID.Y ;  /* 0x0000000000077919 */ /* 0x000ea20000002600 */
[----:B------:R-:W-:Y:S04]  /*14b60*/  DEPBAR.LE SB0, 0x0 ;  /* 0x000080000000791a */ /* 0x000fe80000000000 */
[----:B------:R-:W3:Y:S01]  /*14b70*/  S2R R10, SR_CTAID.Y ;  /* 0x00000000000a7919 */ /* 0x000ee20000002600 */
[----:B------:R-:W-:Y:S01]  /*14b80*/  WARPSYNC 0xffffffff ;  /* 0xffffffff00007948 */ /* 0x000fe20003800000 */
[----:B------:R-:W-:Y:S01]  /*14b90*/  SHF.R.S32.HI R0, RZ, 0x1f, R240 ;  /* 0x0000001fff007819 */ /* 0x000fe200000114f0 */
[----:B-1----:R-:W-:Y:S01]  /*14ba0*/  IMAD.WIDE.U32 R2, R240, c[0x0][0x208], RZ ;  /* 0x00008200f0027a25 */ /* 0x002fe200078e00ff */
[----:B------:R-:W-:Y:S01]  /*14bb0*/  BAR.SYNC.DEFER_BLOCKING 0x0 ;  /* 0x0000000000007b1d */ /* 0x000fe20000010000 */
[----:B------:R-:W-:Y:S02]  /*14bc0*/  SHF.R.S32.HI R4, RZ, 0x1f, R237 ;  /* 0x0000001fff047819 */ /* 0x000fe400000114ed */
[----:B------:R-:W-:Y:S03]  /*14bd0*/  IMAD R0, R0, c[0x0][0x208], RZ ;  /* 0x0000820000007a24 */ /* 0x000fe600078e02ff */
[----:B------:R-:W-:Y:S02]  /*14be0*/  IMAD R4, R4, c[0x0][0x218], RZ ;  /* 0x0000860004047a24 */ /* 0x000fe400078e02ff */
[----:B------:R-:W-:Y:S05]  /*14bf0*/  IMAD R0, R240, c[0x0][0x20c], R0 ;  /* 0x00008300f0007a24 */ /* 0x000fea00078e0200 */
[----:B------:R-:W-:Y:S05]  /*14c00*/  IADD3 R3, R3, R0, RZ ;  /* 0x0000000003037210 */ /* 0x000fea0007ffe0ff */
[----:B------:R-:W-:Y:S04]  /*14c10*/  IMAD.WIDE.U32 R2, R237, c[0x0][0x218], R2 ;  /* 0x00008600ed027a25 */ /* 0x000fe800078e0002 */
[----:B---3--:R-:W-:Y:S01]  /*14c20*/  IMAD.WIDE.U32 R8, R10, c[0x0][0x210], RZ ;  /* 0x000084000a087a25 */ /* 0x008fe200078e00ff */
[----:B--2---:R-:W-:Y:S01]  /*14c30*/  SHF.R.S32.HI R7, RZ, 0x1f, R7 ;  /* 0x0000001fff077819 */ /* 0x004fe20000011407 */
[----:B------:R1:W2:Y:S03]  /*14c40*/  LDSM.16.M88.4 R52, [R224+0x8080] ;  /* 0x00808000e034783b */ /* 0x0002a60000000200 */
[----:B------:R-:W-:Y:S01]  /*14c50*/  IADD3 R0, P1, R8, R2, RZ ;  /* 0x0000000208007210 */ /* 0x000fe20007f3e0ff */
[----:B------:R1:W3:Y:S01]  /*14c60*/  LDSM.16.M88.4 R48, [R224+0xa080] ;  /* 0x00a08000e030783b */ /* 0x0002e20000000200 */
[----:B------:R-:W-:Y:S02]  /*14c70*/  IMAD R7, R7, c[0x0][0x210], RZ ;  /* 0x0000840007077a24 */ /* 0x000fe400078e02ff */
[----:B------:R-:W-:Y:S01]  /*14c80*/  IMAD R2, R237, c[0x0][0x21c], R4 ;  /* 0x00008700ed027a24 */ /* 0x000fe200078e0204 */
[----:B------:R1:W4:Y:S01]  /*14c90*/  LDSM.16.M88.4 R20, [R216+0x5080] ;  /* 0x00508000d814783b */ /* 0x0003220000000200 */
[----:B------:R-:W-:Y:S01]  /*14ca0*/  IMAD R7, R10, c[0x0][0x214], R7 ;  /* 0x000085000a077a24 */ /* 0x000fe200078e0207 */
[C---:B------:R-:W-:Y:S02]  /*14cb0*/  LEA R4, P0, R0.reuse, c[0x0][0x1f8], 0x1 ;  /* 0x00007e0000047a11 */ /* 0x040fe400078008ff */
[----:B------:R1:W1:Y:S02]  /*14cc0*/  LDSM.16.M88.4 R36, [R216+0x5880] ;  /* 0x00588000d824783b */ /* 0x0002640000000200 */
[----:B------:R-:W-:Y:S02]  /*14cd0*/  IADD3 R7, R9, R7, RZ ;  /* 0x0000000709077210 */ /* 0x000fe40007ffe0ff */
[----:B------:R1:W1:Y:S02]  /*14ce0*/  LDSM.16.M88.4 R156, [R216+0x6080] ;  /* 0x00608000d89c783b */ /* 0x0002640000000200 */
[----:B------:R-:W-:Y:S02]  /*14cf0*/  IADD3.X R2, R7, R3, R2, P1, !PT ;  /* 0x0000000307027210 */ /* 0x000fe40000ffe402 */
[----:B------:R1:W1:Y:S02]  /*14d00*/  LDSM.16.M88.4 R192, [R226+0x8080] ;  /* 0x00808000e2c0783b */ /* 0x0002640000000200 */
[----:B------:R-:W-:Y:S02]  /*14d10*/  LEA.HI.X R0, R0, c[0x0][0x1fc], R2, 0x1, P0 ;  /* 0x00007f0000007a11 */ /* 0x000fe400000f0c02 */
[----:B------:R1:W1:Y:S04]  /*14d20*/  LDSM.16.M88.4 R200, [R226+0xa080] ;  /* 0x00a08000e2c8783b */ /* 0x0002680000000200 */
[----:B------:R1:W1:Y:S04]  /*14d30*/  LDSM.16.M88.4 R196, [R223] ;  /* 0x00000000dfc4783b */ /* 0x0002680000000200 */
[----:B------:R1:W1:Y:S04]  /*14d40*/  LDSM.16.M88.4 R204, [R223+0x800] ;  /* 0x00080000dfcc783b */ /* 0x0002680000000200 */
[----:B------:R1:W1:Y:S01]  /*14d50*/  LDSM.16.M88.4 R208, [R223+0x1000] ;  /* 0x00100000dfd0783b */ /* 0x0002620000000200 */
[----:B------:R-:W-:-:S05]  /*14d60*/  BRA.DIV ~URZ, `(.L_x_1349) ;  /* 0x0000adc27f007947 */ /* 0x000fca000b800000 */
[----:B------:R4:W3:Y:S02]  /*14d70*/  SHFL.IDX PT, R7, R0, RZ, 0x181f ;  /* 0x00181fff00077589 */ /* 0x0008e400000e0000 */
.L_x_1461:
[-C--:B--2-4-:R-:W-:Y:S01]  /*14d80*/  HMMA.16816.F32 R8, R52, R20.reuse, RZ ;  /* 0x000000143408723c */ /* 0x094fe200000018ff */
[----:B------:R-:W2:Y:S01]  /*14d90*/  LDL.64 R26, [R1+0xa8] ;  /* 0x0000a800011a7983 */ /* 0x000ea20000100a00 */
[----:B------:R-:W-:Y:S05]  /*14da0*/  BSSY B0, `(.L_x_1350) ;  /* 0x00000f4000007945 */ /* 0x000fea0003800000 */
[----:B------:R-:W4:Y:S01]  /*14db0*/  LDL R30, [R1+0x80] ;  /* 0x00008000011e7983 */ /* 0x000f220000100800 */
[C---:B---3--:R-:W-:Y:S05]  /*14dc0*/  HMMA.16816.F32 R12, R48.reuse, R20, RZ ;  /* 0x00000014300c723c */ /* 0x048fea00000018ff */
[----:B------:R-:W3:Y:S03]  /*14dd0*/  LDL R24, [R1+0xcc] ;  /* 0x0000cc0001187983 */ /* 0x000ee60000100800 */
[-C--:B------:R-:W-:Y:S03]  /*14de0*/  HMMA.16816.F32 R16, R48, R22.reuse, RZ ;  /* 0x000000163010723c */ /* 0x080fe600000018ff */
[----:B------:R-:W5:Y:S05]  /*14df0*/  LDL R29, [R1+0xd8] ;  /* 0x0000d800011d7983 */ /* 0x000f6a0000100800 */
[C---:B------:R-:W-:Y:S01]  /*14e00*/  HMMA.16816.F32 R20, R52.reuse, R22, RZ ;  /* 0x000000163414723c */ /* 0x040fe200000018ff */
[----:B------:R-:W3:Y:S06]  /*14e10*/  LDL R25, [R1+0xd4] ;  /* 0x0000d40001197983 */ /* 0x000eec0000100800 */
[----:B------:R-:W1:Y:S06]  /*14e20*/  SHFL.IDX PT, R3, R4, RZ, 0x181f ;  /* 0x00181fff04037589 */ /* 0x000e6c00000e0000 */
[----:B------:R-:W1:Y:S06]  /*14e30*/  SHFL.IDX PT, R40, R4, 0x1, 0x181f ;  /* 0x00381f0004287f89 */ /* 0x000e6c00000e0000 */
[----:B------:R-:W1:Y:S06]  /*14e40*/  SHFL.IDX PT, R28, R0, 0x1, 0x181f ;  /* 0x00381f00001c7f89 */ /* 0x000e6c00000e0000 */
[----:B------:R-:W1:Y:S06]  /*14e50*/  SHFL.IDX PT, R4, R4, 0x2, 0x181f ;  /* 0x00581f0004047f89 */ /* 0x000e6c00000e0000 */
[----:B------:R-:W1:Y:S01]  /*14e60*/  SHFL.IDX PT, R0, R0, 0x2, 0x181f ;  /* 0x00581f0000007f89 */ /* 0x000e6200000e0000 */
[----:B---3--:R-:W-:Y:S01]  /*14e70*/  SHF.L.U64.HI R214, R24, 0x1, R25 ;  /* 0x0000000118d67819 */ /* 0x008fe20000010219 */
[----:B--2---:R-:W-:Y:S01]  /*14e80*/  IMAD.SHL.U32 R213, R26, 0x2, RZ ;  /* 0x000000021ad57824 */ /* 0x004fe200078e00ff */
[----:B----4-:R-:W-:Y:S01]  /*14e90*/  ISETP.GE.AND P4, PT, R30, c[0x0][0x1d4], PT ;  /* 0x000075001e007a0c */ /* 0x010fe20003f86270 */
[----:B------:R-:W-:Y:S01]  /*14ea0*/  IMAD.SHL.U32 R212, R24, 0x2, RZ ;  /* 0x0000000218d47824 */ /* 0x000fe200078e00ff */
[----:B------:R-:W-:Y:S02]  /*14eb0*/  SHF.L.U64.HI R215, R26, 0x1, R27 ;  /* 0x000000011ad77819 */ /* 0x000fe4000001021b */
[-C--:B-1----:R-:W-:Y:S01]  /*14ec0*/  HMMA.16816.F32 R24, R52, R36.reuse, RZ ;  /* 0x000000243418723c */ /* 0x082fe200000018ff */
[-C--:B------:R-:W-:Y:S02]  /*14ed0*/  IADD3 R2, P0, R3, R213.reuse, RZ ;  /* 0x000000d503027210 */ /* 0x080fe40007f1e0ff */
[----:B-----5:R-:W-:Y:S02]  /*14ee0*/  ISETP.GE.AND P3, PT, R29, c[0x0][0x1d4], PT ;  /* 0x000075001d007a0c */ /* 0x020fe40003f66270 */
[-C--:B------:R-:W-:Y:S01]  /*14ef0*/  IADD3 R34, P2, R3, R212.reuse, RZ ;  /* 0x000000d403227210 */ /* 0x080fe20007f5e0ff */
[C-C-:B------:R-:W-:Y:S01]  /*14f00*/  IMAD.X R3, R7.reuse, 0x1, R215.reuse, P0 ;  /* 0x0000000107037824 */ /* 0x140fe200000e06d7 */
[CC--:B------:R-:W-:Y:S02]  /*14f10*/  IADD3 R32, P1, R40.reuse, R213.reuse, RZ ;  /* 0x000000d528207210 */ /* 0x0c0fe40007f3e0ff */
[-C--:B------:R-:W-:Y:S02]  /*14f20*/  IADD3 R40, P0, R40, R212.reuse, RZ ;  /* 0x000000d428287210 */ /* 0x080fe40007f1e0ff */
[----:B------:R1:W-:Y:S01]  /*14f30*/  LDGSTS.E.BYPASS.LTC128B.128 [R239], [R2.64], !P4 ;  /* 0x0000000002ef7fae */ /* 0x0003e2000e101d46 */
[--C-:B------:R-:W-:Y:S02]  /*14f40*/  IMAD.X R35, R7, 0x1, R214.reuse, P2 ;  /* 0x0000000107237824 */ /* 0x100fe400010e06d6 */
[C-C-:B------:R-:W-:Y:S02]  /*14f50*/  IMAD.X R33, R28.reuse, 0x1, R215.reuse, P1 ;  /* 0x000000011c217824 */ /* 0x140fe400008e06d7 */
[--C-:B------:R-:W-:Y:S01]  /*14f60*/  IMAD.X R41, R28, 0x1, R214.reuse, P0 ;  /* 0x000000011c297824 */ /* 0x100fe200000e06d6 */
[----:B------:R2:W-:Y:S01]  /*14f70*/  LDGSTS.E.BYPASS.LTC128B.128 [R239+0x1800], [R34.64], !P3 ;  /* 0x0180000022ef7fae */ /* 0x0005e2000d901d46 */
[C---:B------:R-:W-:Y:S05]  /*14f80*/  HMMA.16816.F32 R28, R48.reuse, R36, RZ ;  /* 0x00000024301c723c */ /* 0x040fea00000018ff */
[----:B------:R2:W-:Y:S06]  /*14f90*/  LDGSTS.E.BYPASS.LTC128B.128 [R239+0x800], [R32.64], !P4 ;  /* 0x0080000020ef7fae */ /* 0x0005ec000e101d46 */
[----:B------:R3:W-:Y:S06]  /*14fa0*/  LDGSTS.E.BYPASS.LTC128B.128 [R239+0x2000], [R40.64], !P3 ;  /* 0x0200000028ef7fae */ /* 0x0007ec000d901d46 */
[----:B------:R-:W4:Y:S01]  /*14fb0*/  LDL R7, [R1+0x98] ;  /* 0x0000980001077983 */ /* 0x000f220000100800 */
[----:B-1----:R-:W-:Y:S05]  /*14fc0*/  IADD3 R2, P0, R4, R213, RZ ;  /* 0x000000d504027210 */ /* 0x002fea0007f1e0ff */
[----:B------:R-:W-:Y:S05]  /*14fd0*/  IMAD.X R3, R0, 0x1, R215, P0 ;  /* 0x0000000100037824 */ /* 0x000fea00000e06d7 */
[----:B------:R1:W-:Y:S01]  /*14fe0*/  LDGSTS.E.BYPASS.LTC128B.128 [R239+0x1000], [R2.64], !P4 ;  /* 0x0100000002ef7fae */ /* 0x0003e2000e101d46 */
[-C--:B--2---:R-:W-:Y:S01]  /*14ff0*/  HMMA.16816.F32 R32, R48, R38.reuse, RZ ;  /* 0x000000263020723c */ /* 0x084fe200000018ff */
[----:B---3--:R-:W-:Y:S07]  /*15000*/  IADD3 R40, P0, R4, R212, RZ ;  /* 0x000000d404287210 */ /* 0x008fee0007f1e0ff */
[C---:B------:R-:W-:Y:S04]  /*15010*/  HMMA.16816.F32 R36, R52.reuse, R38, RZ ;  /* 0x000000263424723c */ /* 0x040fe800000018ff */
[----:B------:R-:W-:Y:S05]  /*15020*/  IMAD.X R41, R0, 0x1, R214, P0 ;  /* 0x0000000100297824 */ /* 0x000fea00000e06d6 */
[----:B------:R2:W-:Y:S06]  /*15030*/  LDGSTS.E.BYPASS.LTC128B.128 [R239+0x2800], [R40.64], !P3 ;  /* 0x0280000028ef7fae */ /* 0x0005ec000d901d46 */
[----:B------:R-:W0:Y:S01]  /*15040*/  LDGDEPBAR ;  /* 0x00000000000079af */ /* 0x000e220000000000 */
        /* <DEDUP_REMOVED lines=20> */
[----:B------:R-:W5:Y:S07]  /*15190*/  LDSM.16.M88.4 R192, [R222+0x5880] ;  /* 0x00588000dec0783b */ /* 0x000f6e0000000200 */
[-C--:B--2---:R-:W-:Y:S08]  /*151a0*/  HMMA.16816.F32 R8, R156, R196.reuse, R8 ;  /* 0x000000c49c08723c */ /* 0x084ff00000001808 */
[C---:B---3--:R-:W-:Y:S08]  /*151b0*/  HMMA.16816.F32 R12, R200.reuse, R196, R12 ;  /* 0x000000c4c80c723c */ /* 0x048ff0000000180c */
[-C--:B------:R-:W-:Y:S08]  /*151c0*/  HMMA.16816.F32 R16, R200, R198.reuse, R16 ;  /* 0x000000c6c810723c */ /* 0x080ff00000001810 */
[C---:B------:R-:W-:Y:S01]  /*151d0*/  HMMA.16816.F32 R20, R156.reuse, R198, R20 ;  /* 0x000000c69c14723c */ /* 0x040fe20000001814 */
[----:B------:R-:W-:Y:S07]  /*151e0*/  LDSM.16.M88.4 R196, [R221] ;  /* 0x00000000ddc4783b */ /* 0x000fee0000000200 */
[-C--:B-----5:R-:W-:Y:S08]  /*151f0*/  HMMA.16816.F32 R24, R156, R192.reuse, R24 ;  /* 0x000000c09c18723c */ /* 0x0a0ff00000001818 */
[C---:B------:R-:W-:Y:S08]  /*15200*/  HMMA.16816.F32 R28, R200.reuse, R192, R28 ;  /* 0x000000c0c81c723c */ /* 0x040ff0000000181c */
[-C--:B------:R-:W-:Y:S08]  /*15210*/  HMMA.16816.F32 R32, R200, R194.reuse, R32 ;  /* 0x000000c2c820723c */ /* 0x080ff00000001820 */
[C---:B------:R-:W-:Y:S01]  /*15220*/  HMMA.16816.F32 R36, R156.reuse, R194, R36 ;  /* 0x000000c29c24723c */ /* 0x040fe20000001824 */
[----:B------:R-:W2:Y:S07]  /*15230*/  LDSM.16.M88.4 R192, [R227+0x8080] ;  /* 0x00808000e3c0783b */ /* 0x000eae0000000200 */
[-C--:B------:R-:W-:Y:S08]  /*15240*/  HMMA.16816.F32 R40, R156, R204.reuse, R40 ;  /* 0x000000cc9c28723c */ /* 0x080ff00000001828 */
[C---:B------:R-:W-:Y:S08]  /*15250*/  HMMA.16816.F32 R44, R200.reuse, R204, R44 ;  /* 0x000000ccc82c723c */ /* 0x040ff0000000182c */
[-C--:B------:R-:W-:Y:S01]  /*15260*/  HMMA.16816.F32 R48, R200, R206.reuse, R48 ;  /* 0x000000cec830723c */ /* 0x080fe20000001830 */
[----:B------:R-:W3:Y:S07]  /*15270*/  LDSM.16.M88.4 R200, [R227+0xa080] ;  /* 0x00a08000e3c8783b */ /* 0x000eee0000000200 */
[----:B------:R-:W-:Y:S01]  /*15280*/  HMMA.16816.F32 R52, R156, R206, R52 ;  /* 0x000000ce9c34723c */ /* 0x000fe20000001834 */
[----:B------:R-:W5:Y:S06]  /*15290*/  LDSM.16.M88.4 R156, [R221+0x800] ;  /* 0x00080000dd9c783b */ /* 0x000f6c0000000200 */
[----:B------:R-:W1:Y:S01]  /*152a0*/  LDSM.16.M88.4 R204, [R221+0x1000] ;  /* 0x00100000ddcc783b */ /* 0x000e620000000200 */
[----:B----4-:R-:W-:Y:S01]  /*152b0*/  ISETP.GT.AND P0, PT, R230, R7, PT ;  /* 0x00000007e600720c */ /* 0x010fe20003f04270 */
[-C--:B--2---:R-:W-:Y:S08]  /*152c0*/  HMMA.16816.F32 R8, R192, R196.reuse, R8 ;  /* 0x000000c4c008723c */ /* 0x084ff00000001808 */
[C---:B---3--:R-:W-:Y:S08]  /*152d0*/  HMMA.16816.F32 R12, R200.reuse, R196, R12 ;  /* 0x000000c4c80c723c */ /* 0x048ff0000000180c */
[-C--:B------:R-:W-:Y:S08]  /*152e0*/  HMMA.16816.F32 R16, R200, R198.reuse, R16 ;  /* 0x000000c6c810723c */ /* 0x080ff00000001810 */
[C---:B------:R-:W-:Y:S01]  /*152f0*/  HMMA.16816.F32 R20, R192.reuse, R198, R20 ;  /* 0x000000c6c014723c */ /* 0x040fe20000001814 */
[----:B------:R-:W-:Y:S07]  /*15300*/  LDSM.16.M88.4 R196, [R216+0x6880] ;  /* 0x00688000d8c4783b */ /* 0x000fee0000000200 */
[-C--:B-----5:R-:W-:Y:S08]  /*15310*/  HMMA.16816.F32 R24, R192, R156.reuse, R24 ;  /* 0x0000009cc018723c */ /* 0x0a0ff00000001818 */
        /* <DEDUP_REMOVED lines=9> */
[----:B------:R-:W3:Y:S06]  /*153b0*/  LDSM.16.M88.4 R192, [R216+0x7080] ;  /* 0x00708000d8c0783b */ /* 0x000eec0000000200 */
[----:B------:R-:W4:Y:S01]  /*153c0*/  LDSM.16.M88.4 R204, [R216+0x7880] ;  /* 0x00788000d8cc783b */ /* 0x000f220000000200 */
[-C--:B--2---:R-:W-:Y:S08]  /*153d0*/  HMMA.16816.F32 R8, R156, R196.reuse, R8 ;  /* 0x000000c49c08723c */ /* 0x084ff00000001808 */
        /* <DEDUP_REMOVED lines=9> */
[-C--:B----4-:R-:W-:Y:S08]  /*15470*/  HMMA.16816.F32 R40, R156, R204.reuse, R40 ;  /* 0x000000cc9c28723c */ /* 0x090ff00000001828 */
[C---:B------:R-:W-:Y:S08]  /*15480*/  HMMA.16816.F32 R44, R200.reuse, R204, R44 ;  /* 0x000000ccc82c723c */ /* 0x040ff0000000182c */
[-C--:B------:R-:W-:Y:S01]  /*15490*/  HMMA.16816.F32 R48, R200, R206.reuse, R48 ;  /* 0x000000cec830723c */ /* 0x080fe20000001830 */
[----:B------:R-:W2:Y:S07]  /*154a0*/  LDSM.16.M88.4 R200, [R226+0xe080] ;  /* 0x00e08000e2c8783b */ /* 0x000eae0000000200 */
        /* <DEDUP_REMOVED lines=37> */
[----:B------:R-:W-:Y:S04]  /*15700*/  DEPBAR.LE SB0, 0x0 ;  /* 0x000080000000791a */ /* 0x000fe80000000000 */
[-C--:B-1----:R-:W-:Y:S01]  /*15710*/  HMMA.16816.F32 R8, R192, R196.reuse, R8 ;  /* 0x000000c4c008723c */ /* 0x082fe20000001808 */
[----:B------:R-:W-:Y:S07]  /*15720*/  BAR.SYNC.DEFER_BLOCKING 0x0 ;  /* 0x0000000000007b1d */ /* 0x000fee0000010000 */
[C---:B--2---:R-:W-:Y:S08]  /*15730*/  HMMA.16816.F32 R12, R200.reuse, R196, R12 ;  /* 0x000000c4c80c723c */ /* 0x044ff0000000180c */
        /* <DEDUP_REMOVED lines=18> */
[----:B------:R-:W5:Y:S01]  /*15860*/  LDL R7, [R1+0xc8] ;  /* 0x0000c80001077983 */ /* 0x000f620000100800 */
[----:B--2---:R-:W-:Y:S03]  /*15870*/  IMAD R2, R230, 0x30, R231 ;  /* 0x00000030e6027824 */ /* 0x004fe600078e02e7 */
[----:B------:R-:W1:Y:S01]  /*15880*/  S2R R231, SR_CTAID.Y ;  /* 0x0000000000e77919 */ /* 0x000e620000002600 */
[----:B---3--:R-:W-:Y:S02]  /*15890*/  ISETP.GT.AND P1, PT, R155, 0x2f, PT ;  /* 0x0000002f9b00780c */ /* 0x008fe40003f24270 */
[----:B------:R-:W-:Y:S02]  /*158a0*/  IADD3 R2, R2, -0x30, R155 ;  /* 0xffffffd002027810 */ /* 0x000fe40007ffe09b */
[----:B------:R-:W2:Y:S03]  /*158b0*/  S2R R155, SR_CTAID.Y ;  /* 0x00000000009b7919 */ /* 0x000ea60000002600 */
[----:B------:R-:W-:Y:S04]  /*158c0*/  @P0 IMAD.HI.U32 R3, R2, c[0x0][0x2bc], RZ ;  /* 0x0000af0002030a27 */ /* 0x000fe800078e00ff */
[----:B------:R-:W-:Y:S01]  /*158d0*/  IMAD.MOV.U32 R0, RZ, RZ, R2 ;  /* 0x000000ffff007224 */ /* 0x000fe200078e0002 */
[----:B------:R-:W-:Y:S04]  /*158e0*/  @P0 SHF.R.U32.HI R0, RZ, c[0x0][0x2c0], R3 ;  /* 0x0000b000ff000a19 */ /* 0x000fe80000011603 */
[C---:B----4-:R-:W-:Y:S04]  /*158f0*/  @!P1 IADD3 R3, P0, R0.reuse, R232, RZ ;  /* 0x000000e800039210 */ /* 0x050fe80007f1e0ff */
[----:B-----5:R-:W-:Y:S01]  /*15900*/  @!P1 LEA.HI.X.SX32 R4, R0, R7, 0x1, P0 ;  /* 0x0000000700049211 */ /* 0x020fe200000f0eff */
[----:B------:R-:W-:Y:S01]  /*15910*/  IMAD.MOV R0, RZ, RZ, -R0 ;  /* 0x000000ffff007224 */ /* 0x000fe200078e0a00 */
[C---:B------:R-:W-:Y:S02]  /*15920*/  @!P1 LEA R156, P0, R3.reuse, c[0x0][0x2a0], 0x2 ;  /* 0x0000a800039c9a11 */ /* 0x040fe400078010ff */
[----:B-1----:R-:W-:Y:S01]  /*15930*/  SHF.R.S32.HI R7, RZ, 0x1f, R231 ;  /* 0x0000001fff077819 */ /* 0x002fe200000114e7 */
[----:B------:R-:W-:Y:S01]  /*15940*/  IMAD R240, R0, c[0x0][0x2b8], R2 ;  /* 0x0000ae0000f07a24 */ /* 0x000fe200078e0202 */
[----:B------:R-:W-:Y:S01]  /*15950*/  @!P1 LEA.HI.X R157, R3, c[0x0][0x2a4], R4, 0x2, P0 ;  /* 0x0000a900039d9a11 */ /* 0x000fe200000f1404 */
[----:B--2---:R-:W-:Y:S03]  /*15960*/  IMAD.WIDE.U32 R232, R155, c[0x0][0x1e8], RZ ;  /* 0x00007a009be87a25 */ /* 0x004fe600078e00ff */
[----:B------:R-:W-:Y:S01]  /*15970*/  SHF.R.S32.HI R0, RZ, 0x1f, R240 ;  /* 0x0000001fff007819 */ /* 0x000fe200000114f0 */
[----:B------:R-:W2:Y:S01]  /*15980*/  @!P1 LDG.E R237, [R156.64] ;  /* 0x000000069ced9981 */ /* 0x000ea2000c1e1900 */
[----:B------:R-:W-:Y:S04]  /*15990*/  IMAD.WIDE.U32 R2, R240, c[0x0][0x1e0], RZ ;  /* 0x00007800f0027a25 */ /* 0x000fe800078e00ff */
[----:B------:R-:W-:Y:S02]  /*159a0*/  IMAD R0, R0, c[0x0][0x1e0], RZ ;  /* 0x0000780000007a24 */ /* 0x000fe400078e02ff */
[----:B------:R-:W-:Y:S02]  /*159b0*/  IMAD R7, R7, c[0x0][0x1e8], RZ ;  /* 0x00007a0007077a24 */ /* 0x000fe400078e02ff */
[----:B------:R-:W-:Y:S02]  /*159c0*/  IMAD R0, R240, c[0x0][0x1e4], R0 ;  /* 0x00007900f0007a24 */ /* 0x000fe400078e0200 */
[----:B------:R-:W-:Y:S03]  /*159d0*/  IMAD R7, R155, c[0x0][0x1ec], R7 ;  /* 0x00007b009b077a24 */ /* 0x000fe600078e0207 */
[----:B------:R-:W-:Y:S01]  /*159e0*/  IADD3 R3, R3, R0, RZ ;  /* 0x0000000003037210 */ /* 0x000fe20007ffe0ff */
[----:B------:R-:W-:Y:S01]  /*159f0*/  IMAD.IADD R7, R233, 0x1, R7 ;  /* 0x00000001e9077824 */ /* 0x000fe200078e0207 */
[----:B--2---:R-:W-:Y:S03]  /*15a00*/  SHF.R.S32.HI R4, RZ, 0x1f, R237 ;  /* 0x0000001fff047819 */ /* 0x004fe600000114ed */
[C---:B------:R-:W-:Y:S04]  /*15a10*/  IMAD.WIDE.U32 R2, R237.reuse, c[0x0][0x1f0], R2 ;  /* 0x00007c00ed027a25 */ /* 0x040fe800078e0002 */
[----:B------:R-:W-:Y:S01]  /*15a20*/  IMAD R4, R4, c[0x0][0x1f0], RZ ;  /* 0x00007c0004047a24 */ /* 0x000fe200078e02ff */
[----:B------:R-:W-:Y:S03]  /*15a30*/  IADD3 R0, P1, R232, R2, RZ ;  /* 0x00000002e8007210 */ /* 0x000fe60007f3e0ff */
[----:B------:R-:W-:Y:S01]  /*15a40*/  IMAD R2, R237, c[0x0][0x1f4], R4 ;  /* 0x00007d00ed027a24 */ /* 0x000fe200078e0204 */
[C---:B------:R-:W-:Y:S04]  /*15a50*/  LEA R4, P0, R0.reuse, c[0x0][0x1c8], 0x1 ;  /* 0x0000720000047a11 */ /* 0x040fe800078008ff */
[----:B------:R-:W-:Y:S04]  /*15a60*/  IADD3.X R2, R7, R3, R2, P1, !PT ;  /* 0x0000000307027210 */ /* 0x000fe80000ffe402 */
[----:B------:R-:W-:Y:S01]  /*15a70*/  LEA.HI.X R0, R0, c[0x0][0x1cc], R2, 0x1, P0 ;  /* 0x0000730000007a11 */ /* 0x000fe200000f0c02 */
[----:B------:R-:W-:-:S05]  /*15a80*/  BRA.DIV ~URZ, `(.L_x_1352) ;  /* 0x0000a1227f007947 */ /* 0x000fca000b800000 */
[----:B------:R1:W2:Y:S02]  /*15a90*/  SHFL.IDX PT, R7, R0, RZ, 0x181f ;  /* 0x00181fff00077589 */ /* 0x0002a400000e0000 */
.L_x_1462:
[----:B------:R-:W-:-:S05]  /*15aa0*/  BRA.DIV ~URZ, `(.L_x_1353) ;  /* 0x0000a1827f007947 */ /* 0x000fca000b800000 */
[----:B------:R-:W3:Y:S04]  /*15ab0*/  LDL R159, [R1+0x80] ;  /* 0x00008000019f7983 */ /* 0x000ee80000100800 */
[----:B------:R-:W4:Y:S04]  /*15ac0*/  LDL R194, [R1+0xd8] ;  /* 0x0000d80001c27983 */ /* 0x000f280000100800 */
[----:B------:R-:W5:Y:S04]  /*15ad0*/  SHFL.IDX PT, R2, R4, RZ, 0x181f ;  /* 0x00181fff04027589 */ /* 0x000f6800000e0000 */
[----:B------:R-:W1:Y:S04]  /*15ae0*/  SHFL.IDX PT, R158, R4, 0x1, 0x181f ;  /* 0x00381f00049e7f89 */ /* 0x000e6800000e0000 */
[----:B------:R-:W2:Y:S04]  /*15af0*/  SHFL.IDX PT, R155, R0, 0x1, 0x181f ;  /* 0x00381f00009b7f89 */ /* 0x000ea800000e0000 */
[----:B-1----:R-:W1:Y:S04]  /*15b00*/  SHFL.IDX PT, R0, R0, 0x2, 0x181f ;  /* 0x00581f0000007f89 */ /* 0x002e6800000e0000 */
[----:B------:R-:W1:Y:S01]  /*15b10*/  SHFL.IDX PT, R4, R4, 0x2, 0x181f ;  /* 0x00581f0004047f89 */ /* 0x000e6200000e0000 */
[----:B----4-:R-:W-:Y:S02]  /*15b20*/  ISETP.GE.AND P3, PT, R194, c[0x0][0x1d4], PT ;  /* 0x00007500c2007a0c */ /* 0x010fe40003f66270 */
[----:B---3--:R-:W-:Y:S02]  /*15b30*/  ISETP.GE.AND P4, PT, R159, c[0x0][0x1d4], PT ;  /* 0x000075009f007a0c */ /* 0x008fe40003f86270 */
[CC--:B-----5:R-:W-:Y:S02]  /*15b40*/  IADD3 R192, P0, R2.reuse, R213.reuse, RZ ;  /* 0x000000d502c07210 */ /* 0x0e0fe40007f1e0ff */
[-C--:B------:R-:W-:Y:S02]  /*15b50*/  IADD3 R156, P2, R2, R212.reuse, RZ ;  /* 0x000000d4029c7210 */ /* 0x080fe40007f5e0ff */
[C---:B------:R-:W-:Y:S01]  /*15b60*/  IADD3 R2, P1, R158.reuse, R213, RZ ;  /* 0x000000d59e027210 */ /* 0x040fe20007f3e0ff */
[C-C-:B--2---:R-:W-:Y:S01]  /*15b70*/  IMAD.X R193, R7.reuse, 0x1, R215.reuse, P0 ;  /* 0x0000000107c17824 */ /* 0x144fe200000e06d7 */
[----:B------:R-:W-:Y:S01]  /*15b80*/  IADD3 R158, P0, R158, R212, RZ ;  /* 0x000000d49e9e7210 */ /* 0x000fe20007f1e0ff */
[--C-:B------:R-:W-:Y:S02]  /*15b90*/  IMAD.X R157, R7, 0x1, R214.reuse, P2 ;  /* 0x00000001079d7824 */ /* 0x100fe400010e06d6 */
[C---:B------:R-:W-:Y:S02]  /*15ba0*/  IMAD.X R3, R155.reuse, 0x1, R215, P1 ;  /* 0x000000019b037824 */ /* 0x040fe400008e06d7 */
[----:B------:R2:W-:Y:S01]  /*15bb0*/  LDGSTS.E.BYPASS.LTC128B.128 [R238+0x5080], [R192.64], !P4 ;  /* 0x05080000c0ee7fae */ /* 0x0005e2000e101d46 */
[----:B------:R-:W-:Y:S03]  /*15bc0*/  IMAD.X R159, R155, 0x1, R214, P0 ;  /* 0x000000019b9f7824 */ /* 0x000fe600000e06d6 */
[----:B------:R2:W-:Y:S04]  /*15bd0*/  LDGSTS.E.BYPASS.LTC128B.128 [R238+0x6880], [R156.64], !P3 ;  /* 0x068800009cee7fae */ /* 0x0005e8000d901d46 */
[----:B------:R2:W-:Y:S04]  /*15be0*/  LDGSTS.E.BYPASS.LTC128B.128 [R238+0x5880], [R2.64], !P4 ;  /* 0x0588000002ee7fae */ /* 0x0005e8000e101d46 */
[----:B------:R2:W-:Y:S02]  /*15bf0*/  LDGSTS.E.BYPASS.LTC128B.128 [R238+0x7080], [R158.64], !P3 ;  /* 0x070800009eee7fae */ /* 0x0005e4000d901d46 */
.L_x_1463:
[----:B-1----:R-:W3:Y:S01]  /*15c00*/  LDL R155, [R1+0x80] ;  /* 0x00008000019b7983 */ /* 0x002ee20000100800 */
[C---:B--2---:R-:W-:Y:S02]  /*15c10*/  IADD3 R156, P1, R4.reuse, R213, RZ ;  /* 0x000000d5049c7210 */ /* 0x044fe40007f3e0ff */
[----:B------:R-:W-:Y:S01]  /*15c20*/  IADD3 R2, P0, R4, R212, RZ ;  /* 0x000000d404027210 */ /* 0x000fe20007f1e0ff */
[----:B------:R-:W2:Y:S02]  /*15c30*/  LDL R7, [R1+0xd8] ;  /* 0x0000d80001077983 */ /* 0x000ea40000100800 */
[C---:B------:R-:W-:Y:S02]  /*15c40*/  IMAD.X R157, R0.reuse, 0x1, R215, P1 ;  /* 0x00000001009d7824 */ /* 0x040fe400008e06d7 */
[----:B------:R-:W-:Y:S01]  /*15c50*/  IMAD.X R3, R0, 0x1, R214, P0 ;  /* 0x0000000100037824 */ /* 0x000fe200000e06d6 */
[----:B--2---:R-:W-:Y:S02]  /*15c60*/  ISETP.GE.AND P2, PT, R7, c[0x0][0x1d4], PT ;  /* 0x0000750007007a0c */ /* 0x004fe40003f46270 */
[----:B---3--:R-:W-:Y:S11]  /*15c70*/  ISETP.GE.AND P3, PT, R155, c[0x0][0x1d4], PT ;  /* 0x000075009b007a0c */ /* 0x008ff60003f66270 */
[----:B------:R-:W-:Y:S02]  /*15c80*/  @!UPT UIADD3 URZ, URZ, URZ, URZ ;  /* 0x0000003f3f3ff290 */ /* 0x000fe4000fffe03f */
[----:B------:R-:W-:Y:S01]  /*15c90*/  @!PT LDS RZ, [RZ] ;  /* 0x00000000fffff984 */ /* 0x000fe20000000800 */
[----:B------:R-:W-:Y:S01]  /*15ca0*/  @!PT LDS RZ, [RZ] ;  /* 0x00000000fffff984 */ /* 0x000fe20000000800 */
[----:B------:R-:W-:Y:S01]  /*15cb0*/  @!PT LDS RZ, [RZ] ;  /* 0x00000000fffff984 */ /* 0x000fe20000000800 */
[----:B------:R1:W-:Y:S04]  /*15cc0*/  LDGSTS.E.BYPASS.LTC128B.128 [R238+0x6080], [R156.64], !P3 ;  /* 0x060800009cee7fae */ /* 0x0003e8000d901d46 */
[----:B------:R1:W-:Y:S02]  /*15cd0*/  LDGSTS.E.BYPASS.LTC128B.128 [R238+0x7880], [R2.64], !P2 ;  /* 0x0788000002ee7fae */ /* 0x0003e4000d101d46 */
.L_x_1351:
[----:B------:R-:W-:Y:S05]  /*15ce0*/  BSYNC B0 ;  /* 0x0000000000007941 */ /* 0x000fea0003800000 */
.L_x_1350:
[----:B-1----:R-:W2:Y:S01]  /*15cf0*/  LDL R157, [R1+0xc4] ;  /* 0x0000c400019d7983 */ /* 0x002ea20000100800 */
[----:B------:R-:W-:Y:S03]  /*15d00*/  IMAD.MOV.U32 R7, RZ, RZ, 0x1 ;  /* 0x00000001ff077424 */ /* 0x000fe600078e00ff */
[----:B------:R-:W2:Y:S02]  /*15d10*/  LDL R0, [R1+0x4] ;  /* 0x0000040001007983 */ /* 0x000ea40000100800 */
[----:B------:R-:W-:Y:S01]  /*15d20*/  ISETP.NE.AND P0, PT, R7, c[0x0][0x2c4], PT ;  /* 0x0000b10007007a0c */ /* 0x000fe20003f05270 */
[----:B------:R-:W-:Y:S01]  /*15d30*/  IMAD R7, R230, -0x30, RZ ;  /* 0xffffffd0e6077824 */ /* 0x000fe200078e02ff */
[----:B------:R-:W3:Y:S04]  /*15d40*/  LDL R156, [R1+0xc0] ;  /* 0x0000c000019c7983 */ /* 0x000ee80000100800 */
[----:B------:R-:W3:Y:S04]  /*15d50*/  LDL R155, [R1+0xbc] ;  /* 0x0000bc00019b7983 */ /* 0x000ee80000100800 */
[----:B------:R-:W4:Y:S04]  /*15d60*/  LDL R4, [R1+0xb8] ;  /* 0x0000b80001047983 */ /* 0x000f280000100800 */
[----:B------:R-:W5:Y:S04]  /*15d70*/  LDL R3, [R1+0x90] ;  /* 0x0000900001037983 */ /* 0x000f680000100800 */
[----:B------:R-:W3:Y:S04]  /*15d80*/  LDL R2, [R1+0x70] ;  /* 0x0000700001027983 */ /* 0x000ee80000100800 */
[----:B------:R-:W0:Y:S01]  /*15d90*/  LDGDEPBAR ;  /* 0x00000000000079af */ /* 0x000e220000000000 */
[----:B-----5:R-:W-:Y:S01]  /*15da0*/  IADD3 R159, -R3, 0x1, R7 ;  /* 0x00000001039f7810 */ /* 0x020fe20007ffe107 */
[----:B--2---:R-:W-:Y:S02]  /*15db0*/  IMAD R0, R0, 0x80, R157 ;  /* 0x0000008000007824 */ /* 0x004fe400078e029d */
[----:B------:R-:W-:Y:S01]  /*15dc0*/  IMAD.IADD R192, R7, 0x1, -R3 ;  /* 0x0000000107c07824 */ /* 0x000fe200078e0a03 */
[----:B---3--:R-:W-:Y:S02]  /*15dd0*/  IADD3 R159, -R2, R159, R5 ;  /* 0x0000009f029f7210 */ /* 0x008fe40007ffe105 */
[----:B------:R-:W-:Y:S02]  /*15de0*/  IADD3 R0, R155, R0, R156 ;  /* 0x000000009b007210 */ /* 0x000fe40007ffe09c */
[----:B------:R-:W-:Y:S02]  /*15df0*/  LOP3.LUT R2, RZ, c[0x0][0x324], RZ, 0x33, !PT ;  /* 0x0000c900ff027a12 */ /* 0x000fe400078e33ff */
[----:B------:R-:W-:Y:S01]  /*15e00*/  IADD3 R158, R159, c[0x0][0x328], RZ ;  /* 0x0000ca009f9e7a10 */ /* 0x000fe20007ffe0ff */
[----:B----4-:R-:W-:Y:S02]  /*15e10*/  IMAD.IADD R157, R4, 0x1, R0 ;  /* 0x00000001049d7824 */ /* 0x010fe400078e0200 */
[----:B------:R-:W-:Y:S02]  /*15e20*/  IMAD.IADD R159, R2, 0x1, R159 ;  /* 0x00000001029f7824 */ /* 0x000fe400078e029f */
[----:B------:R-:W-:Y:S05]  /*15e30*/  @P0 IMAD.HI.U32 R0, R157, c[0x0][0x2c8], RZ ;  /* 0x0000b2009d000a27 */ /* 0x000fea00078e00ff */
[----:B------:R-:W-:Y:S01]  /*15e40*/  @P0 SHF.R.U32.HI R157, RZ, c[0x0][0x2cc], R0 ;  /* 0x0000b300ff9d0a19 */ /* 0x000fe20000011600 */
[----:B------:R-:W-:-:S05]  /*15e50*/  BRA.DIV ~URZ, `(.L_x_1354) ;  /* 0x0000a1927f007947 */ /* 0x000fca000b800000 */
[----:B------:R1:W2:Y:S02]  /*15e60*/  SHFL.IDX PT, R2, R157, RZ, 0x1c1f ;  /* 0x001c1fff9d027589 */ /* 0x0002a400000e0000 */
.L_x_1464:
[----:B--2---:R-:W-:Y:S01]  /*15e70*/  IADD3 R155, R158, R2, RZ ;  /* 0x000000029e9b7210 */ /* 0x004fe20007ffe0ff */
[----:B------:R-:W-:Y:S05]  /*15e80*/  IMAD.MOV.U32 R0, RZ, RZ, 0x1 ;  /* 0x00000001ff007424 */ /* 0x000fea00078e00ff */
[----:B------:R-:W-:Y:S01]  /*15e90*/  ISETP.LE.AND P0, PT, R0, c[0x0][0x32c], PT ;  /* 0x0000cb0000007a0c */ /* 0x000fe20003f03270 */
[----:B------:R-:W-:Y:S11]  /*15ea0*/  IMAD.IADD R0, R159, 0x1, R2 ;  /* 0x000000019f007824 */ /* 0x000ff600078e0202 */
[----:B------:R-:W-:Y:S01]  /*15eb0*/  @!UPT UIADD3 URZ, URZ, URZ, URZ ;  /* 0x0000003f3f3ff290 */ /* 0x000fe2000fffe03f */
        /* <DEDUP_REMOVED lines=15> */
.L_x_1357:
[----:B------:R-:W-:Y:S04]  /*15fb0*/  MOV R3, c[0x0][0x32c] ;  /* 0x0000cb0000037a02 */ /* 0x000fe80000000f00 */
[----:B------:R-:W-:Y:S11]  /*15fc0*/  ISETP.NE.AND P0, PT, R3, 0x1, PT ;  /* 0x000000010300780c */ /* 0x000ff60003f05270 */
[----:B------:R-:W-:Y:S02]  /*15fd0*/  @!UPT UIADD3 URZ, URZ, URZ, URZ ;  /* 0x0000003f3f3ff290 */ /* 0x000fe4000fffe03f */
[----:B------:R-:W-:Y:S05]  /*15fe0*/  @P0 IMAD.HI.U32 R3, R2, c[0x0][0x330], RZ ;  /* 0x0000cc0002030a27 */ /* 0x000fea00078e00ff */
[----:B------:R-:W-:Y:S02]  /*15ff0*/  @P0 SHF.R.U32.HI R2, RZ, c[0x0][0x334], R3 ;  /* 0x0000cd00ff020a19 */ /* 0x000fe40000011603 */
.L_x_1358:
[----:B------:R-:W-:Y:S05]  /*16000*/  BSYNC B0 ;  /* 0x0000000000007941 */ /* 0x000fea0003800000 */
.L_x_1356:
[----:B------:R-:W-:Y:S05]  /*16010*/  IMAD R2, R2, c[0x0][0x32c], R192 ;  /* 0x0000cb0002027a24 */ /* 0x000fea00078e02c0 */
[----:B------:R-:W-:Y:S02]  /*16020*/  IADD3 R3, R2, c[0x0][0x32c], RZ ;  /* 0x0000cb0002037a10 */ /* 0x000fe40007ffe0ff */
[----:B------:R-:W-:Y:S02]  /*16030*/  IMNMX R0, R0, R2, !PT ;  /* 0x0000000200007217 */ /* 0x000fe40007800200 */
[----:B------:R-:W-:Y:S02]  /*16040*/  IMNMX R155, R155, R3, PT ;  /* 0x000000039b9b7217 */ /* 0x000fe40003800200 */
.L_x_1355:
[----:B------:R-:W-:-:S05]  /*16050*/  BRA.DIV ~URZ, `(.L_x_1359) ;  /* 0x0000a0127f007947 */ /* 0x000fca000b800000 */
[----:B------:R2:W3:Y:S02]  /*16060*/  SHFL.IDX PT, R2, R157, 0x1, 0x1c1f ;  /* 0x003c1f009d027f89 */ /* 0x0004e400000e0000 */
.L_x_1465:
        /* <DEDUP_REMOVED lines=20> */
.L_x_1362:
[----:B------:R-:W-:Y:S04]  /*161b0*/  MOV R3, c[0x0][0x32c] ;  /* 0x0000cb0000037a02 */ /* 0x000fe80000000f00 */
[----:B------:R-:W-:Y:S11]  /*161c0*/  ISETP.NE.AND P0, PT, R3, 0x1, PT ;  /* 0x000000010300780c */ /* 0x000ff60003f05270 */
[----:B------:R-:W-:Y:S02]  /*161d0*/  @!UPT UIADD3 URZ, URZ, URZ, URZ ;  /* 0x0000003f3f3ff290 */ /* 0x000fe4000fffe03f */
[----:B------:R-:W-:Y:S05]  /*161e0*/  @P0 IMAD.HI.U32 R3, R2, c[0x0][0x330], RZ ;  /* 0x0000cc0002030a27 */ /* 0x000fea00078e00ff */
[----:B------:R-:W-:Y:S02]  /*161f0*/  @P0 SHF.R.U32.HI R2, RZ, c[0x0][0x334], R3 ;  /* 0x0000cd00ff020a19 */ /* 0x000fe40000011603 */
.L_x_1363:
[----:B------:R-:W-:Y:S05]  /*16200*/  BSYNC B0 ;  /* 0x0000000000007941 */ /* 0x000fea0003800000 */
.L_x_1361:
[----:B------:R-:W-:Y:S05]  /*16210*/  IMAD R2, R2, c[0x0][0x32c], R192 ;  /* 0x0000cb0002027a24 */ /* 0x000fea00078e02c0 */
[----:B------:R-:W-:Y:S02]  /*16220*/  IADD3 R3, R2, c[0x0][0x32c], RZ ;  /* 0x0000cb0002037a10 */ /* 0x000fe40007ffe0ff */
[----:B------:R-:W-:Y:S02]  /*16230*/  IMNMX R4, R4, R2, !PT ;  /* 0x0000000204047217 */ /* 0x000fe40007800200 */
[----:B------:R-:W-:Y:S02]  /*16240*/  IMNMX R156, R156, R3, PT ;  /* 0x000000039c9c7217 */ /* 0x000fe40003800200 */
.L_x_1360:
        /* <DEDUP_REMOVED lines=8> */
[C---:B------:R-:W-:Y:S02]  /*162d0*/  ISETP.GT.AND P0, PT, R0.reuse, 0x1, !P0 ;  /* 0x000000010000780c */ /* 0x040fe40004704270 */
        /* <DEDUP_REMOVED lines=9> */
[C---:B------:R-:W-:Y:S02]  /*16370*/  ISETP.GT.AND P0, PT, R0.reuse, 0x9, !P1 ;  /* 0x000000090000780c */ /* 0x040fe40004f04270 */
[----:B------:R-:W-:Y:S02]  /*16380*/  ISETP.GE.AND P2, PT, R7, 0x29, PT ;  /* 0x000000290700780c */ /* 0x000fe40003f46270 */
[----:B------:R-:W-:Y:S02]  /*16390*/  ISETP.LT.OR P0, PT, R155, 0xa, P0 ;  /* 0x0000000a9b00780c */ /* 0x000fe40000701670 */
        /* <DEDUP_REMOVED lines=32> */
[----:B------:R-:W-:Y:S04]  /*165a0*/  ISETP.LT.OR P0, PT, R155, 0x1, P0 ;  /* 0x000000019b00780c */ /* 0x000fe80000701670 */
[----:B------:R-:W-:Y:S02]  /*165b0*/  FSEL R9, R8, -INF , !P0 ;  /* 0xff80000008097808 */ /* 0x000fe40004000000 */
[----:B------:R-:W-:Y:S11]  /*165c0*/  ISETP.GE.AND P0, PT, R7, 0x2a, PT ;  /* 0x0000002a0700780c */ /* 0x000ff60003f06270 */
[----:B------:R-:W-:Y:S02]  /*165d0*/  @!UPT UIADD3 URZ, URZ, URZ, URZ ;  /* 0x0000003f3f3ff290 */ /* 0x000fe4000fffe03f */
[----:B------:R-:W-:Y:S02]  /*165e0*/  @P0 LOP3.LUT R229, R229, 0x20, RZ, 0xfc, !PT ;  /* 0x00000020e5e50812 */ /* 0x000fe400078efcff */
[----:B------:R-:W-:Y:S04]  /*165f0*/  ISETP.GT.AND P0, PT, R0, 0x29, !P0 ;  /* 0x000000290000780c */ /* 0x000fe80004704270 */
[----:B------:R-:W-:Y:S04]  /*16600*/  ISETP.LT.OR P0, PT, R155, 0x2a, P0 ;  /* 0x0000002a9b00780c */ /* 0x000fe80000701670 */
[----:B------:R-:W-:Y:S01]  /*16610*/  FSEL R233, R53, -INF , !P0 ;  /* 0xff80000035e97808 */ /* 0x000fe20004000000 */
[----:B------:R-:W-:-:S06]  /*16620*/  BRA.DIV ~URZ, `(.L_x_1364) ;  /* 0x00009ac27f007947 */ /* 0x000fcc000b800000 */
[----:B------:R3:W4:Y:S02]  /*16630*/  SHFL.IDX PT, R3, R157, 0x2, 0x1c1f ;  /* 0x005c1f009d037f89 */ /* 0x00072400000e0000 */
.L_x_1466:
        /* <DEDUP_REMOVED lines=20> */
.L_x_1367:
[----:B------:R-:W-:Y:S04]  /*16780*/  MOV R7, c[0x0][0x32c] ;  /* 0x0000cb0000077a02 */ /* 0x000fe80000000f00 */
[----:B------:R-:W-:Y:S11]  /*16790*/  ISETP.NE.AND P0, PT, R7, 0x1, PT ;  /* 0x000000010700780c */ /* 0x000ff60003f05270 */
[----:B------:R-:W-:Y:S02]  /*167a0*/  @!UPT UIADD3 URZ, URZ, URZ, URZ ;  /* 0x0000003f3f3ff290 */ /* 0x000fe4000fffe03f */
[----:B------:R-:W-:Y:S05]  /*167b0*/  @P0 IMAD.HI.U32 R7, R3, c[0x0][0x330], RZ ;  /* 0x0000cc0003070a27 */ /* 0x000fea00078e00ff */
[----:B------:R-:W-:Y:S02]  /*167c0*/  @P0 SHF.R.U32.HI R3, RZ, c[0x0][0x334], R7 ;  /* 0x0000cd00ff030a19 */ /* 0x000fe40000011607 */
.L_x_1368:
[----:B------:R-:W-:Y:S05]  /*167d0*/  BSYNC B0 ;  /* 0x0000000000007941 */ /* 0x000fea0003800000 */
.L_x_1366:
[----:B------:R-:W-:Y:S05]  /*167e0*/  IMAD R3, R3, c[0x0][0x32c], R192 ;  /* 0x0000cb0003037a24 */ /* 0x000fea00078e02c0 */
[----:B------:R-:W-:Y:S02]  /*167f0*/  IADD3 R7, R3, c[0x0][0x32c], RZ ;  /* 0x0000cb0003077a10 */ /* 0x000fe40007ffe0ff */
[----:B------:R-:W-:Y:S02]  /*16800*/  IMNMX R0, R0, R3, !PT ;  /* 0x0000000300007217 */ /* 0x000fe40007800200 */
[----:B------:R-:W-:Y:S02]  /*16810*/  IMNMX R2, R2, R7, PT ;  /* 0x0000000702027217 */ /* 0x000fe40003800200 */
.L_x_1365:
[C---:B------:R-:W-:Y:S04]  /*16820*/  LOP3.LUT P0, RZ, R229.reuse, 0x8, RZ, 0xc0, !PT ;  /* 0x00000008e5ff7812 */ /* 0x040fe8000780c0ff */
[----:B------:R-:W-:Y:S04]  /*16830*/  ISETP.GT.AND P0, PT, R4, 0x8, !P0 ;  /* 0x000000080400780c */ /* 0x000fe80004704270 */
[----:B------:R-:W-:Y:S04]  /*16840*/  ISETP.LT.OR P0, PT, R156, 0x9, P0 ;  /* 0x000000099c00780c */ /* 0x000fe80000701670 */
[----:B------:R-:W-:Y:S02]  /*16850*/  FSEL R22, R22, -INF , !P0 ;  /* 0xff80000016167808 */ /* 0x000fe40004000000 */
[----:B------:R-:W-:Y:S04]  /*16860*/  LOP3.LUT P0, RZ, R229, 0x4, RZ, 0xc0, !PT ;  /* 0x00000004e5ff7812 */ /* 0x000fe8000780c0ff */
[----:B------:R-:W-:Y:S04]  /*16870*/  ISETP.GT.AND P0, PT, R4, 0x9, !P0 ;  /* 0x000000090400780c */ /* 0x000fe80004704270 */
[----:B------:R-:W-:Y:S04]  /*16880*/  ISETP.LT.OR P0, PT, R156, 0xa, P0 ;  /* 0x0000000a9c00780c */ /* 0x000fe80000701670 */
[----:B------:R-:W-:Y:S02]  /*16890*/  FSEL R23, R23, -INF , !P0 ;  /* 0xff80000017177808 */ /* 0x000fe40004000000 */
        /* <DEDUP_REMOVED lines=20> */
[----:B------:R-:W-:Y:S04]  /*169e0*/  LOP3.LUT P0, RZ, R229, 0x10, RZ, 0xc0, !PT ;  /* 0x00000010e5ff7812 */ /* 0x000fe8000780c0ff */
[----:B------:R-:W-:Y:S04]  /*169f0*/  ISETP.GT.AND P0, PT, R4, 0x1, !P0 ;  /* 0x000000010400780c */ /* 0x000fe80004704270 */
[----:B------:R-:W-:Y:S04]  /*16a00*/  ISETP.LT.OR P0, PT, R156, 0x2, P0 ;  /* 0x000000029c00780c */ /* 0x000fe80000701670 */
[----:B------:R-:W-:Y:S02]  /*16a10*/  FSEL R11, R11, -INF , !P0 ;  /* 0xff8000000b0b7808 */ /* 0x000fe40004000000 */
[----:B------:R-:W-:Y:S04]  /*16a20*/  ISETP.GT.AND P0, PT, R4, RZ, !P1 ;  /* 0x000000ff0400720c */ /* 0x000fe80004f04270 */
        /* <DEDUP_REMOVED lines=50> */
[----:B------:R-:W-:Y:S01]  /*16d50*/  FSEL R210, R49, -INF , !P0 ;  /* 0xff80000031d27808 */ /* 0x000fe20004000000 */
[----:B------:R-:W-:-:S06]  /*16d60*/  BRA.DIV ~URZ, `(.L_x_1369) ;  /* 0x000094027f007947 */ /* 0x000fcc000b800000 */
[----:B------:R4:W1:Y:S02]  /*16d70*/  SHFL.IDX PT, R3, R157, 0x3, 0x1c1f ;  /* 0x007c1f009d037f89 */ /* 0x00086400000e0000 */
.L_x_1467:
        /* <DEDUP_REMOVED lines=20> */
.L_x_1372:
[----:B------:R-:W-:Y:S04]  /*16ec0*/  MOV R4, c[0x0][0x32c] ;  /* 0x0000cb0000047a02 */ /* 0x000fe80000000f00 */
[----:B------:R-:W-:Y:S11]  /*16ed0*/  ISETP.NE.AND P0, PT, R4, 0x1, PT ;  /* 0x000000010400780c */ /* 0x000ff60003f05270 */
[----:B------:R-:W-:Y:S02]  /*16ee0*/  @!UPT UIADD3 URZ, URZ, URZ, URZ ;  /* 0x0000003f3f3ff290 */ /* 0x000fe4000fffe03f */
[----:B------:R-:W-:Y:S05]  /*16ef0*/  @P0 IMAD.HI.U32 R4, R3, c[0x0][0x330], RZ ;  /* 0x0000cc0003040a27 */ /* 0x000fea00078e00ff */
[----:B------:R-:W-:Y:S02]  /*16f00*/  @P0 SHF.R.U32.HI R3, RZ, c[0x0][0x334], R4 ;  /* 0x0000cd00ff030a19 */ /* 0x000fe40000011604 */
.L_x_1373:
[----:B------:R-:W-:Y:S05]  /*16f10*/  BSYNC B0 ;  /* 0x0000000000007941 */ /* 0x000fea0003800000 */
.L_x_1371:
[----:B------:R-:W-:Y:S05]  /*16f20*/  IMAD R192, R3, c[0x0][0x32c], R192 ;  /* 0x0000cb0003c07a24 */ /* 0x000fea00078e02c0 */
[----:B------:R-:W-:Y:S02]  /*16f30*/  IADD3 R3, R192, c[0x0][0x32c], RZ ;  /* 0x0000cb00c0037a10 */ /* 0x000fe40007ffe0ff */
[----:B------:R-:W-:Y:S02]  /*16f40*/  IMNMX R0, R0, R192, !PT ;  /* 0x000000c000007217 */ /* 0x000fe40007800200 */
[----:B------:R-:W-:Y:S02]  /*16f50*/  IMNMX R2, R2, R3, PT ;  /* 0x0000000302027217 */ /* 0x000fe40003800200 */
.L_x_1370:
[----:B------:R-:W-:Y:S02]  /*16f60*/  ISETP.GT.AND P0, PT, R0, RZ, !P1 ;  /* 0x000000ff0000720c */ /* 0x000fe40004f04270 */
[C---:B------:R-:W-:Y:S02]  /*16f70*/  LOP3.LUT P1, RZ, R229.reuse, 0x1, RZ, 0xc0, !PT ;  /* 0x00000001e5ff7812 */ /* 0x040fe4000782c0ff */
        /* <DEDUP_REMOVED lines=37> */
[----:B------:R-:W-:Y:S02]  /*171d0*/  LOP3.LUT P6, RZ, R229, 0x20, RZ, 0xc0, !PT ;  /* 0x00000020e5ff7812 */ /* 0x000fe400078cc0ff */
        /* <DEDUP_REMOVED lines=48> */
[----:B--234-:R-:W-:Y:S02]  /*174e0*/  FMNMX.FTZ R157, R210, R0, !PT ;  /* 0x00000000d29d7209 */ /* 0x01cfe40007810000 */
[----:B------:R-:W-:Y:S01]  /*174f0*/  FMNMX.FTZ R0, R209, R3, !PT ;  /* 0x00000003d1007209 */ /* 0x000fe20007810000 */
[----:B------:R-:W-:-:S05]  /*17500*/  BRA.DIV ~URZ, `(.L_x_1374) ;  /* 0x00008ce27f007947 */ /* 0x000fca000b800000 */
[----:B------:R1:W2:Y:S02]  /*17510*/  SHFL.BFLY PT, R155, R4, 0x2, 0x1f ;  /* 0x0c401f00049b7f89 */ /* 0x0002a400000e0000 */
.L_x_1468:
[----:B--2---:R-:W-:Y:S01]  /*17520*/  FMNMX.FTZ R155, R4, R155, !PT ;  /* 0x0000009b049b7209 */ /* 0x004fe20007810000 */
[----:B------:R-:W-:-:S05]  /*17530*/  BRA.DIV ~URZ, `(.L_x_1375) ;  /* 0x00008d027f007947 */ /* 0x000fca000b800000 */
[----:B------:R-:W-:Y:S04]  /*17540*/  SHFL.BFLY PT, R2, R156, 0x2, 0x1f ;  /* 0x0c401f009c027f89 */ /* 0x000fe800000e0000 */
[----:B------:R-:W-:Y:S04]  /*17550*/  SHFL.BFLY PT, R3, R157, 0x2, 0x1f ;  /* 0x0c401f009d037f89 */ /* 0x000fe800000e0000 */
[----:B-1----:R-:W1:Y:S02]  /*17560*/  SHFL.BFLY PT, R4, R0, 0x2, 0x1f ;  /* 0x0c401f0000047f89 */ /* 0x002e6400000e0000 */
[----:B-1----:R-:W-:Y:S02]  /*17570*/  FMNMX.FTZ R4, R0, R4, !PT ;  /* 0x0000000400047209 */ /* 0x002fe40007810000 */
[----:B------:R-:W-:Y:S02]  /*17580*/  FMNMX.FTZ R156, R156, R2, !PT ;  /* 0x000000029c9c7209 */ /* 0x000fe40007810000 */
[----:B------:R-:W1:Y:S01]  /*17590*/  SHFL.BFLY PT, R2, R155, 0x1, 0x1f ;  /* 0x0c201f009b027f89 */ /* 0x000e6200000e0000 */
[----:B------:R-:W-:Y:S03]  /*175a0*/  FMNMX.FTZ R157, R157, R3, !PT ;  /* 0x000000039d9d7209 */ /* 0x000fe60007810000 */
[----:B------:R-:W2:Y:S04]  /*175b0*/  SHFL.BFLY PT, R7, R156, 0x1, 0x1f ;  /* 0x0c201f009c077f89 */ /* 0x000ea800000e0000 */
[----:B------:R-:W3:Y:S04]  /*175c0*/  SHFL.BFLY PT, R8, R157, 0x1, 0x1f ;  /* 0x0c201f009d087f89 */ /* 0x000ee800000e0000 */
[----:B------:R4:W4:Y:S01]  /*175d0*/  SHFL.BFLY PT, R3, R4, 0x1, 0x1f ;  /* 0x0c201f0004037f89 */ /* 0x00092200000e0000 */
[----:B-1----:R-:W-:Y:S02]  /*175e0*/  FMNMX.FTZ R155, R155, R2, !PT ;  /* 0x000000029b9b7209 */ /* 0x002fe40007810000 */
[----:B--2---:R-:W-:Y:S02]  /*175f0*/  FMNMX.FTZ R156, R156, R7, !PT ;  /* 0x000000079c9c7209 */ /* 0x004fe40007810000 */
[----:B---3--:R-:W-:Y:S02]  /*17600*/  FMNMX.FTZ R157, R157, R8, !PT ;  /* 0x000000089d9d7209 */ /* 0x008fe40007810000 */
.L_x_1469:
[C---:B------:R-:W-:Y:S01]  /*17610*/  FMUL.FTZ R52, R155.reuse, c[0x0][0x2d0] ;  /* 0x0000b4009b347a20 */ /* 0x040fe20000410000 */
[----:B------:R-:W-:Y:S01]  /*17620*/  FSETP.NEU.FTZ.AND P0, PT, R155, -INF , PT ;  /* 0xff8000009b00780b */ /* 0x000fe20003f1d000 */
[C---:B------:R-:W-:Y:S01]  /*17630*/  FMUL.FTZ R159, R156.reuse, c[0x0][0x2d0] ;  /* 0x0000b4009c9f7a20 */ /* 0x040fe20000410000 */
[----:B------:R-:W-:Y:S01]  /*17640*/  FSETP.NEU.FTZ.AND P1, PT, R156, -INF , PT ;  /* 0xff8000009c00780b */ /* 0x000fe20003f3d000 */
[----:B------:R-:W-:Y:S01]  /*17650*/  FMUL.FTZ R158, R157, c[0x0][0x2d0] ;  /* 0x0000b4009d9e7a20 */ /* 0x000fe20000410000 */
[----:B------:R-:W-:Y:S01]  /*17660*/  FSEL R52, R52, RZ, P0 ;  /* 0x000000ff34347208 */ /* 0x000fe20000000000 */
[----:B------:R-:W-:Y:S01]  /*17670*/  WARPSYNC 0xffffffff ;  /* 0xffffffff00007948 */ /* 0x000fe20003800000 */
[----:B------:R-:W-:Y:S01]  /*17680*/  FSEL R159, R159, RZ, P1 ;  /* 0x000000ff9f9f7208 */ /* 0x000fe20000800000 */
[----:B------:R-:W1:Y:S01]  /*17690*/  LDSM.16.MT88.4 R24, [R217+0x2080] ;  /* 0x00208000d918783b */ /* 0x000e620000004200 */
[----:B----4-:R-:W-:Y:S01]  /*176a0*/  FMNMX.FTZ R7, R3, R4, !PT ;  /* 0x0000000403077209 */ /* 0x010fe20007810000 */
[--C-:B------:R-:W-:Y:S02]  /*176b0*/  FFMA.FTZ R0, R9, c[0x0][0x2d0], -R52.reuse ;  /* 0x0000b40009007a23 */ /* 0x100fe40000010834 */
[--C-:B------:R-:W-:Y:S02]  /*176c0*/  FFMA.FTZ R2, R20, c[0x0][0x2d0], -R52.reuse ;  /* 0x0000b40014027a23 */ /* 0x100fe40000010834 */
[----:B------:R2:W-:Y:S02]  /*176d0*/  MUFU.EX2 R242, R0 ;  /* 0x0000000000f27308 */ /* 0x0005e40000000800 */
[----:B------:R-:W3:Y:S08]  /*176e0*/  LDSM.16.MT88.4 R48, [R218+0x2080] ;  /* 0x00208000da30783b */ /* 0x000ef00000004200 */
[----:B------:R4:W-:Y:S01]  /*176f0*/  MUFU.EX2 R8, R2 ;  /* 0x0000000200087308 */ /* 0x0009e20000000800 */
[--C-:B--2---:R-:W-:Y:S09]  /*17700*/  FFMA.FTZ R0, R193, c[0x0][0x2d0], -R52.reuse ;  /* 0x0000b400c1007a23 */ /* 0x104ff20000010834 */
[----:B------:R2:W5:Y:S01]  /*17710*/  MUFU.EX2 R30, R0 ;  /* 0x00000000001e7308 */ /* 0x0005620000000800 */
[--C-:B----4-:R-:W-:Y:S09]  /*17720*/  FFMA.FTZ R2, R23, c[0x0][0x2d0], -R159.reuse ;  /* 0x0000b40017027a23 */ /* 0x110ff2000001089f */
[----:B------:R-:W-:Y:S01]  /*17730*/  MUFU.EX2 R34, R2 ;  /* 0x0000000200227308 */ /* 0x000fe20000000800 */
[--C-:B--2---:R-:W-:Y:S09]  /*17740*/  FFMA.FTZ R0, R10, c[0x0][0x2d0], -R159.reuse ;  /* 0x0000b4000a007a23 */ /* 0x104ff2000001089f */
[----:B------:R2:W-:Y:S02]  /*17750*/  MUFU.EX2 R193, R0 ;  /* 0x0000000000c17308 */ /* 0x0005e40000000800 */
[--C-:B--2---:R-:W-:Y:S01]  /*17760*/  FFMA.FTZ R0, R11, c[0x0][0x2d0], -R159.reuse ;  /* 0x0000b4000b007a23 */ /* 0x104fe2000001089f */
[----:B-----5:R-:W-:Y:S07]  /*17770*/  F2FP.PACK_AB R40, R30, R242 ;  /* 0x000000f21e28723e */ /* 0x020fee00000000ff */
[----:B------:R2:W4:Y:S02]  /*17780*/  MUFU.EX2 R31, R0 ;  /* 0x00000000001f7308 */ /* 0x0005240000000800 */
[----:B--2---:R-:W-:Y:S01]  /*17790*/  FFMA.FTZ R0, R21, c[0x0][0x2d0], -R52 ;  /* 0x0000b40015007a23 */ /* 0x004fe20000010834 */
[----:B----4-:R-:W-:Y:S07]  /*177a0*/  F2FP.PACK_AB R41, R31, R193 ;  /* 0x000000c11f29723e */ /* 0x010fee00000000ff */
[----:B------:R2:W-:Y:S02]  /*177b0*/  MUFU.EX2 R33, R0 ;  /* 0x0000000000217308 */ /* 0x0005e40000000800 */
[----:B--2---:R-:W-:Y:S08]  /*177c0*/  FFMA.FTZ R0, R22, c[0x0][0x2d0], -R159 ;  /* 0x0000b40016007a23 */ /* 0x004ff0000001089f */
[----:B------:R2:W4:Y:S02]  /*177d0*/  MUFU.EX2 R35, R0 ;  /* 0x0000000000237308 */ /* 0x0005240000000800 */
[----:B--2---:R-:W-:Y:S02]  /*177e0*/  FSEL R0, R155, RZ, P0 ;  /* 0x000000ff9b007208 */ /* 0x004fe40000000000 */
[----:B------:R-:W-:Y:S02]  /*177f0*/  FSETP.NEU.FTZ.AND P0, PT, R157, -INF , PT ;  /* 0xff8000009d00780b */ /* 0x000fe40003f1d000 */
[----:B----4-:R-:W-:Y:S01]  /*17800*/  F2FP.PACK_AB R43, R34, R35 ;  /* 0x00000023222b723e */ /* 0x010fe200000000ff */
[----:B------:R-:W-:Y:S01]  /*17810*/  FADD.FTZ R0, -R0, R6 ;  /* 0x0000000600007221 */ /* 0x000fe20000010100 */
[----:B------:R-:W-:Y:S03]  /*17820*/  FSEL R158, R158, RZ, P0 ;  /* 0x000000ff9e9e7208 */ /* 0x000fe60000000000 */
[----:B------:R-:W-:Y:S02]  /*17830*/  FMUL.FTZ R0, R0, c[0x0][0x2d0] ;  /* 0x0000b40000007a20 */ /* 0x000fe40000410000 */
[--C-:B------:R-:W-:Y:S02]  /*17840*/  FFMA.FTZ R2, R12, c[0x0][0x2d0], -R158.reuse ;  /* 0x0000b4000c027a23 */ /* 0x100fe4000001089e */
[----:B------:R-:W2:Y:S10]  /*17850*/  MUFU.EX2 R6, R0 ;  /* 0x0000000000067308 */ /* 0x000eb40000000800 */
[----:B------:R4:W-:Y:S01]  /*17860*/  MUFU.EX2 R28, R2 ;  /* 0x00000002001c7308 */ /* 0x0009e20000000800 */
[C---:B--2---:R-:W-:Y:S02]  /*17870*/  FMUL.FTZ R9, R6.reuse, R173 ;  /* 0x000000ad06097220 */ /* 0x044fe40000410000 */
[C---:B------:R-:W-:Y:S02]  /*17880*/  FMUL.FTZ R20, R6.reuse, R164 ;  /* 0x000000a406147220 */ /* 0x040fe40000410000 */
[C---:B------:R-:W-:Y:S02]  /*17890*/  FMUL.FTZ R21, R6.reuse, R165 ;  /* 0x000000a506157220 */ /* 0x040fe40000410000 */
[C---:B------:R-:W-:Y:S02]  /*178a0*/  FMUL.FTZ R136, R6.reuse, R136 ;  /* 0x0000008806887220 */ /* 0x040fe40000410000 */
[C---:B------:R-:W-:Y:S02]  /*178b0*/  FMUL.FTZ R137, R6.reuse, R137 ;  /* 0x0000008906897220 */ /* 0x040fe40000410000 */
[--C-:B----4-:R-:W-:Y:S02]  /*178c0*/  FFMA.FTZ R2, R13, c[0x0][0x2d0], -R158.reuse ;  /* 0x0000b4000d027a23 */ /* 0x110fe4000001089e */
[C---:B------:R-:W-:Y:S02]  /*178d0*/  FMUL.FTZ R148, R6.reuse, R148 ;  /* 0x0000009406947220 */ /* 0x040fe40000410000 */
[----:B------:R-:W2:Y:S01]  /*178e0*/  MUFU.EX2 R32, R2 ;  /* 0x0000000200207308 */ /* 0x000ea20000000800 */
        /* <DEDUP_REMOVED lines=11> */
[----:B------:R-:W-:Y:S01]  /*179a0*/  FMUL.FTZ R100, R6, R100 ;  /* 0x0000006406647220 */ /* 0x000fe20000410000 */
[----:B--2---:R-:W-:Y:S01]  /*179b0*/  F2FP.PACK_AB R44, R32, R28 ;  /* 0x0000001c202c723e */ /* 0x004fe200000000ff */
[--C-:B------:R-:W-:Y:S02]  /*179c0*/  FFMA.FTZ R2, R16, c[0x0][0x2d0], -R158.reuse ;  /* 0x0000b40010027a23 */ /* 0x100fe4000001089e */
[C---:B------:R-:W-:Y:S02]  /*179d0*/  FMUL.FTZ R101, R6.reuse, R101 ;  /* 0x0000006506657220 */ /* 0x040fe40000410000 */
[----:B------:R2:W-:Y:S01]  /*179e0*/  MUFU.EX2 R37, R2 ;  /* 0x0000000200257308 */ /* 0x0005e20000000800 */
        /* <DEDUP_REMOVED lines=8> */
[----:B--2---:R-:W-:Y:S04]  /*17a70*/  FFMA.FTZ R2, R17, c[0x0][0x2d0], -R158 ;  /* 0x0000b40011027a23 */ /* 0x004fe8000001089e */
[----:B------:R2:W-:Y:S02]  /*17a80*/  MUFU.EX2 R38, R2 ;  /* 0x0000000200267308 */ /* 0x0005e40000000800 */
[----:B--2---:R-:W-:Y:S05]  /*17a90*/  FSEL R2, R156, RZ, P1 ;  /* 0x000000ff9c027208 */ /* 0x004fea0000800000 */
[----:B------:R-:W-:Y:S01]  /*17aa0*/  FADD.FTZ R0, -R2, R152 ;  /* 0x0000009802007221 */ /* 0x000fe20000010100 */
[----:B------:R-:W-:Y:S01]  /*17ab0*/  FSEL R2, R157, RZ, P0 ;  /* 0x000000ff9d027208 */ /* 0x000fe20000000000 */
[C---:B------:R-:W-:Y:S01]  /*17ac0*/  FMUL.FTZ R152, R7.reuse, c[0x0][0x2d0] ;  /* 0x0000b40007987a20 */ /* 0x040fe20000410000 */
[----:B------:R-:W-:Y:S01]  /*17ad0*/  FSETP.NEU.FTZ.AND P0, PT, R7, -INF , PT ;  /* 0xff8000000700780b */ /* 0x000fe20003f1d000 */
[----:B------:R-:W-:Y:S03]  /*17ae0*/  FMUL.FTZ R0, R0, c[0x0][0x2d0] ;  /* 0x0000b40000007a20 */ /* 0x000fe60000410000 */
[----:B------:R-:W-:Y:S01]  /*17af0*/  FSEL R152, R152, RZ, P0 ;  /* 0x000000ff98987208 */ /* 0x000fe20000000000 */
[----:B------:R2:W4:Y:S04]  /*17b00*/  MUFU.EX2 R3, R0 ;  /* 0x0000000000037308 */ /* 0x0005280000000800 */
[--C-:B------:R-:W-:Y:S02]  /*17b10*/  FFMA.FTZ R4, R15, c[0x0][0x2d0], -R152.reuse ;  /* 0x0000b4000f047a23 */ /* 0x100fe40000010898 */
[----:B--2---:R-:W-:Y:S04]  /*17b20*/  FADD.FTZ R0, -R2, R153 ;  /* 0x0000009902007221 */ /* 0x004fe80000010100 */
[----:B------:R2:W-:Y:S01]  /*17b30*/  MUFU.EX2 R153, R4 ;  /* 0x0000000400997308 */ /* 0x0005e20000000800 */
[C---:B----4-:R-:W-:Y:S01]  /*17b40*/  FMUL.FTZ R10, R3.reuse, R174 ;  /* 0x000000ae030a7220 */ /* 0x050fe20000410000 */
[----:B------:R-:W-:Y:S01]  /*17b50*/  MOV R174, R38 ;  /* 0x0000002600ae7202 */ /* 0x000fe20000000f00 */
[----:B------:R-:W-:Y:S02]  /*17b60*/  FMUL.FTZ R0, R0, c[0x0][0x2d0] ;  /* 0x0000b40000007a20 */ /* 0x000fe40000410000 */
[C---:B------:R-:W-:Y:S01]  /*17b70*/  FMUL.FTZ R11, R3.reuse, R175 ;  /* 0x000000af030b7220 */ /* 0x040fe20000410000 */
[----:B------:R-:W-:Y:S01]  /*17b80*/  MOV R175, R37 ;  /* 0x0000002500af7202 */ /* 0x000fe20000000f00 */
[C---:B------:R-:W-:Y:S02]  /*17b90*/  FMUL.FTZ R22, R3.reuse, R166 ;  /* 0x000000a603167220 */ /* 0x040fe40000410000 */
[C---:B------:R-:W-:Y:S01]  /*17ba0*/  FMUL.FTZ R23, R3.reuse, R167 ;  /* 0x000000a703177220 */ /* 0x040fe20000410000 */
[----:B------:R4:W5:Y:S01]  /*17bb0*/  MUFU.EX2 R2, R0 ;  /* 0x0000000000027308 */ /* 0x0009620000000800 */
[----:B------:R-:W-:Y:S01]  /*17bc0*/  F2FP.PACK_AB R46, R174, R175 ;  /* 0x000000afae2e723e */ /* 0x000fe200000000ff */
[----:B------:R-:W-:Y:S02]  /*17bd0*/  FMUL.FTZ R37, R6, R161 ;  /* 0x000000a106257220 */ /* 0x000fe40000410000 */
[C---:B------:R-:W-:Y:S02]  /*17be0*/  FMUL.FTZ R38, R3.reuse, R162 ;  /* 0x000000a203267220 */ /* 0x040fe40000410000 */
[C---:B------:R-:W-:Y:S02]  /*17bf0*/  FMUL.FTZ R138, R3.reuse, R138 ;  /* 0x0000008a038a7220 */ /* 0x040fe40000410000 */
[C---:B------:R-:W-:Y:S02]  /*17c00*/  FMUL.FTZ R139, R3.reuse, R139 ;  /* 0x0000008b038b7220 */ /* 0x040fe40000410000 */
[C---:B------:R-:W-:Y:S02]  /*17c10*/  FMUL.FTZ R150, R3.reuse, R150 ;  /* 0x0000009603967220 */ /* 0x040fe40000410000 */
[----:B------:R-:W-:Y:S02]  /*17c20*/  FMUL.FTZ R151, R3, R151 ;  /* 0x0000009703977220 */ /* 0x000fe40000410000 */
[--C-:B--2---:R-:W-:Y:S02]  /*17c30*/  FFMA.FTZ R4, R19, c[0x0][0x2d0], -R152.reuse ;  /* 0x0000b40013047a23 */ /* 0x104fe40000010898 */
[C---:B------:R-:W-:Y:S02]  /*17c40*/  FMUL.FTZ R58, R3.reuse, R58 ;  /* 0x0000003a033a7220 */ /* 0x040fe40000410000 */
[----:B------:R-:W2:Y:S01]  /*17c50*/  MUFU.EX2 R39, R4 ;  /* 0x0000000400277308 */ /* 0x000ea20000000800 */
[C---:B------:R-:W-:Y:S02]  /*17c60*/  FMUL.FTZ R59, R3.reuse, R59 ;  /* 0x0000003b033b7220 */ /* 0x040fe40000410000 */
[C---:B------:R-:W-:Y:S02]  /*17c70*/  FMUL.FTZ R70, R3.reuse, R70 ;  /* 0x0000004603467220 */ /* 0x040fe40000410000 */
[C---:B------:R-:W-:Y:S02]  /*17c80*/  FMUL.FTZ R71, R3.reuse, R71 ;  /* 0x0000004703477220 */ /* 0x040fe40000410000 */
[--C-:B----4-:R-:W-:Y:S02]  /*17c90*/  FFMA.FTZ R0, R14, c[0x0][0x2d0], -R152.reuse ;  /* 0x0000b4000e007a23 */ /* 0x110fe40000010898 */
[C---:B-----5:R-:W-:Y:S02]  /*17ca0*/  FMUL.FTZ R12, R2.reuse, R176 ;  /* 0x000000b0020c7220 */ /* 0x060fe40000410000 */
[----:B------:R4:W5:Y:S01]  /*17cb0*/  MUFU.EX2 R29, R0 ;  /* 0x00000000001d7308 */ /* 0x0009620000000800 */
[C---:B------:R-:W-:Y:S01]  /*17cc0*/  FMUL.FTZ R13, R2.reuse, R177 ;  /* 0x000000b1020d7220 */ /* 0x040fe20000410000 */
[----:B------:R-:W-:Y:S01]  /*17cd0*/  MOV R177, R33 ;  /* 0x0000002100b17202 */ /* 0x000fe20000000f00 */
[C---:B------:R-:W-:Y:S01]  /*17ce0*/  FMUL.FTZ R16, R2.reuse, R180 ;  /* 0x000000b402107220 */ /* 0x040fe20000410000 */
[----:B------:R-:W-:Y:S01]  /*17cf0*/  MOV R180, R31 ;  /* 0x0000001f00b47202 */ /* 0x000fe20000000f00 */
[C---:B------:R-:W-:Y:S01]  /*17d00*/  FMUL.FTZ R17, R2.reuse, R181 ;  /* 0x000000b502117220 */ /* 0x040fe20000410000 */
[----:B------:R-:W-:Y:S01]  /*17d10*/  MOV R181, R30 ;  /* 0x0000001e00b57202 */ /* 0x000fe20000000f00 */
[C---:B------:R-:W-:Y:S02]  /*17d20*/  FMUL.FTZ R140, R2.reuse, R140 ;  /* 0x0000008c028c7220 */ /* 0x040fe40000410000 */
[C---:B------:R-:W-:Y:S02]  /*17d30*/  FMUL.FTZ R141, R2.reuse, R141 ;  /* 0x0000008d028d7220 */ /* 0x040fe40000410000 */
[C---:B------:R-:W-:Y:S01]  /*17d40*/  FMUL.FTZ R144, R2.reuse, R144 ;  /* 0x0000009002907220 */ /* 0x040fe20000410000 */
[----:B--2---:R-:W-:Y:S01]  /*17d50*/  MOV R173, R39 ;  /* 0x0000002700ad7202 */ /* 0x004fe20000000f00 */
[----:B------:R-:W-:Y:S02]  /*17d60*/  FMUL.FTZ R39, R3, R163 ;  /* 0x000000a303277220 */ /* 0x000fe40000410000 */
[C---:B------:R-:W-:Y:S02]  /*17d70*/  FMUL.FTZ R145, R2.reuse, R145 ;  /* 0x0000009102917220 */ /* 0x040fe40000410000 */
[C---:B------:R-:W-:Y:S02]  /*17d80*/  FMUL.FTZ R60, R2.reuse, R60 ;  /* 0x0000003c023c7220 */ /* 0x040fe40000410000 */
[C---:B------:R-:W-:Y:S02]  /*17d90*/  FMUL.FTZ R61, R2.reuse, R61 ;  /* 0x0000003d023d7220 */ /* 0x040fe40000410000 */
[----:B------:R-:W-:Y:S02]  /*17da0*/  FMUL.FTZ R64, R2, R64 ;  /* 0x0000004002407220 */ /* 0x000fe40000410000 */
[----:B----4-:R-:W-:Y:S01]  /*17db0*/  FFMA.FTZ R0, R18, c[0x0][0x2d0], -R152 ;  /* 0x0000b40012007a23 */ /* 0x010fe20000010898 */
[----:B-----5:R-:W-:Y:S01]  /*17dc0*/  F2FP.PACK_AB R45, R153, R29 ;  /* 0x0000001d992d723e */ /* 0x020fe200000000ff */
[C---:B------:R-:W-:Y:S02]  /*17dd0*/  FMUL.FTZ R65, R2.reuse, R65 ;  /* 0x0000004102417220 */ /* 0x040fe40000410000 */
[----:B------:R2:W4:Y:S01]  /*17de0*/  MUFU.EX2 R36, R0 ;  /* 0x0000000000247308 */ /* 0x0005220000000800 */
        /* <DEDUP_REMOVED lines=11> */
[C---:B------:R-:W-:Y:S01]  /*17ea0*/  FMUL.FTZ R93, R2.reuse, R93 ;  /* 0x0000005d025d7220 */ /* 0x040fe20000410000 */
[----:B--2---:R-:W-:Y:S01]  /*17eb0*/  FSEL R0, R7, RZ, P0 ;  /* 0x000000ff07007208 */ /* 0x004fe20000000000 */
[----:B------:R-:W-:Y:S01]  /*17ec0*/  FMUL.FTZ R96, R2, R96 ;  /* 0x0000006002607220 */ /* 0x000fe20000410000 */
[----:B----4-:R-:W-:Y:S01]  /*17ed0*/  MOV R176, R36 ;  /* 0x0000002400b07202 */ /* 0x010fe20000000f00 */
[----:B------:R-:W-:Y:S02]  /*17ee0*/  FMUL.FTZ R36, R6, R160 ;  /* 0x000000a006247220 */ /* 0x000fe40000410000 */
[----:B------:R-:W-:Y:S01]  /*17ef0*/  FADD.FTZ R0, -R0, R154 ;  /* 0x0000009a00007221 */ /* 0x000fe20000010100 */
[----:B------:R-:W-:Y:S01]  /*17f00*/  MOV R154, R8 ;  /* 0x00000008009a7202 */ /* 0x000fe20000000f00 */
[----:B------:R-:W-:Y:S01]  /*17f10*/  FMUL.FTZ R8, R6, R172 ;  /* 0x000000ac06087220 */ /* 0x000fe20000410000 */
[----:B------:R-:W-:Y:S01]  /*17f20*/  F2FP.PACK_AB R47, R173, R176 ;  /* 0x000000b0ad2f723e */ /* 0x000fe200000000ff */
[----:B------:R-:W-:Y:S01]  /*17f30*/  FMUL.FTZ R0, R0, c[0x0][0x2d0] ;  /* 0x0000b40000007a20 */ /* 0x000fe20000410000 */
[----:B------:R-:W-:Y:S01]  /*17f40*/  F2FP.PACK_AB R42, R33, R154 ;  /* 0x0000009a212a723e */ /* 0x000fe200000000ff */
[----:B------:R-:W-:Y:S01]  /*17f50*/  LDSM.16.MT88.4 R160, [R220+0x2880] ;  /* 0x00288000dca0783b */ /* 0x000fe20000004200 */
[C---:B------:R-:W-:Y:S01]  /*17f60*/  FMUL.FTZ R102, R3.reuse, R102 ;  /* 0x0000006603667220 */ /* 0x040fe20000410000 */
[----:B------:R-:W-:Y:S01]  /*17f70*/  MOV R172, R35 ;  /* 0x0000002300ac7202 */ /* 0x000fe20000000f00 */
[C---:B------:R-:W-:Y:S01]  /*17f80*/  FMUL.FTZ R103, R3.reuse, R103 ;  /* 0x0000006703677220 */ /* 0x040fe20000410000 */
[----:B------:R-:W2:Y:S01]  /*17f90*/  MUFU.EX2 R0, R0 ;  /* 0x0000000000007308 */ /* 0x000ea20000000800 */
[C---:B------:R-:W-:Y:S01]  /*17fa0*/  FMUL.FTZ R106, R3.reuse, R106 ;  /* 0x0000006a036a7220 */ /* 0x040fe20000410000 */
[-C--:B-1----:R-:W-:Y:S05]  /*17fb0*/  HMMA.16816.F32 R8, R40, R24.reuse, R8 ;  /* 0x000000182808723c */ /* 0x082fea0000001808 */
[C---:B------:R-:W-:Y:S02]  /*17fc0*/  FMUL.FTZ R33, R2.reuse, R189 ;  /* 0x000000bd02217220 */ /* 0x040fe40000410000 */
[----:B------:R-:W-:Y:S02]  /*17fd0*/  FMUL.FTZ R97, R2, R97 ;  /* 0x0000006102617220 */ /* 0x000fe40000410000 */
[C---:B------:R-:W-:Y:S03]  /*17fe0*/  FMUL.FTZ R107, R3.reuse, R107 ;  /* 0x0000006b036b7220 */ /* 0x040fe60000410000 */
[--C-:B------:R-:W-:Y:S02]  /*17ff0*/  FFMA.FTZ R4, R196, c[0x0][0x2d0], -R52.reuse ;  /* 0x0000b400c4047a23 */ /* 0x100fe40000010834 */
[C---:B------:R-:W-:Y:S02]  /*18000*/  FMUL.FTZ R108, R2.reuse, R108 ;  /* 0x0000006c026c7220 */ /* 0x040fe40000410000 */
[----:B------:R1:W-:Y:S01]  /*18010*/  MUFU.EX2 R164, R4 ;  /* 0x0000000400a47308 */ /* 0x0003e20000000800 */
[C---:B------:R-:W-:Y:S02]  /*18020*/  FMUL.FTZ R109, R2.reuse, R109 ;  /* 0x0000006d026d7220 */ /* 0x040fe40000410000 */
[C---:B------:R-:W-:Y:S02]  /*18030*/  FMUL.FTZ R112, R2.reuse, R112 ;  /* 0x0000007002707220 */ /* 0x040fe40000410000 */
[----:B------:R-:W-:Y:S02]  /*18040*/  FMUL.FTZ R113, R2, R113 ;  /* 0x0000007102717220 */ /* 0x000fe40000410000 */
[C---:B--2---:R-:W-:Y:S01]  /*18050*/  FMUL.FTZ R14, R0.reuse, R178 ;  /* 0x000000b2000e7220 */ /* 0x044fe20000410000 */
[----:B------:R-:W-:Y:S01]  /*18060*/  MOV R178, R34 ;  /* 0x0000002200b27202 */ /* 0x000fe20000000f00 */
[C---:B------:R-:W-:Y:S01]  /*18070*/  FMUL.FTZ R15, R0.reuse, R179 ;  /* 0x000000b3000f7220 */ /* 0x040fe20000410000 */
[----:B------:R-:W-:Y:S01]  /*18080*/  MOV R179, R32 ;  /* 0x0000002000b37202 */ /* 0x000fe20000000f00 */
[C---:B------:R-:W-:Y:S02]  /*18090*/  FMUL.FTZ R118, R3.reuse, R118 ;  /* 0x0000007603767220 */ /* 0x040fe40000410000 */
[C---:B------:R-:W-:Y:S02]  /*180a0*/  FMUL.FTZ R119, R3.reuse, R119 ;  /* 0x0000007703777220 */ /* 0x040fe40000410000 */
[----:B------:R-:W-:Y:S01]  /*180b0*/  FMUL.FTZ R122, R3, R122 ;  /* 0x0000007a037a7220 */ /* 0x000fe20000410000 */
[C---:B------:R-:W-:Y:S04]  /*180c0*/  HMMA.16816.F32 R12, R44.reuse, R24, R12 ;  /* 0x000000182c0c723c */ /* 0x040fe8000000180c */
[C---:B------:R-:W-:Y:S01]  /*180d0*/  FMUL.FTZ R18, R0.reuse, R182 ;  /* 0x000000b600127220 */ /* 0x040fe20000410000 */
[----:B------:R-:W-:Y:S01]  /*180e0*/  MOV R182, R29 ;  /* 0x0000001d00b67202 */ /* 0x000fe20000000f00 */
[----:B------:R-:W-:Y:S01]  /*180f0*/  FMUL.FTZ R19, R0, R183 ;  /* 0x000000b700137220 */ /* 0x000fe20000410000 */
[----:B------:R-:W-:Y:S01]  /*18100*/  MOV R183, R28 ;  /* 0x0000001c00b77202 */ /* 0x000fe20000000f00 */
[--C-:B-1----:R-:W-:Y:S04]  /*18110*/  FFMA.FTZ R4, R195, c[0x0][0x2d0], -R52.reuse ;  /* 0x0000b400c3047a23 */ /* 0x102fe80000010834 */
[C---:B------:R-:W-:Y:S01]  /*18120*/  FMUL.FTZ R123, R3.reuse, R123 ;  /* 0x0000007b037b7220 */ /* 0x040fe20000410000 */
[-C--:B------:R-:W-:Y:S01]  /*18130*/  HMMA.16816.F32 R16, R44, R26.reuse, R16 ;  /* 0x0000001a2c10723c */ /* 0x080fe20000001810 */
[----:B------:R-:W1:Y:S02]  /*18140*/  MUFU.EX2 R165, R4 ;  /* 0x0000000400a57308 */ /* 0x000e640000000800 */
[C---:B------:R-:W-:Y:S02]  /*18150*/  FMUL.FTZ R134, R3.reuse, R134 ;  /* 0x0000008603867220 */ /* 0x040fe40000410000 */
[----:B------:R-:W-:Y:S02]  /*18160*/  FMUL.FTZ R135, R3, R135 ;  /* 0x0000008703877220 */ /* 0x000fe40000410000 */
[--C-:B------:R-:W-:Y:S01]  /*18170*/  FFMA.FTZ R167, R233, c[0x0][0x2d0], -R52.reuse ;  /* 0x0000b400e9a77a23 */ /* 0x100fe20000010834 */
[C---:B------:R-:W-:Y:S04]  /*18180*/  HMMA.16816.F32 R20, R40.reuse, R26, R20 ;  /* 0x0000001a2814723c */ /* 0x040fe80000001814 */
[C---:B------:R-:W-:Y:S02]  /*18190*/  FMUL.FTZ R24, R6.reuse, R168 ;  /* 0x000000a806187220 */ /* 0x040fe40000410000 */
[----:B------:R-:W-:Y:S02]  /*181a0*/  FMUL.FTZ R25, R6, R169 ;  /* 0x000000a906197220 */ /* 0x000fe40000410000 */
[C---:B------:R-:W-:Y:S04]  /*181b0*/  FMUL.FTZ R26, R3.reuse, R170 ;  /* 0x000000aa031a7220 */ /* 0x040fe80000410000 */
[----:B------:R-:W-:Y:S02]  /*181c0*/  FMUL.FTZ R27, R3, R171 ;  /* 0x000000ab031b7220 */ /* 0x000fe40000410000 */
[--C-:B------:R-:W-:Y:S02]  /*181d0*/  FFMA.FTZ R170, R235, c[0x0][0x2d0], -R52.reuse ;  /* 0x0000b400ebaa7a23 */ /* 0x100fe40000010834 */
[--C-:B------:R-:W-:Y:S01]  /*181e0*/  FFMA.FTZ R169, R234, c[0x0][0x2d0], -R52.reuse ;  /* 0x0000b400eaa97a23 */ /* 0x100fe20000010834 */
[----:B-1----:R-:W-:Y:S01]  /*181f0*/  MOV R235, R165 ;  /* 0x000000a500eb7202 */ /* 0x002fe20000000f00 */
[----:B------:R-:W-:Y:S01]  /*18200*/  FFMA.FTZ R168, R236, c[0x0][0x2d0], -R52 ;  /* 0x0000b400eca87a23 */ /* 0x000fe20000010834 */
[-C--:B---3--:R-:W-:Y:S01]  /*18210*/  HMMA.16816.F32 R24, R40, R48.reuse, R24 ;  /* 0x000000302818723c */ /* 0x088fe20000001818 */
[----:B------:R-:W-:Y:S02]  /*18220*/  MUFU.EX2 R195, R170 ;  /* 0x000000aa00c37308 */ /* 0x000fe40000000800 */
[C---:B------:R-:W-:Y:S01]  /*18230*/  FMUL.FTZ R28, R2.reuse, R184 ;  /* 0x000000b8021c7220 */ /* 0x040fe20000410000 */
[----:B------:R-:W-:Y:S01]  /*18240*/  MOV R184, R179 ;  /* 0x000000b300b87202 */ /* 0x000fe20000000f00 */
[----:B------:R-:W-:Y:S01]  /*18250*/  FMUL.FTZ R29, R2, R185 ;  /* 0x000000b9021d7220 */ /* 0x000fe20000410000 */
[----:B------:R-:W-:Y:S01]  /*18260*/  MOV R179, R174 ;  /* 0x000000ae00b37202 */ /* 0x000fe20000000f00 */
[C---:B------:R-:W-:Y:S01]  /*18270*/  FMUL.FTZ R30, R0.reuse, R186 ;  /* 0x000000ba001e7220 */ /* 0x040fe20000410000 */
[----:B------:R-:W-:Y:S01]  /*18280*/  MOV R234, R164 ;  /* 0x000000a400ea7202 */ /* 0x000fe20000000f00 */
[----:B------:R-:W-:Y:S03]  /*18290*/  FMUL.FTZ R31, R0, R187 ;  /* 0x000000bb001f7220 */ /* 0x000fe60000410000 */
[--C-:B------:R-:W-:Y:S01]  /*182a0*/  FFMA.FTZ R166, R232, c[0x0][0x2d0], -R159.reuse ;  /* 0x0000b400e8a67a23 */ /* 0x100fe2000001089f */
[----:B------:R-:W-:Y:S01]  /*182b0*/  MOV R233, R179 ;  /* 0x000000b300e97202 */ /* 0x000fe20000000f00 */
[--C-:B------:R-:W-:Y:S01]  /*182c0*/  FFMA.FTZ R165, R231, c[0x0][0x2d0], -R159.reuse ;  /* 0x0000b400e7a57a23 */ /* 0x100fe2000001089f */
[----:B------:R-:W-:Y:S01]  /*182d0*/  MOV R232, R178 ;  /* 0x000000b200e87202 */ /* 0x000fe20000000f00 */
[C---:B------:R-:W-:Y:S02]  /*182e0*/  HMMA.16816.F32 R28, R44.reuse, R48, R28 ;  /* 0x000000302c1c723c */ /* 0x040fe4000000181c */
[----:B------:R-:W-:Y:S02]  /*182f0*/  MUFU.EX2 R196, R165 ;  /* 0x000000a500c47308 */ /* 0x000fe40000000800 */
[----:B------:R-:W-:Y:S01]  /*18300*/  FMUL.FTZ R32, R2, R188 ;  /* 0x000000bc02207220 */ /* 0x000fe20000410000 */
[----:B------:R-:W-:Y:S01]  /*18310*/  MOV R188, R183 ;  /* 0x000000b700bc7202 */ /* 0x000fe20000000f00 */
[C---:B------:R-:W-:Y:S01]  /*18320*/  FMUL.FTZ R34, R0.reuse, R190 ;  /* 0x000000be00227220 */ /* 0x040fe20000410000 */
[----:B------:R-:W-:Y:S01]  /*18330*/  MOV R183, R153 ;  /* 0x0000009900b77202 */ /* 0x000fe20000000f00 */
[C---:B------:R-:W-:Y:S01]  /*18340*/  FMUL.FTZ R35, R0.reuse, R191 ;  /* 0x000000bf00237220 */ /* 0x040fe20000410000 */
[----:B------:R-:W-:Y:S02]  /*18350*/  MOV R189, R188 ;  /* 0x000000bc00bd7202 */ /* 0x000fe40000000f00 */
[----:B------:R-:W2:Y:S01]  /*18360*/  LDL.LU R188, [R1+0x88] ;  /* 0x0000880001bc7983 */ /* 0x000ea20000300800 */
[--C-:B------:R-:W-:Y:S01]  /*18370*/  FFMA.FTZ R164, R215, c[0x0][0x2d0], -R159.reuse ;  /* 0x0000b400d7a47a23 */ /* 0x100fe2000001089f */
[----:B------:R-:W-:Y:S01]  /*18380*/  MOV R231, R177 ;  /* 0x000000b100e77202 */ /* 0x000fe20000000f00 */
[C---:B------:R-:W-:Y:S01]  /*18390*/  FMUL.FTZ R142, R0.reuse, R142 ;  /* 0x0000008e008e7220 */ /* 0x040fe20000410000 */
[-C--:B------:R-:W-:Y:S03]  /*183a0*/  HMMA.16816.F32 R32, R44, R50.reuse, R32 ;  /* 0x000000322c20723c */ /* 0x080fe60000001820 */
[C---:B------:R-:W-:Y:S01]  /*183b0*/  FMUL.FTZ R143, R0.reuse, R143 ;  /* 0x0000008f008f7220 */ /* 0x040fe20000410000 */
[----:B------:R-:W-:Y:S01]  /*183c0*/  MOV R215, R176 ;  /* 0x000000b000d77202 */ /* 0x000fe20000000f00 */
[C---:B------:R-:W-:Y:S01]  /*183d0*/  FMUL.FTZ R146, R0.reuse, R146 ;  /* 0x0000009200927220 */ /* 0x040fe20000410000 */
[----:B------:R-:W-:Y:S01]  /*183e0*/  MOV R187, R182 ;  /* 0x000000b600bb7202 */ /* 0x000fe20000000f00 */
[C---:B------:R-:W-:Y:S01]  /*183f0*/  FMUL.FTZ R147, R0.reuse, R147 ;  /* 0x0000009300937220 */ /* 0x040fe20000410000 */
[C---:B------:R-:W-:Y:S01]  /*18400*/  HMMA.16816.F32 R36, R40.reuse, R50, R36 ;  /* 0x000000322824723c */ /* 0x040fe20000001824 */
[----:B------:R-:W1:Y:S03]  /*18410*/  LDSM.16.MT88.4 R48, [R220+0x2080] ;  /* 0x00208000dc30783b */ /* 0x000e660000004200 */
[C---:B------:R-:W-:Y:S01]  /*18420*/  FMUL.FTZ R62, R0.reuse, R62 ;  /* 0x0000003e003e7220 */ /* 0x040fe20000410000 */
[----:B------:R-:W-:Y:S01]  /*18430*/  MOV R182, R154 ;  /* 0x0000009a00b67202 */ /* 0x000fe20000000f00 */
[C---:B------:R-:W-:Y:S01]  /*18440*/  FMUL.FTZ R63, R0.reuse, R63 ;  /* 0x0000003f003f7220 */ /* 0x040fe20000410000 */
[----:B------:R-:W-:Y:S01]  /*18450*/  MOV R186, R181 ;  /* 0x000000b500ba7202 */ /* 0x000fe20000000f00 */
[C---:B------:R-:W-:Y:S01]  /*18460*/  FMUL.FTZ R66, R0.reuse, R66 ;  /* 0x0000004200427220 */ /* 0x040fe20000410000 */
[----:B------:R-:W-:Y:S03]  /*18470*/  MOV R181, R172 ;  /* 0x000000ac00b57202 */ /* 0x000fe60000000f00 */
[C---:B------:R-:W-:Y:S01]  /*18480*/  FMUL.FTZ R67, R0.reuse, R67 ;  /* 0x0000004300437220 */ /* 0x040fe20000410000 */
[----:B------:R-:W-:Y:S01]  /*18490*/  MOV R185, R180 ;  /* 0x000000b400b97202 */ /* 0x000fe20000000f00 */
[C---:B------:R-:W-:Y:S01]  /*184a0*/  FMUL.FTZ R78, R0.reuse, R78 ;  /* 0x0000004e004e7220 */ /* 0x040fe20000410000 */
[----:B------:R-:W-:Y:S01]  /*184b0*/  MOV R180, R173 ;  /* 0x000000ad00b47202 */ /* 0x000fe20000000f00 */
[C---:B------:R-:W-:Y:S02]  /*184c0*/  FMUL.FTZ R79, R0.reuse, R79 ;  /* 0x0000004f004f7220 */ /* 0x040fe40000410000 */
[C---:B------:R-:W-:Y:S01]  /*184d0*/  FMUL.FTZ R82, R0.reuse, R82 ;  /* 0x0000005200527220 */ /* 0x040fe20000410000 */
[----:B------:R-:W-:Y:S01]  /*184e0*/  MOV R236, R180 ;  /* 0x000000b400ec7202 */ /* 0x000fe20000000f00 */
        /* <DEDUP_REMOVED lines=9> */
[--C-:B------:R-:W-:Y:S02]  /*18580*/  FFMA.FTZ R4, R53, c[0x0][0x2d0], -R159.reuse ;  /* 0x0000b40035047a23 */ /* 0x100fe4000001089f */
[--C-:B------:R-:W-:Y:S01]  /*18590*/  FFMA.FTZ R53, R204, c[0x0][0x2d0], -R159.reuse ;  /* 0x0000b400cc357a23 */ /* 0x100fe2000001089f */
[-C--:B-1----:R-:W-:Y:S01]  /*185a0*/  HMMA.16816.F32 R136, R40, R48.reuse, R136 ;  /* 0x000000302888723c */ /* 0x082fe20000001888 */
[----:B------:R1:W-:Y:S02]  /*185b0*/  MUFU.EX2 R252, R4 ;  /* 0x0000000400fc7308 */ /* 0x0003e40000000800 */
[C---:B------:R-:W-:Y:S02]  /*185c0*/  FMUL.FTZ R124, R2.reuse, R124 ;  /* 0x0000007c027c7220 */ /* 0x040fe40000410000 */
[----:B------:R-:W-:Y:S02]  /*185d0*/  FMUL.FTZ R125, R2, R125 ;  /* 0x0000007d027d7220 */ /* 0x000fe40000410000 */
[C---:B------:R-:W-:Y:S01]  /*185e0*/  FMUL.FTZ R126, R0.reuse, R126 ;  /* 0x0000007e007e7220 */ /* 0x040fe20000410000 */
[C---:B------:R-:W-:Y:S03]  /*185f0*/  HMMA.16816.F32 R140, R44.reuse, R48, R140 ;  /* 0x000000302c8c723c */ /* 0x040fe6000000188c */
[----:B------:R-:W-:Y:S01]  /*18600*/  MUFU.EX2 R247, R53 ;  /* 0x0000003500f77308 */ /* 0x000fe20000000800 */
[----:B------:R-:W-:Y:S02]  /*18610*/  FMUL.FTZ R127, R0, R127 ;  /* 0x0000007f007f7220 */ /* 0x000fe40000410000 */
[C---:B------:R-:W-:Y:S02]  /*18620*/  FMUL.FTZ R128, R2.reuse, R128 ;  /* 0x0000008002807220 */ /* 0x040fe40000410000 */
[-C--:B------:R-:W-:Y:S04]  /*18630*/  HMMA.16816.F32 R144, R44, R50.reuse, R144 ;  /* 0x000000322c90723c */ /* 0x080fe80000001890 */
[----:B------:R-:W-:Y:S02]  /*18640*/  FMUL.FTZ R129, R2, R129 ;  /* 0x0000008102817220 */ /* 0x000fe40000410000 */
[----:B------:R-:W-:Y:S02]  /*18650*/  FMUL.FTZ R130, R0, R130 ;  /* 0x0000008200827220 */ /* 0x000fe40000410000 */
[C---:B------:R-:W-:Y:S01]  /*18660*/  HMMA.16816.F32 R148, R40.reuse, R50, R148 ;  /* 0x000000322894723c */ /* 0x040fe20000001894 */
[----:B------:R-:W3:Y:S03]  /*18670*/  LDSM.16.MT88.4 R48, [R219+0x2080] ;  /* 0x00208000db30783b */ /* 0x000ee60000004200 */
[--C-:B-1----:R-:W-:Y:S02]  /*18680*/  FFMA.FTZ R4, R194, c[0x0][0x2d0], -R159.reuse ;  /* 0x0000b400c2047a23 */ /* 0x102fe4000001089f */
[----:B------:R-:W-:Y:S01]  /*18690*/  MUFU.EX2 R194, R166 ;  /* 0x000000a600c27308 */ /* 0x000fe20000000800 */
[----:B------:R-:W-:Y:S02]  /*186a0*/  FMUL.FTZ R131, R0, R131 ;  /* 0x0000008300837220 */ /* 0x000fe40000410000 */
[--C-:B------:R-:W-:Y:S03]  /*186b0*/  FFMA.FTZ R171, R208, c[0x0][0x2d0], -R152.reuse ;  /* 0x0000b400d0ab7a23 */ /* 0x100fe60000010898 */
[--C-:B------:R-:W-:Y:S02]  /*186c0*/  FFMA.FTZ R172, R207, c[0x0][0x2d0], -R152.reuse ;  /* 0x0000b400cfac7a23 */ /* 0x100fe40000010898 */
[----:B------:R-:W-:Y:S02]  /*186d0*/  FFMA.FTZ R173, R206, c[0x0][0x2d0], -R152 ;  /* 0x0000b400cead7a23 */ /* 0x000fe40000010898 */
[----:B------:R1:W4:Y:S01]  /*186e0*/  MUFU.EX2 R251, R4 ;  /* 0x0000000400fb7308 */ /* 0x0003220000000800 */
[--C-:B------:R-:W-:Y:S02]  /*186f0*/  FFMA.FTZ R154, R213, c[0x0][0x2d0], -R158.reuse ;  /* 0x0000b400d59a7a23 */ /* 0x100fe4000001089e */
[----:B------:R-:W-:Y:S02]  /*18700*/  FFMA.FTZ R153, R212, c[0x0][0x2d0], -R158 ;  /* 0x0000b400d4997a23 */ /* 0x000fe4000001089e */
[--C-:B-1----:R-:W-:Y:S01]  /*18710*/  FFMA.FTZ R4, R202, c[0x0][0x2d0], -R52.reuse ;  /* 0x0000b400ca047a23 */ /* 0x102fe20000010834 */
[-C--:B---3--:R-:W-:Y:S04]  /*18720*/  HMMA.16816.F32 R56, R40, R48.reuse, R56 ;  /* 0x000000302838723c */ /* 0x088fe80000001838 */
[----:B------:R-:W-:Y:S04]  /*18730*/  MUFU.EX2 R202, R167 ;  /* 0x000000a700ca7308 */ /* 0x000fe80000000800 */
[C---:B------:R-:W-:Y:S06]  /*18740*/  HMMA.16816.F32 R60, R44.reuse, R48, R60 ;  /* 0x000000302c3c723c */ /* 0x040fec000000183c */
[----:B------:R1:W-:Y:S02]  /*18750*/  MUFU.EX2 R250, R4 ;  /* 0x0000000400fa7308 */ /* 0x0003e40000000800 */
[-C--:B------:R-:W-:Y:S08]  /*18760*/  HMMA.16816.F32 R64, R44, R50.reuse, R64 ;  /* 0x000000322c40723c */ /* 0x080ff00000001840 */
[C---:B------:R-:W-:Y:S01]  /*18770*/  HMMA.16816.F32 R68, R40.reuse, R50, R68 ;  /* 0x000000322844723c */ /* 0x040fe20000001844 */
[----:B------:R-:W3:Y:S03]  /*18780*/  LDSM.16.MT88.4 R48, [R217+0x3880] ;  /* 0x00388000d930783b */ /* 0x000ee60000004200 */
[----:B-1----:R-:W-:Y:S04]  /*18790*/  FFMA.FTZ R4, R205, c[0x0][0x2d0], -R52 ;  /* 0x0000b400cd047a23 */ /* 0x002fe80000010834 */
[----:B------:R1:W5:Y:S04]  /*187a0*/  MUFU.EX2 R249, R4 ;  /* 0x0000000400f97308 */ /* 0x0003680000000800 */
[--C-:B-1----:R-:W-:Y:S01]  /*187b0*/  FFMA.FTZ R4, R203, c[0x0][0x2d0], -R159.reuse ;  /* 0x0000b400cb047a23 */ /* 0x102fe2000001089f */
[-C--:B---3--:R-:W-:Y:S05]  /*187c0*/  HMMA.16816.F32 R72, R40, R48.reuse, R72 ;  /* 0x000000302848723c */ /* 0x088fea0000001848 */
[----:B------:R1:W3:Y:S01]  /*187d0*/  MUFU.EX2 R248, R4 ;  /* 0x0000000400f87308 */ /* 0x0002e20000000800 */
[----:B------:R-:W-:Y:S01]  /*187e0*/  FFMA.FTZ R159, R214, c[0x0][0x2d0], -R159 ;  /* 0x0000b400d69f7a23 */ /* 0x000fe2000001089f */
[----:B------:R-:W-:Y:S01]  /*187f0*/  MOV R214, R175 ;  /* 0x000000af00d67202 */ /* 0x000fe20000000f00 */
[C---:B------:R-:W-:Y:S08]  /*18800*/  HMMA.16816.F32 R76, R44.reuse, R48, R76 ;  /* 0x000000302c4c723c */ /* 0x040ff0000000184c */
[-C--:B------:R-:W-:Y:S08]  /*18810*/  HMMA.16816.F32 R80, R44, R50.reuse, R80 ;  /* 0x000000322c50723c */ /* 0x080ff00000001850 */
[C---:B------:R-:W-:Y:S01]  /*18820*/  HMMA.16816.F32 R84, R40.reuse, R50, R84 ;  /* 0x000000322854723c */ /* 0x040fe20000001854 */
[----:B------:R-:W3:Y:S03]  /*18830*/  LDSM.16.MT88.4 R48, [R218+0x3880] ;  /* 0x00388000da30783b */ /* 0x000ee60000004200 */
[--C-:B-1----:R-:W-:Y:S02]  /*18840*/  FFMA.FTZ R4, R200, c[0x0][0x2d0], -R158.reuse ;  /* 0x0000b400c8047a23 */ /* 0x102fe4000001089e */
[----:B------:R-:W-:Y:S10]  /*18850*/  MUFU.EX2 R200, R168 ;  /* 0x000000a800c87308 */ /* 0x000ff40000000800 */
[----:B------:R1:W-:Y:S02]  /*18860*/  MUFU.EX2 R243, R4 ;  /* 0x0000000400f37308 */ /* 0x0003e40000000800 */
[--C-:B-1----:R-:W-:Y:S01]  /*18870*/  FFMA.FTZ R4, R199, c[0x0][0x2d0], -R158.reuse ;  /* 0x0000b400c7047a23 */ /* 0x102fe2000001089e */
[-C--:B---3--:R-:W-:Y:S07]  /*18880*/  HMMA.16816.F32 R88, R40, R48.reuse, R88 ;  /* 0x000000302858723c */ /* 0x088fee0000001858 */
[----:B------:R1:W-:Y:S01]  /*18890*/  MUFU.EX2 R199, R164 ;  /* 0x000000a400c77308 */ /* 0x0003e20000000800 */
[C---:B------:R-:W-:Y:S09]  /*188a0*/  HMMA.16816.F32 R92, R44.reuse, R48, R92 ;  /* 0x000000302c5c723c */ /* 0x040ff2000000185c */
[----:B------:R3:W-:Y:S01]  /*188b0*/  MUFU.EX2 R244, R4 ;  /* 0x0000000400f47308 */ /* 0x0007e20000000800 */
[-C--:B------:R-:W-:Y:S08]  /*188c0*/  HMMA.16816.F32 R96, R44, R50.reuse, R96 ;  /* 0x000000322c60723c */ /* 0x080ff00000001860 */
[C---:B------:R-:W-:Y:S01]  /*188d0*/  HMMA.16816.F32 R100, R40.reuse, R50, R100 ;  /* 0x000000322864723c */ /* 0x040fe20000001864 */
[----:B------:R-:W4:Y:S08]  /*188e0*/  LDSM.16.MT88.4 R48, [R220+0x3880] ;  /* 0x00388000dc30783b */ /* 0x000f300000004200 */
[----:B-1----:R-:W-:Y:S03]  /*188f0*/  LDSM.16.MT88.4 R164, [R217+0x3080] ;  /* 0x00308000d9a4783b */ /* 0x002fe60000004200 */
[--C-:B---3--:R-:W-:Y:S04]  /*18900*/  FFMA.FTZ R4, R198, c[0x0][0x2d0], -R158.reuse ;  /* 0x0000b400c6047a23 */ /* 0x108fe8000001089e */
[----:B------:R1:W-:Y:S01]  /*18910*/  MUFU.EX2 R245, R4 ;  /* 0x0000000400f57308 */ /* 0x0003e20000000800 */
[----:B--2---:R-:W-:Y:S02]  /*18920*/  FFMA.FTZ R2, R2, R188, R189 ;  /* 0x000000bc02027223 */ /* 0x004fe400000100bd */
[----:B-1----:R-:W-:Y:S01]  /*18930*/  FFMA.FTZ R4, R197, c[0x0][0x2d0], -R158 ;  /* 0x0000b400c5047a23 */ /* 0x002fe2000001089e */
[-C--:B----4-:R-:W-:Y:S06]  /*18940*/  HMMA.16816.F32 R104, R40, R48.reuse, R104 ;  /* 0x000000302868723c */ /* 0x090fec0000001868 */
[----:B------:R-:W-:Y:S02]  /*18950*/  MUFU.EX2 R197, R169 ;  /* 0x000000a900c57308 */ /* 0x000fe40000000800 */
[C---:B------:R-:W-:Y:S08]  /*18960*/  HMMA.16816.F32 R108, R44.reuse, R48, R108 ;  /* 0x000000302c6c723c */ /* 0x040ff0000000186c */
[----:B------:R1:W2:Y:S01]  /*18970*/  MUFU.EX2 R246, R4 ;  /* 0x0000000400f67308 */ /* 0x0002a20000000800 */
[-C--:B------:R-:W-:Y:S08]  /*18980*/  HMMA.16816.F32 R112, R44, R50.reuse, R112 ;  /* 0x000000322c70723c */ /* 0x080ff00000001870 */
[C---:B------:R-:W-:Y:S01]  /*18990*/  HMMA.16816.F32 R116, R40.reuse, R50, R116 ;  /* 0x000000322874723c */ /* 0x040fe20000001874 */
[----:B------:R-:W3:Y:S03]  /*189a0*/  LDSM.16.MT88.4 R48, [R219+0x3880] ;  /* 0x00388000db30783b */ /* 0x000ee60000004200 */
[--C-:B-1----:R-:W-:Y:S04]  /*189b0*/  FFMA.FTZ R4, R54, c[0x0][0x2d0], -R152.reuse ;  /* 0x0000b40036047a23 */ /* 0x102fe80000010898 */
[----:B------:R1:W-:Y:S04]  /*189c0*/  MUFU.EX2 R241, R4 ;  /* 0x0000000400f17308 */ /* 0x0003e80000000800 */
[--C-:B-1----:R-:W-:Y:S01]  /*189d0*/  FFMA.FTZ R4, R55, c[0x0][0x2d0], -R152.reuse ;  /* 0x0000b40037047a23 */ /* 0x102fe20000010898 */
[-C--:B---3--:R-:W-:Y:S01]  /*189e0*/  HMMA.16816.F32 R120, R40, R48.reuse, R120 ;  /* 0x000000302878723c */ /* 0x088fe20000001878 */
[----:B------:R-:W-:Y:S04]  /*189f0*/  LDSM.16.MT88.4 R52, [R218+0x2880] ;  /* 0x00288000da34783b */ /* 0x000fe80000004200 */
[----:B------:R1:W-:Y:S03]  /*18a00*/  MUFU.EX2 R205, R4 ;  /* 0x0000000400cd7308 */ /* 0x0003e60000000800 */
[C---:B------:R-:W-:Y:S01]  /*18a10*/  HMMA.16816.F32 R124, R44.reuse, R48, R124 ;  /* 0x000000302c7c723c */ /* 0x040fe2000000187c */
[----:B------:R-:W3:Y:S04]  /*18a20*/  LDL.LU R49, [R1+0x74] ;  /* 0x0000740001317983 */ /* 0x000ee80000300800 */
[----:B------:R-:W4:Y:S03]  /*18a30*/  LDL.LU R48, [R1+0x78] ;  /* 0x0000780001307983 */ /* 0x000f260000300800 */
[-C--:B------:R-:W-:Y:S01]  /*18a40*/  HMMA.16816.F32 R128, R44, R50.reuse, R128 ;  /* 0x000000322c80723c */ /* 0x080fe20000001880 */
[----:B------:R-:W2:Y:S07]  /*18a50*/  LDSM.16.MT88.4 R44, [R217+0x2880] ;  /* 0x00288000d92c783b */ /* 0x000eae0000004200 */
[----:B------:R-:W-:Y:S04]  /*18a60*/  HMMA.16816.F32 R132, R40, R50, R132 ;  /* 0x000000322884723c */ /* 0x000fe80000001884 */
[--C-:B-1----:R-:W-:Y:S03]  /*18a70*/  FFMA.FTZ R4, R192, c[0x0][0x2d0], -R152.reuse ;  /* 0x0000b400c0047a23 */ /* 0x102fe60000010898 */
[----:B------:R-:W-:Y:S01]  /*18a80*/  F2FP.PACK_AB R40, R235, R234 ;  /* 0x000000eaeb28723e */ /* 0x000fe200000000ff */
[----:B------:R1:W-:Y:S01]  /*18a90*/  MUFU.EX2 R204, R4 ;  /* 0x0000000400cc7308 */ /* 0x0003e20000000800 */
[----:B------:R-:W-:Y:S03]  /*18aa0*/  F2FP.PACK_AB R41, R251, R252 ;  /* 0x000000fcfb29723e */ /* 0x000fe600000000ff */
[----:B-----5:R-:W-:Y:S02]  /*18ab0*/  F2FP.PACK_AB R42, R249, R250 ;  /* 0x000000faf92a723e */ /* 0x020fe400000000ff */
[----:B------:R-:W-:Y:S02]  /*18ac0*/  F2FP.PACK_AB R43, R248, R247 ;  /* 0x000000f7f82b723e */ /* 0x000fe400000000ff */
[----:B--2---:R-:W-:Y:S01]  /*18ad0*/  F2FP.PACK_AB R50, R246, R245 ;  /* 0x000000f5f632723e */ /* 0x004fe200000000ff */
[--C-:B-1----:R-:W-:Y:S04]  /*18ae0*/  FFMA.FTZ R4, R201, c[0x0][0x2d0], -R152.reuse ;  /* 0x0000b400c9047a23 */ /* 0x102fe80000010898 */
[-C--:B------:R-:W-:Y:S01]  /*18af0*/  HMMA.16816.F32 R8, R40, R44.reuse, R8 ;  /* 0x0000002c2808723c */ /* 0x080fe20000001808 */
[----:B------:R-:W-:Y:S02]  /*18b00*/  MUFU.EX2 R201, R159 ;  /* 0x0000009f00c97308 */ /* 0x000fe40000000800 */
[----:B------:R-:W-:Y:S08]  /*18b10*/  FFMA.FTZ R152, R209, c[0x0][0x2d0], -R152 ;  /* 0x0000b400d1987a23 */ /* 0x000ff00000010898 */
[----:B------:R-:W1:Y:S10]  /*18b20*/  MUFU.EX2 R203, R4 ;  /* 0x0000000400cb7308 */ /* 0x000e740000000800 */
[----:B------:R-:W-:Y:S10]  /*18b30*/  MUFU.EX2 R152, R152 ;  /* 0x0000009800987308 */ /* 0x000ff40000000800 */
[----:B------:R-:W-:Y:S01]  /*18b40*/  MUFU.EX2 R159, R154 ;  /* 0x0000009a009f7308 */ /* 0x000fe20000000800 */
[----:B-1----:R-:W-:Y:S01]  /*18b50*/  F2FP.PACK_AB R51, R203, R204 ;  /* 0x000000cccb33723e */ /* 0x002fe200000000ff */
[--C-:B------:R-:W-:Y:S02]  /*18b60*/  FFMA.FTZ R4, R211, c[0x0][0x2d0], -R158.reuse ;  /* 0x0000b400d3047a23 */ /* 0x100fe4000001089e */
[----:B------:R-:W-:Y:S06]  /*18b70*/  FFMA.FTZ R158, R210, c[0x0][0x2d0], -R158 ;  /* 0x0000b400d29e7a23 */ /* 0x000fec000001089e */
[----:B------:R-:W-:Y:S10]  /*18b80*/  MUFU.EX2 R154, R172 ;  /* 0x000000ac009a7308 */ /* 0x000ff40000000800 */
[----:B------:R-:W-:Y:S10]  /*18b90*/  MUFU.EX2 R192, R158 ;  /* 0x0000009e00c07308 */ /* 0x000ff40000000800 */
[----:B------:R-:W-:Y:S10]  /*18ba0*/  MUFU.EX2 R158, R171 ;  /* 0x000000ab009e7308 */ /* 0x000ff40000000800 */
[----:B------:R-:W-:Y:S01]  /*18bb0*/  MUFU.EX2 R198, R4 ;  /* 0x0000000400c67308 */ /* 0x000fe20000000800 */
[----:B---3--:R-:W-:Y:S01]  /*18bc0*/  FFMA.FTZ R174, R6, R49, R242 ;  /* 0x0000003106ae7223 */ /* 0x008fe200000100f2 */
[----:B------:R-:W-:Y:S01]  /*18bd0*/  F2FP.PACK_AB R49, R205, R241 ;  /* 0x000000f1cd31723e */ /* 0x000fe200000000ff */
[----:B----4-:R-:W-:Y:S01]  /*18be0*/  FFMA.FTZ R6, R3, R48, R193 ;  /* 0x0000003003067223 */ /* 0x010fe200000100c1 */
[----:B------:R-:W-:Y:S01]  /*18bf0*/  F2FP.PACK_AB R48, R244, R243 ;  /* 0x000000f3f430723e */ /* 0x000fe200000000ff */
[----:B------:R-:W2:Y:S05]  /*18c00*/  LDL.LU R3, [R1+0x84] ;  /* 0x0000840001037983 */ /* 0x000eaa0000300800 */
[----:B------:R-:W1:Y:S01]  /*18c10*/  MUFU.EX2 R193, R153 ;  /* 0x0000009900c17308 */ /* 0x000e620000000800 */
[C---:B------:R-:W-:Y:S09]  /*18c20*/  HMMA.16816.F32 R12, R48.reuse, R44, R12 ;  /* 0x0000002c300c723c */ /* 0x040ff2000000180c */
[----:B------:R-:W3:Y:S01]  /*18c30*/  MUFU.EX2 R153, R173 ;  /* 0x000000ad00997308 */ /* 0x000ee20000000800 */
[-C--:B------:R-:W-:Y:S08]  /*18c40*/  HMMA.16816.F32 R16, R48, R46.reuse, R16 ;  /* 0x0000002e3010723c */ /* 0x080ff00000001810 */
[C---:B------:R-:W-:Y:S01]  /*18c50*/  HMMA.16816.F32 R20, R40.reuse, R46, R20 ;  /* 0x0000002e2814723c */ /* 0x040fe20000001814 */
[----:B------:R-:W4:Y:S07]  /*18c60*/  LDSM.16.MT88.4 R44, [R219+0x2880] ;  /* 0x00288000db2c783b */ /* 0x000f2e0000004200 */
[-C--:B------:R-:W-:Y:S08]  /*18c70*/  HMMA.16816.F32 R24, R40, R52.reuse, R24 ;  /* 0x000000342818723c */ /* 0x080ff00000001818 */
[C---:B------:R-:W-:Y:S08]  /*18c80*/  HMMA.16816.F32 R28, R48.reuse, R52, R28 ;  /* 0x00000034301c723c */ /* 0x040ff0000000181c */
[-C--:B------:R-:W-:Y:S08]  /*18c90*/  HMMA.16816.F32 R32, R48, R54.reuse, R32 ;  /* 0x000000363020723c */ /* 0x080ff00000001820 */
[C---:B------:R-:W-:Y:S01]  /*18ca0*/  HMMA.16816.F32 R36, R40.reuse, R54, R36 ;  /* 0x000000362824723c */ /* 0x040fe20000001824 */
[----:B------:R-:W5:Y:S07]  /*18cb0*/  LDSM.16.MT88.4 R52, [R217+0x4080] ;  /* 0x00408000d934783b */ /* 0x000f6e0000004200 */
[-C--:B------:R-:W-:Y:S08]  /*18cc0*/  HMMA.16816.F32 R136, R40, R160.reuse, R136 ;  /* 0x000000a02888723c */ /* 0x080ff00000001888 */
        /* <DEDUP_REMOVED lines=9> */
[-C--:B-----5:R-:W-:Y:S08]  /*18d60*/  HMMA.16816.F32 R72, R40, R52.reuse, R72 ;  /* 0x000000342848723c */ /* 0x0a0ff00000001848 */
[C---:B------:R-:W-:Y:S08]  /*18d70*/  HMMA.16816.F32 R76, R48.reuse, R52, R76 ;  /* 0x00000034304c723c */ /* 0x040ff0000000184c */
[-C--:B------:R-:W-:Y:S08]  /*18d80*/  HMMA.16816.F32 R80, R48, R54.reuse, R80 ;  /* 0x000000363050723c */ /* 0x080ff00000001850 */
[C---:B------:R-:W-:Y:S01]  /*18d90*/  HMMA.16816.F32 R84, R40.reuse, R54, R84 ;  /* 0x000000362854723c */ /* 0x040fe20000001854 */
[----:B------:R-:W5:Y:S07]  /*18da0*/  LDSM.16.MT88.4 R52, [R219+0x4080] ;  /* 0x00408000db34783b */ /* 0x000f6e0000004200 */
[-C--:B-1----:R-:W-:Y:S08]  /*18db0*/  HMMA.16816.F32 R88, R40, R160.reuse, R88 ;  /* 0x000000a02858723c */ /* 0x082ff00000001858 */
[C---:B------:R-:W-:Y:S08]  /*18dc0*/  HMMA.16816.F32 R92, R48.reuse, R160, R92 ;  /* 0x000000a0305c723c */ /* 0x040ff0000000185c */
[-C--:B------:R-:W-:Y:S08]  /*18dd0*/  HMMA.16816.F32 R96, R48, R162.reuse, R96 ;  /* 0x000000a23060723c */ /* 0x080ff00000001860 */
[C---:B------:R-:W-:Y:S01]  /*18de0*/  HMMA.16816.F32 R100, R40.reuse, R162, R100 ;  /* 0x000000a22864723c */ /* 0x040fe20000001864 */
[----:B------:R-:W1:Y:S07]  /*18df0*/  LDSM.16.MT88.4 R160, [R218+0x3080] ;  /* 0x00308000daa0783b */ /* 0x000e6e0000004200 */
[-C--:B----4-:R-:W-:Y:S08]  /*18e00*/  HMMA.16816.F32 R104, R40, R44.reuse, R104 ;  /* 0x0000002c2868723c */ /* 0x090ff00000001868 */
[C---:B------:R-:W-:Y:S07]  /*18e10*/  HMMA.16816.F32 R108, R48.reuse, R44, R108 ;  /* 0x0000002c306c723c */ /* 0x040fee000000186c */
[----:B------:R-:W-:Y:S01]  /*18e20*/  F2FP.PACK_AB R44, R193, R159 ;  /* 0x0000009fc12c723e */ /* 0x000fe200000000ff */
[-C--:B------:R-:W-:Y:S04]  /*18e30*/  HMMA.16816.F32 R112, R48, R46.reuse, R112 ;  /* 0x0000002e3070723c */ /* 0x080fe80000001870 */
[----:B------:R-:W-:Y:S04]  /*18e40*/  F2FP.PACK_AB R45, R154, R158 ;  /* 0x0000009e9a2d723e */ /* 0x000fe800000000ff */
[C---:B------:R-:W-:Y:S07]  /*18e50*/  HMMA.16816.F32 R116, R40.reuse, R46, R116 ;  /* 0x0000002e2874723c */ /* 0x040fee0000001874 */
[----:B------:R-:W-:Y:S01]  /*18e60*/  F2FP.PACK_AB R46, R192, R198 ;  /* 0x000000c6c02e723e */ /* 0x000fe200000000ff */
[-C--:B-----5:R-:W-:Y:S04]  /*18e70*/  HMMA.16816.F32 R120, R40, R52.reuse, R120 ;  /* 0x000000342878723c */ /* 0x0a0fe80000001878 */
[----:B---3--:R-:W-:Y:S04]  /*18e80*/  F2FP.PACK_AB R47, R152, R153 ;  /* 0x00000099982f723e */ /* 0x008fe800000000ff */
[C---:B------:R-:W-:Y:S08]  /*18e90*/  HMMA.16816.F32 R124, R48.reuse, R52, R124 ;  /* 0x00000034307c723c */ /* 0x040ff0000000187c */
[-C--:B------:R-:W-:Y:S01]  /*18ea0*/  HMMA.16816.F32 R128, R48, R54.reuse, R128 ;  /* 0x000000363080723c */ /* 0x080fe20000001880 */
[----:B------:R-:W3:Y:S07]  /*18eb0*/  LDSM.16.MT88.4 R48, [R220+0x3080] ;  /* 0x00308000dc30783b */ /* 0x000eee0000004200 */
[----:B------:R-:W-:Y:S07]  /*18ec0*/  HMMA.16816.F32 R132, R40, R54, R132 ;  /* 0x000000362884723c */ /* 0x000fee0000001884 */
[----:B------:R-:W-:Y:S02]  /*18ed0*/  F2FP.PACK_AB R40, R197, R195 ;  /* 0x000000c3c528723e */ /* 0x000fe400000000ff */
[----:B------:R-:W-:Y:S03]  /*18ee0*/  F2FP.PACK_AB R41, R196, R194 ;  /* 0x000000c2c429723e */ /* 0x000fe600000000ff */
[----:B------:R-:W-:Y:S02]  /*18ef0*/  F2FP.PACK_AB R42, R202, R200 ;  /* 0x000000c8ca2a723e */ /* 0x000fe400000000ff */
[----:B------:R-:W-:Y:S01]  /*18f00*/  F2FP.PACK_AB R43, R201, R199 ;  /* 0x000000c7c92b723e */ /* 0x000fe200000000ff */
[----:B--2---:R-:W-:Y:S02]  /*18f10*/  FFMA.FTZ R4, R0, R3, R187 ;  /* 0x0000000300047223 */ /* 0x004fe400000100bb */
[----:B------:R-:W-:Y:S04]  /*18f20*/  FADD.FTZ R3, R186, R174 ;  /* 0x000000aeba037221 */ /* 0x000fe80000010000 */
[-C--:B------:R-:W-:Y:S01]  /*18f30*/  HMMA.16816.F32 R172, R40, R164.reuse, R8 ;  /* 0x000000a428ac723c */ /* 0x080fe20000001808 */
[----:B------:R-:W2:Y:S02]  /*18f40*/  LDSM.16.MT88.4 R8, [R219+0x3080] ;  /* 0x00308000db08783b */ /* 0x000ea40000004200 */
[----:B------:R-:W-:Y:S02]  /*18f50*/  FADD.FTZ R52, R183, R4 ;  /* 0x00000004b7347221 */ /* 0x000fe40000010000 */
[----:B------:R-:W-:Y:S02]  /*18f60*/  FADD.FTZ R0, R185, R6 ;  /* 0x00000006b9007221 */ /* 0x000fe40000010000 */
[----:B------:R-:W-:Y:S01]  /*18f70*/  FADD.FTZ R6, R184, R2 ;  /* 0x00000002b8067221 */ /* 0x000fe20000010000 */
[C---:B------:R-:W-:Y:S01]  /*18f80*/  HMMA.16816.F32 R176, R44.reuse, R164, R12 ;  /* 0x000000a42cb0723c */ /* 0x040fe2000000180c */
[----:B------:R-:W4:Y:S03]  /*18f90*/  LDSM.16.MT88.4 R12, [R217+0x4880] ;  /* 0x00488000d90c783b */ /* 0x000f260000004200 */
[----:B------:R-:W-:Y:S02]  /*18fa0*/  FADD.FTZ R2, R182, R3 ;  /* 0x00000003b6027221 */ /* 0x000fe40000010000 */
[----:B------:R-:W-:Y:S02]  /*18fb0*/  FADD.FTZ R0, R181, R0 ;  /* 0x00000000b5007221 */ /* 0x000fe40000010000 */
[-C--:B------:R-:W-:Y:S01]  /*18fc0*/  HMMA.16816.F32 R180, R44, R166.reuse, R16 ;  /* 0x000000a62cb4723c */ /* 0x080fe20000001810 */
[----:B------:R-:W5:Y:S03]  /*18fd0*/  LDSM.16.MT88.4 R16, [R218+0x4880] ;  /* 0x00488000da10783b */ /* 0x000f660000004200 */
[----:B------:R-:W-:Y:S02]  /*18fe0*/  FADD.FTZ R2, R231, R2 ;  /* 0x00000002e7027221 */ /* 0x000fe40000010000 */
[----:B------:R-:W-:Y:S02]  /*18ff0*/  FADD.FTZ R4, R214, R6 ;  /* 0x00000006d6047221 */ /* 0x000fe40000010000 */
[C---:B------:R-:W-:Y:S01]  /*19000*/  HMMA.16816.F32 R164, R40.reuse, R166, R20 ;  /* 0x000000a628a4723c */ /* 0x040fe20000001814 */
[----:B------:R-:W2:Y:S03]  /*19010*/  LDSM.16.MT88.4 R20, [R220+0x4880] ;  /* 0x00488000dc14783b */ /* 0x000ea60000004200 */
[----:B------:R-:W-:Y:S02]  /*19020*/  FADD.FTZ R6, R234, R2 ;  /* 0x00000002ea067221 */ /* 0x000fe40000010000 */
[----:B------:R-:W-:Y:S02]  /*19030*/  FADD.FTZ R0, R232, R0 ;  /* 0x00000000e8007221 */ /* 0x000fe40000010000 */
[-C--:B-1----:R-:W-:Y:S01]  /*19040*/  HMMA.16816.F32 R168, R40, R160.reuse, R24 ;  /* 0x000000a028a8723c */ /* 0x082fe20000001818 */
[----:B------:R-:W1:Y:S03]  /*19050*/  LDSM.16.MT88.4 R24, [R219+0x4880] ;  /* 0x00488000db18783b */ /* 0x000e660000004200 */
[----:B------:R-:W-:Y:S04]  /*19060*/  FADD.FTZ R3, R215, R52 ;  /* 0x00000034d7037221 */ /* 0x000fe80000010000 */
[C---:B------:R-:W-:Y:S08]  /*19070*/  HMMA.16816.F32 R184, R44.reuse, R160, R28 ;  /* 0x000000a02cb8723c */ /* 0x040ff0000000181c */
[-C--:B------:R-:W-:Y:S08]  /*19080*/  HMMA.16816.F32 R188, R44, R162.reuse, R32 ;  /* 0x000000a22cbc723c */ /* 0x080ff00000001820 */
[C---:B------:R-:W-:Y:S08]  /*19090*/  HMMA.16816.F32 R160, R40.reuse, R162, R36 ;  /* 0x000000a228a0723c */ /* 0x040ff00000001824 */
[-C--:B---3--:R-:W-:Y:S08]  /*190a0*/  HMMA.16816.F32 R136, R40, R48.reuse, R136 ;  /* 0x000000302888723c */ /* 0x088ff00000001888 */
[C---:B------:R-:W-:Y:S08]  /*190b0*/  HMMA.16816.F32 R140, R44.reuse, R48, R140 ;  /* 0x000000302c8c723c */ /* 0x040ff0000000188c */
[-C--:B------:R-:W-:Y:S08]  /*190c0*/  HMMA.16816.F32 R144, R44, R50.reuse, R144 ;  /* 0x000000322c90723c */ /* 0x080ff00000001890 */
[C---:B------:R-:W-:Y:S08]  /*190d0*/  HMMA.16816.F32 R148, R40.reuse, R50, R148 ;  /* 0x000000322894723c */ /* 0x040ff00000001894 */
[-C--:B--2---:R-:W-:Y:S08]  /*190e0*/  HMMA.16816.F32 R56, R40, R8.reuse, R56 ;  /* 0x000000082838723c */ /* 0x084ff00000001838 */
[C---:B------:R-:W-:Y:S07]  /*190f0*/  HMMA.16816.F32 R60, R44.reuse, R8, R60 ;  /* 0x000000082c3c723c */ /* 0x040fee000000183c */
[----:B------:R-:W-:Y:S01]  /*19100*/  FADD.FTZ R9, R233, R4 ;  /* 0x00000004e9097221 */ /* 0x000fe20000010000 */
[-C--:B------:R-:W-:Y:S04]  /*19110*/  HMMA.16816.F32 R64, R44, R10.reuse, R64 ;  /* 0x0000000a2c40723c */ /* 0x080fe80000001840 */
[----:B------:R-:W-:Y:S02]  /*19120*/  FADD.FTZ R4, R252, R0 ;  /* 0x00000000fc047221 */ /* 0x000fe40000010000 */
[----:B------:R-:W-:Y:S02]  /*19130*/  FADD.FTZ R0, R235, R6 ;  /* 0x00000006eb007221 */ /* 0x000fe40000010000 */
[C---:B------:R-:W-:Y:S01]  /*19140*/  HMMA.16816.F32 R68, R40.reuse, R10, R68 ;  /* 0x0000000a2844723c */ /* 0x040fe20000001844 */
[----:B------:R-:W2:Y:S03]  /*19150*/  LDL R10, [R1+0x98] ;  /* 0x00009800010a7983 */ /* 0x000ea60000100800 */
        /* <DEDUP_REMOVED lines=42> */
[----:B---3--:R-:W-:Y:S02]  /*19400*/  FADD.FTZ R3, R192, R4 ;  /* 0x00000004c0037221 */ /* 0x008fe40000010000 */
[C---:B------:R-:W-:Y:S01]  /*19410*/  HMMA.16816.F32 R124, R44.reuse, R24, R124 ;  /* 0x000000182c7c723c */ /* 0x040fe2000000187c */
[----:B------:R1:W-:Y:S03]  /*19420*/  STL [R1+0x78], R6 ;  /* 0x0000780601007387 */ /* 0x0003e60000100800 */
[----:B------:R-:W-:Y:S01]  /*19430*/  FADD.FTZ R2, R153, R0 ;  /* 0x0000000099027221 */ /* 0x000fe20000010000 */
[----:B------:R3:W-:Y:S01]  /*19440*/  STL [R1+0x88], R3 ;  /* 0x0000880301007387 */ /* 0x0007e20000100800 */
[----:B------:R-:W-:Y:S02]  /*19450*/  IADD3 R0, R230, -0x1, RZ ;  /* 0xffffffffe6007810 */ /* 0x000fe40007ffe0ff */
[-C--:B------:R-:W-:Y:S04]  /*19460*/  HMMA.16816.F32 R128, R44, R26.reuse, R128 ;  /* 0x0000001a2c80723c */ /* 0x080fe80000001880 */
[----:B------:R-:W-:Y:S01]  /*19470*/  MOV R153, R157 ;  /* 0x0000009d00997202 */ /* 0x000fe20000000f00 */
[----:B------:R-:W-:Y:S01]  /*19480*/  FADD.FTZ R2, R152, R2 ;  /* 0x0000000298027221 */ /* 0x000fe20000010000 */
[----:B------:R-:W-:Y:S02]  /*19490*/  MOV R152, R156 ;  /* 0x0000009c00987202 */ /* 0x000fe40000000f00 */
[----:B------:R-:W-:Y:S02]  /*194a0*/  HMMA.16816.F32 R132, R40, R26, R132 ;  /* 0x0000001a2884723c */ /* 0x000fe40000001884 */
[----:B------:R3:W-:Y:S02]  /*194b0*/  STL [R1+0x84], R2 ;  /* 0x0000840201007387 */ /* 0x0007e40000100800 */
[----:B-1----:R-:W-:Y:S02]  /*194c0*/  MOV R6, R155 ;  /* 0x0000009b00067202 */ /* 0x002fe40000000f00 */
[----:B--2---:R-:W-:Y:S02]  /*194d0*/  ISETP.GT.AND P0, PT, R230, R10, PT ;  /* 0x0000000ae600720c */ /* 0x004fe40003f04270 */
[----:B------:R-:W-:Y:S11]  /*194e0*/  MOV R230, R0 ;  /* 0x0000000000e67202 */ /* 0x000ff60000000f00 */
[----:B---3--:R-:W-:-:S05]  /*194f0*/  @P0 BRA `(.L_x_1376) ;  /* 0xffffb65000000947 */ /* 0x008fca000383ffff */
.L_x_1348:
[----:B------:R-:W-:Y:S05]  /*19500*/  BRA.DIV ~URZ, `(.L_x_1377) ;  /* 0x00006f427f007947 */ /* 0x000fea000b800000 */
[----:B------:R-:W2:Y:S04]  /*19510*/  LDL R0, [R1+0x74] ;  /* 0x0000740001007983 */ /* 0x000ea80000100800 */
[----:B--2---:R2:W3:Y:S02]  /*19520*/  SHFL.BFLY PT, R6, R0, 0x2, 0x1f ;  /* 0x0c401f0000067f89 */ /* 0x0044e400000e0000 */
.L_x_1470:
[----:B--2---:R-:W2:Y:S02]  /*19530*/  LDL.LU R0, [R1+0x74] ;  /* 0x0000740001007983 */ /* 0x004ea40000300800 */
[----:B--23--:R-:W-:Y:S01]  /*19540*/  FADD.FTZ R6, R6, R0 ;  /* 0x0000000006067221 */ /* 0x00cfe20000010000 */
[----:B------:R-:W-:Y:S05]  /*19550*/  BRA.DIV ~URZ, `(.L_x_1378) ;  /* 0x00006f527f007947 */ /* 0x000fea000b800000 */
[----:B------:R-:W2:Y:S04]  /*19560*/  LDL.LU R2, [R1+0x78] ;  /* 0x0000780001027983 */ /* 0x000ea80000300800 */
[----:B------:R-:W3:Y:S04]  /*19570*/  LDL.LU R0, [R1+0x88] ;  /* 0x0000880001007983 */ /* 0x000ee80000300800 */
[----:B------:R-:W4:Y:S04]  /*19580*/  LDL.LU R4, [R1+0x84] ;  /* 0x0000840001047983 */ /* 0x000f280000300800 */
[----:B--2---:R-:W2:Y:S04]  /*19590*/  SHFL.BFLY PT, R5, R2, 0x2, 0x1f ;  /* 0x0c401f0002057f89 */ /* 0x004ea800000e0000 */
[----:B---3--:R-:W3:Y:S04]  /*195a0*/  SHFL.BFLY PT, R8, R0, 0x2, 0x1f ;  /* 0x0c401f0000087f89 */ /* 0x008ee800000e0000 */
[----:B----4-:R-:W4:Y:S01]  /*195b0*/  SHFL.BFLY PT, R10, R4, 0x2, 0x1f ;  /* 0x0c401f00040a7f89 */ /* 0x010f2200000e0000 */
[----:B--2---:R-:W-:-:S02]  /*195c0*/  FADD.FTZ R5, R5, R2 ;  /* 0x0000000205057221 */ /* 0x004fc40000010000 */
[----:B---3--:R-:W-:-:S03]  /*195d0*/  FADD.FTZ R8, R8, R0 ;  /* 0x0000000008087221 */ /* 0x008fc60000010000 */
[----:B------:R-:W2:Y:S01]  /*195e0*/  SHFL.BFLY PT, R2, R5, 0x1, 0x1f ;  /* 0x0c201f0005027f89 */ /* 0x000ea200000e0000 */
[----:B----4-:R-:W-:-:S03]  /*195f0*/  FADD.FTZ R10, R10, R4 ;  /* 0x000000040a0a7221 */ /* 0x010fc60000010000 */
[----:B------:R-:W3:Y:S04]  /*19600*/  SHFL.BFLY PT, R0, R6, 0x1, 0x1f ;  /* 0x0c201f0006007f89 */ /* 0x000ee800000e0000 */
[----:B-1----:R-:W1:Y:S04]  /*19610*/  SHFL.BFLY PT, R3, R8, 0x1, 0x1f ;  /* 0x0c201f0008037f89 */ /* 0x002e6800000e0000 */
[----:B------:R4:W4:Y:S01]  /*19620*/  SHFL.BFLY PT, R158, R10, 0x1, 0x1f ;  /* 0x0c201f000a9e7f89 */ /* 0x00092200000e0000 */
[----:B--2---:R-:W-:Y:S02]  /*19630*/  FADD.FTZ R5, R5, R2 ;  /* 0x0000000205057221 */ /* 0x004fe40000010000 */
[----:B---3--:R-:W-:-:S02]  /*19640*/  FADD.FTZ R6, R6, R0 ;  /* 0x0000000006067221 */ /* 0x008fc40000010000 */
[----:B-1----:R-:W-:-:S03]  /*19650*/  FADD.FTZ R8, R8, R3 ;  /* 0x0000000308087221 */ /* 0x002fc60000010000 */
.L_x_1471:
[----:B------:R-:W-:Y:S01]  /*19660*/  FSETP.NE.FTZ.AND P2, PT, R6, RZ, PT ;  /* 0x000000ff0600720b */ /* 0x000fe20003f55000 */
[----:B------:R-:W-:Y:S01]  /*19670*/  CS2R R2, SRZ ;  /* 0x0000000000027805 */ /* 0x000fe2000001ff00 */
[----:B------:R-:W-:Y:S01]  /*19680*/  FSETP.NE.FTZ.AND P1, PT, R5, RZ, PT ;  /* 0x000000ff0500720b */ /* 0x000fe20003f35000 */
[----:B----4-:R-:W-:Y:S01]  /*19690*/  FADD.FTZ R10, R158, R10 ;  /* 0x0000000a9e0a7221 */ /* 0x010fe20000010000 */
[----:B------:R-:W-:Y:S02]  /*196a0*/  FSETP.NE.FTZ.AND P0, PT, R8, RZ, PT ;  /* 0x000000ff0800720b */ /* 0x000fe40003f15000 */
[----:B------:R-:W-:Y:S02]  /*196b0*/  MOV R0, RZ ;  /* 0x000000ff00007202 */ /* 0x000fe40000000f00 */
[----:B------:R-:W-:-:S05]  /*196c0*/  FSETP.NE.FTZ.AND P3, PT, R10, RZ, PT ;  /* 0x000000ff0a00720b */ /* 0x000fca0003f75000 */
[----:B------:R-:W1:Y:S04]  /*196d0*/  @P2 MUFU.RCP R0, R6 ;  /* 0x0000000600002308 */ /* 0x000e680000001000 */
[----:B------:R-:W-:-:S04]  /*196e0*/  @P0 MOV R13, 0x3f317218 ;  /* 0x3f317218000d0802 */ /* 0x000fc80000000f00 */
[----:B------:R-:W2:Y:S08]  /*196f0*/  @P1 MUFU.RCP R3, R5 ;  /* 0x0000000500031308 */ /* 0x000eb00000001000 */
[----:B------:R-:W3:Y:S01]  /*19700*/  @P0 MUFU.RCP R2, R8 ;  /* 0x0000000800020308 */ /* 0x000ee20000001000 */
[C---:B-1----:R-:W-:Y:S02]  /*19710*/  FMUL.FTZ R172, R0.reuse, R172 ;  /* 0x000000ac00ac7220 */ /* 0x042fe40000410000 */
[----:B------:R-:W-:-:S02]  /*19720*/  FMUL.FTZ R55, R0, R173 ;  /* 0x000000ad00377220 */ /* 0x000fc40000410000 */
[C---:B------:R-:W-:Y:S02]  /*19730*/  FMUL.FTZ R164, R0.reuse, R164 ;  /* 0x000000a400a47220 */ /* 0x040fe40000410000 */
[C---:B------:R-:W-:Y:S01]  /*19740*/  FMUL.FTZ R165, R0.reuse, R165 ;  /* 0x000000a500a57220 */ /* 0x040fe20000410000 */
[----:B------:R1:W4:Y:S01]  /*19750*/  @P1 MUFU.LG2 R4, R5 ;  /* 0x0000000500041308 */ /* 0x0003220000000c00 */
        /* <DEDUP_REMOVED lines=9> */
[----:B------:R4:W5:Y:S01]  /*197f0*/  @P0 MUFU.LG2 R6, R8 ;  /* 0x0000000800060308 */ /* 0x0009620000000c00 */
[C---:B------:R-:W-:Y:S01]  /*19800*/  FMUL.FTZ R20, R0.reuse, R56 ;  /* 0x0000003800147220 */ /* 0x040fe20000410000 */
[----:B-1----:R-:W-:Y:S01]  /*19810*/  @P2 MOV R5, 0x3f317218 ;  /* 0x3f31721800052802 */ /* 0x002fe20000000f00 */
[C---:B------:R-:W-:Y:S02]  /*19820*/  FMUL.FTZ R42, R0.reuse, R57 ;  /* 0x00000039002a7220 */ /* 0x040fe40000410000 */
[----:B------:R-:W-:-:S02]  /*19830*/  FMUL.FTZ R68, R0, R68 ;  /* 0x0000004400447220 */ /* 0x000fc40000410000 */
[C---:B------:R-:W-:Y:S01]  /*19840*/  FMUL.FTZ R39, R0.reuse, R69 ;  /* 0x0000004500277220 */ /* 0x040fe20000410000 */
[----:B------:R-:W-:Y:S01]  /*19850*/  MOV R69, 0xff800000 ;  /* 0xff80000000457802 */ /* 0x000fe20000000f00 */
[C---:B------:R-:W-:Y:S02]  /*19860*/  FMUL.FTZ R72, R0.reuse, R72 ;  /* 0x0000004800487220 */ /* 0x040fe40000410000 */
[C---:B------:R-:W-:Y:S01]  /*19870*/  FMUL.FTZ R36, R0.reuse, R73 ;  /* 0x0000004900247220 */ /* 0x040fe20000410000 */
[----:B------:R-:W-:Y:S01]  /*19880*/  MOV R73, 0xff800000 ;  /* 0xff80000000497802 */ /* 0x000fe20000000f00 */
        /* <DEDUP_REMOVED lines=14> */
[----:B------:R-:W-:Y:S01]  /*19970*/  MOV R0, RZ ;  /* 0x000000ff00007202 */ /* 0x000fe20000000f00 */
[----:B--2---:R-:W-:-:S02]  /*19980*/  FMUL.FTZ R174, R3, R174 ;  /* 0x000000ae03ae7220 */ /* 0x004fc40000410000 */
[C---:B------:R-:W-:Y:S02]  /*19990*/  FMUL.FTZ R54, R3.reuse, R175 ;  /* 0x000000af03367220 */ /* 0x040fe40000410000 */
[C---:B------:R-:W-:Y:S01]  /*199a0*/  FMUL.FTZ R166, R3.reuse, R166 ;  /* 0x000000a603a67220 */ /* 0x040fe20000410000 */
[----:B------:R-:W-:Y:S01]  /*199b0*/  @P3 MUFU.RCP R0, R10 ;  /* 0x0000000a00003308 */ /* 0x000fe20000001000 */
        /* <DEDUP_REMOVED lines=32> */
[C---:B---3--:R-:W-:Y:S02]  /*19bc0*/  FMUL.FTZ R56, R2.reuse, R176 ;  /* 0x000000b002387220 */ /* 0x048fe40000410000 */
        /* <DEDUP_REMOVED lines=31> */
[----:B------:R-:W1:Y:S01]  /*19dc0*/  @P3 MUFU.LG2 R2, R10 ;  /* 0x0000000a00023308 */ /* 0x000e620000000c00 */
[----:B----4-:R-:W-:Y:S02]  /*19dd0*/  @P1 FMUL.FTZ R8, R4, 0.69314718246459960938 ;  /* 0x3f31721804081820 */ /* 0x010fe40000410000 */
[----:B------:R-:W-:Y:S02]  /*19de0*/  @P1 FMUL.FTZ R4, R3, c[0x0][0x2d0] ;  /* 0x0000b40003041a20 */ /* 0x000fe40000410000 */
[----:B-----5:R-:W-:-:S02]  /*19df0*/  @P0 FMUL.FTZ R6, R6, 0.69314718246459960938 ;  /* 0x3f31721806060820 */ /* 0x020fc40000410000 */
[----:B------:R-:W-:Y:S02]  /*19e00*/  @P0 FMUL.FTZ R3, R13, c[0x0][0x2d0] ;  /* 0x0000b4000d030a20 */ /* 0x000fe40000410000 */
[----:B------:R-:W-:Y:S02]  /*19e10*/  @P2 FMUL.FTZ R9, R9, 0.69314718246459960938 ;  /* 0x3f31721809092820 */ /* 0x000fe40000410000 */
[----:B------:R-:W-:Y:S01]  /*19e20*/  @P0 FFMA.FTZ R73, R3, R157, R6 ;  /* 0x0000009d03490223 */ /* 0x000fe20000010006 */
[----:B------:R-:W-:Y:S01]  /*19e30*/  @P3 MOV R3, 0x3f317218 ;  /* 0x3f31721800033802 */ /* 0x000fe20000000f00 */
[----:B------:R-:W-:Y:S01]  /*19e40*/  @P2 FMUL.FTZ R5, R5, c[0x0][0x2d0] ;  /* 0x0000b40005052a20 */ /* 0x000fe20000410000 */
[----:B------:R-:W-:Y:S01]  /*19e50*/  PLOP3.LUT P0, PT, PT, PT, PT, 0x8, 0x0 ;  /* 0x000000000000781c */ /* 0x000fe20003f0e170 */
[----:B------:R-:W-:Y:S02]  /*19e60*/  @P1 FFMA.FTZ R71, R4, R156, R8 ;  /* 0x0000009c04471223 */ /* 0x000fe40000010008 */
[----:B-1----:R-:W-:-:S02]  /*19e70*/  @P3 FMUL.FTZ R2, R2, 0.69314718246459960938 ;  /* 0x3f31721802023820 */ /* 0x002fc40000410000 */
[----:B------:R-:W-:Y:S02]  /*19e80*/  @P3 FMUL.FTZ R3, R3, c[0x0][0x2d0] ;  /* 0x0000b40003033a20 */ /* 0x000fe40000410000 */
[----:B------:R-:W-:Y:S02]  /*19e90*/  @P2 FFMA.FTZ R69, R5, R155, R9 ;  /* 0x0000009b05452223 */ /* 0x000fe40000010009 */
        /* <DEDUP_REMOVED lines=32> */
[----:B------:R-:W-:Y:S02]  /*1a0a0*/  @P3 FFMA.FTZ R59, R3, R7, R2 ;  /* 0x00000007033b3223 */ /* 0x000fe40000010002 */
.L_x_1241:
[----:B-1----:R-:W-:Y:S05]  /*1a0b0*/  @P0 BRA `(.L_x_1379) ;  /* 0x00001c6000000947 */ /* 0x002fea0003800000 */
[----:B------:R-:W2:Y:S01]  /*1a0c0*/  LDL R65, [R1+0xd0] ;  /* 0x0000d00001417983 */ /* 0x000ea20000100800 */
[----:B------:R-:W-:Y:S01]  /*1a0d0*/  F2FP.PACK_AB R40, R40, R60 ;  /* 0x0000003c2828723e */ /* 0x000fe200000000ff */
[----:B------:R-:W-:Y:S01]  /*1a0e0*/  WARPSYNC 0xffffffff ;  /* 0xffffffff00007948 */ /* 0x000fe20003800000 */
[----:B------:R-:W-:Y:S01]  /*1a0f0*/  F2FP.PACK_AB R41, R41, R58 ;  /* 0x0000003a2929723e */ /* 0x000fe200000000ff */
[----:B------:R-:W1:Y:S01]  /*1a100*/  S2R R61, SR_TID.X ;  /* 0x00000000003d7919 */ /* 0x000e620000002100 */
        /* <DEDUP_REMOVED lines=12> */
[----:B-1----:R-:W-:-:S02]  /*1a1d0*/  SHF.R.S32.HI R60, RZ, 0x1f, R61 ;  /* 0x0000001fff3c7819 */ /* 0x002fc4000001143d */
[----:B------:R-:W-:Y:S02]  /*1a1e0*/  F2FP.PACK_AB R52, R52, R184 ;  /* 0x000000b83434723e */ /* 0x000fe400000000ff */
[CC--:B------:R-:W-:Y:S02]  /*1a1f0*/  LEA.HI R2, R60.reuse, R61.reuse, RZ, 0x2 ;  /* 0x0000003d3c027211 */ /* 0x0c0fe400078f10ff */
[----:B------:R-:W-:Y:S02]  /*1a200*/  LEA.HI R58, R60, R61, RZ, 0x5 ;  /* 0x0000003d3c3a7211 */ /* 0x000fe400078f28ff */
[--C-:B------:R-:W-:Y:S02]  /*1a210*/  SHF.R.S32.HI R4, RZ, 0x2, R2.reuse ;  /* 0x00000002ff047819 */ /* 0x100fe40000011402 */
[----:B------:R-:W-:Y:S02]  /*1a220*/  SHF.R.S32.HI R0, RZ, 0x1f, R2 ;  /* 0x0000001fff007819 */ /* 0x000fe40000011402 */
[----:B------:R-:W-:-:S02]  /*1a230*/  SHF.R.S32.HI R57, RZ, 0x5, R58 ;  /* 0x00000005ff397819 */ /* 0x000fc4000001143a */
[----:B------:R-:W-:Y:S02]  /*1a240*/  LEA.HI R0, R0, R4, RZ, 0x3 ;  /* 0x0000000400007211 */ /* 0x000fe400078f18ff */
[----:B------:R-:W-:Y:S02]  /*1a250*/  F2FP.PACK_AB R186, R187, R186 ;  /* 0x000000babbba723e */ /* 0x000fe400000000ff */
[----:B------:R-:W-:Y:S02]  /*1a260*/  LOP3.LUT R0, R0, 0xfffffff8, RZ, 0xc0, !PT ;  /* 0xfffffff800007812 */ /* 0x000fe400078ec0ff */
[----:B------:R-:W-:Y:S02]  /*1a270*/  F2FP.PACK_AB R51, R51, R188 ;  /* 0x000000bc3333723e */ /* 0x000fe400000000ff */
[----:B------:R-:W-:Y:S01]  /*1a280*/  F2FP.PACK_AB R190, R191, R190 ;  /* 0x000000bebfbe723e */ /* 0x000fe200000000ff */
[----:B------:R-:W-:Y:S01]  /*1a290*/  IMAD.IADD R4, R4, 0x1, -R0 ;  /* 0x0000000104047824 */ /* 0x000fe200078e0a00 */
[----:B------:R-:W-:-:S02]  /*1a2a0*/  LOP3.LUT R0, R2, 0xfffffffc, RZ, 0xc0, !PT ;  /* 0xfffffffc02007812 */ /* 0x000fc400078ec0ff */
[----:B------:R-:W-:Y:S01]  /*1a2b0*/  F2FP.PACK_AB R47, R47, R136 ;  /* 0x000000882f2f723e */ /* 0x000fe200000000ff */
[C---:B------:R-:W-:Y:S01]  /*1a2c0*/  IMAD.SHL.U32 R2, R4.reuse, 0x40, RZ ;  /* 0x0000004004027824 */ /* 0x040fe200078e00ff */
[----:B------:R-:W-:Y:S01]  /*1a2d0*/  LOP3.LUT R3, R4, 0x1, RZ, 0xc0, !PT ;  /* 0x0000000104037812 */ /* 0x000fe200078ec0ff */
[----:B------:R-:W-:Y:S01]  /*1a2e0*/  IMAD.IADD R21, R61, 0x1, -R0 ;  /* 0x000000013d157824 */ /* 0x000fe200078e0a00 */
[----:B------:R-:W-:Y:S02]  /*1a2f0*/  F2FP.PACK_AB R46, R46, R138 ;  /* 0x0000008a2e2e723e */ /* 0x000fe400000000ff */
[----:B------:R-:W-:Y:S01]  /*1a300*/  LOP3.LUT R0, R2, 0x1c0, RZ, 0xc0, !PT ;  /* 0x000001c002007812 */ /* 0x000fe200078ec0ff */
[----:B------:R-:W-:Y:S01]  /*1a310*/  IMAD R2, R57, 0x200, R21 ;  /* 0x0000020039027824 */ /* 0x000fe200078e0215 */
[----:B------:R-:W-:Y:S02]  /*1a320*/  ISETP.NE.U32.AND P0, PT, R3, 0x1, PT ;  /* 0x000000010300780c */ /* 0x000fe40003f05070 */
        /* <DEDUP_REMOVED lines=9> */
[----:B------:R-:W-:Y:S02]  /*1a3c0*/  F2FP.PACK_AB R45, R45, R140 ;  /* 0x0000008c2d2d723e */ /* 0x000fe400000000ff */
[----:B------:R-:W-:-:S02]  /*1a3d0*/  F2FP.PACK_AB R142, R143, R142 ;  /* 0x0000008e8f8e723e */ /* 0x000fc400000000ff */
        /* <DEDUP_REMOVED lines=63> */
[----:B---3--:R-:W-:Y:S01]  /*1a7d0*/  IMAD.IADD R8, R7, 0x1, R2 ;  /* 0x0000000107087824 */ /* 0x008fe200078e0202 */
[----:B------:R-:W-:Y:S01]  /*1a7e0*/  STS [R6+0x80], R47 ;  /* 0x0000802f06007388 */ /* 0x000fe20000000800 */
[----:B------:R-:W-:Y:S02]  /*1a7f0*/  F2FP.PACK_AB R14, R131, R14 ;  /* 0x0000000e830e723e */ /* 0x000fe400000000ff */
[----:B------:R-:W-:Y:S01]  /*1a800*/  ISETP.NE.U32.AND P0, PT, RZ, c[0x0][0x500], PT ;  /* 0x00014000ff007a0c */ /* 0x000fe20003f05070 */
[----:B------:R-:W-:Y:S03]  /*1a810*/  STS [R6+0x480], R46 ;  /* 0x0004802e06007388 */ /* 0x000fe60000000800 */
[----:B------:R-:W-:Y:S01]  /*1a820*/  ISETP.NE.AND.EX P1, PT, RZ, c[0x0][0x504], PT, P0 ;  /* 0x00014100ff007a0c */ /* 0x000fe20003f25300 */
[----:B------:R1:W-:Y:S01]  /*1a830*/  STS [R8+0x400], R5 ;  /* 0x0004000508007388 */ /* 0x0003e20000000800 */
[----:B------:R-:W-:-:S03]  /*1a840*/  ISETP.NE.U32.AND P0, PT, RZ, c[0x0][0x508], PT ;  /* 0x00014200ff007a0c */ /* 0x000fc60003f05070 */
[----:B------:R-:W-:Y:S01]  /*1a850*/  STS [R8], R43 ;  /* 0x0000002b08007388 */ /* 0x000fe20000000800 */
[----:B------:R-:W-:-:S03]  /*1a860*/  ISETP.NE.AND.EX P0, PT, RZ, c[0x0][0x50c], PT, P0 ;  /* 0x00014300ff007a0c */ /* 0x000fc60003f05300 */
        /* <DEDUP_REMOVED lines=28> */
[----:B-1----:R-:W-:-:S03]  /*1aa30*/  IMAD.MOV.U32 R2, RZ, RZ, 0x4 ;  /* 0x00000004ff027424 */ /* 0x002fc600078e00ff */
        /* <DEDUP_REMOVED lines=14> */
[----:B------:R1:W-:Y:S04]  /*1ab20*/  STS [R5+0x6080], R11 ;  /* 0x0060800b05007388 */ /* 0x0003e80000000800 */
[----:B------:R1:W-:Y:S04]  /*1ab30*/  STS [R5+0x6480], R16 ;  /* 0x0064801005007388 */ /* 0x0003e80000000800 */
[----:B------:R1:W-:Y:S04]  /*1ab40*/  STS [R7+0x6000], R15 ;  /* 0x0060000f07007388 */ /* 0x0003e80000000800 */
[----:B------:R1:W-:Y:S01]  /*1ab50*/  STS [R7+0x6400], R14 ;  /* 0x0064000e07007388 */ /* 0x0003e20000000800 */
[----:B--2---:R-:W-:-:S03]  /*1ab60*/  IMAD.WIDE R8, R65, R2, c[0x0][0x500] ;  /* 0x0001400041087625 */ /* 0x004fc600078e0202 */
[----:B------:R-:W-:Y:S06]  /*1ab70*/  BAR.SYNC.DEFER_BLOCKING 0x1, 0x80 ;  /* 0x0042000000007b1d */ /* 0x000fec0000010000 */
[----:B------:R-:W2:Y:S01]  /*1ab80*/  @P1 LDG.E R0, [R8.64] ;  /* 0x0000000608001981 */ /* 0x000ea2000c1e1900 */
[----:B------:R-:W-:Y:S02]  /*1ab90*/  IMAD.MOV.U32 R20, RZ, RZ, c[0x0][0x388] ;  /* 0x0000e200ff147624 */ /* 0x000fe400078e00ff */
[----:B------:R-:W-:-:S05]  /*1aba0*/  @P0 IMAD.WIDE R2, R65, R2, c[0x0][0x508] ;  /* 0x0001420041020625 */ /* 0x000fca00078e0202 */
[----:B------:R3:W5:Y:S02]  /*1abb0*/  @P0 LDG.E R20, [R2.64] ;  /* 0x0000000602140981 */ /* 0x000764000c1e1900 */
[----:B---3--:R-:W-:Y:S02]  /*1abc0*/  CS2R R2, SRZ ;  /* 0x0000000000027805 */ /* 0x008fe4000001ff00 */
[--C-:B--2---:R-:W-:Y:S01]  /*1abd0*/  @P1 SHF.R.S32.HI R3, RZ, 0x1f, R0.reuse ;  /* 0x0000001fff031819 */ /* 0x104fe20000011400 */
[----:B------:R-:W-:Y:S01]  /*1abe0*/  @P1 IMAD.MOV.U32 R2, RZ, RZ, R0 ;  /* 0x000000ffff021224 */ /* 0x000fe200078e0000 */
[----:B------:R-:W-:Y:S05]  /*1abf0*/  @P0 BRA `(.L_x_1380) ;  /* 0x0000004000000947 */ /* 0x000fea0003800000 */
[----:B-1----:R-:W-:Y:S05]  /*1ac00*/  @!P1 BRA `(.L_x_1380) ;  /* 0x0000003000009947 */ /* 0x002fea0003800000 */
[----:B------:R-:W2:Y:S04]  /*1ac10*/  LDG.E R4, [R8.64] ;  /* 0x0000000608047981 */ /* 0x000ea8000c1e1900 */
[----:B------:R-:W2:Y:S02]  /*1ac20*/  LDG.E R0, [R8.64+0x4] ;  /* 0x0000040608007981 */ /* 0x000ea4000c1e1900 */
[----:B--2--5:R-:W-:-:S02]  /*1ac30*/  IADD3 R20, -R4, R0, RZ ;  /* 0x0000000004147210 */ /* 0x024fc40007ffe1ff */
.L_x_1380:
[----:B-1----:R-:W-:Y:S01]  /*1ac40*/  LOP3.LUT R0, R58, 0xffffffe0, RZ, 0xc0, !PT ;  /* 0xffffffe03a007812 */ /* 0x002fe200078ec0ff */
[----:B------:R-:W1:Y:S01]  /*1ac50*/  S2R R11, SR_CTAID.Y ;  /* 0x00000000000b7919 */ /* 0x000e620000002600 */
[----:B------:R-:W-:Y:S01]  /*1ac60*/  LEA.HI R4, R21, R21, RZ, 0x1 ;  /* 0x0000001515047211 */ /* 0x000fe200078f08ff */
[----:B-----5:R-:W-:Y:S01]  /*1ac70*/  IMAD R20, R20, c[0x0][0x4e8], RZ ;  /* 0x00013a0014147a24 */ /* 0x020fe200078e02ff */
[----:B------:R-:W-:Y:S01]  /*1ac80*/  SHF.R.S32.HI R6, RZ, 0x1f, R57 ;  /* 0x0000001fff067819 */ /* 0x000fe20000011439 */
[----:B------:R-:W-:Y:S01]  /*1ac90*/  IMAD.IADD R0, R61, 0x1, -R0 ;  /* 0x000000013d007824 */ /* 0x000fe200078e0a00 */
[----:B------:R-:W-:Y:S01]  /*1aca0*/  LOP3.LUT R5, R4, 0x1ffffffe, RZ, 0xc0, !PT ;  /* 0x1ffffffe04057812 */ /* 0x000fe200078ec0ff */
[----:B------:R-:W2:Y:S01]  /*1acb0*/  S2R R80, SR_CTAID.X ;  /* 0x0000000000507919 */ /* 0x000ea20000002500 */
[----:B------:R-:W-:Y:S01]  /*1acc0*/  LEA.HI R6, R6, R57, RZ, 0x2 ;  /* 0x0000003906067211 */ /* 0x000fe200078f10ff */
[----:B------:R-:W-:Y:S01]  /*1acd0*/  IMAD.SHL.U32 R4, R4, 0x20, RZ ;  /* 0x0000002004047824 */ /* 0x000fe200078e00ff */
[----:B------:R-:W-:Y:S01]  /*1ace0*/  SHF.R.S32.HI R7, RZ, 0x1f, R0 ;  /* 0x0000001fff077819 */ /* 0x000fe20000011400 */
[----:B------:R-:W-:Y:S01]  /*1acf0*/  IMAD.IADD R8, R21, 0x1, -R5 ;  /* 0x0000000115087824 */ /* 0x000fe200078e0a05 */
[----:B------:R-:W-:Y:S01]  /*1ad00*/  LOP3.LUT R5, R6, 0xffffffc, RZ, 0xc0, !PT ;  /* 0x0ffffffc06057812 */ /* 0x000fe200078ec0ff */
[----:B------:R-:W3:Y:S01]  /*1ad10*/  S2R R10, SR_CTAID.Y ;  /* 0x00000000000a7919 */ /* 0x000ee20000002600 */
[----:B------:R-:W-:Y:S01]  /*1ad20*/  LEA.HI R7, R7, R0, RZ, 0x2 ;  /* 0x0000000007077211 */ /* 0x000fe200078f10ff */
[----:B------:R-:W-:Y:S01]  /*1ad30*/  BSSY B0, `(.L_x_1381) ;  /* 0x0000087000007945 */ /* 0x000fe20003800000 */
[----:B------:R-:W-:Y:S01]  /*1ad40*/  LOP3.LUT R4, R4, 0xffffffc0, RZ, 0xc0, !PT ;  /* 0xffffffc004047812 */ /* 0x000fe200078ec0ff */
[----:B------:R-:W-:Y:S01]  /*1ad50*/  IMAD.IADD R6, R57, 0x1, -R5 ;  /* 0x0000000139067824 */ /* 0x000fe200078e0a05 */
[----:B------:R-:W-:-:S02]  /*1ad60*/  SHF.R.S32.HI R5, RZ, 0x2, R7 ;  /* 0x00000002ff057819 */ /* 0x000fc40000011407 */
[----:B------:R-:W-:Y:S01]  /*1ad70*/  MOV R9, c[0x0][0x4e8] ;  /* 0x00013a0000097a02 */ /* 0x000fe20000000f00 */
[----:B------:R-:W-:Y:S01]  /*1ad80*/  IMAD R7, R8, 0x8, R4 ;  /* 0x0000000808077824 */ /* 0x000fe200078e0204 */
[----:B------:R-:W-:Y:S01]  /*1ad90*/  LOP3.LUT P0, RZ, R0, 0x3, RZ, 0xc0, !PT ;  /* 0x0000000300ff7812 */ /* 0x000fe2000780c0ff */
[----:B------:R-:W-:Y:S01]  /*1ada0*/  IMAD R19, R6, 0x10, R5 ;  /* 0x0000001006137824 */ /* 0x000fe200078e0205 */
[----:B------:R-:W-:Y:S01]  /*1adb0*/  ISETP.NE.AND P2, PT, R9, 0x1, PT ;  /* 0x000000010900780c */ /* 0x000fe20003f45270 */
[----:B------:R-:W-:Y:S01]  /*1adc0*/  IMAD R0, R3, c[0x0][0x3a0], RZ ;  /* 0x0000e80003007a24 */ /* 0x000fe200078e02ff */
[----:B------:R-:W-:Y:S01]  /*1add0*/  SEL R18, R65, RZ, !P1 ;  /* 0x000000ff41127207 */ /* 0x000fe20004800000 */
[----:B-1----:R-:W-:Y:S01]  /*1ade0*/  IMAD.WIDE.U32 R4, R11, c[0x0][0x490], R2 ;  /* 0x000124000b047a25 */ /* 0x002fe200078e0002 */
[----:B------:R-:W-:Y:S02]  /*1adf0*/  IADD3 R6, R19, R7, RZ ;  /* 0x0000000713067210 */ /* 0x000fe40007ffe0ff */
[----:B------:R-:W-:Y:S01]  /*1ae00*/  LEA.HI R23, R60, R61, RZ, 0x6 ;  /* 0x0000003d3c177211 */ /* 0x000fe200078f30ff */
[----:B------:R-:W-:-:S02]  /*1ae10*/  IMAD R7, R2, c[0x0][0x3a4], R0 ;  /* 0x0000e90002077a24 */ /* 0x000fc400078e0200 */
[----:B------:R-:W-:-:S04]  /*1ae20*/  IMAD.WIDE.U32 R2, R2, c[0x0][0x3a0], RZ ;  /* 0x0000e80002027a25 */ /* 0x000fc800078e00ff */
[----:B--2---:R-:W-:Y:S01]  /*1ae30*/  IMAD R0, R80, 0x80, R6 ;  /* 0x0000008050007824 */ /* 0x004fe200078e0206 */
[----:B---3--:R-:W-:Y:S02]  /*1ae40*/  SHF.R.S32.HI R13, RZ, 0x1f, R10 ;  /* 0x0000001fff0d7819 */ /* 0x008fe4000001140a */
[----:B------:R-:W-:Y:S01]  /*1ae50*/  IADD3 R3, R3, R7, RZ ;  /* 0x0000000703037210 */ /* 0x000fe20007ffe0ff */
[----:B------:R-:W-:Y:S01]  /*1ae60*/  @P2 IMAD.HI.U32 R7, R0, c[0x0][0x4ec], RZ ;  /* 0x00013b0000072a27 */ /* 0x000fe200078e00ff */
[----:B------:R-:W-:Y:S02]  /*1ae70*/  LEA.HI R10, R60, R61, RZ, 0x3 ;  /* 0x0000003d3c0a7211 */ /* 0x000fe400078f18ff */
[----:B------:R-:W-:Y:S01]  /*1ae80*/  SHF.R.S32.HI R6, RZ, 0x1f, R65 ;  /* 0x0000001fff067819 */ /* 0x000fe20000011441 */
[----:B------:R-:W-:Y:S01]  /*1ae90*/  IMAD R8, R13, c[0x0][0x490], RZ ;  /* 0x000124000d087a24 */ /* 0x000fe200078e02ff */
[----:B------:R-:W-:Y:S01]  /*1aea0*/  SHF.R.S32.HI R21, RZ, 0x3, R10 ;  /* 0x00000003ff157819 */ /* 0x000fe2000001140a */
[----:B------:R-:W-:Y:S01]  /*1aeb0*/  IMAD.MOV.U32 R9, RZ, RZ, R0 ;  /* 0x000000ffff097224 */ /* 0x000fe200078e0000 */
[----:B------:R-:W-:Y:S01]  /*1aec0*/  @P2 SHF.R.U32.HI R9, RZ, c[0x0][0x4f0], R7 ;  /* 0x00013c00ff092a19 */ /* 0x000fe20000011607 */
[----:B------:R-:W-:Y:S01]  /*1aed0*/  IMAD R8, R11, c[0x0][0x494], R8 ;  /* 0x000125000b087a24 */ /* 0x000fe200078e0208 */
[----:B------:R-:W-:Y:S01]  /*1aee0*/  LOP3.LUT R12, R10, 0xfffffff8, RZ, 0xc0, !PT ;  /* 0xfffffff80a0c7812 */ /* 0x000fe200078ec0ff */
[----:B------:R-:W-:Y:S01]  /*1aef0*/  IMAD R14, R13, c[0x0][0x3e8], RZ ;  /* 0x0000fa000d0e7a24 */ /* 0x000fe200078e02ff */
[----:B------:R-:W-:Y:S01]  /*1af00*/  SEL R15, R6, RZ, !P1 ;  /* 0x000000ff060f7207 */ /* 0x000fe20004800000 */
[----:B------:R-:W-:-:S02]  /*1af10*/  IMAD.MOV R10, RZ, RZ, -R9 ;  /* 0x000000ffff0a7224 */ /* 0x000fc400078e0a09 */
[----:B------:R-:W-:Y:S01]  /*1af20*/  IMAD.WIDE.U32 R6, R11, c[0x0][0x3e8], R2 ;  /* 0x0000fa000b067a25 */ /* 0x000fe200078e0002 */
[----:B------:R-:W-:-:S03]  /*1af30*/  SHF.L.U32 R2, R21, 0x6, RZ ;  /* 0x0000000615027819 */ /* 0x000fc600000006ff */
[----:B------:R-:W-:Y:S02]  /*1af40*/  IMAD.IADD R5, R5, 0x1, R8 ;  /* 0x0000000105057824 */ /* 0x000fe400078e0208 */
[----:B------:R-:W-:Y:S01]  /*1af50*/  IMAD R10, R10, c[0x0][0x4e8], R0 ;  /* 0x00013a000a0a7a24 */ /* 0x000fe200078e0200 */
[----:B------:R-:W-:Y:S01]  /*1af60*/  LOP3.LUT R0, R2, 0x1c0, RZ, 0xc0, !PT ;  /* 0x000001c002007812 */ /* 0x000fe200078ec0ff */
[----:B------:R-:W-:Y:S02]  /*1af70*/  IMAD.IADD R12, R61, 0x1, -R12 ;  /* 0x000000013d0c7824 */ /* 0x000fe400078e0a0c */
[----:B------:R-:W-:Y:S01]  /*1af80*/  IMAD R8, R15, c[0x0][0x498], RZ ;  /* 0x000126000f087a24 */ /* 0x000fe200078e02ff */
[----:B------:R-:W-:Y:S01]  /*1af90*/  SHF.R.U32.HI R13, RZ, 0x3, R0 ;  /* 0x00000003ff0d7819 */ /* 0x000fe20000011600 */
[----:B------:R-:W-:Y:S02]  /*1afa0*/  IMAD R14, R11, c[0x0][0x3ec], R14 ;  /* 0x0000fb000b0e7a24 */ /* 0x000fe400078e020e */
[----:B------:R-:W-:-:S04]  /*1afb0*/  IMAD.WIDE.U32 R2, R18, c[0x0][0x498], R4 ;  /* 0x0001260012027a25 */ /* 0x000fc800078e0004 */
[----:B------:R-:W-:Y:S01]  /*1afc0*/  IMAD R17, R18, c[0x0][0x49c], R8 ;  /* 0x0001270012117a24 */ /* 0x000fe200078e0208 */
[----:B------:R-:W-:Y:S01]  /*1afd0*/  IADD3 R2, P1, R9, R2, RZ ;  /* 0x0000000209027210 */ /* 0x000fe20007f3e0ff */
[C---:B------:R-:W-:Y:S02]  /*1afe0*/  IMAD R11, R12.reuse, 0x10, R21 ;  /* 0x000000100c0b7824 */ /* 0x040fe400078e0215 */
[----:B------:R-:W-:Y:S01]  /*1aff0*/  IMAD.SHL.U32 R8, R12, 0x8, RZ ;  /* 0x000000080c087824 */ /* 0x000fe200078e00ff */
[----:B------:R-:W-:Y:S01]  /*1b000*/  SHF.R.S32.HI R12, RZ, 0x1f, R9 ;  /* 0x0000001fff0c7819 */ /* 0x000fe20000011409 */
[----:B------:R-:W-:Y:S01]  /*1b010*/  IMAD.IADD R5, R7, 0x1, R14 ;  /* 0x0000000107057824 */ /* 0x000fe200078e020e */
[----:B------:R-:W-:Y:S02]  /*1b020*/  SHF.R.S32.HI R7, RZ, 0x1f, R10 ;  /* 0x0000001fff077819 */ /* 0x000fe4000001140a */
[----:B------:R-:W-:Y:S02]  /*1b030*/  LEA R11, R80, R11, 0x7 ;  /* 0x0000000b500b7211 */ /* 0x000fe400078e38ff */
[----:B------:R-:W-:Y:S01]  /*1b040*/  IADD3.X R3, R12, R3, R17, P1, !PT ;  /* 0x000000030c037210 */ /* 0x000fe20000ffe411 */
[----:B------:R-:W-:Y:S01]  /*1b050*/  IMAD R7, R7, c[0x0][0x488], RZ ;  /* 0x0001220007077a24 */ /* 0x000fe200078e02ff */
[----:B------:R-:W-:Y:S01]  /*1b060*/  LOP3.LUT R4, R0, 0x38, R8, 0xf8, !PT ;  /* 0x0000003800047812 */ /* 0x000fe200078ef808 */
[----:B------:R-:W-:-:S03]  /*1b070*/  @P2 IMAD.HI.U32 R0, R11, c[0x0][0x4ec], RZ ;  /* 0x00013b000b002a27 */ /* 0x000fc600078e00ff */
[----:B------:R-:W-:Y:S01]  /*1b080*/  LOP3.LUT R22, R4, R13, RZ, 0x3c, !PT ;  /* 0x0000000d04167212 */ /* 0x000fe200078e3cff */
[----:B------:R-:W-:Y:S01]  /*1b090*/  IMAD.WIDE.U32 R2, R10, c[0x0][0x488], R2 ;  /* 0x000122000a027a25 */ /* 0x000fe200078e0002 */
[----:B------:R-:W-:-:S03]  /*1b0a0*/  MOV R4, R6 ;  /* 0x0000000600047202 */ /* 0x000fc60000000f00 */
[----:B------:R-:W-:Y:S02]  /*1b0b0*/  IMAD R7, R10, c[0x0][0x48c], R7 ;  /* 0x000123000a077a24 */ /* 0x000fe400078e0207 */
[----:B------:R-:W-:Y:S01]  /*1b0c0*/  IMAD.MOV.U32 R16, RZ, RZ, R11 ;  /* 0x000000ffff107224 */ /* 0x000fe200078e000b */
[----:B------:R-:W-:Y:S01]  /*1b0d0*/  @P2 SHF.R.U32.HI R16, RZ, c[0x0][0x4f0], R0 ;  /* 0x00013c00ff102a19 */ /* 0x000fe20000011600 */
[----:B------:R-:W-:Y:S01]  /*1b0e0*/  IMAD R17, R80, 0x80, R19 ;  /* 0x0000008050117824 */ /* 0x000fe200078e0213 */
[----:B------:R-:W-:Y:S01]  /*1b0f0*/  LEA R0, P1, R2, c[0x0][0x450], 0x2 ;  /* 0x0001140002007a11 */ /* 0x000fe200078210ff */
[----:B------:R-:W-:Y:S01]  /*1b100*/  IMAD R6, R15, c[0x0][0x3f0], RZ ;  /* 0x0000fc000f067a24 */ /* 0x000fe200078e02ff */
[----:B------:R-:W-:Y:S01]  /*1b110*/  IADD3 R7, R3, R7, RZ ;  /* 0x0000000703077210 */ /* 0x000fe20007ffe0ff */
[----:B------:R-:W-:Y:S01]  /*1b120*/  IMAD.MOV R10, RZ, RZ, -R16 ;  /* 0x000000ffff0a7224 */ /* 0x000fe200078e0a10 */
[----:B------:R-:W-:Y:S01]  /*1b130*/  IADD3 R9, R17, 0x8, RZ ;  /* 0x0000000811097810 */ /* 0x000fe20007ffe0ff */
[----:B------:R-:W-:Y:S01]  /*1b140*/  IMAD R3, R18, c[0x0][0x3f4], R6 ;  /* 0x0000fd0012037a24 */ /* 0x000fe200078e0206 */
[----:B------:R-:W-:Y:S01]  /*1b150*/  LEA.HI.X R2, R2, c[0x0][0x454], R7, 0x2, P1 ;  /* 0x0001150002027a11 */ /* 0x000fe200008f1407 */
[----:B------:R-:W-:Y:S01]  /*1b160*/  IMAD.WIDE.U32 R4, R18, c[0x0][0x3f0], R4 ;  /* 0x0000fc0012047a25 */ /* 0x000fe200078e0004 */
[----:B------:R-:W-:Y:S01]  /*1b170*/  SHF.R.S32.HI R6, RZ, 0x1f, R16 ;  /* 0x0000001fff067819 */ /* 0x000fe20000011410 */
[----:B------:R-:W-:Y:S01]  /*1b180*/  SHFL.IDX PT, R12, R0, RZ, 0x1c1f ;  /* 0x001c1fff000c7589 */ /* 0x000fe200000e0000 */
[-C--:B------:R-:W-:Y:S01]  /*1b190*/  ISETP.GE.OR P3, PT, R9, R20.reuse, P0 ;  /* 0x000000140900720c */ /* 0x080fe20000766670 */
[----:B------:R-:W-:Y:S01]  /*1b1a0*/  IMAD R9, R10, c[0x0][0x4e8], R11 ;  /* 0x00013a000a097a24 */ /* 0x000fe200078e020b */
[----:B------:R-:W-:Y:S01]  /*1b1b0*/  ISETP.GE.OR P2, PT, R17, R20, P0 ;  /* 0x000000141100720c */ /* 0x000fe20000746670 */
[----:B------:R-:W1:Y:S01]  /*1b1c0*/  SHFL.IDX PT, R13, R2, RZ, 0x1c1f ;  /* 0x001c1fff020d7589 */ /* 0x000e6200000e0000 */
[----:B------:R-:W-:-:S02]  /*1b1d0*/  IMAD.IADD R3, R5, 0x1, R3 ;  /* 0x0000000105037824 */ /* 0x000fc400078e0203 */
[----:B------:R-:W-:Y:S01]  /*1b1e0*/  IMAD R5, R6, c[0x0][0x3e0], RZ ;  /* 0x0000f80006057a24 */ /* 0x000fe200078e02ff */
[----:B------:R-:W-:Y:S03]  /*1b1f0*/  SHFL.IDX PT, R10, R0, 0x1, 0x1c1f ;  /* 0x003c1f00000a7f89 */ /* 0x000fe600000e0000 */
[----:B------:R-:W-:Y:S01]  /*1b200*/  IMAD R18, R16, c[0x0][0x3e4], R5 ;  /* 0x0000f90010127a24 */ /* 0x000fe200078e0205 */
[----:B------:R-:W2:Y:S01]  /*1b210*/  SHFL.IDX PT, R11, R2, 0x1, 0x1c1f ;  /* 0x003c1f00020b7f89 */ /* 0x000ea200000e0000 */
[----:B------:R-:W-:-:S03]  /*1b220*/  SHF.L.U32 R5, R23, 0x3, RZ ;  /* 0x0000000317057819 */ /* 0x000fc600000006ff */
[----:B------:R-:W-:Y:S01]  /*1b230*/  SHFL.IDX PT, R14, R0, 0x2, 0x1c1f ;  /* 0x005c1f00000e7f89 */ /* 0x000fe200000e0000 */
[----:B------:R-:W-:-:S03]  /*1b240*/  LOP3.LUT R5, R22, 0x7ffffe00, R5, 0xf8, !PT ;  /* 0x7ffffe0016057812 */ /* 0x000fc600078ef805 */
[----:B------:R-:W3:Y:S04]  /*1b250*/  SHFL.IDX PT, R15, R2, 0x2, 0x1c1f ;  /* 0x005c1f00020f7f89 */ /* 0x000ee800000e0000 */
[----:B------:R4:W-:Y:S04]  /*1b260*/  SHFL.IDX PT, R6, R0, 0x3, 0x1c1f ;  /* 0x007c1f0000067f89 */ /* 0x0009e800000e0000 */
[----:B------:R3:W3:Y:S04]  /*1b270*/  SHFL.IDX PT, R7, R2, 0x3, 0x1c1f ;  /* 0x007c1f0002077f89 */ /* 0x0006e800000e0000 */
[----:B-1----:R-:W-:Y:S04]  /*1b280*/  @!P2 ST.E [R12.64], R69 ;  /* 0x000000450c00a985 */ /* 0x002fe8000c101906 */
[----:B--2---:R-:W-:Y:S01]  /*1b290*/  @!P3 ST.E [R10.64], R71 ;  /* 0x000000470a00b985 */ /* 0x004fe2000c101906 */
[----:B----4-:R-:W-:Y:S01]  /*1b2a0*/  SHF.R.S32.HI R0, RZ, 0x1f, R9 ;  /* 0x0000001fff007819 */ /* 0x010fe20000011409 */
[----:B---3--:R-:W-:Y:S01]  /*1b2b0*/  IMAD.MOV.U32 R2, RZ, RZ, R4 ;  /* 0x000000ffff027224 */ /* 0x008fe200078e0004 */
[----:B------:R-:W-:-:S03]  /*1b2c0*/  IADD3 R4, R17, 0x40, RZ ;  /* 0x0000004011047810 */ /* 0x000fc60007ffe0ff */
[----:B------:R-:W-:Y:S01]  /*1b2d0*/  IMAD R0, R0, c[0x0][0x3d8], RZ ;  /* 0x0000f60000007a24 */ /* 0x000fe200078e02ff */
[----:B------:R-:W-:Y:S01]  /*1b2e0*/  IADD3 R17, R17, 0x48, RZ ;  /* 0x0000004811117810 */ /* 0x000fe20007ffe0ff */
[----:B------:R-:W-:Y:S01]  /*1b2f0*/  IMAD.WIDE.U32 R2, R16, c[0x0][0x3e0], R2 ;  /* 0x0000f80010027a25 */ /* 0x000fe200078e0002 */
[-C--:B------:R-:W-:Y:S02]  /*1b300*/  ISETP.GE.OR P1, PT, R4, R20.reuse, P0 ;  /* 0x000000140400720c */ /* 0x080fe40000726670 */
[----:B------:R-:W-:Y:S01]  /*1b310*/  ISETP.GE.OR P0, PT, R17, R20, P0 ;  /* 0x000000141100720c */ /* 0x000fe20000706670 */
[----:B------:R-:W-:Y:S02]  /*1b320*/  IMAD R4, R9, c[0x0][0x3dc], R0 ;  /* 0x0000f70009047a24 */ /* 0x000fe400078e0200 */
[----:B------:R-:W-:Y:S02]  /*1b330*/  IMAD.SHL.U32 R0, R5, 0x2, RZ ;  /* 0x0000000205007824 */ /* 0x000fe400078e00ff */
[----:B------:R-:W-:-:S04]  /*1b340*/  IMAD.IADD R3, R3, 0x1, R18 ;  /* 0x0000000103037824 */ /* 0x000fc800078e0212 */
[----:B------:R-:W-:Y:S02]  /*1b350*/  IMAD.WIDE.U32 R2, R9, c[0x0][0x3d8], R2 ;  /* 0x0000f60009027a25 */ /* 0x000fe400078e0002 */
[----:B------:R-:W-:Y:S03]  /*1b360*/  @!P1 ST.E [R14.64], R73 ;  /* 0x000000490e009985 */ /* 0x000fe6000c101906 */
[----:B------:R-:W-:Y:S01]  /*1b370*/  IADD3 R3, R3, R4, RZ ;  /* 0x0000000403037210 */ /* 0x000fe20007ffe0ff */
[----:B------:R1:W-:Y:S01]  /*1b380*/  @!P0 ST.E [R6.64], R59 ;  /* 0x0000003b06008985 */ /* 0x0003e2000c101906 */
[----:B------:R-:W-:-:S03]  /*1b390*/  LEA R9, P0, R2, c[0x0][0x380], 0x1 ;  /* 0x0000e00002097a11 */ /* 0x000fc600078008ff */
[----:B------:R2:W3:Y:S04]  /*1b3a0*/  LDS.128 R28, [R0+0x880] ;  /* 0x00088000001c7984 */ /* 0x0004e80000000c00 */
[----:B------:R2:W4:Y:S04]  /*1b3b0*/  LDS.128 R36, [R0+0x1080] ;  /* 0x0010800000247984 */ /* 0x0005280000000c00 */
[----:B------:R2:W2:Y:S04]  /*1b3c0*/  LDS.128 R44, [R0+0x1880] ;  /* 0x00188000002c7984 */ /* 0x0004a80000000c00 */
[----:B------:R2:W2:Y:S04]  /*1b3d0*/  LDS.128 R52, [R0+0x2080] ;  /* 0x0020800000347984 */ /* 0x0004a80000000c00 */
[----:B------:R2:W2:Y:S04]  /*1b3e0*/  LDS.128 R60, [R0+0x2880] ;  /* 0x00288000003c7984 */ /* 0x0004a80000000c00 */
[----:B------:R2:W2:Y:S01]  /*1b3f0*/  LDS.128 R68, [R0+0x3080] ;  /* 0x0030800000447984 */ /* 0x0004a20000000c00 */
[----:B-1----:R-:W-:-:S03]  /*1b400*/  IMAD R6, R80, 0x80, R21 ;  /* 0x0000008050067824 */ /* 0x002fc600078e0215 */
[----:B------:R1:W1:Y:S01]  /*1b410*/  LDS.128 R72, [R0+0x3880] ;  /* 0x0038800000487984 */ /* 0x0002620000000c00 */
[----:B------:R-:W-:-:S03]  /*1b420*/  LEA.HI.X R7, R2, c[0x0][0x384], R3, 0x1, P0 ;  /* 0x0000e10002077a11 */ /* 0x000fc600000f0c03 */
[----:B------:R1:W1:Y:S01]  /*1b430*/  LDS.128 R24, [R0+0x4880] ;  /* 0x0048800000187984 */ /* 0x0002620000000c00 */
[----:B------:R-:W-:-:S03]  /*1b440*/  ISETP.GE.AND P0, PT, R6, R20, PT ;  /* 0x000000140600720c */ /* 0x000fc60003f06270 */
        /* <DEDUP_REMOVED lines=12> */
[----:B------:R3:W4:Y:S01]  /*1b510*/  LDS.128 R12, [R0+0x4080] ;  /* 0x00408000000c7984 */ /* 0x0007220000000c00 */
[----:B------:R-:W-:-:S13]  /*1b520*/  ISETP.GE.AND P0, PT, R4, c[0x0][0x3c8], PT ;  /* 0x0000f20004007a0c */ /* 0x000fda0003f06270 */
[----:B-1-3--:R-:W-:-:S04]  /*1b530*/  @!P0 SHF.R.S32.HI R0, RZ, 0x1f, R4 ;  /* 0x0000001fff008819 */ /* 0x00afc80000011404 */
[----:B------:R-:W-:Y:S01]  /*1b540*/  @!P0 LEA.HI R0, R0, R4, RZ, 0x3 ;  /* 0x0000000400008211 */ /* 0x000fe200078f18ff */
[----:B------:R-:W-:-:S03]  /*1b550*/  @!P1 IMAD.WIDE R4, R8, 0x2, R2 ;  /* 0x0000000208049825 */ /* 0x000fc600078e0202 */
[----:B------:R-:W-:-:S05]  /*1b560*/  @!P0 LOP3.LUT R0, R0, 0xfffffff8, RZ, 0xc0, !PT ;  /* 0xfffffff800008812 */ /* 0x000fca00078ec0ff */
[----:B------:R-:W-:Y:S01]  /*1b570*/  @!P0 IMAD.WIDE R2, R0, 0x2, R2 ;  /* 0x0000000200028825 */ /* 0x000fe200078e0202 */
[----:B--2---:R1:W-:Y:S04]  /*1b580*/  @!P1 ST.E.128 [R4.64], R16 ;  /* 0x0000001004009985 */ /* 0x0043e8000c101d06 */
[----:B----4-:R1:W-:Y:S02]  /*1b590*/  @!P0 ST.E.128 [R2.64], R12 ;  /* 0x0000000c02008985 */ /* 0x0103e4000c101d06 */
.L_x_1382:
[----:B--234-:R-:W-:Y:S05]  /*1b5a0*/  BSYNC B0 ;  /* 0x0000000000007941 */ /* 0x01cfea0003800000 */
.L_x_1381:
        /* <DEDUP_REMOVED lines=16> */
.L_x_1384:
[----:B------:R-:W-:Y:S05]  /*1b6b0*/  BSYNC B0 ;  /* 0x0000000000007941 */ /* 0x000fea0003800000 */
.L_x_1383:
        /* <DEDUP_REMOVED lines=16> */
.L_x_1386:
[----:B------:R-:W-:Y:S05]  /*1b7c0*/  BSYNC B0 ;  /* 0x0000000000007941 */ /* 0x000fea0003800000 */
.L_x_1385:
        /* <DEDUP_REMOVED lines=16> */
.L_x_1388:
[----:B------:R-:W-:Y:S05]  /*1b8d0*/  BSYNC B0 ;  /* 0x0000000000007941 */ /* 0x000fea0003800000 */
.L_x_1387:
        /* <DEDUP_REMOVED lines=16> */
.L_x_1390:
[----:B------:R-:W-:Y:S05]  /*1b9e0*/  BSYNC B0 ;  /* 0x0000000000007941 */ /* 0x000fea0003800000 */
.L_x_1389:
        /* <DEDUP_REMOVED lines=16> */
.L_x_1392:
[----:B------:R-:W-:Y:S05]  /*1baf0*/  BSYNC B0 ;  /* 0x0000000000007941 */ /* 0x000fea0003800000 */
.L_x_1391:
        /* <DEDUP_REMOVED lines=16> */
.L_x_1394:
[----:B------:R-:W-:Y:S05]  /*1bc00*/  BSYNC B0 ;  /* 0x0000000000007941 */ /* 0x000fea0003800000 */
.L_x_1393:
        /* <DEDUP_REMOVED lines=17> */
.L_x_1379:
[----:B------:R-:W2:Y:S01]  /*1bd20*/  LDL R8, [R1+0xd0] ;  /* 0x0000d00001087983 */ /* 0x000ea20000100800 */
[----:B------:R-:W-:Y:S01]  /*1bd30*/  ISETP.NE.U32.AND P1, PT, RZ, c[0x0][0x508], PT ;  /* 0x00014200ff007a0c */ /* 0x000fe20003f25070 */
[----:B------:R-:W-:Y:S01]  /*1bd40*/  IMAD.MOV.U32 R2, RZ, RZ, 0x4 ;  /* 0x00000004ff027424 */ /* 0x000fe200078e00ff */
[----:B------:R-:W-:Y:S02]  /*1bd50*/  ISETP.NE.U32.AND P0, PT, RZ, c[0x0][0x500], PT ;  /* 0x00014000ff007a0c */ /* 0x000fe40003f05070 */
[----:B------:R-:W-:Y:S02]  /*1bd60*/  ISETP.NE.AND.EX P1, PT, RZ, c[0x0][0x50c], PT, P1 ;  /* 0x00014300ff007a0c */ /* 0x000fe40003f25310 */
[----:B------:R-:W-:Y:S01]  /*1bd70*/  ISETP.NE.AND.EX P0, PT, RZ, c[0x0][0x504], PT, P0 ;  /* 0x00014100ff007a0c */ /* 0x000fe20003f05300 */
[----:B------:R-:W-:Y:S02]  /*1bd80*/  IMAD.MOV.U32 R12, RZ, RZ, c[0x0][0x388] ;  /* 0x0000e200ff0c7624 */ /* 0x000fe400078e00ff */
[----:B--2---:R-:W-:-:S08]  /*1bd90*/  IMAD.WIDE R6, R8, R2, c[0x0][0x500] ;  /* 0x0001400008067625 */ /* 0x004fd000078e0202 */
        /* <DEDUP_REMOVED lines=8> */
[----:B------:R1:W2:Y:S04]  /*1be20*/  LDG.E R0, [R6.64] ;  /* 0x0000000606007981 */ /* 0x0002a8000c1e1900 */
[----:B-1----:R-:W2:Y:S02]  /*1be30*/  LDG.E R6, [R6.64+0x4] ;  /* 0x0000040606067981 */ /* 0x002ea4000c1e1900 */
[----:B--2--5:R-:W-:-:S02]  /*1be40*/  IADD3 R12, -R0, R6, RZ ;  /* 0x00000006000c7210 */ /* 0x024fc40007ffe1ff */
.L_x_1395:
[----:B-1----:R-:W1:Y:S01]  /*1be50*/  S2R R11, SR_TID.X ;  /* 0x00000000000b7919 */ /* 0x002e620000002100 */
[----:B------:R-:W-:Y:S01]  /*1be60*/  SHF.R.S32.HI R0, RZ, 0x1f, R8 ;  /* 0x0000001fff007819 */ /* 0x000fe20000011408 */
[----:B------:R-:W-:Y:S01]  /*1be70*/  BSSY B0, `(.L_x_1396) ;  /* 0x0000029000007945 */ /* 0x000fe20003800000 */
[----:B------:R-:W-:Y:S01]  /*1be80*/  SEL R9, R8, RZ, !P0 ;  /* 0x000000ff08097207 */ /* 0x000fe20004000000 */
[----:B------:R-:W2:Y:S01]  /*1be90*/  S2R R2, SR_CTAID.Y ;  /* 0x0000000000027919 */ /* 0x000ea20000002600 */
[----:B------:R-:W-:-:S03]  /*1bea0*/  SEL R10, R0, RZ, !P0 ;  /* 0x000000ff000a7207 */ /* 0x000fc60004000000 */
[----:B------:R-:W3:Y:S01]  /*1beb0*/  S2R R14, SR_CTAID.Y ;  /* 0x00000000000e7919 */ /* 0x000ee20000002600 */
[----:B-1----:R-:W-:Y:S02]  /*1bec0*/  ISETP.GE.AND P1, PT, R11, 0x80, PT ;  /* 0x000000800b00780c */ /* 0x002fe40003f26270 */
[----:B--2---:R-:W-:-:S11]  /*1bed0*/  SHF.R.S32.HI R15, RZ, 0x1f, R2 ;  /* 0x0000001fff0f7819 */ /* 0x004fd60000011402 */
[----:B------:R-:W-:Y:S05]  /*1bee0*/  @P1 BRA `(.L_x_1397) ;  /* 0x0000021000001947 */ /* 0x000fea0003800000 */
[----:B---3--:R-:W1:Y:S01]  /*1bef0*/  S2R R8, SR_CTAID.X ;  /* 0x0000000000087919 */ /* 0x008e620000002500 */
        /* <DEDUP_REMOVED lines=11> */
[----:B------:R-:W-:-:S05]  /*1bfb0*/  IMAD.WIDE.U32 R2, R14, c[0x0][0x490], R2 ;  /* 0x000124000e027a25 */ /* 0x000fca00078e0002 */
[----:B------:R-:W-:-:S05]  /*1bfc0*/  IADD3 R3, R6, R3, RZ ;  /* 0x0000000306037210 */ /* 0x000fca0007ffe0ff */
[----:B------:R-:W-:-:S04]  /*1bfd0*/  @P0 IMAD.HI.U32 R7, R8, c[0x0][0x4ec], RZ ;  /* 0x00013b0008070a27 */ /* 0x000fc800078e00ff */
[----:B------:R-:W-:Y:S01]  /*1bfe0*/  IMAD.WIDE.U32 R2, R9, c[0x0][0x498], R2 ;  /* 0x0001260009027a25 */ /* 0x000fe200078e0002 */
[----:B------:R-:W-:-:S03]  /*1bff0*/  @P0 SHF.R.U32.HI R0, RZ, c[0x0][0x4f0], R7 ;  /* 0x00013c00ff000a19 */ /* 0x000fc60000011607 */
[----:B------:R-:W-:Y:S01]  /*1c000*/  IMAD R7, R10, c[0x0][0x498], RZ ;  /* 0x000126000a077a24 */ /* 0x000fe200078e02ff */
[----:B------:R-:W-:Y:S01]  /*1c010*/  IADD3 R2, P0, R0, R2, RZ ;  /* 0x0000000200027210 */ /* 0x000fe20007f1e0ff */
[----:B------:R-:W-:Y:S02]  /*1c020*/  IMAD.MOV R6, RZ, RZ, -R0 ;  /* 0x000000ffff067224 */ /* 0x000fe400078e0a00 */
        /* <DEDUP_REMOVED lines=13> */
.L_x_1397:
[----:B---3--:R-:W-:Y:S05]  /*1c100*/  BSYNC B0 ;  /* 0x0000000000007941 */ /* 0x008fea0003800000 */
.L_x_1396:
[----:B------:R-:W2:Y:S01]  /*1c110*/  S2R R13, SR_CTAID.X ;  /* 0x00000000000d7919 */ /* 0x000ea20000002500 */
[----:B-1----:R-:W-:Y:S01]  /*1c120*/  IMAD R0, R5, c[0x0][0x3a0], RZ ;  /* 0x0000e80005007a24 */ /* 0x002fe200078e02ff */
[----:B------:R-:W-:Y:S01]  /*1c130*/  SHF.R.S32.HI R5, RZ, 0x1f, R11 ;  /* 0x0000001fff057819 */ /* 0x000fe2000001140b */
[C---:B------:R-:W-:Y:S01]  /*1c140*/  IMAD.WIDE.U32 R2, R4.reuse, c[0x0][0x3a0], RZ ;  /* 0x0000e80004027a25 */ /* 0x040fe200078e00ff */
[----:B------:R-:W-:Y:S02]  /*1c150*/  MOV R6, c[0x0][0x4e8] ;  /* 0x00013a0000067a02 */ /* 0x000fe40000000f00 */
[----:B------:R-:W-:Y:S01]  /*1c160*/  LEA.HI R5, R5, R11, RZ, 0x3 ;  /* 0x0000000b05057211 */ /* 0x000fe200078f18ff */
[----:B------:R-:W-:Y:S01]  /*1c170*/  IMAD R0, R4, c[0x0][0x3a4], R0 ;  /* 0x0000e90004007a24 */ /* 0x000fe200078e0200 */
[----:B------:R-:W-:Y:S02]  /*1c180*/  ISETP.NE.AND P0, PT, R6, 0x1, PT ;  /* 0x000000010600780c */ /* 0x000fe40003f05270 */
[----:B------:R-:W-:-:S02]  /*1c190*/  LOP3.LUT R4, R5, 0xfffffff8, RZ, 0xc0, !PT ;  /* 0xfffffff805047812 */ /* 0x000fc400078ec0ff */
[----:B------:R-:W-:Y:S01]  /*1c1a0*/  SHF.R.S32.HI R8, RZ, 0x3, R5 ;  /* 0x00000003ff087819 */ /* 0x000fe20000011405 */
[----:B------:R-:W-:Y:S01]  /*1c1b0*/  IMAD R5, R10, c[0x0][0x3f0], RZ ;  /* 0x0000fc000a057a24 */ /* 0x000fe200078e02ff */
[----:B------:R-:W-:Y:S02]  /*1c1c0*/  IADD3 R7, -R4, R11, RZ ;  /* 0x0000000b04077210 */ /* 0x000fe40007ffe1ff */
[----:B------:R-:W-:Y:S01]  /*1c1d0*/  IADD3 R3, R3, R0, RZ ;  /* 0x0000000003037210 */ /* 0x000fe20007ffe0ff */
[----:B------:R-:W-:Y:S02]  /*1c1e0*/  IMAD R0, R15, c[0x0][0x3e8], RZ ;  /* 0x0000fa000f007a24 */ /* 0x000fe400078e02ff */
[----:B------:R-:W-:Y:S02]  /*1c1f0*/  IMAD R4, R7, 0x10, R8 ;  /* 0x0000001007047824 */ /* 0x000fe400078e0208 */
[C---:B------:R-:W-:Y:S02]  /*1c200*/  IMAD R0, R14.reuse, c[0x0][0x3ec], R0 ;  /* 0x0000fb000e007a24 */ /* 0x040fe400078e0200 */
[----:B------:R-:W-:Y:S01]  /*1c210*/  IMAD.WIDE.U32 R2, R14, c[0x0][0x3e8], R2 ;  /* 0x0000fa000e027a25 */ /* 0x000fe200078e0002 */
[----:B--2---:R-:W-:-:S02]  /*1c220*/  LEA R4, R13, R4, 0x7 ;  /* 0x000000040d047211 */ /* 0x004fc400078e38ff */
[----:B------:R-:W-:Y:S01]  /*1c230*/  LEA R8, R13, R8, 0x7 ;  /* 0x000000080d087211 */ /* 0x000fe200078e38ff */
[----:B------:R-:W-:Y:S01]  /*1c240*/  IMAD R5, R9, c[0x0][0x3f4], R5 ;  /* 0x0000fd0009057a24 */ /* 0x000fe200078e0205 */
[----:B------:R-:W-:Y:S01]  /*1c250*/  IADD3 R3, R0, R3, RZ ;  /* 0x0000000300037210 */ /* 0x000fe20007ffe0ff */
[----:B------:R-:W-:-:S04]  /*1c260*/  @P0 IMAD.HI.U32 R6, R4, c[0x0][0x4ec], RZ ;  /* 0x00013b0004060a27 */ /* 0x000fc800078e00ff */
[----:B------:R-:W-:-:S04]  /*1c270*/  IMAD.WIDE.U32 R2, R9, c[0x0][0x3f0], R2 ;  /* 0x0000fc0009027a25 */ /* 0x000fc800078e0002 */
[----:B------:R-:W-:Y:S01]  /*1c280*/  IMAD.MOV.U32 R0, RZ, RZ, R4 ;  /* 0x000000ffff007224 */ /* 0x000fe200078e0004 */
[----:B------:R-:W-:Y:S02]  /*1c290*/  @P0 SHF.R.U32.HI R0, RZ, c[0x0][0x4f0], R6 ;  /* 0x00013c00ff000a19 */ /* 0x000fe40000011606 */
[----:B------:R-:W-:Y:S02]  /*1c2a0*/  IADD3 R3, R3, R5, RZ ;  /* 0x0000000503037210 */ /* 0x000fe40007ffe0ff */
[C---:B------:R-:W-:Y:S02]  /*1c2b0*/  IADD3 R5, -R0.reuse, RZ, RZ ;  /* 0x000000ff00057210 */ /* 0x040fe40007ffe1ff */
[----:B------:R-:W-:Y:S01]  /*1c2c0*/  SHF.R.S32.HI R6, RZ, 0x1f, R0 ;  /* 0x0000001fff067819 */ /* 0x000fe20000011400 */
[----:B------:R-:W-:-:S04]  /*1c2d0*/  IMAD.WIDE.U32 R2, R0, c[0x0][0x3e0], R2 ;  /* 0x0000f80000027a25 */ /* 0x000fc800078e0002 */
[----:B------:R-:W-:Y:S02]  /*1c2e0*/  IMAD R4, R5, c[0x0][0x4e8], R4 ;  /* 0x00013a0005047a24 */ /* 0x000fe400078e0204 */
[----:B------:R-:W-:-:S03]  /*1c2f0*/  IMAD R6, R6, c[0x0][0x3e0], RZ ;  /* 0x0000f80006067a24 */ /* 0x000fc600078e02ff */
[----:B------:R-:W-:Y:S01]  /*1c300*/  SHF.R.S32.HI R5, RZ, 0x1f, R4 ;  /* 0x0000001fff057819 */ /* 0x000fe20000011404 */
[----:B------:R-:W-:Y:S01]  /*1c310*/  IMAD R0, R0, c[0x0][0x3e4], R6 ;  /* 0x0000f90000007a24 */ /* 0x000fe200078e0206 */
[----:B------:R-:W-:-:S03]  /*1c320*/  SHF.L.U32 R6, R7, 0x3, RZ ;  /* 0x0000000307067819 */ /* 0x000fc600000006ff */
[----:B------:R-:W-:Y:S01]  /*1c330*/  IMAD.IADD R3, R3, 0x1, R0 ;  /* 0x0000000103037824 */ /* 0x000fe200078e0200 */
[----:B------:R-:W-:Y:S01]  /*1c340*/  IADD3 R7, R6, 0x40, RZ ;  /* 0x0000004006077810 */ /* 0x000fe20007ffe0ff */
[----:B------:R-:W-:Y:S02]  /*1c350*/  IMAD R0, R5, c[0x0][0x3d8], RZ ;  /* 0x0000f60005007a24 */ /* 0x000fe400078e02ff */
[----:B------:R-:W-:-:S04]  /*1c360*/  IMAD.WIDE.U32 R2, R4, c[0x0][0x3d8], R2 ;  /* 0x0000f60004027a25 */ /* 0x000fc800078e0002 */
[----:B------:R-:W-:Y:S01]  /*1c370*/  IMAD R0, R4, c[0x0][0x3dc], R0 ;  /* 0x0000f70004007a24 */ /* 0x000fe200078e0200 */
[----:B------:R-:W-:-:S04]  /*1c380*/  LEA R11, P0, R2, c[0x0][0x380], 0x1 ;  /* 0x0000e000020b7a11 */ /* 0x000fc800078008ff */
[----:B------:R-:W-:-:S04]  /*1c390*/  IADD3 R0, R3, R0, RZ ;  /* 0x0000000003007210 */ /* 0x000fc80007ffe0ff */
[----:B------:R-:W-:Y:S01]  /*1c3a0*/  LEA.HI.X R9, R2, c[0x0][0x384], R0, 0x1, P0 ;  /* 0x0000e10002097a11 */ /* 0x000fe200000f0c00 */
[----:B------:R-:W-:Y:S05]  /*1c3b0*/  BRA.DIV ~URZ, `(.L_x_1398) ;  /* 0x000043527f007947 */ /* 0x000fea000b800000 */
[----:B------:R1:W2:Y:S02]  /*1c3c0*/  SHFL.IDX PT, R0, R9, RZ, 0x181f ;  /* 0x00181fff09007589 */ /* 0x0002a400000e0000 */
.L_x_1472:
[----:B------:R-:W-:Y:S05]  /*1c3d0*/  BRA.DIV ~URZ, `(.L_x_1399) ;  /* 0x000043b27f007947 */ /* 0x000fea000b800000 */
[----:B------:R3:W4:Y:S02]  /*1c3e0*/  SHFL.IDX PT, R2, R11, RZ, 0x181f ;  /* 0x00181fff0b027589 */ /* 0x00072400000e0000 */
.L_x_1473:
[----:B-----5:R-:W-:Y:S01]  /*1c3f0*/  IMAD R10, R12, c[0x0][0x4e8], RZ ;  /* 0x00013a000c0a7a24 */ /* 0x020fe200078e02ff */
[----:B------:R-:W-:Y:S01]  /*1c400*/  BSSY B0, `(.L_x_1400) ;  /* 0x000000d000007945 */ /* 0x000fe20003800000 */
[----:B--2---:R-:W-:-:S03]  /*1c410*/  MOV R3, R0 ;  /* 0x0000000000037202 */ /* 0x004fc60000000f00 */
[----:B------:R-:W-:-:S13]  /*1c420*/  ISETP.GE.AND P0, PT, R8, R10, PT ;  /* 0x0000000a0800720c */ /* 0x000fda0003f06270 */
[----:B------:R-:W-:Y:S05]  /*1c430*/  @P0 BRA `(.L_x_1401) ;  /* 0x0000009000000947 */ /* 0x000fea0003800000 */
[----:B------:R-:W-:Y:S02]  /*1c440*/  ISETP.GE.AND P0, PT, R7, c[0x0][0x3c8], PT ;  /* 0x0000f20007007a0c */ /* 0x000fe40003f06270 */
[----:B------:R-:W-:-:S11]  /*1c450*/  ISETP.GE.AND P1, PT, R6, c[0x0][0x3c8], PT ;  /* 0x0000f20006007a0c */ /* 0x000fd60003f26270 */
[----:B------:R-:W-:Y:S02]  /*1c460*/  @!P0 SHF.R.S32.HI R0, RZ, 0x1f, R7 ;  /* 0x0000001fff008819 */ /* 0x000fe40000011407 */
[----:B----4-:R-:W-:Y:S02]  /*1c470*/  @!P1 IMAD.WIDE R4, R6, 0x2, R2 ;  /* 0x0000000206049825 */ /* 0x010fe400078e0202 */
[----:B------:R-:W-:-:S03]  /*1c480*/  @!P0 LEA.HI R0, R0, R7, RZ, 0x3 ;  /* 0x0000000700008211 */ /* 0x000fc600078f18ff */
[----:B------:R2:W-:Y:S01]  /*1c490*/  @!P1 ST.E.128 [R4.64], RZ ;  /* 0x000000ff04009985 */ /* 0x0005e2000c101d06 */
[----:B------:R-:W-:-:S05]  /*1c4a0*/  @!P0 LOP3.LUT R0, R0, 0xfffffff8, RZ, 0xc0, !PT ;  /* 0xfffffff800008812 */ /* 0x000fca00078ec0ff */
[----:B------:R-:W-:-:S05]  /*1c4b0*/  @!P0 IMAD.WIDE R2, R0, 0x2, R2 ;  /* 0x0000000200028825 */ /* 0x000fca00078e0202 */
[----:B------:R2:W-:Y:S02]  /*1c4c0*/  @!P0 ST.E.128 [R2.64], RZ ;  /* 0x000000ff02008985 */ /* 0x0005e4000c101d06 */
.L_x_1401:
[----:B------:R-:W-:Y:S05]  /*1c4d0*/  BSYNC B0 ;  /* 0x0000000000007941 */ /* 0x000fea0003800000 */
.L_x_1400:
[----:B------:R-:W-:Y:S05]  /*1c4e0*/  BRA.DIV ~URZ, `(.L_x_1402) ;  /* 0x000043227f007947 */ /* 0x000fea000b800000 */
[----:B------:R1:W2:Y:S04]  /*1c4f0*/  SHFL.IDX PT, R0, R9, 0x1, 0x181f ;  /* 0x00381f0009007f89 */ /* 0x0002a800000e0000 */
[----:B--2-4-:R1:W2:Y:S02]  /*1c500*/  SHFL.IDX PT, R2, R11, 0x1, 0x181f ;  /* 0x00381f000b027f89 */ /* 0x0142a400000e0000 */
.L_x_1474:
[----:B------:R-:W-:Y:S01]  /*1c510*/  IADD3 R3, R8, 0x10, RZ ;  /* 0x0000001008037810 */ /* 0x000fe20007ffe0ff */
[----:B------:R-:W-:Y:S03]  /*1c520*/  BSSY B0, `(.L_x_1403) ;  /* 0x000000d000007945 */ /* 0x000fe60003800000 */
[----:B------:R-:W-:Y:S01]  /*1c530*/  ISETP.GE.AND P0, PT, R3, R10, PT ;  /* 0x0000000a0300720c */ /* 0x000fe20003f06270 */
[----:B------:R-:W-:-:S12]  /*1c540*/  IMAD.MOV.U32 R3, RZ, RZ, R0 ;  /* 0x000000ffff037224 */ /* 0x000fd800078e0000 */
[----:B------:R-:W-:Y:S05]  /*1c550*/  @P0 BRA `(.L_x_1404) ;  /* 0x0000009000000947 */ /* 0x000fea0003800000 */
[----:B------:R-:W-:Y:S02]  /*1c560*/  ISETP.GE.AND P0, PT, R7, c[0x0][0x3c8], PT ;  /* 0x0000f20007007a0c */ /* 0x000fe40003f06270 */
[----:B------:R-:W-:-:S11]  /*1c570*/  ISETP.GE.AND P1, PT, R6, c[0x0][0x3c8], PT ;  /* 0x0000f20006007a0c */ /* 0x000fd60003f26270 */
[----:B------:R-:W-:Y:S02]  /*1c580*/  @!P0 SHF.R.S32.HI R0, RZ, 0x1f, R7 ;  /* 0x0000001fff008819 */ /* 0x000fe40000011407 */
[----:B--2---:R-:W-:Y:S02]  /*1c590*/  @!P1 IMAD.WIDE R4, R6, 0x2, R2 ;  /* 0x0000000206049825 */ /* 0x004fe400078e0202 */
[----:B------:R-:W-:-:S03]  /*1c5a0*/  @!P0 LEA.HI R0, R0, R7, RZ, 0x3 ;  /* 0x0000000700008211 */ /* 0x000fc600078f18ff */
[----:B------:R2:W-:Y:S01]  /*1c5b0*/  @!P1 ST.E.128 [R4.64], RZ ;  /* 0x000000ff04009985 */ /* 0x0005e2000c101d06 */
[----:B------:R-:W-:-:S05]  /*1c5c0*/  @!P0 LOP3.LUT R0, R0, 0xfffffff8, RZ, 0xc0, !PT ;  /* 0xfffffff800008812 */ /* 0x000fca00078ec0ff */
[----:B------:R-:W-:-:S05]  /*1c5d0*/  @!P0 IMAD.WIDE R2, R0, 0x2, R2 ;  /* 0x0000000200028825 */ /* 0x000fca00078e0202 */
[----:B------:R2:W-:Y:S02]  /*1c5e0*/  @!P0 ST.E.128 [R2.64], RZ ;  /* 0x000000ff02008985 */ /* 0x0005e4000c101d06 */
.L_x_1404:
[----:B------:R-:W-:Y:S05]  /*1c5f0*/  BSYNC B0 ;  /* 0x0000000000007941 */ /* 0x000fea0003800000 */
.L_x_1403:
[----:B------:R-:W-:Y:S05]  /*1c600*/  BRA.DIV ~URZ, `(.L_x_1405) ;  /* 0x000042f27f007947 */ /* 0x000fea000b800000 */
[----:B------:R4:W1:Y:S02]  /*1c610*/  SHFL.IDX PT, R0, R9, 0x2, 0x181f ;  /* 0x00581f0009007f89 */ /* 0x00086400000e0000 */
.L_x_1475:
[----:B------:R-:W-:Y:S05]  /*1c620*/  BRA.DIV ~URZ, `(.L_x_1406) ;  /* 0x000043527f007947 */ /* 0x000fea000b800000 */
[----:B--2---:R2:W3:Y:S02]  /*1c630*/  SHFL.IDX PT, R2, R11, 0x2, 0x181f ;  /* 0x00581f000b027f89 */ /* 0x0044e400000e0000 */
.L_x_1476:
[----:B------:R-:W-:Y:S01]  /*1c640*/  IADD3 R3, R8, 0x20, RZ ;  /* 0x0000002008037810 */ /* 0x000fe20007ffe0ff */
[----:B------:R-:W-:Y:S03]  /*1c650*/  BSSY B0, `(.L_x_1407) ;  /* 0x000000d000007945 */ /* 0x000fe60003800000 */
[----:B------:R-:W-:Y:S01]  /*1c660*/  ISETP.GE.AND P0, PT, R3, R10, PT ;  /* 0x0000000a0300720c */ /* 0x000fe20003f06270 */
[----:B-1----:R-:W-:-:S12]  /*1c670*/  IMAD.MOV.U32 R3, RZ, RZ, R0 ;  /* 0x000000ffff037224 */ /* 0x002fd800078e0000 */
[----:B------:R-:W-:Y:S05]  /*1c680*/  @P0 BRA `(.L_x_1408) ;  /* 0x0000009000000947 */ /* 0x000fea0003800000 */
[----:B------:R-:W-:Y:S02]  /*1c690*/  ISETP.GE.AND P0, PT, R7, c[0x0][0x3c8], PT ;  /* 0x0000f20007007a0c */ /* 0x000fe40003f06270 */
[----:B------:R-:W-:-:S11]  /*1c6a0*/  ISETP.GE.AND P1, PT, R6, c[0x0][0x3c8], PT ;  /* 0x0000f20006007a0c */ /* 0x000fd60003f26270 */
[----:B------:R-:W-:Y:S02]  /*1c6b0*/  @!P0 SHF.R.S32.HI R0, RZ, 0x1f, R7 ;  /* 0x0000001fff008819 */ /* 0x000fe40000011407 */
[----:B---3--:R-:W-:Y:S02]  /*1c6c0*/  @!P1 IMAD.WIDE R4, R6, 0x2, R2 ;  /* 0x0000000206049825 */ /* 0x008fe400078e0202 */
[----:B------:R-:W-:-:S03]  /*1c6d0*/  @!P0 LEA.HI R0, R0, R7, RZ, 0x3 ;  /* 0x0000000700008211 */ /* 0x000fc600078f18ff */
[----:B------:R1:W-:Y:S01]  /*1c6e0*/  @!P1 ST.E.128 [R4.64], RZ ;  /* 0x000000ff04009985 */ /* 0x0003e2000c101d06 */
[----:B------:R-:W-:-:S05]  /*1c6f0*/  @!P0 LOP3.LUT R0, R0, 0xfffffff8, RZ, 0xc0, !PT ;  /* 0xfffffff800008812 */ /* 0x000fca00078ec0ff */
[----:B------:R-:W-:-:S05]  /*1c700*/  @!P0 IMAD.WIDE R2, R0, 0x2, R2 ;  /* 0x0000000200028825 */ /* 0x000fca00078e0202 */
[----:B------:R1:W-:Y:S02]  /*1c710*/  @!P0 ST.E.128 [R2.64], RZ ;  /* 0x000000ff02008985 */ /* 0x0003e4000c101d06 */
.L_x_1408:
[----:B------:R-:W-:Y:S05]  /*1c720*/  BSYNC B0 ;  /* 0x0000000000007941 */ /* 0x000fea0003800000 */
.L_x_1407:
[----:B------:R-:W-:Y:S05]  /*1c730*/  BRA.DIV ~URZ, `(.L_x_1409) ;  /* 0x000042c27f007947 */ /* 0x000fea000b800000 */
[----:B------:R1:W2:Y:S04]  /*1c740*/  SHFL.IDX PT, R0, R9, 0x3, 0x181f ;  /* 0x00781f0009007f89 */ /* 0x0002a800000e0000 */
[----:B-1-3--:R1:W3:Y:S02]  /*1c750*/  SHFL.IDX PT, R2, R11, 0x3, 0x181f ;  /* 0x00781f000b027f89 */ /* 0x00a2e400000e0000 */
.L_x_1477:
[----:B------:R-:W-:Y:S01]  /*1c760*/  IADD3 R3, R8, 0x30, RZ ;  /* 0x0000003008037810 */ /* 0x000fe20007ffe0ff */
[----:B------:R-:W-:Y:S03]  /*1c770*/  BSSY B0, `(.L_x_1410) ;  /* 0x000000d000007945 */ /* 0x000fe60003800000 */
[----:B------:R-:W-:Y:S01]  /*1c780*/  ISETP.GE.AND P0, PT, R3, R10, PT ;  /* 0x0000000a0300720c */ /* 0x000fe20003f06270 */
[----:B--2---:R-:W-:-:S12]  /*1c790*/  IMAD.MOV.U32 R3, RZ, RZ, R0 ;  /* 0x000000ffff037224 */ /* 0x004fd800078e0000 */
        /* <DEDUP_REMOVED lines=10> */
.L_x_1411:
[----:B------:R-:W-:Y:S05]  /*1c840*/  BSYNC B0 ;  /* 0x0000000000007941 */ /* 0x000fea0003800000 */
.L_x_1410:
[----:B------:R-:W-:Y:S05]  /*1c850*/  BRA.DIV ~URZ, `(.L_x_1412) ;  /* 0x000042927f007947 */ /* 0x000fea000b800000 */
[----:B------:R1:W2:Y:S02]  /*1c860*/  SHFL.IDX PT, R0, R9, 0x4, 0x181f ;  /* 0x00981f0009007f89 */ /* 0x0002a400000e0000 */
.L_x_1478:
[----:B------:R-:W-:Y:S05]  /*1c870*/  BRA.DIV ~URZ, `(.L_x_1413) ;  /* 0x000042f27f007947 */ /* 0x000fea000b800000 */
[----:B--23--:R2:W3:Y:S02]  /*1c880*/  SHFL.IDX PT, R2, R11, 0x4, 0x181f ;  /* 0x00981f000b027f89 */ /* 0x00c4e400000e0000 */
.L_x_1479:
        /* <DEDUP_REMOVED lines=14> */
.L_x_1415:
[----:B------:R-:W-:Y:S05]  /*1c970*/  BSYNC B0 ;  /* 0x0000000000007941 */ /* 0x000fea0003800000 */
.L_x_1414:
[----:B------:R-:W-:Y:S05]  /*1c980*/  BRA.DIV ~URZ, `(.L_x_1416) ;  /* 0x000042627f007947 */ /* 0x000fea000b800000 */
[----:B------:R1:W2:Y:S04]  /*1c990*/  SHFL.IDX PT, R0, R9, 0x5, 0x181f ;  /* 0x00b81f0009007f89 */ /* 0x0002a800000e0000 */
[----:B---3--:R1:W3:Y:S02]  /*1c9a0*/  SHFL.IDX PT, R2, R11, 0x5, 0x181f ;  /* 0x00b81f000b027f89 */ /* 0x0082e400000e0000 */
.L_x_1480:
        /* <DEDUP_REMOVED lines=14> */
.L_x_1418:
[----:B------:R-:W-:Y:S05]  /*1ca90*/  BSYNC B0 ;  /* 0x0000000000007941 */ /* 0x000fea0003800000 */
.L_x_1417:
[----:B------:R-:W-:Y:S05]  /*1caa0*/  BRA.DIV ~URZ, `(.L_x_1419) ;  /* 0x000042327f007947 */ /* 0x000fea000b800000 */
[----:B------:R1:W2:Y:S02]  /*1cab0*/  SHFL.IDX PT, R0, R9, 0x6, 0x181f ;  /* 0x00d81f0009007f89 */ /* 0x0002a400000e0000 */
.L_x_1481:
[----:B------:R-:W-:Y:S05]  /*1cac0*/  BRA.DIV ~URZ, `(.L_x_1420) ;  /* 0x000042927f007947 */ /* 0x000fea000b800000 */
[----:B--23--:R2:W3:Y:S02]  /*1cad0*/  SHFL.IDX PT, R2, R11, 0x6, 0x181f ;  /* 0x00d81f000b027f89 */ /* 0x00c4e400000e0000 */
.L_x_1482:
        /* <DEDUP_REMOVED lines=14> */
.L_x_1422:
[----:B------:R-:W-:Y:S05]  /*1cbc0*/  BSYNC B0 ;  /* 0x0000000000007941 */ /* 0x000fea0003800000 */
.L_x_1421:
[----:B------:R-:W-:Y:S05]  /*1cbd0*/  BRA.DIV ~URZ, `(.L_x_1423) ;  /* 0x000042027f007947 */ /* 0x000fea000b800000 */
[----:B------:R1:W2:Y:S04]  /*1cbe0*/  SHFL.IDX PT, R0, R9, 0x7, 0x181f ;  /* 0x00f81f0009007f89 */ /* 0x0002a800000e0000 */
[----:B---3--:R1:W3:Y:S02]  /*1cbf0*/  SHFL.IDX PT, R2, R11, 0x7, 0x181f ;  /* 0x00f81f000b027f89 */ /* 0x0082e400000e0000 */
.L_x_1483:
[----:B------:R-:W-:-:S04]  /*1cc00*/  IADD3 R3, R8, 0x70, RZ ;  /* 0x0000007008037810 */ /* 0x000fc80007ffe0ff */
[----:B------:R-:W-:Y:S01]  /*1cc10*/  ISETP.GE.AND P0, PT, R3, R10, PT ;  /* 0x0000000a0300720c */ /* 0x000fe20003f06270 */
[----:B--2---:R-:W-:-:S12]  /*1cc20*/  IMAD.MOV.U32 R3, RZ, RZ, R0 ;  /* 0x000000ffff037224 */ /* 0x004fd800078e0000 */
[----:B------:R-:W-:Y:S05]  /*1cc30*/  @P0 EXIT ;  /* 0x000000000000094d */ /* 0x000fea0003800000 */
[----:B------:R-:W-:-:S13]  /*1cc40*/  ISETP.GE.AND P0, PT, R6, c[0x0][0x3c8], PT ;  /* 0x0000f20006007a0c */ /* 0x000fda0003f06270 */
[----:B---3--:R-:W-:-:S05]  /*1cc50*/  @!P0 IMAD.WIDE R4, R6, 0x2, R2 ;  /* 0x0000000206048825 */ /* 0x008fca00078e0202 */
        /* <DEDUP_REMOVED lines=9> */
.L_x_1242:
[----:B------:R-:W-:Y:S01]  /*1ccf0*/  IMAD.MOV.U32 R241, RZ, RZ, R12 ;  /* 0x000000fffff17224 */ /* 0x000fe200078e000c */
[----:B------:R-:W-:Y:S01]  /*1cd00*/  MOV R3, 0x181f ;  /* 0x0000181f00037802 */ /* 0x000fe20000000f00 */
[----:B------:R-:W-:Y:S01]  /*1cd10*/  IMAD.MOV.U32 R242, RZ, RZ, RZ ;  /* 0x000000fffff27224 */ /* 0x000fe200078e00ff */
[----:B------:R-:W-:Y:S02]  /*1cd20*/  MOV R243, 0xffffffff ;  /* 0xffffffff00f37802 */ /* 0x000fe40000000f00 */
[----:B------:R-:W-:Y:S02]  /*1cd30*/  MOV R2, 0x1cd50 ;  /* 0x0001cd5000027802 */ /* 0x000fe40000000f00 */
[----:B-----5:R-:W-:Y:S05]  /*1cd40*/  CALL.REL.NOINC `($__internal_3_$__cuda_sm70_shflsync_idx_p) ;  /* 0x0000fe0000007944 */ /* 0x020fea0003c00000 */
[----:B------:R-:W-:Y:S01]  /*1cd50*/  MOV R0, R244 ;  /* 0x000000f400007202 */ /* 0x000fe20000000f00 */
[----:B------:R-:W-:Y:S05]  /*1cd60*/  BRA `(.L_x_1424) ;  /* 0xfffea44000007947 */ /* 0x000fea000383ffff */
.L_x_1243:
[----:B------:R-:W-:Y:S01]  /*1cd70*/  IMAD.MOV.U32 R241, RZ, RZ, R14 ;  /* 0x000000fffff17224 */ /* 0x000fe200078e000e */
[----:B------:R-:W-:Y:S01]  /*1cd80*/  MOV R3, 0x181f ;  /* 0x0000181f00037802 */ /* 0x000fe20000000f00 */
[----:B------:R-:W-:Y:S01]  /*1cd90*/  IMAD.MOV.U32 R242, RZ, RZ, RZ ;  /* 0x000000fffff27224 */ /* 0x000fe200078e00ff */
[----:B------:R-:W-:-:S02]  /*1cda0*/  MOV R243, 0xffffffff ;  /* 0xffffffff00f37802 */ /* 0x000fc40000000f00 */
[----:B------:R-:W-:Y:S02]  /*1cdb0*/  MOV R2, 0x1cdd0 ;  /* 0x0001cdd000027802 */ /* 0x000fe40000000f00 */
[----:B-12--5:R-:W-:Y:S05]  /*1cdc0*/  CALL.REL.NOINC `($__internal_3_$__cuda_sm70_shflsync_idx_p) ;  /* 0x0000fd8000007944 */ /* 0x026fea0003c00000 */
[----:B------:R-:W-:Y:S01]  /*1cdd0*/  MOV R2, R244 ;  /* 0x000000f400027202 */ /* 0x000fe20000000f00 */
[----:B------:R-:W-:Y:S05]  /*1cde0*/  BRA `(.L_x_1425) ;  /* 0xfffea3e000007947 */ /* 0x000fea000383ffff */
.L_x_1246:
[----:B------:R-:W-:Y:S01]  /*1cdf0*/  IMAD.MOV.U32 R241, RZ, RZ, R12 ;  /* 0x000000fffff17224 */ /* 0x000fe200078e000c */
[----:B--2---:R-:W-:Y:S01]  /*1ce00*/  MOV R3, 0x181f ;  /* 0x0000181f00037802 */ /* 0x004fe20000000f00 */
[----:B------:R-:W-:Y:S01]  /*1ce10*/  IMAD.MOV.U32 R242, RZ, RZ, 0x1 ;  /* 0x00000001fff27424 */ /* 0x000fe200078e00ff */
[----:B------:R-:W-:Y:S02]  /*1ce20*/  MOV R243, 0xffffffff ;  /* 0xffffffff00f37802 */ /* 0x000fe40000000f00 */
[----:B----4-:R-:W-:Y:S02]  /*1ce30*/  MOV R2, 0x1ce50 ;  /* 0x0001ce5000027802 */ /* 0x010fe40000000f00 */
[----:B-1-3-5:R-:W-:Y:S05]  /*1ce40*/  CALL.REL.NOINC `($__internal_3_$__cuda_sm70_shflsync_idx_p) ;  /* 0x0000fd0000007944 */ /* 0x02afea0003c00000 */
[----:B------:R-:W-:Y:S01]  /*1ce50*/  IMAD.MOV.U32 R4, RZ, RZ, R244 ;  /* 0x000000ffff047224 */ /* 0x000fe200078e00f4 */
[----:B------:R-:W-:Y:S01]  /*1ce60*/  MOV R241, R14 ;  /* 0x0000000e00f17202 */ /* 0x000fe20000000f00 */
[----:B------:R-:W-:Y:S01]  /*1ce70*/  IMAD.MOV.U32 R242, RZ, RZ, 0x1 ;  /* 0x00000001fff27424 */ /* 0x000fe200078e00ff */
[----:B------:R-:W-:Y:S01]  /*1ce80*/  MOV R3, 0x181f ;  /* 0x0000181f00037802 */ /* 0x000fe20000000f00 */
[----:B------:R-:W-:Y:S01]  /*1ce90*/  IMAD.MOV.U32 R243, RZ, RZ, -0x1 ;  /* 0xfffffffffff37424 */ /* 0x000fe200078e00ff */
[----:B------:R-:W-:-:S02]  /*1cea0*/  MOV R2, 0x1cec0 ;  /* 0x0001cec000027802 */ /* 0x000fc40000000f00 */
[----:B------:R-:W-:Y:S05]  /*1ceb0*/  CALL.REL.NOINC `($__internal_3_$__cuda_sm70_shflsync_idx_p) ;  /* 0x0000fc9000007944 */ /* 0x000fea0003c00000 */
[----:B------:R-:W-:Y:S01]  /*1cec0*/  MOV R2, R244 ;  /* 0x000000f400027202 */ /* 0x000fe20000000f00 */
[----:B------:R-:W-:Y:S05]  /*1ced0*/  BRA `(.L_x_1426) ;  /* 0xfffea44000007947 */ /* 0x000fea000383ffff */
.L_x_1249:
[----:B------:R-:W-:Y:S01]  /*1cee0*/  IMAD.MOV.U32 R241, RZ, RZ, R12 ;  /* 0x000000fffff17224 */ /* 0x000fe200078e000c */
[----:B--2---:R-:W-:Y:S01]  /*1cef0*/  MOV R3, 0x181f ;  /* 0x0000181f00037802 */ /* 0x004fe20000000f00 */
[----:B------:R-:W-:Y:S01]  /*1cf00*/  IMAD.MOV.U32 R242, RZ, RZ, 0x2 ;  /* 0x00000002fff27424 */ /* 0x000fe200078e00ff */
[----:B------:R-:W-:-:S02]  /*1cf10*/  MOV R243, 0xffffffff ;  /* 0xffffffff00f37802 */ /* 0x000fc40000000f00 */
[----:B------:R-:W-:Y:S02]  /*1cf20*/  MOV R2, 0x1cf40 ;  /* 0x0001cf4000027802 */ /* 0x000fe40000000f00 */
[----:B-1-3-5:R-:W-:Y:S05]  /*1cf30*/  CALL.REL.NOINC `($__internal_3_$__cuda_sm70_shflsync_idx_p) ;  /* 0x0000fc1000007944 */ /* 0x02afea0003c00000 */
[----:B------:R-:W-:Y:S01]  /*1cf40*/  MOV R4, R244 ;  /* 0x000000f400047202 */ /* 0x000fe20000000f00 */
[----:B------:R-:W-:Y:S05]  /*1cf50*/  BRA `(.L_x_1427) ;  /* 0xfffea4f000007947 */ /* 0x000fea000383ffff */
.L_x_1250:
[----:B------:R-:W-:Y:S01]  /*1cf60*/  IMAD.MOV.U32 R241, RZ, RZ, R14 ;  /* 0x000000fffff17224 */ /* 0x000fe200078e000e */
[----:B--2---:R-:W-:Y:S01]  /*1cf70*/  MOV R3, 0x181f ;  /* 0x0000181f00037802 */ /* 0x004fe20000000f00 */
[----:B------:R-:W-:Y:S01]  /*1cf80*/  IMAD.MOV.U32 R242, RZ, RZ, 0x2 ;  /* 0x00000002fff27424 */ /* 0x000fe200078e00ff */
[----:B------:R-:W-:Y:S02]  /*1cf90*/  MOV R243, 0xffffffff ;  /* 0xffffffff00f37802 */ /* 0x000fe40000000f00 */
[----:B------:R-:W-:Y:S02]  /*1cfa0*/  MOV R2, 0x1cfc0 ;  /* 0x0001cfc000027802 */ /* 0x000fe40000000f00 */
[----:B-1-345:R-:W-:Y:S05]  /*1cfb0*/  CALL.REL.NOINC `($__internal_3_$__cuda_sm70_shflsync_idx_p) ;  /* 0x0000fb9000007944 */ /* 0x03afea0003c00000 */
[----:B------:R-:W-:Y:S01]  /*1cfc0*/  MOV R2, R244 ;  /* 0x000000f400027202 */ /* 0x000fe20000000f00 */
[----:B------:R-:W-:Y:S05]  /*1cfd0*/  BRA `(.L_x_1428) ;  /* 0xfffea49000007947 */ /* 0x000fea000383ffff */
.L_x_1253:
[----:B------:R-:W-:Y:S01]  /*1cfe0*/  IMAD.MOV.U32 R241, RZ, RZ, R12 ;  /* 0x000000fffff17224 */ /* 0x000fe200078e000c */
[----:B-1----:R-:W-:Y:S01]  /*1cff0*/  MOV R3, 0x181f ;  /* 0x0000181f00037802 */ /* 0x002fe20000000f00 */
[----:B------:R-:W-:Y:S01]  /*1d000*/  IMAD.MOV.U32 R242, RZ, RZ, 0x3 ;  /* 0x00000003fff27424 */ /* 0x000fe200078e00ff */
[----:B------:R-:W-:-:S02]  /*1d010*/  MOV R243, 0xffffffff ;  /* 0xffffffff00f37802 */ /* 0x000fc40000000f00 */
[----:B---3--:R-:W-:Y:S02]  /*1d020*/  MOV R2, 0x1d040 ;  /* 0x0001d04000027802 */ /* 0x008fe40000000f00 */
[----:B--2-45:R-:W-:Y:S05]  /*1d030*/  CALL.REL.NOINC `($__internal_3_$__cuda_sm70_shflsync_idx_p) ;  /* 0x0000fb1000007944 */ /* 0x034fea0003c00000 */
[----:B------:R-:W-:Y:S01]  /*1d040*/  IMAD.MOV.U32 R4, RZ, RZ, R244 ;  /* 0x000000ffff047224 */ /* 0x000fe200078e00f4 */
[----:B------:R-:W-:Y:S01]  /*1d050*/  MOV R241, R14 ;  /* 0x0000000e00f17202 */ /* 0x000fe20000000f00 */
[----:B------:R-:W-:Y:S01]  /*1d060*/  IMAD.MOV.U32 R242, RZ, RZ, 0x3 ;  /* 0x00000003fff27424 */ /* 0x000fe200078e00ff */
[----:B------:R-:W-:Y:S01]  /*1d070*/  MOV R3, 0x181f ;  /* 0x0000181f00037802 */ /* 0x000fe20000000f00 */
[----:B------:R-:W-:Y:S01]  /*1d080*/  IMAD.MOV.U32 R243, RZ, RZ, -0x1 ;  /* 0xfffffffffff37424 */ /* 0x000fe200078e00ff */
[----:B------:R-:W-:Y:S02]  /*1d090*/  MOV R2, 0x1d0b0 ;  /* 0x0001d0b000027802 */ /* 0x000fe40000000f00 */
[----:B------:R-:W-:Y:S05]  /*1d0a0*/  CALL.REL.NOINC `($__internal_3_$__cuda_sm70_shflsync_idx_p) ;  /* 0x0000faa000007944 */ /* 0x000fea0003c00000 */
[----:B------:R-:W-:Y:S01]  /*1d0b0*/  MOV R2, R244 ;  /* 0x000000f400027202 */ /* 0x000fe20000000f00 */
[----:B------:R-:W-:Y:S05]  /*1d0c0*/  BRA `(.L_x_1429) ;  /* 0xfffea4e000007947 */ /* 0x000fea000383ffff */
.L_x_1256:
[----:B------:R-:W-:Y:S01]  /*1d0d0*/  IMAD.MOV.U32 R241, RZ, RZ, R12 ;  /* 0x000000fffff17224 */ /* 0x000fe200078e000c */
[----:B--2---:R-:W-:Y:S01]  /*1d0e0*/  MOV R3, 0x181f ;  /* 0x0000181f00037802 */ /* 0x004fe20000000f00 */
[----:B------:R-:W-:Y:S01]  /*1d0f0*/  IMAD.MOV.U32 R242, RZ, RZ, 0x4 ;  /* 0x00000004fff27424 */ /* 0x000fe200078e00ff */
[----:B------:R-:W-:Y:S02]  /*1d100*/  MOV R243, 0xffffffff ;  /* 0xffffffff00f37802 */ /* 0x000fe40000000f00 */
[----:B---3--:R-:W-:-:S02]  /*1d110*/  MOV R2, 0x1d130 ;  /* 0x0001d13000027802 */ /* 0x008fc40000000f00 */
[----:B-1--45:R-:W-:Y:S05]  /*1d120*/  CALL.REL.NOINC `($__internal_3_$__cuda_sm70_shflsync_idx_p) ;  /* 0x0000fa2000007944 */ /* 0x032fea0003c00000 */
[----:B------:R-:W-:Y:S01]  /*1d130*/  MOV R4, R244 ;  /* 0x000000f400047202 */ /* 0x000fe20000000f00 */
[----:B------:R-:W-:Y:S05]  /*1d140*/  BRA `(.L_x_1430) ;  /* 0xfffea59000007947 */ /* 0x000fea000383ffff */
.L_x_1257:
[----:B------:R-:W-:Y:S01]  /*1d150*/  IMAD.MOV.U32 R241, RZ, RZ, R14 ;  /* 0x000000fffff17224 */ /* 0x000fe200078e000e */
[----:B--2---:R-:W-:Y:S01]  /*1d160*/  MOV R3, 0x181f ;  /* 0x0000181f00037802 */ /* 0x004fe20000000f00 */
[----:B------:R-:W-:Y:S01]  /*1d170*/  IMAD.MOV.U32 R242, RZ, RZ, 0x4 ;  /* 0x00000004fff27424 */ /* 0x000fe200078e00ff */
[----:B------:R-:W-:-:S02]  /*1d180*/  MOV R243, 0xffffffff ;  /* 0xffffffff00f37802 */ /* 0x000fc40000000f00 */
[----:B---3--:R-:W-:Y:S02]  /*1d190*/  MOV R2, 0x1d1b0 ;  /* 0x0001d1b000027802 */ /* 0x008fe40000000f00 */
[----:B-1--45:R-:W-:Y:S05]  /*1d1a0*/  CALL.REL.NOINC `($__internal_3_$__cuda_sm70_shflsync_idx_p) ;  /* 0x0000f9a000007944 */ /* 0x032fea0003c00000 */
[----:B------:R-:W-:Y:S01]  /*1d1b0*/  MOV R2, R244 ;  /* 0x000000f400027202 */ /* 0x000fe20000000f00 */
[----:B------:R-:W-:Y:S05]  /*1d1c0*/  BRA `(.L_x_1431) ;  /* 0xfffea53000007947 */ /* 0x000fea000383ffff */
.L_x_1260:
[----:B------:R-:W-:Y:S01]  /*1d1d0*/  IMAD.MOV.U32 R241, RZ, RZ, R12 ;  /* 0x000000fffff17224 */ /* 0x000fe200078e000c */
[----:B---3--:R-:W-:Y:S01]  /*1d1e0*/  MOV R3, 0x181f ;  /* 0x0000181f00037802 */ /* 0x008fe20000000f00 */
[----:B------:R-:W-:Y:S01]  /*1d1f0*/  IMAD.MOV.U32 R242, RZ, RZ, 0x5 ;  /* 0x00000005fff27424 */ /* 0x000fe200078e00ff */
[----:B------:R-:W-:Y:S02]  /*1d200*/  MOV R243, 0xffffffff ;  /* 0xffffffff00f37802 */ /* 0x000fe40000000f00 */
[----:B------:R-:W-:Y:S02]  /*1d210*/  MOV R2, 0x1d230 ;  /* 0x0001d23000027802 */ /* 0x000fe40000000f00 */
[----:B-12-45:R-:W-:Y:S05]  /*1d220*/  CALL.REL.NOINC `($__internal_3_$__cuda_sm70_shflsync_idx_p) ;  /* 0x0000f92000007944 */ /* 0x036fea0003c00000 */
        /* <DEDUP_REMOVED lines=9> */
.L_x_1263:
        /* <DEDUP_REMOVED lines=8> */
.L_x_1264:
[----:B------:R-:W-:Y:S01]  /*1d340*/  IMAD.MOV.U32 R241, RZ, RZ, R14 ;  /* 0x000000fffff17224 */ /* 0x000fe200078e000e */
[----:B--2---:R-:W-:Y:S01]  /*1d350*/  MOV R3, 0x181f ;  /* 0x0000181f00037802 */ /* 0x004fe20000000f00 */
[----:B------:R-:W-:Y:S01]  /*1d360*/  IMAD.MOV.U32 R242, RZ, RZ, 0x6 ;  /* 0x00000006fff27424 */ /* 0x000fe200078e00ff */
[----:B------:R-:W-:Y:S02]  /*1d370*/  MOV R243, 0xffffffff ;  /* 0xffffffff00f37802 */ /* 0x000fe40000000f00 */
[----:B---3--:R-:W-:Y:S02]  /*1d380*/  MOV R2, 0x1d3a0 ;  /* 0x0001d3a000027802 */ /* 0x008fe40000000f00 */
[----:B-1--45:R-:W-:Y:S05]  /*1d390*/  CALL.REL.NOINC `($__internal_3_$__cuda_sm70_shflsync_idx_p) ;  /* 0x0000f7b000007944 */ /* 0x032fea0003c00000 */
[----:B------:R-:W-:Y:S01]  /*1d3a0*/  MOV R2, R244 ;  /* 0x000000f400027202 */ /* 0x000fe20000000f00 */
[----:B------:R-:W-:Y:S05]  /*1d3b0*/  BRA `(.L_x_1434) ;  /* 0xfffea5d000007947 */ /* 0x000fea000383ffff */
.L_x_1267:
[----:B------:R-:W-:Y:S01]  /*1d3c0*/  IMAD.MOV.U32 R241, RZ, RZ, R12 ;  /* 0x000000fffff17224 */ /* 0x000fe200078e000c */
[----:B---3--:R-:W-:Y:S01]  /*1d3d0*/  MOV R3, 0x181f ;  /* 0x0000181f00037802 */ /* 0x008fe20000000f00 */
[----:B------:R-:W-:Y:S01]  /*1d3e0*/  IMAD.MOV.U32 R242, RZ, RZ, 0x7 ;  /* 0x00000007fff27424 */ /* 0x000fe200078e00ff */
[----:B------:R-:W-:-:S02]  /*1d3f0*/  MOV R243, 0xffffffff ;  /* 0xffffffff00f37802 */ /* 0x000fc40000000f00 */
[----:B------:R-:W-:Y:S02]  /*1d400*/  MOV R2, 0x1d420 ;  /* 0x0001d42000027802 */ /* 0x000fe40000000f00 */
[----:B-12-45:R-:W-:Y:S05]  /*1d410*/  CALL.REL.NOINC `($__internal_3_$__cuda_sm70_shflsync_idx_p) ;  /* 0x0000f73000007944 */ /* 0x036fea0003c00000 */
        /* <DEDUP_REMOVED lines=9> */
.L_x_1269:
[----:B-1--4-:R-:W-:Y:S01]  /*1d4b0*/  IMAD.MOV.U32 R241, RZ, RZ, R4 ;  /* 0x000000fffff17224 */ /* 0x012fe200078e0004 */
[----:B------:R-:W-:Y:S01]  /*1d4c0*/  MOV R3, 0x181f ;  /* 0x0000181f00037802 */ /* 0x000fe20000000f00 */
[----:B------:R-:W-:Y:S01]  /*1d4d0*/  IMAD.MOV.U32 R242, RZ, RZ, RZ ;  /* 0x000000fffff27224 */ /* 0x000fe200078e00ff */
[----:B------:R-:W-:Y:S02]  /*1d4e0*/  MOV R243, 0xffffffff ;  /* 0xffffffff00f37802 */ /* 0x000fe40000000f00 */
[----:B------:R-:W-:-:S02]  /*1d4f0*/  MOV R2, 0x1d510 ;  /* 0x0001d51000027802 */ /* 0x000fc40000000f00 */
[----:B---3-5:R-:W-:Y:S05]  /*1d500*/  CALL.REL.NOINC `($__internal_3_$__cuda_sm70_shflsync_idx_p) ;  /* 0x0000f64000007944 */ /* 0x028fea0003c00000 */
[----:B------:R-:W-:Y:S01]  /*1d510*/  IMAD.MOV.U32 R0, RZ, RZ, R244 ;  /* 0x000000ffff007224 */ /* 0x000fe200078e00f4 */
[----:B------:R-:W-:Y:S01]  /*1d520*/  MOV R241, R7 ;  /* 0x0000000700f17202 */ /* 0x000fe20000000f00 */
[----:B------:R-:W-:Y:S01]  /*1d530*/  IMAD.MOV.U32 R242, RZ, RZ, RZ ;  /* 0x000000fffff27224 */ /* 0x000fe200078e00ff */
[----:B------:R-:W-:Y:S01]  /*1d540*/  MOV R3, 0x181f ;  /* 0x0000181f00037802 */ /* 0x000fe20000000f00 */
[----:B------:R-:W-:Y:S01]  /*1d550*/  IMAD.MOV.U32 R243, RZ, RZ, -0x1 ;  /* 0xfffffffffff37424 */ /* 0x000fe200078e00ff */
[----:B------:R-:W-:-:S02]  /*1d560*/  MOV R2, 0x1d580 ;  /* 0x0001d58000027802 */ /* 0x000fc40000000f00 */
[----:B------:R-:W-:Y:S05]  /*1d570*/  CALL.REL.NOINC `($__internal_3_$__cuda_sm70_shflsync_idx_p) ;  /* 0x0000f5d000007944 */ /* 0x000fea0003c00000 */
[----:B------:R-:W2:Y:S04]  /*1d580*/  LDL R11, [R1+0x80] ;  /* 0x00008000010b7983 */ /* 0x000ea80000100800 */
[----:B------:R-:W3:Y:S04]  /*1d590*/  LDL R2, [R1+0xcc] ;  /* 0x0000cc0001027983 */ /* 0x000ee80000100800 */
[----:B------:R-:W4:Y:S01]  /*1d5a0*/  LDL R35, [R1+0xd8] ;  /* 0x0000d80001237983 */ /* 0x000f220000100800 */
[----:B------:R-:W-:-:S02]  /*1d5b0*/  IMAD.SHL.U32 R238, R238, 0x2, RZ ;  /* 0x00000002eeee7824 */ /* 0x000fc400078e00ff */
[----:B------:R-:W-:Y:S02]  /*1d5c0*/  IMAD.MOV.U32 R241, RZ, RZ, R4 ;  /* 0x000000fffff17224 */ /* 0x000fe400078e0004 */
[----:B------:R-:W-:Y:S01]  /*1d5d0*/  IMAD.MOV.U32 R242, RZ, RZ, 0x1 ;  /* 0x00000001fff27424 */ /* 0x000fe200078e00ff */
[----:B------:R-:W-:Y:S01]  /*1d5e0*/  IADD3 R239, R238, 0x2080, RZ ;  /* 0x00002080eeef7810 */ /* 0x000fe20007ffe0ff */
[----:B------:R-:W-:Y:S02]  /*1d5f0*/  IMAD.MOV.U32 R243, RZ, RZ, -0x1 ;  /* 0xfffffffffff37424 */ /* 0x000fe400078e00ff */
[----:B--2---:R-:W-:-:S04]  /*1d600*/  IMAD.WIDE R32, R11, 0x2, RZ ;  /* 0x000000020b207825 */ /* 0x004fc800078e02ff */
[----:B---3--:R-:W-:Y:S01]  /*1d610*/  IMAD.WIDE R2, R2, 0x2, RZ ;  /* 0x0000000202027825 */ /* 0x008fe200078e02ff */
[-C--:B------:R-:W-:Y:S02]  /*1d620*/  IADD3 R30, P3, R32, R244.reuse, RZ ;  /* 0x000000f4201e7210 */ /* 0x080fe40007f7e0ff */
[----:B------:R-:W-:Y:S02]  /*1d630*/  ISETP.GE.AND P1, PT, R11, c[0x0][0x1d4], PT ;  /* 0x000075000b007a0c */ /* 0x000fe40003f26270 */
[----:B------:R-:W-:Y:S02]  /*1d640*/  IADD3 R28, P2, R2, R244, RZ ;  /* 0x000000f4021c7210 */ /* 0x000fe40007f5e0ff */
[----:B----4-:R-:W-:Y:S01]  /*1d650*/  ISETP.GE.AND P0, PT, R35, c[0x0][0x1d4], PT ;  /* 0x0000750023007a0c */ /* 0x010fe20003f06270 */
[----:B------:R-:W-:Y:S01]  /*1d660*/  IMAD.X R31, R0, 0x1, R33, P3 ;  /* 0x00000001001f7824 */ /* 0x000fe200018e0621 */
[----:B------:R-:W-:Y:S01]  /*1d670*/  ISETP.LT.OR P3, PT, R116, 0x1, P1 ;  /* 0x000000017400780c */ /* 0x000fe20000f61670 */
[----:B------:R-:W-:Y:S01]  /*1d680*/  IMAD.X R29, R0, 0x1, R3, P2 ;  /* 0x00000001001d7824 */ /* 0x000fe200010e0603 */
[----:B------:R-:W-:-:S02]  /*1d690*/  ISETP.LT.OR P2, PT, R116, 0x1, P0 ;  /* 0x000000017400780c */ /* 0x000fc40000741670 */
[----:B------:R-:W-:Y:S02]  /*1d6a0*/  SHF.R.S32.HI R35, RZ, 0x1f, R11 ;  /* 0x0000001fff237819 */ /* 0x000fe4000001140b */
[----:B------:R-:W-:-:S05]  /*1d6b0*/  MOV R34, R11 ;  /* 0x0000000b00227202 */ /* 0x000fca0000000f00 */
[----:B------:R1:W-:Y:S04]  /*1d6c0*/  STL.64 [R1+0xa8], R34 ;  /* 0x0000a82201007387 */ /* 0x0003e80000100a00 */
[----:B------:R-:W-:Y:S01]  /*1d6d0*/  @!PT LDS RZ, [RZ] ;  /* 0x00000000fffff984 */ /* 0x000fe20000000800 */
[----:B------:R-:W-:Y:S01]  /*1d6e0*/  @!PT LDS RZ, [RZ] ;  /* 0x00000000fffff984 */ /* 0x000fe20000000800 */
[----:B------:R-:W-:Y:S01]  /*1d6f0*/  @!PT LDS RZ, [RZ] ;  /* 0x00000000fffff984 */ /* 0x000fe20000000800 */
[----:B------:R1:W-:Y:S04]  /*1d700*/  LDGSTS.E.BYPASS.LTC128B.128 [R238+0x2080], [R30.64], !P3 ;  /* 0x020800001eee7fae */ /* 0x0003e8000d901d46 */
[----:B------:R1:W-:Y:S01]  /*1d710*/  LDGSTS.E.BYPASS.LTC128B.128 [R238+0x3880], [R28.64], !P2 ;  /* 0x038800001cee7fae */ /* 0x0003e2000d101d46 */
[----:B------:R-:W-:Y:S01]  /*1d720*/  IMAD.MOV.U32 R62, RZ, RZ, R2 ;  /* 0x000000ffff3e7224 */ /* 0x000fe200078e0002 */
[----:B------:R-:W-:Y:S01]  /*1d730*/  MOV R61, R3 ;  /* 0x00000003003d7202 */ /* 0x000fe20000000f00 */
[----:B------:R-:W-:Y:S01]  /*1d740*/  IMAD.MOV.U32 R63, RZ, RZ, R33 ;  /* 0x000000ffff3f7224 */ /* 0x000fe200078e0021 */
[----:B------:R-:W-:-:S02]  /*1d750*/  MOV R60, R32 ;  /* 0x00000020003c7202 */ /* 0x000fc40000000f00 */
[----:B------:R-:W-:Y:S02]  /*1d760*/  MOV R3, 0x181f ;  /* 0x0000181f00037802 */ /* 0x000fe40000000f00 */
[----:B------:R-:W-:Y:S02]  /*1d770*/  MOV R2, 0x1d790 ;  /* 0x0001d79000027802 */ /* 0x000fe40000000f00 */
[----:B-1----:R-:W-:Y:S05]  /*1d780*/  CALL.REL.NOINC `($__internal_3_$__cuda_sm70_shflsync_idx_p) ;  /* 0x0000f3c000007944 */ /* 0x002fea0003c00000 */
[----:B------:R-:W-:Y:S01]  /*1d790*/  IMAD.MOV.U32 R0, RZ, RZ, R244 ;  /* 0x000000ffff007224 */ /* 0x000fe200078e00f4 */
[----:B------:R-:W-:Y:S01]  /*1d7a0*/  MOV R241, R7 ;  /* 0x0000000700f17202 */ /* 0x000fe20000000f00 */
[----:B------:R-:W-:Y:S01]  /*1d7b0*/  IMAD.MOV.U32 R242, RZ, RZ, 0x1 ;  /* 0x00000001fff27424 */ /* 0x000fe200078e00ff */
[----:B------:R-:W-:Y:S01]  /*1d7c0*/  MOV R3, 0x181f ;  /* 0x0000181f00037802 */ /* 0x000fe20000000f00 */
[----:B------:R-:W-:Y:S01]  /*1d7d0*/  IMAD.MOV.U32 R243, RZ, RZ, -0x1 ;  /* 0xfffffffffff37424 */ /* 0x000fe200078e00ff */
[----:B------:R-:W-:Y:S02]  /*1d7e0*/  MOV R2, 0x1d800 ;  /* 0x0001d80000027802 */ /* 0x000fe40000000f00 */
[----:B------:R-:W-:Y:S05]  /*1d7f0*/  CALL.REL.NOINC `($__internal_3_$__cuda_sm70_shflsync_idx_p) ;  /* 0x0000f35000007944 */ /* 0x000fea0003c00000 */
[C---:B------:R-:W-:Y:S01]  /*1d800*/  IADD3 R28, P3, R244.reuse, R60, RZ ;  /* 0x0000003cf41c7210 */ /* 0x040fe20007f7e0ff */
[----:B------:R-:W-:Y:S01]  /*1d810*/  IMAD.MOV.U32 R241, RZ, RZ, R4 ;  /* 0x000000fffff17224 */ /* 0x000fe200078e0004 */
[----:B------:R-:W-:Y:S02]  /*1d820*/  IADD3 R2, P2, R244, R62, RZ ;  /* 0x0000003ef4027210 */ /* 0x000fe40007f5e0ff */
[----:B------:R-:W-:Y:S01]  /*1d830*/  MOV R242, 0x2 ;  /* 0x0000000200f27802 */ /* 0x000fe20000000f00 */
[----:B------:R-:W-:Y:S01]  /*1d840*/  IMAD.X R29, R0, 0x1, R63, P3 ;  /* 0x00000001001d7824 */ /* 0x000fe200018e063f */
[----:B------:R-:W-:Y:S01]  /*1d850*/  ISETP.LT.OR P3, PT, R116, 0x11, P1 ;  /* 0x000000117400780c */ /* 0x000fe20000f61670 */
[----:B------:R-:W-:Y:S01]  /*1d860*/  IMAD.X R3, R0, 0x1, R61, P2 ;  /* 0x0000000100037824 */ /* 0x000fe200010e063d */
[----:B------:R-:W-:-:S02]  /*1d870*/  ISETP.LT.OR P2, PT, R116, 0x11, P0 ;  /* 0x000000117400780c */ /* 0x000fc40000741670 */
[----:B------:R-:W-:-:S09]  /*1d880*/  MOV R243, 0xffffffff ;  /* 0xffffffff00f37802 */ /* 0x000fd20000000f00 */
[----:B------:R-:W-:Y:S01]  /*1d890*/  @!PT LDS RZ, [RZ] ;  /* 0x00000000fffff984 */ /* 0x000fe20000000800 */
[----:B------:R-:W-:Y:S01]  /*1d8a0*/  @!PT LDS RZ, [RZ] ;  /* 0x00000000fffff984 */ /* 0x000fe20000000800 */
[----:B------:R-:W-:Y:S01]  /*1d8b0*/  @!PT LDS RZ, [RZ] ;  /* 0x00000000fffff984 */ /* 0x000fe20000000800 */
[----:B------:R1:W-:Y:S04]  /*1d8c0*/  LDGSTS.E.BYPASS.LTC128B.128 [R238+0x2880], [R28.64], !P3 ;  /* 0x028800001cee7fae */ /* 0x0003e8000d901d46 */
[----:B------:R2:W-:Y:S02]  /*1d8d0*/  LDGSTS.E.BYPASS.LTC128B.128 [R238+0x4080], [R2.64], !P2 ;  /* 0x0408000002ee7fae */ /* 0x0005e4000d101d46 */
[----:B--2---:R-:W-:Y:S01]  /*1d8e0*/  IMAD.MOV.U32 R3, RZ, RZ, 0x181f ;  /* 0x0000181fff037424 */ /* 0x004fe200078e00ff */
[----:B------:R-:W-:Y:S02]  /*1d8f0*/  MOV R2, 0x1d910 ;  /* 0x0001d91000027802 */ /* 0x000fe40000000f00 */
[----:B-1----:R-:W-:Y:S05]  /*1d900*/  CALL.REL.NOINC `($__internal_3_$__cuda_sm70_shflsync_idx_p) ;  /* 0x0000f24000007944 */ /* 0x002fea0003c00000 */
        /* <DEDUP_REMOVED lines=9> */
.L_x_1272:
[----:B------:R-:W-:Y:S01]  /*1d9a0*/  IMAD.MOV.U32 R241, RZ, RZ, R4 ;  /* 0x000000fffff17224 */ /* 0x000fe200078e0004 */
[----:B------:R-:W-:Y:S01]  /*1d9b0*/  MOV R3, 0x181f ;  /* 0x0000181f00037802 */ /* 0x000fe20000000f00 */
[----:B------:R-:W-:Y:S01]  /*1d9c0*/  IMAD.MOV.U32 R242, RZ, RZ, RZ ;  /* 0x000000fffff27224 */ /* 0x000fe200078e00ff */
[----:B------:R-:W-:-:S02]  /*1d9d0*/  MOV R243, 0xffffffff ;  /* 0xffffffff00f37802 */ /* 0x000fc40000000f00 */
[----:B------:R-:W-:Y:S02]  /*1d9e0*/  MOV R2, 0x1da00 ;  /* 0x0001da0000027802 */ /* 0x000fe40000000f00 */
[----:B-----5:R-:W-:Y:S05]  /*1d9f0*/  CALL.REL.NOINC `($__internal_3_$__cuda_sm70_shflsync_idx_p) ;  /* 0x0000f15000007944 */ /* 0x020fea0003c00000 */
[----:B------:R-:W-:Y:S01]  /*1da00*/  MOV R13, R244 ;  /* 0x000000f4000d7202 */ /* 0x000fe20000000f00 */
[----:B------:R-:W-:Y:S05]  /*1da10*/  BRA `(.L_x_1437) ;  /* 0xfffebdb000007947 */ /* 0x000fea000383ffff */
.L_x_1273:
[----:B------:R-:W-:Y:S01]  /*1da20*/  IMAD.MOV.U32 R241, RZ, RZ, R18 ;  /* 0x000000fffff17224 */ /* 0x000fe200078e0012 */
[----:B------:R-:W-:Y:S01]  /*1da30*/  MOV R3, 0x181f ;  /* 0x0000181f00037802 */ /* 0x000fe20000000f00 */
[----:B------:R-:W-:Y:S01]  /*1da40*/  IMAD.MOV.U32 R242, RZ, RZ, RZ ;  /* 0x000000fffff27224 */ /* 0x000fe200078e00ff */
[----:B------:R-:W-:Y:S02]  /*1da50*/  MOV R243, 0xffffffff ;  /* 0xffffffff00f37802 */ /* 0x000fe40000000f00 */
[----:B------:R-:W-:Y:S02]  /*1da60*/  MOV R2, 0x1da80 ;  /* 0x0001da8000027802 */ /* 0x000fe40000000f00 */
[----:B-12--5:R-:W-:Y:S05]  /*1da70*/  CALL.REL.NOINC `($__internal_3_$__cuda_sm70_shflsync_idx_p) ;  /* 0x0000f0d000007944 */ /* 0x026fea0003c00000 */
[----:B------:R-:W2:Y:S04]  /*1da80*/  LDL.64 R16, [R1+0xa8] ;  /* 0x0000a80001107983 */ /* 0x000ea80000100a00 */
[----:B------:R-:W3:Y:S04]  /*1da90*/  LDL R7, [R1+0xd4] ;  /* 0x0000d40001077983 */ /* 0x000ee80000100800 */
[----:B------:R-:W3:Y:S04]  /*1daa0*/  LDL R3, [R1+0xcc] ;  /* 0x0000cc0001037983 */ /* 0x000ee80000100800 */
[----:B------:R-:W4:Y:S04]  /*1dab0*/  LDL R2, [R1+0x80] ;  /* 0x0000800001027983 */ /* 0x000f280000100800 */
[----:B------:R-:W4:Y:S01]  /*1dac0*/  LDL R0, [R1+0xd8] ;  /* 0x0000d80001007983 */ /* 0x000f220000100800 */
[C---:B--2---:R-:W-:Y:S01]  /*1dad0*/  IMAD.SHL.U32 R6, R16.reuse, 0x2, RZ ;  /* 0x0000000210067824 */ /* 0x044fe200078e00ff */
[----:B------:R-:W-:-:S04]  /*1dae0*/  SHF.L.U64.HI R15, R16, 0x1, R17 ;  /* 0x00000001100f7819 */ /* 0x000fc80000010211 */
[----:B------:R-:W-:Y:S02]  /*1daf0*/  IADD3 R20, P1, R244, R6, RZ ;  /* 0x00000006f4147210 */ /* 0x000fe40007f3e0ff */
[C---:B---3--:R-:W-:Y:S01]  /*1db00*/  SHF.L.U64.HI R16, R3.reuse, 0x1, R7 ;  /* 0x0000000103107819 */ /* 0x048fe20000010207 */
[----:B------:R-:W-:Y:S01]  /*1db10*/  IMAD.SHL.U32 R14, R3, 0x2, RZ ;  /* 0x00000002030e7824 */ /* 0x000fe200078e00ff */
[----:B------:R1:W5:Y:S01]  /*1db20*/  LDL R7, [R1+0x94] ;  /* 0x0000940001077983 */ /* 0x0003620000100800 */
[C---:B------:R-:W-:Y:S01]  /*1db30*/  IMAD.X R21, R13.reuse, 0x1, R15, P1 ;  /* 0x000000010d157824 */ /* 0x040fe200008e060f */
[----:B----4-:R-:W-:Y:S02]  /*1db40*/  ISETP.GE.AND P2, PT, R2, c[0x0][0x1d4], PT ;  /* 0x0000750002007a0c */ /* 0x010fe40003f46270 */
[----:B------:R-:W-:Y:S02]  /*1db50*/  IADD3 R2, P0, R244, R14, RZ ;  /* 0x0000000ef4027210 */ /* 0x000fe40007f1e0ff */
[----:B------:R-:W-:Y:S01]  /*1db60*/  ISETP.GE.AND P3, PT, R0, c[0x0][0x1d4], PT ;  /* 0x0000750000007a0c */ /* 0x000fe20003f66270 */
[----:B------:R-:W-:Y:S01]  /*1db70*/  IMAD.MOV.U32 R241, RZ, RZ, R4 ;  /* 0x000000fffff17224 */ /* 0x000fe200078e0004 */
[----:B------:R-:W-:Y:S01]  /*1db80*/  SEL R11, RZ, 0x10, P2 ;  /* 0x00000010ff0b7807 */ /* 0x000fe20001000000 */
[----:B------:R-:W-:-:S02]  /*1db90*/  IMAD.X R3, R13, 0x1, R16, P0 ;  /* 0x000000010d037824 */ /* 0x000fc400000e0610 */
[----:B------:R-:W-:Y:S02]  /*1dba0*/  IMAD.MOV.U32 R242, RZ, RZ, 0x1 ;  /* 0x00000001fff27424 */ /* 0x000fe400078e00ff */
[----:B------:R-:W-:Y:S02]  /*1dbb0*/  IMAD.MOV.U32 R243, RZ, RZ, -0x1 ;  /* 0xfffffffffff37424 */ /* 0x000fe400078e00ff */
[----:B------:R-:W-:Y:S01]  /*1dbc0*/  @!PT LDS RZ, [RZ] ;  /* 0x00000000fffff984 */ /* 0x000fe20000000800 */
[----:B------:R-:W-:Y:S01]  /*1dbd0*/  @!PT LDS RZ, [RZ] ;  /* 0x00000000fffff984 */ /* 0x000fe20000000800 */
[----:B------:R-:W-:Y:S01]  /*1dbe0*/  @!PT LDS RZ, [RZ] ;  /* 0x00000000fffff984 */ /* 0x000fe20000000800 */
[----:B------:R1:W-:Y:S04]  /*1dbf0*/  LDGSTS.E.BYPASS.LTC128B.128 [R238+0x5080], [R20.64], !P2 ;  /* 0x0508000014ee7fae */ /* 0x0003e8000d101d46 */
[----:B------:R2:W-:Y:S02]  /*1dc00*/  LDGSTS.E.BYPASS.LTC128B.128 [R238+0x6880], [R2.64], !P3 ;  /* 0x0688000002ee7fae */ /* 0x0005e4000d901d46 */
[----:B--2---:R-:W-:Y:S01]  /*1dc10*/  IMAD.MOV.U32 R3, RZ, RZ, 0x181f ;  /* 0x0000181fff037424 */ /* 0x004fe200078e00ff */
[----:B------:R-:W-:-:S02]  /*1dc20*/  MOV R2, 0x1dc40 ;  /* 0x0001dc4000027802 */ /* 0x000fc40000000f00 */
[----:B-1---5:R-:W-:Y:S05]  /*1dc30*/  CALL.REL.NOINC `($__internal_3_$__cuda_sm70_shflsync_idx_p) ;  /* 0x0000ef1000007944 */ /* 0x022fea0003c00000 */
[----:B------:R-:W-:Y:S01]  /*1dc40*/  IMAD.MOV.U32 R0, RZ, RZ, R244 ;  /* 0x000000ffff007224 */ /* 0x000fe200078e00f4 */
[----:B------:R-:W-:Y:S01]  /*1dc50*/  MOV R241, R18 ;  /* 0x0000001200f17202 */ /* 0x000fe20000000f00 */
[----:B------:R-:W-:Y:S01]  /*1dc60*/  IMAD.MOV.U32 R242, RZ, RZ, 0x1 ;  /* 0x00000001fff27424 */ /* 0x000fe200078e00ff */
[----:B------:R-:W-:Y:S01]  /*1dc70*/  MOV R3, 0x181f ;  /* 0x0000181f00037802 */ /* 0x000fe20000000f00 */
[----:B------:R-:W-:Y:S01]  /*1dc80*/  IMAD.MOV.U32 R243, RZ, RZ, -0x1 ;  /* 0xfffffffffff37424 */ /* 0x000fe200078e00ff */
[----:B------:R-:W-:-:S02]  /*1dc90*/  MOV R2, 0x1dcb0 ;  /* 0x0001dcb000027802 */ /* 0x000fc40000000f00 */
[----:B------:R-:W-:Y:S05]  /*1dca0*/  CALL.REL.NOINC `($__internal_3_$__cuda_sm70_shflsync_idx_p) ;  /* 0x0000eea000007944 */ /* 0x000fea0003c00000 */
[----:B------:R-:W-:Y:S01]  /*1dcb0*/  IADD3 R12, -R11, 0x10, RZ ;  /* 0x000000100b0c7810 */ /* 0x000fe20007ffe1ff */
[----:B------:R-:W-:Y:S01]  /*1dcc0*/  IMAD.MOV.U32 R241, RZ, RZ, R4 ;  /* 0x000000fffff17224 */ /* 0x000fe200078e0004 */
[----:B------:R-:W-:Y:S01]  /*1dcd0*/  IADD3 R2, -R7, 0x10, RZ ;  /* 0x0000001007027810 */ /* 0x000fe20007ffe1ff */
[----:B------:R-:W-:Y:S01]  /*1dce0*/  IMAD.MOV.U32 R242, RZ, RZ, 0x2 ;  /* 0x00000002fff27424 */ /* 0x000fe200078e00ff */
[----:B------:R-:W-:Y:S01]  /*1dcf0*/  LOP3.LUT R12, R12, 0xf, RZ, 0xc0, !PT ;  /* 0x0000000f0c0c7812 */ /* 0x000fe200078ec0ff */
[----:B------:R-:W-:Y:S01]  /*1dd00*/  IMAD.MOV.U32 R243, RZ, RZ, -0x1 ;  /* 0xfffffffffff37424 */ /* 0x000fe200078e00ff */
[----:B------:R-:W-:-:S02]  /*1dd10*/  ISETP.NE.U32.AND P3, PT, R11, RZ, PT ;  /* 0x000000ff0b00720c */ /* 0x000fc40003f65070 */
[----:B------:R-:W-:Y:S02]  /*1dd20*/  IADD3 R12, P1, P0, R12, R244, R6 ;  /* 0x000000f40c0c7210 */ /* 0x000fe4000783e006 */
        /* <DEDUP_REMOVED lines=22> */
.L_x_1274:
[----:B------:R-:W-:Y:S01]  /*1de90*/  IMAD.MOV.U32 R241, RZ, RZ, R11 ;  /* 0x000000fffff17224 */ /* 0x000fe200078e000b */
[----:B------:R-:W-:Y:S01]  /*1dea0*/  MOV R3, 0x1c1f ;  /* 0x00001c1f00037802 */ /* 0x000fe20000000f00 */
[----:B------:R-:W-:Y:S01]  /*1deb0*/  IMAD.MOV.U32 R242, RZ, RZ, RZ ;  /* 0x000000fffff27224 */ /* 0x000fe200078e00ff */
[----:B------:R-:W-:-:S02]  /*1dec0*/  MOV R243, 0xffffffff ;  /* 0xffffffff00f37802 */ /* 0x000fc40000000f00 */
[----:B------:R-:W-:Y:S02]  /*1ded0*/  MOV R2, 0x1def0 ;  /* 0x0001def000027802 */ /* 0x000fe40000000f00 */
[----:B------:R-:W-:Y:S05]  /*1dee0*/  CALL.REL.NOINC `($__internal_3_$__cuda_sm70_shflsync_idx_p) ;  /* 0x0000ec6000007944 */ /* 0x000fea0003c00000 */
[----:B------:R-:W-:Y:S01]  /*1def0*/  MOV R2, R244 ;  /* 0x000000f400027202 */ /* 0x000fe20000000f00 */
[----:B------:R-:W-:Y:S05]  /*1df00*/  BRA `(.L_x_1439) ;  /* 0xfffebf1000007947 */ /* 0x000fea000383ffff */
.L_x_1279:
[----:B------:R-:W-:Y:S01]  /*1df10*/  IMAD.MOV.U32 R241, RZ, RZ, R11 ;  /* 0x000000fffff17224 */ /* 0x000fe200078e000b */
[----:B------:R-:W-:Y:S01]  /*1df20*/  MOV R3, 0x1c1f ;  /* 0x00001c1f00037802 */ /* 0x000fe20000000f00 */
[----:B------:R-:W-:Y:S01]  /*1df30*/  IMAD.MOV.U32 R242, RZ, RZ, 0x1 ;  /* 0x00000001fff27424 */ /* 0x000fe200078e00ff */
[----:B------:R-:W-:Y:S02]  /*1df40*/  MOV R243, 0xffffffff ;  /* 0xffffffff00f37802 */ /* 0x000fe40000000f00 */
[----:B------:R-:W-:Y:S02]  /*1df50*/  MOV R2, 0x1df70 ;  /* 0x0001df7000027802 */ /* 0x000fe40000000f00 */
[----:B-1----:R-:W-:Y:S05]  /*1df60*/  CALL.REL.NOINC `($__internal_3_$__cuda_sm70_shflsync_idx_p) ;  /* 0x0000ebe000007944 */ /* 0x002fea0003c00000 */
[----:B------:R-:W-:Y:S01]  /*1df70*/  MOV R2, R244 ;  /* 0x000000f400027202 */ /* 0x000fe20000000f00 */
[----:B------:R-:W-:Y:S05]  /*1df80*/  BRA `(.L_x_1440) ;  /* 0xfffec06000007947 */ /* 0x000fea000383ffff */
.L_x_1284:
[----:B------:R-:W-:Y:S01]  /*1df90*/  IMAD.MOV.U32 R241, RZ, RZ, R11 ;  /* 0x000000fffff17224 */ /* 0x000fe200078e000b */
[----:B------:R-:W-:Y:S01]  /*1dfa0*/  MOV R3, 0x1c1f ;  /* 0x00001c1f00037802 */ /* 0x000fe20000000f00 */
[----:B------:R-:W-:Y:S01]  /*1dfb0*/  IMAD.MOV.U32 R242, RZ, RZ, 0x2 ;  /* 0x00000002fff27424 */ /* 0x000fe200078e00ff */
[----:B------:R-:W-:-:S02]  /*1dfc0*/  MOV R243, 0xffffffff ;  /* 0xffffffff00f37802 */ /* 0x000fc40000000f00 */
[----:B------:R-:W-:Y:S02]  /*1dfd0*/  MOV R2, 0x1dff0 ;  /* 0x0001dff000027802 */ /* 0x000fe40000000f00 */
[----:B-12---:R-:W-:Y:S05]  /*1dfe0*/  CALL.REL.NOINC `($__internal_3_$__cuda_sm70_shflsync_idx_p) ;  /* 0x0000eb6000007944 */ /* 0x006fea0003c00000 */
[----:B------:R-:W-:Y:S01]  /*1dff0*/  MOV R3, R244 ;  /* 0x000000f400037202 */ /* 0x000fe20000000f00 */
[----:B------:R-:W-:Y:S05]  /*1e000*/  BRA `(.L_x_1441) ;  /* 0xfffec56000007947 */ /* 0x000fea000383ffff */
.L_x_1289:
[----:B------:R-:W-:Y:S01]  /*1e010*/  IMAD.MOV.U32 R241, RZ, RZ, R11 ;  /* 0x000000fffff17224 */ /* 0x000fe200078e000b */
[----:B------:R-:W-:Y:S01]  /*1e020*/  MOV R3, 0x1c1f ;  /* 0x00001c1f00037802 */ /* 0x000fe20000000f00 */
[----:B------:R-:W-:Y:S01]  /*1e030*/  IMAD.MOV.U32 R242, RZ, RZ, 0x3 ;  /* 0x00000003fff27424 */ /* 0x000fe200078e00ff */
[----:B------:R-:W-:Y:S02]  /*1e040*/  MOV R243, 0xffffffff ;  /* 0xffffffff00f37802 */ /* 0x000fe40000000f00 */
[----:B------:R-:W-:Y:S02]  /*1e050*/  MOV R2, 0x1e070 ;  /* 0x0001e07000027802 */ /* 0x000fe40000000f00 */
[----:B-123--:R-:W-:Y:S05]  /*1e060*/  CALL.REL.NOINC `($__internal_3_$__cuda_sm70_shflsync_idx_p) ;  /* 0x0000eae000007944 */ /* 0x00efea0003c00000 */
[----:B------:R-:W-:Y:S01]  /*1e070*/  MOV R3, R244 ;  /* 0x000000f400037202 */ /* 0x000fe20000000f00 */
[----:B------:R-:W-:Y:S05]  /*1e080*/  BRA `(.L_x_1442) ;  /* 0xfffecbf000007947 */ /* 0x000fea000383ffff */
.L_x_1294:
[----:B------:R-:W-:Y:S01]  /*1e090*/  IMAD.MOV.U32 R4, RZ, RZ, R0 ;  /* 0x000000ffff047224 */ /* 0x000fe200078e0000 */
[----:B------:R-:W-:Y:S02]  /*1e0a0*/  MOV R3, 0x2 ;  /* 0x0000000200037802 */ /* 0x000fe40000000f00 */
[----:B------:R-:W-:-:S02]  /*1e0b0*/  MOV R2, 0x1e0d0 ;  /* 0x0001e0d000027802 */ /* 0x000fc40000000f00 */
[----:B------:R-:W-:Y:S05]  /*1e0c0*/  CALL.REL.NOINC `($__internal_2_$__cuda_sm70_shflsync_bfly_p) ;  /* 0x0000ea2000007944 */ /* 0x000fea0003c00000 */
[----:B------:R-:W-:Y:S01]  /*1e0d0*/  MOV R155, R158 ;  /* 0x0000009e009b7202 */ /* 0x000fe20000000f00 */
[----:B------:R-:W-:Y:S05]  /*1e0e0*/  BRA `(.L_x_1443) ;  /* 0xfffed2b000007947 */ /* 0x000fea000383ffff */
.L_x_1295:
[----:B------:R-:W-:Y:S01]  /*1e0f0*/  IMAD.MOV.U32 R4, RZ, RZ, R155 ;  /* 0x000000ffff047224 */ /* 0x000fe200078e009b */
[----:B------:R-:W-:-:S02]  /*1e100*/  MOV R3, 0x1 ;  /* 0x0000000100037802 */ /* 0x000fc40000000f00 */
[----:B------:R-:W-:Y:S02]  /*1e110*/  MOV R2, 0x1e130 ;  /* 0x0001e13000027802 */ /* 0x000fe40000000f00 */
[----:B-1----:R-:W-:Y:S05]  /*1e120*/  CALL.REL.NOINC `($__internal_2_$__cuda_sm70_shflsync_bfly_p) ;  /* 0x0000e9c000007944 */ /* 0x002fea0003c00000 */
[----:B------:R-:W-:Y:S01]  /*1e130*/  FMNMX.FTZ R155, R155, R158, !PT ;  /* 0x0000009e9b9b7209 */ /* 0x000fe20007810000 */
[----:B------:R-:W-:Y:S01]  /*1e140*/  IMAD.MOV.U32 R4, RZ, RZ, R156 ;  /* 0x000000ffff047224 */ /* 0x000fe200078e009c */
[----:B------:R-:W-:Y:S01]  /*1e150*/  MOV R2, 0x1e180 ;  /* 0x0001e18000027802 */ /* 0x000fe20000000f00 */
[----:B------:R-:W-:Y:S02]  /*1e160*/  IMAD.MOV.U32 R3, RZ, RZ, 0x2 ;  /* 0x00000002ff037424 */ /* 0x000fe400078e00ff */
[----:B------:R-:W-:Y:S05]  /*1e170*/  CALL.REL.NOINC `($__internal_2_$__cuda_sm70_shflsync_bfly_p) ;  /* 0x0000e97000007944 */ /* 0x000fea0003c00000 */
[----:B------:R-:W-:Y:S01]  /*1e180*/  FMNMX.FTZ R156, R156, R158, !PT ;  /* 0x0000009e9c9c7209 */ /* 0x000fe20007810000 */
[----:B------:R-:W-:Y:S01]  /*1e190*/  IMAD.MOV.U32 R3, RZ, RZ, 0x1 ;  /* 0x00000001ff037424 */ /* 0x000fe200078e00ff */
[----:B------:R-:W-:-:S03]  /*1e1a0*/  MOV R2, 0x1e1d0 ;  /* 0x0001e1d000027802 */ /* 0x000fc60000000f00 */
[----:B------:R-:W-:Y:S02]  /*1e1b0*/  IMAD.MOV.U32 R4, RZ, RZ, R156 ;  /* 0x000000ffff047224 */ /* 0x000fe400078e009c */
[----:B------:R-:W-:Y:S05]  /*1e1c0*/  CALL.REL.NOINC `($__internal_2_$__cuda_sm70_shflsync_bfly_p) ;  /* 0x0000e92000007944 */ /* 0x000fea0003c00000 */
        /* <DEDUP_REMOVED lines=20> */
[----:B------:R-:W-:Y:S01]  /*1e310*/  MOV R7, R158 ;  /* 0x0000009e00077202 */ /* 0x000fe20000000f00 */
[----:B------:R-:W-:Y:S05]  /*1e320*/  BRA `(.L_x_1444) ;  /* 0xfffed16000007947 */ /* 0x000fea000383ffff */
.L_x_1303:
[----:B------:R-:W-:Y:S01]  /*1e330*/  MOV R3, 0x181f ;  /* 0x0000181f00037802 */ /* 0x000fe20000000f00 */
[----:B------:R-:W-:Y:S01]  /*1e340*/  IMAD.MOV.U32 R241, RZ, RZ, R0 ;  /* 0x000000fffff17224 */ /* 0x000fe200078e0000 */
[----:B------:R-:W-:Y:S01]  /*1e350*/  MOV R243, 0xffffffff ;  /* 0xffffffff00f37802 */ /* 0x000fe20000000f00 */
[----:B------:R-:W-:Y:S01]  /*1e360*/  IMAD.MOV.U32 R242, RZ, RZ, RZ ;  /* 0x000000fffff27224 */ /* 0x000fe200078e00ff */
[----:B------:R-:W-:Y:S02]  /*1e370*/  MOV R2, 0x1e390 ;  /* 0x0001e39000027802 */ /* 0x000fe40000000f00 */
[----:B------:R-:W-:Y:S05]  /*1e380*/  CALL.REL.NOINC `($__internal_3_$__cuda_sm70_shflsync_idx_p) ;  /* 0x0000e7c000007944 */ /* 0x000fea0003c00000 */
[----:B------:R-:W-:Y:S01]  /*1e390*/  MOV R6, R244 ;  /* 0x000000f400067202 */ /* 0x000fe20000000f00 */
[----:B------:R-:W-:-:S05]  /*1e3a0*/  BRA `(.L_x_1445) ;  /* 0xfffee9a000007947 */ /* 0x000fca000383ffff */
.L_x_1304:
[----:B------:R-:W-:Y:S01]  /*1e3b0*/  MOV R3, 0x181f ;  /* 0x0000181f00037802 */ /* 0x000fe20000000f00 */
[----:B------:R-:W-:Y:S01]  /*1e3c0*/  IMAD.MOV.U32 R241, RZ, RZ, R4 ;  /* 0x000000fffff17224 */ /* 0x000fe200078e0004 */
[----:B------:R-:W-:Y:S01]  /*1e3d0*/  MOV R243, 0xffffffff ;  /* 0xffffffff00f37802 */ /* 0x000fe20000000f00 */
[----:B------:R-:W-:Y:S01]  /*1e3e0*/  IMAD.MOV.U32 R242, RZ, RZ, RZ ;  /* 0x000000fffff27224 */ /* 0x000fe200078e00ff */
[----:B------:R-:W-:Y:S02]  /*1e3f0*/  MOV R2, 0x1e410 ;  /* 0x0001e41000027802 */ /* 0x000fe40000000f00 */
[----:B-12---:R-:W-:Y:S05]  /*1e400*/  CALL.REL.NOINC `($__internal_3_$__cuda_sm70_shflsync_idx_p) ;  /* 0x0000e74000007944 */ /* 0x006fea0003c00000 */
[----:B------:R-:W2:Y:S01]  /*1e410*/  LDL R2, [R1+0xd8] ;  /* 0x0000d80001027983 */ /* 0x000ea20000100800 */
[----:B------:R-:W-:Y:S01]  /*1e420*/  IADD3 R8, P0, R244, R233, RZ ;  /* 0x000000e9f4087210 */ /* 0x000fe20007f1e0ff */
[----:B------:R-:W-:Y:S01]  /*1e430*/  IMAD.MOV.U32 R241, RZ, RZ, R0 ;  /* 0x000000fffff17224 */ /* 0x000fe200078e0000 */
[----:B------:R-:W-:Y:S01]  /*1e440*/  MOV R242, 0x1 ;  /* 0x0000000100f27802 */ /* 0x000fe20000000f00 */
[----:B------:R-:W3:Y:S01]  /*1e450*/  LDL R3, [R1+0x80] ;  /* 0x0000800001037983 */ /* 0x000ee20000100800 */
[----:B------:R-:W-:Y:S01]  /*1e460*/  MOV R243, 0xffffffff ;  /* 0xffffffff00f37802 */ /* 0x000fe20000000f00 */
[----:B------:R-:W-:Y:S01]  /*1e470*/  IMAD.X R9, R6, 0x1, R234, P0 ;  /* 0x0000000106097824 */ /* 0x000fe200000e06ea */
[----:B---3--:R-:W-:Y:S02]  /*1e480*/  ISETP.GE.AND P2, PT, R3, c[0x0][0x1d4], PT ;  /* 0x0000750003007a0c */ /* 0x008fe40003f46270 */
[----:B--2---:R-:W-:Y:S02]  /*1e490*/  ISETP.GE.AND P1, PT, R2, c[0x0][0x1d4], PT ;  /* 0x0000750002007a0c */ /* 0x004fe40003f26270 */
[----:B------:R-:W-:Y:S05]  /*1e4a0*/  IADD3 R2, P0, R244, R231, RZ ;  /* 0x000000e7f4027210 */ /* 0x000fea0007f1e0ff */
[----:B------:R-:W-:Y:S02]  /*1e4b0*/  IMAD.X R3, R6, 0x1, R232, P0 ;  /* 0x0000000106037824 */ /* 0x000fe400000e06e8 */
[----:B------:R1:W5:Y:S04]  /*1e4c0*/  LDL R6, [R1+0x94] ;  /* 0x0000940001067983 */ /* 0x0003680000100800 */
[----:B------:R-:W-:Y:S01]  /*1e4d0*/  @!PT LDS RZ, [RZ] ;  /* 0x00000000fffff984 */ /* 0x000fe20000000800 */
[----:B------:R-:W-:Y:S01]  /*1e4e0*/  @!PT LDS RZ, [RZ] ;  /* 0x00000000fffff984 */ /* 0x000fe20000000800 */
[----:B------:R-:W-:Y:S01]  /*1e4f0*/  @!PT LDS RZ, [RZ] ;  /* 0x00000000fffff984 */ /* 0x000fe20000000800 */
[----:B------:R1:W-:Y:S04]  /*1e500*/  LDGSTS.E.BYPASS.LTC128B.128 [R239], [R8.64], !P2 ;  /* 0x0000000008ef7fae */ /* 0x0003e8000d101d46 */
[----:B------:R2:W-:Y:S02]  /*1e510*/  LDGSTS.E.BYPASS.LTC128B.128 [R239+0x1800], [R2.64], !P1 ;  /* 0x0180000002ef7fae */ /* 0x0005e4000c901d46 */
[----:B--2---:R-:W-:Y:S01]  /*1e520*/  MOV R2, 0x1e550 ;  /* 0x0001e55000027802 */ /* 0x004fe20000000f00 */
[----:B------:R-:W-:Y:S02]  /*1e530*/  IMAD.MOV.U32 R3, RZ, RZ, 0x181f ;  /* 0x0000181fff037424 */ /* 0x000fe400078e00ff */
[----:B-1---5:R-:W-:Y:S05]  /*1e540*/  CALL.REL.NOINC `($__internal_3_$__cuda_sm70_shflsync_idx_p) ;  /* 0x0000e60000007944 */ /* 0x022fea0003c00000 */
[----:B------:R-:W-:Y:S01]  /*1e550*/  MOV R241, R4 ;  /* 0x0000000400f17202 */ /* 0x000fe20000000f00 */
[----:B------:R-:W-:Y:S01]  /*1e560*/  IMAD.MOV.U32 R8, RZ, RZ, R244 ;  /* 0x000000ffff087224 */ /* 0x000fe200078e00f4 */
[----:B------:R-:W-:Y:S01]  /*1e570*/  MOV R3, 0x181f ;  /* 0x0000181f00037802 */ /* 0x000fe20000000f00 */
[----:B------:R-:W-:Y:S01]  /*1e580*/  IMAD.MOV.U32 R242, RZ, RZ, 0x1 ;  /* 0x00000001fff27424 */ /* 0x000fe200078e00ff */
[----:B------:R-:W-:Y:S01]  /*1e590*/  MOV R2, 0x1e5c0 ;  /* 0x0001e5c000027802 */ /* 0x000fe20000000f00 */
[----:B------:R-:W-:Y:S02]  /*1e5a0*/  IMAD.MOV.U32 R243, RZ, RZ, -0x1 ;  /* 0xfffffffffff37424 */ /* 0x000fe400078e00ff */
[----:B------:R-:W-:Y:S05]  /*1e5b0*/  CALL.REL.NOINC `($__internal_3_$__cuda_sm70_shflsync_idx_p) ;  /* 0x0000e59000007944 */ /* 0x000fea0003c00000 */
[----:B------:R-:W2:Y:S01]  /*1e5c0*/  LDL R2, [R1+0x80] ;  /* 0x0000800001027983 */ /* 0x000ea20000100800 */
[----:B------:R-:W-:Y:S02]  /*1e5d0*/  IMAD.MOV.U32 R241, RZ, RZ, R0 ;  /* 0x000000fffff17224 */ /* 0x000fe400078e0000 */
[----:B------:R-:W-:Y:S02]  /*1e5e0*/  IMAD.MOV.U32 R242, RZ, RZ, 0x2 ;  /* 0x00000002fff27424 */ /* 0x000fe400078e00ff */
[----:B------:R-:W-:Y:S01]  /*1e5f0*/  IMAD.MOV.U32 R243, RZ, RZ, -0x1 ;  /* 0xfffffffffff37424 */ /* 0x000fe200078e00ff */
[----:B--2---:R-:W-:Y:S02]  /*1e600*/  ISETP.GE.AND P1, PT, R2, c[0x0][0x1d4], PT ;  /* 0x0000750002007a0c */ /* 0x004fe40003f26270 */
[----:B------:R-:W-:Y:S05]  /*1e610*/  IADD3 R2, P0, R244, R233, RZ ;  /* 0x000000e9f4027210 */ /* 0x000fea0007f1e0ff */
[----:B------:R-:W-:Y:S06]  /*1e620*/  IMAD.X R3, R8, 0x1, R234, P0 ;  /* 0x0000000108037824 */ /* 0x000fec00000e06ea */
[----:B------:R-:W-:Y:S01]  /*1e630*/  @!PT LDS RZ, [RZ] ;  /* 0x00000000fffff984 */ /* 0x000fe20000000800 */
[----:B------:R-:W-:Y:S01]  /*1e640*/  @!PT LDS RZ, [RZ] ;  /* 0x00000000fffff984 */ /* 0x000fe20000000800 */
[----:B------:R-:W-:Y:S01]  /*1e650*/  @!PT LDS RZ, [RZ] ;  /* 0x00000000fffff984 */ /* 0x000fe20000000800 */
[----:B------:R1:W-:Y:S02]  /*1e660*/  LDGSTS.E.BYPASS.LTC128B.128 [R239+0x800], [R2.64], !P1 ;  /* 0x0080000002ef7fae */ /* 0x0003e4000c901d46 */
[----:B-1----:R-:W-:Y:S04]  /*1e670*/  IADD3 R2, -R6, 0x10, RZ ;  /* 0x0000001006027810 */ /* 0x002fe80007ffe1ff */
[----:B------:R-:W-:Y:S04]  /*1e680*/  LOP3.LUT R2, R2, 0xf, RZ, 0xc0, !PT ;  /* 0x0000000f02027812 */ /* 0x000fe800078ec0ff */
[----:B------:R-:W-:Y:S04]  /*1e690*/  IADD3 R2, P1, P0, R2, R244, R231 ;  /* 0x000000f402027210 */ /* 0x000fe8000783e0e7 */
[----:B------:R-:W-:Y:S02]  /*1e6a0*/  IADD3.X R3, RZ, R8, R232, P1, P0 ;  /* 0x00000008ff037210 */ /* 0x000fe40000fe04e8 */
[----:B------:R-:W-:Y:S11]  /*1e6b0*/  ISETP.NE.U32.AND P0, PT, R6, RZ, PT ;  /* 0x000000ff0600720c */ /* 0x000ff60003f05070 */
[----:B------:R-:W-:Y:S02]  /*1e6c0*/  @!UPT UIADD3 URZ, URZ, URZ, URZ ;  /* 0x0000003f3f3ff290 */ /* 0x000fe4000fffe03f */
[----:B------:R1:W-:Y:S02]  /*1e6d0*/  LDGSTS.E.BYPASS.LTC128B.128.ZFILL [R239+0x2000], [R2.64], P0 ;  /* 0x0200000002ef7fae */ /* 0x0003e40008141d46 */
[----:B-1----:R-:W-:Y:S01]  /*1e6e0*/  MOV R2, 0x1e710 ;  /* 0x0001e71000027802 */ /* 0x002fe20000000f00 */
[----:B------:R-:W-:Y:S02]  /*1e6f0*/  IMAD.MOV.U32 R3, RZ, RZ, 0x181f ;  /* 0x0000181fff037424 */ /* 0x000fe400078e00ff */
[----:B------:R-:W-:Y:S05]  /*1e700*/  CALL.REL.NOINC `($__internal_3_$__cuda_sm70_shflsync_idx_p) ;  /* 0x0000e44000007944 */ /* 0x000fea0003c00000 */
[----:B------:R-:W-:Y:S01]  /*1e710*/  MOV R241, R4 ;  /* 0x0000000400f17202 */ /* 0x000fe20000000f00 */
[----:B------:R-:W-:Y:S01]  /*1e720*/  IMAD.MOV.U32 R0, RZ, RZ, R244 ;  /* 0x000000ffff007224 */ /* 0x000fe200078e00f4 */
[----:B------:R-:W-:Y:S01]  /*1e730*/  MOV R3, 0x181f ;  /* 0x0000181f00037802 */ /* 0x000fe20000000f00 */
[----:B------:R-:W-:Y:S01]  /*1e740*/  IMAD.MOV.U32 R242, RZ, RZ, 0x2 ;  /* 0x00000002fff27424 */ /* 0x000fe200078e00ff */
[----:B------:R-:W-:Y:S01]  /*1e750*/  MOV R2, 0x1e780 ;  /* 0x0001e78000027802 */ /* 0x000fe20000000f00 */
[----:B------:R-:W-:Y:S02]  /*1e760*/  IMAD.MOV.U32 R243, RZ, RZ, -0x1 ;  /* 0xfffffffffff37424 */ /* 0x000fe400078e00ff */
[----:B------:R-:W-:Y:S05]  /*1e770*/  CALL.REL.NOINC `($__internal_3_$__cuda_sm70_shflsync_idx_p) ;  /* 0x0000e3d000007944 */ /* 0x000fea0003c00000 */
[----:B------:R-:W-:Y:S01]  /*1e780*/  MOV R2, R244 ;  /* 0x000000f400027202 */ /* 0x000fe20000000f00 */
[----:B------:R-:W-:-:S05]  /*1e790*/  BRA `(.L_x_1446) ;  /* 0xfffee72000007947 */ /* 0x000fca000383ffff */
.L_x_1307:
        /* <DEDUP_REMOVED lines=8> */
.L_x_1308:
        /* <DEDUP_REMOVED lines=21> */
[----:B------:R1:W-:Y:S04]  /*1e970*/  LDGSTS.E.BYPASS.LTC128B.128 [R238+0x5080], [R152.64], !P2 ;  /* 0x0508000098ee7fae */ /* 0x0003e8000d101d46 */
        /* <DEDUP_REMOVED lines=41> */
.L_x_1309:
        /* <DEDUP_REMOVED lines=8> */
.L_x_1314:
[----:B------:R-:W-:Y:S01]  /*1ec90*/  MOV R3, 0x1c1f ;  /* 0x00001c1f00037802 */ /* 0x000fe20000000f00 */
[----:B------:R-:W-:Y:S01]  /*1eca0*/  IMAD.MOV.U32 R241, RZ, RZ, R158 ;  /* 0x000000fffff17224 */ /* 0x000fe200078e009e */
[----:B------:R-:W-:Y:S01]  /*1ecb0*/  MOV R243, 0xffffffff ;  /* 0xffffffff00f37802 */ /* 0x000fe20000000f00 */
[----:B------:R-:W-:Y:S01]  /*1ecc0*/  IMAD.MOV.U32 R242, RZ, RZ, 0x1 ;  /* 0x00000001fff27424 */ /* 0x000fe200078e00ff */
[----:B------:R-:W-:Y:S02]  /*1ecd0*/  MOV R2, 0x1ecf0 ;  /* 0x0001ecf000027802 */ /* 0x000fe40000000f00 */
[----:B-1----:R-:W-:Y:S05]  /*1ece0*/  CALL.REL.NOINC `($__internal_3_$__cuda_sm70_shflsync_idx_p) ;  /* 0x0000de6000007944 */ /* 0x002fea0003c00000 */
[----:B------:R-:W-:Y:S01]  /*1ecf0*/  MOV R2, R244 ;  /* 0x000000f400027202 */ /* 0x000fe20000000f00 */
[----:B------:R-:W-:-:S05]  /*1ed00*/  BRA `(.L_x_1450) ;  /* 0xfffef3b000007947 */ /* 0x000fca000383ffff */
.L_x_1319:
[----:B------:R-:W-:Y:S01]  /*1ed10*/  MOV R3, 0x1c1f ;  /* 0x00001c1f00037802 */ /* 0x000fe20000000f00 */
[----:B------:R-:W-:Y:S01]  /*1ed20*/  IMAD.MOV.U32 R241, RZ, RZ, R158 ;  /* 0x000000fffff17224 */ /* 0x000fe200078e009e */
[----:B------:R-:W-:Y:S01]  /*1ed30*/  MOV R243, 0xffffffff ;  /* 0xffffffff00f37802 */ /* 0x000fe20000000f00 */
[----:B------:R-:W-:Y:S01]  /*1ed40*/  IMAD.MOV.U32 R242, RZ, RZ, 0x2 ;  /* 0x00000002fff27424 */ /* 0x000fe200078e00ff */
[----:B------:R-:W-:Y:S02]  /*1ed50*/  MOV R2, 0x1ed70 ;  /* 0x0001ed7000027802 */ /* 0x000fe40000000f00 */
[----:B-12---:R-:W-:Y:S05]  /*1ed60*/  CALL.REL.NOINC `($__internal_3_$__cuda_sm70_shflsync_idx_p) ;  /* 0x0000dde000007944 */ /* 0x006fea0003c00000 */
[----:B------:R-:W-:Y:S01]  /*1ed70*/  MOV R154, R244 ;  /* 0x000000f4009a7202 */ /* 0x000fe20000000f00 */
[----:B------:R-:W-:-:S05]  /*1ed80*/  BRA `(.L_x_1451) ;  /* 0xfffef55000007947 */ /* 0x000fca000383ffff */
.L_x_1324:
[----:B------:R-:W-:Y:S01]  /*1ed90*/  MOV R3, 0x1c1f ;  /* 0x00001c1f00037802 */ /* 0x000fe20000000f00 */
[----:B------:R-:W-:Y:S01]  /*1eda0*/  IMAD.MOV.U32 R241, RZ, RZ, R158 ;  /* 0x000000fffff17224 */ /* 0x000fe200078e009e */
[----:B------:R-:W-:Y:S01]  /*1edb0*/  MOV R243, 0xffffffff ;  /* 0xffffffff00f37802 */ /* 0x000fe20000000f00 */
[----:B------:R-:W-:Y:S01]  /*1edc0*/  IMAD.MOV.U32 R242, RZ, RZ, 0x3 ;  /* 0x00000003fff27424 */ /* 0x000fe200078e00ff */
[----:B------:R-:W-:Y:S02]  /*1edd0*/  MOV R2, 0x1edf0 ;  /* 0x0001edf000027802 */ /* 0x000fe40000000f00 */
[----:B-123--:R-:W-:Y:S05]  /*1ede0*/  CALL.REL.NOINC `($__internal_3_$__cuda_sm70_shflsync_idx_p) ;  /* 0x0000dd6000007944 */ /* 0x00efea0003c00000 */
[----:B------:R-:W-:Y:S01]  /*1edf0*/  MOV R3, R244 ;  /* 0x000000f400037202 */ /* 0x000fe20000000f00 */
[----:B------:R-:W-:-:S05]  /*1ee00*/  BRA `(.L_x_1452) ;  /* 0xfffeff9000007947 */ /* 0x000fca000383ffff */
.L_x_1329:
[----:B------:R-:W-:Y:S02]  /*1ee10*/  MOV R3, 0x2 ;  /* 0x0000000200037802 */ /* 0x000fe40000000f00 */
[----:B------:R-:W-:Y:S02]  /*1ee20*/  MOV R2, 0x1ee40 ;  /* 0x0001ee4000027802 */ /* 0x000fe40000000f00 */
[----:B--234-:R-:W-:Y:S05]  /*1ee30*/  CALL.REL.NOINC `($__internal_2_$__cuda_sm70_shflsync_bfly_p) ;  /* 0x0000dcb000007944 */ /* 0x01cfea0003c00000 */
[----:B------:R-:W-:Y:S01]  /*1ee40*/  MOV R0, R158 ;  /* 0x0000009e00007202 */ /* 0x000fe20000000f00 */
[----:B------:R-:W-:-:S05]  /*1ee50*/  BRA `(.L_x_1453) ;  /* 0xffff070000007947 */ /* 0x000fca000383ffff */
.L_x_1330:
[----:B------:R-:W-:Y:S02]  /*1ee60*/  MOV R3, 0x1 ;  /* 0x0000000100037802 */ /* 0x000fe40000000f00 */
[----:B------:R-:W-:Y:S02]  /*1ee70*/  MOV R2, 0x1ee90 ;  /* 0x0001ee9000027802 */ /* 0x000fe40000000f00 */
[----:B---34-:R-:W-:Y:S05]  /*1ee80*/  CALL.REL.NOINC `($__internal_2_$__cuda_sm70_shflsync_bfly_p) ;  /* 0x0000dc6000007944 */ /* 0x018fea0003c00000 */
[----:B------:R-:W-:Y:S01]  /*1ee90*/  IMAD.MOV.U32 R3, RZ, RZ, 0x2 ;  /* 0x00000002ff037424 */ /* 0x000fe200078e00ff */
[----:B------:R-:W-:Y:S01]  /*1eea0*/  FMNMX.FTZ R154, R4, R158, !PT ;  /* 0x0000009e049a7209 */ /* 0x000fe20007810000 */
[----:B------:R-:W-:Y:S01]  /*1eeb0*/  IMAD.MOV.U32 R4, RZ, RZ, R153 ;  /* 0x000000ffff047224 */ /* 0x000fe200078e0099 */
[----:B------:R-:W-:Y:S02]  /*1eec0*/  MOV R2, 0x1eee0 ;  /* 0x0001eee000027802 */ /* 0x000fe40000000f00 */
[----:B------:R-:W-:Y:S05]  /*1eed0*/  CALL.REL.NOINC `($__internal_2_$__cuda_sm70_shflsync_bfly_p) ;  /* 0x0000dc1000007944 */ /* 0x000fea0003c00000 */
[----:B------:R-:W-:Y:S01]  /*1eee0*/  FMNMX.FTZ R4, R153, R158, !PT ;  /* 0x0000009e99047209 */ /* 0x000fe20007810000 */
[----:B------:R-:W-:Y:S01]  /*1eef0*/  IMAD.MOV.U32 R3, RZ, RZ, 0x1 ;  /* 0x00000001ff037424 */ /* 0x000fe200078e00ff */
[----:B------:R-:W-:Y:S02]  /*1ef00*/  MOV R2, 0x1ef20 ;  /* 0x0001ef2000027802 */ /* 0x000fe40000000f00 */
[----:B------:R-:W-:Y:S05]  /*1ef10*/  CALL.REL.NOINC `($__internal_2_$__cuda_sm70_shflsync_bfly_p) ;  /* 0x0000dbd000007944 */ /* 0x000fea0003c00000 */
        /* <DEDUP_REMOVED lines=14> */
[----:B------:R-:W-:Y:S01]  /*1f000*/  IMAD.MOV.U32 R3, RZ, RZ, 0x1 ;  /* 0x00000001ff037424 */ /* 0x000fe200078e00ff */
[----:B------:R-:W-:Y:S02]  /*1f010*/  FMNMX.FTZ R6, R6, R158, !PT ;  /* 0x0000009e06067209 */ /* 0x000fe40007810000 */
[----:B------:R-:W-:Y:S03]  /*1f020*/  MOV R2, 0x1f050 ;  /* 0x0001f05000027802 */ /* 0x000fe60000000f00 */
[----:B------:R-:W-:Y:S02]  /*1f030*/  IMAD.MOV.U32 R4, RZ, RZ, R6 ;  /* 0x000000ffff047224 */ /* 0x000fe400078e0006 */
[----:B------:R-:W-:Y:S05]  /*1f040*/  CALL.REL.NOINC `($__internal_2_$__cuda_sm70_shflsync_bfly_p) ;  /* 0x0000daa000007944 */ /* 0x000fea0003c00000 */
[----:B------:R-:W-:Y:S01]  /*1f050*/  MOV R3, R158 ;  /* 0x0000009e00037202 */ /* 0x000fe20000000f00 */
[----:B------:R-:W-:-:S05]  /*1f060*/  BRA `(.L_x_1454) ;  /* 0xffff05e000007947 */ /* 0x000fca000383ffff */
.L_x_1339:
        /* <DEDUP_REMOVED lines=8> */
.L_x_1340:
        /* <DEDUP_REMOVED lines=10> */
[----:B------:R1:W5:Y:S01]  /*1f190*/  LDL R8, [R1+0x94] ;  /* 0x0000940001087983 */ /* 0x0003620000100800 */
[----:B------:R-:W-:Y:S01]  /*1f1a0*/  MOV R243, 0xffffffff ;  /* 0xffffffff00f37802 */ /* 0x000fe20000000f00 */
[C---:B------:R-:W-:Y:S05]  /*1f1b0*/  IMAD.X R11, R9.reuse, 0x1, R215, P0 ;  /* 0x00000001090b7824 */ /* 0x040fea00000e06d7 */
[----:B------:R-:W-:Y:S01]  /*1f1c0*/  @!PT LDS RZ, [RZ] ;  /* 0x00000000fffff984 */ /* 0x000fe20000000800 */
[----:B------:R-:W-:Y:S01]  /*1f1d0*/  @!PT LDS RZ, [RZ] ;  /* 0x00000000fffff984 */ /* 0x000fe20000000800 */
[----:B------:R-:W-:Y:S01]  /*1f1e0*/  @!PT LDS RZ, [RZ] ;  /* 0x00000000fffff984 */ /* 0x000fe20000000800 */
[----:B------:R1:W-:Y:S01]  /*1f1f0*/  LDGSTS.E.BYPASS.LTC128B.128 [R239], [R10.64], !P3 ;  /* 0x000000000aef7fae */ /* 0x0003e2000d901d46 */
[----:B--2---:R-:W-:Y:S02]  /*1f200*/  ISETP.GE.AND P1, PT, R2, c[0x0][0x1d4], PT ;  /* 0x0000750002007a0c */ /* 0x004fe40003f26270 */
[----:B------:R-:W-:Y:S05]  /*1f210*/  IADD3 R2, P0, R244, R212, RZ ;  /* 0x000000d4f4027210 */ /* 0x000fea0007f1e0ff */
[----:B------:R-:W-:Y:S06]  /*1f220*/  IMAD.X R3, R9, 0x1, R213, P0 ;  /* 0x0000000109037824 */ /* 0x000fec00000e06d5 */
        /* <DEDUP_REMOVED lines=11> */
[----:B------:R-:W-:Y:S01]  /*1f2e0*/  IADD3 R2, P0, R244, R214, RZ ;  /* 0x000000d6f4027210 */ /* 0x000fe20007f1e0ff */
[----:B------:R-:W-:Y:S02]  /*1f2f0*/  IMAD.MOV.U32 R241, RZ, RZ, R4 ;  /* 0x000000fffff17224 */ /* 0x000fe400078e0004 */
[----:B------:R-:W-:Y:S02]  /*1f300*/  IMAD.MOV.U32 R242, RZ, RZ, 0x2 ;  /* 0x00000002fff27424 */ /* 0x000fe400078e00ff */
[----:B------:R-:W-:Y:S02]  /*1f310*/  IMAD.X R3, R9, 0x1, R215, P0 ;  /* 0x0000000109037824 */ /* 0x000fe400000e06d7 */
[----:B------:R-:W-:Y:S03]  /*1f320*/  IMAD.MOV.U32 R243, RZ, RZ, -0x1 ;  /* 0xfffffffffff37424 */ /* 0x000fe600078e00ff */
        /* <DEDUP_REMOVED lines=23> */
.L_x_1343:
        /* <DEDUP_REMOVED lines=8> */
.L_x_1344:
        /* <DEDUP_REMOVED lines=16> */
[----:B------:R1:W-:Y:S01]  /*1f620*/  LDGSTS.E.BYPASS.LTC128B.128 [R238+0x5080], [R156.64], !P3 ;  /* 0x050800009cee7fae */ /* 0x0003e2000d901d46 */
        /* <DEDUP_REMOVED lines=42> */
.L_x_1345:
[----:B------:R-:W-:Y:S02]  /*1f8d0*/  MOV R3, 0x2 ;  /* 0x0000000200037802 */ /* 0x000fe40000000f00 */
[----:B------:R-:W-:Y:S02]  /*1f8e0*/  MOV R2, 0x1f900 ;  /* 0x0001f90000027802 */ /* 0x000fe40000000f00 */
[----:B------:R-:W-:Y:S05]  /*1f8f0*/  CALL.REL.NOINC `($__internal_2_$__cuda_sm70_shflsync_bfly_p) ;  /* 0x0000d1f000007944 */ /* 0x000fea0003c00000 */
[----:B------:R-:W-:Y:S01]  /*1f900*/  MOV R155, R158 ;  /* 0x0000009e009b7202 */ /* 0x000fe20000000f00 */
[----:B------:R-:W-:-:S05]  /*1f910*/  BRA `(.L_x_1459) ;  /* 0xffff344000007947 */ /* 0x000fca000383ffff */
.L_x_1346:
[----:B------:R-:W-:Y:S01]  /*1f920*/  MOV R3, 0x1 ;  /* 0x0000000100037802 */ /* 0x000fe20000000f00 */
[----:B-1----:R-:W-:Y:S01]  /*1f930*/  IMAD.MOV.U32 R4, RZ, RZ, R155 ;  /* 0x000000ffff047224 */ /* 0x002fe200078e009b */
[----:B------:R-:W-:Y:S02]  /*1f940*/  MOV R2, 0x1f960 ;  /* 0x0001f96000027802 */ /* 0x000fe40000000f00 */
[----:B------:R-:W-:Y:S05]  /*1f950*/  CALL.REL.NOINC `($__internal_2_$__cuda_sm70_shflsync_bfly_p) ;  /* 0x0000d19000007944 */ /* 0x000fea0003c00000 */
[----:B------:R-:W-:Y:S01]  /*1f960*/  IMAD.MOV.U32 R4, RZ, RZ, R156 ;  /* 0x000000ffff047224 */ /* 0x000fe200078e009c */
[----:B------:R-:W-:Y:S01]  /*1f970*/  FMNMX.FTZ R155, R155, R158, !PT ;  /* 0x0000009e9b9b7209 */ /* 0x000fe20007810000 */
[----:B------:R-:W-:Y:S01]  /*1f980*/  IMAD.MOV.U32 R3, RZ, RZ, 0x2 ;  /* 0x00000002ff037424 */ /* 0x000fe200078e00ff */
        /* <DEDUP_REMOVED lines=24> */
[----:B------:R-:W-:Y:S01]  /*1fb10*/  MOV R2, R158 ;  /* 0x0000009e00027202 */ /* 0x000fe20000000f00 */
[----:B------:R-:W-:-:S05]  /*1fb20*/  BRA `(.L_x_1460) ;  /* 0xffff332000007947 */ /* 0x000fca000383ffff */
.L_x_1349:
[----:B------:R-:W-:Y:S01]  /*1fb30*/  MOV R3, 0x181f ;  /* 0x0000181f00037802 */ /* 0x000fe20000000f00 */
[----:B------:R-:W-:Y:S01]  /*1fb40*/  IMAD.MOV.U32 R241, RZ, RZ, R0 ;  /* 0x000000fffff17224 */ /* 0x000fe200078e0000 */
[----:B------:R-:W-:Y:S01]  /*1fb50*/  MOV R243, 0xffffffff ;  /* 0xffffffff00f37802 */ /* 0x000fe20000000f00 */
[----:B------:R-:W-:Y:S01]  /*1fb60*/  IMAD.MOV.U32 R242, RZ, RZ, RZ ;  /* 0x000000fffff27224 */ /* 0x000fe200078e00ff */
[----:B------:R-:W-:Y:S02]  /*1fb70*/  MOV R2, 0x1fb90 ;  /* 0x0001fb9000027802 */ /* 0x000fe40000000f00 */
[----:B-1234-:R-:W-:Y:S05]  /*1fb80*/  CALL.REL.NOINC `($__internal_3_$__cuda_sm70_shflsync_idx_p) ;  /* 0x0000cfc000007944 */ /* 0x01efea0003c00000 */
[----:B------:R-:W-:Y:S01]  /*1fb90*/  MOV R7, R244 ;  /* 0x000000f400077202 */ /* 0x000fe20000000f00 */
[----:B------:R-:W-:-:S05]  /*1fba0*/  BRA `(.L_x_1461) ;  /* 0xffff51d000007947 */ /* 0x000fca000383ffff */
.L_x_1352:
        /* <DEDUP_REMOVED lines=8> */
.L_x_1353:
        /* <DEDUP_REMOVED lines=16> */
[----:B------:R-:W-:Y:S06]  /*1fd30*/  IMAD.X R3, R7, 0x1, R214, P0 ;  /* 0x0000000107037824 */ /* 0x000fec00000e06d6 */
[----:B------:R-:W-:Y:S01]  /*1fd40*/  @!PT LDS RZ, [RZ] ;  /* 0x00000000fffff984 */ /* 0x000fe20000000800 */
[----:B------:R-:W-:Y:S01]  /*1fd50*/  @!PT LDS RZ, [RZ] ;  /* 0x00000000fffff984 */ /* 0x000fe20000000800 */
[----:B------:R-:W-:Y:S01]  /*1fd60*/  @!PT LDS RZ, [RZ] ;  /* 0x00000000fffff984 */ /* 0x000fe20000000800 */
[----:B------:R1:W-:Y:S04]  /*1fd70*/  LDGSTS.E.BYPASS.LTC128B.128 [R238+0x5080], [R156.64], !P2 ;  /* 0x050800009cee7fae */ /* 0x0003e8000d101d46 */
[----:B------:R2:W-:Y:S02]  /*1fd80*/  LDGSTS.E.BYPASS.LTC128B.128 [R238+0x6880], [R2.64], !P1 ;  /* 0x0688000002ee7fae */ /* 0x0005e4000c901d46 */
[----:B--2---:R-:W-:Y:S01]  /*1fd90*/  MOV R2, 0x1fdc0 ;  /* 0x0001fdc000027802 */ /* 0x004fe20000000f00 */
[----:B------:R-:W-:Y:S02]  /*1fda0*/  IMAD.MOV.U32 R3, RZ, RZ, 0x181f ;  /* 0x0000181fff037424 */ /* 0x000fe400078e00ff */
[----:B-1----:R-:W-:Y:S05]  /*1fdb0*/  CALL.REL.NOINC `($__internal_3_$__cuda_sm70_shflsync_idx_p) ;  /* 0x0000cd9000007944 */ /* 0x002fea0003c00000 */
        /* <DEDUP_REMOVED lines=35> */
.L_x_1354:
        /* <DEDUP_REMOVED lines=8> */
.L_x_1359:
        /* <DEDUP_REMOVED lines=8> */
.L_x_1364:
        /* <DEDUP_REMOVED lines=8> */
.L_x_1369:
        /* <DEDUP_REMOVED lines=8> */
.L_x_1374:
[----:B------:R-:W-:Y:S02]  /*201f0*/  MOV R3, 0x2 ;  /* 0x0000000200037802 */ /* 0x000fe40000000f00 */
[----:B------:R-:W-:Y:S02]  /*20200*/  MOV R2, 0x20220 ;  /* 0x0002022000027802 */ /* 0x000fe40000000f00 */
[----:B------:R-:W-:Y:S05]  /*20210*/  CALL.REL.NOINC `($__internal_2_$__cuda_sm70_shflsync_bfly_p) ;  /* 0x0000c8d000007944 */ /* 0x000fea0003c00000 */
[----:B------:R-:W-:Y:S01]  /*20220*/  MOV R155, R158 ;  /* 0x0000009e009b7202 */ /* 0x000fe20000000f00 */
[----:B------:R-:W-:-:S05]  /*20230*/  BRA `(.L_x_1468) ;  /* 0xffff72e000007947 */ /* 0x000fca000383ffff */
.L_x_1375:
        /* <DEDUP_REMOVED lines=33> */
.L_x_1377:
[----:B------:R2:W5:Y:S01]  /*20450*/  LDL R4, [R1+0x74] ;  /* 0x0000740001047983 */ /* 0x0005620000100800 */
[----:B-1----:R-:W-:-:S02]  /*20460*/  MOV R3, 0x2 ;  /* 0x0000000200037802 */ /* 0x002fc40000000f00 */
[----:B------:R-:W-:Y:S02]  /*20470*/  MOV R2, 0x20490 ;  /* 0x0002049000027802 */ /* 0x000fe40000000f00 */
[----:B--2--5:R-:W-:Y:S05]  /*20480*/  CALL.REL.NOINC `($__internal_2_$__cuda_sm70_shflsync_bfly_p) ;  /* 0x0000c66000007944 */ /* 0x024fea0003c00000 */
[----:B------:R-:W-:Y:S01]  /*20490*/  MOV R6, R158 ;  /* 0x0000009e00067202 */ /* 0x000fe20000000f00 */
[----:B------:R-:W-:Y:S05]  /*204a0*/  BRA `(.L_x_1470) ;  /* 0xffff908000007947 */ /* 0x000fea000383ffff */
.L_x_1378:
[----:B------:R-:W-:Y:S01]  /*204b0*/  IMAD.MOV.U32 R4, RZ, RZ, R6 ;  /* 0x000000ffff047224 */ /* 0x000fe200078e0006 */
[----:B-1----:R-:W-:Y:S02]  /*204c0*/  MOV R3, 0x1 ;  /* 0x0000000100037802 */ /* 0x002fe40000000f00 */
[----:B------:R-:W-:Y:S02]  /*204d0*/  MOV R2, 0x204f0 ;  /* 0x000204f000027802 */ /* 0x000fe40000000f00 */
[----:B------:R-:W-:Y:S05]  /*204e0*/  CALL.REL.NOINC `($__internal_2_$__cuda_sm70_shflsync_bfly_p) ;  /* 0x0000c60000007944 */ /* 0x000fea0003c00000 */
[----:B------:R1:W5:Y:S01]  /*204f0*/  LDL R4, [R1+0x78] ;  /* 0x0000780001047983 */ /* 0x0003620000100800 */
[----:B------:R-:W-:Y:S01]  /*20500*/  FADD.FTZ R6, R6, R158 ;  /* 0x0000009e06067221 */ /* 0x000fe20000010000 */
[----:B------:R-:W-:Y:S02]  /*20510*/  MOV R3, 0x2 ;  /* 0x0000000200037802 */ /* 0x000fe40000000f00 */
[----:B------:R-:W-:Y:S02]  /*20520*/  MOV R2, 0x20540 ;  /* 0x0002054000027802 */ /* 0x000fe40000000f00 */
[----:B-1---5:R-:W-:Y:S05]  /*20530*/  CALL.REL.NOINC `($__internal_2_$__cuda_sm70_shflsync_bfly_p) ;  /* 0x0000c5b000007944 */ /* 0x022fea0003c00000 */
[----:B------:R-:W2:Y:S01]  /*20540*/  LDL.LU R0, [R1+0x78] ;  /* 0x0000780001007983 */ /* 0x000ea20000300800 */
[----:B------:R-:W-:Y:S02]  /*20550*/  MOV R3, 0x1 ;  /* 0x0000000100037802 */ /* 0x000fe40000000f00 */
[----:B------:R-:W-:Y:S01]  /*20560*/  MOV R2, 0x205a0 ;  /* 0x000205a000027802 */ /* 0x000fe20000000f00 */
[----:B--2---:R-:W-:-:S05]  /*20570*/  FADD.FTZ R5, R0, R158 ;  /* 0x0000009e00057221 */ /* 0x004fca0000010000 */
[----:B------:R-:W-:Y:S02]  /*20580*/  MOV R4, R5 ;  /* 0x0000000500047202 */ /* 0x000fe40000000f00 */
        /* <DEDUP_REMOVED lines=23> */
[----:B------:R-:W-:Y:S05]  /*20700*/  BRA `(.L_x_1471) ;  /* 0xffff8f5000007947 */ /* 0x000fea000383ffff */
.L_x_1398:
        /* <DEDUP_REMOVED lines=8> */
.L_x_1399:
[----:B------:R-:W-:Y:S01]  /*20790*/  IMAD.MOV.U32 R241, RZ, RZ, R11 ;  /* 0x000000fffff17224 */ /* 0x000fe200078e000b */
[----:B------:R-:W-:Y:S01]  /*207a0*/  MOV R3, 0x181f ;  /* 0x0000181f00037802 */ /* 0x000fe20000000f00 */
[----:B------:R-:W-:Y:S01]  /*207b0*/  IMAD.MOV.U32 R242, RZ, RZ, RZ ;  /* 0x000000fffff27224 */ /* 0x000fe200078e00ff */
[----:B------:R-:W-:Y:S02]  /*207c0*/  MOV R243, 0xffffffff ;  /* 0xffffffff00f37802 */ /* 0x000fe40000000f00 */
[----:B------:R-:W-:-:S02]  /*207d0*/  MOV R2, 0x207f0 ;  /* 0x000207f000027802 */ /* 0x000fc40000000f00 */
[----:B-12--5:R-:W-:Y:S05]  /*207e0*/  CALL.REL.NOINC `($__internal_3_$__cuda_sm70_shflsync_idx_p) ;  /* 0x0000c36000007944 */ /* 0x026fea0003c00000 */
[----:B------:R-:W-:Y:S01]  /*207f0*/  MOV R2, R244 ;  /* 0x000000f400027202 */ /* 0x000fe20000000f00 */
[----:B------:R-:W-:Y:S05]  /*20800*/  BRA `(.L_x_1473) ;  /* 0xffffbbe000007947 */ /* 0x000fea000383ffff */
.L_x_1402:
[----:B------:R-:W-:Y:S01]  /*20810*/  IMAD.MOV.U32 R241, RZ, RZ, R9 ;  /* 0x000000fffff17224 */ /* 0x000fe200078e0009 */
[----:B--2---:R-:W-:Y:S01]  /*20820*/  MOV R3, 0x181f ;  /* 0x0000181f00037802 */ /* 0x004fe20000000f00 */
[----:B------:R-:W-:Y:S01]  /*20830*/  IMAD.MOV.U32 R242, RZ, RZ, 0x1 ;  /* 0x00000001fff27424 */ /* 0x000fe200078e00ff */
[----:B------:R-:W-:-:S02]  /*20840*/  MOV R243, 0xffffffff ;  /* 0xffffffff00f37802 */ /* 0x000fc40000000f00 */
[----:B----4-:R-:W-:Y:S02]  /*20850*/  MOV R2, 0x20870 ;  /* 0x0002087000027802 */ /* 0x010fe40000000f00 */
[----:B-1-3--:R-:W-:Y:S05]  /*20860*/  CALL.REL.NOINC `($__internal_3_$__cuda_sm70_shflsync_idx_p) ;  /* 0x0000c2e000007944 */ /* 0x00afea0003c00000 */
        /* <DEDUP_REMOVED lines=9> */
.L_x_1405:
[----:B------:R-:W-:Y:S01]  /*20900*/  IMAD.MOV.U32 R241, RZ, RZ, R9 ;  /* 0x000000fffff17224 */ /* 0x000fe200078e0009 */
[----:B--2---:R-:W-:Y:S01]  /*20910*/  MOV R3, 0x181f ;  /* 0x0000181f00037802 */ /* 0x004fe20000000f00 */
[----:B------:R-:W-:Y:S01]  /*20920*/  IMAD.MOV.U32 R242, RZ, RZ, 0x2 ;  /* 0x00000002fff27424 */ /* 0x000fe200078e00ff */
[----:B------:R-:W-:Y:S02]  /*20930*/  MOV R243, 0xffffffff ;  /* 0xffffffff00f37802 */ /* 0x000fe40000000f00 */
[----:B------:R-:W-:-:S02]  /*20940*/  MOV R2, 0x20960 ;  /* 0x0002096000027802 */ /* 0x000fc40000000f00 */
[----:B-1-3--:R-:W-:Y:S05]  /*20950*/  CALL.REL.NOINC `($__internal_3_$__cuda_sm70_shflsync_idx_p) ;  /* 0x0000c1f000007944 */ /* 0x00afea0003c00000 */
[----:B------:R-:W-:Y:S01]  /*20960*/  MOV R0, R244 ;  /* 0x000000f400007202 */ /* 0x000fe20000000f00 */
[----:B------:R-:W-:Y:S05]  /*20970*/  BRA `(.L_x_1475) ;  /* 0xffffbca000007947 */ /* 0x000fea000383ffff */
.L_x_1406:
[----:B------:R-:W-:Y:S01]  /*20980*/  IMAD.MOV.U32 R241, RZ, RZ, R11 ;  /* 0x000000fffff17224 */ /* 0x000fe200078e000b */
[----:B--2---:R-:W-:Y:S01]  /*20990*/  MOV R3, 0x181f ;  /* 0x0000181f00037802 */ /* 0x004fe20000000f00 */
[----:B------:R-:W-:Y:S01]  /*209a0*/  IMAD.MOV.U32 R242, RZ, RZ, 0x2 ;  /* 0x00000002fff27424 */ /* 0x000fe200078e00ff */
[----:B------:R-:W-:-:S02]  /*209b0*/  MOV R243, 0xffffffff ;  /* 0xffffffff00f37802 */ /* 0x000fc40000000f00 */
[----:B------:R-:W-:Y:S02]  /*209c0*/  MOV R2, 0x209e0 ;  /* 0x000209e000027802 */ /* 0x000fe40000000f00 */
[----:B-1-34-:R-:W-:Y:S05]  /*209d0*/  CALL.REL.NOINC `($__internal_3_$__cuda_sm70_shflsync_idx_p) ;  /* 0x0000c17000007944 */ /* 0x01afea0003c00000 */
[----:B------:R-:W-:Y:S01]  /*209e0*/  MOV R2, R244 ;  /* 0x000000f400027202 */ /* 0x000fe20000000f00 */
[----:B------:R-:W-:Y:S05]  /*209f0*/  BRA `(.L_x_1476) ;  /* 0xffffbc4000007947 */ /* 0x000fea000383ffff */
.L_x_1409:
[----:B------:R-:W-:Y:S01]  /*20a00*/  IMAD.MOV.U32 R241, RZ, RZ, R9 ;  /* 0x000000fffff17224 */ /* 0x000fe200078e0009 */
[----:B-1----:R-:W-:Y:S01]  /*20a10*/  MOV R3, 0x181f ;  /* 0x0000181f00037802 */ /* 0x002fe20000000f00 */
[----:B------:R-:W-:Y:S01]  /*20a20*/  IMAD.MOV.U32 R242, RZ, RZ, 0x3 ;  /* 0x00000003fff27424 */ /* 0x000fe200078e00ff */
[----:B------:R-:W-:Y:S02]  /*20a30*/  MOV R243, 0xffffffff ;  /* 0xffffffff00f37802 */ /* 0x000fe40000000f00 */
[----:B---3--:R-:W-:Y:S02]  /*20a40*/  MOV R2, 0x20a60 ;  /* 0x00020a6000027802 */ /* 0x008fe40000000f00 */
[----:B--2-4-:R-:W-:Y:S05]  /*20a50*/  CALL.REL.NOINC `($__internal_3_$__cuda_sm70_shflsync_idx_p) ;  /* 0x0000c0f000007944 */ /* 0x014fea0003c00000 */
        /* <DEDUP_REMOVED lines=9> */
.L_x_1412:
[----:B------:R-:W-:Y:S01]  /*20af0*/  IMAD.MOV.U32 R241, RZ, RZ, R9 ;  /* 0x000000fffff17224 */ /* 0x000fe200078e0009 */
[----:B--2---:R-:W-:Y:S01]  /*20b00*/  MOV R3, 0x181f ;  /* 0x0000181f00037802 */ /* 0x004fe20000000f00 */
[----:B------:R-:W-:Y:S01]  /*20b10*/  IMAD.MOV.U32 R242, RZ, RZ, 0x4 ;  /* 0x00000004fff27424 */ /* 0x000fe200078e00ff */
[----:B------:R-:W-:-:S02]  /*20b20*/  MOV R243, 0xffffffff ;  /* 0xffffffff00f37802 */ /* 0x000fc40000000f00 */
[----:B---3--:R-:W-:Y:S02]  /*20b30*/  MOV R2, 0x20b50 ;  /* 0x00020b5000027802 */ /* 0x008fe40000000f00 */
[----:B-1--4-:R-:W-:Y:S05]  /*20b40*/  CALL.REL.NOINC `($__internal_3_$__cuda_sm70_shflsync_idx_p) ;  /* 0x0000c00000007944 */ /* 0x012fea0003c00000 */
[----:B------:R-:W-:Y:S01]  /*20b50*/  MOV R0, R244 ;  /* 0x000000f400007202 */ /* 0x000fe20000000f00 */
[----:B------:R-:W-:Y:S05]  /*20b60*/  BRA `(.L_x_1478) ;  /* 0xffffbd0000007947 */ /* 0x000fea000383ffff */
.L_x_1413:
[----:B------:R-:W-:Y:S01]  /*20b70*/  IMAD.MOV.U32 R241, RZ, RZ, R11 ;  /* 0x000000fffff17224 */ /* 0x000fe200078e000b */
[----:B--2---:R-:W-:Y:S01]  /*20b80*/  MOV R3, 0x181f ;  /* 0x0000181f00037802 */ /* 0x004fe20000000f00 */
[----:B------:R-:W-:Y:S01]  /*20b90*/  IMAD.MOV.U32 R242, RZ, RZ, 0x4 ;  /* 0x00000004fff27424 */ /* 0x000fe200078e00ff */
[----:B------:R-:W-:Y:S02]  /*20ba0*/  MOV R243, 0xffffffff ;  /* 0xffffffff00f37802 */ /* 0x000fe40000000f00 */
[----:B---3--:R-:W-:Y:S02]  /*20bb0*/  MOV R2, 0x20bd0 ;  /* 0x00020bd000027802 */ /* 0x008fe40000000f00 */
[----:B-1--4-:R-:W-:Y:S05]  /*20bc0*/  CALL.REL.NOINC `($__internal_3_$__cuda_sm70_shflsync_idx_p) ;  /* 0x0000bf8000007944 */ /* 0x012fea0003c00000 */
[----:B------:R-:W-:Y:S01]  /*20bd0*/  MOV R2, R244 ;  /* 0x000000f400027202 */ /* 0x000fe20000000f00 */
[----:B------:R-:W-:Y:S05]  /*20be0*/  BRA `(.L_x_1479) ;  /* 0xffffbca000007947 */ /* 0x000fea000383ffff */
.L_x_1416:
[----:B------:R-:W-:Y:S01]  /*20bf0*/  IMAD.MOV.U32 R241, RZ, RZ, R9 ;  /* 0x000000fffff17224 */ /* 0x000fe200078e0009 */
[----:B---3--:R-:W-:Y:S01]  /*20c00*/  MOV R3, 0x181f ;  /* 0x0000181f00037802 */ /* 0x008fe20000000f00 */
[----:B------:R-:W-:Y:S01]  /*20c10*/  IMAD.MOV.U32 R242, RZ, RZ, 0x5 ;  /* 0x00000005fff27424 */ /* 0x000fe200078e00ff */
[----:B------:R-:W-:-:S02]  /*20c20*/  MOV R243, 0xffffffff ;  /* 0xffffffff00f37802 */ /* 0x000fc40000000f00 */
[----:B------:R-:W-:Y:S02]  /*20c30*/  MOV R2, 0x20c50 ;  /* 0x00020c5000027802 */ /* 0x000fe40000000f00 */
[----:B-12-4-:R-:W-:Y:S05]  /*20c40*/  CALL.REL.NOINC `($__internal_3_$__cuda_sm70_shflsync_idx_p) ;  /* 0x0000bf0000007944 */ /* 0x016fea0003c00000 */
        /* <DEDUP_REMOVED lines=9> */
.L_x_1419:
[----:B------:R-:W-:Y:S01]  /*20ce0*/  IMAD.MOV.U32 R241, RZ, RZ, R9 ;  /* 0x000000fffff17224 */ /* 0x000fe200078e0009 */
[----:B--2---:R-:W-:Y:S01]  /*20cf0*/  MOV R3, 0x181f ;  /* 0x0000181f00037802 */ /* 0x004fe20000000f00 */
[----:B------:R-:W-:Y:S01]  /*20d00*/  IMAD.MOV.U32 R242, RZ, RZ, 0x6 ;  /* 0x00000006fff27424 */ /* 0x000fe200078e00ff */
[----:B------:R-:W-:Y:S02]  /*20d10*/  MOV R243, 0xffffffff ;  /* 0xffffffff00f37802 */ /* 0x000fe40000000f00 */
[----:B---3--:R-:W-:-:S02]  /*20d20*/  MOV R2, 0x20d40 ;  /* 0x00020d4000027802 */ /* 0x008fc40000000f00 */
[----:B-1--4-:R-:W-:Y:S05]  /*20d30*/  CALL.REL.NOINC `($__internal_3_$__cuda_sm70_shflsync_idx_p) ;  /* 0x0000be1000007944 */ /* 0x012fea0003c00000 */
[----:B------:R-:W-:Y:S01]  /*20d40*/  MOV R0, R244 ;  /* 0x000000f400007202 */ /* 0x000fe20000000f00 */
[----:B------:R-:W-:Y:S05]  /*20d50*/  BRA `(.L_x_1481) ;  /* 0xffffbd6000007947 */ /* 0x000fea000383ffff */
.L_x_1420:
        /* <DEDUP_REMOVED lines=8> */
.L_x_1423:
[----:B------:R-:W-:Y:S01]  /*20de0*/  IMAD.MOV.U32 R241, RZ, RZ, R9 ;  /* 0x000000fffff17224 */ /* 0x000fe200078e0009 */
[----:B---3--:R-:W-:Y:S01]  /*20df0*/  MOV R3, 0x181f ;  /* 0x0000181f00037802 */ /* 0x008fe20000000f00 */
[----:B------:R-:W-:Y:S01]  /*20e00*/  IMAD.MOV.U32 R242, RZ, RZ, 0x7 ;  /* 0x00000007fff27424 */ /* 0x000fe200078e00ff */
[----:B------:R-:W-:Y:S02]  /*20e10*/  MOV R243, 0xffffffff ;  /* 0xffffffff00f37802 */ /* 0x000fe40000000f00 */
[----:B------:R-:W-:Y:S02]  /*20e20*/  MOV R2, 0x20e40 ;  /* 0x00020e4000027802 */ /* 0x000fe40000000f00 */
[----:B-12-4-:R-:W-:Y:S05]  /*20e30*/  CALL.REL.NOINC `($__internal_3_$__cuda_sm70_shflsync_idx_p) ;  /* 0x0000bd1000007944 */ /* 0x016fea0003c00000 */
        /* <DEDUP_REMOVED lines=9> */
        .type           $_ZN7cutlass13device_kernelIN5flash19enable_sm80_to_sm89INS1_16FlashAttnFwdSm80INS1_25CollectiveMainloopFwdSm80ILi4ELi1ELb0EN4cute5tupleIJNS5_1CILi128EEENS7_ILi48EEES8_EEELi128ENS_6half_tEfNS_4arch4Sm80ELb0ELb1ELb0ELb1ELb1ELb1ELb1ELb0EEENS1_21CollectiveEpilogueFwdINS6_IJS8_S8_S9_EEENS6_IJNS7_ILi1EEESH_SH_EEESB_SD_Li128ELb1ELb1ELb0ELb0EEENS1_19SingleTileSchedulerILb1ELb0ELb1ELi128EEEEEEEEEvNT_6ParamsE$_ZZN5flash25CollectiveMainloopFwdSm80ILi4ELi1ELb0EN4cute5tupleIJNS1_1CILi128EEENS3_ILi48EEES4_EEELi128EN7cutlass6half_tEfNS7_4arch4Sm80ELb0ELb1ELb0ELb1ELb1ELb1ELb1ELb0EE3mmaINS_16FlashAttnFwdSm80ISB_NS_21CollectiveEpilogueFwdINS2_IJS4_S4_S5_EEENS2_IJNS3_ILi1EEESG_SG_EEES8_SA_Li128ELb1ELb1ELb0ELb0EEENS_19SingleTileSchedulerILb1ELb0ELb1ELi128EEEE13SharedStorageENS1_6TensorINS1_11ArrayEngineIfLm128EEENS1_6LayoutINS2_IJNS2_IJNS3_ILi2EEESR_EEESR_NS3_ILi16EEEEEENS2_IJNS2_IJSG_SR_EEENS3_ILi4EEENS3_ILi8EEEEEEEEEENS_7SoftmaxILi4ELi0EEEEEbRKNSB_6ParamsERT0_RT1_iRKNS_16SeqlenInfoQKNewKILb1ELb1EEENS2_IJiiiiEEERT_ENKUlvE_clEv,@function
        .size           $_ZN7cutlass13device_kernelIN5flash19enable_sm80_to_sm89INS1_16FlashAttnFwdSm80INS1_25CollectiveMainloopFwdSm80ILi4ELi1ELb0EN4cute5tupleIJNS5_1CILi128EEENS7_ILi48EEES8_EEELi128ENS_6half_tEfNS_4arch4Sm80ELb0ELb1ELb0ELb1ELb1ELb1ELb1ELb0EEENS1_21CollectiveEpilogueFwdINS6_IJS8_S8_S9_EEENS6_IJNS7_ILi1EEESH_SH_EEESB_SD_Li128ELb1ELb1ELb0ELb0EEENS1_19SingleTileSchedulerILb1ELb0ELb1ELi128EEEEEEEEEvNT_6ParamsE$_ZZN5flash25CollectiveMainloopFwdSm80ILi4ELi1ELb0EN4cute5tupleIJNS1_1CILi128EEENS3_ILi48EEES4_EEELi128EN7cutlass6half_tEfNS7_4arch4Sm80ELb0ELb1ELb0ELb1ELb1ELb1ELb1ELb0EE3mmaINS_16FlashAttnFwdSm80ISB_NS_21CollectiveEpilogueFwdINS2_IJS4_S4_S5_EEENS2_IJNS3_ILi1EEESG_SG_EEES8_SA_Li128ELb1ELb1ELb0ELb0EEENS_19SingleTileSchedulerILb1ELb0ELb1ELi128EEEE13SharedStorageENS1_6TensorINS1_11ArrayEngineIfLm128EEENS1_6LayoutINS2_IJNS2_IJNS3_ILi2EEESR_EEESR_NS3_ILi16EEEEEENS2_IJNS2_IJSG_SR_EEENS3_ILi4EEENS3_ILi8EEEEEEEEEENS_7SoftmaxILi4ELi0EEEEEbRKNSB_6ParamsERT0_RT1_iRKNS_16SeqlenInfoQKNewKILb1ELb1EEENS2_IJiiiiEEERT_ENKUlvE_clEv,($__internal_2_$__cuda_sm70_shflsync_bfly_p - $_ZN7cutlass13device_kernelIN5flash19enable_sm80_to_sm89INS1_16FlashAttnFwdSm80INS1_25CollectiveMainloopFwdSm80ILi4ELi1ELb0EN4cute5tupleIJNS5_1CILi128EEENS7_ILi48EEES8_EEELi128ENS_6half_tEfNS_4arch4Sm80ELb0ELb1ELb0ELb1ELb1ELb1ELb1ELb0EEENS1_21CollectiveEpilogueFwdINS6_IJS8_S8_S9_EEENS6_IJNS7_ILi1EEESH_SH_EEESB_SD_Li128ELb1ELb1ELb0ELb0EEENS1_19SingleTileSchedulerILb1ELb0ELb1ELi128EEEEEEEEEvNT_6ParamsE$_ZZN5flash25CollectiveMainloopFwdSm80ILi4ELi1ELb0EN4cute5tupleIJNS1_1CILi128EEENS3_ILi48EEES4_EEELi128EN7cutlass6half_tEfNS7_4arch4Sm80ELb0ELb1ELb0ELb1ELb1ELb1ELb1ELb0EE3mmaINS_16FlashAttnFwdSm80ISB_NS_21CollectiveEpilogueFwdINS2_IJS4_S4_S5_EEENS2_IJNS3_ILi1EEESG_SG_EEES8_SA_Li128ELb1ELb1ELb0ELb0EEENS_19SingleTileSchedulerILb1ELb0ELb1ELi128EEEE13SharedStorageENS1_6TensorINS1_11ArrayEngineIfLm128EEENS1_6LayoutINS2_IJNS2_IJNS3_ILi2EEESR_EEESR_NS3_ILi16EEEEEENS2_IJNS2_IJSG_SR_EEENS3_ILi4EEENS3_ILi8EEEEEEEEEENS_7SoftmaxILi4ELi0EEEEEbRKNSB_6ParamsERT0_RT1_iRKNS_16SeqlenInfoQKNewKILb1ELb1EEENS2_IJiiiiEEERT_ENKUlvE_clEv)
$_ZN7cutlass13device_kernelIN5flash19enable_sm80_to_sm89INS1_16FlashAttnFwdSm80INS1_25CollectiveMainloopFwdSm80ILi4ELi1ELb0EN4cute5tupleIJNS5_1CILi128EEENS7_ILi48EEES8_EEELi128ENS_6half_tEfNS_4arch4Sm80ELb0ELb1ELb0ELb1ELb1ELb1ELb1ELb0EEENS1_21CollectiveEpilogueFwdINS6_IJS8_S8_S9_EEENS6_IJNS7_ILi1EEESH_SH_EEESB_SD_Li128ELb1ELb1ELb0ELb0EEENS1_19SingleTileSchedulerILb1ELb0ELb1ELi128EEEEEEEEEvNT_6ParamsE$_ZZN5flash25CollectiveMainloopFwdSm80ILi4ELi1ELb0EN4cute5tupleIJNS1_1CILi128EEENS3_ILi48EEES4_EEELi128EN7cutlass6half_tEfNS7_4arch4Sm80ELb0ELb1ELb0ELb1ELb1ELb1ELb1ELb0EE3mmaINS_16FlashAttnFwdSm80ISB_NS_21CollectiveEpilogueFwdINS2_IJS4_S4_S5_EEENS2_IJNS3_ILi1EEESG_SG_EEES8_SA_Li128ELb1ELb1ELb0ELb0EEENS_19SingleTileSchedulerILb1ELb0ELb1ELi128EEEE13SharedStorageENS1_6TensorINS1_11ArrayEngineIfLm128EEENS1_6LayoutINS2_IJNS2_IJNS3_ILi2EEESR_EEESR_NS3_ILi16EEEEEENS2_IJNS2_IJSG_SR_EEENS3_ILi4EEENS3_ILi8EEEEEEEEEENS_7SoftmaxILi4ELi0EEEEEbRKNSB_6ParamsERT0_RT1_iRKNS_16SeqlenInfoQKNewKILb1ELb1EEENS2_IJiiiiEEERT_ENKUlvE_clEv:
[----:B------:R-:W-:-:S05]  /*20ed0*/  IADD3 R20, R100, -c[0x0][0x20], RZ ;  /* 0x8000080064147a10 */ /* 0x000fca0007ffe0ff */
[----:B------:R-:W2:Y:S01]  /*20ee0*/  LDL.64 R12, [R20] ;  /* 0x00000000140c7983 */ /* 0x000ea20000100a00 */
[----:B------:R-:W-:-:S03]  /*20ef0*/  ULDC.64 UR4, c[0x0][0x118] ;  /* 0x0000460000047ab9 */ /* 0x000fc60000000a00 */
[----:B--2---:R-:W2:Y:S02]  /*20f00*/  LD.E R39, [R12.64+0x11c] ;  /* 0x00011c040c277980 */ /* 0x004ea4000c101900 */
[----:B--2---:R-:W-:-:S13]  /*20f10*/  ISETP.GT.AND P0, PT, R39, RZ, PT ;  /* 0x000000ff2700720c */ /* 0x004fda0003f04270 */
[----:B------:R-:W-:Y:S05]  /*20f20*/  @P0 BRA `(.L_x_1484) ;  /* 0x0000004000000947 */ /* 0x000fea0003800000 */
[----:B------:R-:W-:Y:S01]  /*20f30*/  MOV R2, R143 ;  /* 0x0000008f00027202 */ /* 0x000fe20000000f00 */
[----:B------:R-:W-:-:S04]  /*20f40*/  DEPBAR.LE SB0, 0x1 ;  /* 0x000080400000791a */ /* 0x000fc80000000000 */
[----:B------:R-:W-:-:S04]  /*20f50*/  MOV R3, 0x0 ;  /* 0x0000000000037802 */ /* 0x000fc80000000f00 */
[----:B------:R-:W-:Y:S05]  /*20f60*/  RET.REL.NODEC R2 `(_ZN7cutlass13device_kernelIN5flash19enable_sm80_to_sm89INS1_16FlashAttnFwdSm80INS1_25CollectiveMainloopFwdSm80ILi4ELi1ELb0EN4cute5tupleIJNS5_1CILi128EEENS7_ILi48EEES8_EEELi128ENS_6half_tEfNS_4arch4Sm80ELb0ELb1ELb0ELb1ELb1ELb1ELb1ELb0EEENS1_21CollectiveEpilogueFwdINS6_IJS8_S8_S9_EEENS6_IJNS7_ILi1EEESH_SH_EEESB_SD_Li128ELb1ELb1ELb0ELb0EEENS1_19SingleTileSchedulerILb1ELb0ELb1ELi128EEEEEEEEEvNT_6ParamsE) ;  /* 0xfffdf09002007950 */ /* 0x000fea0003c3ffff */
.L_x_1484:
[----:B------:R1:W2:Y:S04]  /*20f70*/  LDL.64 R2, [R20+0x8] ;  /* 0x0000080014027983 */ /* 0x0002a80000100a00 */
[----:B------:R1:W3:Y:S04]  /*20f80*/  LDL.64 R14, [R20+0x18] ;  /* 0x00001800140e7983 */ /* 0x0002e80000100a00 */
[----:B------:R1:W4:Y:S04]  /*20f90*/  LDL.64 R18, [R20+0x20] ;  /* 0x0000200014127983 */ /* 0x0003280000100a00 */
[----:B------:R-:W3:Y:S04]  /*20fa0*/  LD.E.U8 R11, [R12.64+0x138] ;  /* 0x000138040c0b7980 */ /* 0x000ee8000c101100 */
[----:B------:R-:W3:Y:S04]  /*20fb0*/  LD.E.64 R16, [R12.64+0x120] ;  /* 0x000120040c107980 */ /* 0x000ee8000c101b00 */
[----:B------:R2:W5:Y:S04]  /*20fc0*/  LD.E R30, [R12.64+0x164] ;  /* 0x000164040c1e7980 */ /* 0x000568000c101900 */
[----:B------:R2:W5:Y:S04]  /*20fd0*/  LD.E.64 R26, [R12.64+0x110] ;  /* 0x000110040c1a7980 */ /* 0x000568000c101b00 */
[----:B------:R2:W5:Y:S04]  /*20fe0*/  LD.E.64 R24, [R12.64+0x128] ;  /* 0x000128040c187980 */ /* 0x000568000c101b00 */
[----:B-1----:R-:W3:Y:S04]  /*20ff0*/  LDL.64 R20, [R20+0x10] ;  /* 0x0000100014147983 */ /* 0x002ee80000100a00 */
[----:B--2---:R3:W2:Y:S04]  /*21000*/  LD.E R35, [R2.64] ;  /* 0x0000000402237980 */ /* 0x0046a8000c101900 */
[----:B----4-:R1:W4:Y:S04]  /*21010*/  LD.E R38, [R18.64] ;  /* 0x0000000412267980 */ /* 0x010328000c101900 */
[----:B---3--:R3:W4:Y:S01]  /*21020*/  LD.E R2, [R14.64+0x20] ;  /* 0x000020040e027980 */ /* 0x008722000c101900 */
[----:B------:R-:W-:-:S03]  /*21030*/  ISETP.NE.AND P0, PT, R11, RZ, PT ;  /* 0x000000ff0b00720c */ /* 0x000fc60003f05270 */
[----:B------:R4:W5:Y:S04]  /*21040*/  LD.E R34, [R20.64] ;  /* 0x0000000414227980 */ /* 0x000968000c101900 */
[----:B---3--:R-:W3:Y:S01]  /*21050*/  LD.E.64 R14, [R12.64+0x130] ;  /* 0x000130040c0e7980 */ /* 0x008ee2000c101b00 */
[----:B--2---:R-:W-:-:S04]  /*21060*/  SHF.R.S32.HI R3, RZ, 0x1f, R35 ;  /* 0x0000001fff037819 */ /* 0x004fc80000011423 */
[----:B------:R-:W-:-:S04]  /*21070*/  LEA.HI R3, R3, R35, RZ, 0x3 ;  /* 0x0000002303037211 */ /* 0x000fc800078f18ff */
[----:B-1----:R-:W-:-:S05]  /*21080*/  LOP3.LUT R18, R3, 0xfffffff8, RZ, 0xc0, !PT ;  /* 0xfffffff803127812 */ /* 0x002fca00078ec0ff */
[----:B------:R-:W-:-:S04]  /*21090*/  IMAD.IADD R36, R35, 0x1, -R18 ;  /* 0x0000000123247824 */ /* 0x000fc800078e0a12 */
[----:B------:R-:W-:-:S05]  /*210a0*/  IMAD.SHL.U32 R32, R36, 0x4, RZ ;  /* 0x0000000424207824 */ /* 0x000fca00078e00ff */
[----:B------:R-:W-:-:S04]  /*210b0*/  IADD3 R66, R32, 0x20, RZ ;  /* 0x0000002020427810 */ /* 0x000fc80007ffe0ff */
[-C--:B------:R-:W-:Y:S01]  /*210c0*/  ISETP.GE.AND P1, PT, R66, R39.reuse, PT ;  /* 0x000000274200720c */ /* 0x080fe20003f26270 */
[----:B----4-:R-:W-:Y:S01]  /*210d0*/  IMAD R20, R17, R2, RZ ;  /* 0x0000000211147224 */ /* 0x010fe200078e02ff */
[----:B------:R-:W-:Y:S02]  /*210e0*/  SHF.R.S32.HI R18, RZ, 0x1f, R2 ;  /* 0x0000001fff127819 */ /* 0x000fe40000011402 */
[----:B------:R-:W-:Y:S02]  /*210f0*/  SEL R11, RZ, 0xffffffff, P1 ;  /* 0xffffffffff0b7807 */ /* 0x000fe40000800000 */
[----:B------:R-:W-:Y:S02]  /*21100*/  ISETP.GE.AND P2, PT, R32, R39, PT ;  /* 0x000000272000720c */ /* 0x000fe40003f46270 */
[----:B------:R-:W-:Y:S01]  /*21110*/  SHF.R.S32.HI R68, RZ, 0x3, R3 ;  /* 0x00000003ff447819 */ /* 0x000fe20000011403 */
[----:B------:R-:W-:Y:S01]  /*21120*/  IMAD R20, R16, R18, R20 ;  /* 0x0000001210147224 */ /* 0x000fe200078e0214 */
[----:B------:R-:W-:Y:S01]  /*21130*/  SEL R3, RZ, 0x1, P2 ;  /* 0x00000001ff037807 */ /* 0x000fe20001000000 */
[----:B------:R-:W-:Y:S01]  /*21140*/  IMAD.SHL.U32 R11, R11, 0x2, RZ ;  /* 0x000000020b0b7824 */ /* 0x000fe200078e00ff */
[----:B------:R-:W-:Y:S01]  /*21150*/  LEA R33, R38, R68, 0x7 ;  /* 0x0000004426217211 */ /* 0x000fe200078e38ff */
[----:B------:R-:W-:-:S03]  /*21160*/  IMAD.WIDE.U32 R28, R16, R2, RZ ;  /* 0x00000002101c7225 */ /* 0x000fc600078e00ff */
[----:B------:R-:W-:Y:S01]  /*21170*/  LOP3.LUT R31, R11, 0x2, R3, 0xe2, !PT ;  /* 0x000000020b1f7812 */ /* 0x000fe200078ee203 */
[-C--:B---3--:R-:W-:Y:S02]  /*21180*/  IMAD R19, R15, R2.reuse, RZ ;  /* 0x000000020f137224 */ /* 0x088fe400078e02ff */
[----:B------:R-:W-:-:S04]  /*21190*/  IMAD.WIDE.U32 R22, R14, R2, RZ ;  /* 0x000000020e167225 */ /* 0x000fc800078e00ff */
[----:B------:R-:W-:Y:S01]  /*211a0*/  IMAD R18, R14, R18, R19 ;  /* 0x000000120e127224 */ /* 0x000fe200078e0213 */
[----:B------:R-:W-:Y:S01]  /*211b0*/  LEA R2, R36, R33, 0x4 ;  /* 0x0000002124027211 */ /* 0x000fe200078e20ff */
[----:B------:R-:W-:Y:S02]  /*211c0*/  IMAD.IADD R21, R29, 0x1, R20 ;  /* 0x000000011d157824 */ /* 0x000fe400078e0214 */
[----:B------:R-:W-:Y:S01]  /*211d0*/  IMAD.IADD R19, R23, 0x1, R18 ;  /* 0x0000000117137824 */ /* 0x000fe200078e0212 */
[----:B------:R-:W-:Y:S05]  /*211e0*/  @!P0 BRA `(.L_x_1485) ;  /* 0x00004d1000008947 */ /* 0x000fea0003800000 */
[----:B-----5:R-:W-:Y:S01]  /*211f0*/  ISETP.NE.AND P0, PT, R30, 0x1, PT ;  /* 0x000000011e00780c */ /* 0x020fe20003f05270 */
[----:B------:R-:W-:-:S12]  /*21200*/  BSSY B0, `(.L_x_1486) ;  /* 0x0000006000007945 */ /* 0x000fd80003800000 */
[----:B------:R-:W-:Y:S05]  /*21210*/  @!P0 BRA `(.L_x_1487) ;  /* 0x0000004000008947 */ /* 0x000fea0003800000 */
[----:B------:R1:W2:Y:S04]  /*21220*/  LD.E R3, [R12.64+0x168] ;  /* 0x000168040c037980 */ /* 0x0002a8000c101900 */
[----:B-1----:R-:W3:Y:S01]  /*21230*/  LD.E R12, [R12.64+0x16c] ;  /* 0x00016c040c0c7980 */ /* 0x002ee2000c101900 */
[----:B--2---:R-:W-:-:S05]  /*21240*/  IMAD.HI.U32 R2, R2, R3, RZ ;  /* 0x0000000302027227 */ /* 0x004fca00078e00ff */
[----:B---3--:R-:W-:Y:S02]  /*21250*/  SHF.R.U32.HI R2, RZ, R12, R2 ;  /* 0x0000000cff027219 */ /* 0x008fe40000011602 */
.L_x_1487:
[----:B------:R-:W-:Y:S05]  /*21260*/  BSYNC B0 ;  /* 0x0000000000007941 */ /* 0x000fea0003800000 */
.L_x_1486:
[----:B------:R-:W-:Y:S01]  /*21270*/  MOV R20, R28 ;  /* 0x0000001c00147202 */ /* 0x000fe20000000f00 */
[----:B------:R-:W-:Y:S01]  /*21280*/  IMAD R12, R17, R2, RZ ;  /* 0x00000002110c7224 */ /* 0x000fe200078e02ff */
[----:B------:R-:W-:Y:S01]  /*21290*/  MOV R18, R22 ;  /* 0x0000001600127202 */ /* 0x000fe20000000f00 */
[-C--:B------:R-:W-:Y:S01]  /*212a0*/  IMAD R13, R15, R2.reuse, RZ ;  /* 0x000000020f0d7224 */ /* 0x080fe200078e02ff */
[----:B------:R-:W-:Y:S01]  /*212b0*/  SHF.R.S32.HI R11, RZ, 0x1f, R2 ;  /* 0x0000001fff0b7819 */ /* 0x000fe20000011402 */
[----:B------:R-:W-:-:S04]  /*212c0*/  IMAD.WIDE.U32 R20, R16, R2, R20 ;  /* 0x0000000210147225 */ /* 0x000fc800078e0014 */
[----:B------:R-:W-:Y:S01]  /*212d0*/  IMAD.WIDE.U32 R2, R14, R2, R18 ;  /* 0x000000020e027225 */ /* 0x000fe200078e0012 */
[----:B------:R-:W-:-:S03]  /*212e0*/  LEA R18, P1, R20, R26, 0x1 ;  /* 0x0000001a14127211 */ /* 0x000fc600078208ff */
[-C--:B------:R-:W-:Y:S01]  /*212f0*/  IMAD R16, R16, R11.reuse, R12 ;  /* 0x0000000b10107224 */ /* 0x080fe200078e020c */
[----:B------:R-:W-:Y:S01]  /*21300*/  LEA R19, P0, R2, R24, 0x1 ;  /* 0x0000001802137211 */ /* 0x000fe200078008ff */
[----:B------:R-:W-:-:S03]  /*21310*/  IMAD R14, R14, R11, R13 ;  /* 0x0000000b0e0e7224 */ /* 0x000fc600078e020d */
[----:B------:R-:W-:Y:S02]  /*21320*/  IADD3 R11, R21, R16, RZ ;  /* 0x00000010150b7210 */ /* 0x000fe40007ffe0ff */
[----:B------:R-:W-:Y:S02]  /*21330*/  IADD3 R14, R3, R14, RZ ;  /* 0x0000000e030e7210 */ /* 0x000fe40007ffe0ff */
[----:B------:R-:W-:Y:S02]  /*21340*/  LEA.HI.X R20, R20, R27, R11, 0x1, P1 ;  /* 0x0000001b14147211 */ /* 0x000fe400008f0c0b */
[----:B------:R-:W-:Y:S01]  /*21350*/  LEA.HI.X R24, R2, R25, R14, 0x1, P0 ;  /* 0x0000001902187211 */ /* 0x000fe200000f0c0e */
[----:B------:R-:W-:Y:S05]  /*21360*/  BRA.DIV ~URZ, `(.L_x_1488) ;  /* 0x000099127f007947 */ /* 0x000fea000b800000 */
[----:B------:R1:W2:Y:S02]  /*21370*/  SHFL.IDX PT, R11, R20, RZ, 0x181f ;  /* 0x00181fff140b7589 */ /* 0x0002a400000e0000 */
.L_x_1586:
[----:B------:R-:W-:Y:S05]  /*21380*/  BRA.DIV ~URZ, `(.L_x_1489) ;  /* 0x000099727f007947 */ /* 0x000fea000b800000 */
[----:B------:R3:W4:Y:S01]  /*21390*/  SHFL.IDX PT, R12, R18, RZ, 0x181f ;  /* 0x00181fff120c7589 */ /* 0x00072200000e0000 */
[----:B--2---:R-:W-:-:S03]  /*213a0*/  MOV R13, R11 ;  /* 0x0000000b000d7202 */ /* 0x004fc60000000f00 */
[----:B------:R3:W2:Y:S04]  /*213b0*/  SHFL.IDX PT, R14, R24, RZ, 0x181f ;  /* 0x00181fff180e7589 */ /* 0x0006a800000e0000 */
[----:B------:R3:W1:Y:S02]  /*213c0*/  SHFL.IDX PT, R2, R19, RZ, 0x181f ;  /* 0x00181fff13027589 */ /* 0x00066400000e0000 */
.L_x_1587:
[----:B------:R-:W-:Y:S01]  /*213d0*/  IMAD R30, R34, R30, RZ ;  /* 0x0000001e221e7224 */ /* 0x000fe200078e02ff */
[----:B------:R-:W-:Y:S01]  /*213e0*/  BSSY B0, `(.L_x_1490) ;  /* 0x000001b000007945 */ /* 0x000fe20003800000 */
[----:B------:R-:W-:Y:S01]  /*213f0*/  CS2R R48, SRZ ;  /* 0x0000000000307805 */ /* 0x000fe2000001ff00 */
[----:B------:R-:W-:Y:S01]  /*21400*/  CS2R R36, SRZ ;  /* 0x0000000000247805 */ /* 0x000fe2000001ff00 */
[----:B------:R-:W-:Y:S01]  /*21410*/  CS2R R26, SRZ ;  /* 0x00000000001a7805 */ /* 0x000fe2000001ff00 */
[----:B------:R-:W-:Y:S01]  /*21420*/  ISETP.GE.AND P0, PT, R33, R30, PT ;  /* 0x0000001e2100720c */ /* 0x000fe20003f06270 */
[----:B------:R-:W-:Y:S01]  /*21430*/  CS2R R40, SRZ ;  /* 0x0000000000287805 */ /* 0x000fe2000001ff00 */
[----:B------:R-:W-:Y:S01]  /*21440*/  CS2R R28, SRZ ;  /* 0x00000000001c7805 */ /* 0x000fe2000001ff00 */
[----:B--2---:R-:W-:-:S10]  /*21450*/  MOV R3, R14 ;  /* 0x0000000e00037202 */ /* 0x004fd40000000f00 */
[----:B------:R-:W-:Y:S05]  /*21460*/  @P0 BRA `(.L_x_1491) ;  /* 0x0000012000000947 */ /* 0x000fea0003800000 */
[C---:B------:R-:W-:Y:S01]  /*21470*/  LOP3.LUT P0, RZ, R31.reuse, 0x2, RZ, 0xc0, !PT ;  /* 0x000000021fff7812 */ /* 0x040fe2000780c0ff */
[----:B------:R-:W-:Y:S01]  /*21480*/  CS2R R26, SRZ ;  /* 0x00000000001a7805 */ /* 0x000fe2000001ff00 */
[----:B------:R-:W-:Y:S01]  /*21490*/  LOP3.LUT R11, R31, 0x1, RZ, 0xc0, !PT ;  /* 0x000000011f0b7812 */ /* 0x000fe200078ec0ff */
[----:B------:R-:W-:Y:S01]  /*214a0*/  CS2R R28, SRZ ;  /* 0x00000000001c7805 */ /* 0x000fe2000001ff00 */
[----:B------:R-:W-:Y:S01]  /*214b0*/  CS2R R36, SRZ ;  /* 0x0000000000247805 */ /* 0x000fe2000001ff00 */
[----:B------:R-:W-:Y:S01]  /*214c0*/  CS2R R40, SRZ ;  /* 0x0000000000287805 */ /* 0x000fe2000001ff00 */
[----:B------:R-:W-:-:S07]  /*214d0*/  ISETP.NE.U32.AND P1, PT, R11, 0x1, PT ;  /* 0x000000010b00780c */ /* 0x000fce0003f25070 */
[----:B------:R-:W-:-:S04]  /*214e0*/  @P0 SHF.R.S32.HI R11, RZ, 0x1f, R66 ;  /* 0x0000001fff0b0819 */ /* 0x000fc80000011442 */
[----:B------:R-:W-:Y:S02]  /*214f0*/  @P0 LEA.HI R11, R11, R66, RZ, 0x2 ;  /* 0x000000420b0b0211 */ /* 0x000fe400078f10ff */
[----:B----4-:R-:W-:Y:S02]  /*21500*/  @!P1 IMAD.WIDE R16, R32, 0x2, R12 ;  /* 0x0000000220109825 */ /* 0x010fe400078e020c */
[----:B------:R-:W-:-:S03]  /*21510*/  @P0 LOP3.LUT R11, R11, 0xfffffffc, RZ, 0xc0, !PT ;  /* 0xfffffffc0b0b0812 */ /* 0x000fc600078ec0ff */
[----:B------:R2:W5:Y:S02]  /*21520*/  @!P1 LD.E.64 R26, [R16.64] ;  /* 0x00000004101a9980 */ /* 0x000564000c101b00 */
[----:B------:R-:W-:-:S04]  /*21530*/  @P0 IMAD.WIDE R14, R11, 0x2, R12 ;  /* 0x000000020b0e0825 */ /* 0x000fc800078e020c */
[--C-:B-1----:R-:W-:Y:S01]  /*21540*/  @P0 IMAD.WIDE R12, R11, 0x2, R2.reuse ;  /* 0x000000020b0c0825 */ /* 0x102fe200078e0202 */
[----:B------:R2:W5:Y:S03]  /*21550*/  @P0 LD.E.64 R36, [R14.64] ;  /* 0x000000040e240980 */ /* 0x000566000c101b00 */
[----:B------:R-:W-:Y:S01]  /*21560*/  @!P1 IMAD.WIDE R2, R32, 0x2, R2 ;  /* 0x0000000220029825 */ /* 0x000fe200078e0202 */
[----:B------:R2:W5:Y:S04]  /*21570*/  @P0 LD.E.64 R40, [R12.64] ;  /* 0x000000040c280980 */ /* 0x000568000c101b00 */
[----:B------:R2:W5:Y:S02]  /*21580*/  @!P1 LD.E.64 R28, [R2.64] ;  /* 0x00000004021c9980 */ /* 0x000564000c101b00 */
.L_x_1491:
[----:B------:R-:W-:Y:S05]  /*21590*/  BSYNC B0 ;  /* 0x0000000000007941 */ /* 0x000fea0003800000 */
.L_x_1490:
[----:B--2-45:R-:W-:Y:S02]  /*215a0*/  IMAD.MOV.U32 R12, RZ, RZ, R36 ;  /* 0x000000ffff0c7224 */ /* 0x034fe400078e0024 */
[----:B------:R-:W-:-:S02]  /*215b0*/  IMAD.MOV.U32 R11, RZ, RZ, R37 ;  /* 0x000000ffff0b7224 */ /* 0x000fc400078e0025 */
[----:B------:R-:W-:Y:S01]  /*215c0*/  IMAD.MOV.U32 R3, RZ, RZ, R26 ;  /* 0x000000ffff037224 */ /* 0x000fe200078e001a */
[----:B------:R-:W-:Y:S01]  /*215d0*/  PRMT R69, R69, 0x5410, R12 ;  /* 0x0000541045457816 */ /* 0x000fe2000000000c */
[----:B-1----:R-:W-:Y:S01]  /*215e0*/  IMAD.MOV.U32 R2, RZ, RZ, R27 ;  /* 0x000000ffff027224 */ /* 0x002fe200078e001b */
[----:B------:R-:W-:Y:S01]  /*215f0*/  PRMT R102, R102, 0x5410, R11 ;  /* 0x0000541066667816 */ /* 0x000fe2000000000b */
[----:B------:R-:W-:Y:S01]  /*21600*/  IMAD.MOV.U32 R12, RZ, RZ, R40 ;  /* 0x000000ffff0c7224 */ /* 0x000fe200078e0028 */
[----:B------:R-:W-:Y:S01]  /*21610*/  PRMT R25, R25, 0x5410, R3 ;  /* 0x0000541019197816 */ /* 0x000fe20000000003 */
[----:B------:R-:W-:Y:S01]  /*21620*/  IMAD.MOV.U32 R11, RZ, RZ, R41 ;  /* 0x000000ffff0b7224 */ /* 0x000fe200078e0029 */
[----:B------:R-:W-:Y:S01]  /*21630*/  PRMT R34, R34, 0x5410, R2 ;  /* 0x0000541022227816 */ /* 0x000fe20000000002 */
[----:B------:R-:W-:Y:S01]  /*21640*/  IMAD.MOV.U32 R3, RZ, RZ, R28 ;  /* 0x000000ffff037224 */ /* 0x000fe200078e001c */
[----:B------:R-:W-:Y:S01]  /*21650*/  PRMT R69, R12, 0x7610, R69 ;  /* 0x000076100c457816 */ /* 0x000fe20000000045 */
[----:B------:R-:W-:Y:S01]  /*21660*/  IMAD.MOV.U32 R2, RZ, RZ, R29 ;  /* 0x000000ffff027224 */ /* 0x000fe200078e001d */
[----:B------:R-:W-:-:S02]  /*21670*/  PRMT R101, R101, 0x5410, R11 ;  /* 0x0000541065657816 */ /* 0x000fc4000000000b */
[----:B------:R-:W-:Y:S02]  /*21680*/  PRMT R25, R3, 0x7610, R25 ;  /* 0x0000761003197816 */ /* 0x000fe40000000019 */
[----:B------:R-:W-:Y:S01]  /*21690*/  PRMT R34, R2, 0x7610, R34 ;  /* 0x0000761002227816 */ /* 0x000fe20000000022 */
[----:B------:R-:W-:Y:S05]  /*216a0*/  BRA.DIV ~URZ, `(.L_x_1492) ;  /* 0x000097c27f007947 */ /* 0x000fea000b800000 */
[----:B------:R1:W2:Y:S04]  /*216b0*/  SHFL.IDX PT, R13, R20, 0x1, 0x181f ;  /* 0x00381f00140d7f89 */ /* 0x0002a800000e0000 */
[----:B------:R1:W4:Y:S04]  /*216c0*/  SHFL.IDX PT, R12, R18, 0x1, 0x181f ;  /* 0x00381f00120c7f89 */ /* 0x00032800000e0000 */
[----:B------:R1:W3:Y:S04]  /*216d0*/  SHFL.IDX PT, R11, R24, 0x1, 0x181f ;  /* 0x00381f00180b7f89 */ /* 0x0002e800000e0000 */
[----:B------:R1:W1:Y:S02]  /*216e0*/  SHFL.IDX PT, R2, R19, 0x1, 0x181f ;  /* 0x00381f0013027f89 */ /* 0x00026400000e0000 */
.L_x_1588:
[----:B------:R-:W-:Y:S01]  /*216f0*/  IADD3 R3, R33, 0x10, RZ ;  /* 0x0000001021037810 */ /* 0x000fe20007ffe0ff */
[----:B------:R-:W-:Y:S01]  /*21700*/  BSSY B0, `(.L_x_1493) ;  /* 0x0000019000007945 */ /* 0x000fe20003800000 */
[----:B------:R-:W-:Y:S01]  /*21710*/  CS2R R42, SRZ ;  /* 0x00000000002a7805 */ /* 0x000fe2000001ff00 */
[----:B------:R-:W-:Y:S01]  /*21720*/  CS2R R46, SRZ ;  /* 0x00000000002e7805 */ /* 0x000fe2000001ff00 */
[----:B------:R-:W-:Y:S01]  /*21730*/  ISETP.GE.AND P0, PT, R3, R30, PT ;  /* 0x0000001e0300720c */ /* 0x000fe20003f06270 */
[----:B------:R-:W-:Y:S01]  /*21740*/  CS2R R44, SRZ ;  /* 0x00000000002c7805 */ /* 0x000fe2000001ff00 */
[----:B---3--:R-:W-:-:S11]  /*21750*/  IMAD.MOV.U32 R3, RZ, RZ, R11 ;  /* 0x000000ffff037224 */ /* 0x008fd600078e000b */
        /* <DEDUP_REMOVED lines=10> */
[----:B--2-4-:R-:W-:Y:S02]  /*21800*/  @!P1 IMAD.WIDE R16, R32, 0x2, R12 ;  /* 0x0000000220109825 */ /* 0x014fe400078e020c */
        /* <DEDUP_REMOVED lines=8> */
.L_x_1494:
[----:B------:R-:W-:Y:S05]  /*21890*/  BSYNC B0 ;  /* 0x0000000000007941 */ /* 0x000fea0003800000 */
.L_x_1493:
        /* <DEDUP_REMOVED lines=17> */
[----:B------:R1:W2:Y:S02]  /*219b0*/  SHFL.IDX PT, R11, R20, 0x2, 0x181f ;  /* 0x00581f00140b7f89 */ /* 0x0002a400000e0000 */
.L_x_1589:
[----:B------:R-:W-:Y:S05]  /*219c0*/  BRA.DIV ~URZ, `(.L_x_1496) ;  /* 0x000097027f007947 */ /* 0x000fea000b800000 */
[----:B------:R3:W4:Y:S01]  /*219d0*/  SHFL.IDX PT, R12, R18, 0x2, 0x181f ;  /* 0x00581f00120c7f89 */ /* 0x00072200000e0000 */
[----:B--2---:R-:W-:-:S03]  /*219e0*/  MOV R13, R11 ;  /* 0x0000000b000d7202 */ /* 0x004fc60000000f00 */
[----:B------:R3:W2:Y:S04]  /*219f0*/  SHFL.IDX PT, R14, R24, 0x2, 0x181f ;  /* 0x00581f00180e7f89 */ /* 0x0006a800000e0000 */
[----:B------:R3:W1:Y:S02]  /*21a00*/  SHFL.IDX PT, R2, R19, 0x2, 0x181f ;  /* 0x00581f0013027f89 */ /* 0x00066400000e0000 */
.L_x_1590:
[----:B------:R-:W-:Y:S01]  /*21a10*/  IADD3 R3, R33, 0x20, RZ ;  /* 0x0000002021037810 */ /* 0x000fe20007ffe0ff */
[----:B------:R-:W-:Y:S01]  /*21a20*/  BSSY B0, `(.L_x_1497) ;  /* 0x000001b000007945 */ /* 0x000fe20003800000 */
[----:B------:R-:W-:Y:S01]  /*21a30*/  CS2R R64, SRZ ;  /* 0x0000000000407805 */ /* 0x000fe2000001ff00 */
[----:B------:R-:W-:Y:S01]  /*21a40*/  CS2R R54, SRZ ;  /* 0x0000000000367805 */ /* 0x000fe2000001ff00 */
[----:B------:R-:W-:Y:S01]  /*21a50*/  ISETP.GE.AND P0, PT, R3, R30, PT ;  /* 0x0000001e0300720c */ /* 0x000fe20003f06270 */
[----:B------:R-:W-:Y:S01]  /*21a60*/  CS2R R50, SRZ ;  /* 0x0000000000327805 */ /* 0x000fe2000001ff00 */
[----:B------:R-:W-:Y:S01]  /*21a70*/  CS2R R56, SRZ ;  /* 0x0000000000387805 */ /* 0x000fe2000001ff00 */
[----:B------:R-:W-:Y:S01]  /*21a80*/  CS2R R52, SRZ ;  /* 0x0000000000347805 */ /* 0x000fe2000001ff00 */
[----:B--2---:R-:W-:-:S09]  /*21a90*/  IMAD.MOV.U32 R3, RZ, RZ, R14 ;  /* 0x000000ffff037224 */ /* 0x004fd200078e000e */
        /* <DEDUP_REMOVED lines=19> */
.L_x_1498:
[----:B------:R-:W-:Y:S05]  /*21bd0*/  BSYNC B0 ;  /* 0x0000000000007941 */ /* 0x000fea0003800000 */
.L_x_1497:
        /* <DEDUP_REMOVED lines=21> */
.L_x_1591:
        /* <DEDUP_REMOVED lines=26> */
.L_x_1501:
[----:B------:R-:W-:Y:S05]  /*21ed0*/  BSYNC B0 ;  /* 0x0000000000007941 */ /* 0x000fea0003800000 */
.L_x_1500:
        /* <DEDUP_REMOVED lines=18> */
.L_x_1592:
[----:B------:R-:W-:Y:S05]  /*22000*/  BRA.DIV ~URZ, `(.L_x_1503) ;  /* 0x000094927f007947 */ /* 0x000fea000b800000 */
[----:B------:R3:W4:Y:S01]  /*22010*/  SHFL.IDX PT, R12, R18, 0x4, 0x181f ;  /* 0x00981f00120c7f89 */ /* 0x00072200000e0000 */
[----:B--2---:R-:W-:-:S03]  /*22020*/  MOV R13, R11 ;  /* 0x0000000b000d7202 */ /* 0x004fc60000000f00 */
[----:B------:R3:W2:Y:S04]  /*22030*/  SHFL.IDX PT, R14, R24, 0x4, 0x181f ;  /* 0x00981f00180e7f89 */ /* 0x0006a800000e0000 */
[----:B------:R3:W1:Y:S02]  /*22040*/  SHFL.IDX PT, R2, R19, 0x4, 0x181f ;  /* 0x00981f0013027f89 */ /* 0x00066400000e0000 */
.L_x_1593:
[----:B------:R-:W-:Y:S01]  /*22050*/  IADD3 R3, R33, 0x40, RZ ;  /* 0x0000004021037810 */ /* 0x000fe20007ffe0ff */
[----:B------:R-:W-:Y:S01]  /*22060*/  BSSY B0, `(.L_x_1504) ;  /* 0x000001b000007945 */ /* 0x000fe20003800000 */
[----:B------:R-:W-:Y:S01]  /*22070*/  CS2R R72, SRZ ;  /* 0x0000000000487805 */ /* 0x000fe2000001ff00 */
[----:B------:R-:W-:Y:S01]  /*22080*/  CS2R R66, SRZ ;  /* 0x0000000000427805 */ /* 0x000fe2000001ff00 */
[----:B------:R-:W-:Y:S01]  /*22090*/  ISETP.GE.AND P0, PT, R3, R30, PT ;  /* 0x0000001e0300720c */ /* 0x000fe20003f06270 */
[----:B------:R-:W-:Y:S01]  /*220a0*/  CS2R R74, SRZ ;  /* 0x00000000004a7805 */ /* 0x000fe2000001ff00 */
[----:B------:R-:W-:Y:S01]  /*220b0*/  CS2R R70, SRZ ;  /* 0x0000000000467805 */ /* 0x000fe2000001ff00 */
[----:B--2---:R-:W-:-:S10]  /*220c0*/  IMAD.MOV.U32 R3, RZ, RZ, R14 ;  /* 0x000000ffff037224 */ /* 0x004fd400078e000e */
        /* <DEDUP_REMOVED lines=8> */
[----:B------:R-:W-:-:S04]  /*22150*/  @P0 IADD3 R11, R32, 0x20, RZ ;  /* 0x00000020200b0810 */ /* 0x000fc80007ffe0ff */
[----:B------:R-:W-:Y:S02]  /*22160*/  @P0 SHF.R.S32.HI R14, RZ, 0x1f, R11 ;  /* 0x0000001fff0e0819 */ /* 0x000fe4000001140b */
[----:B----4-:R-:W-:Y:S02]  /*22170*/  @!P1 IMAD.WIDE R16, R32, 0x2, R12 ;  /* 0x0000000220109825 */ /* 0x010fe400078e020c */
[----:B------:R-:W-:-:S03]  /*22180*/  @P0 LEA.HI R11, R14, R11, RZ, 0x2 ;  /* 0x0000000b0e0b0211 */ /* 0x000fc600078f10ff */
[----:B------:R2:W5:Y:S01]  /*22190*/  @!P1 LD.E.64 R66, [R16.64] ;  /* 0x0000000410429980 */ /* 0x000562000c101b00 */
[----:B------:R-:W-:-:S05]  /*221a0*/  @P0 LOP3.LUT R11, R11, 0xfffffffc, RZ, 0xc0, !PT ;  /* 0xfffffffc0b0b0812 */ /* 0x000fca00078ec0ff */
[----:B------:R-:W-:-:S04]  /*221b0*/  @P0 IMAD.WIDE R14, R11, 0x2, R12 ;  /* 0x000000020b0e0825 */ /* 0x000fc800078e020c */
[--C-:B-1----:R-:W-:Y:S01]  /*221c0*/  @P0 IMAD.WIDE R12, R11, 0x2, R2.reuse ;  /* 0x000000020b0c0825 */ /* 0x102fe200078e0202 */
[----:B------:R2:W5:Y:S03]  /*221d0*/  @P0 LD.E.64 R72, [R14.64] ;  /* 0x000000040e480980 */ /* 0x000566000c101b00 */
[----:B------:R-:W-:Y:S01]  /*221e0*/  @!P1 IMAD.WIDE R2, R32, 0x2, R2 ;  /* 0x0000000220029825 */ /* 0x000fe200078e0202 */
[----:B------:R2:W5:Y:S04]  /*221f0*/  @P0 LD.E.64 R74, [R12.64] ;  /* 0x000000040c4a0980 */ /* 0x000568000c101b00 */
[----:B------:R2:W5:Y:S02]  /*22200*/  @!P1 LD.E.64 R70, [R2.64] ;  /* 0x0000000402469980 */ /* 0x000564000c101b00 */
.L_x_1505:
[----:B------:R-:W-:Y:S05]  /*22210*/  BSYNC B0 ;  /* 0x0000000000007941 */ /* 0x000fea0003800000 */
.L_x_1504:
[----:B--2-45:R-:W-:Y:S01]  /*22220*/  IMAD.MOV.U32 R12, RZ, RZ, R72 ;  /* 0x000000ffff0c7224 */ /* 0x034fe200078e0048 */
[----:B------:R-:W-:Y:S01]  /*22230*/  CS2R R82, SRZ ;  /* 0x0000000000527805 */ /* 0x000fe2000001ff00 */
        /* <DEDUP_REMOVED lines=17> */
.L_x_1594:
[----:B------:R-:W-:Y:S05]  /*22350*/  BRA.DIV ~URZ, `(.L_x_1507) ;  /* 0x000093327f007947 */ /* 0x000fea000b800000 */
[----:B------:R4:W1:Y:S01]  /*22360*/  SHFL.IDX PT, R12, R18, 0x5, 0x181f ;  /* 0x00b81f00120c7f89 */ /* 0x00086200000e0000 */
[----:B--2---:R-:W-:-:S03]  /*22370*/  MOV R13, R11 ;  /* 0x0000000b000d7202 */ /* 0x004fc60000000f00 */
[----:B------:R4:W2:Y:S04]  /*22380*/  SHFL.IDX PT, R14, R24, 0x5, 0x181f ;  /* 0x00b81f00180e7f89 */ /* 0x0008a800000e0000 */
[----:B------:R4:W3:Y:S02]  /*22390*/  SHFL.IDX PT, R2, R19, 0x5, 0x181f ;  /* 0x00b81f0013027f89 */ /* 0x0008e400000e0000 */
.L_x_1595:
[----:B------:R-:W-:Y:S01]  /*223a0*/  IADD3 R3, R33, 0x50, RZ ;  /* 0x0000005021037810 */ /* 0x000fe20007ffe0ff */
[----:B------:R-:W-:Y:S01]  /*223b0*/  BSSY B0, `(.L_x_1508) ;  /* 0x000001a000007945 */ /* 0x000fe20003800000 */
[----:B------:R-:W-:Y:S01]  /*223c0*/  CS2R R76, SRZ ;  /* 0x00000000004c7805 */ /* 0x000fe2000001ff00 */
[----:B------:R-:W-:Y:S01]  /*223d0*/  CS2R R80, SRZ ;  /* 0x0000000000507805 */ /* 0x000fe2000001ff00 */
[----:B------:R-:W-:Y:S01]  /*223e0*/  ISETP.GE.AND P0, PT, R3, R30, PT ;  /* 0x0000001e0300720c */ /* 0x000fe20003f06270 */
[----:B------:R-:W-:Y:S01]  /*223f0*/  CS2R R78, SRZ ;  /* 0x00000000004e7805 */ /* 0x000fe2000001ff00 */
[----:B--2---:R-:W-:-:S11]  /*22400*/  IMAD.MOV.U32 R3, RZ, RZ, R14 ;  /* 0x000000ffff037224 */ /* 0x004fd600078e000e */
        /* <DEDUP_REMOVED lines=10> */
[----:B-1----:R-:W-:Y:S02]  /*224b0*/  @!P1 IMAD.WIDE R16, R32, 0x2, R12 ;  /* 0x0000000220109825 */ /* 0x002fe400078e020c */
[----:B------:R-:W-:-:S03]  /*224c0*/  @P0 LEA.HI R11, R14, R11, RZ, 0x2 ;  /* 0x0000000b0e0b0211 */ /* 0x000fc600078f10ff */
[----:B------:R1:W5:Y:S01]  /*224d0*/  @!P1 LD.E.64 R76, [R16.64] ;  /* 0x00000004104c9980 */ /* 0x000362000c101b00 */
[----:B------:R-:W-:-:S05]  /*224e0*/  @P0 LOP3.LUT R11, R11, 0xfffffffc, RZ, 0xc0, !PT ;  /* 0xfffffffc0b0b0812 */ /* 0x000fca00078ec0ff */
[----:B------:R-:W-:-:S04]  /*224f0*/  @P0 IMAD.WIDE R14, R11, 0x2, R12 ;  /* 0x000000020b0e0825 */ /* 0x000fc800078e020c */
[--C-:B---3--:R-:W-:Y:S01]  /*22500*/  @P0 IMAD.WIDE R12, R11, 0x2, R2.reuse ;  /* 0x000000020b0c0825 */ /* 0x108fe200078e0202 */
[----:B------:R1:W5:Y:S03]  /*22510*/  @P0 LD.E.64 R82, [R14.64] ;  /* 0x000000040e520980 */ /* 0x000366000c101b00 */
[----:B------:R-:W-:Y:S01]  /*22520*/  @!P1 IMAD.WIDE R2, R32, 0x2, R2 ;  /* 0x0000000220029825 */ /* 0x000fe200078e0202 */
[----:B------:R1:W5:Y:S04]  /*22530*/  @P0 LD.E.64 R80, [R12.64] ;  /* 0x000000040c500980 */ /* 0x000368000c101b00 */
[----:B------:R1:W5:Y:S02]  /*22540*/  @!P1 LD.E.64 R78, [R2.64] ;  /* 0x00000004024e9980 */ /* 0x000364000c101b00 */
.L_x_1509:
[----:B------:R-:W-:Y:S05]  /*22550*/  BSYNC B0 ;  /* 0x0000000000007941 */ /* 0x000fea0003800000 */
.L_x_1508:
[----:B-1---5:R-:W-:Y:S02]  /*22560*/  IMAD.MOV.U32 R12, RZ, RZ, R82 ;  /* 0x000000ffff0c7224 */ /* 0x022fe400078e0052 */
[----:B------:R-:W-:-:S02]  /*22570*/  IMAD.MOV.U32 R11, RZ, RZ, R83 ;  /* 0x000000ffff0b7224 */ /* 0x000fc400078e0053 */
[----:B------:R-:W-:Y:S01]  /*22580*/  IMAD.MOV.U32 R3, RZ, RZ, R76 ;  /* 0x000000ffff037224 */ /* 0x000fe200078e004c */
[----:B------:R-:W-:Y:S01]  /*22590*/  PRMT R120, R120, 0x5410, R12 ;  /* 0x0000541078787816 */ /* 0x000fe2000000000c */
[----:B---3--:R-:W-:Y:S01]  /*225a0*/  IMAD.MOV.U32 R2, RZ, RZ, R77 ;  /* 0x000000ffff027224 */ /* 0x008fe200078e004d */
        /* <DEDUP_REMOVED lines=13> */
.L_x_1596:
[----:B------:R-:W-:Y:S01]  /*22680*/  SHF.R.S32.HI R2, RZ, 0x1f, R35 ;  /* 0x0000001fff027819 */ /* 0x000fe20000011423 */
[----:B------:R-:W-:-:S03]  /*22690*/  IMAD.SHL.U32 R11, R38, 0x80, RZ ;  /* 0x00000080260b7824 */ /* 0x000fc600078e00ff */
[----:B------:R-:W-:-:S04]  /*226a0*/  LEA.HI R2, R2, R35, RZ, 0x3 ;  /* 0x0000002302027211 */ /* 0x000fc800078f18ff */
[----:B------:R-:W-:Y:S01]  /*226b0*/  LEA.HI.SX32 R11, R2, R11, 0x1d ;  /* 0x0000000b020b7211 */ /* 0x000fe200078feaff */
[----:B------:R-:W-:Y:S05]  /*226c0*/  BRA.DIV ~URZ, `(.L_x_1511) ;  /* 0x000091b27f007947 */ /* 0x000fea000b800000 */
[----:B------:R3:W1:Y:S04]  /*226d0*/  SHFL.IDX PT, R12, R18, 0x6, 0x181f ;  /* 0x00d81f00120c7f89 */ /* 0x00066800000e0000 */
[----:B------:R3:W4:Y:S04]  /*226e0*/  SHFL.IDX PT, R14, R24, 0x6, 0x181f ;  /* 0x00d81f00180e7f89 */ /* 0x00072800000e0000 */
[----:B------:R3:W2:Y:S02]  /*226f0*/  SHFL.IDX PT, R2, R19, 0x6, 0x181f ;  /* 0x00d81f0013027f89 */ /* 0x0006a400000e0000 */
.L_x_1597:
[----:B------:R-:W-:Y:S01]  /*22700*/  IADD3 R11, R11, 0x60, RZ ;  /* 0x000000600b0b7810 */ /* 0x000fe20007ffe0ff */
[----:B------:R-:W-:Y:S01]  /*22710*/  BSSY B0, `(.L_x_1512) ;  /* 0x000001b000007945 */ /* 0x000fe20003800000 */
[----:B------:R-:W-:Y:S01]  /*22720*/  CS2R R88, SRZ ;  /* 0x0000000000587805 */ /* 0x000fe2000001ff00 */
[----:B------:R-:W-:Y:S01]  /*22730*/  CS2R R84, SRZ ;  /* 0x0000000000547805 */ /* 0x000fe2000001ff00 */
[----:B------:R-:W-:Y:S01]  /*22740*/  ISETP.GE.AND P0, PT, R11, R30, PT ;  /* 0x0000001e0b00720c */ /* 0x000fe20003f06270 */
[----:B------:R-:W-:Y:S01]  /*22750*/  CS2R R90, SRZ ;  /* 0x00000000005a7805 */ /* 0x000fe2000001ff00 */
[----:B------:R-:W-:Y:S01]  /*22760*/  CS2R R86, SRZ ;  /* 0x0000000000567805 */ /* 0x000fe2000001ff00 */
[----:B----4-:R-:W-:-:S10]  /*22770*/  IMAD.MOV.U32 R3, RZ, RZ, R14 ;  /* 0x000000ffff037224 */ /* 0x010fd400078e000e */
        /* <DEDUP_REMOVED lines=10> */
[----:B-12---:R-:W-:Y:S02]  /*22820*/  @!P1 IMAD.WIDE R16, R32, 0x2, R12 ;  /* 0x0000000220109825 */ /* 0x006fe400078e020c */
[----:B------:R-:W-:-:S03]  /*22830*/  @P0 LEA.HI R11, R14, R11, RZ, 0x2 ;  /* 0x0000000b0e0b0211 */ /* 0x000fc600078f10ff */
[----:B------:R1:W5:Y:S01]  /*22840*/  @!P1 LD.E.64 R84, [R16.64] ;  /* 0x0000000410549980 */ /* 0x000362000c101b00 */
[----:B------:R-:W-:-:S05]  /*22850*/  @P0 LOP3.LUT R11, R11, 0xfffffffc, RZ, 0xc0, !PT ;  /* 0xfffffffc0b0b0812 */ /* 0x000fca00078ec0ff */
[----:B------:R-:W-:-:S04]  /*22860*/  @P0 IMAD.WIDE R14, R11, 0x2, R12 ;  /* 0x000000020b0e0825 */ /* 0x000fc800078e020c */
[--C-:B------:R-:W-:Y:S01]  /*22870*/  @P0 IMAD.WIDE R12, R11, 0x2, R2.reuse ;  /* 0x000000020b0c0825 */ /* 0x100fe200078e0202 */
[----:B------:R1:W5:Y:S03]  /*22880*/  @P0 LD.E.64 R88, [R14.64] ;  /* 0x000000040e580980 */ /* 0x000366000c101b00 */
[----:B------:R-:W-:Y:S01]  /*22890*/  @!P1 IMAD.WIDE R2, R32, 0x2, R2 ;  /* 0x0000000220029825 */ /* 0x000fe200078e0202 */
[----:B------:R1:W5:Y:S04]  /*228a0*/  @P0 LD.E.64 R90, [R12.64] ;  /* 0x000000040c5a0980 */ /* 0x000368000c101b00 */
[----:B------:R1:W5:Y:S02]  /*228b0*/  @!P1 LD.E.64 R86, [R2.64] ;  /* 0x0000000402569980 */ /* 0x000364000c101b00 */
.L_x_1513:
[----:B------:R-:W-:Y:S05]  /*228c0*/  BSYNC B0 ;  /* 0x0000000000007941 */ /* 0x000fea0003800000 */
.L_x_1512:
[----:B-1---5:R-:W-:Y:S01]  /*228d0*/  IMAD.MOV.U32 R12, RZ, RZ, R88 ;  /* 0x000000ffff0c7224 */ /* 0x022fe200078e0058 */
[----:B------:R-:W-:Y:S01]  /*228e0*/  CS2R R98, SRZ ;  /* 0x0000000000627805 */ /* 0x000fe2000001ff00 */
[----:B------:R-:W-:-:S02]  /*228f0*/  IMAD.MOV.U32 R11, RZ, RZ, R89 ;  /* 0x000000ffff0b7224 */ /* 0x000fc400078e0059 */
[----:B------:R-:W-:Y:S01]  /*22900*/  IMAD.MOV.U32 R3, RZ, RZ, R84 ;  /* 0x000000ffff037224 */ /* 0x000fe200078e0054 */
[----:B------:R-:W-:Y:S01]  /*22910*/  PRMT R125, R125, 0x5410, R12 ;  /* 0x000054107d7d7816 */ /* 0x000fe2000000000c */
[----:B--2---:R-:W-:Y:S01]  /*22920*/  IMAD.MOV.U32 R2, RZ, RZ, R85 ;  /* 0x000000ffff027224 */ /* 0x004fe200078e0055 */
        /* <DEDUP_REMOVED lines=13> */
.L_x_1598:
[----:B------:R-:W-:Y:S01]  /*22a00*/  SHF.R.S32.HI R2, RZ, 0x1f, R35 ;  /* 0x0000001fff027819 */ /* 0x000fe20000011423 */
[----:B------:R-:W-:-:S03]  /*22a10*/  IMAD.SHL.U32 R11, R38, 0x80, RZ ;  /* 0x00000080260b7824 */ /* 0x000fc600078e00ff */
[----:B------:R-:W-:-:S04]  /*22a20*/  LEA.HI R2, R2, R35, RZ, 0x3 ;  /* 0x0000002302027211 */ /* 0x000fc800078f18ff */
[----:B------:R-:W-:Y:S01]  /*22a30*/  LEA.HI.SX32 R11, R2, R11, 0x1d ;  /* 0x0000000b020b7211 */ /* 0x000fe200078feaff */
[----:B------:R-:W-:Y:S05]  /*22a40*/  BRA.DIV ~URZ, `(.L_x_1515) ;  /* 0x000090127f007947 */ /* 0x000fea000b800000 */
[----:B------:R4:W1:Y:S04]  /*22a50*/  SHFL.IDX PT, R12, R18, 0x7, 0x181f ;  /* 0x00f81f00120c7f89 */ /* 0x00086800000e0000 */
[----:B------:R4:W3:Y:S04]  /*22a60*/  SHFL.IDX PT, R14, R24, 0x7, 0x181f ;  /* 0x00f81f00180e7f89 */ /* 0x0008e800000e0000 */
[----:B------:R4:W2:Y:S02]  /*22a70*/  SHFL.IDX PT, R2, R19, 0x7, 0x181f ;  /* 0x00f81f0013027f89 */ /* 0x0008a400000e0000 */
.L_x_1599:
        /* <DEDUP_REMOVED lines=27> */
.L_x_1517:
[----:B------:R-:W-:Y:S05]  /*22c30*/  BSYNC B0 ;  /* 0x0000000000007941 */ /* 0x000fea0003800000 */
.L_x_1516:
[----:B-1----:R-:W-:Y:S01]  /*22c40*/  IADD3 R12, R100, -c[0x0][0x20], RZ ;  /* 0x80000800640c7a10 */ /* 0x002fe20007ffe0ff */
[----:B------:R-:W-:-:S04]  /*22c50*/  DEPBAR.LE SB0, 0x1 ;  /* 0x000080400000791a */ /* 0x000fc80000000000 */
[----:B--2---:R1:W2:Y:S04]  /*22c60*/  LDL.64 R2, [R12+0x20] ;  /* 0x000020000c027983 */ /* 0x0042a80000100a00 */
[----:B-1----:R-:W3:Y:S01]  /*22c70*/  LDL.64 R12, [R12+0x28] ;  /* 0x000028000c0c7983 */ /* 0x002ee20000100a00 */
[----:B------:R-:W-:Y:S03]  /*22c80*/  WARPSYNC 0xffffffff ;  /* 0xffffffff00007948 */ /* 0x000fe60003800000 */
[----:B------:R-:W-:Y:S06]  /*22c90*/  BAR.SYNC.DEFER_BLOCKING 0x0 ;  /* 0x0000000000007b1d */ /* 0x000fec0000010000 */
[----:B--2---:R1:W2:Y:S04]  /*22ca0*/  LD.E R14, [R2.64] ;  /* 0x00000004020e7980 */ /* 0x0042a8000c101900 */
[----:B---34-:R3:W4:Y:S01]  /*22cb0*/  LD.E.64 R22, [R12.64] ;  /* 0x000000040c167980 */ /* 0x018722000c101b00 */
[----:B------:R-:W-:Y:S01]  /*22cc0*/  IMAD.SHL.U32 R11, R68, 0x40, RZ ;  /* 0x00000040440b7824 */ /* 0x000fe200078e00ff */
[----:B------:R-:W-:Y:S01]  /*22cd0*/  BSSY B1, `(.L_x_1518) ;  /* 0x000007d000017945 */ /* 0x000fe20003800000 */
[----:B---3--:R-:W-:-:S04]  /*22ce0*/  SHF.R.S32.HI R13, RZ, 0x1f, R35 ;  /* 0x0000001fff0d7819 */ /* 0x008fc80000011423 */
[CC--:B-1----:R-:W-:Y:S02]  /*22cf0*/  LEA.HI R2, R13.reuse, R35.reuse, RZ, 0x3 ;  /* 0x000000230d027211 */ /* 0x0c2fe400078f18ff */
[----:B------:R-:W-:Y:S02]  /*22d00*/  LEA.HI R13, R13, R35, RZ, 0x6 ;  /* 0x000000230d0d7211 */ /* 0x000fe400078f30ff */
[----:B------:R-:W-:-:S03]  /*22d10*/  LOP3.LUT R2, R2, 0xfffffff8, RZ, 0xc0, !PT ;  /* 0xfffffff802027812 */ /* 0x000fc600078ec0ff */
[----:B------:R-:W-:Y:S02]  /*22d20*/  IMAD.SHL.U32 R13, R13, 0x8, RZ ;  /* 0x000000080d0d7824 */ /* 0x000fe400078e00ff */
[----:B------:R-:W-:Y:S01]  /*22d30*/  IMAD.IADD R3, R35, 0x1, -R2 ;  /* 0x0000000123037824 */ /* 0x000fe200078e0a02 */
[----:B------:R-:W-:Y:S01]  /*22d40*/  LOP3.LUT R2, R11, 0x1c0, RZ, 0xc0, !PT ;  /* 0x000001c00b027812 */ /* 0x000fe200078ec0ff */
[----:B-----5:R-:W-:Y:S02]  /*22d50*/  IMAD.MOV.U32 R11, RZ, RZ, R98 ;  /* 0x000000ffff0b7224 */ /* 0x020fe400078e0062 */
[----:B------:R-:W-:-:S03]  /*22d60*/  IMAD.SHL.U32 R3, R3, 0x8, RZ ;  /* 0x0000000803037824 */ /* 0x000fc600078e00ff */
[----:B------:R-:W-:Y:S01]  /*22d70*/  PRMT R38, R38, 0x5410, R11 ;  /* 0x0000541026267816 */ /* 0x000fe2000000000b */
[----:B------:R-:W-:Y:S01]  /*22d80*/  IMAD.MOV.U32 R11, RZ, RZ, R99 ;  /* 0x000000ffff0b7224 */ /* 0x000fe200078e0063 */
[----:B------:R-:W-:Y:S02]  /*22d90*/  LOP3.LUT R3, R2, 0x38, R3, 0xf8, !PT ;  /* 0x0000003802037812 */ /* 0x000fe400078ef803 */
[----:B------:R-:W-:Y:S02]  /*22da0*/  SHF.R.U32.HI R2, RZ, 0x3, R2 ;  /* 0x00000003ff027819 */ /* 0x000fe40000011602 */
[----:B------:R-:W-:Y:S01]  /*22db0*/  PRMT R100, R100, 0x5410, R11 ;  /* 0x0000541064647816 */ /* 0x000fe2000000000b */
[----:B------:R-:W-:Y:S01]  /*22dc0*/  IMAD.MOV.U32 R11, RZ, RZ, R97 ;  /* 0x000000ffff0b7224 */ /* 0x000fe200078e0061 */
[----:B------:R-:W-:Y:S01]  /*22dd0*/  LOP3.LUT R12, R3, R2, RZ, 0x3c, !PT ;  /* 0x00000002030c7212 */ /* 0x000fe200078e3cff */
[----:B------:R-:W-:Y:S02]  /*22de0*/  IMAD.MOV.U32 R3, RZ, RZ, R92 ;  /* 0x000000ffff037224 */ /* 0x000fe400078e005c */
[----:B------:R-:W-:Y:S01]  /*22df0*/  IMAD.MOV.U32 R2, RZ, RZ, R93 ;  /* 0x000000ffff027224 */ /* 0x000fe200078e005d */
[----:B------:R-:W-:Y:S01]  /*22e00*/  LOP3.LUT R13, R12, 0xfffffe00, R13, 0xf8, !PT ;  /* 0xfffffe000c0d7812 */ /* 0x000fe200078ef80d */
[----:B------:R-:W-:Y:S01]  /*22e10*/  IMAD.MOV.U32 R12, RZ, RZ, R96 ;  /* 0x000000ffff0c7224 */ /* 0x000fe200078e0060 */
[----:B------:R-:W-:Y:S01]  /*22e20*/  PRMT R31, R31, 0x5410, R3 ;  /* 0x000054101f1f7816 */ /* 0x000fe20000000003 */
[----:B------:R-:W-:Y:S01]  /*22e30*/  IMAD.MOV.U32 R3, RZ, RZ, R94 ;  /* 0x000000ffff037224 */ /* 0x000fe200078e005e */
[----:B------:R-:W-:Y:S01]  /*22e40*/  PRMT R35, R35, 0x5410, R2 ;  /* 0x0000541023237816 */ /* 0x000fe20000000002 */
[----:B------:R-:W-:Y:S01]  /*22e50*/  IMAD.MOV.U32 R2, RZ, RZ, R95 ;  /* 0x000000ffff027224 */ /* 0x000fe200078e005f */
[----:B------:R-:W-:-:S02]  /*22e60*/  PRMT R38, R12, 0x7610, R38 ;  /* 0x000076100c267816 */ /* 0x000fc40000000026 */
[----:B------:R-:W-:Y:S02]  /*22e70*/  PRMT R100, R11, 0x7610, R100 ;  /* 0x000076100b647816 */ /* 0x000fe40000000064 */
[----:B------:R-:W-:Y:S02]  /*22e80*/  PRMT R31, R3, 0x7610, R31 ;  /* 0x00007610031f7816 */ /* 0x000fe4000000001f */
[----:B------:R-:W-:Y:S01]  /*22e90*/  PRMT R35, R2, 0x7610, R35 ;  /* 0x0000761002237816 */ /* 0x000fe20000000023 */
[----:B--2---:R-:W-:-:S05]  /*22ea0*/  IMAD R14, R14, -0x80, R30 ;  /* 0xffffff800e0e7824 */ /* 0x004fca00078e021e */
[----:B------:R-:W-:-:S04]  /*22eb0*/  IMNMX R30, R14, 0x80, PT ;  /* 0x000000800e1e7817 */ /* 0x000fc80003800200 */
[----:B------:R-:W-:Y:S01]  /*22ec0*/  ISETP.GE.AND P0, PT, R68, R30, PT ;  /* 0x0000001e4400720c */ /* 0x000fe20003f06270 */
[----:B----4-:R-:W-:-:S12]  /*22ed0*/  IMAD.WIDE.U32 R22, R13, 0x2, R22 ;  /* 0x000000020d167825 */ /* 0x010fd800078e0016 */
[----:B------:R-:W-:Y:S05]  /*22ee0*/  @P0 BRA `(.L_x_1519) ;  /* 0x000005b000000947 */ /* 0x000fea0003800000 */
[----:B------:R-:W-:Y:S01]  /*22ef0*/  ISETP.GE.AND P0, PT, R32, R39, PT ;  /* 0x000000272000720c */ /* 0x000fe20003f06270 */
[----:B------:R-:W-:-:S12]  /*22f00*/  BSSY B0, `(.L_x_1520) ;  /* 0x000002c000007945 */ /* 0x000fd80003800000 */
[----:B------:R-:W-:Y:S05]  /*22f10*/  @P0 BRA `(.L_x_1521) ;  /* 0x000002a000000947 */ /* 0x000fea0003800000 */
[----:B------:R-:W2:Y:S01]  /*22f20*/  LD.E.128 R12, [R22.64] ;  /* 0x00000004160c7980 */ /* 0x000ea2000c101d00 */
[----:B------:R-:W-:Y:S01]  /*22f30*/  SHF.R.U32.HI R20, RZ, 0x10, R29 ;  /* 0x00000010ff147819 */ /* 0x000fe2000001161d */
[--C-:B------:R-:W-:Y:S01]  /*22f40*/  HADD2.F32 R16, -RZ, R25.reuse.H1_H1 ;  /* 0x30000019ff107230 */ /* 0x100fe20000004100 */
[--C-:B------:R-:W-:Y:S01]  /*22f50*/  SHF.R.U32.HI R11, RZ, 0x10, R27.reuse ;  /* 0x00000010ff0b7819 */ /* 0x100fe2000001161b */
[----:B------:R-:W-:Y:S01]  /*22f60*/  HADD2.F32 R19, -RZ, R25.H0_H0 ;  /* 0x20000019ff137230 */ /* 0x000fe20000004100 */
[----:B------:R-:W-:Y:S01]  /*22f70*/  SHF.R.U64 R21, R26, 0x10, R27 ;  /* 0x000000101a157819 */ /* 0x000fe2000000121b */
[----:B------:R-:W-:Y:S01]  /*22f80*/  HADD2.F32 R27, -RZ, R20.H0_H0 ;  /* 0x20000014ff1b7230 */ /* 0x000fe20000004100 */
[----:B------:R-:W-:Y:S01]  /*22f90*/  SHF.R.U64 R24, R28, 0x10, R29 ;  /* 0x000000101c187819 */ /* 0x000fe2000000121d */
[----:B------:R-:W-:Y:S02]  /*22fa0*/  HADD2.F32 R26, -RZ, R11.H0_H0 ;  /* 0x2000000bff1a7230 */ /* 0x000fe40000004100 */
[----:B------:R-:W-:-:S02]  /*22fb0*/  HADD2.F32 R21, -RZ, R21.H0_H0 ;  /* 0x20000015ff157230 */ /* 0x000fc40000004100 */
[----:B------:R-:W-:Y:S02]  /*22fc0*/  HADD2.F32 R24, -RZ, R24.H0_H0 ;  /* 0x20000018ff187230 */ /* 0x000fe40000004100 */
[--C-:B--2---:R-:W-:Y:S02]  /*22fd0*/  HADD2.F32 R2, -RZ, R15.reuse.H1_H1 ;  /* 0x3000000fff027230 */ /* 0x104fe40000004100 */
[----:B------:R-:W-:Y:S02]  /*22fe0*/  HADD2.F32 R17, -RZ, R15.H0_H0 ;  /* 0x2000000fff117230 */ /* 0x000fe40000004100 */
[--C-:B------:R-:W-:Y:S01]  /*22ff0*/  HADD2.F32 R3, -RZ, R12.reuse.H1_H1 ;  /* 0x3000000cff037230 */ /* 0x100fe20000004100 */
[CC--:B------:R-:W-:Y:S01]  /*23000*/  FMUL.FTZ R20, R2.reuse, R27.reuse ;  /* 0x0000001b02147220 */ /* 0x0c0fe20000410000 */
[----:B------:R-:W-:Y:S01]  /*23010*/  HADD2.F32 R18, -RZ, R12.H0_H0 ;  /* 0x2000000cff127230 */ /* 0x000fe20000004100 */
[-C--:B------:R-:W-:Y:S01]  /*23020*/  FMUL.FTZ R2, R2, R26.reuse ;  /* 0x0000001a02027220 */ /* 0x080fe20000410000 */
[--C-:B------:R-:W-:Y:S01]  /*23030*/  HADD2.F32 R15, -RZ, R14.reuse.H0_H0 ;  /* 0x2000000eff0f7230 */ /* 0x100fe20000004100 */
[C---:B------:R-:W-:Y:S01]  /*23040*/  FFMA.FTZ R26, R17.reuse, R26, -R20 ;  /* 0x0000001a111a7223 */ /* 0x040fe20000010814 */
[--C-:B------:R-:W-:Y:S01]  /*23050*/  HADD2.F32 R12, -RZ, R13.reuse.H0_H0 ;  /* 0x2000000dff0c7230 */ /* 0x100fe20000004100 */
[----:B------:R-:W-:Y:S01]  /*23060*/  FFMA.FTZ R20, R17, R27, R2 ;  /* 0x0000001b11147223 */ /* 0x000fe20000010002 */
[----:B------:R-:W-:Y:S01]  /*23070*/  HADD2.F32 R11, -RZ, R13.H1_H1 ;  /* 0x3000000dff0b7230 */ /* 0x000fe20000004100 */
[CC--:B------:R-:W-:Y:S01]  /*23080*/  FMUL.FTZ R25, R3.reuse, R19.reuse ;  /* 0x0000001303197220 */ /* 0x0c0fe20000410000 */
[----:B------:R-:W-:Y:S01]  /*23090*/  HADD2.F32 R14, -RZ, R14.H1_H1 ;  /* 0x3000000eff0e7230 */ /* 0x000fe20000004100 */
[-C--:B------:R-:W-:Y:S01]  /*230a0*/  FMUL.FTZ R13, R3, R16.reuse ;  /* 0x00000010030d7220 */ /* 0x080fe20000410000 */
[--C-:B------:R-:W-:Y:S01]  /*230b0*/  HADD2.F32 R2, -RZ, R34.reuse.H0_H0 ;  /* 0x20000022ff027230 */ /* 0x100fe20000004100 */
[C---:B------:R-:W-:Y:S01]  /*230c0*/  FFMA.FTZ R25, R18.reuse, R16, -R25 ;  /* 0x0000001012197223 */ /* 0x040fe20000010819 */
[----:B------:R-:W-:Y:S01]  /*230d0*/  HADD2.F32 R3, -RZ, R34.H1_H1 ;  /* 0x30000022ff037230 */ /* 0x000fe20000004100 */
[----:B------:R-:W-:-:S02]  /*230e0*/  FFMA.FTZ R18, R18, R19, R13 ;  /* 0x0000001312127223 */ /* 0x000fc4000001000d */
[C---:B------:R-:W-:Y:S02]  /*230f0*/  FMUL.FTZ R17, R14.reuse, R2 ;  /* 0x000000020e117220 */ /* 0x040fe40000410000 */
[----:B------:R-:W-:Y:S02]  /*23100*/  FMUL.FTZ R14, R14, R3 ;  /* 0x000000030e0e7220 */ /* 0x000fe40000410000 */
[C---:B------:R-:W-:Y:S02]  /*23110*/  FMUL.FTZ R16, R11.reuse, R24 ;  /* 0x000000180b107220 */ /* 0x040fe40000410000 */
[----:B------:R-:W-:Y:S02]  /*23120*/  FMUL.FTZ R13, R11, R21 ;  /* 0x000000150b0d7220 */ /* 0x000fe40000410000 */
[C---:B------:R-:W-:Y:S02]  /*23130*/  FFMA.FTZ R14, R15.reuse, R2, R14 ;  /* 0x000000020f0e7223 */ /* 0x040fe4000001000e */
[----:B------:R-:W-:Y:S01]  /*23140*/  FFMA.FTZ R3, R15, R3, -R17 ;  /* 0x000000030f037223 */ /* 0x000fe20000010811 */
[----:B------:R-:W-:Y:S01]  /*23150*/  F2FP.PACK_AB R15, R20, R26 ;  /* 0x0000001a140f723e */ /* 0x000fe200000000ff */
[----:B------:R-:W-:-:S02]  /*23160*/  FFMA.FTZ R2, R12, R21, -R16 ;  /* 0x000000150c027223 */ /* 0x000fc40000010810 */
[----:B------:R-:W-:Y:S01]  /*23170*/  FFMA.FTZ R13, R12, R24, R13 ;  /* 0x000000180c0d7223 */ /* 0x000fe2000001000d */
[----:B------:R-:W-:Y:S02]  /*23180*/  F2FP.PACK_AB R14, R14, R3 ;  /* 0x000000030e0e723e */ /* 0x000fe400000000ff */
[----:B------:R-:W-:Y:S02]  /*23190*/  F2FP.PACK_AB R12, R18, R25 ;  /* 0x00000019120c723e */ /* 0x000fe400000000ff */
[----:B------:R-:W-:-:S05]  /*231a0*/  F2FP.PACK_AB R13, R13, R2 ;  /* 0x000000020d0d723e */ /* 0x000fca00000000ff */
[----:B------:R1:W-:Y:S02]  /*231b0*/  ST.E.128 [R22.64], R12 ;  /* 0x0000000c16007985 */ /* 0x0003e4000c101d04 */
.L_x_1521:
[----:B------:R-:W-:Y:S05]  /*231c0*/  BSYNC B0 ;  /* 0x0000000000007941 */ /* 0x000fea0003800000 */
.L_x_1520:
[----:B------:R-:W-:-:S04]  /*231d0*/  IADD3 R2, R32, 0x20, RZ ;  /* 0x0000002020027810 */ /* 0x000fc80007ffe0ff */
[----:B------:R-:W-:-:S13]  /*231e0*/  ISETP.GE.AND P0, PT, R2, R39, PT ;  /* 0x000000270200720c */ /* 0x000fda0003f06270 */
[----:B------:R-:W-:Y:S05]  /*231f0*/  @P0 BRA `(.L_x_1519) ;  /* 0x000002a000000947 */ /* 0x000fea0003800000 */
[----:B-1----:R-:W2:Y:S01]  /*23200*/  LD.E.128 R12, [R22.64+0x4000] ;  /* 0x00400004160c7980 */ /* 0x002ea2000c101d00 */
        /* <DEDUP_REMOVED lines=24> */
[----:B------:R-:W-:Y:S01]  /*23390*/  HADD2.F32 R2, -RZ, R101.H1_H1 ;  /* 0x30000065ff027230 */ /* 0x000fe20000004100 */
        /* <DEDUP_REMOVED lines=15> */
[----:B------:R1:W-:Y:S02]  /*23490*/  ST.E.128 [R22.64+0x4000], R12 ;  /* 0x0040000c16007985 */ /* 0x0003e4000c101d04 */
.L_x_1519:
[----:B------:R-:W-:Y:S05]  /*234a0*/  BSYNC B1 ;  /* 0x0000000000017941 */ /* 0x000fea0003800000 */
.L_x_1518:
[----:B------:R-:W-:Y:S01]  /*234b0*/  IADD3 R2, R68, 0x10, RZ ;  /* 0x0000001044027810 */ /* 0x000fe20007ffe0ff */
[----:B------:R-:W-:Y:S03]  /*234c0*/  BSSY B1, `(.L_x_1522) ;  /* 0x000005e000017945 */ /* 0x000fe60003800000 */
[----:B------:R-:W-:-:S13]  /*234d0*/  ISETP.GE.AND P0, PT, R2, R30, PT ;  /* 0x0000001e0200720c */ /* 0x000fda0003f06270 */
[----:B------:R-:W-:Y:S05]  /*234e0*/  @P0 BRA `(.L_x_1523) ;  /* 0x000005b000000947 */ /* 0x000fea0003800000 */
[----:B------:R-:W-:Y:S01]  /*234f0*/  ISETP.GE.AND P0, PT, R32, R39, PT ;  /* 0x000000272000720c */ /* 0x000fe20003f06270 */
[----:B------:R-:W-:-:S12]  /*23500*/  BSSY B0, `(.L_x_1524) ;  /* 0x000002c000007945 */ /* 0x000fd80003800000 */
[----:B------:R-:W-:Y:S05]  /*23510*/  @P0 BRA `(.L_x_1525) ;  /* 0x000002a000000947 */ /* 0x000fea0003800000 */
[----:B-1----:R-:W2:Y:S01]  /*23520*/  LD.E.128 R12, [R22.64+0x800] ;  /* 0x00080004160c7980 */ /* 0x002ea2000c101d00 */
[----:B------:R-:W-:Y:S01]  /*23530*/  SHF.R.U32.HI R20, RZ, 0x10, R45 ;  /* 0x00000010ff147819 */ /* 0x000fe2000001162d */
[----:B------:R-:W-:Y:S01]  /*23540*/  HADD2.F32 R16, -RZ, R102.H0_H0 ;  /* 0x20000066ff107230 */ /* 0x000fe20000004100 */
        /* <DEDUP_REMOVED lines=39> */
.L_x_1525:
[----:B------:R-:W-:Y:S05]  /*237c0*/  BSYNC B0 ;  /* 0x0000000000007941 */ /* 0x000fea0003800000 */
.L_x_1524:
        /* <DEDUP_REMOVED lines=45> */
.L_x_1523:
[----:B------:R-:W-:Y:S05]  /*23aa0*/  BSYNC B1 ;  /* 0x0000000000017941 */ /* 0x000fea0003800000 */
.L_x_1522:
        /* <DEDUP_REMOVED lines=49> */
.L_x_1529:
[----:B------:R-:W-:Y:S05]  /*23dc0*/  BSYNC B0 ;  /* 0x0000000000007941 */ /* 0x000fea0003800000 */
.L_x_1528:
        /* <DEDUP_REMOVED lines=45> */
.L_x_1527:
[----:B------:R-:W-:Y:S05]  /*240a0*/  BSYNC B1 ;  /* 0x0000000000017941 */ /* 0x000fea0003800000 */
.L_x_1526:
        /* <DEDUP_REMOVED lines=49> */
.L_x_1533:
[----:B------:R-:W-:Y:S05]  /*243c0*/  BSYNC B0 ;  /* 0x0000000000007941 */ /* 0x000fea0003800000 */
.L_x_1532:
        /* <DEDUP_REMOVED lines=45> */
.L_x_1531:
[----:B------:R-:W-:Y:S05]  /*246a0*/  BSYNC B1 ;  /* 0x0000000000017941 */ /* 0x000fea0003800000 */
.L_x_1530:
        /* <DEDUP_REMOVED lines=49> */
.L_x_1537:
[----:B------:R-:W-:Y:S05]  /*249c0*/  BSYNC B0 ;  /* 0x0000000000007941 */ /* 0x000fea0003800000 */
.L_x_1536:
        /* <DEDUP_REMOVED lines=45> */
.L_x_1535:
[----:B------:R-:W-:Y:S05]  /*24ca0*/  BSYNC B1 ;  /* 0x0000000000017941 */ /* 0x000fea0003800000 */
.L_x_1534:
        /* <DEDUP_REMOVED lines=49> */
.L_x_1541:
[----:B------:R-:W-:Y:S05]  /*24fc0*/  BSYNC B0 ;  /* 0x0000000000007941 */ /* 0x000fea0003800000 */
.L_x_1540:
        /* <DEDUP_REMOVED lines=45> */
.L_x_1539:
[----:B------:R-:W-:Y:S05]  /*252a0*/  BSYNC B1 ;  /* 0x0000000000017941 */ /* 0x000fea0003800000 */
.L_x_1538:
        /* <DEDUP_REMOVED lines=49> */
.L_x_1545:
[----:B------:R-:W-:Y:S05]  /*255c0*/  BSYNC B0 ;  /* 0x0000000000007941 */ /* 0x000fea0003800000 */
.L_x_1544:
        /* <DEDUP_REMOVED lines=45> */
.L_x_1543:
[----:B------:R-:W-:Y:S05]  /*258a0*/  BSYNC B1 ;  /* 0x0000000000017941 */ /* 0x000fea0003800000 */
.L_x_1542:
[----:B------:R-:W-:Y:S01]  /*258b0*/  IADD3 R2, R68, 0x70, RZ ;  /* 0x0000007044027810 */ /* 0x000fe20007ffe0ff */
[----:B------:R-:W-:-:S03]  /*258c0*/  IMAD.MOV.U32 R3, RZ, RZ, 0x0 ;  /* 0x00000000ff037424 */ /* 0x000fc600078e00ff */
[----:B------:R-:W-:Y:S01]  /*258d0*/  ISETP.GE.AND P0, PT, R2, R30, PT ;  /* 0x0000001e0200720c */ /* 0x000fe20003f06270 */
[----:B------:R-:W-:-:S12]  /*258e0*/  IMAD.MOV.U32 R2, RZ, RZ, R143 ;  /* 0x000000ffff027224 */ /* 0x000fd800078e008f */
[----:B------:R-:W-:Y:S05]  /*258f0*/  @P0 RET.REL.NODEC R2 `(_ZN7cutlass13device_kernelIN5flash19enable_sm80_to_sm89INS1_16FlashAttnFwdSm80INS1_25CollectiveMainloopFwdSm80ILi4ELi1ELb0EN4cute5tupleIJNS5_1CILi128EEENS7_ILi48EEES8_EEELi128ENS_6half_tEfNS_4arch4Sm80ELb0ELb1ELb0ELb1ELb1ELb1ELb1ELb0EEENS1_21CollectiveEpilogueFwdINS6_IJS8_S8_S9_EEENS6_IJNS7_ILi1EEESH_SH_EEESB_SD_Li128ELb1ELb1ELb0ELb0EEENS1_19SingleTileSchedulerILb1ELb0ELb1ELi128EEEEEEEEEvNT_6ParamsE) ;  /* 0xfffda70002000950 */ /* 0x000fea0003c3ffff */
        /* <DEDUP_REMOVED lines=45> */
.L_x_1547:
[----:B------:R-:W-:Y:S05]  /*25bd0*/  BSYNC B0 ;  /* 0x0000000000007941 */ /* 0x000fea0003800000 */
.L_x_1546:
[----:B------:R-:W-:Y:S01]  /*25be0*/  IADD3 R2, R32, 0x20, RZ ;  /* 0x0000002020027810 */ /* 0x000fe20007ffe0ff */
[----:B------:R-:W-:-:S03]  /*25bf0*/  IMAD.MOV.U32 R3, RZ, RZ, 0x0 ;  /* 0x00000000ff037424 */ /* 0x000fc600078e00ff */
[----:B------:R-:W-:Y:S01]  /*25c00*/  ISETP.GE.AND P0, PT, R2, R39, PT ;  /* 0x000000270200720c */ /* 0x000fe20003f06270 */
[----:B------:R-:W-:-:S12]  /*25c10*/  IMAD.MOV.U32 R2, RZ, RZ, R143 ;  /* 0x000000ffff027224 */ /* 0x000fd800078e008f */
[----:B------:R-:W-:Y:S05]  /*25c20*/  @P0 RET.REL.NODEC R2 `(_ZN7cutlass13device_kernelIN5flash19enable_sm80_to_sm89INS1_16FlashAttnFwdSm80INS1_25CollectiveMainloopFwdSm80ILi4ELi1ELb0EN4cute5tupleIJNS5_1CILi128EEENS7_ILi48EEES8_EEELi128ENS_6half_tEfNS_4arch4Sm80ELb0ELb1ELb0ELb1ELb1ELb1ELb1ELb0EEENS1_21CollectiveEpilogueFwdINS6_IJS8_S8_S9_EEENS6_IJNS7_ILi1EEESH_SH_EEESB_SD_Li128ELb1ELb1ELb0ELb0EEENS1_19SingleTileSchedulerILb1ELb0ELb1ELi128EEEEEEEEEvNT_6ParamsE) ;  /* 0xfffda3d002000950 */ /* 0x000fea0003c3ffff */
        /* <DEDUP_REMOVED lines=40> */
[----:B------:R-:W-:Y:S02]  /*25eb0*/  F2FP.PACK_AB R13, R13, R2 ;  /* 0x000000020d0d723e */ /* 0x000fe400000000ff */
[----:B------:R-:W-:Y:S02]  /*25ec0*/  MOV R2, R143 ;  /* 0x0000008f00027202 */ /* 0x000fe40000000f00 */
[----:B------:R-:W-:Y:S01]  /*25ed0*/  MOV R3, 0x0 ;  /* 0x0000000000037802 */ /* 0x000fe20000000f00 */
[----:B------:R1:W-:Y:S03]  /*25ee0*/  ST.E.128 [R22.64+0x7800], R12 ;  /* 0x0078000c16007985 */ /* 0x0003e6000c101d04 */
[----:B------:R-:W-:Y:S05]  /*25ef0*/  RET.REL.NODEC R2 `(_ZN7cutlass13device_kernelIN5flash19enable_sm80_to_sm89INS1_16FlashAttnFwdSm80INS1_25CollectiveMainloopFwdSm80ILi4ELi1ELb0EN4cute5tupleIJNS5_1CILi128EEENS7_ILi48EEES8_EEELi128ENS_6half_tEfNS_4arch4Sm80ELb0ELb1ELb0ELb1ELb1ELb1ELb1ELb0EEENS1_21CollectiveEpilogueFwdINS6_IJS8_S8_S9_EEENS6_IJNS7_ILi1EEESH_SH_EEESB_SD_Li128ELb1ELb1ELb0ELb0EEENS1_19SingleTileSchedulerILb1ELb0ELb1ELi128EEEEEEEEEvNT_6ParamsE) ;  /* 0xfffda10002007950 */ /* 0x000fea0003c3ffff */
.L_x_1485:
[----:B-----5:R-:W-:Y:S01]  /*25f00*/  ISETP.NE.AND P0, PT, R30, 0x1, PT ;  /* 0x000000011e00780c */ /* 0x020fe20003f05270 */
[----:B------:R-:W-:Y:S01]  /*25f10*/  BSSY B0, `(.L_x_1548) ;  /* 0x0000007000007945 */ /* 0x000fe20003800000 */
[----:B------:R-:W-:-:S11]  /*25f20*/  SHF.L.U32 R69, R36, 0x3, RZ ;  /* 0x0000000324457819 */ /* 0x000fd600000006ff */
[----:B------:R-:W-:Y:S05]  /*25f30*/  @!P0 BRA `(.L_x_1549) ;  /* 0x0000004000008947 */ /* 0x000fea0003800000 */
[----:B------:R1:W2:Y:S04]  /*25f40*/  LD.E R3, [R12.64+0x168] ;  /* 0x000168040c037980 */ /* 0x0002a8000c101900 */
[----:B-1----:R-:W3:Y:S01]  /*25f50*/  LD.E R12, [R12.64+0x16c] ;  /* 0x00016c040c0c7980 */ /* 0x002ee2000c101900 */
[----:B--2---:R-:W-:-:S05]  /*25f60*/  IMAD.HI.U32 R2, R2, R3, RZ ;  /* 0x0000000302027227 */ /* 0x004fca00078e00ff */
[----:B---3--:R-:W-:Y:S02]  /*25f70*/  SHF.R.U32.HI R2, RZ, R12, R2 ;  /* 0x0000000cff027219 */ /* 0x008fe40000011602 */
.L_x_1549:
[----:B------:R-:W-:Y:S05]  /*25f80*/  BSYNC B0 ;  /* 0x0000000000007941 */ /* 0x000fea0003800000 */
.L_x_1548:
[----:B------:R-:W-:Y:S01]  /*25f90*/  MOV R12, R28 ;  /* 0x0000001c000c7202 */ /* 0x000fe20000000f00 */
[-C--:B------:R-:W-:Y:S01]  /*25fa0*/  IMAD R17, R17, R2.reuse, RZ ;  /* 0x0000000211117224 */ /* 0x080fe200078e02ff */
[----:B------:R-:W-:Y:S01]  /*25fb0*/  MOV R13, R21 ;  /* 0x00000015000d7202 */ /* 0x000fe20000000f00 */
[----:B------:R-:W-:Y:S01]  /*25fc0*/  IMAD.MOV.U32 R18, RZ, RZ, R22 ;  /* 0x000000ffff127224 */ /* 0x000fe200078e0016 */
[----:B------:R-:W-:Y:S01]  /*25fd0*/  SHF.R.S32.HI R11, RZ, 0x1f, R2 ;  /* 0x0000001fff0b7819 */ /* 0x000fe20000011402 */
[-C--:B------:R-:W-:Y:S02]  /*25fe0*/  IMAD R15, R15, R2.reuse, RZ ;  /* 0x000000020f0f7224 */ /* 0x080fe400078e02ff */
[----:B------:R-:W-:-:S04]  /*25ff0*/  IMAD.WIDE.U32 R12, R16, R2, R12 ;  /* 0x00000002100c7225 */ /* 0x000fc800078e000c */
[-C--:B------:R-:W-:Y:S02]  /*26000*/  IMAD R16, R16, R11.reuse, R17 ;  /* 0x0000000b10107224 */ /* 0x080fe400078e0211 */
[----:B------:R-:W-:Y:S01]  /*26010*/  IMAD.WIDE.U32 R2, R14, R2, R18 ;  /* 0x000000020e027225 */ /* 0x000fe200078e0012 */
[----:B------:R-:W-:Y:S02]  /*26020*/  LEA R18, P1, R12, R26, 0x1 ;  /* 0x0000001a0c127211 */ /* 0x000fe400078208ff */
[----:B------:R-:W-:Y:S01]  /*26030*/  IADD3 R13, R13, R16, RZ ;  /* 0x000000100d0d7210 */ /* 0x000fe20007ffe0ff */
[----:B------:R-:W-:Y:S01]  /*26040*/  IMAD R11, R14, R11, R15 ;  /* 0x0000000b0e0b7224 */ /* 0x000fe200078e020f */
[----:B------:R-:W-:Y:S02]  /*26050*/  LEA R19, P0, R2, R24, 0x1 ;  /* 0x0000001802137211 */ /* 0x000fe400078008ff */
[----:B------:R-:W-:Y:S01]  /*26060*/  LEA.HI.X R17, R12, R27, R13, 0x1, P1 ;  /* 0x0000001b0c117211 */ /* 0x000fe200008f0c0d */
[----:B------:R-:W-:-:S05]  /*26070*/  IMAD.IADD R3, R3, 0x1, R11 ;  /* 0x0000000103037824 */ /* 0x000fca00078e020b */
[----:B------:R-:W-:Y:S01]  /*26080*/  LEA.HI.X R16, R2, R25, R3, 0x1, P0 ;  /* 0x0000001902107211 */ /* 0x000fe200000f0c03 */
[----:B------:R-:W-:Y:S05]  /*26090*/  BRA.DIV ~URZ, `(.L_x_1550) ;  /* 0x00005b227f007947 */ /* 0x000fea000b800000 */
[----:B------:R1:W2:Y:S02]  /*260a0*/  SHFL.IDX PT, R11, R17, RZ, 0x181f ;  /* 0x00181fff110b7589 */ /* 0x0002a400000e0000 */
.L_x_1600:
[----:B------:R-:W-:Y:S05]  /*260b0*/  BRA.DIV ~URZ, `(.L_x_1551) ;  /* 0x00005b827f007947 */ /* 0x000fea000b800000 */
[----:B------:R3:W4:Y:S01]  /*260c0*/  SHFL.IDX PT, R12, R18, RZ, 0x181f ;  /* 0x00181fff120c7589 */ /* 0x00072200000e0000 */
[----:B--2---:R-:W-:-:S03]  /*260d0*/  MOV R13, R11 ;  /* 0x0000000b000d7202 */ /* 0x004fc60000000f00 */
[----:B------:R3:W2:Y:S04]  /*260e0*/  SHFL.IDX PT, R15, R16, RZ, 0x181f ;  /* 0x00181fff100f7589 */ /* 0x0006a800000e0000 */
[----:B------:R3:W1:Y:S02]  /*260f0*/  SHFL.IDX PT, R14, R19, RZ, 0x181f ;  /* 0x00181fff130e7589 */ /* 0x00066400000e0000 */
.L_x_1601:
[----:B------:R-:W-:Y:S01]  /*26100*/  IMAD R20, R34, R30, RZ ;  /* 0x0000001e22147224 */ /* 0x000fe200078e02ff */
[----:B------:R-:W-:Y:S01]  /*26110*/  ISETP.GE.AND P0, PT, R69, R39, PT ;  /* 0x000000274500720c */ /* 0x000fe20003f06270 */
[----:B------:R-:W-:Y:S01]  /*26120*/  CS2R R30, SRZ ;  /* 0x00000000001e7805 */ /* 0x000fe2000001ff00 */
[----:B------:R-:W-:Y:S01]  /*26130*/  SHF.R.S32.HI R21, RZ, 0x1f, R69 ;  /* 0x0000001fff157819 */ /* 0x000fe20000011445 */
[----:B------:R-:W-:Y:S01]  /*26140*/  CS2R R28, SRZ ;  /* 0x00000000001c7805 */ /* 0x000fe2000001ff00 */
[----:B------:R-:W-:-:S13]  /*26150*/  ISETP.GE.OR P0, PT, R33, R20, P0 ;  /* 0x000000142100720c */ /* 0x000fda0000706670 */
[C---:B------:R-:W-:Y:S01]  /*26160*/  @!P0 IMAD.SHL.U32 R2, R69.reuse, 0x2, RZ ;  /* 0x0000000245028824 */ /* 0x040fe200078e00ff */
[----:B------:R-:W-:-:S04]  /*26170*/  @!P0 SHF.L.U64.HI R3, R69, 0x1, R21 ;  /* 0x0000000145038819 */ /* 0x000fc80000010215 */
[----:B----4-:R-:W-:-:S05]  /*26180*/  @!P0 IADD3 R12, P1, R12, R2, RZ ;  /* 0x000000020c0c8210 */ /* 0x010fca0007f3e0ff */
[--C-:B------:R-:W-:Y:S01]  /*26190*/  @!P0 IMAD.X R13, R13, 0x1, R3.reuse, P1 ;  /* 0x000000010d0d8824 */ /* 0x100fe200008e0603 */
[----:B-1----:R-:W-:Y:S01]  /*261a0*/  @!P0 IADD3 R2, P1, R14, R2, RZ ;  /* 0x000000020e028210 */ /* 0x002fe20007f3e0ff */
[----:B------:R-:W-:Y:S01]  /*261b0*/  CS2R R26, SRZ ;  /* 0x00000000001a7805 */ /* 0x000fe2000001ff00 */
[----:B------:R-:W-:Y:S02]  /*261c0*/  CS2R R24, SRZ ;  /* 0x0000000000187805 */ /* 0x000fe4000001ff00 */
[----:B------:R-:W4:Y:S01]  /*261d0*/  @!P0 LD.E.128 R28, [R12.64] ;  /* 0x000000040c1c8980 */ /* 0x000f22000c101d00 */
[----:B--2---:R-:W-:-:S05]  /*261e0*/  @!P0 IMAD.X R3, R15, 0x1, R3, P1 ;  /* 0x000000010f038824 */ /* 0x004fca00008e0603 */
[----:B------:R1:W2:Y:S01]  /*261f0*/  @!P0 LD.E.128 R24, [R2.64] ;  /* 0x0000000402188980 */ /* 0x0002a2000c101d00 */
[----:B------:R-:W-:Y:S01]  /*26200*/  CS2R R46, SRZ ;  /* 0x00000000002e7805 */ /* 0x000fe2000001ff00 */
[----:B----4-:R-:W-:Y:S02]  /*26210*/  IMAD.MOV.U32 R12, RZ, RZ, R30 ;  /* 0x000000ffff0c7224 */ /* 0x010fe400078e001e */
[----:B------:R-:W-:Y:S02]  /*26220*/  IMAD.MOV.U32 R11, RZ, RZ, R31 ;  /* 0x000000ffff0b7224 */ /* 0x000fe400078e001f */
[----:B-1----:R-:W-:Y:S01]  /*26230*/  IMAD.MOV.U32 R3, RZ, RZ, R28 ;  /* 0x000000ffff037224 */ /* 0x002fe200078e001c */
[----:B------:R-:W-:Y:S01]  /*26240*/  PRMT R101, R101, 0x5410, R12 ;  /* 0x0000541065657816 */ /* 0x000fe2000000000c */
        /* <DEDUP_REMOVED lines=17> */
.L_x_1602:
[----:B------:R-:W-:Y:S01]  /*26360*/  IADD3 R3, R33, 0x10, RZ ;  /* 0x0000001021037810 */ /* 0x000fe20007ffe0ff */
[----:B------:R-:W-:Y:S01]  /*26370*/  BSSY B0, `(.L_x_1553) ;  /* 0x0000013000007945 */ /* 0x000fe20003800000 */
[----:B------:R-:W-:Y:S01]  /*26380*/  CS2R R44, SRZ ;  /* 0x00000000002c7805 */ /* 0x000fe2000001ff00 */
[----:B------:R-:W-:Y:S01]  /*26390*/  CS2R R42, SRZ ;  /* 0x00000000002a7805 */ /* 0x000fe2000001ff00 */
[----:B------:R-:W-:Y:S01]  /*263a0*/  ISETP.GE.AND P0, PT, R3, R20, PT ;  /* 0x000000140300720c */ /* 0x000fe20003f06270 */
[----:B------:R-:W-:-:S12]  /*263b0*/  CS2R R40, SRZ ;  /* 0x0000000000287805 */ /* 0x000fd8000001ff00 */
[----:B------:R-:W-:Y:S05]  /*263c0*/  @P0 BRA `(.L_x_1554) ;  /* 0x000000d000000947 */ /* 0x000fea0003800000 */
[----:B------:R-:W-:Y:S01]  /*263d0*/  ISETP.GE.AND P0, PT, R69, R39, PT ;  /* 0x000000274500720c */ /* 0x000fe20003f06270 */
[----:B------:R-:W-:Y:S01]  /*263e0*/  CS2R R44, SRZ ;  /* 0x00000000002c7805 */ /* 0x000fe2000001ff00 */
[----:B------:R-:W-:Y:S01]  /*263f0*/  CS2R R42, SRZ ;  /* 0x00000000002a7805 */ /* 0x000fe2000001ff00 */
[----:B------:R-:W-:-:S10]  /*26400*/  CS2R R40, SRZ ;  /* 0x0000000000287805 */ /* 0x000fd4000001ff00 */
[----:B------:R-:W-:Y:S05]  /*26410*/  @P0 BRA `(.L_x_1554) ;  /* 0x0000008000000947 */ /* 0x000fea0003800000 */
[C---:B------:R-:W-:Y:S01]  /*26420*/  IMAD.SHL.U32 R14, R69.reuse, 0x2, RZ ;  /* 0x00000002450e7824 */ /* 0x040fe200078e00ff */
[----:B------:R-:W-:-:S04]  /*26430*/  SHF.L.U64.HI R3, R69, 0x1, R21 ;  /* 0x0000000145037819 */ /* 0x000fc80000010215 */
[-C--:B----4-:R-:W-:Y:S02]  /*26440*/  IADD3 R12, P1, R12, R14.reuse, RZ ;  /* 0x0000000e0c0c7210 */ /* 0x090fe40007f3e0ff */
[----:B-1----:R-:W-:-:S03]  /*26450*/  IADD3 R2, P0, R2, R14, RZ ;  /* 0x0000000e02027210 */ /* 0x002fc60007f1e0ff */
[--C-:B--2---:R-:W-:Y:S02]  /*26460*/  IMAD.X R13, R13, 0x1, R3.reuse, P1 ;  /* 0x000000010d0d7824 */ /* 0x104fe400008e0603 */
[----:B---3--:R-:W-:-:S03]  /*26470*/  IMAD.X R3, R11, 0x1, R3, P0 ;  /* 0x000000010b037824 */ /* 0x008fc600000e0603 */
[----:B------:R1:W5:Y:S04]  /*26480*/  LD.E.128 R44, [R12.64] ;  /* 0x000000040c2c7980 */ /* 0x000368000c101d00 */
[----:B------:R1:W5:Y:S02]  /*26490*/  LD.E.128 R40, [R2.64] ;  /* 0x0000000402287980 */ /* 0x000364000c101d00 */
.L_x_1554:
[----:B------:R-:W-:Y:S05]  /*264a0*/  BSYNC B0 ;  /* 0x0000000000007941 */ /* 0x000fea0003800000 */
.L_x_1553:
[----:B-1--45:R-:W-:Y:S02]  /*264b0*/  IMAD.MOV.U32 R12, RZ, RZ, R46 ;  /* 0x000000ffff0c7224 */ /* 0x032fe400078e002e */
[----:B---3--:R-:W-:Y:S02]  /*264c0*/  IMAD.MOV.U32 R11, RZ, RZ, R47 ;  /* 0x000000ffff0b7224 */ /* 0x008fe400078e002f */
[----:B------:R-:W-:Y:S01]  /*264d0*/  IMAD.MOV.U32 R3, RZ, RZ, R44 ;  /* 0x000000ffff037224 */ /* 0x000fe200078e002c */
        /* <DEDUP_REMOVED lines=14> */
[----:B------:R1:W3:Y:S02]  /*265c0*/  SHFL.IDX PT, R11, R17, 0x2, 0x181f ;  /* 0x00581f00110b7f89 */ /* 0x0002e400000e0000 */
.L_x_1603:
[----:B------:R-:W-:Y:S05]  /*265d0*/  BRA.DIV ~URZ, `(.L_x_1556) ;  /* 0x00005a327f007947 */ /* 0x000fea000b800000 */
[----:B------:R4:W1:Y:S01]  /*265e0*/  SHFL.IDX PT, R12, R18, 0x2, 0x181f ;  /* 0x00581f00120c7f89 */ /* 0x00086200000e0000 */
[----:B--23--:R-:W-:-:S03]  /*265f0*/  MOV R13, R11 ;  /* 0x0000000b000d7202 */ /* 0x00cfc60000000f00 */
[----:B------:R4:W2:Y:S04]  /*26600*/  SHFL.IDX PT, R15, R16, 0x2, 0x181f ;  /* 0x00581f00100f7f89 */ /* 0x0008a800000e0000 */
[----:B------:R4:W3:Y:S02]  /*26610*/  SHFL.IDX PT, R14, R19, 0x2, 0x181f ;  /* 0x00581f00130e7f89 */ /* 0x0008e400000e0000 */
.L_x_1604:
[----:B------:R-:W-:Y:S01]  /*26620*/  ISETP.GE.AND P0, PT, R69, R39, PT ;  /* 0x000000274500720c */ /* 0x000fe20003f06270 */
[----:B------:R-:W-:Y:S01]  /*26630*/  CS2R R62, SRZ ;  /* 0x00000000003e7805 */ /* 0x000fe2000001ff00 */
[----:B------:R-:W-:Y:S01]  /*26640*/  IADD3 R2, R33, 0x20, RZ ;  /* 0x0000002021027810 */ /* 0x000fe20007ffe0ff */
[----:B------:R-:W-:-:S03]  /*26650*/  CS2R R60, SRZ ;  /* 0x00000000003c7805 */ /* 0x000fc6000001ff00 */
[----:B------:R-:W-:-:S13]  /*26660*/  ISETP.GE.OR P0, PT, R2, R20, P0 ;  /* 0x000000140200720c */ /* 0x000fda0000706670 */
[C---:B------:R-:W-:Y:S01]  /*26670*/  @!P0 IMAD.SHL.U32 R2, R69.reuse, 0x2, RZ ;  /* 0x0000000245028824 */ /* 0x040fe200078e00ff */
[----:B------:R-:W-:-:S04]  /*26680*/  @!P0 SHF.L.U64.HI R3, R69, 0x1, R21 ;  /* 0x0000000145038819 */ /* 0x000fc80000010215 */
[----:B-1----:R-:W-:-:S05]  /*26690*/  @!P0 IADD3 R12, P1, R12, R2, RZ ;  /* 0x000000020c0c8210 */ /* 0x002fca0007f3e0ff */
[--C-:B------:R-:W-:Y:S01]  /*266a0*/  @!P0 IMAD.X R13, R13, 0x1, R3.reuse, P1 ;  /* 0x000000010d0d8824 */ /* 0x100fe200008e0603 */
[----:B---3--:R-:W-:Y:S01]  /*266b0*/  @!P0 IADD3 R2, P1, R14, R2, RZ ;  /* 0x000000020e028210 */ /* 0x008fe20007f3e0ff */
[----:B------:R-:W-:Y:S01]  /*266c0*/  CS2R R58, SRZ ;  /* 0x00000000003a7805 */ /* 0x000fe2000001ff00 */
[----:B------:R-:W-:Y:S02]  /*266d0*/  CS2R R56, SRZ ;  /* 0x0000000000387805 */ /* 0x000fe4000001ff00 */
[----:B------:R-:W3:Y:S01]  /*266e0*/  @!P0 LD.E.128 R60, [R12.64] ;  /* 0x000000040c3c8980 */ /* 0x000ee2000c101d00 */
[----:B--2---:R-:W-:-:S05]  /*266f0*/  @!P0 IMAD.X R3, R15, 0x1, R3, P1 ;  /* 0x000000010f038824 */ /* 0x004fca00008e0603 */
[----:B------:R1:W2:Y:S01]  /*26700*/  @!P0 LD.E.128 R56, [R2.64] ;  /* 0x0000000402388980 */ /* 0x0002a2000c101d00 */
[----:B------:R-:W-:Y:S01]  /*26710*/  CS2R R74, SRZ ;  /* 0x00000000004a7805 */ /* 0x000fe2000001ff00 */
[----:B---3--:R-:W-:Y:S02]  /*26720*/  IMAD.MOV.U32 R12, RZ, RZ, R62 ;  /* 0x000000ffff0c7224 */ /* 0x008fe400078e003e */
        /* <DEDUP_REMOVED lines=17> */
[----:B------:R1:W3:Y:S04]  /*26840*/  SHFL.IDX PT, R12, R18, 0x3, 0x181f ;  /* 0x00781f00120c7f89 */ /* 0x0002e800000e0000 */
[----:B------:R1:W4:Y:S04]  /*26850*/  SHFL.IDX PT, R11, R16, 0x3, 0x181f ;  /* 0x00781f00100b7f89 */ /* 0x00032800000e0000 */
[----:B------:R1:W1:Y:S02]  /*26860*/  SHFL.IDX PT, R2, R19, 0x3, 0x181f ;  /* 0x00781f0013027f89 */ /* 0x00026400000e0000 */
.L_x_1605:
        /* <DEDUP_REMOVED lines=14> */
[-C--:B---3--:R-:W-:Y:S02]  /*26950*/  IADD3 R12, P1, R12, R14.reuse, RZ ;  /* 0x0000000e0c0c7210 */ /* 0x088fe40007f3e0ff */
[----:B-1----:R-:W-:-:S03]  /*26960*/  IADD3 R2, P0, R2, R14, RZ ;  /* 0x0000000e02027210 */ /* 0x002fc60007f1e0ff */
[--C-:B--2---:R-:W-:Y:S02]  /*26970*/  IMAD.X R13, R13, 0x1, R3.reuse, P1 ;  /* 0x000000010d0d7824 */ /* 0x104fe400008e0603 */
[----:B----4-:R-:W-:-:S03]  /*26980*/  IMAD.X R3, R11, 0x1, R3, P0 ;  /* 0x000000010b037824 */ /* 0x010fc600000e0603 */
[----:B------:R1:W5:Y:S04]  /*26990*/  LD.E.128 R72, [R12.64] ;  /* 0x000000040c487980 */ /* 0x000368000c101d00 */
[----:B------:R1:W5:Y:S02]  /*269a0*/  LD.E.128 R64, [R2.64] ;  /* 0x0000000402407980 */ /* 0x000364000c101d00 */
.L_x_1559:
[----:B------:R-:W-:Y:S05]  /*269b0*/  BSYNC B0 ;  /* 0x0000000000007941 */ /* 0x000fea0003800000 */
.L_x_1558:
[----:B-1-3-5:R-:W-:Y:S02]  /*269c0*/  IMAD.MOV.U32 R12, RZ, RZ, R74 ;  /* 0x000000ffff0c7224 */ /* 0x02afe400078e004a */
[----:B----4-:R-:W-:Y:S02]  /*269d0*/  IMAD.MOV.U32 R11, RZ, RZ, R75 ;  /* 0x000000ffff0b7224 */ /* 0x010fe400078e004b */
        /* <DEDUP_REMOVED lines=16> */
.L_x_1606:
[----:B------:R-:W-:Y:S05]  /*26ae0*/  BRA.DIV ~URZ, `(.L_x_1561) ;  /* 0x000058f27f007947 */ /* 0x000fea000b800000 */
[----:B------:R4:W1:Y:S01]  /*26af0*/  SHFL.IDX PT, R12, R18, 0x4, 0x181f ;  /* 0x00981f00120c7f89 */ /* 0x00086200000e0000 */
[----:B--23--:R-:W-:-:S03]  /*26b00*/  MOV R13, R11 ;  /* 0x0000000b000d7202 */ /* 0x00cfc60000000f00 */
[----:B------:R4:W2:Y:S04]  /*26b10*/  SHFL.IDX PT, R15, R16, 0x4, 0x181f ;  /* 0x00981f00100f7f89 */ /* 0x0008a800000e0000 */
[----:B------:R4:W3:Y:S02]  /*26b20*/  SHFL.IDX PT, R14, R19, 0x4, 0x181f ;  /* 0x00981f00130e7f89 */ /* 0x0008e400000e0000 */
.L_x_1607:
        /* <DEDUP_REMOVED lines=37> */
.L_x_1608:
        /* <DEDUP_REMOVED lines=20> */
.L_x_1564:
[----:B------:R-:W-:Y:S05]  /*26ec0*/  BSYNC B0 ;  /* 0x0000000000007941 */ /* 0x000fea0003800000 */
.L_x_1563:
        /* <DEDUP_REMOVED lines=18> */
.L_x_1609:
[----:B------:R-:W-:Y:S05]  /*26ff0*/  BRA.DIV ~URZ, `(.L_x_1566) ;  /* 0x000057b27f007947 */ /* 0x000fea000b800000 */
[----:B------:R4:W1:Y:S01]  /*27000*/  SHFL.IDX PT, R12, R18, 0x6, 0x181f ;  /* 0x00d81f00120c7f89 */ /* 0x00086200000e0000 */
[----:B--23--:R-:W-:-:S03]  /*27010*/  MOV R13, R11 ;  /* 0x0000000b000d7202 */ /* 0x00cfc60000000f00 */
[----:B------:R4:W2:Y:S04]  /*27020*/  SHFL.IDX PT, R14, R16, 0x6, 0x181f ;  /* 0x00d81f00100e7f89 */ /* 0x0008a800000e0000 */
[----:B------:R4:W3:Y:S02]  /*27030*/  SHFL.IDX PT, R2, R19, 0x6, 0x181f ;  /* 0x00d81f0013027f89 */ /* 0x0008e400000e0000 */
.L_x_1610:
[----:B------:R-:W-:Y:S01]  /*27040*/  IADD3 R3, R33, 0x60, RZ ;  /* 0x0000006021037810 */ /* 0x000fe20007ffe0ff */
[----:B------:R-:W-:Y:S01]  /*27050*/  BSSY B0, `(.L_x_1567) ;  /* 0x0000013000007945 */ /* 0x000fe20003800000 */
[----:B------:R-:W-:Y:S01]  /*27060*/  CS2R R94, SRZ ;  /* 0x00000000005e7805 */ /* 0x000fe2000001ff00 */
[----:B------:R-:W-:Y:S01]  /*27070*/  CS2R R92, SRZ ;  /* 0x00000000005c7805 */ /* 0x000fe2000001ff00 */
[----:B------:R-:W-:Y:S01]  /*27080*/  ISETP.GE.AND P0, PT, R3, R20, PT ;  /* 0x000000140300720c */ /* 0x000fe20003f06270 */
[----:B------:R-:W-:Y:S01]  /*27090*/  CS2R R98, SRZ ;  /* 0x0000000000627805 */ /* 0x000fe2000001ff00 */
[----:B------:R-:W-:-:S11]  /*270a0*/  CS2R R96, SRZ ;  /* 0x0000000000607805 */ /* 0x000fd6000001ff00 */
[----:B------:R-:W-:Y:S05]  /*270b0*/  @P0 BRA `(.L_x_1568) ;  /* 0x000000c000000947 */ /* 0x000fea0003800000 */
[----:B------:R-:W-:Y:S01]  /*270c0*/  ISETP.GE.AND P0, PT, R69, R39, PT ;  /* 0x000000274500720c */ /* 0x000fe20003f06270 */
[----:B------:R-:W-:-:S12]  /*270d0*/  CS2R R94, SRZ ;  /* 0x00000000005e7805 */ /* 0x000fd8000001ff00 */
[----:B------:R-:W-:Y:S05]  /*270e0*/  @P0 BRA `(.L_x_1568) ;  /* 0x0000009000000947 */ /* 0x000fea0003800000 */
[----:B------:R-:W-:Y:S01]  /*270f0*/  IMAD.SHL.U32 R11, R69, 0x2, RZ ;  /* 0x00000002450b7824 */ /* 0x000fe200078e00ff */
[----:B------:R-:W-:-:S04]  /*27100*/  SHF.R.S32.HI R3, RZ, 0x1f, R69 ;  /* 0x0000001fff037819 */ /* 0x000fc80000011445 */
[----:B------:R-:W-:Y:S02]  /*27110*/  SHF.L.U64.HI R3, R69, 0x1, R3 ;  /* 0x0000000145037819 */ /* 0x000fe40000010203 */
[-C--:B-1----:R-:W-:Y:S02]  /*27120*/  IADD3 R12, P1, R12, R11.reuse, RZ ;  /* 0x0000000b0c0c7210 */ /* 0x082fe40007f3e0ff */
[----:B---3--:R-:W-:-:S03]  /*27130*/  IADD3 R2, P0, R2, R11, RZ ;  /* 0x0000000b02027210 */ /* 0x008fc60007f1e0ff */
[--C-:B------:R-:W-:Y:S02]  /*27140*/  IMAD.X R13, R13, 0x1, R3.reuse, P1 ;  /* 0x000000010d0d7824 */ /* 0x100fe400008e0603 */
[----:B--2---:R-:W-:-:S03]  /*27150*/  IMAD.X R3, R14, 0x1, R3, P0 ;  /* 0x000000010e037824 */ /* 0x004fc600000e0603 */
[----:B------:R1:W5:Y:S04]  /*27160*/  LD.E.128 R92, [R12.64] ;  /* 0x000000040c5c7980 */ /* 0x000368000c101d00 */
[----:B------:R1:W5:Y:S02]  /*27170*/  LD.E.128 R96, [R2.64] ;  /* 0x0000000402607980 */ /* 0x000364000c101d00 */
.L_x_1568:
[----:B------:R-:W-:Y:S05]  /*27180*/  BSYNC B0 ;  /* 0x0000000000007941 */ /* 0x000fea0003800000 */
.L_x_1567:
[----:B-1---5:R-:W-:Y:S01]  /*27190*/  IMAD.MOV.U32 R12, RZ, RZ, R94 ;  /* 0x000000ffff0c7224 */ /* 0x022fe200078e005e */
[----:B------:R-:W-:Y:S01]  /*271a0*/  CS2R R106, SRZ ;  /* 0x00000000006a7805 */ /* 0x000fe2000001ff00 */
[----:B------:R-:W-:Y:S02]  /*271b0*/  IMAD.MOV.U32 R11, RZ, RZ, R95 ;  /* 0x000000ffff0b7224 */ /* 0x000fe400078e005f */
        /* <DEDUP_REMOVED lines=15> */
[----:B------:R1:W3:Y:S04]  /*272b0*/  SHFL.IDX PT, R13, R17, 0x7, 0x181f ;  /* 0x00f81f00110d7f89 */ /* 0x0002e800000e0000 */
[----:B------:R1:W4:Y:S04]  /*272c0*/  SHFL.IDX PT, R12, R18, 0x7, 0x181f ;  /* 0x00f81f00120c7f89 */ /* 0x00032800000e0000 */
[----:B------:R1:W2:Y:S04]  /*272d0*/  SHFL.IDX PT, R15, R16, 0x7, 0x181f ;  /* 0x00f81f00100f7f89 */ /* 0x0002a800000e0000 */
[----:B------:R1:W1:Y:S02]  /*272e0*/  SHFL.IDX PT, R2, R19, 0x7, 0x181f ;  /* 0x00f81f0013027f89 */ /* 0x00026400000e0000 */
.L_x_1611:
[----:B------:R-:W-:Y:S01]  /*272f0*/  IADD3 R3, R33, 0x70, RZ ;  /* 0x0000007021037810 */ /* 0x000fe20007ffe0ff */
[----:B------:R-:W-:Y:S01]  /*27300*/  BSSY B0, `(.L_x_1570) ;  /* 0x0000012000007945 */ /* 0x000fe20003800000 */
[----:B------:R-:W-:Y:S01]  /*27310*/  CS2R R104, SRZ ;  /* 0x0000000000687805 */ /* 0x000fe2000001ff00 */
[----:B------:R-:W-:Y:S01]  /*27320*/  CS2R R110, SRZ ;  /* 0x00000000006e7805 */ /* 0x000fe2000001ff00 */
[----:B------:R-:W-:Y:S01]  /*27330*/  ISETP.GE.AND P0, PT, R3, R20, PT ;  /* 0x000000140300720c */ /* 0x000fe20003f06270 */
[----:B------:R-:W-:-:S12]  /*27340*/  CS2R R108, SRZ ;  /* 0x00000000006c7805 */ /* 0x000fd8000001ff00 */
[----:B------:R-:W-:Y:S05]  /*27350*/  @P0 BRA `(.L_x_1571) ;  /* 0x000000c000000947 */ /* 0x000fea0003800000 */
[C---:B------:R-:W-:Y:S01]  /*27360*/  ISETP.GE.AND P0, PT, R69.reuse, R39, PT ;  /* 0x000000274500720c */ /* 0x040fe20003f06270 */
[----:B------:R-:W-:Y:S01]  /*27370*/  IMAD.SHL.U32 R3, R69, 0x2, RZ ;  /* 0x0000000245037824 */ /* 0x000fe200078e00ff */
[----:B------:R-:W-:Y:S01]  /*27380*/  SHF.R.S32.HI R11, RZ, 0x1f, R69 ;  /* 0x0000001fff0b7819 */ /* 0x000fe20000011445 */
[----:B------:R-:W-:-:S03]  /*27390*/  CS2R R106, SRZ ;  /* 0x00000000006a7805 */ /* 0x000fc6000001ff00 */
[-C--:B-12---:R-:W-:Y:S02]  /*273a0*/  IADD3 R14, P1, R2, R3.reuse, RZ ;  /* 0x00000003020e7210 */ /* 0x086fe40007f3e0ff */
[----:B----4-:R-:W-:Y:S02]  /*273b0*/  IADD3 R2, P2, R12, R3, RZ ;  /* 0x000000030c027210 */ /* 0x010fe40007f5e0ff */
[----:B------:R-:W-:-:S05]  /*273c0*/  SHF.L.U64.HI R11, R69, 0x1, R11 ;  /* 0x00000001450b7819 */ /* 0x000fca000001020b */
[--C-:B---3--:R-:W-:Y:S02]  /*273d0*/  IMAD.X R3, R13, 0x1, R11.reuse, P2 ;  /* 0x000000010d037824 */ /* 0x108fe400010e060b */
[----:B------:R-:W-:Y:S01]  /*273e0*/  IMAD.X R15, R15, 0x1, R11, P1 ;  /* 0x000000010f0f7824 */ /* 0x000fe200008e060b */
[----:B------:R-:W-:Y:S05]  /*273f0*/  @P0 BRA `(.L_x_1571) ;  /* 0x0000002000000947 */ /* 0x000fea0003800000 */
[----:B------:R1:W5:Y:S04]  /*27400*/  LD.E.128 R104, [R2.64] ;  /* 0x0000000402687980 */ /* 0x000368000c101d00 */
[----:B------:R1:W5:Y:S02]  /*27410*/  LD.E.128 R108, [R14.64] ;  /* 0x000000040e6c7980 */ /* 0x000364000c101d00 */
.L_x_1571:
[----:B------:R-:W-:Y:S05]  /*27420*/  BSYNC B0 ;  /* 0x0000000000007941 */ /* 0x000fea0003800000 */
.L_x_1570:
[----:B------:R-:W-:Y:S01]  /*27430*/  IADD3 R11, R100, -c[0x0][0x20], RZ ;  /* 0x80000800640b7a10 */ /* 0x000fe20007ffe0ff */
[----:B------:R-:W-:-:S04]  /*27440*/  DEPBAR.LE SB0, 0x1 ;  /* 0x000080400000791a */ /* 0x000fc80000000000 */
[----:B-1--4-:R-:W4:Y:S01]  /*27450*/  LDL.64 R2, [R11+0x20] ;  /* 0x000020000b027983 */ /* 0x012f220000100a00 */
[----:B------:R-:W-:Y:S03]  /*27460*/  WARPSYNC 0xffffffff ;  /* 0xffffffff00007948 */ /* 0x000fe60003800000 */
[----:B------:R-:W-:Y:S06]  /*27470*/  BAR.SYNC.DEFER_BLOCKING 0x0 ;  /* 0x0000000000007b1d */ /* 0x000fec0000010000 */
[----:B---3--:R-:W3:Y:S04]  /*27480*/  LDL.64 R12, [R11+0x28] ;  /* 0x000028000b0c7983 */ /* 0x008ee80000100a00 */
[----:B--2-4-:R1:W2:Y:S01]  /*27490*/  LD.E R14, [R2.64] ;  /* 0x00000004020e7980 */ /* 0x0142a2000c101900 */
[----:B------:R-:W-:-:S03]  /*274a0*/  ISETP.GE.AND P1, PT, R69, R39, PT ;  /* 0x000000274500720c */ /* 0x000fc60003f26270 */
[----:B---3--:R2:W5:Y:S02]  /*274b0*/  LD.E.64 R50, [R12.64] ;  /* 0x000000040c327980 */ /* 0x008564000c101b00 */
[----:B-----5:R-:W-:Y:S01]  /*274c0*/  IMAD.MOV.U32 R11, RZ, RZ, R107 ;  /* 0x000000ffff0b7224 */ /* 0x020fe200078e006b */
[----:B------:R-:W-:Y:S04]  /*274d0*/  BSSY B0, `(.L_x_1572) ;  /* 0x000007c000007945 */ /* 0x000fe80003800000 */
[----:B------:R-:W-:Y:S01]  /*274e0*/  PRMT R136, R136, 0x5410, R11 ;  /* 0x0000541088887816 */ /* 0x000fe2000000000b */
[----:B------:R-:W-:-:S05]  /*274f0*/  IMAD.MOV.U32 R11, RZ, RZ, R111 ;  /* 0x000000ffff0b7224 */ /* 0x000fca00078e006f */
[----:B------:R-:W-:Y:S01]  /*27500*/  PRMT R136, R11, 0x7610, R136 ;  /* 0x000076100b887816 */ /* 0x000fe20000000088 */
[----:B-1----:R-:W-:Y:S02]  /*27510*/  IMAD.MOV.U32 R2, RZ, RZ, R106 ;  /* 0x000000ffff027224 */ /* 0x002fe400078e006a */
[----:B------:R-:W-:-:S03]  /*27520*/  IMAD.MOV.U32 R3, RZ, RZ, R104 ;  /* 0x000000ffff037224 */ /* 0x000fc600078e0068 */
[----:B------:R-:W-:Y:S01]  /*27530*/  PRMT R138, R138, 0x5410, R2 ;  /* 0x000054108a8a7816 */ /* 0x000fe20000000002 */
[----:B------:R-:W-:Y:S01]  /*27540*/  IMAD.MOV.U32 R2, RZ, RZ, R105 ;  /* 0x000000ffff027224 */ /* 0x000fe200078e0069 */
[----:B------:R-:W-:Y:S01]  /*27550*/  PRMT R137, R137, 0x5410, R3 ;  /* 0x0000541089897816 */ /* 0x000fe20000000003 */
[----:B------:R-:W-:-:S03]  /*27560*/  IMAD.MOV.U32 R3, RZ, RZ, R108 ;  /* 0x000000ffff037224 */ /* 0x000fc600078e006c */
[----:B------:R-:W-:Y:S01]  /*27570*/  PRMT R100, R100, 0x5410, R2 ;  /* 0x0000541064647816 */ /* 0x000fe20000000002 */
[----:B------:R-:W-:Y:S01]  /*27580*/  IMAD.MOV.U32 R2, RZ, RZ, R109 ;  /* 0x000000ffff027224 */ /* 0x000fe200078e006d */
[----:B------:R-:W-:-:S04]  /*27590*/  PRMT R137, R3, 0x7610, R137 ;  /* 0x0000761003897816 */ /* 0x000fc80000000089 */
[----:B------:R-:W-:Y:S01]  /*275a0*/  PRMT R100, R2, 0x7610, R100 ;  /* 0x0000761002647816 */ /* 0x000fe20000000064 */
[----:B--2---:R-:W-:-:S05]  /*275b0*/  IMAD R12, R14, -0x80, R20 ;  /* 0xffffff800e0c7824 */ /* 0x004fca00078e0214 */
[----:B------:R-:W-:Y:S01]  /*275c0*/  IMNMX R70, R12, 0x80, PT ;  /* 0x000000800c467817 */ /* 0x000fe20003800200 */
[----:B------:R-:W-:-:S03]  /*275d0*/  IMAD.MOV.U32 R12, RZ, RZ, R110 ;  /* 0x000000ffff0c7224 */ /* 0x000fc600078e006e */
[----:B------:R-:W-:Y:S02]  /*275e0*/  ISETP.GE.OR P0, PT, R68, R70, P1 ;  /* 0x000000464400720c */ /* 0x000fe40000f06670 */
[----:B------:R-:W-:-:S11]  /*275f0*/  PRMT R138, R12, 0x7610, R138 ;  /* 0x000076100c8a7816 */ /* 0x000fd6000000008a */
[----:B------:R-:W-:Y:S05]  /*27600*/  @P0 BRA `(.L_x_1573) ;  /* 0x0000068000000947 */ /* 0x000fea0003800000 */
[----:B------:R-:W-:Y:S02]  /*27610*/  SHF.R.S32.HI R3, RZ, 0x1f, R35 ;  /* 0x0000001fff037819 */ /* 0x000fe40000011423 */
[----:B------:R-:W-:Y:S02]  /*27620*/  LEA.HI R12, R39, R36, RZ, 0x1d ;  /* 0x00000024270c7211 */ /* 0x000fe400078fe8ff */
[----:B------:R-:W-:Y:S02]  /*27630*/  SHF.L.U32 R2, R68, 0x6, RZ ;  /* 0x0000000644027819 */ /* 0x000fe400000006ff */
[----:B------:R-:W-:Y:S02]  /*27640*/  LEA.HI R3, R3, R35, RZ, 0x6 ;  /* 0x0000002303037211 */ /* 0x000fe400078f30ff */
[----:B------:R-:W-:Y:S02]  /*27650*/  SHF.R.S32.HI R13, RZ, 0x1f, R12 ;  /* 0x0000001fff0d7819 */ /* 0x000fe4000001140c */
[----:B------:R-:W-:-:S02]  /*27660*/  LOP3.LUT R2, R2, 0x1c0, RZ, 0xc0, !PT ;  /* 0x000001c002027812 */ /* 0x000fc400078ec0ff */
[----:B------:R-:W-:Y:S02]  /*27670*/  SHF.L.U32 R11, R3, 0x3, RZ ;  /* 0x00000003030b7819 */ /* 0x000fe400000006ff */
[----:B------:R-:W-:Y:S02]  /*27680*/  LEA.HI R13, R13, R12, RZ, 0x3 ;  /* 0x0000000c0d0d7211 */ /* 0x000fe400078f18ff */
[----:B------:R-:W-:Y:S02]  /*27690*/  SHF.L.U32 R12, R12, 0x3, RZ ;  /* 0x000000030c0c7819 */ /* 0x000fe400000006ff */
[----:B------:R-:W-:Y:S02]  /*276a0*/  LOP3.LUT R14, R2, 0x38, R69, 0xf8, !PT ;  /* 0x00000038020e7812 */ /* 0x000fe400078ef845 */
[----:B------:R-:W-:Y:S02]  /*276b0*/  SHF.R.U32.HI R3, RZ, 0x3, R2 ;  /* 0x00000003ff037819 */ /* 0x000fe40000011602 */
[----:B------:R-:W-:-:S02]  /*276c0*/  LOP3.LUT R11, R11, 0xfffffe00, RZ, 0xc0, !PT ;  /* 0xfffffe000b0b7812 */ /* 0x000fc400078ec0ff */
[----:B------:R-:W-:Y:S02]  /*276d0*/  LOP3.LUT R2, R2, 0x38, R12, 0xf8, !PT ;  /* 0x0000003802027812 */ /* 0x000fe400078ef80c */
[----:B------:R-:W-:Y:S02]  /*276e0*/  SHF.L.U32 R12, R13, 0xa, RZ ;  /* 0x0000000a0d0c7819 */ /* 0x000fe400000006ff */
[----:B------:R-:W-:Y:S02]  /*276f0*/  LOP3.LUT R13, R11, R14, R3, 0xf6, !PT ;  /* 0x0000000e0b0d7212 */ /* 0x000fe400078ef603 */
[----:B------:R-:W-:Y:S02]  /*27700*/  LOP3.LUT R3, R2, R3, RZ, 0x3c, !PT ;  /* 0x0000000302037212 */ /* 0x000fe400078e3cff */
[----:B------:R-:W-:Y:S01]  /*27710*/  LOP3.LUT R2, R12, 0xffffe000, RZ, 0xc0, !PT ;  /* 0xffffe0000c027812 */ /* 0x000fe200078ec0ff */
[----:B------:R-:W-:-:S03]  /*27720*/  IMAD.WIDE.U32 R34, R13, 0x2, R50 ;  /* 0x000000020d227825 */ /* 0x000fc600078e0032 */
[----:B------:R-:W-:Y:S02]  /*27730*/  IADD3 R2, R3, R2, R11 ;  /* 0x0000000203027210 */ /* 0x000fe40007ffe00b */
[----:B------:R-:W2:Y:S03]  /*27740*/  LD.E.128 R12, [R34.64] ;  /* 0x00000004220c7980 */ /* 0x000ea6000c101d00 */
[----:B------:R-:W-:-:S05]  /*27750*/  IMAD.WIDE.U32 R32, R2, 0x2, R50 ;  /* 0x0000000202207825 */ /* 0x000fca00078e0032 */
[----:B------:R-:W3:Y:S01]  /*27760*/  LD.E.128 R16, [R32.64] ;  /* 0x0000000420107980 */ /* 0x000ee2000c101d00 */
[--C-:B------:R-:W-:Y:S01]  /*27770*/  HADD2.F32 R11, -RZ, R37.reuse.H0_H0 ;  /* 0x20000025ff0b7230 */ /* 0x100fe20000004100 */
[--C-:B------:R-:W-:Y:S01]  /*27780*/  SHF.R.U64 R52, R28, 0x10, R29.reuse ;  /* 0x000000101c347819 */ /* 0x100fe2000000121d */
[----:B------:R-:W-:Y:S01]  /*27790*/  HADD2.F32 R2, -RZ, R37.H1_H1 ;  /* 0x30000025ff027230 */ /* 0x000fe20000004100 */
[----:B------:R-:W-:Y:S02]  /*277a0*/  SHF.R.U32.HI R28, RZ, 0x10, R29 ;  /* 0x00000010ff1c7819 */ /* 0x000fe4000001161d */
[----:B------:R-:W-:Y:S02]  /*277b0*/  SHF.R.U32.HI R29, RZ, 0x10, R25 ;  /* 0x00000010ff1d7819 */ /* 0x000fe40000011619 */
[----:B------:R-:W-:Y:S01]  /*277c0*/  SHF.R.U64 R49, R30, 0x10, R31 ;  /* 0x000000101e317819 */ /* 0x000fe2000000121f */
[----:B------:R-:W-:Y:S01]  /*277d0*/  HADD2.F32 R28, -RZ, R28.H0_H0 ;  /* 0x2000001cff1c7230 */ /* 0x000fe20000004100 */
[----:B------:R-:W-:Y:S01]  /*277e0*/  SHF.R.U64 R48, R24, 0x10, R25 ;  /* 0x0000001018307819 */ /* 0x000fe20000001219 */
[----:B------:R-:W-:Y:S01]  /*277f0*/  HADD2.F32 R29, -RZ, R29.H0_H0 ;  /* 0x2000001dff1d7230 */ /* 0x000fe20000004100 */
[----:B------:R-:W-:-:S02]  /*27800*/  SHF.R.U64 R38, R26, 0x10, R27 ;  /* 0x000000101a267819 */ /* 0x000fc4000000121b */
[----:B------:R-:W-:Y:S02]  /*27810*/  SHF.R.U32.HI R30, RZ, 0x10, R27 ;  /* 0x00000010ff1e7819 */ /* 0x000fe4000001161b */
[----:B------:R-:W-:Y:S01]  /*27820*/  SHF.R.U32.HI R31, RZ, 0x10, R31 ;  /* 0x00000010ff1f7819 */ /* 0x000fe2000001161f */
[--C-:B--2---:R-:W-:Y:S02]  /*27830*/  HADD2.F32 R22, -RZ, R13.reuse.H0_H0 ;  /* 0x2000000dff167230 */ /* 0x104fe40000004100 */
[----:B------:R-:W-:Y:S02]  /*27840*/  HADD2.F32 R21, -RZ, R13.H1_H1 ;  /* 0x3000000dff157230 */ /* 0x000fe40000004100 */
[--C-:B------:R-:W-:Y:S02]  /*27850*/  HADD2.F32 R25, -RZ, R12.reuse.H0_H0 ;  /* 0x2000000cff197230 */ /* 0x100fe40000004100 */
[----:B------:R-:W-:Y:S02]  /*27860*/  HADD2.F32 R26, -RZ, R12.H1_H1 ;  /* 0x3000000cff1a7230 */ /* 0x000fe40000004100 */
[----:B---3--:R-:W-:-:S02]  /*27870*/  HADD2.F32 R3, -RZ, R17.H0_H0 ;  /* 0x20000011ff037230 */ /* 0x008fc40000004100 */
[----:B------:R-:W-:Y:S02]  /*27880*/  HADD2.F32 R13, -RZ, R17.H1_H1 ;  /* 0x30000011ff0d7230 */ /* 0x000fe40000004100 */
[--C-:B------:R-:W-:Y:S01]  /*27890*/  HADD2.F32 R24, -RZ, R14.reuse.H0_H0 ;  /* 0x2000000eff187230 */ /* 0x100fe20000004100 */
[CC--:B------:R-:W-:Y:S01]  /*278a0*/  FMUL.FTZ R37, R3.reuse, R11.reuse ;  /* 0x0000000b03257220 */ /* 0x0c0fe20000410000 */
[----:B------:R-:W-:Y:S01]  /*278b0*/  HADD2.F32 R27, -RZ, R14.H1_H1 ;  /* 0x3000000eff1b7230 */ /* 0x000fe20000004100 */
[-C--:B------:R-:W-:Y:S01]  /*278c0*/  FMUL.FTZ R3, R3, R2.reuse ;  /* 0x0000000203037220 */ /* 0x080fe20000410000 */
[--C-:B------:R-:W-:Y:S01]  /*278d0*/  HADD2.F32 R12, -RZ, R19.reuse.H0_H0 ;  /* 0x20000013ff0c7230 */ /* 0x100fe20000004100 */
[C---:B------:R-:W-:Y:S01]  /*278e0*/  FFMA.FTZ R55, R22.reuse, R2, -R37 ;  /* 0x0000000216377223 */ /* 0x040fe20000010825 */
[----:B------:R-:W-:Y:S01]  /*278f0*/  HADD2.F32 R14, -RZ, R19.H1_H1 ;  /* 0x30000013ff0e7230 */ /* 0x000fe20000004100 */
[----:B------:R-:W-:Y:S01]  /*27900*/  FFMA.FTZ R54, R22, R11, R3 ;  /* 0x0000000b16367223 */ /* 0x000fe20000010003 */
[----:B------:R-:W-:-:S02]  /*27910*/  HADD2.F32 R20, -RZ, R15.H0_H0 ;  /* 0x2000000fff147230 */ /* 0x000fc40000004100 */
[----:B------:R-:W-:Y:S02]  /*27920*/  HADD2.F32 R23, -RZ, R15.H1_H1 ;  /* 0x3000000fff177230 */ /* 0x000fe40000004100 */
[--C-:B------:R-:W-:Y:S02]  /*27930*/  HADD2.F32 R19, -RZ, R16.reuse.H0_H0 ;  /* 0x20000010ff137230 */ /* 0x100fe40000004100 */
[----:B------:R-:W-:Y:S02]  /*27940*/  HADD2.F32 R17, -RZ, R16.H1_H1 ;  /* 0x30000010ff117230 */ /* 0x000fe40000004100 */
[--C-:B------:R-:W-:Y:S02]  /*27950*/  HADD2.F32 R3, -RZ, R53.reuse.H1_H1 ;  /* 0x30000035ff037230 */ /* 0x100fe40000004100 */
[--C-:B------:R-:W-:Y:S02]  /*27960*/  HADD2.F32 R16, -RZ, R18.reuse.H0_H0 ;  /* 0x20000012ff107230 */ /* 0x100fe40000004100 */
[----:B------:R-:W-:Y:S01]  /*27970*/  HADD2.F32 R15, -RZ, R18.H1_H1 ;  /* 0x30000012ff0f7230 */ /* 0x000fe20000004100 */
[C---:B------:R-:W-:Y:S01]  /*27980*/  FMUL.FTZ R18, R13.reuse, R29 ;  /* 0x0000001d0d127220 */ /* 0x040fe20000410000 */
[----:B------:R-:W-:Y:S01]  /*27990*/  HADD2.F32 R2, -RZ, R53.H0_H0 ;  /* 0x20000035ff027230 */ /* 0x000fe20000004100 */
[----:B------:R-:W-:Y:S01]  /*279a0*/  FMUL.FTZ R13, R13, R28 ;  /* 0x0000001c0d0d7220 */ /* 0x000fe20000410000 */
[----:B------:R-:W-:Y:S01]  /*279b0*/  HADD2.F32 R22, -RZ, R30.H0_H0 ;  /* 0x2000001eff167230 */ /* 0x000fe20000004100 */
[----:B------:R-:W-:-:S02]  /*279c0*/  FMUL.FTZ R11, R12, R3 ;  /* 0x000000030c0b7220 */ /* 0x000fc40000410000 */
[C---:B------:R-:W-:Y:S02]  /*279d0*/  FFMA.FTZ R37, R21.reuse, R28, -R18 ;  /* 0x0000001c15257223 */ /* 0x040fe40000010812 */
[----:B------:R-:W-:Y:S01]  /*279e0*/  FFMA.FTZ R30, R21, R29, R13 ;  /* 0x0000001d151e7223 */ /* 0x000fe2000001000d */
[----:B------:R-:W-:Y:S01]  /*279f0*/  HADD2.F32 R13, -RZ, R31.H0_H0 ;  /* 0x2000001fff0d7230 */ /* 0x000fe20000004100 */
[-C--:B------:R-:W-:Y:S01]  /*27a00*/  FMUL.FTZ R18, R12, R2.reuse ;  /* 0x000000020c127220 */ /* 0x080fe20000410000 */
[----:B------:R-:W-:Y:S01]  /*27a10*/  HADD2.F32 R12, -RZ, R71.H1_H1 ;  /* 0x30000047ff0c7230 */ /* 0x000fe20000004100 */
[----:B------:R-:W-:Y:S01]  /*27a20*/  FFMA.FTZ R31, R20, R2, R11 ;  /* 0x00000002141f7223 */ /* 0x000fe2000001000b */
[----:B------:R-:W-:Y:S01]  /*27a30*/  HADD2.F32 R11, -RZ, R101.H1_H1 ;  /* 0x30000065ff0b7230 */ /* 0x000fe20000004100 */
[----:B------:R-:W-:Y:S02]  /*27a40*/  FMUL.FTZ R2, R14, R22 ;  /* 0x000000160e027220 */ /* 0x000fe40000410000 */
[----:B------:R-:W-:Y:S01]  /*27a50*/  FFMA.FTZ R53, R20, R3, -R18 ;  /* 0x0000000314357223 */ /* 0x000fe20000010812 */
[----:B------:R-:W-:Y:S01]  /*27a60*/  HADD2.F32 R3, -RZ, R71.H0_H0 ;  /* 0x20000047ff037230 */ /* 0x000fe20000004100 */
[-C--:B------:R-:W-:Y:S01]  /*27a70*/  FFMA.FTZ R28, R23, R13.reuse, -R2 ;  /* 0x0000000d171c7223 */ /* 0x080fe20000010802 */
[----:B------:R-:W-:Y:S01]  /*27a80*/  HADD2.F32 R2, -RZ, R101.H0_H0 ;  /* 0x20000065ff027230 */ /* 0x000fe20000004100 */
[----:B------:R-:W-:-:S02]  /*27a90*/  FMUL.FTZ R14, R14, R13 ;  /* 0x0000000d0e0e7220 */ /* 0x000fc40000410000 */
[CC--:B------:R-:W-:Y:S02]  /*27aa0*/  FMUL.FTZ R18, R19.reuse, R3.reuse ;  /* 0x0000000313127220 */ /* 0x0c0fe40000410000 */
[----:B------:R-:W-:Y:S02]  /*27ab0*/  FMUL.FTZ R19, R19, R12 ;  /* 0x0000000c13137220 */ /* 0x000fe40000410000 */
[----:B------:R-:W-:Y:S02]  /*27ac0*/  FMUL.FTZ R13, R16, R2 ;  /* 0x00000002100d7220 */ /* 0x000fe40000410000 */
[----:B------:R-:W-:Y:S01]  /*27ad0*/  FFMA.FTZ R23, R23, R22, R14 ;  /* 0x0000001617177223 */ /* 0x000fe2000001000e */
[----:B------:R-:W-:Y:S01]  /*27ae0*/  HADD2.F32 R14, -RZ, R48.H0_H0 ;  /* 0x20000030ff0e7230 */ /* 0x000fe20000004100 */
[C---:B------:R-:W-:Y:S01]  /*27af0*/  FFMA.FTZ R29, R25.reuse, R12, -R18 ;  /* 0x0000000c191d7223 */ /* 0x040fe20000010812 */
[----:B------:R-:W-:Y:S01]  /*27b00*/  HADD2.F32 R18, -RZ, R38.H0_H0 ;  /* 0x20000026ff127230 */ /* 0x000fe20000004100 */
[----:B------:R-:W-:Y:S01]  /*27b10*/  FFMA.FTZ R22, R25, R3, R19 ;  /* 0x0000000319167223 */ /* 0x000fe20000010013 */
[----:B------:R-:W-:Y:S01]  /*27b20*/  F2FP.PACK_AB R19, R28, R53 ;  /* 0x000000351c13723e */ /* 0x000fe200000000ff */
[-C--:B------:R-:W-:Y:S01]  /*27b30*/  FMUL.FTZ R3, R16, R11.reuse ;  /* 0x0000000b10037220 */ /* 0x080fe20000410000 */
[----:B------:R-:W-:Y:S01]  /*27b40*/  HADD2.F32 R16, -RZ, R49.H0_H0 ;  /* 0x20000031ff107230 */ /* 0x000fe20000004100 */
[C---:B------:R-:W-:Y:S01]  /*27b50*/  FFMA.FTZ R21, R24.reuse, R11, -R13 ;  /* 0x0000000b18157223 */ /* 0x040fe2000001080d */
[----:B------:R-:W-:Y:S01]  /*27b60*/  HADD2.F32 R13, -RZ, R52.H0_H0 ;  /* 0x20000034ff0d7230 */ /* 0x000fe20000004100 */
[----:B------:R-:W-:-:S02]  /*27b70*/  FFMA.FTZ R20, R24, R2, R3 ;  /* 0x0000000218147223 */ /* 0x000fc40000010003 */
[----:B------:R-:W-:Y:S02]  /*27b80*/  FMUL.FTZ R12, R17, R14 ;  /* 0x0000000e110c7220 */ /* 0x000fe40000410000 */
[----:B------:R-:W-:Y:S02]  /*27b90*/  FMUL.FTZ R3, R15, R18 ;  /* 0x000000120f037220 */ /* 0x000fe40000410000 */
[----:B------:R-:W-:Y:S01]  /*27ba0*/  FMUL.FTZ R11, R17, R13 ;  /* 0x0000000d110b7220 */ /* 0x000fe20000410000 */
[----:B------:R-:W-:Y:S01]  /*27bb0*/  F2FP.PACK_AB R17, R37, R55 ;  /* 0x000000372511723e */ /* 0x000fe200000000ff */
[----:B------:R-:W-:Y:S01]  /*27bc0*/  FMUL.FTZ R2, R15, R16 ;  /* 0x000000100f027220 */ /* 0x000fe20000410000 */
[----:B------:R-:W-:Y:S01]  /*27bd0*/  F2FP.PACK_AB R15, R23, R31 ;  /* 0x0000001f170f723e */ /* 0x000fe200000000ff */
        /* <DEDUP_REMOVED lines=9> */
[----:B------:R1:W-:Y:S04]  /*27c70*/  ST.E.128 [R34.64], R16 ;  /* 0x0000001022007985 */ /* 0x0003e8000c101d04 */
[----:B------:R1:W-:Y:S02]  /*27c80*/  ST.E.128 [R32.64], R12 ;  /* 0x0000000c20007985 */ /* 0x0003e4000c101d04 */
.L_x_1573:
[----:B------:R-:W-:Y:S05]  /*27c90*/  BSYNC B0 ;  /* 0x0000000000007941 */ /* 0x000fea0003800000 */
.L_x_1572:
[----:B------:R-:W-:Y:S01]  /*27ca0*/  IADD3 R3, R68, 0x10, RZ ;  /* 0x0000001044037810 */ /* 0x000fe20007ffe0ff */
[----:B------:R-:W-:Y:S03]  /*27cb0*/  BSSY B0, `(.L_x_1574) ;  /* 0x000006b000007945 */ /* 0x000fe60003800000 */
[----:B------:R-:W-:-:S13]  /*27cc0*/  ISETP.GE.OR P0, PT, R3, R70, P1 ;  /* 0x000000460300720c */ /* 0x000fda0000f06670 */
[----:B------:R-:W-:Y:S05]  /*27cd0*/  @P0 BRA `(.L_x_1575) ;  /* 0x0000068000000947 */ /* 0x000fea0003800000 */
[----:B------:R-:W-:Y:S02]  /*27ce0*/  SHF.R.S32.HI R2, RZ, 0x1f, R3 ;  /* 0x0000001fff027819 */ /* 0x000fe40000011403 */
[----:B-1----:R-:W-:Y:S02]  /*27cf0*/  LEA.HI R12, R39, R36, RZ, 0x1d ;  /* 0x00000024270c7211 */ /* 0x002fe400078fe8ff */
        /* <DEDUP_REMOVED lines=21> */
[----:B------:R-:W-:Y:S01]  /*27e50*/  SHF.R.U32.HI R29, RZ, 0x10, R41 ;  /* 0x00000010ff1d7819 */ /* 0x000fe20000011629 */
[----:B------:R-:W-:Y:S01]  /*27e60*/  HADD2.F32 R2, -RZ, R102.H1_H1 ;  /* 0x30000066ff027230 */ /* 0x000fe20000004100 */
[----:B------:R-:W-:Y:S02]  /*27e70*/  SHF.R.U32.HI R28, RZ, 0x10, R45 ;  /* 0x00000010ff1c7819 */ /* 0x000fe4000001162d */
[--C-:B------:R-:W-:Y:S01]  /*27e80*/  SHF.R.U64 R38, R42, 0x10, R43.reuse ;  /* 0x000000102a267819 */ /* 0x100fe2000000122b */
[----:B------:R-:W-:Y:S01]  /*27e90*/  HADD2.F32 R29, -RZ, R29.H0_H0 ;  /* 0x2000001dff1d7230 */ /* 0x000fe20000004100 */
[----:B------:R-:W-:Y:S01]  /*27ea0*/  SHF.R.U32.HI R30, RZ, 0x10, R43 ;  /* 0x00000010ff1e7819 */ /* 0x000fe2000001162b */
[----:B------:R-:W-:Y:S01]  /*27eb0*/  HADD2.F32 R28, -RZ, R28.H0_H0 ;  /* 0x2000001cff1c7230 */ /* 0x000fe20000004100 */
[----:B------:R-:W-:-:S02]  /*27ec0*/  SHF.R.U64 R44, R44, 0x10, R45 ;  /* 0x000000102c2c7819 */ /* 0x000fc4000000122d */
[----:B------:R-:W-:Y:S02]  /*27ed0*/  SHF.R.U32.HI R31, RZ, 0x10, R47 ;  /* 0x00000010ff1f7819 */ /* 0x000fe4000001162f */
[----:B------:R-:W-:Y:S02]  /*27ee0*/  SHF.R.U64 R40, R40, 0x10, R41 ;  /* 0x0000001028287819 */ /* 0x000fe40000001229 */
[----:B------:R-:W-:Y:S01]  /*27ef0*/  SHF.R.U64 R41, R46, 0x10, R47 ;  /* 0x000000102e297819 */ /* 0x000fe2000000122f */
[--C-:B--2---:R-:W-:Y:S02]  /*27f00*/  HADD2.F32 R22, -RZ, R13.reuse.H0_H0 ;  /* 0x2000000dff167230 */ /* 0x104fe40000004100 */
[----:B------:R-:W-:Y:S02]  /*27f10*/  HADD2.F32 R21, -RZ, R13.H1_H1 ;  /* 0x3000000dff157230 */ /* 0x000fe40000004100 */
[--C-:B------:R-:W-:Y:S02]  /*27f20*/  HADD2.F32 R25, -RZ, R12.reuse.H0_H0 ;  /* 0x2000000cff197230 */ /* 0x100fe40000004100 */
[----:B------:R-:W-:-:S02]  /*27f30*/  HADD2.F32 R26, -RZ, R12.H1_H1 ;  /* 0x3000000cff1a7230 */ /* 0x000fc40000004100 */
[--C-:B---3--:R-:W-:Y:S02]  /*27f40*/  HADD2.F32 R3, -RZ, R17.reuse.H0_H0 ;  /* 0x20000011ff037230 */ /* 0x108fe40000004100 */
        /* <DEDUP_REMOVED lines=25> */
[--C-:B------:R-:W-:Y:S01]  /*280e0*/  HADD2.F32 R12, -RZ, R112.reuse.H1_H1 ;  /* 0x30000070ff0c7230 */ /* 0x100fe20000004100 */
[----:B------:R-:W-:Y:S01]  /*280f0*/  FFMA.FTZ R31, R20, R2, R11 ;  /* 0x00000002141f7223 */ /* 0x000fe2000001000b */
[--C-:B------:R-:W-:Y:S01]  /*28100*/  HADD2.F32 R11, -RZ, R113.reuse.H1_H1 ;  /* 0x30000071ff0b7230 */ /* 0x100fe20000004100 */
        /* <DEDUP_REMOVED lines=24> */
[-C--:B------:R-:W-:Y:S01]  /*28290*/  FMUL.FTZ R2, R15, R16.reuse ;  /* 0x000000100f027220 */ /* 0x080fe20000410000 */
        /* <DEDUP_REMOVED lines=12> */
.L_x_1575:
[----:B------:R-:W-:Y:S05]  /*28360*/  BSYNC B0 ;  /* 0x0000000000007941 */ /* 0x000fea0003800000 */
.L_x_1574:
        /* <DEDUP_REMOVED lines=30> */
[----:B------:R-:W-:Y:S01]  /*28550*/  SHF.R.U32.HI R30, RZ, 0x10, R59 ;  /* 0x00000010ff1e7819 */ /* 0x000fe2000001163b */
[----:B------:R-:W-:Y:S01]  /*28560*/  HADD2.F32 R29, -RZ, R29.H0_H0 ;  /* 0x2000001dff1d7230 */ /* 0x000fe20000004100 */
[----:B------:R-:W-:Y:S01]  /*28570*/  SHF.R.U32.HI R31, RZ, 0x10, R63 ;  /* 0x00000010ff1f7819 */ /* 0x000fe2000001163f */
[----:B------:R-:W-:Y:S01]  /*28580*/  HADD2.F32 R28, -RZ, R28.H0_H0 ;  /* 0x2000001cff1c7230 */ /* 0x000fe20000004100 */
[----:B------:R-:W-:-:S02]  /*28590*/  SHF.R.U64 R38, R56, 0x10, R57 ;  /* 0x0000001038267819 */ /* 0x000fc40000001239 */
[----:B------:R-:W-:Y:S02]  /*285a0*/  SHF.R.U64 R41, R58, 0x10, R59 ;  /* 0x000000103a297819 */ /* 0x000fe4000000123b */
        /* <DEDUP_REMOVED lines=72> */
.L_x_1577:
[----:B------:R-:W-:Y:S05]  /*28a30*/  BSYNC B0 ;  /* 0x0000000000007941 */ /* 0x000fea0003800000 */
.L_x_1576:
        /* <DEDUP_REMOVED lines=56> */
[----:B------:R-:W-:Y:S02]  /*28dc0*/  HADD2.F32 R3, -RZ, R120.H1_H1 ;  /* 0x30000078ff037230 */ /* 0x000fe40000004100 */
        /* <DEDUP_REMOVED lines=51> */
.L_x_1579:
[----:B------:R-:W-:Y:S05]  /*29100*/  BSYNC B0 ;  /* 0x0000000000007941 */ /* 0x000fea0003800000 */
.L_x_1578:
        /* <DEDUP_REMOVED lines=108> */
.L_x_1581:
[----:B------:R-:W-:Y:S05]  /*297d0*/  BSYNC B0 ;  /* 0x0000000000007941 */ /* 0x000fea0003800000 */
.L_x_1580:
        /* <DEDUP_REMOVED lines=108> */
.L_x_1583:
[----:B------:R-:W-:Y:S05]  /*29ea0*/  BSYNC B0 ;  /* 0x0000000000007941 */ /* 0x000fea0003800000 */
.L_x_1582:
        /* <DEDUP_REMOVED lines=108> */
.L_x_1585:
[----:B------:R-:W-:Y:S05]  /*2a570*/  BSYNC B0 ;  /* 0x0000000000007941 */ /* 0x000fea0003800000 */
.L_x_1584:
[----:B------:R-:W-:Y:S01]  /*2a580*/  IADD3 R2, R68, 0x70, RZ ;  /* 0x0000007044027810 */ /* 0x000fe20007ffe0ff */
[----:B-1----:R-:W-:-:S02]  /*2a590*/  IMAD.MOV.U32 R12, RZ, RZ, R143 ;  /* 0x000000ffff0c7224 */ /* 0x002fc400078e008f */
[----:B------:R-:W-:Y:S01]  /*2a5a0*/  IMAD.MOV.U32 R13, RZ, RZ, 0x0 ;  /* 0x00000000ff0d7424 */ /* 0x000fe200078e00ff */
[----:B------:R-:W-:-:S13]  /*2a5b0*/  ISETP.GE.OR P0, PT, R2, R70, P1 ;  /* 0x000000460200720c */ /* 0x000fda0000f06670 */
[----:B------:R-:W-:Y:S05]  /*2a5c0*/  @P0 RET.REL.NODEC R12 `(_ZN7cutlass13device_kernelIN5flash19enable_sm80_to_sm89INS1_16FlashAttnFwdSm80INS1_25CollectiveMainloopFwdSm80ILi4ELi1ELb0EN4cute5tupleIJNS5_1CILi128EEENS7_ILi48EEES8_EEELi128ENS_6half_tEfNS_4arch4Sm80ELb0ELb1ELb0ELb1ELb1ELb1ELb1ELb0EEENS1_21CollectiveEpilogueFwdINS6_IJS8_S8_S9_EEENS6_IJNS7_ILi1EEESH_SH_EEESB_SD_Li128ELb1ELb1ELb0ELb0EEENS1_19SingleTileSchedulerILb1ELb0ELb1ELi128EEEEEEEEEvNT_6ParamsE) ;  /* 0xfffd5a300c000950 */ /* 0x000fea0003c3ffff */
        /* <DEDUP_REMOVED lines=30> */
[----:B------:R-:W-:Y:S01]  /*2a7b0*/  SHF.R.U64 R36, R108, 0x10, R109 ;  /* 0x000000106c247819 */ /* 0x000fe2000000126d */
[----:B------:R-:W-:Y:S01]  /*2a7c0*/  HADD2.F32 R30, -RZ, R30.H0_H0 ;  /* 0x2000001eff1e7230 */ /* 0x000fe20000004100 */
[----:B------:R-:W-:Y:S01]  /*2a7d0*/  SHF.R.U64 R38, R110, 0x10, R111 ;  /* 0x000000106e267819 */ /* 0x000fe2000000126f */
[----:B------:R-:W-:Y:S01]  /*2a7e0*/  HADD2.F32 R31, -RZ, R31.H0_H0 ;  /* 0x2000001fff1f7230 */ /* 0x000fe20000004100 */
[----:B------:R-:W-:-:S02]  /*2a7f0*/  SHF.R.U64 R37, R104, 0x10, R105 ;  /* 0x0000001068257819 */ /* 0x000fc40000001269 */
[----:B------:R-:W-:Y:S01]  /*2a800*/  SHF.R.U64 R39, R106, 0x10, R107 ;  /* 0x000000106a277819 */ /* 0x000fe2000000126b */
[--C-:B--2---:R-:W-:Y:S02]  /*2a810*/  HADD2.F32 R25, -RZ, R12.reuse.H0_H0 ;  /* 0x2000000cff197230 */ /* 0x104fe40000004100 */
[----:B------:R-:W-:Y:S02]  /*2a820*/  HADD2.F32 R26, -RZ, R12.H1_H1 ;  /* 0x3000000cff1a7230 */ /* 0x000fe40000004100 */
[--C-:B------:R-:W-:Y:S02]  /*2a830*/  HADD2.F32 R24, -RZ, R14.reuse.H0_H0 ;  /* 0x2000000eff187230 */ /* 0x100fe40000004100 */
[----:B------:R-:W-:Y:S02]  /*2a840*/  HADD2.F32 R27, -RZ, R14.H1_H1 ;  /* 0x3000000eff1b7230 */ /* 0x000fe40000004100 */
[----:B---3--:R-:W-:Y:S02]  /*2a850*/  HADD2.F32 R3, -RZ, R17.H0_H0 ;  /* 0x20000011ff037230 */ /* 0x008fe40000004100 */
[----:B------:R-:W-:-:S02]  /*2a860*/  HADD2.F32 R22, -RZ, R13.H0_H0 ;  /* 0x2000000dff167230 */ /* 0x000fc40000004100 */
[--C-:B------:R-:W-:Y:S02]  /*2a870*/  HADD2.F32 R12, -RZ, R19.reuse.H0_H0 ;  /* 0x20000013ff0c7230 */ /* 0x100fe40000004100 */
[----:B------:R-:W-:Y:S01]  /*2a880*/  HADD2.F32 R14, -RZ, R19.H1_H1 ;  /* 0x30000013ff0e7230 */ /* 0x000fe20000004100 */
[CC--:B------:R-:W-:Y:S01]  /*2a890*/  FMUL.FTZ R19, R3.reuse, R11.reuse ;  /* 0x0000000b03137220 */ /* 0x0c0fe20000410000 */
[----:B------:R-:W-:Y:S01]  /*2a8a0*/  HADD2.F32 R21, -RZ, R13.H1_H1 ;  /* 0x3000000dff157230 */ /* 0x000fe20000004100 */
[-C--:B------:R-:W-:Y:S01]  /*2a8b0*/  FMUL.FTZ R3, R3, R2.reuse ;  /* 0x0000000203037220 */ /* 0x080fe20000410000 */
[----:B------:R-:W-:Y:S01]  /*2a8c0*/  HADD2.F32 R13, -RZ, R17.H1_H1 ;  /* 0x30000011ff0d7230 */ /* 0x000fe20000004100 */
[C---:B------:R-:W-:Y:S01]  /*2a8d0*/  FFMA.FTZ R42, R22.reuse, R2, -R19 ;  /* 0x00000002162a7223 */ /* 0x040fe20000010813 */
[--C-:B------:R-:W-:Y:S01]  /*2a8e0*/  HADD2.F32 R2, -RZ, R136.reuse.H0_H0 ;  /* 0x20000088ff027230 */ /* 0x100fe20000004100 */
[----:B------:R-:W-:Y:S01]  /*2a8f0*/  FFMA.FTZ R41, R22, R11, R3 ;  /* 0x0000000b16297223 */ /* 0x000fe20000010003 */
[----:B------:R-:W-:Y:S01]  /*2a900*/  HADD2.F32 R3, -RZ, R136.H1_H1 ;  /* 0x30000088ff037230 */ /* 0x000fe20000004100 */
[C---:B------:R-:W-:Y:S01]  /*2a910*/  FMUL.FTZ R19, R13.reuse, R29 ;  /* 0x0000001d0d137220 */ /* 0x040fe20000410000 */
[--C-:B------:R-:W-:Y:S01]  /*2a920*/  HADD2.F32 R20, -RZ, R15.reuse.H0_H0 ;  /* 0x2000000fff147230 */ /* 0x100fe20000004100 */
[C---:B------:R-:W-:Y:S01]  /*2a930*/  FMUL.FTZ R11, R12.reuse, R2 ;  /* 0x000000020c0b7220 */ /* 0x040fe20000410000 */
[----:B------:R-:W-:Y:S01]  /*2a940*/  HADD2.F32 R23, -RZ, R15.H1_H1 ;  /* 0x3000000fff177230 */ /* 0x000fe20000004100 */
[----:B------:R-:W-:Y:S01]  /*2a950*/  FMUL.FTZ R12, R12, R3 ;  /* 0x000000030c0c7220 */ /* 0x000fe20000410000 */
[----:B------:R-:W-:Y:S01]  /*2a960*/  HADD2.F32 R17, -RZ, R16.H0_H0 ;  /* 0x20000010ff117230 */ /* 0x000fe20000004100 */
[-C--:B------:R-:W-:Y:S01]  /*2a970*/  FMUL.FTZ R13, R13, R28.reuse ;  /* 0x0000001c0d0d7220 */ /* 0x080fe20000410000 */
[----:B------:R-:W-:Y:S01]  /*2a980*/  HADD2.F32 R15, -RZ, R18.H0_H0 ;  /* 0x20000012ff0f7230 */ /* 0x000fe20000004100 */
[C---:B------:R-:W-:Y:S01]  /*2a990*/  FFMA.FTZ R40, R21.reuse, R28, -R19 ;  /* 0x0000001c15287223 */ /* 0x040fe20000010813 */
[----:B------:R-:W-:Y:S01]  /*2a9a0*/  HADD2.F32 R16, -RZ, R16.H1_H1 ;  /* 0x30000010ff107230 */ /* 0x000fe20000004100 */
[----:B------:R-:W-:Y:S01]  /*2a9b0*/  FFMA.FTZ R28, R20, R2, R12 ;  /* 0x00000002141c7223 */ /* 0x000fe2000001000c */
[----:B------:R-:W-:Y:S01]  /*2a9c0*/  HADD2.F32 R12, -RZ, R137.H1_H1 ;  /* 0x30000089ff0c7230 */ /* 0x000fe20000004100 */
[----:B------:R-:W-:Y:S01]  /*2a9d0*/  FMUL.FTZ R2, R14, R30 ;  /* 0x0000001e0e027220 */ /* 0x000fe20000410000 */
[----:B------:R-:W-:Y:S01]  /*2a9e0*/  HADD2.F32 R18, -RZ, R18.H1_H1 ;  /* 0x30000012ff127230 */ /* 0x000fe20000004100 */
[----:B------:R-:W-:-:S02]  /*2a9f0*/  FFMA.FTZ R22, R21, R29, R13 ;  /* 0x0000001d15167223 */ /* 0x000fc4000001000d */
[----:B------:R-:W-:Y:S01]  /*2aa00*/  FFMA.FTZ R29, R20, R3, -R11 ;  /* 0x00000003141d7223 */ /* 0x000fe2000001080b */
[----:B------:R-:W-:Y:S01]  /*2aa10*/  HADD2.F32 R3, -RZ, R137.H0_H0 ;  /* 0x20000089ff037230 */ /* 0x000fe20000004100 */
[-C--:B------:R-:W-:Y:S01]  /*2aa20*/  FMUL.FTZ R14, R14, R31.reuse ;  /* 0x0000001f0e0e7220 */ /* 0x080fe20000410000 */
[--C-:B------:R-:W-:Y:S01]  /*2aa30*/  HADD2.F32 R11, -RZ, R138.reuse.H1_H1 ;  /* 0x3000008aff0b7230 */ /* 0x100fe20000004100 */
[----:B------:R-:W-:Y:S01]  /*2aa40*/  FFMA.FTZ R31, R23, R31, -R2 ;  /* 0x0000001f171f7223 */ /* 0x000fe20000010802 */
[----:B------:R-:W-:Y:S01]  /*2aa50*/  HADD2.F32 R2, -RZ, R138.H0_H0 ;  /* 0x2000008aff027230 */ /* 0x000fe20000004100 */
[C---:B------:R-:W-:Y:S02]  /*2aa60*/  FMUL.FTZ R19, R17.reuse, R3 ;  /* 0x0000000311137220 */ /* 0x040fe40000410000 */
[----:B------:R-:W-:Y:S02]  /*2aa70*/  FMUL.FTZ R17, R17, R12 ;  /* 0x0000000c11117220 */ /* 0x000fe40000410000 */
[----:B------:R-:W-:-:S02]  /*2aa80*/  FMUL.FTZ R13, R15, R2 ;  /* 0x000000020f0d7220 */ /* 0x000fc40000410000 */
[----:B------:R-:W-:Y:S01]  /*2aa90*/  FFMA.FTZ R23, R23, R30, R14 ;  /* 0x0000001e17177223 */ /* 0x000fe2000001000e */
[----:B------:R-:W-:Y:S01]  /*2aaa0*/  HADD2.F32 R14, -RZ, R38.H0_H0 ;  /* 0x20000026ff0e7230 */ /* 0x000fe20000004100 */
[----:B------:R-:W-:Y:S01]  /*2aab0*/  FFMA.FTZ R21, R25, R12, -R19 ;  /* 0x0000000c19157223 */ /* 0x000fe20000010813 */
[----:B------:R-:W-:Y:S01]  /*2aac0*/  HADD2.F32 R12, -RZ, R36.H0_H0 ;  /* 0x20000024ff0c7230 */ /* 0x000fe20000004100 */
[----:B------:R-:W-:Y:S01]  /*2aad0*/  FMUL.FTZ R15, R15, R11 ;  /* 0x0000000b0f0f7220 */ /* 0x000fe20000410000 */
[----:B------:R-:W-:Y:S01]  /*2aae0*/  F2FP.PACK_AB R19, R31, R29 ;  /* 0x0000001d1f13723e */ /* 0x000fe200000000ff */
[C---:B------:R-:W-:Y:S01]  /*2aaf0*/  FFMA.FTZ R20, R24.reuse, R11, -R13 ;  /* 0x0000000b18147223 */ /* 0x040fe2000001080d */
[----:B------:R-:W-:Y:S01]  /*2ab00*/  HADD2.F32 R11, -RZ, R37.H0_H0 ;  /* 0x20000025ff0b7230 */ /* 0x000fe20000004100 */
[----:B------:R-:W-:Y:S01]  /*2ab10*/  FFMA.FTZ R25, R25, R3, R17 ;  /* 0x0000000319197223 */ /* 0x000fe20000010011 */
[----:B------:R-:W-:Y:S01]  /*2ab20*/  HADD2.F32 R13, -RZ, R39.H0_H0 ;  /* 0x20000027ff0d7230 */ /* 0x000fe20000004100 */
[----:B------:R-:W-:Y:S01]  /*2ab30*/  FFMA.FTZ R24, R24, R2, R15 ;  /* 0x0000000218187223 */ /* 0x000fe2000001000f */
[----:B------:R-:W-:Y:S01]  /*2ab40*/  F2FP.PACK_AB R17, R40, R42 ;  /* 0x0000002a2811723e */ /* 0x000fe200000000ff */
[----:B------:R-:W-:Y:S01]  /*2ab50*/  FMUL.FTZ R3, R16, R12 ;  /* 0x0000000c10037220 */ /* 0x000fe20000410000 */
[----:B------:R-:W-:Y:S01]  /*2ab60*/  F2FP.PACK_AB R15, R23, R28 ;  /* 0x0000001c170f723e */ /* 0x000fe200000000ff */
[----:B------:R-:W-:-:S02]  /*2ab70*/  FMUL.FTZ R2, R18, R14 ;  /* 0x0000000e12027220 */ /* 0x000fc40000410000 */
[----:B------:R-:W-:Y:S02]  /*2ab80*/  FMUL.FTZ R16, R16, R11 ;  /* 0x0000000b10107220 */ /* 0x000fe40000410000 */
[----:B------:R-:W-:Y:S02]  /*2ab90*/  FMUL.FTZ R18, R18, R13 ;  /* 0x0000000d12127220 */ /* 0x000fe40000410000 */
[----:B------:R-:W-:Y:S02]  /*2aba0*/  FFMA.FTZ R3, R26, R11, -R3 ;  /* 0x0000000b1a037223 */ /* 0x000fe40000010803 */
[----:B------:R-:W-:Y:S01]  /*2abb0*/  FFMA.FTZ R2, R27, R13, -R2 ;  /* 0x0000000d1b027223 */ /* 0x000fe20000010802 */
[----:B------:R-:W-:Y:S01]  /*2abc0*/  F2FP.PACK_AB R13, R22, R41 ;  /* 0x00000029160d723e */ /* 0x000fe200000000ff */
[----:B------:R-:W-:Y:S01]  /*2abd0*/  FFMA.FTZ R12, R26, R12, R16 ;  /* 0x0000000c1a0c7223 */ /* 0x000fe20000010010 */
[----:B------:R-:W-:Y:S01]  /*2abe0*/  F2FP.PACK_AB R16, R3, R21 ;  /* 0x000000150310723e */ /* 0x000fe200000000ff */
[----:B------:R-:W-:Y:S01]  /*2abf0*/  FFMA.FTZ R14, R27, R14, R18 ;  /* 0x0000000e1b0e7223 */ /* 0x000fe20000010012 */
[----:B------:R-:W-:-:S02]  /*2ac00*/  F2FP.PACK_AB R18, R2, R20 ;  /* 0x000000140212723e */ /* 0x000fc400000000ff */
[----:B------:R-:W-:Y:S02]  /*2ac10*/  F2FP.PACK_AB R12, R12, R25 ;  /* 0x000000190c0c723e */ /* 0x000fe400000000ff */
[----:B------:R-:W-:Y:S01]  /*2ac20*/  F2FP.PACK_AB R14, R14, R24 ;  /* 0x000000180e0e723e */ /* 0x000fe200000000ff */
[----:B------:R1:W-:Y:S01]  /*2ac30*/  ST.E.128 [R34.64], R16 ;  /* 0x0000001022007985 */ /* 0x0003e2000c101d04 */
[----:B------:R-:W-:Y:S02]  /*2ac40*/  MOV R2, R143 ;  /* 0x0000008f00027202 */ /* 0x000fe40000000f00 */
[----:B------:R-:W-:Y:S01]  /*2ac50*/  MOV R3, 0x0 ;  /* 0x0000000000037802 */ /* 0x000fe20000000f00 */
[----:B------:R1:W-:Y:S03]  /*2ac60*/  ST.E.128 [R32.64], R12 ;  /* 0x0000000c20007985 */ /* 0x0003e6000c101d04 */
[----:B------:R-:W-:Y:S05]  /*2ac70*/  RET.REL.NODEC R2 `(_ZN7cutlass13device_kernelIN5flash19enable_sm80_to_sm89INS1_16FlashAttnFwdSm80INS1_25CollectiveMainloopFwdSm80ILi4ELi1ELb0EN4cute5tupleIJNS5_1CILi128EEENS7_ILi48EEES8_EEELi128ENS_6half_tEfNS_4arch4Sm80ELb0ELb1ELb0ELb1ELb1ELb1ELb1ELb0EEENS1_21CollectiveEpilogueFwdINS6_IJS8_S8_S9_EEENS6_IJNS7_ILi1EEESH_SH_EEESB_SD_Li128ELb1ELb1ELb0ELb0EEENS1_19SingleTileSchedulerILb1ELb0ELb1ELi128EEEEEEEEEvNT_6ParamsE) ;  /* 0xfffd538002007950 */ /* 0x000fea0003c3ffff */
.L_x_1488:
        /* <DEDUP_REMOVED lines=8> */
.L_x_1489:
[----:B------:R-:W-:Y:S01]  /*2ad00*/  IMAD.MOV.U32 R241, RZ, RZ, R18 ;  /* 0x000000fffff17224 */ /* 0x000fe200078e0012 */
[----:B------:R-:W-:Y:S01]  /*2ad10*/  MOV R3, 0x181f ;  /* 0x0000181f00037802 */ /* 0x000fe20000000f00 */
[----:B------:R-:W-:Y:S01]  /*2ad20*/  IMAD.MOV.U32 R242, RZ, RZ, RZ ;  /* 0x000000fffff27224 */ /* 0x000fe200078e00ff */
[----:B------:R-:W-:Y:S02]  /*2ad30*/  MOV R243, 0xffffffff ;  /* 0xffffffff00f37802 */ /* 0x000fe40000000f00 */
[----:B------:R-:W-:Y:S02]  /*2ad40*/  MOV R2, 0x2ad60 ;  /* 0x0002ad6000027802 */ /* 0x000fe40000000f00 */
[----:B-12---:R-:W-:Y:S05]  /*2ad50*/  CALL.REL.NOINC `($__internal_3_$__cuda_sm70_shflsync_idx_p) ;  /* 0x00001df000007944 */ /* 0x006fea0003c00000 */
[----:B------:R-:W-:Y:S01]  /*2ad60*/  IMAD.MOV.U32 R241, RZ, RZ, R24 ;  /* 0x000000fffff17224 */ /* 0x000fe200078e0018 */
[----:B------:R-:W-:Y:S01]  /*2ad70*/  MOV R3, 0x181f ;  /* 0x0000181f00037802 */ /* 0x000fe20000000f00 */
[----:B------:R-:W-:Y:S01]  /*2ad80*/  IMAD.MOV.U32 R242, RZ, RZ, RZ ;  /* 0x000000fffff27224 */ /* 0x000fe200078e00ff */
[----:B------:R-:W-:Y:S01]  /*2ad90*/  MOV R12, R244 ;  /* 0x000000f4000c7202 */ /* 0x000fe20000000f00 */
[----:B------:R-:W-:Y:S01]  /*2ada0*/  IMAD.MOV.U32 R243, RZ, RZ, -0x1 ;  /* 0xfffffffffff37424 */ /* 0x000fe200078e00ff */
[----:B------:R-:W-:-:S02]  /*2adb0*/  MOV R13, R11 ;  /* 0x0000000b000d7202 */ /* 0x000fc40000000f00 */
[----:B------:R-:W-:Y:S02]  /*2adc0*/  MOV R2, 0x2ade0 ;  /* 0x0002ade000027802 */ /* 0x000fe40000000f00 */
[----:B------:R-:W-:Y:S05]  /*2add0*/  CALL.REL.NOINC `($__internal_3_$__cuda_sm70_shflsync_idx_p) ;  /* 0x00001d7000007944 */ /* 0x000fea0003c00000 */
[----:B------:R-:W-:Y:S01]  /*2ade0*/  IMAD.MOV.U32 R14, RZ, RZ, R244 ;  /* 0x000000ffff0e7224 */ /* 0x000fe200078e00f4 */
[----:B------:R-:W-:Y:S01]  /*2adf0*/  MOV R241, R19 ;  /* 0x0000001300f17202 */ /* 0x000fe20000000f00 */
[----:B------:R-:W-:Y:S01]  /*2ae00*/  IMAD.MOV.U32 R242, RZ, RZ, RZ ;  /* 0x000000fffff27224 */ /* 0x000fe200078e00ff */
[----:B------:R-:W-:Y:S01]  /*2ae10*/  MOV R3, 0x181f ;  /* 0x0000181f00037802 */ /* 0x000fe20000000f00 */
[----:B------:R-:W-:Y:S01]  /*2ae20*/  IMAD.MOV.U32 R243, RZ, RZ, -0x1 ;  /* 0xfffffffffff37424 */ /* 0x000fe200078e00ff */
[----:B------:R-:W-:Y:S02]  /*2ae30*/  MOV R2, 0x2ae50 ;  /* 0x0002ae5000027802 */ /* 0x000fe40000000f00 */
[----:B------:R-:W-:Y:S05]  /*2ae40*/  CALL.REL.NOINC `($__internal_3_$__cuda_sm70_shflsync_idx_p) ;  /* 0x00001d0000007944 */ /* 0x000fea0003c00000 */
[----:B------:R-:W-:Y:S01]  /*2ae50*/  MOV R2, R244 ;  /* 0x000000f400027202 */ /* 0x000fe20000000f00 */
[----:B------:R-:W-:Y:S05]  /*2ae60*/  BRA `(.L_x_1587) ;  /* 0xffff656000007947 */ /* 0x000fea000383ffff */
.L_x_1492:
[----:B------:R-:W-:Y:S01]  /*2ae70*/  IMAD.MOV.U32 R241, RZ, RZ, R20 ;  /* 0x000000fffff17224 */ /* 0x000fe200078e0014 */
[----:B------:R-:W-:Y:S01]  /*2ae80*/  MOV R3, 0x181f ;  /* 0x0000181f00037802 */ /* 0x000fe20000000f00 */
[----:B------:R-:W-:Y:S01]  /*2ae90*/  IMAD.MOV.U32 R242, RZ, RZ, 0x1 ;  /* 0x00000001fff27424 */ /* 0x000fe200078e00ff */
[----:B------:R-:W-:Y:S02]  /*2aea0*/  MOV R243, 0xffffffff ;  /* 0xffffffff00f37802 */ /* 0x000fe40000000f00 */
[----:B------:R-:W-:-:S02]  /*2aeb0*/  MOV R2, 0x2aed0 ;  /* 0x0002aed000027802 */ /* 0x000fc40000000f00 */
[----:B---3--:R-:W-:Y:S05]  /*2aec0*/  CALL.REL.NOINC `($__internal_3_$__cuda_sm70_shflsync_idx_p) ;  /* 0x00001c8000007944 */ /* 0x008fea0003c00000 */
[----:B------:R-:W-:Y:S01]  /*2aed0*/  IMAD.MOV.U32 R11, RZ, RZ, R244 ;  /* 0x000000ffff0b7224 */ /* 0x000fe200078e00f4 */
[----:B------:R-:W-:Y:S01]  /*2aee0*/  MOV R241, R18 ;  /* 0x0000001200f17202 */ /* 0x000fe20000000f00 */
[----:B------:R-:W-:Y:S01]  /*2aef0*/  IMAD.MOV.U32 R242, RZ, RZ, 0x1 ;  /* 0x00000001fff27424 */ /* 0x000fe200078e00ff */
[----:B------:R-:W-:Y:S01]  /*2af00*/  MOV R3, 0x181f ;  /* 0x0000181f00037802 */ /* 0x000fe20000000f00 */
[----:B------:R-:W-:Y:S01]  /*2af10*/  IMAD.MOV.U32 R243, RZ, RZ, -0x1 ;  /* 0xfffffffffff37424 */ /* 0x000fe200078e00ff */
[----:B------:R-:W-:-:S02]  /*2af20*/  MOV R2, 0x2af40 ;  /* 0x0002af4000027802 */ /* 0x000fc40000000f00 */
[----:B------:R-:W-:Y:S05]  /*2af30*/  CALL.REL.NOINC `($__internal_3_$__cuda_sm70_shflsync_idx_p) ;  /* 0x00001c1000007944 */ /* 0x000fea0003c00000 */
[----:B------:R-:W-:Y:S01]  /*2af40*/  IMAD.MOV.U32 R241, RZ, RZ, R24 ;  /* 0x000000fffff17224 */ /* 0x000fe200078e0018 */
[----:B------:R-:W-:Y:S01]  /*2af50*/  MOV R3, 0x181f ;  /* 0x0000181f00037802 */ /* 0x000fe20000000f00 */
[----:B------:R-:W-:Y:S01]  /*2af60*/  IMAD.MOV.U32 R242, RZ, RZ, 0x1 ;  /* 0x00000001fff27424 */ /* 0x000fe200078e00ff */
[----:B------:R-:W-:Y:S01]  /*2af70*/  MOV R12, R244 ;  /* 0x000000f4000c7202 */ /* 0x000fe20000000f00 */
[----:B------:R-:W-:Y:S01]  /*2af80*/  IMAD.MOV.U32 R243, RZ, RZ, -0x1 ;  /* 0xfffffffffff37424 */ /* 0x000fe200078e00ff */
[----:B------:R-:W-:-:S02]  /*2af90*/  MOV R13, R11 ;  /* 0x0000000b000d7202 */ /* 0x000fc40000000f00 */
[----:B------:R-:W-:Y:S02]  /*2afa0*/  MOV R2, 0x2afc0 ;  /* 0x0002afc000027802 */ /* 0x000fe40000000f00 */
[----:B------:R-:W-:Y:S05]  /*2afb0*/  CALL.REL.NOINC `($__internal_3_$__cuda_sm70_shflsync_idx_p) ;  /* 0x00001b9000007944 */ /* 0x000fea0003c00000 */
        /* <DEDUP_REMOVED lines=9> */
.L_x_1495:
[----:B------:R-:W-:Y:S01]  /*2b050*/  IMAD.MOV.U32 R241, RZ, RZ, R20 ;  /* 0x000000fffff17224 */ /* 0x000fe200078e0014 */
[----:B------:R-:W-:Y:S01]  /*2b060*/  MOV R3, 0x181f ;  /* 0x0000181f00037802 */ /* 0x000fe20000000f00 */
[----:B------:R-:W-:Y:S01]  /*2b070*/  IMAD.MOV.U32 R242, RZ, RZ, 0x2 ;  /* 0x00000002fff27424 */ /* 0x000fe200078e00ff */
[----:B------:R-:W-:Y:S02]  /*2b080*/  MOV R243, 0xffffffff ;  /* 0xffffffff00f37802 */ /* 0x000fe40000000f00 */
[----:B------:R-:W-:-:S02]  /*2b090*/  MOV R2, 0x2b0b0 ;  /* 0x0002b0b000027802 */ /* 0x000fc40000000f00 */
[----:B------:R-:W-:Y:S05]  /*2b0a0*/  CALL.REL.NOINC `($__internal_3_$__cuda_sm70_shflsync_idx_p) ;  /* 0x00001aa000007944 */ /* 0x000fea0003c00000 */
[----:B------:R-:W-:Y:S01]  /*2b0b0*/  MOV R11, R244 ;  /* 0x000000f4000b7202 */ /* 0x000fe20000000f00 */
[----:B------:R-:W-:Y:S05]  /*2b0c0*/  BRA `(.L_x_1589) ;  /* 0xffff68f000007947 */ /* 0x000fea000383ffff */
.L_x_1496:
[----:B------:R-:W-:Y:S01]  /*2b0d0*/  IMAD.MOV.U32 R241, RZ, RZ, R18 ;  /* 0x000000fffff17224 */ /* 0x000fe200078e0012 */
[----:B------:R-:W-:Y:S01]  /*2b0e0*/  MOV R3, 0x181f ;  /* 0x0000181f00037802 */ /* 0x000fe20000000f00 */
[----:B------:R-:W-:Y:S01]  /*2b0f0*/  IMAD.MOV.U32 R242, RZ, RZ, 0x2 ;  /* 0x00000002fff27424 */ /* 0x000fe200078e00ff */
[----:B------:R-:W-:-:S02]  /*2b100*/  MOV R243, 0xffffffff ;  /* 0xffffffff00f37802 */ /* 0x000fc40000000f00 */
[----:B------:R-:W-:Y:S02]  /*2b110*/  MOV R2, 0x2b130 ;  /* 0x0002b13000027802 */ /* 0x000fe40000000f00 */
[----:B-12---:R-:W-:Y:S05]  /*2b120*/  CALL.REL.NOINC `($__internal_3_$__cuda_sm70_shflsync_idx_p) ;  /* 0x00001a2000007944 */ /* 0x006fea0003c00000 */
[----:B------:R-:W-:Y:S01]  /*2b130*/  IMAD.MOV.U32 R241, RZ, RZ, R24 ;  /* 0x000000fffff17224 */ /* 0x000fe200078e0018 */
[----:B------:R-:W-:Y:S01]  /*2b140*/  MOV R3, 0x181f ;  /* 0x0000181f00037802 */ /* 0x000fe20000000f00 */
[----:B------:R-:W-:Y:S01]  /*2b150*/  IMAD.MOV.U32 R242, RZ, RZ, 0x2 ;  /* 0x00000002fff27424 */ /* 0x000fe200078e00ff */
[----:B------:R-:W-:Y:S01]  /*2b160*/  MOV R12, R244 ;  /* 0x000000f4000c7202 */ /* 0x000fe20000000f00 */
[----:B------:R-:W-:Y:S01]  /*2b170*/  IMAD.MOV.U32 R243, RZ, RZ, -0x1 ;  /* 0xfffffffffff37424 */ /* 0x000fe200078e00ff */
[----:B------:R-:W-:Y:S02]  /*2b180*/  MOV R13, R11 ;  /* 0x0000000b000d7202 */ /* 0x000fe40000000f00 */
[----:B------:R-:W-:Y:S02]  /*2b190*/  MOV R2, 0x2b1b0 ;  /* 0x0002b1b000027802 */ /* 0x000fe40000000f00 */
[----:B------:R-:W-:Y:S05]  /*2b1a0*/  CALL.REL.NOINC `($__internal_3_$__cuda_sm70_shflsync_idx_p) ;  /* 0x000019a000007944 */ /* 0x000fea0003c00000 */
        /* <DEDUP_REMOVED lines=9> */
.L_x_1499:
[----:B------:R-:W-:Y:S01]  /*2b240*/  IMAD.MOV.U32 R241, RZ, RZ, R20 ;  /* 0x000000fffff17224 */ /* 0x000fe200078e0014 */
[----:B------:R-:W-:Y:S01]  /*2b250*/  MOV R3, 0x181f ;  /* 0x0000181f00037802 */ /* 0x000fe20000000f00 */
[----:B------:R-:W-:Y:S01]  /*2b260*/  IMAD.MOV.U32 R242, RZ, RZ, 0x3 ;  /* 0x00000003fff27424 */ /* 0x000fe200078e00ff */
[----:B------:R-:W-:-:S02]  /*2b270*/  MOV R243, 0xffffffff ;  /* 0xffffffff00f37802 */ /* 0x000fc40000000f00 */
[----:B------:R-:W-:Y:S02]  /*2b280*/  MOV R2, 0x2b2a0 ;  /* 0x0002b2a000027802 */ /* 0x000fe40000000f00 */
[----:B---3--:R-:W-:Y:S05]  /*2b290*/  CALL.REL.NOINC `($__internal_3_$__cuda_sm70_shflsync_idx_p) ;  /* 0x000018b000007944 */ /* 0x008fea0003c00000 */
[----:B------:R-:W-:Y:S01]  /*2b2a0*/  IMAD.MOV.U32 R11, RZ, RZ, R244 ;  /* 0x000000ffff0b7224 */ /* 0x000fe200078e00f4 */
[----:B------:R-:W-:Y:S01]  /*2b2b0*/  MOV R241, R18 ;  /* 0x0000001200f17202 */ /* 0x000fe20000000f00 */
[----:B------:R-:W-:Y:S01]  /*2b2c0*/  IMAD.MOV.U32 R242, RZ, RZ, 0x3 ;  /* 0x00000003fff27424 */ /* 0x000fe200078e00ff */
[----:B------:R-:W-:Y:S01]  /*2b2d0*/  MOV R3, 0x181f ;  /* 0x0000181f00037802 */ /* 0x000fe20000000f00 */
[----:B------:R-:W-:Y:S01]  /*2b2e0*/  IMAD.MOV.U32 R243, RZ, RZ, -0x1 ;  /* 0xfffffffffff37424 */ /* 0x000fe200078e00ff */
[----:B------:R-:W-:Y:S02]  /*2b2f0*/  MOV R2, 0x2b310 ;  /* 0x0002b31000027802 */ /* 0x000fe40000000f00 */
        /* <DEDUP_REMOVED lines=18> */
.L_x_1502:
        /* <DEDUP_REMOVED lines=8> */
.L_x_1503:
        /* <DEDUP_REMOVED lines=23> */
.L_x_1506:
[----:B------:R-:W-:Y:S01]  /*2b610*/  IMAD.MOV.U32 R241, RZ, RZ, R20 ;  /* 0x000000fffff17224 */ /* 0x000fe200078e0014 */
[----:B------:R-:W-:Y:S01]  /*2b620*/  MOV R3, 0x181f ;  /* 0x0000181f00037802 */ /* 0x000fe20000000f00 */
[----:B------:R-:W-:Y:S01]  /*2b630*/  IMAD.MOV.U32 R242, RZ, RZ, 0x5 ;  /* 0x00000005fff27424 */ /* 0x000fe200078e00ff */
[----:B------:R-:W-:-:S02]  /*2b640*/  MOV R243, 0xffffffff ;  /* 0xffffffff00f37802 */ /* 0x000fc40000000f00 */
[----:B------:R-:W-:Y:S02]  /*2b650*/  MOV R2, 0x2b670 ;  /* 0x0002b67000027802 */ /* 0x000fe40000000f00 */
[----:B---3--:R-:W-:Y:S05]  /*2b660*/  CALL.REL.NOINC `($__internal_3_$__cuda_sm70_shflsync_idx_p) ;  /* 0x000014e000007944 */ /* 0x008fea0003c00000 */
[----:B------:R-:W-:Y:S01]  /*2b670*/  MOV R11, R244 ;  /* 0x000000f4000b7202 */ /* 0x000fe20000000f00 */
[----:B------:R-:W-:Y:S05]  /*2b680*/  BRA `(.L_x_1594) ;  /* 0xffff6cc000007947 */ /* 0x000fea000383ffff */
.L_x_1507:
[----:B------:R-:W-:Y:S01]  /*2b690*/  IMAD.MOV.U32 R241, RZ, RZ, R18 ;  /* 0x000000fffff17224 */ /* 0x000fe200078e0012 */
[----:B------:R-:W-:Y:S01]  /*2b6a0*/  MOV R3, 0x181f ;  /* 0x0000181f00037802 */ /* 0x000fe20000000f00 */
[----:B------:R-:W-:Y:S01]  /*2b6b0*/  IMAD.MOV.U32 R242, RZ, RZ, 0x5 ;  /* 0x00000005fff27424 */ /* 0x000fe200078e00ff */
[----:B------:R-:W-:Y:S02]  /*2b6c0*/  MOV R243, 0xffffffff ;  /* 0xffffffff00f37802 */ /* 0x000fe40000000f00 */
[----:B------:R-:W-:Y:S02]  /*2b6d0*/  MOV R2, 0x2b6f0 ;  /* 0x0002b6f000027802 */ /* 0x000fe40000000f00 */
[----:B-123--:R-:W-:Y:S05]  /*2b6e0*/  CALL.REL.NOINC `($__internal_3_$__cuda_sm70_shflsync_idx_p) ;  /* 0x0000146000007944 */ /* 0x00efea0003c00000 */
        /* <DEDUP_REMOVED lines=17> */
.L_x_1510:
[----:B------:R-:W-:Y:S01]  /*2b800*/  IMAD.MOV.U32 R241, RZ, RZ, R20 ;  /* 0x000000fffff17224 */ /* 0x000fe200078e0014 */
[----:B------:R-:W-:Y:S01]  /*2b810*/  MOV R3, 0x181f ;  /* 0x0000181f00037802 */ /* 0x000fe20000000f00 */
[----:B------:R-:W-:Y:S01]  /*2b820*/  IMAD.MOV.U32 R242, RZ, RZ, 0x6 ;  /* 0x00000006fff27424 */ /* 0x000fe200078e00ff */
[----:B------:R-:W-:Y:S02]  /*2b830*/  MOV R243, 0xffffffff ;  /* 0xffffffff00f37802 */ /* 0x000fe40000000f00 */
[----:B------:R-:W-:-:S02]  /*2b840*/  MOV R2, 0x2b860 ;  /* 0x0002b86000027802 */ /* 0x000fc40000000f00 */
[----:B----4-:R-:W-:Y:S05]  /*2b850*/  CALL.REL.NOINC `($__internal_3_$__cuda_sm70_shflsync_idx_p) ;  /* 0x000012f000007944 */ /* 0x010fea0003c00000 */
[----:B------:R-:W-:Y:S01]  /*2b860*/  MOV R13, R244 ;  /* 0x000000f4000d7202 */ /* 0x000fe20000000f00 */
[----:B------:R-:W-:Y:S05]  /*2b870*/  BRA `(.L_x_1596) ;  /* 0xffff6e0000007947 */ /* 0x000fea000383ffff */
.L_x_1511:
[----:B------:R-:W-:Y:S01]  /*2b880*/  IMAD.MOV.U32 R241, RZ, RZ, R18 ;  /* 0x000000fffff17224 */ /* 0x000fe200078e0012 */
[----:B------:R-:W-:Y:S01]  /*2b890*/  MOV R3, 0x181f ;  /* 0x0000181f00037802 */ /* 0x000fe20000000f00 */
[----:B------:R-:W-:Y:S01]  /*2b8a0*/  IMAD.MOV.U32 R242, RZ, RZ, 0x6 ;  /* 0x00000006fff27424 */ /* 0x000fe200078e00ff */
[----:B------:R-:W-:-:S02]  /*2b8b0*/  MOV R243, 0xffffffff ;  /* 0xffffffff00f37802 */ /* 0x000fc40000000f00 */
[----:B------:R-:W-:Y:S02]  /*2b8c0*/  MOV R2, 0x2b8e0 ;  /* 0x0002b8e000027802 */ /* 0x000fe40000000f00 */
[----:B-12-4-:R-:W-:Y:S05]  /*2b8d0*/  CALL.REL.NOINC `($__internal_3_$__cuda_sm70_shflsync_idx_p) ;  /* 0x0000127000007944 */ /* 0x016fea0003c00000 */
[----:B------:R-:W-:Y:S01]  /*2b8e0*/  IMAD.MOV.U32 R241, RZ, RZ, R24 ;  /* 0x000000fffff17224 */ /* 0x000fe200078e0018 */
[----:B------:R-:W-:Y:S01]  /*2b8f0*/  MOV R242, 0x6 ;  /* 0x0000000600f27802 */ /* 0x000fe20000000f00 */
[----:B------:R-:W-:Y:S01]  /*2b900*/  IMAD.MOV.U32 R3, RZ, RZ, 0x181f ;  /* 0x0000181fff037424 */ /* 0x000fe200078e00ff */
[----:B------:R-:W-:Y:S01]  /*2b910*/  MOV R243, 0xffffffff ;  /* 0xffffffff00f37802 */ /* 0x000fe20000000f00 */
[----:B------:R-:W-:Y:S01]  /*2b920*/  IMAD.MOV.U32 R12, RZ, RZ, R244 ;  /* 0x000000ffff0c7224 */ /* 0x000fe200078e00f4 */
        /* <DEDUP_REMOVED lines=11> */
.L_x_1514:
        /* <DEDUP_REMOVED lines=8> */
.L_x_1515:
        /* <DEDUP_REMOVED lines=9> */
[----:B------:R-:W-:Y:S01]  /*2baf0*/  MOV R243, 0xffffffff ;  /* 0xffffffff00f37802 */ /* 0x000fe20000000f00 */
[----:B------:R-:W-:Y:S01]  /*2bb00*/  IMAD.MOV.U32 R12, RZ, RZ, R244 ;  /* 0x000000ffff0c7224 */ /* 0x000fe200078e00f4 */
[----:B------:R-:W-:-:S02]  /*2bb10*/  MOV R2, 0x2bb30 ;  /* 0x0002bb3000027802 */ /* 0x000fc40000000f00 */
        /* <DEDUP_REMOVED lines=10> */
.L_x_1550:
        /* <DEDUP_REMOVED lines=8> */
.L_x_1551:
        /* <DEDUP_REMOVED lines=23> */
.L_x_1552:
        /* <DEDUP_REMOVED lines=30> */
.L_x_1555:
[----:B------:R-:W-:Y:S01]  /*2bf90*/  IMAD.MOV.U32 R241, RZ, RZ, R17 ;  /* 0x000000fffff17224 */ /* 0x000fe200078e0011 */
[----:B------:R-:W-:Y:S01]  /*2bfa0*/  MOV R3, 0x181f ;  /* 0x0000181f00037802 */ /* 0x000fe20000000f00 */
[----:B------:R-:W-:Y:S01]  /*2bfb0*/  IMAD.MOV.U32 R242, RZ, RZ, 0x2 ;  /* 0x00000002fff27424 */ /* 0x000fe200078e00ff */
[----:B------:R-:W-:Y:S02]  /*2bfc0*/  MOV R243, 0xffffffff ;  /* 0xffffffff00f37802 */ /* 0x000fe40000000f00 */
[----:B------:R-:W-:-:S02]  /*2bfd0*/  MOV R2, 0x2bff0 ;  /* 0x0002bff000027802 */ /* 0x000fc40000000f00 */
[----:B--2---:R-:W-:Y:S05]  /*2bfe0*/  CALL.REL.NOINC `($__internal_3_$__cuda_sm70_shflsync_idx_p) ;  /* 0x00000b6000007944 */ /* 0x004fea0003c00000 */
[----:B------:R-:W-:Y:S01]  /*2bff0*/  MOV R11, R244 ;  /* 0x000000f4000b7202 */ /* 0x000fe20000000f00 */
[----:B------:R-:W-:Y:S05]  /*2c000*/  BRA `(.L_x_1603) ;  /* 0xffffa5c000007947 */ /* 0x000fea000383ffff */
.L_x_1556:
[----:B------:R-:W-:Y:S01]  /*2c010*/  IMAD.MOV.U32 R241, RZ, RZ, R18 ;  /* 0x000000fffff17224 */ /* 0x000fe200078e0012 */
[----:B------:R-:W-:Y:S01]  /*2c020*/  MOV R3, 0x181f ;  /* 0x0000181f00037802 */ /* 0x000fe20000000f00 */
[----:B------:R-:W-:Y:S01]  /*2c030*/  IMAD.MOV.U32 R242, RZ, RZ, 0x2 ;  /* 0x00000002fff27424 */ /* 0x000fe200078e00ff */
[----:B------:R-:W-:-:S02]  /*2c040*/  MOV R243, 0xffffffff ;  /* 0xffffffff00f37802 */ /* 0x000fc40000000f00 */
[----:B------:R-:W-:Y:S02]  /*2c050*/  MOV R2, 0x2c070 ;  /* 0x0002c07000027802 */ /* 0x000fe40000000f00 */
[----:B-123--:R-:W-:Y:S05]  /*2c060*/  CALL.REL.NOINC `($__internal_3_$__cuda_sm70_shflsync_idx_p) ;  /* 0x00000ae000007944 */ /* 0x00efea0003c00000 */
        /* <DEDUP_REMOVED lines=17> */
.L_x_1557:
[----:B------:R-:W-:Y:S01]  /*2c180*/  IMAD.MOV.U32 R241, RZ, RZ, R17 ;  /* 0x000000fffff17224 */ /* 0x000fe200078e0011 */
[----:B------:R-:W-:Y:S01]  /*2c190*/  MOV R3, 0x181f ;  /* 0x0000181f00037802 */ /* 0x000fe20000000f00 */
[----:B------:R-:W-:Y:S01]  /*2c1a0*/  IMAD.MOV.U32 R242, RZ, RZ, 0x3 ;  /* 0x00000003fff27424 */ /* 0x000fe200078e00ff */
[----:B------:R-:W-:-:S02]  /*2c1b0*/  MOV R243, 0xffffffff ;  /* 0xffffffff00f37802 */ /* 0x000fc40000000f00 */
[----:B------:R-:W-:Y:S02]  /*2c1c0*/  MOV R2, 0x2c1e0 ;  /* 0x0002c1e000027802 */ /* 0x000fe40000000f00 */
[----:B----4-:R-:W-:Y:S05]  /*2c1d0*/  CALL.REL.NOINC `($__internal_3_$__cuda_sm70_shflsync_idx_p) ;  /* 0x0000097000007944 */ /* 0x010fea0003c00000 */
        /* <DEDUP_REMOVED lines=24> */
.L_x_1560:
        /* <DEDUP_REMOVED lines=8> */
.L_x_1561:
        /* <DEDUP_REMOVED lines=23> */
.L_x_1562:
        /* <DEDUP_REMOVED lines=30> */
.L_x_1565:
        /* <DEDUP_REMOVED lines=8> */
.L_x_1566:
        /* <DEDUP_REMOVED lines=23> */
.L_x_1569:
[----:B------:R-:W-:Y:S01]  /*2c920*/  IMAD.MOV.U32 R241, RZ, RZ, R17 ;  /* 0x000000fffff17224 */ /* 0x000fe200078e0011 */
[----:B------:R-:W-:Y:S01]  /*2c930*/  MOV R3, 0x181f ;  /* 0x0000181f00037802 */ /* 0x000fe20000000f00 */
[----:B------:R-:W-:Y:S01]  /*2c940*/  IMAD.MOV.U32 R242, RZ, RZ, 0x7 ;  /* 0x00000007fff27424 */ /* 0x000fe200078e00ff */
[----:B------:R-:W-:-:S02]  /*2c950*/  MOV R243, 0xffffffff ;  /* 0xffffffff00f37802 */ /* 0x000fc40000000f00 */
[----:B------:R-:W-:Y:S02]  /*2c960*/  MOV R2, 0x2c980 ;  /* 0x0002c98000027802 */ /* 0x000fe40000000f00 */
[----:B--2-4-:R-:W-:Y:S05]  /*2c970*/  CALL.REL.NOINC `($__internal_3_$__cuda_sm70_shflsync_idx_p) ;  /* 0x000001d000007944 */ /* 0x014fea0003c00000 */
        /* <DEDUP_REMOVED lines=23> */
        .weak           $__internal_2_$__cuda_sm70_shflsync_bfly_p
        .type           $__internal_2_$__cuda_sm70_shflsync_bfly_p,@function
        .size           $__internal_2_$__cuda_sm70_shflsync_bfly_p,($__internal_3_$__cuda_sm70_shflsync_idx_p - $__internal_2_$__cuda_sm70_shflsync_bfly_p)
$__internal_2_$__cuda_sm70_shflsync_bfly_p:
[----:B------:R-:W-:Y:S02]  /*2caf0*/  MOV R158, 0x1f ;  /* 0x0000001f009e7802 */ /* 0x000fe40000000f00 */
[----:B------:R-:W-:-:S04]  /*2cb00*/  MOV R159, 0xffffffff ;  /* 0xffffffff009f7802 */ /* 0x000fc80000000f00 */
[----:B------:R-:W-:Y:S04]  /*2cb10*/  WARPSYNC R159 ;  /* 0x0000009f00007348 */ /* 0x000fe80003800000 */
[----:B------:R1:W2:Y:S02]  /*2cb20*/  SHFL.BFLY PT, R158, R4, R3, R158 ;  /* 0x0c000003049e7389 */ /* 0x0002a400000e009e */
[----:B-1----:R-:W-:-:S04]  /*2cb30*/  MOV R3, 0x0 ;  /* 0x0000000000037802 */ /* 0x002fc80000000f00 */
[----:B--2---:R-:W-:Y:S05]  /*2cb40*/  RET.REL.NODEC R2 `(_ZN7cutlass13device_kernelIN5flash19enable_sm80_to_sm89INS1_16FlashAttnFwdSm80INS1_25CollectiveMainloopFwdSm80ILi4ELi1ELb0EN4cute5tupleIJNS5_1CILi128EEENS7_ILi48EEES8_EEELi128ENS_6half_tEfNS_4arch4Sm80ELb0ELb1ELb0ELb1ELb1ELb1ELb1ELb0EEENS1_21CollectiveEpilogueFwdINS6_IJS8_S8_S9_EEENS6_IJNS7_ILi1EEESH_SH_EEESB_SD_Li128ELb1ELb1ELb0ELb0EEENS1_19SingleTileSchedulerILb1ELb0ELb1ELi128EEEEEEEEEvNT_6ParamsE) ;  /* 0xfffd34b002007950 */ /* 0x004fea0003c3ffff */
        .weak           $__internal_3_$__cuda_sm70_shflsync_idx_p
        .type           $__internal_3_$__cuda_sm70_shflsync_idx_p,@function
        .size           $__internal_3_$__cuda_sm70_shflsync_idx_p,(.L_x_2039 - $__internal_3_$__cuda_sm70_shflsync_idx_p)
$__internal_3_$__cuda_sm70_shflsync_idx_p:
[----:B------:R-:W-:Y:S04]  /*2cb50*/  WARPSYNC R243 ;  /* 0x000000f300007348 */ /* 0x000fe80003800000 */
[----:B------:R1:W2:Y:S02]  /*2cb60*/  SHFL.IDX PT, R244, R241, R242, R3 ;  /* 0x000000f2f1f47389 */ /* 0x0002a400000e0003 */
[----:B-1----:R-:W-:-:S04]  /*2cb70*/  MOV R3, 0x0 ;  /* 0x0000000000037802 */ /* 0x002fc80000000f00 */
[----:B--2---:R-:W-:Y:S05]  /*2cb80*/  RET.REL.NODEC R2 `(_ZN7cutlass13device_kernelIN5flash19enable_sm80_to_sm89INS1_16FlashAttnFwdSm80INS1_25CollectiveMainloopFwdSm80ILi4ELi1ELb0EN4cute5tupleIJNS5_1CILi128EEENS7_ILi48EEES8_EEELi128ENS_6half_tEfNS_4arch4Sm80ELb0ELb1ELb0ELb1ELb1ELb1ELb1ELb0EEENS1_21CollectiveEpilogueFwdINS6_IJS8_S8_S9_EEENS6_IJNS7_ILi1EEESH_SH_EEESB_SD_Li128ELb1ELb1ELb0ELb0EEENS1_19SingleTileSchedulerILb1ELb0ELb1ELi128EEEEEEEEEvNT_6ParamsE) ;  /* 0xfffd347002007950 */ /* 0x004fea0003c3ffff */
.L_x_1612:
        /* <DEDUP_REMOVED lines=15> */
.L_x_2039:


//--------------------- .text._ZN7cutlass13device_kernelIN5flash19enable_sm80_to_sm89INS1_16FlashAttnFwdSm80INS1_25CollectiveMainloopFwdSm80ILi4ELi1ELb0EN4cute5tupleIJNS5_1CILi128EEENS7_ILi64EEES8_EEELi128ENS_6half_tEfNS_4arch4Sm80ELb1ELb0ELb0ELb0ELb1ELb0ELb1ELb0EEENS1_21CollectiveEpilogueFwdINS6_IJS8_S8_S9_EEENS6_IJNS7_ILi1EEESH_SH_EEESB_SD_Li128ELb0ELb1ELb0ELb0EEENS1_30DynamicPersistentTileSchedulerILi128ELi128ELb0ELb1ELb0EEEEEEEEEvNT_6ParamsE --------------------------
	.section	.text._ZN7cutlass13device_kernelIN5flash19enable_sm80_to_sm89INS1_16FlashAttnFwdSm80INS1_25CollectiveMainloopFwdSm80ILi4ELi1ELb0EN4cute5tupleIJNS5_1CILi128EEENS7_ILi64EEES8_EEELi128ENS_6half_tEfNS_4arch4Sm80ELb1ELb0ELb0ELb0ELb1ELb0ELb1ELb0EEENS1_21CollectiveEpilogueFwdINS6_IJS8_S8_S9_EEENS6_IJNS7_ILi1EEESH_SH_EEESB_SD_Li128ELb0ELb1ELb0ELb0EEENS1_30DynamicPersistentTileSchedulerILi128ELi128ELb0ELb1ELb0EEEEEEEEEvNT_6ParamsE,"ax",@progbits
	.sectioninfo	@"SHI_REGISTERS=255"
	.align	128
.text._ZN7cutlass13device_kernelIN5flash19enable_sm80_to_sm89INS1_16FlashAttnFwdSm80INS1_25CollectiveMainloopFwdSm80ILi4ELi1ELb0EN4cute5tupleIJNS5_1CILi128EEENS7_ILi64EEES8_EEELi128ENS_6half_tEfNS_4arch4Sm80ELb1ELb0ELb0ELb0ELb1ELb0ELb1ELb0EEENS1_21CollectiveEpilogueFwdINS6_IJS8_S8_S9_EEENS6_IJNS7_ILi1EEESH_SH_EEESB_SD_Li128ELb0ELb1ELb0ELb0EEENS1_30DynamicPersistentTileSchedulerILi128ELi128ELb0ELb1ELb0EEEEEEEEEvNT_6ParamsE:
        .type           _ZN7cutlass13device_kernelIN5flash19enable_sm80_to_sm89INS1_16FlashAttnFwdSm80INS1_25CollectiveMainloopFwdSm80ILi4ELi1ELb0EN4cute5tupleIJNS5_1CILi128EEENS7_ILi64EEES8_EEELi128ENS_6half_tEfNS_4arch4Sm80ELb1ELb0ELb0ELb0ELb1ELb0ELb1ELb0EEENS1_21CollectiveEpilogueFwdINS6_IJS8_S8_S9_EEENS6_IJNS7_ILi1EEESH_SH_EEESB_SD_Li128ELb0ELb1ELb0ELb0EEENS1_30DynamicPersistentTileSchedulerILi128ELi128ELb0ELb1ELb0EEEEEEEEEvNT_6ParamsE,@function
        .size           _ZN7cutlass13device_kernelIN5flash19enable_sm80_to_sm89INS1_16FlashAttnFwdSm80INS1_25CollectiveMainloopFwdSm80ILi4ELi1ELb0EN4cute5tupleIJNS5_1CILi128EEENS7_ILi64EEES8_EEELi128ENS_6half_tEfNS_4arch4Sm80ELb1ELb0ELb0ELb0ELb1ELb0ELb1ELb0EEENS1_21CollectiveEpilogueFwdINS6_IJS8_S8_S9_EEENS6_IJNS7_ILi1EEESH_SH_EEESB_SD_Li128ELb0ELb1ELb0ELb0EEENS1_30DynamicPersistentTileSchedulerILi128ELi128ELb0ELb1ELb0EEEEEEEEEvNT_6ParamsE,(.L_x_2043 - _ZN7cutlass13device_kernelIN5flash19enable_sm80_to_sm89INS1_16FlashAttnFwdSm80INS1_25CollectiveMainloopFwdSm80ILi4ELi1ELb0EN4cute5tupleIJNS5_1CILi128EEENS7_ILi64EEES8_EEELi128ENS_6half_tEfNS_4arch4Sm80ELb1ELb0ELb0ELb0ELb1ELb0ELb1ELb0EEENS1_21CollectiveEpilogueFwdINS6_IJS8_S8_S9_EEENS6_IJNS7_ILi1EEESH_SH_EEESB_SD_Li128ELb0ELb1ELb0ELb0EEENS1_30DynamicPersistentTileSchedulerILi128ELi128ELb0ELb1ELb0EEEEEEEEEvNT_6ParamsE)
        .other          _ZN7cutlass13device_kernelIN5flash19enable_sm80_to_sm89INS1_16FlashAttnFwdSm80INS1_25CollectiveMainloopFwdSm80ILi4ELi1ELb0EN4cute5tupleIJNS5_1CILi128EEENS7_ILi64EEES8_EEELi128ENS_6half_tEfNS_4arch4Sm80ELb1ELb0ELb0ELb0ELb1ELb0ELb1ELb0EEENS1_21CollectiveEpilogueFwdINS6_IJS8_S8_S9_EEENS6_IJNS7_ILi1EEESH_SH_EEESB_SD_Li128ELb0ELb1ELb0ELb0EEENS1_30DynamicPersistentTileSchedulerILi128ELi128ELb0ELb1ELb0EEEEEEEEEvNT_6ParamsE,@"STO_CUDA_ENTRY STV_DEFAULT"
_ZN7cutlass13device_kernelIN5flash19enable_sm80_to_sm89INS1_16FlashAttnFwdSm80INS1_25CollectiveMainloopFwdSm80ILi4ELi1ELb0EN4cute5tupleIJNS5_1CILi128EEENS7_ILi64EEES8_EEELi128ENS_6half_tEfNS_4arch4Sm80ELb1ELb0ELb0ELb0ELb1ELb0ELb1ELb0EEENS1_21CollectiveEpilogueFwdINS6_IJS8_S8_S9_EEENS6_IJNS7_ILi1EEESH_SH_EEESB_SD_Li128ELb0ELb1ELb0ELb0EEENS1_30DynamicPersistentTileSchedulerILi128ELi128ELb0ELb1ELb0EEEEEEEEEvNT_6ParamsE:
        /* <DEDUP_REMOVED lines=15> */
[CC--:B------:R-:W-:Y:S02]  /*00f0*/  LEA.HI R12, R15.reuse, R21.reuse, RZ, 0x3 ;  /* 0x000000150f0c7211 */ /* 0x0c0fe400078f18ff */
[----:B------:R-:W-:Y:S02]  /*0100*/  SHF.R.S32.HI R3, RZ, 0x4, R2 ;  /* 0x00000004ff037819 */ /* 0x000fe40000011402 */
[----:B------:R-:W-:-:S02]  /*0110*/  LEA.HI R9, R15, R21, RZ, 0x2 ;  /* 0x000000150f097211 */ /* 0x000fc400078f10ff */
[----:B------:R-:W-:Y:S02]  /*0120*/  LEA.HI R0, R2, R3, RZ, 0x1 ;  /* 0x0000000302007211 */ /* 0x000fe400078f08ff */
[----:B------:R-:W-:Y:S02]  /*0130*/  SHF.R.S32.HI R20, RZ, 0x3, R12 ;  /* 0x00000003ff147819 */ /* 0x000fe4000001140c */
[----:B------:R-:W-:Y:S02]  /*0140*/  LOP3.LUT R0, R0, 0xfffffffe, RZ, 0xc0, !PT ;  /* 0xfffffffe00007812 */ /* 0x000fe400078ec0ff */
[----:B------:R-:W-:Y:S01]  /*0150*/  LOP3.LUT R5, R12, 0xfffffff8, RZ, 0xc0, !PT ;  /* 0xfffffff80c057812 */ /* 0x000fe200078ec0ff */
[----:B------:R-:W-:Y:S01]  /*0160*/  IMAD.SHL.U32 R4, R20, 0x40, RZ ;  /* 0x0000004014047824 */ /* 0x000fe200078e00ff */
[----:B------:R-:W-:Y:S01]  /*0170*/  SHF.R.S32.HI R7, RZ, 0x2, R9 ;  /* 0x00000002ff077819 */ /* 0x000fe20000011409 */
[----:B------:R-:W-:Y:S01]  /*0180*/  IMAD.IADD R13, R3, 0x1, -R0 ;  /* 0x00000001030d7824 */ /* 0x000fe200078e0a00 */
[----:B------:R-:W-:Y:S01]  /*0190*/  LOP3.LUT R0, R2, 0xfffffff0, RZ, 0xc0, !PT ;  /* 0xfffffff002007812 */ /* 0x000fe200078ec0ff */
[----:B------:R-:W-:Y:S01]  /*01a0*/  IMAD.IADD R19, R21, 0x1, -R5 ;  /* 0x0000000115137824 */ /* 0x000fe200078e0a05 */
[----:B------:R-:W-:Y:S01]  /*01b0*/  SHF.R.S32.HI R3, RZ, 0x1f, R9 ;  /* 0x0000001fff037819 */ /* 0x000fe20000011409 */
[----:B------:R-:W-:-:S02]  /*01c0*/  IMAD.SHL.U32 R236, R13, 0x8, RZ ;  /* 0x000000080dec7824 */ /* 0x000fc400078e00ff */
[----:B------:R-:W-:Y:S01]  /*01d0*/  IMAD.IADD R2, R21, 0x1, -R0 ;  /* 0x0000000115027824 */ /* 0x000fe200078e0a00 */
[----:B------:R-:W-:Y:S01]  /*01e0*/  LEA.HI R0, R3, R7, RZ, 0x3 ;  /* 0x0000000703007211 */ /* 0x000fe200078f18ff */
[C---:B------:R-:W-:Y:S02]  /*01f0*/  IMAD.SHL.U32 R250, R19.reuse, 0x8, RZ ;  /* 0x0000000813fa7824 */ /* 0x040fe400078e00ff */
[----:B------:R-:W-:Y:S01]  /*0200*/  IMAD.SHL.U32 R8, R19, 0x40, RZ ;  /* 0x0000004013087824 */ /* 0x000fe200078e00ff */
[----:B------:R-:W-:Y:S02]  /*0210*/  SHF.R.S32.HI R5, RZ, 0x1f, R2 ;  /* 0x0000001fff057819 */ /* 0x000fe40000011402 */
[----:B------:R-:W-:Y:S02]  /*0220*/  LOP3.LUT R3, R0, 0xfffffff8, RZ, 0xc0, !PT ;  /* 0xfffffff800037812 */ /* 0x000fe400078ec0ff */
[----:B------:R-:W-:Y:S02]  /*0230*/  LOP3.LUT R0, R4, 0x1c0, RZ, 0xc0, !PT ;  /* 0x000001c004007812 */ /* 0x000fe400078ec0ff */
[----:B------:R-:W-:Y:S01]  /*0240*/  LEA.HI R10, R5, R2, RZ, 0x3 ;  /* 0x00000002050a7211 */ /* 0x000fe200078f18ff */
[----:B------:R-:W-:Y:S01]  /*0250*/  IMAD.IADD R7, R7, 0x1, -R3 ;  /* 0x0000000107077824 */ /* 0x000fe200078e0a03 */
[----:B------:R-:W-:-:S02]  /*0260*/  SHF.R.U32.HI R6, RZ, 0x3, R0 ;  /* 0x00000003ff067819 */ /* 0x000fc40000011600 */
[----:B------:R-:W-:Y:S02]  /*0270*/  LOP3.LUT R4, R0, 0x38, R250, 0xf8, !PT ;  /* 0x0000003800047812 */ /* 0x000fe400078ef8fa */
[----:B------:R-:W-:Y:S02]  /*0280*/  LOP3.LUT R5, R10, 0xfffffff8, RZ, 0xc0, !PT ;  /* 0xfffffff80a057812 */ /* 0x000fe400078ec0ff */
[----:B------:R-:W-:Y:S02]  /*0290*/  LOP3.LUT R0, R8, 0x1c0, RZ, 0xc0, !PT ;  /* 0x000001c008007812 */ /* 0x000fe400078ec0ff */
[----:B------:R-:W-:Y:S01]  /*02a0*/  LOP3.LUT R3, R9, 0xfffffffc, RZ, 0xc0, !PT ;  /* 0xfffffffc09037812 */ /* 0x000fe200078ec0ff */
[----:B------:R-:W-:Y:S01]  /*02b0*/  IMAD.IADD R8, R2, 0x1, -R5 ;  /* 0x0000000102087824 */ /* 0x000fe200078e0a05 */
[----:B------:R-:W-:Y:S01]  /*02c0*/  LOP3.LUT R11, R4, R6, RZ, 0x3c, !PT ;  /* 0x00000006040b7212 */ /* 0x000fe200078e3cff */
[----:B------:R-:W-:Y:S01]  /*02d0*/  IMAD.SHL.U32 R5, R10, 0x40, RZ ;  /* 0x000000400a057824 */ /* 0x000fe200078e00ff */
[----:B------:R-:W-:Y:S01]  /*02e0*/  LOP3.LUT R4, R0, 0x8, R12, 0xf8, !PT ;  /* 0x0000000800047812 */ /* 0x000fe200078ef80c */
[----:B------:R-:W-:Y:S01]  /*02f0*/  IMAD.IADD R6, R21, 0x1, -R3 ;  /* 0x0000000115067824 */ /* 0x000fe200078e0a03 */
[----:B------:R-:W-:-:S02]  /*0300*/  LOP3.LUT R2, R7, 0x1, RZ, 0xc0, !PT ;  /* 0x0000000107027812 */ /* 0x000fc400078ec0ff */
[----:B------:R-:W-:Y:S02]  /*0310*/  SHF.R.U32.HI R0, RZ, 0x3, R0 ;  /* 0x00000003ff007819 */ /* 0x000fe40000011600 */
[----:B------:R-:W-:Y:S02]  /*0320*/  LEA.HI R3, R15, R21, RZ, 0x5 ;  /* 0x000000150f037211 */ /* 0x000fe400078f28ff */
[----:B------:R-:W-:Y:S02]  /*0330*/  ISETP.NE.U32.AND P0, PT, R2, 0x1, PT ;  /* 0x000000010200780c */ /* 0x000fe40003f05070 */
[----:B------:R-:W-:Y:S02]  /*0340*/  LOP3.LUT R12, R4, R0, RZ, 0x3c, !PT ;  /* 0x00000000040c7212 */ /* 0x000fe400078e3cff */
[----:B------:R-:W-:Y:S02]  /*0350*/  LEA.HI R0, R6, R6, RZ, 0x1 ;  /* 0x0000000606007211 */ /* 0x000fe400078f08ff */
[----:B------:R-:W-:-:S02]  /*0360*/  LOP3.LUT R2, R3, 0xffffffe0, RZ, 0xc0, !PT ;  /* 0xffffffe003027812 */ /* 0x000fc400078ec0ff */
[--C-:B------:R-:W-:Y:S02]  /*0370*/  SHF.R.S32.HI R240, RZ, 0x5, R3.reuse ;  /* 0x00000005fff07819 */ /* 0x100fe40000011403 */
[----:B------:R-:W-:Y:S01]  /*0380*/  SHF.R.S32.HI R3, RZ, 0x1f, R3 ;  /* 0x0000001fff037819 */ /* 0x000fe20000011403 */
[----:B------:R-:W-:Y:S01]  /*0390*/  IMAD.IADD R18, R21, 0x1, -R2 ;  /* 0x0000000115127824 */ /* 0x000fe200078e0a02 */
[C---:B------:R-:W-:Y:S01]  /*03a0*/  LOP3.LUT R4, R0.reuse, 0x1ffffffe, RZ, 0xc0, !PT ;  /* 0x1ffffffe00047812 */ /* 0x040fe200078ec0ff */
[----:B------:R-:W-:Y:S01]  /*03b0*/  IMAD.SHL.U32 R0, R0, 0x20, RZ ;  /* 0x0000002000007824 */ /* 0x000fe200078e00ff */
[----:B------:R-:W-:Y:S02]  /*03c0*/  LEA.HI R2, R3, R240, RZ, 0x2 ;  /* 0x000000f003027211 */ /* 0x000fe400078f10ff */
[----:B------:R-:W-:Y:S01]  /*03d0*/  SHF.R.S32.HI R9, RZ, 0x1f, R18 ;  /* 0x0000001fff097819 */ /* 0x000fe20000011412 */
[----:B------:R-:W-:Y:S01]  /*03e0*/  IMAD.IADD R3, R6, 0x1, -R4 ;  /* 0x0000000106037824 */ /* 0x000fe200078e0a04 */
[----:B------:R-:W-:-:S02]  /*03f0*/  LOP3.LUT R0, R0, 0xffffffc0, RZ, 0xc0, !PT ;  /* 0xffffffc000007812 */ /* 0x000fc400078ec0ff */
[----:B------:R-:W-:Y:S02]  /*0400*/  LOP3.LUT R2, R2, 0xffffffc, RZ, 0xc0, !PT ;  /* 0x0ffffffc02027812 */ /* 0x000fe400078ec0ff */
[----:B------:R-:W-:Y:S01]  /*0410*/  LEA.HI R9, R9, R18, RZ, 0x2 ;  /* 0x0000001209097211 */ /* 0x000fe200078f10ff */
[----:B------:R-:W-:Y:S01]  /*0420*/  IMAD R14, R3, 0x8, R0 ;  /* 0x00000008030e7824 */ /* 0x000fe200078e0200 */
[----:B------:R-:W-:Y:S01]  /*0430*/  LEA.HI R4, R15, R21, RZ, 0x6 ;  /* 0x000000150f047211 */ /* 0x000fe200078f30ff */
[----:B------:R-:W-:Y:S01]  /*0440*/  IMAD.SHL.U32 R0, R8, 0x40, RZ ;  /* 0x0000004008007824 */ /* 0x000fe200078e00ff */
[----:B------:R-:W-:Y:S01]  /*0450*/  R2P PR, R7, 0x6 ;  /* 0x0000000607007804 */ /* 0x000fe20000000000 */
[----:B------:R-:W-:Y:S01]  /*0460*/  IMAD.IADD R3, R240, 0x1, -R2 ;  /* 0x00000001f0037824 */ /* 0x000fe200078e0a02 */
[----:B------:R-:W-:Y:S01]  /*0470*/  SHF.R.S32.HI R2, RZ, 0x2, R9 ;  /* 0x00000002ff027819 */ /* 0x000fe20000011409 */
[----:B------:R-:W-:Y:S01]  /*0480*/  IMAD.SHL.U32 R4, R4, 0x8, RZ ;  /* 0x0000000804047824 */ /* 0x000fe200078e00ff */
[----:B------:R-:W-:Y:S01]  /*0490*/  LOP3.LUT R0, R0, 0x1c0, RZ, 0xc0, !PT ;  /* 0x000001c000007812 */ /* 0x000fe200078ec0ff */
[----:B------:R-:W-:Y:S01]  /*04a0*/  IMAD.SHL.U32 R240, R240, 0x400, RZ ;  /* 0x00000400f0f07824 */ /* 0x000fe200078e00ff */
[----:B------:R-:W-:Y:S01]  /*04b0*/  LOP3.LUT P4, RZ, R8, 0x2, RZ, 0xc0, !PT ;  /* 0x0000000208ff7812 */ /* 0x000fe2000788c0ff */
[----:B------:R-:W-:Y:S01]  /*04c0*/  IMAD R17, R3, 0x10, R2 ;  /* 0x0000001003117824 */ /* 0x000fe200078e0202 */
[----:B------:R-:W-:Y:S01]  /*04d0*/  LOP3.LUT R236, R0, 0x8, R236, 0xf8, !PT ;  /* 0x0000000800ec7812 */ /* 0x000fe200078ef8ec */
[----:B------:R-:W-:Y:S01]  /*04e0*/  IMAD.SHL.U32 R2, R7, 0x40, RZ ;  /* 0x0000004007027824 */ /* 0x000fe200078e00ff */
[----:B------:R-:W-:-:S02]  /*04f0*/  SHF.R.U32.HI R0, RZ, 0x3, R0 ;  /* 0x00000003ff007819 */ /* 0x000fc40000011600 */
[----:B------:R-:W-:Y:S01]  /*0500*/  LOP3.LUT R11, R11, 0x7ffffe00, R4, 0xf8, !PT ;  /* 0x7ffffe000b0b7812 */ /* 0x000fe200078ef804 */
[----:B------:R-:W-:Y:S01]  /*0510*/  IMAD R4, R6, 0x2, R240 ;  /* 0x0000000206047824 */ /* 0x000fe200078e02f0 */
[----:B------:R-:W-:Y:S01]  /*0520*/  LOP3.LUT R3, R2, 0x1c0, RZ, 0xc0, !PT ;  /* 0x000001c002037812 */ /* 0x000fe200078ec0ff */
[----:B------:R-:W-:Y:S01]  /*0530*/  IMAD.MOV.U32 R6, RZ, RZ, 0x20 ;  /* 0x00000020ff067424 */ /* 0x000fe200078e00ff */
[----:B------:R-:W-:Y:S01]  /*0540*/  LOP3.LUT R236, R236, R0, RZ, 0x3c, !PT ;  /* 0x00000000ecec7212 */ /* 0x000fe200078e3cff */
[----:B------:R-:W-:Y:S01]  /*0550*/  STL [R1+0x80], R17 ;  /* 0x0000801101007387 */ /* 0x000fe20000100800 */
[----:B------:R-:W-:Y:S01]  /*0560*/  LOP3.LUT R2, R5, 0xfffffe00, RZ, 0xc0, !PT ;  /* 0xfffffe0005027812 */ /* 0x000fe200078ec0ff */
[----:B------:R-:W-:Y:S01]  /*0570*/  IMAD R0, R13, 0x200, R12 ;  /* 0x000002000d007824 */ /* 0x000fe200078e020c */
[----:B------:R-:W-:Y:S01]  /*0580*/  LEA.HI R3, R3, R3, RZ, 0x1d ;  /* 0x0000000303037211 */ /* 0x000fe200078fe8ff */
[----:B------:R-:W-:Y:S01]  /*0590*/  STL [R1+0x58], R16 ;  /* 0x0000581001007387 */ /* 0x000fe20000100800 */
[CC--:B------:R-:W-:Y:S01]  /*05a0*/  IADD3 R240, R236.reuse, R2.reuse, R240 ;  /* 0x00000002ecf07210 */ /* 0x0c0fe20007ffe0f0 */
[----:B------:R-:W-:Y:S01]  /*05b0*/  IMAD.SHL.U32 R247, R11, 0x2, RZ ;  /* 0x000000020bf77824 */ /* 0x000fe200078e00ff */
[----:B------:R-:W-:Y:S01]  /*05c0*/  LOP3.LUT R236, R236, R2, RZ, 0xfc, !PT ;  /* 0x00000002ecec7212 */ /* 0x000fe200078efcff */
[----:B------:R-:W-:Y:S01]  /*05d0*/  IMAD.IADD R5, R4, 0x1, R3 ;  /* 0x0000000104057824 */ /* 0x000fe200078e0203 */
[----:B------:R-:W-:-:S02]  /*05e0*/  LEA.HI R2, R15, R21, RZ, 0x7 ;  /* 0x000000150f027211 */ /* 0x000fc400078f38ff */
[----:B------:R-:W-:Y:S02]  /*05f0*/  LOP3.LUT P3, RZ, R8, 0x4, RZ, 0xc0, !PT ;  /* 0x0000000408ff7812 */ /* 0x000fe4000786c0ff */
[----:B------:R-:W-:Y:S01]  /*0600*/  SHF.R.S32.HI R3, RZ, 0x7, R2 ;  /* 0x00000007ff037819 */ /* 0x000fe20000011402 */
[----:B------:R-:W-:Y:S01]  /*0610*/  IMAD R3, R19, 0x10, R20 ;  /* 0x0000001013037824 */ /* 0x000fe200078e0214 */
[----:B------:R-:W-:Y:S02]  /*0620*/  LOP3.LUT R2, R9, 0x7ffffffc, RZ, 0xc0, !PT ;  /* 0x7ffffffc09027812 */ /* 0x000fe400078ec0ff */
[----:B------:R-:W-:Y:S02]  /*0630*/  IADD3 R251, R250, 0x40, RZ ;  /* 0x00000040fafb7810 */ /* 0x000fe40007ffe0ff */
[----:B------:R-:W-:Y:S01]  /*0640*/  LEA R8, R5, 0x80, 0x1 ;  /* 0x0000008005087811 */ /* 0x000fe200078e08ff */
[----:B------:R1:W-:Y:S01]  /*0650*/  STL [R1+0x10], R3 ;  /* 0x0000100301007387 */ /* 0x0003e20000100800 */
[----:B------:R-:W-:Y:S01]  /*0660*/  IMAD.IADD R5, R17, 0x1, R14 ;  /* 0x0000000111057824 */ /* 0x000fe200078e020e */
[----:B------:R-:W-:-:S02]  /*0670*/  SHF.R.S32.HI R4, RZ, 0x1f, R251 ;  /* 0x0000001fff047819 */ /* 0x000fc400000114fb */
[----:B------:R-:W-:Y:S01]  /*0680*/  SEL R4, R238, 0xffffffc0, !P2 ;  /* 0xffffffc0ee047807 */ /* 0x000fe20005000000 */
[----:B------:R-:W-:Y:S01]  /*0690*/  STL [R1+0x5c], R8 ;  /* 0x00005c0801007387 */ /* 0x000fe20000100800 */
[----:B------:R-:W-:Y:S02]  /*06a0*/  SHF.R.S32.HI R7, RZ, 0x1f, R250 ;  /* 0x0000001fff077819 */ /* 0x000fe400000114fa */
[----:B------:R-:W-:Y:S01]  /*06b0*/  LEA R233, R0, 0x4100, 0x1 ;  /* 0x0000410000e97811 */ /* 0x000fe200078e08ff */
[----:B------:R2:W-:Y:S01]  /*06c0*/  STL [R1+0x54], R5 ;  /* 0x0000540501007387 */ /* 0x0005e20000100800 */
[----:B------:R-:W-:Y:S02]  /*06d0*/  SEL R0, R6, 0xffffffe0, !P4 ;  /* 0xffffffe006007807 */ /* 0x000fe40006000000 */
[----:B------:R-:W-:Y:S02]  /*06e0*/  LEA R240, R240, 0x8100, 0x1 ;  /* 0x00008100f0f07811 */ /* 0x000fe400078e08ff */
[----:B------:R-:W-:-:S02]  /*06f0*/  SEL R238, R238, 0xffffffc0, !P3 ;  /* 0xffffffc0eeee7807 */ /* 0x000fc40005800000 */
[----:B------:R-:W-:Y:S01]  /*0700*/  LEA R236, R236, 0x100, 0x1 ;  /* 0x00000100ecec7811 */ /* 0x000fe200078e08ff */
[C---:B------:R-:W-:Y:S02]  /*0710*/  IMAD.IADD R242, R240.reuse, 0x1, R0 ;  /* 0x00000001f0f27824 */ /* 0x040fe400078e0200 */
[----:B------:R-:W-:Y:S02]  /*0720*/  IMAD.IADD R241, R240, 0x1, R238 ;  /* 0x00000001f0f17824 */ /* 0x000fe400078e02ee */
[--C-:B------:R-:W-:Y:S02]  /*0730*/  IMAD.IADD R237, R0, 0x1, R236.reuse ;  /* 0x0000000100ed7824 */ /* 0x100fe400078e02ec */
[----:B------:R-:W-:Y:S02]  /*0740*/  IMAD.IADD R239, R238, 0x1, R236 ;  /* 0x00000001eeef7824 */ /* 0x000fe400078e02ec */
[----:B-1----:R-:W-:Y:S01]  /*0750*/  IMAD.IADD R3, R18, 0x1, -R2 ;  /* 0x0000000112037824 */ /* 0x002fe200078e0a02 */
[----:B------:R-:W-:Y:S01]  /*0760*/  SEL R2, R6, 0xffffffe0, !P1 ;  /* 0xffffffe006027807 */ /* 0x000fe20004800000 */
[----:B------:R-:W-:-:S02]  /*0770*/  IMAD.IADD R6, R8, 0x1, R4 ;  /* 0x0000000108067824 */ /* 0x000fc400078e0204 */
[----:B------:R-:W-:Y:S02]  /*0780*/  IMAD.SHL.U32 R3, R3, 0x2, RZ ;  /* 0x0000000203037824 */ /* 0x000fe400078e00ff */
[----:B------:R-:W-:Y:S02]  /*0790*/  IMAD.IADD R7, R8, 0x1, R2 ;  /* 0x0000000108077824 */ /* 0x000fe400078e0202 */
[----:B------:R-:W-:Y:S01]  /*07a0*/  IMAD.IADD R243, R242, 0x1, R238 ;  /* 0x00000001f2f37824 */ /* 0x000fe200078e02ee */
[C---:B--2---:R-:W-:Y:S01]  /*07b0*/  IADD3 R5, R8.reuse, -0x10, RZ ;  /* 0xfffffff008057810 */ /* 0x044fe20007ffe0ff */
[----:B------:R1:W-:Y:S01]  /*07c0*/  STL [R1+0x50], R3 ;  /* 0x0000500301007387 */ /* 0x0003e20000100800 */
[----:B------:R-:W-:Y:S01]  /*07d0*/  @P0 IADD3 R5, R8, 0x10, RZ ;  /* 0x0000001008050810 */ /* 0x000fe20007ffe0ff */
[----:B------:R-:W-:Y:S02]  /*07e0*/  IMAD.IADD R244, R0, 0x1, R241 ;  /* 0x0000000100f47824 */ /* 0x000fe400078e02f1 */
[----:B------:R-:W-:Y:S01]  /*07f0*/  STL [R1+0x68], R7 ;  /* 0x0000680701007387 */ /* 0x000fe20000100800 */
[----:B------:R-:W-:-:S02]  /*0800*/  IMAD.IADD R238, R238, 0x1, R237 ;  /* 0x00000001eeee7824 */ /* 0x000fc400078e02ed */
[----:B------:R-:W-:Y:S01]  /*0810*/  IMAD.IADD R2, R2, 0x1, R5 ;  /* 0x0000000102027824 */ /* 0x000fe200078e0205 */
[----:B------:R-:W-:Y:S04]  /*0820*/  STL [R1+0x78], R6 ;  /* 0x0000780601007387 */ /* 0x000fe80000100800 */
[----:B------:R-:W-:Y:S01]  /*0830*/  STL [R1+0x60], R5 ;  /* 0x0000600501007387 */ /* 0x000fe20000100800 */
[----:B-1----:R-:W-:-:S05]  /*0840*/  IMAD.IADD R3, R7, 0x1, R4 ;  /* 0x0000000107037824 */ /* 0x002fca00078e0204 */
[----:B------:R1:W-:Y:S04]  /*0850*/  STL [R1+0x74], R3 ;  /* 0x0000740301007387 */ /* 0x0003e80000100800 */
[----:B------:R2:W-:Y:S01]  /*0860*/  STL [R1+0x64], R2 ;  /* 0x0000640201007387 */ /* 0x0005e20000100800 */
[----:B-1----:R-:W-:Y:S02]  /*0870*/  IMAD.IADD R3, R4, 0x1, R5 ;  /* 0x0000000104037824 */ /* 0x002fe400078e0205 */
[----:B--2---:R-:W-:-:S03]  /*0880*/  IMAD.IADD R2, R2, 0x1, R4 ;  /* 0x0000000102027824 */ /* 0x004fc600078e0204 */
[----:B------:R1:W-:Y:S04]  /*0890*/  STL [R1+0x70], R3 ;  /* 0x0000700301007387 */ /* 0x0003e80000100800 */
[----:B------:R1:W-:Y:S02]  /*08a0*/  STL [R1+0x6c], R2 ;  /* 0x00006c0201007387 */ /* 0x0003e40000100800 */
.L_x_1722:
[----:B------:R-:W2:Y:S01]  /*08b0*/  LDL R4, [R1+0x58] ;  /* 0x0000580001047983 */ /* 0x000ea20000100800 */
[----:B------:R-:W-:Y:S01]  /*08c0*/  IMAD.MOV.U32 R0, RZ, RZ, c[0x0][0x560] ;  /* 0x00015800ff007624 */ /* 0x000fe200078e00ff */
[----:B------:R-:W-:Y:S01]  /*08d0*/  YIELD ;  /* 0x0000000000007946 */ /* 0x000fe20003800000 */
[----:B------:R-:W-:Y:S03]  /*08e0*/  BSSY B0, `(.L_x_1613) ;  /* 0x0000016000007945 */ /* 0x000fe60003800000 */
[----:B------:R-:W-:-:S13]  /*08f0*/  ISETP.NE.AND P0, PT, R0, 0x1, PT ;  /* 0x000000010000780c */ /* 0x000fda0003f05270 */
[----:B--2---:R-:W-:Y:S01]  /*0900*/  @P0 IMAD.HI.U32 R0, R4, c[0x0][0x564], RZ ;  /* 0x0001590004000a27 */ /* 0x004fe200078e00ff */
[----:B-1----:R-:W-:-:S04]  /*0910*/  MOV R3, R4 ;  /* 0x0000000400037202 */ /* 0x002fc80000000f00 */
        /* <DEDUP_REMOVED lines=12> */
.L_x_1614:
[----:B------:R-:W-:-:S04]  /*09e0*/  MOV R0, c[0x0][0x554] ;  /* 0x0001550000007a02 */ /* 0x000fc80000000f00 */
[----:B------:R-:W-:Y:S02]  /*09f0*/  ISETP.NE.AND P0, PT, R0, 0x1, PT ;  /* 0x000000010000780c */ /* 0x000fe40003f05270 */
[----:B------:R-:W-:-:S11]  /*0a00*/  MOV R0, R2 ;  /* 0x0000000200007202 */ /* 0x000fd60000000f00 */
[----:B------:R-:W-:-:S05]  /*0a10*/  @P0 IMAD.HI.U32 R4, R2, c[0x0][0x558], RZ ;  /* 0x0001560002040a27 */ /* 0x000fca00078e00ff */
[----:B------:R-:W-:-:S05]  /*0a20*/  @P0 SHF.R.U32.HI R0, RZ, c[0x0][0x55c], R4 ;  /* 0x00015700ff000a19 */ /* 0x000fca0000011604 */
[----:B------:R-:W-:Y:S02]  /*0a30*/  IMAD R4, R0, c[0x0][0x554], RZ ;  /* 0x0001550000047a24 */ /* 0x000fe400078e02ff */
.L_x_1615:
[----:B------:R-:W-:Y:S05]  /*0a40*/  BSYNC B0 ;  /* 0x0000000000007941 */ /* 0x000fea0003800000 */
.L_x_1613:
        /* <DEDUP_REMOVED lines=13> */
[----:B------:R-:W-:Y:S04]  /*0b20*/  STL [R1+0x48], R62 ;  /* 0x0000483e01007387 */ /* 0x000fe80000100800 */
[----:B------:R1:W2:Y:S01]  /*0b30*/  @P0 LDG.E R6, [R2.64] ;  /* 0x0000000602060981 */ /* 0x0002a2000c1e1900 */
[----:B------:R-:W-:Y:S01]  /*0b40*/  IADD3 R0, R0, c[0x0][0x53c], RZ ;  /* 0x00014f0000007a10 */ /* 0x000fe20007ffe0ff */
[----:B------:R-:W-:Y:S01]  /*0b50*/  IMAD.MOV.U32 R5, RZ, RZ, 0x40 ;  /* 0x00000040ff057424 */ /* 0x000fe200078e00ff */
[----:B------:R-:W-:Y:S01]  /*0b60*/  CS2R R126, SRZ ;  /* 0x00000000007e7805 */ /* 0x000fe2000001ff00 */
[----:B------:R-:W-:Y:S01]  /*0b70*/  CS2R R124, SRZ ;  /* 0x00000000007c7805 */ /* 0x000fe2000001ff00 */
[----:B------:R-:W-:Y:S01]  /*0b80*/  CS2R R130, SRZ ;  /* 0x0000000000827805 */ /* 0x000fe2000001ff00 */
[----:B------:R-:W-:Y:S01]  /*0b90*/  IMAD.SHL.U32 R8, R0, 0x80, RZ ;  /* 0x0000008000087824 */ /* 0x000fe200078e00ff */
[----:B------:R-:W-:Y:S01]  /*0ba0*/  IADD3 R5, R5, -c[0x0][0x168], RZ ;  /* 0x80005a0005057a10 */ /* 0x000fe20007ffe0ff */
[----:B------:R-:W-:Y:S01]  /*0bb0*/  CS2R R128, SRZ ;  /* 0x0000000000807805 */ /* 0x000fe2000001ff00 */
[----:B------:R-:W-:Y:S01]  /*0bc0*/  IMAD.MOV.U32 R122, RZ, RZ, RZ ;  /* 0x000000ffff7a7224 */ /* 0x000fe200078e00ff */
[----:B------:R-:W-:Y:S01]  /*0bd0*/  CS2R R120, SRZ ;  /* 0x0000000000787805 */ /* 0x000fe2000001ff00 */
[----:B------:R-:W-:Y:S01]  /*0be0*/  IADD3 R0, R8, 0x7f, RZ ;  /* 0x0000007f08007810 */ /* 0x000fe20007ffe0ff */
[----:B------:R-:W-:Y:S01]  /*0bf0*/  STL [R1+0x44], R8 ;  /* 0x0000440801007387 */ /* 0x000fe20000100800 */
[----:B------:R-:W-:Y:S01]  /*0c00*/  CS2R R118, SRZ ;  /* 0x0000000000767805 */ /* 0x000fe2000001ff00 */
[----:B------:R-:W-:Y:S01]  /*0c10*/  CS2R R116, SRZ ;  /* 0x0000000000747805 */ /* 0x000fe2000001ff00 */
        /* <DEDUP_REMOVED lines=10> */
[----:B-1----:R-:W-:Y:S01]  /*0cc0*/  MOV R2, c[0x0][0x2c4] ;  /* 0x0000b10000027a02 */ /* 0x002fe20000000f00 */
[----:B------:R-:W-:Y:S01]  /*0cd0*/  CS2R R16, SRZ ;  /* 0x0000000000107805 */ /* 0x000fe2000001ff00 */
[----:B------:R-:W-:Y:S01]  /*0ce0*/  MOV R102, RZ ;  /* 0x000000ff00667202 */ /* 0x000fe20000000f00 */
[----:B------:R-:W-:Y:S01]  /*0cf0*/  IMAD.MOV.U32 R100, RZ, RZ, RZ ;  /* 0x000000ffff647224 */ /* 0x000fe200078e00ff */
[----:B------:R-:W-:Y:S01]  /*0d00*/  ISETP.NE.AND P4, PT, R2, 0x1, PT ;  /* 0x000000010200780c */ /* 0x000fe20003f85270 */
[----:B------:R-:W-:Y:S01]  /*0d10*/  IMAD.MOV.U32 R94, RZ, RZ, RZ ;  /* 0x000000ffff5e7224 */ /* 0x000fe200078e00ff */
[----:B------:R-:W-:Y:S01]  /*0d20*/  MOV R2, c[0x0][0x2ac] ;  /* 0x0000ab0000027a02 */ /* 0x000fe20000000f00 */
[----:B------:R-:W-:Y:S01]  /*0d30*/  CS2R R18, SRZ ;  /* 0x0000000000127805 */ /* 0x000fe2000001ff00 */
[----:B------:R-:W-:Y:S01]  /*0d40*/  MOV R92, RZ ;  /* 0x000000ff005c7202 */ /* 0x000fe20000000f00 */
[----:B------:R-:W-:Y:S01]  /*0d50*/  IMAD.MOV.U32 R98, RZ, RZ, RZ ;  /* 0x000000ffff627224 */ /* 0x000fe200078e00ff */
        /* <DEDUP_REMOVED lines=8> */
[----:B------:R-:W-:Y:S01]  /*0de0*/  @P4 IMAD.HI.U32 R3, R0, c[0x0][0x2c8], RZ ;  /* 0x0000b20000034a27 */ /* 0x000fe200078e00ff */
[----:B------:R-:W-:Y:S01]  /*0df0*/  CS2R R26, SRZ ;  /* 0x00000000001a7805 */ /* 0x000fe2000001ff00 */
[----:B------:R-:W-:Y:S01]  /*0e00*/  MOV R82, RZ ;  /* 0x000000ff00527202 */ /* 0x000fe20000000f00 */
[----:B------:R-:W-:Y:S01]  /*0e10*/  CS2R R28, SRZ ;  /* 0x00000000001c7805 */ /* 0x000fe2000001ff00 */
[----:B------:R-:W-:Y:S01]  /*0e20*/  IMAD.MOV.U32 R78, RZ, RZ, RZ ;  /* 0x000000ffff4e7224 */ /* 0x000fe200078e00ff */
[----:B------:R-:W-:Y:S01]  /*0e30*/  @P4 SHF.R.U32.HI R0, RZ, c[0x0][0x2cc], R3 ;  /* 0x0000b300ff004a19 */ /* 0x000fe20000011603 */
[----:B------:R-:W-:Y:S01]  /*0e40*/  IMAD.MOV.U32 R76, RZ, RZ, RZ ;  /* 0x000000ffff4c7224 */ /* 0x000fe200078e00ff */
[----:B------:R-:W-:Y:S01]  /*0e50*/  MOV R74, RZ ;  /* 0x000000ff004a7202 */ /* 0x000fe20000000f00 */
[----:B------:R-:W-:Y:S01]  /*0e60*/  IMAD.MOV.U32 R80, RZ, RZ, RZ ;  /* 0x000000ffff507224 */ /* 0x000fe200078e00ff */
        /* <DEDUP_REMOVED lines=51> */
[----:B--2---:R1:W-:Y:S02]  /*11a0*/  STL [R1+0x18], R6 ;  /* 0x0000180601007387 */ /* 0x0043e40000100800 */
[----:B-1----:R-:W-:-:S02]  /*11b0*/  IMAD R6, R2, c[0x0][0x1d0], RZ ;  /* 0x0000740002067a24 */ /* 0x002fc400078e02ff */
[----:B------:R-:W-:-:S03]  /*11c0*/  IMAD R2, R2, c[0x0][0x1d0], R5 ;  /* 0x0000740002027a24 */ /* 0x000fc600078e0205 */
[----:B------:R-:W-:Y:S01]  /*11d0*/  IADD3 R5, R6, 0x3f, RZ ;  /* 0x0000003f06057810 */ /* 0x000fe20007ffe0ff */
[----:B------:R-:W-:-:S03]  /*11e0*/  IMAD.IADD R0, R2, 0x1, R0 ;  /* 0x0000000102007824 */ /* 0x000fc600078e0200 */
[----:B------:R-:W-:Y:S02]  /*11f0*/  SHF.R.S32.HI R2, RZ, 0x1f, R5 ;  /* 0x0000001fff027819 */ /* 0x000fe40000011405 */
[----:B------:R-:W-:Y:S02]  /*1200*/  SHF.R.S32.HI R3, RZ, 0x1f, R0 ;  /* 0x0000001fff037819 */ /* 0x000fe40000011400 */
[----:B------:R-:W-:Y:S02]  /*1210*/  LEA.HI R2, R2, R5, RZ, 0x6 ;  /* 0x0000000502027211 */ /* 0x000fe400078f30ff */
[----:B------:R-:W-:Y:S01]  /*1220*/  LEA.HI R3, R3, R0, RZ, 0x6 ;  /* 0x0000000003037211 */ /* 0x000fe200078f30ff */
[----:B------:R-:W-:Y:S01]  /*1230*/  IMAD.MOV R0, RZ, RZ, -R62 ;  /* 0x000000ffff007224 */ /* 0x000fe200078e0a3e */
[----:B------:R-:W-:Y:S02]  /*1240*/  SHF.R.S32.HI R2, RZ, 0x6, R2 ;  /* 0x00000006ff027819 */ /* 0x000fe40000011402 */
[----:B------:R-:W-:Y:S01]  /*1250*/  SHF.R.S32.HI R3, RZ, 0x6, R3 ;  /* 0x00000006ff037819 */ /* 0x000fe20000011403 */
[----:B------:R-:W-:Y:S01]  /*1260*/  IMAD R6, R0, c[0x0][0x548], R4 ;  /* 0x0001520000067a24 */ /* 0x000fe200078e0204 */
[----:B------:R-:W-:-:S02]  /*1270*/  PRMT R0, RZ, 0x7610, R0 ;  /* 0x00007610ff007816 */ /* 0x000fc40000000000 */
[----:B------:R-:W-:Y:S02]  /*1280*/  IMNMX R224, R2, R3, PT ;  /* 0x0000000302e07217 */ /* 0x000fe40003800200 */
[----:B------:R1:W-:Y:S01]  /*1290*/  STL [R1+0x4c], R6 ;  /* 0x00004c0601007387 */ /* 0x0003e20000100800 */
[----:B------:R-:W-:Y:S02]  /*12a0*/  MOV R5, RZ ;  /* 0x000000ff00057202 */ /* 0x000fe40000000f00 */
[----:B------:R-:W-:-:S13]  /*12b0*/  ISETP.GE.AND P0, PT, R224, 0x1, PT ;  /* 0x00000001e000780c */ /* 0x000fda0003f06270 */
[----:B------:R-:W-:Y:S05]  /*12c0*/  @!P0 BRA `(.L_x_1616) ;  /* 0x0000ec0000008947 */ /* 0x000fea0003800000 */
[----:B------:R-:W2:Y:S01]  /*12d0*/  LDL R7, [R1+0x10] ;  /* 0x0000100001077983 */ /* 0x000ea20000100800 */
[----:B------:R-:W-:-:S04]  /*12e0*/  ISETP.NE.U32.AND P1, PT, RZ, c[0x0][0x340], PT ;  /* 0x0000d000ff007a0c */ /* 0x000fc80003f25070 */
[----:B------:R-:W-:-:S13]  /*12f0*/  ISETP.NE.AND.EX P1, PT, RZ, c[0x0][0x344], PT, P1 ;  /* 0x0000d100ff007a0c */ /* 0x000fda0003f25310 */
[----:B------:R-:W-:-:S05]  /*1300*/  @P1 MOV R2, 0x4 ;  /* 0x0000000400021802 */ /* 0x000fca0000000f00 */
[----:B------:R-:W-:-:S05]  /*1310*/  @P1 IMAD.WIDE R2, R62, R2, c[0x0][0x340] ;  /* 0x0000d0003e021625 */ /* 0x000fca00078e0202 */
[----:B------:R3:W5:Y:S01]  /*1320*/  @P1 LDG.E R10, [R2.64] ;  /* 0x00000006020a1981 */ /* 0x000762000c1e1900 */
[----:B------:R-:W-:Y:S02]  /*1330*/  SHF.R.S32.HI R21, RZ, 0x1f, R6 ;  /* 0x0000001fff157819 */ /* 0x000fe40000011406 */
[----:B------:R-:W-:Y:S02]  /*1340*/  ISETP.GE.AND P5, PT, R250, c[0x0][0x198], PT ;  /* 0x00006600fa007a0c */ /* 0x000fe40003fa6270 */
[----:B------:R-:W-:Y:S01]  /*1350*/  ISETP.GE.AND P3, PT, R251, c[0x0][0x198], PT ;  /* 0x00006600fb007a0c */ /* 0x000fe20003f66270 */
[----:B------:R-:W-:-:S04]  /*1360*/  IMAD R0, R21, c[0x0][0x1b8], RZ ;  /* 0x00006e0015007a24 */ /* 0x000fc800078e02ff */
[C---:B------:R-:W-:Y:S02]  /*1370*/  IMAD R5, R6.reuse, c[0x0][0x1bc], R0 ;  /* 0x00006f0006057a24 */ /* 0x040fe400078e0200 */
[----:B---3--:R-:W-:Y:S01]  /*1380*/  IMAD.WIDE.U32 R2, R6, c[0x0][0x1b8], RZ ;  /* 0x00006e0006027a25 */ /* 0x008fe200078e00ff */
[----:B-1----:R-:W-:-:S03]  /*1390*/  SHF.R.S32.HI R6, RZ, 0x1f, R62 ;  /* 0x0000001fff067819 */ /* 0x002fc6000001143e */
[----:B------:R-:W-:Y:S02]  /*13a0*/  IMAD.IADD R3, R3, 0x1, R5 ;  /* 0x0000000103037824 */ /* 0x000fe400078e0205 */
[----:B------:R-:W-:Y:S02]  /*13b0*/  IMAD R5, R6, c[0x0][0x1c0], RZ ;  /* 0x0000700006057a24 */ /* 0x000fe400078e02ff */
[----:B------:R-:W-:-:S04]  /*13c0*/  IMAD.WIDE.U32 R2, R62, c[0x0][0x1c0], R2 ;  /* 0x000070003e027a25 */ /* 0x000fc800078e0002 */
[----:B------:R-:W-:-:S05]  /*13d0*/  IMAD R5, R62, c[0x0][0x1c4], R5 ;  /* 0x000071003e057a24 */ /* 0x000fca00078e0205 */
[----:B------:R-:W-:Y:S02]  /*13e0*/  IADD3 R3, R3, R5, RZ ;  /* 0x0000000503037210 */ /* 0x000fe40007ffe0ff */
[----:B--2---:R-:W-:-:S04]  /*13f0*/  IADD3 R4, R7, R8, RZ ;  /* 0x0000000807047210 */ /* 0x004fc80007ffe0ff */
[----:B------:R-:W-:Y:S01]  /*1400*/  MOV R0, R4 ;  /* 0x0000000400007202 */ /* 0x000fe20000000f00 */
[----:B------:R-:W-:-:S05]  /*1410*/  @P4 IMAD.HI.U32 R7, R4, c[0x0][0x2c8], RZ ;  /* 0x0000b20004074a27 */ /* 0x000fca00078e00ff */
[----:B------:R-:W-:-:S04]  /*1420*/  @P4 SHF.R.U32.HI R0, RZ, c[0x0][0x2cc], R7 ;  /* 0x0000b300ff004a19 */ /* 0x000fc80000011607 */
[----:B------:R-:W-:Y:S01]  /*1430*/  SHF.R.S32.HI R6, RZ, 0x1f, R0 ;  /* 0x0000001fff067819 */ /* 0x000fe20000011400 */
[C---:B------:R-:W-:Y:S01]  /*1440*/  IMAD.WIDE.U32 R2, R0.reuse, c[0x0][0x1b0], R2 ;  /* 0x00006c0000027a25 */ /* 0x040fe200078e0002 */
[----:B------:R-:W-:-:S03]  /*1450*/  IADD3 R7, -R0, RZ, RZ ;  /* 0x000000ff00077210 */ /* 0x000fc60007ffe1ff */
[----:B------:R-:W-:Y:S02]  /*1460*/  IMAD R5, R6, c[0x0][0x1b0], RZ ;  /* 0x00006c0006057a24 */ /* 0x000fe400078e02ff */
[----:B------:R-:W-:Y:S02]  /*1470*/  IMAD R4, R7, c[0x0][0x2c4], R4 ;  /* 0x0000b10007047a24 */ /* 0x000fe400078e0204 */
[----:B------:R-:W-:-:S03]  /*1480*/  IMAD R5, R0, c[0x0][0x1b4], R5 ;  /* 0x00006d0000057a24 */ /* 0x000fc600078e0205 */
[----:B------:R-:W-:Y:S01]  /*1490*/  SHF.R.S32.HI R0, RZ, 0x1f, R4 ;  /* 0x0000001fff007819 */ /* 0x000fe20000011404 */
[----:B------:R-:W-:Y:S01]  /*14a0*/  IMAD.IADD R3, R3, 0x1, R5 ;  /* 0x0000000103037824 */ /* 0x000fe200078e0205 */
[----:B------:R-:W-:-:S03]  /*14b0*/  @!P1 MOV R10, R62 ;  /* 0x0000003e000a9202 */ /* 0x000fc60000000f00 */
        /* <DEDUP_REMOVED lines=8> */
.L_x_1723:
[----:B------:R-:W-:Y:S05]  /*1540*/  BRA.DIV ~URZ, `(.L_x_1618) ;  /* 0x000112a27f007947 */ /* 0x000fea000b800000 */
[----:B------:R3:W4:Y:S02]  /*1550*/  SHFL.IDX PT, R0, R8, RZ, 0x181f ;  /* 0x00181fff08007589 */ /* 0x00072400000e0000 */
.L_x_1724:
[----:B---3--:R-:W3:Y:S04]  /*1560*/  LDL R3, [R1+0x44] ;  /* 0x0000440001037983 */ /* 0x008ee80000100800 */
[----:B------:R-:W1:Y:S01]  /*1570*/  S2R R4, SR_TID.X ;  /* 0x0000000000047919 */ /* 0x000e620000002100 */
[----:B------:R-:W-:-:S04]  /*1580*/  IMAD.MOV.U32 R11, RZ, RZ, c[0x0][0x2c4] ;  /* 0x0000b100ff0b7624 */ /* 0x000fc800078e00ff */
[----:B------:R-:W-:Y:S01]  /*1590*/  IMAD R11, R11, c[0x0][0x168], RZ ;  /* 0x00005a000b0b7a24 */ /* 0x000fe200078e02ff */
[----:B-1----:R-:W-:-:S04]  /*15a0*/  SHF.R.S32.HI R2, RZ, 0x1f, R4 ;  /* 0x0000001fff027819 */ /* 0x002fc80000011404 */
[----:B------:R-:W-:-:S04]  /*15b0*/  LEA.HI R2, R2, R4, RZ, 0x3 ;  /* 0x0000000402027211 */ /* 0x000fc800078f18ff */
[----:B------:R-:W-:Y:S01]  /*15c0*/  SHF.R.S32.HI R2, RZ, 0x3, R2 ;  /* 0x00000003ff027819 */ /* 0x000fe20000011402 */
[----:B------:R-:W-:Y:S04]  /*15d0*/  BSSY B0, `(.L_x_1619) ;  /* 0x000000f000007945 */ /* 0x000fe80003800000 */
[----:B---3--:R-:W-:-:S05]  /*15e0*/  IMAD.IADD R6, R2, 0x1, R3 ;  /* 0x0000000102067824 */ /* 0x008fca00078e0203 */
[----:B------:R-:W-:-:S13]  /*15f0*/  ISETP.GE.AND P0, PT, R6, R11, PT ;  /* 0x0000000b0600720c */ /* 0x000fda0003f06270 */
[----:B------:R-:W-:Y:S05]  /*1600*/  @P0 BRA `(.L_x_1620) ;  /* 0x000000b000000947 */ /* 0x000fea0003800000 */
[----:B------:R-:W-:Y:S02]  /*1610*/  SHF.R.S32.HI R13, RZ, 0x1f, R250 ;  /* 0x0000001fff0d7819 */ /* 0x000fe400000114fa */
[CC--:B----4-:R-:W-:Y:S02]  /*1620*/  LEA R4, P1, R250.reuse, R0.reuse, 0x1 ;  /* 0x00000000fa047211 */ /* 0x0d0fe400078208ff */
[----:B------:R-:W-:Y:S02]  /*1630*/  SHF.R.S32.HI R12, RZ, 0x1f, R251 ;  /* 0x0000001fff0c7819 */ /* 0x000fe400000114fb */
[C---:B------:R-:W-:Y:S02]  /*1640*/  LEA R2, P0, R251.reuse, R0, 0x1 ;  /* 0x00000000fb027211 */ /* 0x040fe400078008ff */
[-C--:B--2---:R-:W-:Y:S02]  /*1650*/  LEA.HI.X R5, R250, R9.reuse, R13, 0x1, P1 ;  /* 0x00000009fa057211 */ /* 0x084fe400008f0c0d */
[----:B------:R-:W-:-:S03]  /*1660*/  LEA.HI.X R3, R251, R9, R12, 0x1, P0 ;  /* 0x00000009fb037211 */ /* 0x000fc600000f0c0c */
[----:B------:R-:W-:Y:S01]  /*1670*/  @!PT LDS RZ, [RZ] ;  /* 0x00000000fffff984 */ /* 0x000fe20000000800 */
[----:B------:R-:W-:Y:S01]  /*1680*/  @!PT LDS RZ, [RZ] ;  /* 0x00000000fffff984 */ /* 0x000fe20000000800 */
[----:B------:R-:W-:Y:S01]  /*1690*/  @!PT LDS RZ, [RZ] ;  /* 0x00000000fffff984 */ /* 0x000fe20000000800 */
[----:B------:R1:W-:Y:S04]  /*16a0*/  LDGSTS.E.BYPASS.LTC128B.128 [R247+0x8100], [R4.64], !P5 ;  /* 0x0810000004f77fae */ /* 0x0003e8000e901d46 */
[----:B------:R1:W-:Y:S02]  /*16b0*/  LDGSTS.E.BYPASS.LTC128B.128 [R247+0xc100], [R2.64], !P3 ;  /* 0x0c10000002f77fae */ /* 0x0003e4000d901d46 */
.L_x_1620:
[----:B------:R-:W-:Y:S05]  /*16c0*/  BSYNC B0 ;  /* 0x0000000000007941 */ /* 0x000fea0003800000 */
.L_x_1619:
[----:B------:R-:W-:Y:S05]  /*16d0*/  BRA.DIV ~URZ, `(.L_x_1621) ;  /* 0x000111827f007947 */ /* 0x000fea000b800000 */
[----:B--2---:R2:W3:Y:S04]  /*16e0*/  SHFL.IDX PT, R9, R7, 0x1, 0x181f ;  /* 0x00381f0007097f89 */ /* 0x0044e800000e0000 */
[----:B----4-:R2:W4:Y:S02]  /*16f0*/  SHFL.IDX PT, R0, R8, 0x1, 0x181f ;  /* 0x00381f0008007f89 */ /* 0x01052400000e0000 */
.L_x_1725:
[----:B-1----:R-:W-:Y:S01]  /*1700*/  IADD3 R2, R6, 0x10, RZ ;  /* 0x0000001006027810 */ /* 0x002fe20007ffe0ff */
[----:B------:R-:W-:Y:S03]  /*1710*/  BSSY B0, `(.L_x_1622) ;  /* 0x000000e000007945 */ /* 0x000fe60003800000 */
[----:B------:R-:W-:-:S13]  /*1720*/  ISETP.GE.AND P0, PT, R2, R11, PT ;  /* 0x0000000b0200720c */ /* 0x000fda0003f06270 */
[----:B------:R-:W-:Y:S05]  /*1730*/  @P0 BRA `(.L_x_1623) ;  /* 0x000000b000000947 */ /* 0x000fea0003800000 */
[----:B------:R-:W-:Y:S02]  /*1740*/  SHF.R.S32.HI R13, RZ, 0x1f, R250 ;  /* 0x0000001fff0d7819 */ /* 0x000fe400000114fa */
[CC--:B----4-:R-:W-:Y:S02]  /*1750*/  LEA R4, P1, R250.reuse, R0.reuse, 0x1 ;  /* 0x00000000fa047211 */ /* 0x0d0fe400078208ff */
[----:B------:R-:W-:Y:S02]  /*1760*/  SHF.R.S32.HI R12, RZ, 0x1f, R251 ;  /* 0x0000001fff0c7819 */ /* 0x000fe400000114fb */
[C---:B------:R-:W-:Y:S02]  /*1770*/  LEA R2, P0, R251.reuse, R0, 0x1 ;  /* 0x00000000fb027211 */ /* 0x040fe400078008ff */
[-C--:B---3--:R-:W-:Y:S02]  /*1780*/  LEA.HI.X R5, R250, R9.reuse, R13, 0x1, P1 ;  /* 0x00000009fa057211 */ /* 0x088fe400008f0c0d */
[----:B------:R-:W-:-:S03]  /*1790*/  LEA.HI.X R3, R251, R9, R12, 0x1, P0 ;  /* 0x00000009fb037211 */ /* 0x000fc600000f0c0c */
[----:B------:R-:W-:Y:S01]  /*17a0*/  @!PT LDS RZ, [RZ] ;  /* 0x00000000fffff984 */ /* 0x000fe20000000800 */
[----:B------:R-:W-:Y:S01]  /*17b0*/  @!PT LDS RZ, [RZ] ;  /* 0x00000000fffff984 */ /* 0x000fe20000000800 */
[----:B------:R-:W-:Y:S01]  /*17c0*/  @!PT LDS RZ, [RZ] ;  /* 0x00000000fffff984 */ /* 0x000fe20000000800 */
[----:B------:R1:W-:Y:S04]  /*17d0*/  LDGSTS.E.BYPASS.LTC128B.128 [R247+0x8900], [R4.64], !P5 ;  /* 0x0890000004f77fae */ /* 0x0003e8000e901d46 */
[----:B------:R1:W-:Y:S02]  /*17e0*/  LDGSTS.E.BYPASS.LTC128B.128 [R247+0xc900], [R2.64], !P3 ;  /* 0x0c90000002f77fae */ /* 0x0003e4000d901d46 */
.L_x_1623:
[----:B------:R-:W-:Y:S05]  /*17f0*/  BSYNC B0 ;  /* 0x0000000000007941 */ /* 0x000fea0003800000 */
.L_x_1622:
[----:B------:R-:W-:Y:S05]  /*1800*/  BRA.DIV ~URZ, `(.L_x_1624) ;  /* 0x000111227f007947 */ /* 0x000fea000b800000 */
[----:B---3--:R3:W1:Y:S02]  /*1810*/  SHFL.IDX PT, R9, R7, 0x2, 0x181f ;  /* 0x00581f0007097f89 */ /* 0x00866400000e0000 */
.L_x_1726:
[----:B------:R-:W-:Y:S05]  /*1820*/  BRA.DIV ~URZ, `(.L_x_1625) ;  /* 0x000111727f007947 */ /* 0x000fea000b800000 */
[----:B----4-:R4:W2:Y:S02]  /*1830*/  SHFL.IDX PT, R0, R8, 0x2, 0x181f ;  /* 0x00581f0008007f89 */ /* 0x0108a400000e0000 */
.L_x_1727:
[----:B-1----:R-:W-:Y:S01]  /*1840*/  IADD3 R2, R6, 0x20, RZ ;  /* 0x0000002006027810 */ /* 0x002fe20007ffe0ff */
[----:B------:R-:W-:Y:S03]  /*1850*/  BSSY B0, `(.L_x_1626) ;  /* 0x000000e000007945 */ /* 0x000fe60003800000 */
[----:B------:R-:W-:-:S13]  /*1860*/  ISETP.GE.AND P0, PT, R2, R11, PT ;  /* 0x0000000b0200720c */ /* 0x000fda0003f06270 */
[----:B------:R-:W-:Y:S05]  /*1870*/  @P0 BRA `(.L_x_1627) ;  /* 0x000000b000000947 */ /* 0x000fea0003800000 */
[----:B------:R-:W-:Y:S02]  /*1880*/  SHF.R.S32.HI R13, RZ, 0x1f, R250 ;  /* 0x0000001fff0d7819 */ /* 0x000fe400000114fa */
[CC--:B--2---:R-:W-:Y:S02]  /*1890*/  LEA R4, P1, R250.reuse, R0.reuse, 0x1 ;  /* 0x00000000fa047211 */ /* 0x0c4fe400078208ff */
[----:B------:R-:W-:Y:S02]  /*18a0*/  SHF.R.S32.HI R12, RZ, 0x1f, R251 ;  /* 0x0000001fff0c7819 */ /* 0x000fe400000114fb */
[C---:B------:R-:W-:Y:S02]  /*18b0*/  LEA R2, P0, R251.reuse, R0, 0x1 ;  /* 0x00000000fb027211 */ /* 0x040fe400078008ff */
[-C--:B------:R-:W-:Y:S02]  /*18c0*/  LEA.HI.X R5, R250, R9.reuse, R13, 0x1, P1 ;  /* 0x00000009fa057211 */ /* 0x080fe400008f0c0d */
[----:B------:R-:W-:-:S03]  /*18d0*/  LEA.HI.X R3, R251, R9, R12, 0x1, P0 ;  /* 0x00000009fb037211 */ /* 0x000fc600000f0c0c */
[----:B------:R-:W-:Y:S01]  /*18e0*/  @!PT LDS RZ, [RZ] ;  /* 0x00000000fffff984 */ /* 0x000fe20000000800 */
[----:B------:R-:W-:Y:S01]  /*18f0*/  @!PT LDS RZ, [RZ] ;  /* 0x00000000fffff984 */ /* 0x000fe20000000800 */
[----:B------:R-:W-:Y:S01]  /*1900*/  @!PT LDS RZ, [RZ] ;  /* 0x00000000fffff984 */ /* 0x000fe20000000800 */
[----:B------:R1:W-:Y:S04]  /*1910*/  LDGSTS.E.BYPASS.LTC128B.128 [R247+0x9100], [R4.64], !P5 ;  /* 0x0910000004f77fae */ /* 0x0003e8000e901d46 */
[----:B------:R1:W-:Y:S02]  /*1920*/  LDGSTS.E.BYPASS.LTC128B.128 [R247+0xd100], [R2.64], !P3 ;  /* 0x0d10000002f77fae */ /* 0x0003e4000d901d46 */
.L_x_1627:
[----:B------:R-:W-:Y:S05]  /*1930*/  BSYNC B0 ;  /* 0x0000000000007941 */ /* 0x000fea0003800000 */
.L_x_1626:
[----:B------:R-:W-:Y:S05]  /*1940*/  BRA.DIV ~URZ, `(.L_x_1628) ;  /* 0x000110c27f007947 */ /* 0x000fea000b800000 */
[----:B------:R1:W3:Y:S04]  /*1950*/  SHFL.IDX PT, R9, R7, 0x3, 0x181f ;  /* 0x00781f0007097f89 */ /* 0x0002e800000e0000 */
[----:B--2---:R1:W2:Y:S02]  /*1960*/  SHFL.IDX PT, R0, R8, 0x3, 0x181f ;  /* 0x00781f0008007f89 */ /* 0x0042a400000e0000 */
.L_x_1728:
        /* <DEDUP_REMOVED lines=15> */
.L_x_1630:
[----:B------:R-:W-:Y:S05]  /*1a60*/  BSYNC B0 ;  /* 0x0000000000007941 */ /* 0x000fea0003800000 */
.L_x_1629:
[----:B------:R-:W-:Y:S05]  /*1a70*/  BRA.DIV ~URZ, `(.L_x_1631) ;  /* 0x000110627f007947 */ /* 0x000fea000b800000 */
[----:B---3--:R3:W1:Y:S02]  /*1a80*/  SHFL.IDX PT, R9, R7, 0x4, 0x181f ;  /* 0x00981f0007097f89 */ /* 0x00866400000e0000 */
.L_x_1729:
[----:B------:R-:W-:Y:S05]  /*1a90*/  BRA.DIV ~URZ, `(.L_x_1632) ;  /* 0x000110b27f007947 */ /* 0x000fea000b800000 */
[----:B--2---:R2:W3:Y:S02]  /*1aa0*/  SHFL.IDX PT, R0, R8, 0x4, 0x181f ;  /* 0x00981f0008007f89 */ /* 0x0044e400000e0000 */
.L_x_1730:
[----:B-1----:R-:W-:Y:S01]  /*1ab0*/  IADD3 R2, R6, 0x40, RZ ;  /* 0x0000004006027810 */ /* 0x002fe20007ffe0ff */
[----:B------:R-:W-:Y:S03]  /*1ac0*/  BSSY B0, `(.L_x_1633) ;  /* 0x000000e000007945 */ /* 0x000fe60003800000 */
[----:B------:R-:W-:-:S13]  /*1ad0*/  ISETP.GE.AND P0, PT, R2, R11, PT ;  /* 0x0000000b0200720c */ /* 0x000fda0003f06270 */
[----:B------:R-:W-:Y:S05]  /*1ae0*/  @P0 BRA `(.L_x_1634) ;  /* 0x000000b000000947 */ /* 0x000fea0003800000 */
[----:B------:R-:W-:Y:S02]  /*1af0*/  SHF.R.S32.HI R13, RZ, 0x1f, R250 ;  /* 0x0000001fff0d7819 */ /* 0x000fe400000114fa */
[CC--:B---3--:R-:W-:Y:S02]  /*1b00*/  LEA R4, P1, R250.reuse, R0.reuse, 0x1 ;  /* 0x00000000fa047211 */ /* 0x0c8fe400078208ff */
        /* <DEDUP_REMOVED lines=9> */
.L_x_1634:
[----:B------:R-:W-:Y:S05]  /*1ba0*/  BSYNC B0 ;  /* 0x0000000000007941 */ /* 0x000fea0003800000 */
.L_x_1633:
[----:B------:R-:W-:Y:S05]  /*1bb0*/  BRA.DIV ~URZ, `(.L_x_1635) ;  /* 0x000110027f007947 */ /* 0x000fea000b800000 */
[----:B------:R1:W2:Y:S04]  /*1bc0*/  SHFL.IDX PT, R9, R7, 0x5, 0x181f ;  /* 0x00b81f0007097f89 */ /* 0x0002a800000e0000 */
[----:B---3--:R1:W3:Y:S02]  /*1bd0*/  SHFL.IDX PT, R0, R8, 0x5, 0x181f ;  /* 0x00b81f0008007f89 */ /* 0x0082e400000e0000 */
.L_x_1731:
        /* <DEDUP_REMOVED lines=15> */
.L_x_1637:
[----:B------:R-:W-:Y:S05]  /*1cd0*/  BSYNC B0 ;  /* 0x0000000000007941 */ /* 0x000fea0003800000 */
.L_x_1636:
[----:B------:R-:W-:Y:S05]  /*1ce0*/  BRA.DIV ~URZ, `(.L_x_1638) ;  /* 0x00010fa27f007947 */ /* 0x000fea000b800000 */
[----:B--2---:R2:W1:Y:S02]  /*1cf0*/  SHFL.IDX PT, R9, R7, 0x6, 0x181f ;  /* 0x00d81f0007097f89 */ /* 0x00446400000e0000 */
.L_x_1732:
[----:B------:R-:W-:Y:S05]  /*1d00*/  BRA.DIV ~URZ, `(.L_x_1639) ;  /* 0x00010ff27f007947 */ /* 0x000fea000b800000 */
[----:B---3--:R3:W2:Y:S02]  /*1d10*/  SHFL.IDX PT, R0, R8, 0x6, 0x181f ;  /* 0x00d81f0008007f89 */ /* 0x0086a400000e0000 */
.L_x_1733:
        /* <DEDUP_REMOVED lines=15> */
.L_x_1641:
[----:B------:R-:W-:Y:S05]  /*1e10*/  BSYNC B0 ;  /* 0x0000000000007941 */ /* 0x000fea0003800000 */
.L_x_1640:
[----:B------:R-:W-:Y:S05]  /*1e20*/  BRA.DIV ~URZ, `(.L_x_1642) ;  /* 0x00010f427f007947 */ /* 0x000fea000b800000 */
[----:B--2---:R-:W2:Y:S04]  /*1e30*/  SHFL.IDX PT, R7, R7, 0x7, 0x181f ;  /* 0x00f81f0007077f89 */ /* 0x004ea800000e0000 */
[----:B------:R1:W3:Y:S02]  /*1e40*/  SHFL.IDX PT, R0, R8, 0x7, 0x181f ;  /* 0x00f81f0008007f89 */ /* 0x0002e400000e0000 */
.L_x_1734:
[----:B------:R-:W-:Y:S01]  /*1e50*/  IADD3 R6, R6, 0x70, RZ ;  /* 0x0000007006067810 */ /* 0x000fe20007ffe0ff */
[----:B-----5:R-:W-:Y:S01]  /*1e60*/  IMAD.WIDE.U32 R158, R10, c[0x0][0x2b0], RZ ;  /* 0x0000ac000a9e7a25 */ /* 0x020fe200078e00ff */
[----:B------:R-:W-:-:S02]  /*1e70*/  SHF.R.S32.HI R23, RZ, 0x1f, R250 ;  /* 0x0000001fff177819 */ /* 0x000fc400000114fa */
[----:B------:R-:W-:Y:S02]  /*1e80*/  ISETP.GE.AND P2, PT, R6, R11, PT ;  /* 0x0000000b0600720c */ /* 0x000fe40003f46270 */
[----:B------:R1:W-:Y:S01]  /*1e90*/  STL.64 [R1+0x28], R158 ;  /* 0x0000289e01007387 */ /* 0x0003e20000100a00 */
[----:B------:R-:W-:-:S10]  /*1ea0*/  SHF.R.S32.HI R22, RZ, 0x1f, R251 ;  /* 0x0000001fff167819 */ /* 0x000fd400000114fb */
[CC--:B-1-3--:R-:W-:Y:S02]  /*1eb0*/  @!P2 LEA R4, P1, R250.reuse, R0.reuse, 0x1 ;  /* 0x00000000fa04a211 */ /* 0x0cafe400078208ff */
[C---:B------:R-:W-:Y:S02]  /*1ec0*/  @!P2 LEA R2, P0, R251.reuse, R0, 0x1 ;  /* 0x00000000fb02a211 */ /* 0x040fe400078008ff */
[----:B------:R-:W-:Y:S02]  /*1ed0*/  SHF.R.S32.HI R0, RZ, 0x1f, R10 ;  /* 0x0000001fff007819 */ /* 0x000fe4000001140a */
[-C--:B--2---:R-:W-:Y:S02]  /*1ee0*/  @!P2 LEA.HI.X R5, R250, R7.reuse, R23, 0x1, P1 ;  /* 0x00000007fa05a211 */ /* 0x084fe400008f0c17 */
[----:B------:R-:W-:Y:S01]  /*1ef0*/  @!P2 LEA.HI.X R3, R251, R7, R22, 0x1, P0 ;  /* 0x00000007fb03a211 */ /* 0x000fe200000f0c16 */
[----:B------:R-:W-:Y:S02]  /*1f00*/  IMAD R0, R0, c[0x0][0x2b0], RZ ;  /* 0x0000ac0000007a24 */ /* 0x000fe400078e02ff */
[----:B------:R-:W-:Y:S01]  /*1f10*/  @!PT LDS RZ, [RZ] ;  /* 0x00000000fffff984 */ /* 0x000fe20000000800 */
[----:B------:R-:W-:Y:S01]  /*1f20*/  @!PT LDS RZ, [RZ] ;  /* 0x00000000fffff984 */ /* 0x000fe20000000800 */
[----:B------:R-:W-:Y:S01]  /*1f30*/  @!PT LDS RZ, [RZ] ;  /* 0x00000000fffff984 */ /* 0x000fe20000000800 */
[----:B------:R1:W-:Y:S02]  /*1f40*/  @!P2 LDGSTS.E.BYPASS.LTC128B.128 [R247+0xb900], [R4.64], !P5 ;  /* 0x0b90000004f7afae */ /* 0x0003e4000e901d46 */
[----:B------:R-:W-:-:S02]  /*1f50*/  IMAD R0, R10, c[0x0][0x2b4], R0 ;  /* 0x0000ad000a007a24 */ /* 0x000fc400078e0200 */
[----:B------:R1:W-:Y:S02]  /*1f60*/  @!P2 LDGSTS.E.BYPASS.LTC128B.128 [R247+0xf900], [R2.64], !P3 ;  /* 0x0f90000002f7afae */ /* 0x0003e4000d901d46 */
[----:B------:R-:W-:Y:S02]  /*1f70*/  IMAD.IADD R156, R159, 0x1, R0 ;  /* 0x000000019f9c7824 */ /* 0x000fe400078e0200 */
[----:B------:R-:W0:Y:S01]  /*1f80*/  LDGDEPBAR ;  /* 0x00000000000079af */ /* 0x000e220000000000 */
[----:B------:R-:W-:Y:S03]  /*1f90*/  WARPSYNC 0xffffffff ;  /* 0xffffffff00007948 */ /* 0x000fe60003800000 */
[----:B------:R1:W-:Y:S02]  /*1fa0*/  STL [R1+0x3c], R156 ;  /* 0x00003c9c01007387 */ /* 0x0003e40000100800 */
[----:B------:R-:W2:Y:S04]  /*1fb0*/  LDL R157, [R1+0x10] ;  /* 0x00001000019d7983 */ /* 0x000ea80000100800 */
[----:B------:R-:W3:Y:S01]  /*1fc0*/  LDL R160, [R1+0x18] ;  /* 0x0000180001a07983 */ /* 0x000ee20000100800 */
[----:B------:R-:W-:-:S02]  /*1fd0*/  IMAD.MOV.U32 R0, RZ, RZ, c[0x0][0x2b8] ;  /* 0x0000ae00ff007624 */ /* 0x000fc400078e00ff */
[----:B------:R-:W-:Y:S01]  /*1fe0*/  IMAD.MOV.U32 R9, RZ, RZ, c[0x0][0x2ac] ;  /* 0x0000ab00ff097624 */ /* 0x000fe200078e00ff */
[----:B------:R-:W5:Y:S02]  /*1ff0*/  LDL R26, [R1+0x4c] ;  /* 0x00004c00011a7983 */ /* 0x000f640000100800 */
[----:B------:R-:W-:Y:S01]  /*2000*/  ISETP.NE.AND P3, PT, R0, 0x1, PT ;  /* 0x000000010000780c */ /* 0x000fe20003f65270 */
[----:B------:R-:W-:Y:S02]  /*2010*/  IMAD R9, R9, c[0x0][0x1d0], RZ ;  /* 0x0000740009097a24 */ /* 0x000fe400078e02ff */
[----:B------:R-:W-:Y:S01]  /*2020*/  IMAD.MOV.U32 R246, RZ, RZ, RZ ;  /* 0x000000fffff67224 */ /* 0x000fe200078e00ff */
[----:B------:R-:W-:Y:S01]  /*2030*/  BAR.SYNC.DEFER_BLOCKING 0x0 ;  /* 0x0000000000007b1d */ /* 0x000fe20000010000 */
[----:B-12---:R-:W-:-:S05]  /*2040*/  IMAD R2, R224, 0x40, R157 ;  /* 0x00000040e0027824 */ /* 0x006fca00078e029d */
[----:B------:R-:W-:-:S04]  /*2050*/  IADD3 R2, R2, -0x40, RZ ;  /* 0xffffffc002027810 */ /* 0x000fc80007ffe0ff */
[C---:B------:R-:W-:Y:S01]  /*2060*/  ISETP.GE.AND P1, PT, R2.reuse, R9, PT ;  /* 0x000000090200720c */ /* 0x040fe20003f26270 */
[----:B---3--:R-:W-:-:S03]  /*2070*/  IMAD.IADD R2, R2, 0x1, R160 ;  /* 0x0000000102027824 */ /* 0x008fc600078e02a0 */
        /* <DEDUP_REMOVED lines=8> */
[----:B------:R-:W2:Y:S01]  /*2100*/  @!P1 LDG.E R246, [R4.64] ;  /* 0x0000000604f69981 */ /* 0x000ea2000c1e1900 */
[----:B------:R-:W-:-:S04]  /*2110*/  IMAD.MOV R0, RZ, RZ, -R0 ;  /* 0x000000ffff007224 */ /* 0x000fc800078e0a00 */
[----:B------:R-:W-:Y:S01]  /*2120*/  IMAD R249, R0, c[0x0][0x2b8], R2 ;  /* 0x0000ae0000f97a24 */ /* 0x000fe200078e0202 */
[----:B------:R-:W1:Y:S04]  /*2130*/  S2R R12, SR_TID.X ;  /* 0x00000000000c7919 */ /* 0x000e680000002100 */
[----:B------:R-:W-:Y:S01]  /*2140*/  SHF.R.S32.HI R13, RZ, 0x1f, R249 ;  /* 0x0000001fff0d7819 */ /* 0x000fe200000114f9 */
[----:B------:R-:W-:-:S04]  /*2150*/  IMAD.WIDE.U32 R2, R249, c[0x0][0x1e0], RZ ;  /* 0x00007800f9027a25 */ /* 0x000fc800078e00ff */
[----:B------:R-:W-:-:S04]  /*2160*/  IMAD R0, R13, c[0x0][0x1e0], RZ ;  /* 0x000078000d007a24 */ /* 0x000fc800078e02ff */
[----:B------:R-:W-:-:S04]  /*2170*/  IMAD R0, R249, c[0x0][0x1e4], R0 ;  /* 0x00007900f9007a24 */ /* 0x000fc800078e0200 */
[----:B------:R-:W-:Y:S02]  /*2180*/  IMAD.IADD R3, R3, 0x1, R0 ;  /* 0x0000000103037824 */ /* 0x000fe400078e0200 */
[----:B------:R-:W-:Y:S02]  /*2190*/  IMAD R0, R21, c[0x0][0x1e8], RZ ;  /* 0x00007a0015007a24 */ /* 0x000fe400078e02ff */
[----:B-----5:R-:W-:-:S04]  /*21a0*/  IMAD.WIDE.U32 R154, R26, c[0x0][0x1e8], RZ ;  /* 0x00007a001a9a7a25 */ /* 0x020fc800078e00ff */
[----:B------:R-:W-:Y:S01]  /*21b0*/  IMAD R0, R26, c[0x0][0x1ec], R0 ;  /* 0x00007b001a007a24 */ /* 0x000fe200078e0200 */
[----:B-1--4-:R-:W-:-:S03]  /*21c0*/  SHF.R.S32.HI R8, RZ, 0x1f, R12 ;  /* 0x0000001fff087819 */ /* 0x012fc6000001140c */
[----:B------:R-:W-:Y:S01]  /*21d0*/  IMAD.IADD R153, R155, 0x1, R0 ;  /* 0x000000019b997824 */ /* 0x000fe200078e0200 */
[----:B------:R-:W-:-:S04]  /*21e0*/  LEA.HI R8, R8, R12, RZ, 0x3 ;  /* 0x0000000c08087211 */ /* 0x000fc800078f18ff */
[----:B------:R-:W-:Y:S01]  /*21f0*/  SHF.R.S32.HI R8, RZ, 0x3, R8 ;  /* 0x00000003ff087819 */ /* 0x000fe20000011408 */
[----:B------:R-:W-:Y:S01]  /*2200*/  IMAD.WIDE.U32 R24, R26, c[0x0][0x210], RZ ;  /* 0x000084001a187a25 */ /* 0x000fe200078e00ff */
[----:B------:R-:W-:Y:S04]  /*2210*/  STL.64 [R1+0x20], R154 ;  /* 0x0000209a01007387 */ /* 0x000fe80000100a00 */
[----:B------:R-:W-:Y:S04]  /*2220*/  STL [R1+0x38], R153 ;  /* 0x0000389901007387 */ /* 0x000fe80000100800 */
[----:B------:R-:W-:Y:S01]  /*2230*/  STL.64 [R1+0x30], R24 ;  /* 0x0000301801007387 */ /* 0x000fe20000100a00 */
[----:B------:R-:W-:-:S02]  /*2240*/  IMAD.SHL.U32 R67, R250, 0x2, RZ ;  /* 0x00000002fa437824 */ /* 0x000fc400078e00ff */
[----:B------:R-:W-:Y:S01]  /*2250*/  IMAD.SHL.U32 R152, R251, 0x2, RZ ;  /* 0x00000002fb987824 */ /* 0x000fe200078e00ff */
[----:B------:R-:W-:Y:S02]  /*2260*/  IADD3 R232, R233, 0x20, RZ ;  /* 0x00000020e9e87810 */ /* 0x000fe40007ffe0ff */
[----:B------:R-:W-:Y:S02]  /*2270*/  SHF.L.U64.HI R64, R250, 0x1, R23 ;  /* 0x00000001fa407819 */ /* 0x000fe40000010217 */
[----:B------:R-:W-:Y:S02]  /*2280*/  SHF.L.U64.HI R65, R251, 0x1, R22 ;  /* 0x00000001fb417819 */ /* 0x000fe40000010216 */
[----:B--2---:R-:W-:Y:S01]  /*2290*/  SHF.R.S32.HI R20, RZ, 0x1f, R246 ;  /* 0x0000001fff147819 */ /* 0x004fe200000114f6 */
[----:B------:R-:W-:-:S04]  /*22a0*/  IMAD.WIDE.U32 R2, R246, c[0x0][0x1f0], R2 ;  /* 0x00007c00f6027a25 */ /* 0x000fc800078e0002 */
[----:B------:R-:W-:Y:S01]  /*22b0*/  IMAD R4, R20, c[0x0][0x1f0], RZ ;  /* 0x00007c0014047a24 */ /* 0x000fe200078e02ff */
[----:B------:R-:W-:-:S03]  /*22c0*/  IADD3 R2, P0, R2, R154, RZ ;  /* 0x0000009a02027210 */ /* 0x000fc60007f1e0ff */
[----:B------:R-:W-:Y:S01]  /*22d0*/  IMAD R0, R246, c[0x0][0x1f4], R4 ;  /* 0x00007d00f6007a24 */ /* 0x000fe200078e0204 */
[----:B------:R-:W-:-:S04]  /*22e0*/  LEA R4, R224, 0xffffffc0, 0x6 ;  /* 0xffffffc0e0047811 */ /* 0x000fc800078e30ff */
[----:B------:R-:W-:Y:S02]  /*22f0*/  IADD3.X R3, R153, R3, R0, P0, !PT ;  /* 0x0000000399037210 */ /* 0x000fe400007fe400 */
[----:B------:R-:W-:Y:S01]  /*2300*/  LEA R0, P0, R2, c[0x0][0x1c8], 0x1 ;  /* 0x0000720002007a11 */ /* 0x000fe200078008ff */
[----:B------:R-:W-:-:S03]  /*2310*/  IMAD.IADD R66, R9, 0x1, -R4 ;  /* 0x0000000109427824 */ /* 0x000fc600078e0a04 */
[----:B------:R-:W-:Y:S01]  /*2320*/  LEA.HI.X R12, R2, c[0x0][0x1cc], R3, 0x1, P0 ;  /* 0x00007300020c7a11 */ /* 0x000fe200000f0c03 */
[----:B------:R-:W1:Y:S01]  /*2330*/  SHFL.IDX PT, R4, R0, RZ, 0x181f ;  /* 0x00181fff00047589 */ /* 0x000e6200000e0000 */
[----:B------:R-:W-:-:S03]  /*2340*/  IMAD.IADD R28, R66, 0x1, -R8 ;  /* 0x00000001421c7824 */ /* 0x000fc600078e0a08 */
[----:B------:R-:W2:Y:S02]  /*2350*/  SHFL.IDX PT, R7, R12, RZ, 0x181f ;  /* 0x00181fff0c077589 */ /* 0x000ea400000e0000 */
[C---:B------:R-:W-:Y:S02]  /*2360*/  ISETP.GE.AND P5, PT, R28.reuse, 0x1, PT ;  /* 0x000000011c00780c */ /* 0x040fe40003fa6270 */
[----:B------:R-:W3:Y:S04]  /*2370*/  SHFL.IDX PT, R5, R0, 0x1, 0x181f ;  /* 0x00381f0000057f89 */ /* 0x000ee800000e0000 */
[----:B------:R-:W4:Y:S01]  /*2380*/  SHFL.IDX PT, R10, R12, 0x1, 0x181f ;  /* 0x00381f000c0a7f89 */ /* 0x000f2200000e0000 */
[----:B------:R-:W-:-:S06]  /*2390*/  ISETP.GE.AND P2, PT, R28, 0x11, PT ;  /* 0x000000111c00780c */ /* 0x000fcc0003f46270 */
[C---:B------:R-:W-:Y:S02]  /*23a0*/  @P5 ISETP.GE.AND P1, PT, R250.reuse, c[0x0][0x1d4], PT ;  /* 0x00007500fa005a0c */ /* 0x040fe40003f26270 */
[C---:B-1----:R-:W-:Y:S01]  /*23b0*/  @P5 LEA R2, P0, R250.reuse, R4, 0x1 ;  /* 0x00000004fa025211 */ /* 0x042fe200078008ff */
[----:B------:R-:W1:Y:S03]  /*23c0*/  SHFL.IDX PT, R9, R0, 0x2, 0x181f ;  /* 0x00581f0000097f89 */ /* 0x000e6600000e0000 */
[C---:B--2---:R-:W-:Y:S01]  /*23d0*/  @P5 LEA.HI.X R3, R250.reuse, R7, R23, 0x1, P0 ;  /* 0x00000007fa035211 */ /* 0x044fe200000f0c17 */
[----:B------:R-:W2:Y:S06]  /*23e0*/  SHFL.IDX PT, R11, R12, 0x2, 0x181f ;  /* 0x00581f000c0b7f89 */ /* 0x000eac00000e0000 */
[----:B------:R5:W-:Y:S01]  /*23f0*/  @P5 LDGSTS.E.BYPASS.LTC128B.128 [R247+0x4100], [R2.64], !P1 ;  /* 0x0410000002f75fae */ /* 0x000be2000c901d46 */
[----:B---3--:R-:W-:-:S02]  /*2400*/  @P2 LEA R6, P6, R250, R5, 0x1 ;  /* 0x00000005fa062211 */ /* 0x008fc400078c08ff */
[C---:B------:R-:W-:Y:S01]  /*2410*/  @P5 ISETP.GE.AND P0, PT, R251.reuse, c[0x0][0x1d4], PT ;  /* 0x00007500fb005a0c */ /* 0x040fe20003f06270 */
[----:B------:R-:W3:Y:S04]  /*2420*/  SHFL.IDX PT, R8, R0, 0x3, 0x181f ;  /* 0x00781f0000087f89 */ /* 0x000ee800000e0000 */
[----:B------:R-:W1:Y:S01]  /*2430*/  SHFL.IDX PT, R0, R12, 0x3, 0x181f ;  /* 0x00781f000c007f89 */ /* 0x000e6200000e0000 */
[----:B-----5:R-:W-:-:S04]  /*2440*/  @P5 LEA R2, P1, R251, R4, 0x1 ;  /* 0x00000004fb025211 */ /* 0x020fc800078208ff */
[C---:B------:R-:W-:Y:S02]  /*2450*/  @P5 LEA.HI.X R3, R251.reuse, R7, R22, 0x1, P1 ;  /* 0x00000007fb035211 */ /* 0x040fe400008f0c16 */
[----:B----4-:R-:W-:Y:S02]  /*2460*/  @P2 LEA.HI.X R7, R250, R10, R23, 0x1, P6 ;  /* 0x0000000afa072211 */ /* 0x010fe400030f0c17 */
[----:B------:R-:W-:Y:S01]  /*2470*/  ISETP.GE.AND P6, PT, R28, 0x21, PT ;  /* 0x000000211c00780c */ /* 0x000fe20003fc6270 */
[----:B------:R1:W-:Y:S01]  /*2480*/  @P5 LDGSTS.E.BYPASS.LTC128B.128 [R247+0x6100], [R2.64], !P0 ;  /* 0x0610000002f75fae */ /* 0x0003e2000c101d46 */
[----:B------:R-:W-:Y:S02]  /*2490*/  @P2 ISETP.GE.AND P1, PT, R250, c[0x0][0x1d4], PT ;  /* 0x00007500fa002a0c */ /* 0x000fe40003f26270 */
[----:B------:R-:W-:-:S04]  /*24a0*/  @P2 LEA R4, P0, R251, R5, 0x1 ;  /* 0x00000005fb042211 */ /* 0x000fc800078008ff */
[----:B------:R-:W-:-:S07]  /*24b0*/  @P2 LEA.HI.X R5, R251, R10, R22, 0x1, P0 ;  /* 0x0000000afb052211 */ /* 0x000fce00000f0c16 */
[----:B------:R4:W-:Y:S01]  /*24c0*/  @P2 LDGSTS.E.BYPASS.LTC128B.128 [R247+0x4900], [R6.64], !P1 ;  /* 0x0490000006f72fae */ /* 0x0009e2000c901d46 */
[----:B------:R-:W-:Y:S02]  /*24d0*/  @P2 ISETP.GE.AND P1, PT, R251, c[0x0][0x1d4], PT ;  /* 0x00007500fb002a0c */ /* 0x000fe40003f26270 */
[C---:B------:R-:W-:Y:S02]  /*24e0*/  @P6 ISETP.GE.AND P0, PT, R250.reuse, c[0x0][0x1d4], PT ;  /* 0x00007500fa006a0c */ /* 0x040fe40003f06270 */
[----:B-1----:R-:W-:-:S09]  /*24f0*/  @P6 LEA R2, P5, R250, R9, 0x1 ;  /* 0x00000009fa026211 */ /* 0x002fd200078a08ff */
[----:B------:R3:W-:Y:S01]  /*2500*/  @P2 LDGSTS.E.BYPASS.LTC128B.128 [R247+0x6900], [R4.64], !P1 ;  /* 0x0690000004f72fae */ /* 0x0007e2000c901d46 */
[----:B--2---:R-:W-:Y:S02]  /*2510*/  @P6 LEA.HI.X R3, R250, R11, R23, 0x1, P5 ;  /* 0x0000000bfa036211 */ /* 0x004fe400028f0c17 */
[----:B------:R-:W-:-:S03]  /*2520*/  ISETP.GE.AND P5, PT, R28, 0x31, PT ;  /* 0x000000311c00780c */ /* 0x000fc60003fa6270 */
[----:B------:R1:W-:Y:S01]  /*2530*/  @P6 LDGSTS.E.BYPASS.LTC128B.128 [R247+0x5100], [R2.64], !P0 ;  /* 0x0510000002f76fae */ /* 0x0003e2000c101d46 */
[----:B----4-:R-:W-:-:S04]  /*2540*/  @P6 LEA R6, P2, R251, R9, 0x1 ;  /* 0x00000009fb066211 */ /* 0x010fc800078408ff */
[C---:B------:R-:W-:Y:S02]  /*2550*/  @P6 LEA.HI.X R7, R251.reuse, R11, R22, 0x1, P2 ;  /* 0x0000000bfb076211 */ /* 0x040fe400010f0c16 */
[----:B------:R-:W-:-:S03]  /*2560*/  @P6 ISETP.GE.AND P2, PT, R251, c[0x0][0x1d4], PT ;  /* 0x00007500fb006a0c */ /* 0x000fc60003f46270 */
[----:B---3--:R-:W-:-:S04]  /*2570*/  @P5 LEA R4, P1, R250, R8, 0x1 ;  /* 0x00000008fa045211 */ /* 0x008fc800078208ff */
[----:B------:R-:W-:-:S06]  /*2580*/  @P5 LEA.HI.X R5, R250, R0, R23, 0x1, P1 ;  /* 0x00000000fa055211 */ /* 0x000fcc00008f0c17 */
[----:B------:R2:W-:Y:S01]  /*2590*/  @P6 LDGSTS.E.BYPASS.LTC128B.128 [R247+0x7100], [R6.64], !P2 ;  /* 0x0710000006f76fae */ /* 0x0005e2000d101d46 */
[C---:B-1----:R-:W-:Y:S02]  /*25a0*/  @P5 LEA R2, P0, R251.reuse, R8, 0x1 ;  /* 0x00000008fb025211 */ /* 0x042fe400078008ff */
[----:B------:R-:W-:Y:S02]  /*25b0*/  @P5 ISETP.GE.AND P1, PT, R250, c[0x0][0x1d4], PT ;  /* 0x00007500fa005a0c */ /* 0x000fe40003f26270 */
[C---:B------:R-:W-:Y:S02]  /*25c0*/  @P5 LEA.HI.X R3, R251.reuse, R0, R22, 0x1, P0 ;  /* 0x00000000fb035211 */ /* 0x040fe400000f0c16 */
[----:B------:R-:W-:-:S09]  /*25d0*/  @P5 ISETP.GE.AND P0, PT, R251, c[0x0][0x1d4], PT ;  /* 0x00007500fb005a0c */ /* 0x000fd20003f06270 */
[----:B------:R2:W-:Y:S04]  /*25e0*/  @P5 LDGSTS.E.BYPASS.LTC128B.128 [R247+0x5900], [R4.64], !P1 ;  /* 0x0590000004f75fae */ /* 0x0005e8000c901d46 */
[----:B------:R1:W-:Y:S04]  /*25f0*/  @P5 LDGSTS.E.BYPASS.LTC128B.128 [R247+0x7900], [R2.64], !P0 ;  /* 0x0790000002f75fae */ /* 0x0003e8000c101d46 */
[----:B------:R-:W0:Y:S01]  /*2600*/  LDGDEPBAR ;  /* 0x00000000000079af */ /* 0x000e220000000000 */
[----:B------:R-:W-:-:S04]  /*2610*/  IMAD R0, R13, c[0x0][0x208], RZ ;  /* 0x000082000d007a24 */ /* 0x000fc800078e02ff */
[C---:B------:R-:W-:Y:S02]  /*2620*/  IMAD R0, R249.reuse, c[0x0][0x20c], R0 ;  /* 0x00008300f9007a24 */ /* 0x040fe400078e0200 */
[----:B-1----:R-:W-:Y:S01]  /*2630*/  IMAD.WIDE.U32 R2, R249, c[0x0][0x208], RZ ;  /* 0x00008200f9027a25 */ /* 0x002fe200078e00ff */
[----:B------:R-:W-:-:S04]  /*2640*/  DEPBAR.LE SB0, 0x1 ;  /* 0x000080400000791a */ /* 0x000fc80000000000 */
[----:B------:R-:W-:Y:S01]  /*2650*/  IMAD.IADD R3, R3, 0x1, R0 ;  /* 0x0000000103037824 */ /* 0x000fe200078e0200 */
[----:B------:R-:W-:-:S04]  /*2660*/  DEPBAR.LE SB0, 0x0 ;  /* 0x000080000000791a */ /* 0x000fc80000000000 */
[----:B------:R-:W-:Y:S01]  /*2670*/  IMAD R0, R21, c[0x0][0x210], RZ ;  /* 0x0000840015007a24 */ /* 0x000fe200078e02ff */
[----:B------:R-:W-:Y:S03]  /*2680*/  BAR.SYNC.DEFER_BLOCKING 0x0 ;  /* 0x0000000000007b1d */ /* 0x000fe60000010000 */
[----:B------:R-:W-:-:S04]  /*2690*/  IMAD R0, R26, c[0x0][0x214], R0 ;  /* 0x000085001a007a24 */ /* 0x000fc800078e0200 */
[----:B------:R-:W-:Y:S02]  /*26a0*/  IMAD.IADD R9, R25, 0x1, R0 ;  /* 0x0000000119097824 */ /* 0x000fe400078e0200 */
[----:B------:R-:W1:Y:S01]  /*26b0*/  S2R R25, SR_TID.X ;  /* 0x0000000000197919 */ /* 0x000e620000002100 */
[----:B------:R-:W-:Y:S02]  /*26c0*/  IMAD R8, R20, c[0x0][0x218], RZ ;  /* 0x0000860014087a24 */ /* 0x000fe400078e02ff */
[----:B------:R-:W-:-:S04]  /*26d0*/  IMAD.WIDE.U32 R2, R246, c[0x0][0x218], R2 ;  /* 0x00008600f6027a25 */ /* 0x000fc800078e0002 */
[----:B------:R-:W-:Y:S01]  /*26e0*/  IMAD R0, R246, c[0x0][0x21c], R8 ;  /* 0x00008700f6007a24 */ /* 0x000fe200078e0208 */
[----:B------:R-:W-:-:S04]  /*26f0*/  IADD3 R2, P0, R2, R24, RZ ;  /* 0x0000001802027210 */ /* 0x000fc80007f1e0ff */
[----:B------:R-:W-:Y:S01]  /*2700*/  IADD3.X R3, R9, R3, R0, P0, !PT ;  /* 0x0000000309037210 */ /* 0x000fe200007fe400 */
[----:B--2---:R-:W-:Y:S04]  /*2710*/  LDSM.16.M88.4 R4, [R240+0x2000] ;  /* 0x00200000f004783b */ /* 0x004fe80000000200 */
[----:B------:R-:W-:Y:S04]  /*2720*/  LDSM.16.M88.4 R16, [R233] ;  /* 0x00000000e910783b */ /* 0x000fe80000000200 */
[----:B------:R-:W-:Y:S01]  /*2730*/  LDSM.16.M88.4 R12, [R240] ;  /* 0x00000000f00c783b */ /* 0x000fe20000000200 */
[----:B-1----:R-:W-:-:S02]  /*2740*/  SHF.R.S32.HI R24, RZ, 0x1f, R25 ;  /* 0x0000001fff187819 */ /* 0x002fc40000011419 */
[----:B------:R-:W-:Y:S01]  /*2750*/  LEA R0, P0, R2, c[0x0][0x1f8], 0x1 ;  /* 0x00007e0002007a11 */ /* 0x000fe200078008ff */
[----:B------:R-:W-:Y:S01]  /*2760*/  LDSM.16.M88.4 R32, [R233+0x800] ;  /* 0x00080000e920783b */ /* 0x000fe20000000200 */
[----:B------:R-:W-:Y:S02]  /*2770*/  LEA.HI R24, R24, R25, RZ, 0x3 ;  /* 0x0000001918187211 */ /* 0x000fe400078f18ff */
[----:B------:R-:W-:Y:S01]  /*2780*/  LEA.HI.X R20, R2, c[0x0][0x1fc], R3, 0x1, P0 ;  /* 0x00007f0002147a11 */ /* 0x000fe200000f0c03 */
[----:B------:R-:W-:Y:S01]  /*2790*/  LDSM.16.M88.4 R44, [R233+0x1000] ;  /* 0x00100000e92c783b */ /* 0x000fe20000000200 */
[----:B------:R-:W-:-:S03]  /*27a0*/  LOP3.LUT R24, R24, 0xfffffff8, RZ, 0xc0, !PT ;  /* 0xfffffff818187812 */ /* 0x000fc600078ec0ff */
[----:B------:R-:W1:Y:S02]  /*27b0*/  SHFL.IDX PT, R3, R0, RZ, 0x181f ;  /* 0x00181fff00037589 */ /* 0x000e6400000e0000 */
[----:B------:R-:W-:Y:S02]  /*27c0*/  IMAD.IADD R24, R25, 0x1, -R24 ;  /* 0x0000000119187824 */ /* 0x000fe400078e0a18 */
[----:B------:R-:W2:Y:S04]  /*27d0*/  SHFL.IDX PT, R8, R20, RZ, 0x181f ;  /* 0x00181fff14087589 */ /* 0x000ea800000e0000 */
[----:B------:R-:W-:Y:S04]  /*27e0*/  LDSM.16.M88.4 R48, [R233+0x1800] ;  /* 0x00180000e930783b */ /* 0x000fe80000000200 */
[----:B------:R-:W3:Y:S01]  /*27f0*/  SHFL.IDX PT, R2, R0, 0x1, 0x181f ;  /* 0x00381f0000027f89 */ /* 0x000ee200000e0000 */
[----:B------:R-:W-:-:S03]  /*2800*/  R2P PR, R24, 0x6 ;  /* 0x0000000618007804 */ /* 0x000fc60000000000 */
[----:B------:R-:W-:Y:S04]  /*2810*/  STL [R1+0x40], R9 ;  /* 0x0000400901007387 */ /* 0x000fe80000100800 */
[----:B------:R-:W4:Y:S04]  /*2820*/  SHFL.IDX PT, R10, R20, 0x1, 0x181f ;  /* 0x00381f00140a7f89 */ /* 0x000f2800000e0000 */
[----:B------:R-:W5:Y:S04]  /*2830*/  SHFL.IDX PT, R9, R0, 0x2, 0x181f ;  /* 0x00581f0000097f89 */ /* 0x000f6800000e0000 */
[----:B------:R-:W5:Y:S04]  /*2840*/  SHFL.IDX PT, R11, R20, 0x2, 0x181f ;  /* 0x00581f00140b7f89 */ /* 0x000f6800000e0000 */
[----:B------:R-:W5:Y:S01]  /*2850*/  SHFL.IDX PT, R0, R0, 0x3, 0x181f ;  /* 0x00781f0000007f89 */ /* 0x000f6200000e0000 */
[----:B-1----:R-:W-:-:S03]  /*2860*/  IADD3 R26, P0, R3, R67, RZ ;  /* 0x00000043031a7210 */ /* 0x002fc60007f1e0ff */
[----:B------:R1:W1:Y:S01]  /*2870*/  SHFL.IDX PT, R29, R20, 0x3, 0x181f ;  /* 0x00781f00141d7f89 */ /* 0x00026200000e0000 */
[----:B------:R-:W-:Y:S02]  /*2880*/  @P1 IADD3 R232, R233, -0x20, RZ ;  /* 0xffffffe0e9e81810 */ /* 0x000fe40007ffe0ff */
[----:B------:R-:W-:Y:S01]  /*2890*/  IADD3 R24, P1, R3, R152, RZ ;  /* 0x0000009803187210 */ /* 0x000fe20007f3e0ff */
[--C-:B--2---:R-:W-:Y:S01]  /*28a0*/  IMAD.X R27, R8, 0x1, R64.reuse, P0 ;  /* 0x00000001081b7824 */ /* 0x104fe200000e0640 */
[----:B---3--:R-:W-:Y:S01]  /*28b0*/  IADD3 R22, P0, R2, R67, RZ ;  /* 0x0000004302167210 */ /* 0x008fe20007f1e0ff */
[----:B------:R-:W-:Y:S01]  /*28c0*/  HMMA.16816.F32 R52, R4, R16, RZ ;  /* 0x000000100434723c */ /* 0x000fe200000018ff */
[----:B------:R-:W-:Y:S01]  /*28d0*/  ISETP.GE.AND P5, PT, R250, c[0x0][0x1d4], PT ;  /* 0x00007500fa007a0c */ /* 0x000fe20003fa6270 */
[----:B------:R-:W-:Y:S01]  /*28e0*/  IMAD.X R25, R8, 0x1, R65, P1 ;  /* 0x0000000108197824 */ /* 0x000fe200008e0641 */
[----:B------:R-:W-:Y:S01]  /*28f0*/  LDSM.16.M88.4 R60, [R232] ;  /* 0x00000000e83c783b */ /* 0x000fe20000000200 */
[----:B----4-:R-:W-:-:S04]  /*2900*/  IMAD.X R23, R10, 0x1, R64, P0 ;  /* 0x000000010a177824 */ /* 0x010fc800000e0640 */
[----:B------:R-:W-:Y:S01]  /*2910*/  HMMA.16816.F32 R128, R12, R16, RZ ;  /* 0x000000100c80723c */ /* 0x000fe200000018ff */
[----:B------:R-:W-:Y:S01]  /*2920*/  ISETP.LT.OR P6, PT, R28, 0x1, P5 ;  /* 0x000000011c00780c */ /* 0x000fe20002fc1670 */
[----:B------:R-:W-:Y:S04]  /*2930*/  LDSM.16.M88.4 R40, [R232+0x800] ;  /* 0x00080000e828783b */ /* 0x000fe80000000200 */
[----:B------:R-:W-:Y:S01]  /*2940*/  LDSM.16.M88.4 R36, [R232+0x1000] ;  /* 0x00100000e824783b */ /* 0x000fe20000000200 */
[----:B------:R-:W-:Y:S02]  /*2950*/  IADD3 R16, P1, R2, R152, RZ ;  /* 0x0000009802107210 */ /* 0x000fe40007f3e0ff */
[----:B-----5:R-:W-:-:S03]  /*2960*/  IADD3 R2, P0, R9, R67, RZ ;  /* 0x0000004309027210 */ /* 0x020fc60007f1e0ff */
[----:B------:R-:W-:Y:S01]  /*2970*/  IMAD.X R17, R10, 0x1, R65, P1 ;  /* 0x000000010a117824 */ /* 0x000fe200008e0641 */
[----:B-1----:R-:W-:Y:S01]  /*2980*/  IADD3 R20, P1, R9, R152, RZ ;  /* 0x0000009809147210 */ /* 0x002fe20007f3e0ff */
[----:B------:R-:W-:Y:S01]  /*2990*/  HMMA.16816.F32 R96, R4, R18, RZ ;  /* 0x000000120460723c */ /* 0x000fe200000018ff */
[----:B------:R-:W-:-:S03]  /*29a0*/  IMAD.X R3, R11, 0x1, R64, P0 ;  /* 0x000000010b037824 */ /* 0x000fc600000e0640 */
[----:B------:R-:W-:Y:S01]  /*29b0*/  IMAD.X R21, R11, 0x1, R65, P1 ;  /* 0x000000010b157824 */ /* 0x000fe200008e0641 */
[----:B------:R-:W-:Y:S01]  /*29c0*/  ISETP.GE.AND P1, PT, R251, c[0x0][0x1d4], PT ;  /* 0x00007500fb007a0c */ /* 0x000fe20003f26270 */
[----:B------:R-:W-:Y:S02]  /*29d0*/  LDSM.16.M88.4 R8, [R242] ;  /* 0x00000000f208783b */ /* 0x000fe40000000200 */
[----:B------:R-:W-:Y:S07]  /*29e0*/  HMMA.16816.F32 R100, R12, R18, RZ ;  /* 0x000000120c64723c */ /* 0x000fee00000018ff */
[----:B------:R-:W-:Y:S01]  /*29f0*/  IADD3 R18, P0, R0, R67, RZ ;  /* 0x0000004300127210 */ /* 0x000fe20007f1e0ff */
[----:B------:R-:W-:Y:S04]  /*2a00*/  HMMA.16816.F32 R68, R4, R32, RZ ;  /* 0x000000200444723c */ /* 0x000fe800000018ff */
[----:B------:R-:W-:Y:S01]  /*2a10*/  IMAD.X R19, R29, 0x1, R64, P0 ;  /* 0x000000011d137824 */ /* 0x000fe200000e0640 */
[----:B------:R-:W-:-:S03]  /*2a20*/  ISETP.LT.OR P0, PT, R28, 0x1, P1 ;  /* 0x000000011c00780c */ /* 0x000fc60000f01670 */
[C---:B------:R-:W-:Y:S08]  /*2a30*/  HMMA.16816.F32 R56, R4.reuse, R44, RZ ;  /* 0x0000002c0438723c */ /* 0x040ff000000018ff */
[C---:B------:R-:W-:Y:S08]  /*2a40*/  HMMA.16816.F32 R76, R4.reuse, R48, RZ ;  /* 0x00000030044c723c */ /* 0x040ff000000018ff */
[C---:B------:R-:W-:Y:S08]  /*2a50*/  HMMA.16816.F32 R116, R4.reuse, R34, RZ ;  /* 0x000000220474723c */ /* 0x040ff000000018ff */
[C---:B------:R-:W-:Y:S08]  /*2a60*/  HMMA.16816.F32 R120, R4.reuse, R46, RZ ;  /* 0x0000002e0478723c */ /* 0x040ff000000018ff */
[----:B------:R-:W-:Y:S01]  /*2a70*/  HMMA.16816.F32 R124, R4, R50, RZ ;  /* 0x00000032047c723c */ /* 0x000fe200000018ff */
[----:B------:R-:W1:Y:S07]  /*2a80*/  LDSM.16.M88.4 R4, [R242+0x2000] ;  /* 0x00200000f204783b */ /* 0x000e6e0000000200 */
[C---:B------:R-:W-:Y:S08]  /*2a90*/  HMMA.16816.F32 R88, R12.reuse, R32, RZ ;  /* 0x000000200c58723c */ /* 0x040ff000000018ff */
[----:B------:R-:W-:Y:S01]  /*2aa0*/  HMMA.16816.F32 R92, R12, R34, RZ ;  /* 0x000000220c5c723c */ /* 0x000fe200000018ff */
[----:B------:R-:W2:Y:S04]  /*2ab0*/  LDSM.16.M88.4 R32, [R232+0x1800] ;  /* 0x00180000e820783b */ /* 0x000ea80000000200 */
        /* <DEDUP_REMOVED lines=8> */
[----:B------:R-:W-:-:S03]  /*2b40*/  ISETP.LT.OR P6, PT, R28, 0x21, P5 ;  /* 0x000000211c00780c */ /* 0x000fc60002fc1670 */
[----:B------:R5:W-:Y:S01]  /*2b50*/  LDGSTS.E.BYPASS.LTC128B.128 [R247+0x2900], [R16.64], !P0 ;  /* 0x0290000010f77fae */ /* 0x000be2000c101d46 */
[C---:B------:R-:W-:Y:S02]  /*2b60*/  ISETP.LT.OR P0, PT, R28.reuse, 0x21, P1 ;  /* 0x000000211c00780c */ /* 0x040fe40000f01670 */
[C---:B------:R-:W-:Y:S02]  /*2b70*/  ISETP.LT.OR P5, PT, R28.reuse, 0x31, P5 ;  /* 0x000000311c00780c */ /* 0x040fe40002fa1670 */
[----:B------:R-:W-:-:S05]  /*2b80*/  ISETP.LT.OR P1, PT, R28, 0x31, P1 ;  /* 0x000000311c00780c */ /* 0x000fca0000f21670 */
[----:B------:R1:W-:Y:S01]  /*2b90*/  LDGSTS.E.BYPASS.LTC128B.128 [R247+0x1100], [R2.64], !P6 ;  /* 0x0110000002f77fae */ /* 0x0003e2000f101d46 */
[C---:B------:R-:W-:Y:S03]  /*2ba0*/  HMMA.16816.F32 R84, R12.reuse, R44, RZ ;  /* 0x0000002c0c54723c */ /* 0x040fe600000018ff */
[----:B------:R4:W-:Y:S04]  /*2bb0*/  LDGSTS.E.BYPASS.LTC128B.128 [R247+0x3100], [R20.64], !P0 ;  /* 0x0310000014f77fae */ /* 0x0009e8000c101d46 */
[----:B------:R5:W-:Y:S01]  /*2bc0*/  LDGSTS.E.BYPASS.LTC128B.128 [R247+0x1900], [R18.64], !P5 ;  /* 0x0190000012f77fae */ /* 0x000be2000e901d46 */
[C---:B------:R-:W-:Y:S08]  /*2bd0*/  HMMA.16816.F32 R80, R12.reuse, R46, RZ ;  /* 0x0000002e0c50723c */ /* 0x040ff000000018ff */
[----:B------:R-:W-:Y:S01]  /*2be0*/  HMMA.16816.F32 R72, R12, R48, RZ ;  /* 0x000000300c48723c */ /* 0x000fe200000018ff */
[----:B-1----:R-:W-:Y:S01]  /*2bf0*/  IMAD.MOV.U32 R3, RZ, RZ, 0x40 ;  /* 0x00000040ff037424 */ /* 0x002fe200078e00ff */
[----:B------:R-:W-:-:S06]  /*2c00*/  IADD3 R2, P6, R0, R152, RZ ;  /* 0x0000009800027210 */ /* 0x000fcc0007fde0ff */
[----:B---3--:R-:W-:Y:S01]  /*2c10*/  HMMA.16816.F32 R24, R12, R50, RZ ;  /* 0x000000320c18723c */ /* 0x008fe200000018ff */
[----:B------:R-:W-:Y:S01]  /*2c20*/  SEL R0, R3, 0xffffffc0, !P2 ;  /* 0xffffffc003007807 */ /* 0x000fe20005000000 */
[----:B------:R-:W-:-:S04]  /*2c30*/  IMAD.X R3, R29, 0x1, R65, P6 ;  /* 0x000000011d037824 */ /* 0x000fc800030e0641 */
[----:B------:R-:W-:Y:S02]  /*2c40*/  IMAD.IADD R235, R233, 0x1, R0 ;  /* 0x00000001e9eb7824 */ /* 0x000fe400078e0200 */
[C---:B------:R-:W-:Y:S01]  /*2c50*/  HMMA.16816.F32 R140, R4.reuse, R36, R56 ;  /* 0x00000024048c723c */ /* 0x040fe20000001838 */
[----:B------:R1:W-:Y:S04]  /*2c60*/  LDGSTS.E.BYPASS.LTC128B.128 [R247+0x3900], [R2.64], !P1 ;  /* 0x0390000002f77fae */ /* 0x0003e8000c901d46 */
[----:B-----5:R-:W-:Y:S04]  /*2c70*/  LDSM.16.M88.4 R16, [R241+0x2000] ;  /* 0x00200000f110783b */ /* 0x020fe80000000200 */
[----:B------:R-:W3:Y:S01]  /*2c80*/  LDSM.16.M88.4 R56, [R235] ;  /* 0x00000000eb38783b */ /* 0x000ee20000000200 */
[C---:B------:R-:W-:Y:S03]  /*2c90*/  HMMA.16816.F32 R12, R4.reuse, R60, R52 ;  /* 0x0000003c040c723c */ /* 0x040fe60000001834 */
[----:B------:R-:W5:Y:S04]  /*2ca0*/  LDSM.16.M88.4 R52, [R235+0x800] ;  /* 0x00080000eb34783b */ /* 0x000f680000000200 */
[----:B------:R-:W1:Y:S01]  /*2cb0*/  LDSM.16.M88.4 R44, [R235+0x1800] ;  /* 0x00180000eb2c783b */ /* 0x000e620000000200 */
[C---:B------:R-:W-:Y:S03]  /*2cc0*/  HMMA.16816.F32 R68, R4.reuse, R40, R68 ;  /* 0x000000280444723c */ /* 0x040fe60000001844 */
[----:B------:R-:W-:Y:S04]  /*2cd0*/  LDSM.16.M88.4 R48, [R235+0x1000] ;  /* 0x00100000eb30783b */ /* 0x000fe80000000200 */
[----:B------:R-:W0:Y:S01]  /*2ce0*/  LDGDEPBAR ;  /* 0x00000000000079af */ /* 0x000e220000000000 */
[----:B------:R-:W-:Y:S08]  /*2cf0*/  HMMA.16816.F32 R116, R4, R42, R116 ;  /* 0x0000002a0474723c */ /* 0x000ff00000001874 */
[C---:B------:R-:W-:Y:S08]  /*2d00*/  HMMA.16816.F32 R132, R8.reuse, R40, R88 ;  /* 0x000000280884723c */ /* 0x040ff00000001858 */
[C---:B------:R-:W-:Y:S08]  /*2d10*/  HMMA.16816.F32 R128, R8.reuse, R60, R128 ;  /* 0x0000003c0880723c */ /* 0x040ff00000001880 */
[C---:B------:R-:W-:Y:S08]  /*2d20*/  HMMA.16816.F32 R144, R8.reuse, R36, R84 ;  /* 0x000000240890723c */ /* 0x040ff00000001854 */
[C---:B--2---:R-:W-:Y:S08]  /*2d30*/  HMMA.16816.F32 R148, R8.reuse, R32, R72 ;  /* 0x000000200894723c */ /* 0x044ff00000001848 */
[C---:B------:R-:W-:Y:S08]  /*2d40*/  HMMA.16816.F32 R88, R8.reuse, R62, R100 ;  /* 0x0000003e0858723c */ /* 0x040ff00000001864 */
[C---:B------:R-:W-:Y:S08]  /*2d50*/  HMMA.16816.F32 R40, R8.reuse, R42, R92 ;  /* 0x0000002a0828723c */ /* 0x040ff0000000185c */
[C---:B------:R-:W-:Y:S08]  /*2d60*/  HMMA.16816.F32 R112, R8.reuse, R38, R80 ;  /* 0x000000260870723c */ /* 0x040ff00000001850 */
[----:B------:R-:W-:Y:S01]  /*2d70*/  HMMA.16816.F32 R108, R8, R34, R24 ;  /* 0x00000022086c723c */ /* 0x000fe20000001818 */
[----:B------:R-:W2:Y:S01]  /*2d80*/  LDSM.16.M88.4 R8, [R241] ;  /* 0x00000000f108783b */ /* 0x000ea20000000200 */
[----:B-1----:R-:W-:-:S06]  /*2d90*/  IADD3 R2, R232, 0x2000, RZ ;  /* 0x00002000e8027810 */ /* 0x002fcc0007ffe0ff */
[----:B------:R-:W-:Y:S01]  /*2da0*/  HMMA.16816.F32 R76, R4, R32, R76 ;  /* 0x00000020044c723c */ /* 0x000fe2000000184c */
[----:B------:R-:W-:-:S05]  /*2db0*/  IMAD.IADD R234, R2, 0x1, R0 ;  /* 0x0000000102ea7824 */ /* 0x000fca00078e0200 */
[----:B------:R-:W-:Y:S02]  /*2dc0*/  LDSM.16.M88.4 R28, [R234+-0x2000] ;  /* 0xffe00000ea1c783b */ /* 0x000fe40000000200 */
[C---:B------:R-:W-:Y:S02]  /*2dd0*/  HMMA.16816.F32 R136, R4.reuse, R62, R96 ;  /* 0x0000003e0488723c */ /* 0x040fe40000001860 */
[----:B------:R-:W-:Y:S04]  /*2de0*/  LDSM.16.M88.4 R24, [R234+-0x1800] ;  /* 0xffe80000ea18783b */ /* 0x000fe80000000200 */
[----:B----4-:R-:W-:Y:S02]  /*2df0*/  LDSM.16.M88.4 R20, [R234+-0x1000] ;  /* 0xfff00000ea14783b */ /* 0x010fe40000000200 */
[C---:B------:R-:W-:Y:S02]  /*2e00*/  HMMA.16816.F32 R120, R4.reuse, R38, R120 ;  /* 0x000000260478723c */ /* 0x040fe40000001878 */
[----:B------:R-:W-:Y:S06]  /*2e10*/  LDSM.16.M88.4 R36, [R234+-0x800] ;  /* 0xfff80000ea24783b */ /* 0x000fec0000000200 */
[----:B------:R-:W-:Y:S01]  /*2e20*/  HMMA.16816.F32 R124, R4, R34, R124 ;  /* 0x00000022047c723c */ /* 0x000fe2000000187c */
[----:B------:R-:W1:Y:S07]  /*2e30*/  LDSM.16.M88.4 R4, [R243+0x2000] ;  /* 0x00200000f304783b */ /* 0x000e6e0000000200 */
[C---:B---3--:R-:W-:Y:S01]  /*2e40*/  HMMA.16816.F32 R104, R16.reuse, R56, R12 ;  /* 0x000000381068723c */ /* 0x048fe2000000180c */
[----:B------:R-:W3:Y:S07]  /*2e50*/  LDSM.16.M88.4 R12, [R243] ;  /* 0x00000000f30c783b */ /* 0x000eee0000000200 */
[C---:B-----5:R-:W-:Y:S08]  /*2e60*/  HMMA.16816.F32 R100, R16.reuse, R52, R68 ;  /* 0x000000341064723c */ /* 0x060ff00000001844 */
[C---:B------:R-:W-:Y:S08]  /*2e70*/  HMMA.16816.F32 R68, R16.reuse, R44, R76 ;  /* 0x0000002c1044723c */ /* 0x040ff0000000184c */
[----:B------:R-:W-:Y:S08]  /*2e80*/  HMMA.16816.F32 R84, R16, R58, R136 ;  /* 0x0000003a1054723c */ /* 0x000ff00000001888 */
[C---:B--2---:R-:W-:Y:S08]  /*2e90*/  HMMA.16816.F32 R92, R8.reuse, R56, R128 ;  /* 0x00000038085c723c */ /* 0x044ff00000001880 */
[----:B------:R-:W-:Y:S08]  /*2ea0*/  HMMA.16816.F32 R80, R8, R58, R88 ;  /* 0x0000003a0850723c */ /* 0x000ff00000001858 */
[----:B------:R-:W-:Y:S08]  /*2eb0*/  HMMA.16816.F32 R76, R16, R54, R116 ;  /* 0x00000036104c723c */ /* 0x000ff00000001874 */
[----:B------:R-:W-:Y:S08]  /*2ec0*/  HMMA.16816.F32 R56, R8, R52, R132 ;  /* 0x000000340838723c */ /* 0x000ff00000001884 */
        /* <DEDUP_REMOVED lines=8> */
[----:B------:R-:W-:Y:S01]  /*2f50*/  HMMA.16816.F32 R44, R8, R46, R108 ;  /* 0x0000002e082c723c */ /* 0x000fe2000000186c */
[----:B------:R-:W-:Y:S07]  /*2f60*/  LDSM.16.M88.4 R8, [R240+0x6000] ;  /* 0x00600000f008783b */ /* 0x000fee0000000200 */
[C---:B-1----:R-:W-:Y:S08]  /*2f70*/  HMMA.16816.F32 R132, R4.reuse, R36, R68 ;  /* 0x000000240484723c */ /* 0x042ff00000001844 */
[----:B------:R-:W-:Y:S08]  /*2f80*/  HMMA.16816.F32 R108, R4, R24, R100 ;  /* 0x00000018046c723c */ /* 0x000ff00000001864 */
[C---:B---3--:R-:W-:Y:S08]  /*2f90*/  HMMA.16816.F32 R124, R12.reuse, R28, R92 ;  /* 0x0000001c0c7c723c */ /* 0x048ff0000000185c */
        /* <DEDUP_REMOVED lines=8> */
[C---:B------:R-:W-:Y:S01]  /*3020*/  HMMA.16816.F32 R100, R12.reuse, R36, R32 ;  /* 0x000000240c64723c */ /* 0x040fe20000001820 */
[----:B------:R-:W-:Y:S07]  /*3030*/  LDSM.16.M88.4 R32, [R233+0x3000] ;  /* 0x00300000e920783b */ /* 0x000fee0000000200 */
[----:B------:R-:W-:Y:S01]  /*3040*/  HMMA.16816.F32 R80, R12, R38, R44 ;  /* 0x000000260c50723c */ /* 0x000fe2000000182c */
[----:B------:R-:W2:Y:S04]  /*3050*/  LDSM.16.M88.4 R12, [R240+0x4000] ;  /* 0x00400000f00c783b */ /* 0x000ea80000000200 */
[----:B------:R-:W-:Y:S03]  /*3060*/  LDSM.16.M88.4 R44, [R232+0x3000] ;  /* 0x00300000e82c783b */ /* 0x000fe60000000200 */
[C---:B------:R-:W-:Y:S08]  /*3070*/  HMMA.16816.F32 R88, R4.reuse, R28, R104 ;  /* 0x0000001c0458723c */ /* 0x040ff00000001868 */
[C---:B------:R-:W-:Y:S01]  /*3080*/  HMMA.16816.F32 R104, R4.reuse, R26, R76 ;  /* 0x0000001a0468723c */ /* 0x040fe2000000184c */
        /* <DEDUP_REMOVED lines=13> */
[-C--:B------:R-:W-:Y:S08]  /*3160*/  HMMA.16816.F32 R76, R8, R48.reuse, R88 ;  /* 0x00000030084c723c */ /* 0x080ff00000001858 */
[C---:B------:R-:W-:Y:S08]  /*3170*/  HMMA.16816.F32 R84, R12.reuse, R48, R124 ;  /* 0x000000300c54723c */ /* 0x040ff0000000187c */
[----:B------:R-:W-:Y:S01]  /*3180*/  HMMA.16816.F32 R68, R12, R50, R68 ;  /* 0x000000320c44723c */ /* 0x000fe20000001844 */
[----:B------:R-:W-:Y:S07]  /*3190*/  LDSM.16.M88.4 R48, [R235+0x2000] ;  /* 0x00200000eb30783b */ /* 0x000fee0000000200 */
[C---:B------:R-:W-:Y:S08]  /*31a0*/  HMMA.16816.F32 R96, R8.reuse, R32, R96 ;  /* 0x000000200860723c */ /* 0x040ff00000001860 */
[C---:B------:R-:W-:Y:S08]  /*31b0*/  HMMA.16816.F32 R108, R8.reuse, R34, R136 ;  /* 0x00000022086c723c */ /* 0x040ff00000001888 */
[C---:B------:R-:W-:Y:S08]  /*31c0*/  HMMA.16816.F32 R104, R8.reuse, R16, R132 ;  /* 0x000000100868723c */ /* 0x040ff00000001884 */
        /* <DEDUP_REMOVED lines=8> */
[C---:B---3--:R-:W-:Y:S01]  /*3250*/  HMMA.16816.F32 R116, R20.reuse, R26, R40 ;  /* 0x0000001a1474723c */ /* 0x048fe20000001828 */
        /* <DEDUP_REMOVED lines=19> */
[----:B------:R-:W3:Y:S07]  /*3390*/  LDSM.16.M88.4 R44, [R234] ;  /* 0x00000000ea2c783b */ /* 0x000eee0000000200 */
[C---:B------:R-:W-:Y:S08]  /*33a0*/  HMMA.16816.F32 R104, R20.reuse, R52, R100 ;  /* 0x000000341468723c */ /* 0x040ff00000001864 */
[----:B------:R-:W-:Y:S01]  /*33b0*/  HMMA.16816.F32 R72, R20, R54, R80 ;  /* 0x000000361448723c */ /* 0x000fe20000001850 */
[----:B------:R-:W4:Y:S01]  /*33c0*/  LDSM.16.M88.4 R20, [R234+0x1800] ;  /* 0x00180000ea14783b */ /* 0x000f220000000200 */
[----:B------:R-:W-:Y:S01]  /*33d0*/  ISETP.GE.AND P0, PT, R224, 0x2, PT ;  /* 0x00000002e000780c */ /* 0x000fe20003f06270 */
[----:B------:R-:W-:-:S05]  /*33e0*/  DEPBAR.LE SB0, 0x0 ;  /* 0x000080000000791a */ /* 0x000fca0000000000 */
        /* <DEDUP_REMOVED lines=15> */
[----:B------:R-:W-:Y:S01]  /*34e0*/  HMMA.16816.F32 R12, R12, R34, R72 ;  /* 0x000000220c0c723c */ /* 0x000fe20000001848 */
[----:B------:R-:W-:Y:S01]  /*34f0*/  BSSY B0, `(.L_x_1643) ;  /* 0x000005e000007945 */ /* 0x000fe20003800000 */
[----:B------:R-:W-:-:S06]  /*3500*/  ISETP.GT.AND P1, PT, R157, 0x3f, PT ;  /* 0x0000003f9d00780c */ /* 0x000fcc0003f24270 */
        /* <DEDUP_REMOVED lines=47> */
.L_x_1735:
[----:B------:R-:W-:Y:S05]  /*3800*/  BRA.DIV ~URZ, `(.L_x_1646) ;  /* 0x0000f6a27f007947 */ /* 0x000fea000b800000 */
[----:B------:R-:W3:Y:S01]  /*3810*/  SHFL.IDX PT, R2, R4, RZ, 0x181f ;  /* 0x00181fff04027589 */ /* 0x000ee200000e0000 */
[----:B------:R-:W-:Y:S02]  /*3820*/  ISETP.GE.AND P2, PT, R250, c[0x0][0x1d4], PT ;  /* 0x00007500fa007a0c */ /* 0x000fe40003f46270 */
[----:B------:R-:W-:Y:S01]  /*3830*/  ISETP.GE.AND P0, PT, R251, c[0x0][0x1d4], PT ;  /* 0x00007500fb007a0c */ /* 0x000fe20003f06270 */
[----:B------:R-:W4:Y:S04]  /*3840*/  SHFL.IDX PT, R5, R4, 0x1, 0x181f ;  /* 0x00381f0004057f89 */ /* 0x000f2800000e0000 */
[----:B------:R-:W5:Y:S04]  /*3850*/  SHFL.IDX PT, R9, R0, 0x1, 0x181f ;  /* 0x00381f0000097f89 */ /* 0x000f6800000e0000 */
[----:B------:R-:W1:Y:S04]  /*3860*/  SHFL.IDX PT, R12, R4, 0x2, 0x181f ;  /* 0x00581f00040c7f89 */ /* 0x000e6800000e0000 */
[----:B------:R-:W2:Y:S01]  /*3870*/  SHFL.IDX PT, R13, R0, 0x2, 0x181f ;  /* 0x00581f00000d7f89 */ /* 0x000ea200000e0000 */
        /* <DEDUP_REMOVED lines=13> */
[----:B-1----:R-:W-:-:S02]  /*3950*/  IADD3 R6, P5, R12, R152, RZ ;  /* 0x000000980c067210 */ /* 0x002fc40007fbe0ff */
[----:B--2---:R-:W-:-:S03]  /*3960*/  IADD3 R2, P6, R12, R67, RZ ;  /* 0x000000430c027210 */ /* 0x004fc60007fde0ff */
[C---:B------:R-:W-:Y:S02]  /*3970*/  IMAD.X R7, R13.reuse, 0x1, R65, P5 ;  /* 0x000000010d077824 */ /* 0x040fe400028e0641 */
[----:B------:R-:W-:Y:S01]  /*3980*/  IMAD.X R3, R13, 0x1, R64, P6 ;  /* 0x000000010d037824 */ /* 0x000fe200030e0640 */
[----:B----4-:R3:W1:Y:S04]  /*3990*/  SHFL.IDX PT, R8, R0, 0x3, 0x181f ;  /* 0x00781f0000087f89 */ /* 0x01066800000e0000 */
[----:B------:R3:W2:Y:S04]  /*39a0*/  SHFL.IDX PT, R0, R4, 0x3, 0x181f ;  /* 0x00781f0004007f89 */ /* 0x0006a800000e0000 */
[----:B------:R3:W-:Y:S04]  /*39b0*/  LDGSTS.E.BYPASS.LTC128B.128 [R247+0x5100], [R2.64], !P2 ;  /* 0x0510000002f77fae */ /* 0x0007e8000d101d46 */
[----:B------:R4:W-:Y:S02]  /*39c0*/  LDGSTS.E.BYPASS.LTC128B.128 [R247+0x7100], [R6.64], !P0 ;  /* 0x0710000006f77fae */ /* 0x0009e4000c101d46 */
[----:B----4-:R-:W-:-:S04]  /*39d0*/  SEL R6, RZ, 0x10, P2 ;  /* 0x00000010ff067807 */ /* 0x010fc80001000000 */
.L_x_1736:
[----:B-123--:R-:W-:Y:S02]  /*39e0*/  IADD3 R2, -R6, 0x10, RZ ;  /* 0x0000001006027810 */ /* 0x00efe40007ffe1ff */
[----:B------:R-:W-:-:S02]  /*39f0*/  IADD3 R3, -R5, 0x10, RZ ;  /* 0x0000001005037810 */ /* 0x000fc40007ffe1ff */
[----:B------:R-:W-:Y:S02]  /*3a00*/  LOP3.LUT R2, R2, 0xf, RZ, 0xc0, !PT ;  /* 0x0000000f02027812 */ /* 0x000fe400078ec0ff */
[----:B------:R-:W-:Y:S02]  /*3a10*/  ISETP.NE.U32.AND P6, PT, R6, RZ, PT ;  /* 0x000000ff0600720c */ /* 0x000fe40003fc5070 */
[----:B------:R-:W-:Y:S02]  /*3a20*/  IADD3 R4, P2, P0, R2, R0, R67 ;  /* 0x0000000002047210 */ /* 0x000fe4000785e043 */
        /* <DEDUP_REMOVED lines=10> */
.L_x_1644:
[----:B------:R-:W-:Y:S05]  /*3ad0*/  BSYNC B0 ;  /* 0x0000000000007941 */ /* 0x000fea0003800000 */
.L_x_1643:
[----:B-1----:R-:W2:Y:S04]  /*3ae0*/  LDL R3, [R1+0x44] ;  /* 0x0000440001037983 */ /* 0x002ea80000100800 */
[----:B------:R-:W2:Y:S04]  /*3af0*/  LDL R0, [R1+0x54] ;  /* 0x0000540001007983 */ /* 0x000ea80000100800 */
[----:B------:R-:W3:Y:S01]  /*3b00*/  LDL R6, [R1+0x50] ;  /* 0x0000500001067983 */ /* 0x000ee20000100800 */
[----:B------:R-:W-:Y:S02]  /*3b10*/  MOV R2, 0xffffffc0 ;  /* 0xffffffc000027802 */ /* 0x000fe40000000f00 */
[----:B------:R-:W-:Y:S01]  /*3b20*/  MOV R4, c[0x0][0x2ac] ;  /* 0x0000ab0000047a02 */ /* 0x000fe20000000f00 */
[----:B------:R-:W0:Y:S02]  /*3b30*/  LDGDEPBAR ;  /* 0x00000000000079af */ /* 0x000e240000000000 */
[----:B------:R-:W-:-:S04]  /*3b40*/  IMAD R2, R224, R2, 0x41 ;  /* 0x00000041e0027424 */ /* 0x000fc800078e0202 */
[----:B------:R-:W-:Y:S01]  /*3b50*/  IMAD R2, R4, c[0x0][0x1d0], R2 ;  /* 0x0000740004027a24 */ /* 0x000fe200078e0202 */
[----:B--2---:R-:W-:Y:S02]  /*3b60*/  IADD3 R0, R0, R3, RZ ;  /* 0x0000000300007210 */ /* 0x004fe40007ffe0ff */
[----:B---3--:R-:W-:-:S03]  /*3b70*/  IADD3 R5, -R6, R66, RZ ;  /* 0x0000004206057210 */ /* 0x008fc60007ffe1ff */
[----:B------:R-:W-:Y:S01]  /*3b80*/  @P4 IMAD.HI.U32 R3, R0, c[0x0][0x2c8], RZ ;  /* 0x0000b20000034a27 */ /* 0x000fe200078e00ff */
[----:B------:R-:W-:-:S04]  /*3b90*/  IADD3 R4, R2, -c[0x0][0x168], -R6 ;  /* 0x80005a0002047a10 */ /* 0x000fc80007ffe806 */
[----:B------:R-:W-:Y:S01]  /*3ba0*/  @P4 SHF.R.U32.HI R0, RZ, c[0x0][0x2cc], R3 ;  /* 0x0000b300ff004a19 */ /* 0x000fe20000011603 */
[----:B------:R-:W-:Y:S05]  /*3bb0*/  BRA.DIV ~URZ, `(.L_x_1647) ;  /* 0x0000f8227f007947 */ /* 0x000fea000b800000 */
[----:B------:R1:W2:Y:S02]  /*3bc0*/  SHFL.IDX PT, R2, R0, RZ, 0x1c1f ;  /* 0x001c1fff00027589 */ /* 0x0002a400000e0000 */
.L_x_1737:
        /* <DEDUP_REMOVED lines=33> */
[----:B------:R-:W-:Y:S01]  /*3de0*/  FSEL R150, R29, -INF , P0 ;  /* 0xff8000001d967808 */ /* 0x000fe20000000000 */
[----:B------:R-:W-:Y:S05]  /*3df0*/  BRA.DIV ~URZ, `(.L_x_1648) ;  /* 0x0000f6527f007947 */ /* 0x000fea000b800000 */
[----:B------:R-:W2:Y:S04]  /*3e00*/  SHFL.IDX PT, R3, R0, 0x1, 0x1c1f ;  /* 0x003c1f0000037f89 */ /* 0x000ea800000e0000 */
[----:B------:R-:W3:Y:S04]  /*3e10*/  SHFL.IDX PT, R2, R0, 0x2, 0x1c1f ;  /* 0x005c1f0000027f89 */ /* 0x000ee800000e0000 */
[----:B-1----:R-:W1:Y:S01]  /*3e20*/  SHFL.IDX PT, R0, R0, 0x3, 0x1c1f ;  /* 0x007c1f0000007f89 */ /* 0x002e6200000e0000 */
[----:B--2---:R-:W-:-:S02]  /*3e30*/  IMAD.IADD R3, R4, 0x1, R3 ;  /* 0x0000000104037824 */ /* 0x004fc400078e0203 */
[----:B---3--:R-:W-:-:S03]  /*3e40*/  IMAD.IADD R2, R4, 0x1, R2 ;  /* 0x0000000104027824 */ /* 0x008fc600078e0202 */
[----:B------:R-:W-:Y:S01]  /*3e50*/  IMNMX R3, R5, R3, PT ;  /* 0x0000000305037217 */ /* 0x000fe20003800200 */
[----:B-1----:R-:W-:-:S03]  /*3e60*/  IMAD.IADD R0, R4, 0x1, R0 ;  /* 0x0000000104007824 */ /* 0x002fc600078e0200 */
[C---:B------:R-:W-:Y:S02]  /*3e70*/  ISETP.GT.AND P0, PT, R3.reuse, 0x9, PT ;  /* 0x000000090300780c */ /* 0x040fe40003f04270 */
[----:B------:R-:W-:Y:S02]  /*3e80*/  ISETP.GT.AND P2, PT, R3, 0x8, PT ;  /* 0x000000080300780c */ /* 0x000fe40003f44270 */
[----:B------:R-:W-:Y:S02]  /*3e90*/  FSEL R16, R59, -INF , P0 ;  /* 0xff8000003b107808 */ /* 0x000fe40000000000 */
[----:B------:R-:W-:Y:S02]  /*3ea0*/  ISETP.GT.AND P0, PT, R3, 0x19, PT ;  /* 0x000000190300780c */ /* 0x000fe40003f04270 */
[----:B------:R-:W-:Y:S02]  /*3eb0*/  IMNMX R2, R5, R2, PT ;  /* 0x0000000205027217 */ /* 0x000fe40003800200 */
[----:B------:R-:W-:-:S02]  /*3ec0*/  FSEL R26, R51, -INF , P0 ;  /* 0xff800000331a7808 */ /* 0x000fc40000000000 */
[C---:B------:R-:W-:Y:S02]  /*3ed0*/  ISETP.GT.AND P0, PT, R3.reuse, 0x29, PT ;  /* 0x000000290300780c */ /* 0x040fe40003f04270 */
[----:B------:R-:W-:Y:S02]  /*3ee0*/  ISETP.GT.AND P5, PT, R3, 0x1, PT ;  /* 0x000000010300780c */ /* 0x000fe40003fa4270 */
[----:B------:R-:W-:Y:S02]  /*3ef0*/  FSEL R146, R39, -INF , P0 ;  /* 0xff80000027927808 */ /* 0x000fe40000000000 */
[----:B------:R-:W-:Y:S02]  /*3f00*/  ISETP.GT.AND P0, PT, R3, 0x31, PT ;  /* 0x000000310300780c */ /* 0x000fe40003f04270 */
[----:B------:R-:W-:Y:S02]  /*3f10*/  FSEL R14, R58, -INF , P2 ;  /* 0xff8000003a0e7808 */ /* 0x000fe40001000000 */
[----:B------:R-:W-:-:S02]  /*3f20*/  FSEL R141, R35, -INF , P0 ;  /* 0xff800000238d7808 */ /* 0x000fc40000000000 */
[----:B------:R-:W-:Y:S02]  /*3f30*/  ISETP.GT.AND P2, PT, R3, 0x18, PT ;  /* 0x000000180300780c */ /* 0x000fe40003f44270 */
[----:B------:R-:W-:Y:S02]  /*3f40*/  ISETP.GT.AND P0, PT, R2, RZ, PT ;  /* 0x000000ff0200720c */ /* 0x000fe40003f04270 */
[----:B------:R-:W-:Y:S02]  /*3f50*/  IMNMX R0, R5, R0, PT ;  /* 0x0000000005007217 */ /* 0x000fe40003800200 */
[----:B------:R-:W-:Y:S02]  /*3f60*/  FSEL R10, R63, -INF , P5 ;  /* 0xff8000003f0a7808 */ /* 0x000fe40002800000 */
[----:B------:R-:W-:Y:S02]  /*3f70*/  ISETP.GT.AND P5, PT, R3, 0x11, PT ;  /* 0x000000110300780c */ /* 0x000fe40003fa4270 */
[----:B------:R-:W-:-:S02]  /*3f80*/  FSEL R25, R50, -INF , P2 ;  /* 0xff80000032197808 */ /* 0x000fc40001000000 */
[----:B------:R-:W-:Y:S02]  /*3f90*/  FSEL R22, R100, -INF , P0 ;  /* 0xff80000064167808 */ /* 0x000fe40000000000 */
[----:B------:R-:W-:Y:S02]  /*3fa0*/  ISETP.GT.AND P2, PT, R3, 0x28, PT ;  /* 0x000000280300780c */ /* 0x000fe40003f44270 */
[----:B------:R-:W-:Y:S02]  /*3fb0*/  ISETP.GT.AND P0, PT, R0, 0x1, PT ;  /* 0x000000010000780c */ /* 0x000fe40003f04270 */
[----:B------:R-:W-:Y:S02]  /*3fc0*/  FSEL R21, R55, -INF , P5 ;  /* 0xff80000037157808 */ /* 0x000fe40002800000 */
[----:B------:R-:W-:Y:S02]  /*3fd0*/  ISETP.GT.AND P5, PT, R3, 0x21, PT ;  /* 0x000000210300780c */ /* 0x000fe40003fa4270 */
[----:B------:R-:W-:-:S02]  /*3fe0*/  FSEL R147, R38, -INF , P2 ;  /* 0xff80000026937808 */ /* 0x000fc40001000000 */
[----:B------:R-:W-:Y:S02]  /*3ff0*/  FSEL R27, R103, -INF , P0 ;  /* 0xff800000671b7808 */ /* 0x000fe40000000000 */
[----:B------:R-:W-:Y:S02]  /*4000*/  ISETP.GT.AND P2, PT, R3, 0x39, PT ;  /* 0x000000390300780c */ /* 0x000fe40003f44270 */
[----:B------:R-:W-:Y:S02]  /*4010*/  ISETP.GT.AND P0, PT, R2, 0x9, PT ;  /* 0x000000090200780c */ /* 0x000fe40003f04270 */
[----:B------:R-:W-:Y:S02]  /*4020*/  FSEL R148, R43, -INF , P5 ;  /* 0xff8000002b947808 */ /* 0x000fe40002800000 */
[C---:B------:R-:W-:Y:S02]  /*4030*/  ISETP.GT.AND P6, PT, R3.reuse, RZ, PT ;  /* 0x000000ff0300720c */ /* 0x040fe40003fc4270 */
[----:B------:R-:W-:-:S02]  /*4040*/  ISETP.GT.AND P5, PT, R3, 0x38, PT ;  /* 0x000000380300780c */ /* 0x000fc40003fa4270 */
[----:B------:R-:W-:Y:S02]  /*4050*/  FSEL R130, R31, -INF , P2 ;  /* 0xff8000001f827808 */ /* 0x000fe40001000000 */
[----:B------:R-:W-:Y:S02]  /*4060*/  FSEL R29, R97, -INF , P0 ;  /* 0xff800000611d7808 */ /* 0x000fe40000000000 */
[C---:B------:R-:W-:Y:S02]  /*4070*/  ISETP.GT.AND P2, PT, R2.reuse, 0x1, PT ;  /* 0x000000010200780c */ /* 0x040fe40003f44270 */
[----:B------:R-:W-:Y:S02]  /*4080*/  ISETP.GT.AND P0, PT, R2, 0x10, PT ;  /* 0x000000100200780c */ /* 0x000fe40003f04270 */
[----:B------:R-:W-:Y:S02]  /*4090*/  FSEL R9, R62, -INF , P6 ;  /* 0xff8000003e097808 */ /* 0x000fe40003000000 */
[----:B------:R-:W-:-:S02]  /*40a0*/  FSEL R139, R30, -INF , P5 ;  /* 0xff8000001e8b7808 */ /* 0x000fc40002800000 */
[----:B------:R-:W-:Y:S02]  /*40b0*/  ISETP.GT.AND P6, PT, R3, 0x10, PT ;  /* 0x000000100300780c */ /* 0x000fe40003fc4270 */
[----:B------:R-:W-:Y:S02]  /*40c0*/  FSEL R24, R101, -INF , P2 ;  /* 0xff80000065187808 */ /* 0x000fe40001000000 */
[----:B------:R-:W-:Y:S02]  /*40d0*/  FSEL R30, R92, -INF , P0 ;  /* 0xff8000005c1e7808 */ /* 0x000fe40000000000 */
[----:B------:R-:W-:Y:S02]  /*40e0*/  ISETP.GT.AND P5, PT, R0, RZ, PT ;  /* 0x000000ff0000720c */ /* 0x000fe40003fa4270 */
[----:B------:R-:W-:Y:S02]  /*40f0*/  ISETP.GT.AND P2, PT, R2, 0x8, PT ;  /* 0x000000080200780c */ /* 0x000fe40003f44270 */
[----:B------:R-:W-:-:S02]  /*4100*/  ISETP.GT.AND P0, PT, R0, 0x11, PT ;  /* 0x000000110000780c */ /* 0x000fc40003f04270 */
[----:B------:R-:W-:Y:S02]  /*4110*/  FSEL R17, R54, -INF , P6 ;  /* 0xff80000036117808 */ /* 0x000fe40003000000 */
[----:B------:R-:W-:Y:S02]  /*4120*/  ISETP.GT.AND P6, PT, R3, 0x20, PT ;  /* 0x000000200300780c */ /* 0x000fe40003fc4270 */
[----:B------:R-:W-:Y:S02]  /*4130*/  FSEL R19, R102, -INF , P5 ;  /* 0xff80000066137808 */ /* 0x000fe40002800000 */
[----:B------:R-:W-:Y:S02]  /*4140*/  FSEL R28, R96, -INF , P2 ;  /* 0xff800000601c7808 */ /* 0x000fe40001000000 */
[----:B------:R-:W-:Y:S02]  /*4150*/  FSEL R37, R95, -INF , P0 ;  /* 0xff8000005f257808 */ /* 0x000fe40000000000 */
[----:B------:R-:W-:-:S02]  /*4160*/  ISETP.GT.AND P5, PT, R0, 0x8, PT ;  /* 0x000000080000780c */ /* 0x000fc40003fa4270 */
[----:B------:R-:W-:Y:S02]  /*4170*/  ISETP.GT.AND P2, PT, R0, 0x9, PT ;  /* 0x000000090000780c */ /* 0x000fe40003f44270 */
[----:B------:R-:W-:Y:S02]  /*4180*/  ISETP.GT.AND P0, PT, R2, 0x19, PT ;  /* 0x000000190200780c */ /* 0x000fe40003f04270 */
[----:B------:R-:W-:Y:S02]  /*4190*/  FSEL R149, R42, -INF , P6 ;  /* 0xff8000002a957808 */ /* 0x000fe40003000000 */
[----:B------:R-:W-:Y:S02]  /*41a0*/  ISETP.GT.AND P6, PT, R3, 0x30, PT ;  /* 0x000000300300780c */ /* 0x000fe40003fc4270 */
[----:B------:R-:W-:Y:S02]  /*41b0*/  FSEL R32, R98, -INF , P5 ;  /* 0xff80000062207808 */ /* 0x000fe40002800000 */
[----:B------:R-:W-:-:S02]  /*41c0*/  FSEL R33, R99, -INF , P2 ;  /* 0xff80000063217808 */ /* 0x000fc40001000000 */
[----:B------:R-:W-:Y:S02]  /*41d0*/  FSEL R36, R89, -INF , P0 ;  /* 0xff80000059247808 */ /* 0x000fe40000000000 */
[----:B------:R-:W-:Y:S02]  /*41e0*/  ISETP.GT.AND P5, PT, R2, 0x11, PT ;  /* 0x000000110200780c */ /* 0x000fe40003fa4270 */
[C---:B------:R-:W-:Y:S02]  /*41f0*/  ISETP.GT.AND P2, PT, R0.reuse, 0x10, PT ;  /* 0x000000100000780c */ /* 0x040fe40003f44270 */
[----:B------:R-:W-:Y:S02]  /*4200*/  ISETP.GT.AND P0, PT, R0, 0x18, PT ;  /* 0x000000180000780c */ /* 0x000fe40003f04270 */
[----:B------:R-:W-:Y:S02]  /*4210*/  FSEL R145, R34, -INF , P6 ;  /* 0xff80000022917808 */ /* 0x000fe40003000000 */
[----:B------:R-:W-:-:S02]  /*4220*/  FSEL R31, R93, -INF , P5 ;  /* 0xff8000005d1f7808 */ /* 0x000fc40002800000 */
[----:B------:R-:W-:Y:S02]  /*4230*/  FSEL R34, R94, -INF , P2 ;  /* 0xff8000005e227808 */ /* 0x000fe40001000000 */
[----:B------:R-:W-:Y:S02]  /*4240*/  FSEL R38, R90, -INF , P0 ;  /* 0xff8000005a267808 */ /* 0x000fe40000000000 */
[C---:B------:R-:W-:Y:S02]  /*4250*/  ISETP.GT.AND P5, PT, R2.reuse, 0x18, PT ;  /* 0x000000180200780c */ /* 0x040fe40003fa4270 */
[----:B------:R-:W-:Y:S02]  /*4260*/  ISETP.GT.AND P2, PT, R2, 0x20, PT ;  /* 0x000000200200780c */ /* 0x000fe40003f44270 */
[----:B------:R-:W-:Y:S02]  /*4270*/  ISETP.GT.AND P0, PT, R0, 0x21, PT ;  /* 0x000000210000780c */ /* 0x000fe40003f04270 */
[----:B------:R-:W-:-:S02]  /*4280*/  FSEL R35, R88, -INF , P5 ;  /* 0xff80000058237808 */ /* 0x000fc40002800000 */
[----:B------:R-:W-:Y:S02]  /*4290*/  FSEL R129, R84, -INF , P2 ;  /* 0xff80000054817808 */ /* 0x000fe40001000000 */
[----:B------:R-:W-:Y:S02]  /*42a0*/  FSEL R124, R87, -INF , P0 ;  /* 0xff800000577c7808 */ /* 0x000fe40000000000 */
[C---:B------:R-:W-:Y:S02]  /*42b0*/  ISETP.GT.AND P5, PT, R0.reuse, 0x19, PT ;  /* 0x000000190000780c */ /* 0x040fe40003fa4270 */
[----:B------:R-:W-:Y:S02]  /*42c0*/  ISETP.GT.AND P2, PT, R0, 0x20, PT ;  /* 0x000000200000780c */ /* 0x000fe40003f44270 */
        /* <DEDUP_REMOVED lines=10> */
[----:B------:R-:W-:Y:S02]  /*4370*/  FMNMX.FTZ R3, R7, R8, !PT ;  /* 0x0000000807037209 */ /* 0x000fe40007810000 */
[----:B------:R-:W-:Y:S02]  /*4380*/  FSEL R140, R80, -INF , P5 ;  /* 0xff800000508c7808 */ /* 0x000fe40002800000 */
[----:B------:R-:W-:Y:S02]  /*4390*/  FSEL R144, R81, -INF , P2 ;  /* 0xff80000051907808 */ /* 0x000fe40001000000 */
[----:B------:R-:W-:-:S02]  /*43a0*/  FSEL R126, R83, -INF , P0 ;  /* 0xff800000537e7808 */ /* 0x000fc40000000000 */
[C---:B------:R-:W-:Y:S02]  /*43b0*/  ISETP.GT.AND P5, PT, R2.reuse, 0x31, PT ;  /* 0x000000310200780c */ /* 0x040fe40003fa4270 */
[----:B------:R-:W-:Y:S02]  /*43c0*/  ISETP.GT.AND P2, PT, R2, 0x38, PT ;  /* 0x000000380200780c */ /* 0x000fe40003f44270 */
[----:B------:R-:W-:Y:S02]  /*43d0*/  FSEL R127, R82, -INF , P6 ;  /* 0xff800000527f7808 */ /* 0x000fe40003000000 */
[----:B------:R-:W-:Y:S02]  /*43e0*/  ISETP.GT.AND P0, PT, R0, 0x30, PT ;  /* 0x000000300000780c */ /* 0x000fe40003f04270 */
[----:B------:R-:W-:Y:S02]  /*43f0*/  ISETP.GT.AND P6, PT, R2, 0x39, PT ;  /* 0x000000390200780c */ /* 0x000fe40003fc4270 */
[----:B------:R-:W-:-:S02]  /*4400*/  FMNMX.FTZ R2, R11, R3, !PT ;  /* 0x000000030b027209 */ /* 0x000fc40007810000 */
[----:B------:R-:W-:Y:S02]  /*4410*/  FSEL R137, R77, -INF , P5 ;  /* 0xff8000004d897808 */ /* 0x000fe40002800000 */
[----:B------:R-:W-:Y:S02]  /*4420*/  FSEL R131, R68, -INF , P2 ;  /* 0xff80000044837808 */ /* 0x000fe40001000000 */
[----:B------:R-:W-:Y:S02]  /*4430*/  FSEL R125, R78, -INF , P0 ;  /* 0xff8000004e7d7808 */ /* 0x000fe40000000000 */
[C---:B------:R-:W-:Y:S02]  /*4440*/  ISETP.GT.AND P5, PT, R0.reuse, 0x31, PT ;  /* 0x000000310000780c */ /* 0x040fe40003fa4270 */
[C---:B------:R-:W-:Y:S02]  /*4450*/  ISETP.GT.AND P2, PT, R0.reuse, 0x38, PT ;  /* 0x000000380000780c */ /* 0x040fe40003f44270 */
[----:B------:R-:W-:-:S02]  /*4460*/  ISETP.GT.AND P0, PT, R0, 0x39, PT ;  /* 0x000000390000780c */ /* 0x000fc40003f04270 */
        /* <DEDUP_REMOVED lines=52> */
[----:B------:R-:W-:Y:S02]  /*47b0*/  FSEL R121, R70, -INF , P2 ;  /* 0xff80000046797808 */ /* 0x000fe40001000000 */
[----:B------:R-:W-:-:S02]  /*47c0*/  FMNMX.FTZ R0, R151, R0, !PT ;  /* 0x0000000097007209 */ /* 0x000fc40007810000 */
[----:B------:R-:W-:Y:S02]  /*47d0*/  FMNMX.FTZ R135, R139, R135, !PT ;  /* 0x000000878b877209 */ /* 0x000fe40007810000 */
[----:B------:R-:W-:Y:S02]  /*47e0*/  FMNMX.FTZ R3, R122, R3, !PT ;  /* 0x000000037a037209 */ /* 0x000fe40007810000 */
[----:B------:R-:W-:Y:S02]  /*47f0*/  FMNMX.FTZ R134, R128, R2, !PT ;  /* 0x0000000280867209 */ /* 0x000fe40007810000 */
[----:B------:R-:W-:Y:S02]  /*4800*/  FMNMX.FTZ R0, R150, R0, !PT ;  /* 0x0000000096007209 */ /* 0x000fe40007810000 */
[----:B------:R-:W-:Y:S01]  /*4810*/  FMNMX.FTZ R135, R130, R135, !PT ;  /* 0x0000008782877209 */ /* 0x000fe20007810000 */
[----:B------:R-:W1:Y:S01]  /*4820*/  SHFL.BFLY PT, R5, R134, 0x2, 0x1f ;  /* 0x0c401f0086057f89 */ /* 0x000e6200000e0000 */
[----:B------:R-:W-:-:S02]  /*4830*/  FSEL R120, R71, -INF , P0 ;  /* 0xff80000047787808 */ /* 0x000fc40000000000 */
[----:B------:R-:W-:Y:S01]  /*4840*/  FMNMX.FTZ R2, R121, R3, !PT ;  /* 0x0000000379027209 */ /* 0x000fe20007810000 */
[----:B------:R-:W2:Y:S03]  /*4850*/  SHFL.BFLY PT, R4, R0, 0x2, 0x1f ;  /* 0x0c401f0000047f89 */ /* 0x000ea600000e0000 */
[----:B------:R-:W-:Y:S01]  /*4860*/  FMNMX.FTZ R2, R120, R2, !PT ;  /* 0x0000000278027209 */ /* 0x000fe20007810000 */
[----:B------:R-:W3:Y:S04]  /*4870*/  SHFL.BFLY PT, R3, R135, 0x2, 0x1f ;  /* 0x0c401f0087037f89 */ /* 0x000ee800000e0000 */
[----:B------:R-:W4:Y:S01]  /*4880*/  SHFL.BFLY PT, R6, R2, 0x2, 0x1f ;  /* 0x0c401f0002067f89 */ /* 0x000f2200000e0000 */
[----:B-1----:R-:W-:-:S02]  /*4890*/  FMNMX.FTZ R134, R134, R5, !PT ;  /* 0x0000000586867209 */ /* 0x002fc40007810000 */
[----:B--2---:R-:W-:-:S03]  /*48a0*/  FMNMX.FTZ R0, R4, R0, !PT ;  /* 0x0000000004007209 */ /* 0x004fc60007810000 */
[----:B------:R-:W1:Y:S01]  /*48b0*/  SHFL.BFLY PT, R4, R134, 0x1, 0x1f ;  /* 0x0c201f0086047f89 */ /* 0x000e6200000e0000 */
[----:B---3--:R-:W-:-:S03]  /*48c0*/  FMNMX.FTZ R135, R135, R3, !PT ;  /* 0x0000000387877209 */ /* 0x008fc60007810000 */
[----:B------:R-:W2:Y:S01]  /*48d0*/  SHFL.BFLY PT, R136, R0, 0x1, 0x1f ;  /* 0x0c201f0000887f89 */ /* 0x000ea200000e0000 */
[----:B----4-:R-:W-:-:S03]  /*48e0*/  FMNMX.FTZ R6, R2, R6, !PT ;  /* 0x0000000602067209 */ /* 0x010fc60007810000 */
[----:B------:R-:W3:Y:S04]  /*48f0*/  SHFL.BFLY PT, R3, R135, 0x1, 0x1f ;  /* 0x0c201f0087037f89 */ /* 0x000ee800000e0000 */
[----:B------:R4:W4:Y:S01]  /*4900*/  SHFL.BFLY PT, R133, R6, 0x1, 0x1f ;  /* 0x0c201f0006857f89 */ /* 0x00092200000e0000 */
[----:B-1----:R-:W-:Y:S02]  /*4910*/  FMNMX.FTZ R134, R134, R4, !PT ;  /* 0x0000000486867209 */ /* 0x002fe40007810000 */
[----:B--2---:R-:W-:Y:S02]  /*4920*/  FMNMX.FTZ R136, R0, R136, !PT ;  /* 0x0000008800887209 */ /* 0x004fe40007810000 */
[----:B---3--:R-:W-:-:S03]  /*4930*/  FMNMX.FTZ R135, R135, R3, !PT ;  /* 0x0000000387877209 */ /* 0x008fc60007810000 */
.L_x_1738:
[C---:B------:R-:W-:Y:S01]  /*4940*/  FMUL.FTZ R20, R136.reuse, c[0x0][0x2d0] ;  /* 0x0000b40088147a20 */ /* 0x040fe20000410000 */
[----:B------:R-:W-:Y:S01]  /*4950*/  FSETP.NEU.FTZ.AND P0, PT, R136, -INF , PT ;  /* 0xff8000008800780b */ /* 0x000fe20003f1d000 */
[----:B------:R-:W-:Y:S01]  /*4960*/  FMUL.FTZ R3, R135, c[0x0][0x2d0] ;  /* 0x0000b40087037a20 */ /* 0x000fe20000410000 */
[----:B----4-:R-:W-:Y:S01]  /*4970*/  FMNMX.FTZ R133, R133, R6, !PT ;  /* 0x0000000685857209 */ /* 0x010fe20007810000 */
[----:B------:R-:W-:Y:S01]  /*4980*/  WARPSYNC 0xffffffff ;  /* 0xffffffff00007948 */ /* 0x000fe20003800000 */
[----:B------:R-:W-:Y:S01]  /*4990*/  FSEL R20, R20, RZ, P0 ;  /* 0x000000ff14147208 */ /* 0x000fe20000000000 */
[----:B------:R-:W1:Y:S01]  /*49a0*/  LDSM.16.MT88.4 R68, [R237] ;  /* 0x00000000ed44783b */ /* 0x000e620000004200 */
[----:B------:R-:W-:-:S03]  /*49b0*/  FSETP.NEU.FTZ.AND P0, PT, R135, -INF , PT ;  /* 0xff8000008700780b */ /* 0x000fc60003f1d000 */
[--C-:B------:R-:W-:Y:S01]  /*49c0*/  FFMA.FTZ R0, R7, c[0x0][0x2d0], -R20.reuse ;  /* 0x0000b40007007a23 */ /* 0x100fe20000010814 */
[----:B------:R-:W-:Y:S01]  /*49d0*/  FSEL R3, R3, RZ, P0 ;  /* 0x000000ff03037208 */ /* 0x000fe20000000000 */
[--C-:B------:R-:W-:Y:S01]  /*49e0*/  FFMA.FTZ R2, R18, c[0x0][0x2d0], -R20.reuse ;  /* 0x0000b40012027a23 */ /* 0x100fe20000010814 */
[----:B------:R-:W-:Y:S01]  /*49f0*/  FSETP.NEU.FTZ.AND P0, PT, R134, -INF , PT ;  /* 0xff8000008600780b */ /* 0x000fe20003f1d000 */
[----:B------:R2:W-:Y:S01]  /*4a00*/  MUFU.EX2 R159, R0 ;  /* 0x00000000009f7308 */ /* 0x0005e20000000800 */
[----:B------:R-:W-:Y:S01]  /*4a10*/  LDSM.16.MT88.4 R64, [R237+0x800] ;  /* 0x00080000ed40783b */ /* 0x000fe20000004200 */
[--C-:B------:R-:W-:Y:S02]  /*4a20*/  FFMA.FTZ R4, R25, c[0x0][0x2d0], -R3.reuse ;  /* 0x0000b40019047a23 */ /* 0x100fe40000010803 */
[----:B------:R-:W-:Y:S01]  /*4a30*/  FFMA.FTZ R139, R139, c[0x0][0x2d0], -R3 ;  /* 0x0000b4008b8b7a23 */ /* 0x000fe20000010803 */
[----:B------:R-:W-:Y:S03]  /*4a40*/  LDSM.16.MT88.4 R84, [R239] ;  /* 0x00000000ef54783b */ /* 0x000fe60000004200 */
[----:B------:R3:W-:Y:S01]  /*4a50*/  MUFU.EX2 R61, R2 ;  /* 0x00000002003d7308 */ /* 0x0007e20000000800 */
[----:B------:R-:W4:Y:S04]  /*4a60*/  LDSM.16.MT88.4 R92, [R238] ;  /* 0x00000000ee5c783b */ /* 0x000f280000004200 */
[----:B------:R-:W-:Y:S01]  /*4a70*/  LDSM.16.MT88.4 R104, [R239+0x2000] ;  /* 0x00200000ef68783b */ /* 0x000fe20000004200 */
[----:B--2---:R-:W-:-:S02]  /*4a80*/  FFMA.FTZ R0, R8, c[0x0][0x2d0], -R20 ;  /* 0x0000b40008007a23 */ /* 0x004fc40000010814 */
[----:B------:R2:W-:Y:S01]  /*4a90*/  MUFU.EX2 R60, R4 ;  /* 0x00000004003c7308 */ /* 0x0005e20000000800 */
[----:B------:R-:W5:Y:S04]  /*4aa0*/  LDSM.16.MT88.4 R72, [R236+0x2000] ;  /* 0x00200000ec48783b */ /* 0x000f680000004200 */
[----:B------:R-:W1:Y:S01]  /*4ab0*/  LDSM.16.MT88.4 R80, [R237+0x2000] ;  /* 0x00200000ed50783b */ /* 0x000e620000004200 */
[----:B---3--:R-:W-:Y:S02]  /*4ac0*/  FMUL.FTZ R2, R134, c[0x0][0x2d0] ;  /* 0x0000b40086027a20 */ /* 0x008fe40000410000 */
[----:B------:R3:W-:Y:S01]  /*4ad0*/  MUFU.EX2 R158, R0 ;  /* 0x00000000009e7308 */ /* 0x0007e20000000800 */
[----:B------:R-:W-:Y:S02]  /*4ae0*/  LDSM.16.MT88.4 R76, [R238+0x800] ;  /* 0x00080000ee4c783b */ /* 0x000fe40000004200 */
[----:B------:R-:W-:-:S02]  /*4af0*/  FSEL R2, R2, RZ, P0 ;  /* 0x000000ff02027208 */ /* 0x000fc40000000000 */
[----:B------:R-:W-:Y:S01]  /*4b00*/  LDSM.16.MT88.4 R116, [R238+0x2000] ;  /* 0x00200000ee74783b */ /* 0x000fe20000004200 */
[----:B------:R-:W-:Y:S02]  /*4b10*/  FSETP.NEU.FTZ.AND P0, PT, R133, -INF , PT ;  /* 0xff8000008500780b */ /* 0x000fe40003f1d000 */
[--C-:B--2---:R-:W-:Y:S02]  /*4b20*/  FFMA.FTZ R4, R35, c[0x0][0x2d0], -R2.reuse ;  /* 0x0000b40023047a23 */ /* 0x104fe40000010802 */
[--C-:B------:R-:W-:Y:S02]  /*4b30*/  FFMA.FTZ R131, R131, c[0x0][0x2d0], -R2.reuse ;  /* 0x0000b40083837a23 */ /* 0x100fe40000010802 */
[----:B------:R2:W-:Y:S01]  /*4b40*/  MUFU.EX2 R59, R4 ;  /* 0x00000004003b7308 */ /* 0x0005e20000000800 */
[----:B------:R-:W-:Y:S02]  /*4b50*/  FFMA.FTZ R128, R128, c[0x0][0x2d0], -R2 ;  /* 0x0000b40080807a23 */ /* 0x000fe40000010802 */
[----:B---3--:R-:W-:-:S05]  /*4b60*/  FFMA.FTZ R0, R11, c[0x0][0x2d0], -R20 ;  /* 0x0000b4000b007a23 */ /* 0x008fca0000010814 */
[----:B------:R3:W-:Y:S01]  /*4b70*/  MUFU.EX2 R180, R0 ;  /* 0x0000000000b47308 */ /* 0x0007e20000000800 */
[----:B--2---:R-:W-:-:S07]  /*4b80*/  FFMA.FTZ R4, R36, c[0x0][0x2d0], -R2 ;  /* 0x0000b40024047a23 */ /* 0x004fce0000010802 */
[----:B------:R-:W2:Y:S01]  /*4b90*/  MUFU.EX2 R58, R4 ;  /* 0x00000004003a7308 */ /* 0x000ea20000000800 */
[----:B---3--:R-:W-:-:S07]  /*4ba0*/  FFMA.FTZ R0, R12, c[0x0][0x2d0], -R20 ;  /* 0x0000b4000c007a23 */ /* 0x008fce0000010814 */
[----:B------:R3:W1:Y:S01]  /*4bb0*/  MUFU.EX2 R245, R0 ;  /* 0x0000000000f57308 */ /* 0x0006620000000800 */
[----:B--2---:R-:W-:Y:S01]  /*4bc0*/  F2FP.PACK_AB R6, R58, R59 ;  /* 0x0000003b3a06723e */ /* 0x004fe200000000ff */
[----:B---3--:R-:W-:Y:S01]  /*4bd0*/  FFMA.FTZ R0, R13, c[0x0][0x2d0], -R20 ;  /* 0x0000b4000d007a23 */ /* 0x008fe20000010814 */
[----:B-1----:R-:W-:-:S05]  /*4be0*/  F2FP.PACK_AB R18, R245, R180 ;  /* 0x000000b4f512723e */ /* 0x002fca00000000ff */
[----:B------:R1:W-:Y:S02]  /*4bf0*/  MUFU.EX2 R248, R0 ;  /* 0x0000000000f87308 */ /* 0x0003e40000000800 */
[----:B-1----:R-:W-:-:S06]  /*4c00*/  FFMA.FTZ R0, R15, c[0x0][0x2d0], -R20 ;  /* 0x0000b4000f007a23 */ /* 0x002fcc0000010814 */
[----:B------:R1:W2:Y:S02]  /*4c10*/  MUFU.EX2 R252, R0 ;  /* 0x0000000000fc7308 */ /* 0x0002a40000000800 */
[----:B-1----:R-:W-:Y:S01]  /*4c20*/  FFMA.FTZ R0, R23, c[0x0][0x2d0], -R20 ;  /* 0x0000b40017007a23 */ /* 0x002fe20000010814 */
[----:B--2---:R-:W-:-:S05]  /*4c30*/  F2FP.PACK_AB R8, R252, R248 ;  /* 0x000000f8fc08723e */ /* 0x004fca00000000ff */
[----:B------:R1:W2:Y:S02]  /*4c40*/  MUFU.EX2 R88, R0 ;  /* 0x0000000000587308 */ /* 0x0002a40000000800 */
[----:B-1----:R-:W-:-:S06]  /*4c50*/  FFMA.FTZ R0, R9, c[0x0][0x2d0], -R3 ;  /* 0x0000b40009007a23 */ /* 0x002fcc0000010803 */
[----:B------:R1:W-:Y:S02]  /*4c60*/  MUFU.EX2 R143, R0 ;  /* 0x00000000008f7308 */ /* 0x0003e40000000800 */
[----:B-1----:R-:W-:Y:S01]  /*4c70*/  FFMA.FTZ R0, R10, c[0x0][0x2d0], -R3 ;  /* 0x0000b4000a007a23 */ /* 0x002fe20000010803 */
[----:B--2---:R-:W-:-:S05]  /*4c80*/  F2FP.PACK_AB R10, R88, R61 ;  /* 0x0000003d580a723e */ /* 0x004fca00000000ff */
[----:B------:R1:W2:Y:S02]  /*4c90*/  MUFU.EX2 R23, R0 ;  /* 0x0000000000177308 */ /* 0x0002a40000000800 */
[----:B-1----:R-:W-:-:S06]  /*4ca0*/  FFMA.FTZ R0, R14, c[0x0][0x2d0], -R3 ;  /* 0x0000b4000e007a23 */ /* 0x002fcc0000010803 */
[----:B------:R1:W-:Y:S02]  /*4cb0*/  MUFU.EX2 R225, R0 ;  /* 0x0000000000e17308 */ /* 0x0003e40000000800 */
[----:B-1----:R-:W-:Y:S01]  /*4cc0*/  FFMA.FTZ R0, R16, c[0x0][0x2d0], -R3 ;  /* 0x0000b40010007a23 */ /* 0x002fe20000010803 */
[----:B------:R-:W-:-:S05]  /*4cd0*/  F2FP.PACK_AB R16, R158, R159 ;  /* 0x0000009f9e10723e */ /* 0x000fca00000000ff */
[----:B------:R1:W-:Y:S02]  /*4ce0*/  MUFU.EX2 R226, R0 ;  /* 0x0000000000e27308 */ /* 0x0003e40000000800 */
[----:B-1----:R-:W-:Y:S01]  /*4cf0*/  FFMA.FTZ R0, R17, c[0x0][0x2d0], -R3 ;  /* 0x0000b40011007a23 */ /* 0x002fe20000010803 */
[----:B--2---:R-:W-:-:S05]  /*4d00*/  F2FP.PACK_AB R17, R23, R143 ;  /* 0x0000008f1711723e */ /* 0x004fca00000000ff */
[----:B------:R1:W-:Y:S02]  /*4d10*/  MUFU.EX2 R227, R0 ;  /* 0x0000000000e37308 */ /* 0x0003e40000000800 */
[----:B-1----:R-:W-:-:S06]  /*4d20*/  FFMA.FTZ R0, R21, c[0x0][0x2d0], -R3 ;  /* 0x0000b40015007a23 */ /* 0x002fcc0000010803 */
        /* <DEDUP_REMOVED lines=16> */
[----:B-1----:R-:W-:Y:S02]  /*4e30*/  FFMA.FTZ R0, R31, c[0x0][0x2d0], -R2 ;  /* 0x0000b4001f007a23 */ /* 0x002fe40000010802 */
[----:B------:R-:W1:Y:S04]  /*4e40*/  LDSM.16.MT88.4 R28, [R236] ;  /* 0x00000000ec1c783b */ /* 0x000e680000004200 */
[----:B------:R2:W-:Y:S02]  /*4e50*/  MUFU.EX2 R41, R0 ;  /* 0x0000000000297308 */ /* 0x0005e40000000800 */
[----:B--2---:R-:W-:-:S05]  /*4e60*/  FMUL.FTZ R0, R133, c[0x0][0x2d0] ;  /* 0x0000b40085007a20 */ /* 0x004fca0000410000 */
[----:B------:R-:W-:-:S05]  /*4e70*/  FSEL R0, R0, RZ, P0 ;  /* 0x000000ff00007208 */ /* 0x000fca0000000000 */
[--C-:B------:R-:W-:Y:S01]  /*4e80*/  FFMA.FTZ R4, R19, c[0x0][0x2d0], -R0.reuse ;  /* 0x0000b40013047a23 */ /* 0x100fe20000010800 */
[----:B------:R-:W-:Y:S01]  /*4e90*/  F2FP.PACK_AB R19, R226, R225 ;  /* 0x000000e1e213723e */ /* 0x000fe200000000ff */
[--C-:B------:R-:W-:Y:S02]  /*4ea0*/  FFMA.FTZ R125, R125, c[0x0][0x2d0], -R0.reuse ;  /* 0x0000b4007d7d7a23 */ /* 0x100fe40000010800 */
[----:B------:R2:W-:Y:S04]  /*4eb0*/  MUFU.EX2 R182, R4 ;  /* 0x0000000400b67308 */ /* 0x0005e80000000800 */
[C---:B------:R-:W-:Y:S08]  /*4ec0*/  HMMA.16816.F32 R44, R16.reuse, R68, RZ ;  /* 0x00000044102c723c */ /* 0x040ff000000018ff */
[----:B----4-:R-:W-:Y:S01]  /*4ed0*/  HMMA.16816.F32 R52, R16, R92, RZ ;  /* 0x0000005c1034723c */ /* 0x010fe200000018ff */
[----:B--2---:R-:W-:-:S02]  /*4ee0*/  FFMA.FTZ R4, R27, c[0x0][0x2d0], -R0 ;  /* 0x0000b4001b047a23 */ /* 0x004fc40000010800 */
[----:B------:R-:W2:Y:S02]  /*4ef0*/  LDSM.16.MT88.4 R24, [R236+0x800] ;  /* 0x00080000ec18783b */ /* 0x000ea40000004200 */
[----:B------:R3:W4:Y:S03]  /*4f00*/  MUFU.EX2 R181, R4 ;  /* 0x0000000400b57308 */ /* 0x0007260000000800 */
[C---:B-----5:R-:W-:Y:S08]  /*4f10*/  HMMA.16816.F32 R112, R16.reuse, R72, RZ ;  /* 0x000000481070723c */ /* 0x060ff000000018ff */
[----:B------:R-:W-:Y:S01]  /*4f20*/  HMMA.16816.F32 R108, R16, R80, RZ ;  /* 0x00000050106c723c */ /* 0x000fe200000018ff */
[----:B---3--:R-:W-:Y:S01]  /*4f30*/  FFMA.FTZ R4, R32, c[0x0][0x2d0], -R0 ;  /* 0x0000b40020047a23 */ /* 0x008fe20000010800 */
[----:B----4-:R-:W-:-:S03]  /*4f40*/  F2FP.PACK_AB R13, R181, R182 ;  /* 0x000000b6b50d723e */ /* 0x010fc600000000ff */
[----:B------:R3:W-:Y:S02]  /*4f50*/  MUFU.EX2 R183, R4 ;  /* 0x0000000400b77308 */ /* 0x0007e40000000800 */
[----:B---3--:R-:W-:-:S06]  /*4f60*/  FFMA.FTZ R4, R33, c[0x0][0x2d0], -R0 ;  /* 0x0000b40021047a23 */ /* 0x008fcc0000010800 */
[----:B------:R3:W4:Y:S02]  /*4f70*/  MUFU.EX2 R204, R4 ;  /* 0x0000000400cc7308 */ /* 0x0007240000000800 */
[----:B---3--:R-:W-:Y:S01]  /*4f80*/  FFMA.FTZ R4, R34, c[0x0][0x2d0], -R0 ;  /* 0x0000b40022047a23 */ /* 0x008fe20000010800 */
[----:B----4-:R-:W-:-:S05]  /*4f90*/  F2FP.PACK_AB R15, R204, R183 ;  /* 0x000000b7cc0f723e */ /* 0x010fca00000000ff */
[----:B------:R3:W-:Y:S02]  /*4fa0*/  MUFU.EX2 R132, R4 ;  /* 0x0000000400847308 */ /* 0x0007e40000000800 */
[C---:B-1----:R-:W-:Y:S08]  /*4fb0*/  HMMA.16816.F32 R32, R12.reuse, R28, RZ ;  /* 0x0000001c0c20723c */ /* 0x042ff000000018ff */
[----:B------:R-:W-:Y:S01]  /*4fc0*/  HMMA.16816.F32 R48, R12, R84, RZ ;  /* 0x000000540c30723c */ /* 0x000fe200000018ff */
[----:B---3--:R-:W-:-:S04]  /*4fd0*/  FFMA.FTZ R4, R37, c[0x0][0x2d0], -R0 ;  /* 0x0000b40025047a23 */ /* 0x008fc80000010800 */
[----:B------:R1:W3:Y:S03]  /*4fe0*/  MUFU.EX2 R56, R4 ;  /* 0x0000000400387308 */ /* 0x0002e60000000800 */
[C---:B------:R-:W-:Y:S07]  /*4ff0*/  HMMA.16816.F32 R100, R12.reuse, R72, RZ ;  /* 0x000000480c64723c */ /* 0x040fee00000018ff */
[--C-:B------:R-:W-:Y:S01]  /*5000*/  FFMA.FTZ R72, R155, c[0x0][0x2d0], -R20.reuse ;  /* 0x0000b4009b487a23 */ /* 0x100fe20000010814 */
[----:B------:R-:W-:Y:S01]  /*5010*/  HMMA.16816.F32 R96, R12, R80, RZ ;  /* 0x000000500c60723c */ /* 0x000fe200000018ff */
[----:B------:R-:W-:-:S02]  /*5020*/  FFMA.FTZ R155, R153, c[0x0][0x2d0], -R20 ;  /* 0x0000b400999b7a23 */ /* 0x000fc40000010814 */
[--C-:B------:R-:W-:Y:S02]  /*5030*/  FFMA.FTZ R153, R151, c[0x0][0x2d0], -R20.reuse ;  /* 0x0000b40097997a23 */ /* 0x100fe40000010814 */
[----:B------:R-:W-:Y:S02]  /*5040*/  FFMA.FTZ R73, R156, c[0x0][0x2d0], -R20 ;  /* 0x0000b4009c497a23 */ /* 0x000fe40000010814 */
[----:B-1----:R-:W-:Y:S02]  /*5050*/  FFMA.FTZ R4, R38, c[0x0][0x2d0], -R0 ;  /* 0x0000b40026047a23 */ /* 0x002fe40000010800 */
[----:B------:R-:W-:Y:S01]  /*5060*/  HMMA.16816.F32 R36, R16, R28, RZ ;  /* 0x0000001c1024723c */ /* 0x000fe200000018ff */
[--C-:B------:R-:W-:Y:S01]  /*5070*/  FFMA.FTZ R81, R146, c[0x0][0x2d0], -R3.reuse ;  /* 0x0000b40092517a23 */ /* 0x100fe20000010803 */
[----:B------:R1:W-:Y:S01]  /*5080*/  MUFU.EX2 R62, R4 ;  /* 0x00000004003e7308 */ /* 0x0003e20000000800 */
[--C-:B------:R-:W-:Y:S02]  /*5090*/  FFMA.FTZ R146, R145, c[0x0][0x2d0], -R3.reuse ;  /* 0x0000b40091927a23 */ /* 0x100fe40000010803 */
[----:B------:R-:W-:-:S02]  /*50a0*/  FFMA.FTZ R145, R141, c[0x0][0x2d0], -R3 ;  /* 0x0000b4008d917a23 */ /* 0x000fc40000010803 */
[----:B------:R-:W-:Y:S01]  /*50b0*/  MOV R29, R5 ;  /* 0x00000005001d7202 */ /* 0x000fe20000000f00 */
[----:B------:R-:W-:Y:S01]  /*50c0*/  FFMA.FTZ R80, R157, c[0x0][0x2d0], -R20 ;  /* 0x0000b4009d507a23 */ /* 0x000fe20000010814 */
[----:B------:R-:W-:Y:S02]  /*50d0*/  MOV R28, R41 ;  /* 0x00000029001c7202 */ /* 0x000fe40000000f00 */
[----:B------:R-:W-:Y:S02]  /*50e0*/  F2FP.PACK_AB R9, R29, R227 ;  /* 0x000000e31d09723e */ /* 0x000fe400000000ff */
[----:B---3--:R-:W-:Y:S01]  /*50f0*/  F2FP.PACK_AB R5, R56, R132 ;  /* 0x000000843805723e */ /* 0x008fe200000000ff */
[----:B------:R-:W-:Y:S01]  /*5100*/  MUFU.EX2 R80, R80 ;  /* 0x0000005000507308 */ /* 0x000fe20000000800 */
[----:B-1----:R-:W-:-:S03]  /*5110*/  FFMA.FTZ R4, R40, c[0x0][0x2d0], -R0 ;  /* 0x0000b40028047a23 */ /* 0x002fc60000010800 */
[----:B------:R-:W-:Y:S04]  /*5120*/  HMMA.16816.F32 R184, R8, R64, R44 ;  /* 0x0000004008b8723c */ /* 0x000fe8000000182c */
[----:B------:R1:W3:Y:S04]  /*5130*/  MUFU.EX2 R63, R4 ;  /* 0x00000004003f7308 */ /* 0x0002e80000000800 */
[----:B------:R-:W-:Y:S07]  /*5140*/  HMMA.16816.F32 R40, R12, R68, RZ ;  /* 0x000000440c28723c */ /* 0x000fee00000018ff */
[----:B------:R-:W-:Y:S01]  /*5150*/  MOV R68, R56 ;  /* 0x0000003800447202 */ /* 0x000fe20000000f00 */
[----:B--2---:R-:W-:Y:S01]  /*5160*/  HMMA.16816.F32 R176, R8, R24, R36 ;  /* 0x0000001808b0723c */ /* 0x004fe20000001824 */
[--C-:B------:R-:W-:Y:S01]  /*5170*/  FFMA.FTZ R69, R154, c[0x0][0x2d0], -R20.reuse ;  /* 0x0000b4009a457a23 */ /* 0x100fe20000010814 */
[----:B-1----:R-:W-:Y:S01]  /*5180*/  F2FP.PACK_AB R4, R28, R207 ;  /* 0x000000cf1c04723e */ /* 0x002fe200000000ff */
[--C-:B------:R-:W-:Y:S01]  /*5190*/  FFMA.FTZ R154, R152, c[0x0][0x2d0], -R20.reuse ;  /* 0x0000b400989a7a23 */ /* 0x100fe20000010814 */
[----:B---3--:R-:W-:Y:S01]  /*51a0*/  F2FP.PACK_AB R7, R63, R62 ;  /* 0x0000003e3f07723e */ /* 0x008fe200000000ff */
[----:B------:R-:W-:Y:S01]  /*51b0*/  FFMA.FTZ R152, R150, c[0x0][0x2d0], -R20 ;  /* 0x0000b40096987a23 */ /* 0x000fe20000010814 */
[----:B------:R-:W-:-:S02]  /*51c0*/  MOV R151, R68 ;  /* 0x0000004400977202 */ /* 0x000fc40000000f00 */
[----:B------:R-:W-:Y:S01]  /*51d0*/  HMMA.16816.F32 R36, R16, R84, RZ ;  /* 0x000000541024723c */ /* 0x000fe200000018ff */
[----:B------:R-:W-:-:S06]  /*51e0*/  FFMA.FTZ R68, R149, c[0x0][0x2d0], -R3 ;  /* 0x0000b40095447a23 */ /* 0x000fcc0000010803 */
[----:B------:R-:W-:Y:S01]  /*51f0*/  MOV R84, R63 ;  /* 0x0000003f00547202 */ /* 0x000fe20000000f00 */
[----:B------:R-:W-:Y:S01]  /*5200*/  HMMA.16816.F32 R172, R4, R24, R32 ;  /* 0x0000001804ac723c */ /* 0x000fe20000001820 */
[----:B------:R-:W1:Y:S01]  /*5210*/  LDSM.16.MT88.4 R32, [R239+0x800] ;  /* 0x00080000ef20783b */ /* 0x000e620000004200 */
[----:B------:R-:W-:-:S05]  /*5220*/  MOV R85, R88 ;  /* 0x0000005800557202 */ /* 0x000fca0000000f00 */
[----:B------:R-:W-:Y:S01]  /*5230*/  MOV R24, R61 ;  /* 0x0000003d00187202 */ /* 0x000fe20000000f00 */
[----:B------:R-:W-:Y:S01]  /*5240*/  HMMA.16816.F32 R44, R12, R92, RZ ;  /* 0x0000005c0c2c723c */ /* 0x000fe200000018ff */
[----:B------:R-:W-:-:S04]  /*5250*/  MOV R25, R57 ;  /* 0x0000003900197202 */ /* 0x000fc80000000f00 */
[----:B------:R-:W-:Y:S01]  /*5260*/  MOV R149, R25 ;  /* 0x0000001900957202 */ /* 0x000fe20000000f00 */
[----:B------:R-:W-:Y:S01]  /*5270*/  FFMA.FTZ R25, R148, c[0x0][0x2d0], -R3 ;  /* 0x0000b40094197a23 */ /* 0x000fe20000010803 */
[----:B------:R-:W-:Y:S01]  /*5280*/  MOV R93, R62 ;  /* 0x0000003e005d7202 */ /* 0x000fe20000000f00 */
[----:B------:R-:W-:Y:S01]  /*5290*/  HMMA.16816.F32 R164, R4, R64, R40 ;  /* 0x0000004004a4723c */ /* 0x000fe20000001828 */
[----:B------:R-:W-:Y:S01]  /*52a0*/  MOV R92, R60 ;  /* 0x0000003c005c7202 */ /* 0x000fe20000000f00 */
[----:B------:R-:W-:Y:S04]  /*52b0*/  LDSM.16.MT88.4 R40, [R237+0x2800] ;  /* 0x00280000ed28783b */ /* 0x000fe80000004200 */
[----:B------:R-:W2:Y:S01]  /*52c0*/  LDSM.16.MT88.4 R60, [R239+0x2800] ;  /* 0x00280000ef3c783b */ /* 0x000ea20000004200 */
[----:B------:R-:W-:Y:S01]  /*52d0*/  MOV R65, R59 ;  /* 0x0000003b00417202 */ /* 0x000fe20000000f00 */
[----:B------:R-:W-:Y:S01]  /*52e0*/  HMMA.16816.F32 R88, R16, R104, RZ ;  /* 0x000000681058723c */ /* 0x000fe200000018ff */
[----:B------:R-:W-:-:S04]  /*52f0*/  MOV R64, R58 ;  /* 0x0000003a00407202 */ /* 0x000fc80000000f00 */
[----:B------:R-:W-:Y:S02]  /*5300*/  MOV R148, R64 ;  /* 0x0000004000947202 */ /* 0x000fe40000000f00 */
[----:B------:R-:W-:Y:S01]  /*5310*/  MOV R64, R24 ;  /* 0x0000001800407202 */ /* 0x000fe20000000f00 */
[----:B------:R-:W-:Y:S01]  /*5320*/  HMMA.16816.F32 R56, R12, R104, RZ ;  /* 0x000000680c38723c */ /* 0x000fe200000018ff */
[----:B------:R-:W-:Y:S02]  /*5330*/  FFMA.FTZ R24, R147, c[0x0][0x2d0], -R3 ;  /* 0x0000b40093187a23 */ /* 0x000fe40000010803 */
[----:B------:R-:W-:Y:S04]  /*5340*/  MUFU.EX2 R147, R25 ;  /* 0x0000001900937308 */ /* 0x000fe80000000800 */
[----:B------:R-:W-:Y:S01]  /*5350*/  FADD.FTZ R104, R22, R21 ;  /* 0x0000001516687221 */ /* 0x000fe20000010000 */
[C---:B------:R-:W-:Y:S08]  /*5360*/  HMMA.16816.F32 R200, R8.reuse, R76, R52 ;  /* 0x0000004c08c8723c */ /* 0x040ff00000001834 */
[-C--:B-1----:R-:W-:Y:S01]  /*5370*/  HMMA.16816.F32 R192, R8, R32.reuse, R36 ;  /* 0x0000002008c0723c */ /* 0x082fe20000001824 */
[----:B------:R-:W1:Y:S07]  /*5380*/  LDSM.16.MT88.4 R36, [R236+0x2800] ;  /* 0x00280000ec24783b */ /* 0x000e6e0000004200 */
[C---:B------:R-:W-:Y:S01]  /*5390*/  HMMA.16816.F32 R160, R4.reuse, R32, R48 ;  /* 0x0000002004a0723c */ /* 0x040fe20000001830 */
[----:B------:R-:W3:Y:S07]  /*53a0*/  LDSM.16.MT88.4 R48, [R238+0x2800] ;  /* 0x00280000ee30783b */ /* 0x000eee0000004200 */
[C---:B--2---:R-:W-:Y:S08]  /*53b0*/  HMMA.16816.F32 R220, R4.reuse, R60, R56 ;  /* 0x0000003c04dc723c */ /* 0x044ff00000001838 */
[C---:B------:R-:W-:Y:S08]  /*53c0*/  HMMA.16816.F32 R196, R4.reuse, R40, R96 ;  /* 0x0000002804c4723c */ /* 0x040ff00000001860 */
[C---:B------:R-:W-:Y:S08]  /*53d0*/  HMMA.16816.F32 R168, R4.reuse, R76, R44 ;  /* 0x0000004c04a8723c */ /* 0x040ff0000000182c */
[----:B------:R-:W-:Y:S01]  /*53e0*/  MOV R32, R220 ;  /* 0x000000dc00207202 */ /* 0x000fe20000000f00 */
[----:B-1----:R-:W-:Y:S01]  /*53f0*/  HMMA.16816.F32 R208, R4, R36, R100 ;  /* 0x0000002404d0723c */ /* 0x002fe20000001864 */
[----:B------:R-:W-:-:S02]  /*5400*/  MOV R33, R222 ;  /* 0x000000de00217202 */ /* 0x000fc40000000f00 */
[----:B------:R-:W-:Y:S02]  /*5410*/  MOV R150, R32 ;  /* 0x0000002000967202 */ /* 0x000fe40000000f00 */
[----:B------:R-:W-:Y:S02]  /*5420*/  MOV R32, R65 ;  /* 0x0000004100207202 */ /* 0x000fe40000000f00 */
[----:B------:R-:W-:Y:S01]  /*5430*/  MOV R65, R132 ;  /* 0x0000008400417202 */ /* 0x000fe20000000f00 */
[----:B------:R-:W-:Y:S01]  /*5440*/  FFMA.FTZ R132, R130, c[0x0][0x2d0], -R3 ;  /* 0x0000b40082847a23 */ /* 0x000fe20000010803 */
[----:B------:R-:W-:Y:S01]  /*5450*/  HMMA.16816.F32 R52, R16, R116, RZ ;  /* 0x000000741034723c */ /* 0x000fe200000018ff */
[----:B------:R-:W-:Y:S01]  /*5460*/  FADD.FTZ R3, R143, R23 ;  /* 0x000000178f037221 */ /* 0x000fe20000010000 */
[----:B------:R-:W-:Y:S01]  /*5470*/  MOV R105, R221 ;  /* 0x000000dd00697202 */ /* 0x000fe20000000f00 */
[--C-:B------:R-:W-:Y:S01]  /*5480*/  FFMA.FTZ R130, R142, c[0x0][0x2d0], -R2.reuse ;  /* 0x0000b4008e827a23 */ /* 0x100fe20000010802 */
[----:B------:R-:W-:Y:S01]  /*5490*/  MOV R156, R33 ;  /* 0x00000021009c7202 */ /* 0x000fe20000000f00 */
[----:B------:R-:W-:Y:S01]  /*54a0*/  FADD.FTZ R3, R225, R3 ;  /* 0x00000003e1037221 */ /* 0x000fe20000010000 */
[----:B------:R-:W-:Y:S01]  /*54b0*/  MOV R33, R92 ;  /* 0x0000005c00217202 */ /* 0x000fe20000000f00 */
[--C-:B------:R-:W-:Y:S01]  /*54c0*/  FFMA.FTZ R92, R129, c[0x0][0x2d0], -R2.reuse ;  /* 0x0000b400815c7a23 */ /* 0x100fe20000010802 */
[----:B------:R-:W-:Y:S01]  /*54d0*/  HMMA.16816.F32 R20, R12, R94, RZ ;  /* 0x0000005e0c14723c */ /* 0x000fe200000018ff */
[----:B------:R-:W-:Y:S01]  /*54e0*/  FFMA.FTZ R129, R137, c[0x0][0x2d0], -R2 ;  /* 0x0000b40089817a23 */ /* 0x000fe20000010802 */
[----:B------:R-:W-:Y:S01]  /*54f0*/  MOV R141, R65 ;  /* 0x00000041008d7202 */ /* 0x000fe20000000f00 */
[----:B------:R-:W-:Y:S01]  /*5500*/  FADD.FTZ R3, R226, R3 ;  /* 0x00000003e2037221 */ /* 0x000fe20000010000 */
[----:B------:R-:W-:Y:S01]  /*5510*/  MOV R143, R32 ;  /* 0x00000020008f7202 */ /* 0x000fe20000000f00 */
[----:B------:R-:W-:Y:S01]  /*5520*/  MUFU.EX2 R137, R69 ;  /* 0x0000004500897308 */ /* 0x000fe20000000800 */
[----:B------:R-:W-:-:S02]  /*5530*/  MOV R142, R33 ;  /* 0x00000021008e7202 */ /* 0x000fc40000000f00 */
[----:B------:R-:W-:Y:S05]  /*5540*/  HMMA.16816.F32 R44, R12, R116, RZ ;  /* 0x000000740c2c723c */ /* 0x000fea00000018ff */
[----:B------:R-:W-:Y:S02]  /*5550*/  MUFU.EX2 R92, R92 ;  /* 0x0000005c005c7308 */ /* 0x000fe40000000800 */
[----:B------:R-:W-:Y:S01]  /*5560*/  MOV R116, R28 ;  /* 0x0000001c00747202 */ /* 0x000fe20000000f00 */
[----:B------:R-:W-:Y:S01]  /*5570*/  HMMA.16816.F32 R188, R8, R36, R112 ;  /* 0x0000002408bc723c */ /* 0x000fe20000001870 */
[----:B------:R-:W-:-:S06]  /*5580*/  MOV R117, R29 ;  /* 0x0000001d00757202 */ /* 0x000fcc0000000f00 */
[----:B------:R-:W-:Y:S01]  /*5590*/  MOV R36, R223 ;  /* 0x000000df00247202 */ /* 0x000fe20000000f00 */
[----:B------:R-:W-:Y:S03]  /*55a0*/  HMMA.16816.F32 R96, R4, R78, R20 ;  /* 0x0000004e0460723c */ /* 0x000fe60000001814 */
[----:B------:R-:W-:-:S05]  /*55b0*/  MOV R157, R36 ;  /* 0x00000024009d7202 */ /* 0x000fca0000000f00 */
[----:B------:R-:W-:Y:S08]  /*55c0*/  HMMA.16816.F32 R20, R12, R74, RZ ;  /* 0x0000004a0c14723c */ /* 0x000ff000000018ff */
[C---:B------:R-:W-:Y:S08]  /*55d0*/  HMMA.16816.F32 R212, R8.reuse, R40, R108 ;  /* 0x0000002808d4723c */ /* 0x040ff0000000186c */
[----:B---3--:R-:W-:Y:S08]  /*55e0*/  HMMA.16816.F32 R220, R8, R48, R52 ;  /* 0x0000003008dc723c */ /* 0x008ff00000001834 */
[----:B------:R-:W-:Y:S08]  /*55f0*/  HMMA.16816.F32 R100, R4, R38, R20 ;  /* 0x000000260464723c */ /* 0x000ff00000001814 */
[----:B------:R-:W-:Y:S08]  /*5600*/  HMMA.16816.F32 R20, R12, R82, RZ ;  /* 0x000000520c14723c */ /* 0x000ff000000018ff */
[----:B------:R-:W-:Y:S08]  /*5610*/  HMMA.16816.F32 R228, R4, R48, R44 ;  /* 0x0000003004e4723c */ /* 0x000ff0000000182c */
[----:B------:R-:W-:Y:S08]  /*5620*/  HMMA.16816.F32 R56, R12, R30, RZ ;  /* 0x0000001e0c38723c */ /* 0x000ff000000018ff */
[----:B------:R-:W-:Y:S08]  /*5630*/  HMMA.16816.F32 R108, R4, R42, R20 ;  /* 0x0000002a046c723c */ /* 0x000ff00000001814 */
[C---:B------:R-:W-:Y:S08]  /*5640*/  HMMA.16816.F32 R52, R12.reuse, R70, RZ ;  /* 0x000000460c34723c */ /* 0x040ff000000018ff */
[C---:B------:R-:W-:Y:S08]  /*5650*/  HMMA.16816.F32 R44, R12.reuse, R86, RZ ;  /* 0x000000560c2c723c */ /* 0x040ff000000018ff */
[C---:B------:R-:W-:Y:S08]  /*5660*/  HMMA.16816.F32 R20, R12.reuse, R106, RZ ;  /* 0x0000006a0c14723c */ /* 0x040ff000000018ff */
[----:B------:R-:W-:Y:S08]  /*5670*/  HMMA.16816.F32 R12, R12, R118, RZ ;  /* 0x000000760c0c723c */ /* 0x000ff000000018ff */
[----:B------:R-:W-:Y:S07]  /*5680*/  HMMA.16816.F32 R216, R8, R60, R88 ;  /* 0x0000003c08d8723c */ /* 0x000fee0000001858 */
[--C-:B------:R-:W-:Y:S01]  /*5690*/  FFMA.FTZ R91, R138, c[0x0][0x2d0], -R2.reuse ;  /* 0x0000b4008a5b7a23 */ /* 0x100fe20000010802 */
[----:B------:R-:W-:Y:S01]  /*56a0*/  MOV R138, R84 ;  /* 0x00000054008a7202 */ /* 0x000fe20000000f00 */
[--C-:B------:R-:W-:Y:S01]  /*56b0*/  FFMA.FTZ R90, R140, c[0x0][0x2d0], -R2.reuse ;  /* 0x0000b4008c5a7a23 */ /* 0x100fe20000010802 */
[C---:B------:R-:W-:Y:S01]  /*56c0*/  HMMA.16816.F32 R56, R4.reuse, R26, R56 ;  /* 0x0000001a0438723c */ /* 0x040fe20000001838 */
[----:B------:R-:W-:Y:S01]  /*56d0*/  FFMA.FTZ R89, R144, c[0x0][0x2d0], -R2 ;  /* 0x0000b40090597a23 */ /* 0x000fe20000010802 */
[----:B------:R-:W-:Y:S01]  /*56e0*/  MOV R140, R64 ;  /* 0x00000040008c7202 */ /* 0x000fe20000000f00 */
[----:B------:R-:W-:Y:S01]  /*56f0*/  FADD.FTZ R2, R159, R158 ;  /* 0x0000009e9f027221 */ /* 0x000fe20000010000 */
[----:B------:R-:W-:Y:S01]  /*5700*/  MOV R158, R93 ;  /* 0x0000005d009e7202 */ /* 0x000fe20000000f00 */
[--C-:B------:R-:W-:Y:S01]  /*5710*/  FFMA.FTZ R84, R124, c[0x0][0x2d0], -R0.reuse ;  /* 0x0000b4007c547a23 */ /* 0x100fe20000010800 */
[----:B------:R-:W-:Y:S01]  /*5720*/  MOV R159, R85 ;  /* 0x00000055009f7202 */ /* 0x000fe20000000f00 */
[--C-:B------:R-:W-:Y:S01]  /*5730*/  FFMA.FTZ R88, R127, c[0x0][0x2d0], -R0.reuse ;  /* 0x0000b4007f587a23 */ /* 0x100fe20000010800 */
[----:B------:R-:W-:Y:S01]  /*5740*/  HMMA.16816.F32 R52, R4, R66, R52 ;  /* 0x000000420434723c */ /* 0x000fe20000001834 */
[--C-:B------:R-:W-:Y:S01]  /*5750*/  FFMA.FTZ R93, R126, c[0x0][0x2d0], -R0.reuse ;  /* 0x0000b4007e5d7a23 */ /* 0x100fe20000010800 */
[----:B------:R-:W1:Y:S01]  /*5760*/  MUFU.EX2 R89, R89 ;  /* 0x0000005900597308 */ /* 0x000e620000000800 */
[----:B------:R-:W-:-:S02]  /*5770*/  FFMA.FTZ R85, R123, c[0x0][0x2d0], -R0 ;  /* 0x0000b4007b557a23 */ /* 0x000fc40000010800 */
[--C-:B------:R-:W-:Y:S02]  /*5780*/  FFMA.FTZ R124, R122, c[0x0][0x2d0], -R0.reuse ;  /* 0x0000b4007a7c7a23 */ /* 0x100fe40000010800 */
[--C-:B------:R-:W-:Y:S01]  /*5790*/  FFMA.FTZ R126, R121, c[0x0][0x2d0], -R0.reuse ;  /* 0x0000b400797e7a23 */ /* 0x100fe20000010800 */
[C---:B------:R-:W-:Y:S01]  /*57a0*/  HMMA.16816.F32 R44, R4.reuse, R34, R44 ;  /* 0x00000022042c723c */ /* 0x040fe2000000182c */
[----:B------:R-:W-:Y:S01]  /*57b0*/  FFMA.FTZ R127, R120, c[0x0][0x2d0], -R0 ;  /* 0x0000b400787f7a23 */ /* 0x000fe20000010800 */
[----:B------:R-:W-:Y:S01]  /*57c0*/  MUFU.EX2 R84, R84 ;  /* 0x0000005400547308 */ /* 0x000fe20000000800 */
[----:B------:R-:W-:Y:S02]  /*57d0*/  FADD.FTZ R0, R180, R2 ;  /* 0x00000002b4007221 */ /* 0x000fe40000010000 */
[----:B------:R-:W-:Y:S02]  /*57e0*/  FADD.FTZ R2, R205, R104 ;  /* 0x00000068cd027221 */ /* 0x000fe40000010000 */
[----:B------:R-:W-:Y:S01]  /*57f0*/  FADD.FTZ R0, R245, R0 ;  /* 0x00000000f5007221 */ /* 0x000fe20000010000 */
[----:B------:R-:W-:Y:S01]  /*5800*/  HMMA.16816.F32 R120, R4, R62, R20 ;  /* 0x0000003e0478723c */ /* 0x000fe20000001814 */
[----:B------:R-:W-:Y:S01]  /*5810*/  FADD.FTZ R2, R206, R2 ;  /* 0x00000002ce027221 */ /* 0x000fe20000010000 */
[----:B------:R-:W2:Y:S01]  /*5820*/  MUFU.EX2 R180, R81 ;  /* 0x0000005100b47308 */ /* 0x000ea20000000800 */
[----:B------:R-:W-:Y:S01]  /*5830*/  FADD.FTZ R0, R248, R0 ;  /* 0x00000000f8007221 */ /* 0x000fe20000010000 */
[----:B-1----:R-:W-:-:S03]  /*5840*/  MOV R248, R89 ;  /* 0x0000005900f87202 */ /* 0x002fc60000000f00 */
[----:B------:R-:W-:Y:S01]  /*5850*/  FADD.FTZ R20, R227, R3 ;  /* 0x00000003e3147221 */ /* 0x000fe20000010000 */
[----:B------:R-:W-:Y:S01]  /*5860*/  HMMA.16816.F32 R112, R4, R50, R12 ;  /* 0x000000320470723c */ /* 0x000fe2000000180c */
[----:B------:R-:W1:Y:S01]  /*5870*/  LDSM.16.MT88.4 R12, [R236+0x1000] ;  /* 0x00100000ec0c783b */ /* 0x000e620000004200 */
[----:B------:R-:W-:Y:S01]  /*5880*/  MUFU.EX2 R144, R91 ;  /* 0x0000005b00907308 */ /* 0x000fe20000000800 */
[----:B------:R-:W-:Y:S01]  /*5890*/  MOV R22, R148 ;  /* 0x0000009400167202 */ /* 0x000fe20000000f00 */
[----:B------:R-:W-:Y:S01]  /*58a0*/  FADD.FTZ R3, R207, R2 ;  /* 0x00000002cf037221 */ /* 0x000fe20000010000 */
[----:B------:R-:W-:Y:S01]  /*58b0*/  MOV R148, R149 ;  /* 0x0000009500947202 */ /* 0x000fe20000000f00 */
[----:B------:R-:W-:Y:S01]  /*58c0*/  FADD.FTZ R2, R252, R0 ;  /* 0x00000000fc027221 */ /* 0x000fe20000010000 */
[----:B------:R-:W-:Y:S01]  /*58d0*/  MOV R149, R150 ;  /* 0x0000009600957202 */ /* 0x000fe20000000f00 */
[----:B------:R-:W-:Y:S01]  /*58e0*/  HMMA.16816.F32 R4, R16, R70, RZ ;  /* 0x000000461004723c */ /* 0x000fe200000018ff */
[----:B------:R-:W-:Y:S01]  /*58f0*/  MOV R23, R158 ;  /* 0x0000009e00177202 */ /* 0x000fe20000000f00 */
[----:B------:R-:W3:Y:S01]  /*5900*/  MUFU.EX2 R81, R90 ;  /* 0x0000005a00517308 */ /* 0x000ee20000000800 */
[----:B--2---:R-:W-:-:S02]  /*5910*/  MOV R227, R180 ;  /* 0x000000b400e37202 */ /* 0x004fc40000000f00 */
[----:B------:R-:W-:Y:S02]  /*5920*/  MOV R150, R156 ;  /* 0x0000009c00967202 */ /* 0x000fe40000000f00 */
[----:B------:R-:W-:Y:S01]  /*5930*/  MOV R71, R151 ;  /* 0x0000009700477202 */ /* 0x000fe20000000f00 */
[----:B------:R-:W-:Y:S01]  /*5940*/  HMMA.16816.F32 R28, R16, R30, RZ ;  /* 0x0000001e101c723c */ /* 0x000fe200000018ff */
[----:B------:R-:W-:Y:S01]  /*5950*/  MOV R70, R159 ;  /* 0x0000009f00467202 */ /* 0x000fe20000000f00 */
[----:B------:R-:W2:Y:S01]  /*5960*/  MUFU.EX2 R245, R85 ;  /* 0x0000005500f57308 */ /* 0x000ea20000000800 */
[----:B------:R-:W-:Y:S02]  /*5970*/  MOV R151, R157 ;  /* 0x0000009d00977202 */ /* 0x000fe40000000f00 */
[----:B------:R-:W-:Y:S02]  /*5980*/  MOV R252, R148 ;  /* 0x0000009400fc7202 */ /* 0x000fe40000000f00 */
[----:B------:R-:W-:-:S02]  /*5990*/  MOV R104, R149 ;  /* 0x0000009500687202 */ /* 0x000fc40000000f00 */
[----:B------:R-:W-:Y:S01]  /*59a0*/  MOV R0, R117 ;  /* 0x0000007500007202 */ /* 0x000fe20000000f00 */
[----:B------:R-:W-:Y:S04]  /*59b0*/  MUFU.EX2 R226, R88 ;  /* 0x0000005800e27308 */ /* 0x000fe80000000800 */
[----:B------:R-:W-:Y:S02]  /*59c0*/  FADD.FTZ R0, R0, R20 ;  /* 0x0000001400007221 */ /* 0x000fe40000010000 */
[----:B------:R-:W-:Y:S02]  /*59d0*/  HMMA.16816.F32 R64, R8, R66, R4 ;  /* 0x000000420840723c */ /* 0x000fe40000001804 */
[----:B------:R4:W5:Y:S06]  /*59e0*/  MUFU.EX2 R225, R93 ;  /* 0x0000005d00e17308 */ /* 0x00096c0000000800 */
[----:B------:R-:W-:Y:S02]  /*59f0*/  HMMA.16816.F32 R4, R16, R86, RZ ;  /* 0x000000561004723c */ /* 0x000fe400000018ff */
[----:B------:R-:W-:Y:S06]  /*5a00*/  MUFU.EX2 R20, R125 ;  /* 0x0000007d00147308 */ /* 0x000fec0000000800 */
[C---:B------:R-:W-:Y:S01]  /*5a10*/  HMMA.16816.F32 R28, R8.reuse, R26, R28 ;  /* 0x0000001a081c723c */ /* 0x040fe2000000181c */
[----:B----4-:R-:W-:Y:S11]  /*5a20*/  MOV R93, R84 ;  /* 0x00000054005d7202 */ /* 0x010ff60000000f00 */
[----:B------:R-:W-:Y:S04]  /*5a30*/  @!UPT UIADD3 URZ, URZ, URZ, URZ ;  /* 0x0000003f3f3ff290 */ /* 0x000fe8000fffe03f */
[----:B------:R-:W-:Y:S08]  /*5a40*/  HMMA.16816.F32 R32, R8, R34, R4 ;  /* 0x000000220820723c */ /* 0x000ff00000001804 */
[----:B------:R-:W-:Y:S01]  /*5a50*/  HMMA.16816.F32 R4, R16, R94, RZ ;  /* 0x0000005e1004723c */ /* 0x000fe200000018ff */
[----:B------:R-:W-:Y:S08]  /*5a60*/  MUFU.EX2 R95, R72 ;  /* 0x00000048005f7308 */ /* 0x000ff00000000800 */
[----:B------:R-:W-:Y:S11]  /*5a70*/  MUFU.EX2 R94, R24 ;  /* 0x00000018005e7308 */ /* 0x000ff60000000800 */
[----:B------:R-:W-:Y:S04]  /*5a80*/  @!UPT UIADD3 URZ, URZ, URZ, URZ ;  /* 0x0000003f3f3ff290 */ /* 0x000fe8000fffe03f */
[----:B------:R-:W-:Y:S08]  /*5a90*/  HMMA.16816.F32 R76, R8, R78, R4 ;  /* 0x0000004e084c723c */ /* 0x000ff00000001804 */
[----:B------:R-:W-:Y:S11]  /*5aa0*/  HMMA.16816.F32 R4, R16, R74, RZ ;  /* 0x0000004a1004723c */ /* 0x000ff600000018ff */
[----:B------:R-:W-:Y:S11]  /*5ab0*/  @!UPT UIADD3 URZ, URZ, URZ, URZ ;  /* 0x0000003f3f3ff290 */ /* 0x000ff6000fffe03f */
[----:B------:R-:W-:Y:S02]  /*5ac0*/  @!UPT UIADD3 URZ, URZ, URZ, URZ ;  /* 0x0000003f3f3ff290 */ /* 0x000fe4000fffe03f */
[----:B------:R-:W-:Y:S08]  /*5ad0*/  HMMA.16816.F32 R36, R8, R38, R4 ;  /* 0x000000260824723c */ /* 0x000ff00000001804 */
[----:B------:R-:W-:Y:S01]  /*5ae0*/  HMMA.16816.F32 R4, R16, R82, RZ ;  /* 0x000000521004723c */ /* 0x000fe200000018ff */
[----:B------:R-:W4:Y:S08]  /*5af0*/  MUFU.EX2 R83, R73 ;  /* 0x0000004900537308 */ /* 0x000f300000000800 */
[----:B------:R-:W1:Y:S11]  /*5b00*/  MUFU.EX2 R82, R68 ;  /* 0x0000004400527308 */ /* 0x000e760000000800 */
[----:B------:R-:W-:Y:S04]  /*5b10*/  @!UPT UIADD3 URZ, URZ, URZ, URZ ;  /* 0x0000003f3f3ff290 */ /* 0x000fe8000fffe03f */
[----:B------:R-:W-:Y:S08]  /*5b20*/  HMMA.16816.F32 R40, R8, R42, R4 ;  /* 0x0000002a0828723c */ /* 0x000ff00000001804 */
[C---:B------:R-:W-:Y:S07]  /*5b30*/  HMMA.16816.F32 R4, R16.reuse, R106, RZ ;  /* 0x0000006a1004723c */ /* 0x040fee00000018ff */
[----:B------:R-:W-:Y:S01]  /*5b40*/  MOV R106, R150 ;  /* 0x00000096006a7202 */ /* 0x000fe20000000f00 */
[----:B------:R-:W-:Y:S01]  /*5b50*/  HMMA.16816.F32 R16, R16, R118, RZ ;  /* 0x000000761010723c */ /* 0x000fe200000018ff */
[----:B------:R-:W-:Y:S11]  /*5b60*/  MOV R107, R151 ;  /* 0x00000097006b7202 */ /* 0x000ff60000000f00 */
[----:B------:R-:W-:Y:S04]  /*5b70*/  @!UPT UIADD3 URZ, URZ, URZ, URZ ;  /* 0x0000003f3f3ff290 */ /* 0x000fe8000fffe03f */
[C---:B------:R-:W-:Y:S07]  /*5b80*/  HMMA.16816.F32 R60, R8.reuse, R62, R4 ;  /* 0x0000003e083c723c */ /* 0x040fee0000001804 */
[----:B------:R-:W-:Y:S01]  /*5b90*/  FADD.FTZ R4, R182, R181 ;  /* 0x000000b5b6047221 */ /* 0x000fe20000010000 */
[----:B------:R-:W-:Y:S01]  /*5ba0*/  HMMA.16816.F32 R48, R8, R50, R16 ;  /* 0x000000320830723c */ /* 0x000fe20000001810 */
[----:B---3--:R-:W-:Y:S01]  /*5bb0*/  F2FP.PACK_AB R6, R248, R81 ;  /* 0x00000051f806723e */ /* 0x008fe200000000ff */
[----:B------:R-:W3:Y:S01]  /*5bc0*/  LDSM.16.MT88.4 R16, [R239+0x3000] ;  /* 0x00300000ef10783b */ /* 0x000ee20000004200 */
[----:B------:R-:W-:Y:S01]  /*5bd0*/  FADD.FTZ R4, R183, R4 ;  /* 0x00000004b7047221 */ /* 0x000fe20000010000 */
[----:B--2---:R-:W-:-:S02]  /*5be0*/  F2FP.PACK_AB R5, R93, R245 ;  /* 0x000000f55d05723e */ /* 0x004fc400000000ff */
[----:B-----5:R-:W-:Y:S01]  /*5bf0*/  F2FP.PACK_AB R7, R225, R226 ;  /* 0x000000e2e107723e */ /* 0x020fe200000000ff */
[----:B------:R-:W-:Y:S01]  /*5c00*/  FADD.FTZ R21, R204, R4 ;  /* 0x00000004cc157221 */ /* 0x000fe20000010000 */
[----:B----4-:R-:W-:Y:S02]  /*5c10*/  F2FP.PACK_AB R8, R83, R80 ;  /* 0x000000505308723e */ /* 0x010fe400000000ff */
[----:B-1----:R-:W-:Y:S02]  /*5c20*/  F2FP.PACK_AB R9, R147, R82 ;  /* 0x000000529309723e */ /* 0x002fe400000000ff */
[----:B------:R-:W-:Y:S02]  /*5c30*/  F2FP.PACK_AB R10, R137, R95 ;  /* 0x0000005f890a723e */ /* 0x000fe400000000ff */
[----:B------:R-:W-:Y:S02]  /*5c40*/  F2FP.PACK_AB R11, R227, R94 ;  /* 0x0000005ee30b723e */ /* 0x000fe400000000ff */
[----:B------:R-:W-:-:S05]  /*5c50*/  F2FP.PACK_AB R4, R144, R92 ;  /* 0x0000005c9004723e */ /* 0x000fca00000000ff */
[-C--:B------:R-:W-:Y:S08]  /*5c60*/  HMMA.16816.F32 R176, R8, R12.reuse, R176 ;  /* 0x0000000c08b0723c */ /* 0x080ff000000018b0 */
[----:B------:R-:W-:Y:S08]  /*5c70*/  HMMA.16816.F32 R172, R4, R12, R172 ;  /* 0x0000000c04ac723c */ /* 0x000ff000000018ac */
[-C--:B------:R-:W-:Y:S08]  /*5c80*/  HMMA.16816.F32 R180, R8, R14.reuse, R28 ;  /* 0x0000000e08b4723c */ /* 0x080ff0000000181c */
[----:B------:R-:W-:Y:S01]  /*5c90*/  HMMA.16816.F32 R24, R4, R14, R56 ;  /* 0x0000000e0418723c */ /* 0x000fe20000001838 */
[----:B------:R-:W1:Y:S07]  /*5ca0*/  LDSM.16.MT88.4 R12, [R237+0x1000] ;  /* 0x00100000ed0c783b */ /* 0x000e6e0000004200 */
[----:B---3--:R-:W-:Y:S08]  /*5cb0*/  HMMA.16816.F32 R60, R8, R18, R60 ;  /* 0x00000012083c723c */ /* 0x008ff0000000183c */
[----:B------:R-:W-:Y:S08]  /*5cc0*/  HMMA.16816.F32 R104, R4, R16, R104 ;  /* 0x000000100468723c */ /* 0x000ff00000001868 */
[-C--:B-1----:R-:W-:Y:S08]  /*5cd0*/  HMMA.16816.F32 R184, R8, R12.reuse, R184 ;  /* 0x0000000c08b8723c */ /* 0x082ff000000018b8 */
[----:B------:R-:W-:Y:S08]  /*5ce0*/  HMMA.16816.F32 R164, R4, R12, R164 ;  /* 0x0000000c04a4723c */ /* 0x000ff000000018a4 */
[-C--:B------:R-:W-:Y:S08]  /*5cf0*/  HMMA.16816.F32 R64, R8, R14.reuse, R64 ;  /* 0x0000000e0840723c */ /* 0x080ff00000001840 */
[----:B------:R-:W-:Y:S01]  /*5d00*/  HMMA.16816.F32 R28, R4, R14, R52 ;  /* 0x0000000e041c723c */ /* 0x000fe20000001834 */
[----:B------:R-:W1:Y:S07]  /*5d10*/  LDSM.16.MT88.4 R12, [R239+0x1000] ;  /* 0x00100000ef0c783b */ /* 0x000e6e0000004200 */
[-C--:B-1----:R-:W-:Y:S08]  /*5d20*/  HMMA.16816.F32 R192, R8, R12.reuse, R192 ;  /* 0x0000000c08c0723c */ /* 0x082ff000000018c0 */
[----:B------:R-:W-:Y:S07]  /*5d30*/  HMMA.16816.F32 R156, R4, R12, R160 ;  /* 0x0000000c049c723c */ /* 0x000fee00000018a0 */
[----:B------:R-:W-:Y:S01]  /*5d40*/  MOV R160, R70 ;  /* 0x0000004600a07202 */ /* 0x000fe20000000f00 */
[----:B------:R-:W-:Y:S01]  /*5d50*/  HMMA.16816.F32 R32, R8, R14, R32 ;  /* 0x0000000e0820723c */ /* 0x000fe20000001820 */
[----:B------:R-:W-:-:S02]  /*5d60*/  MOV R161, R252 ;  /* 0x000000fc00a17202 */ /* 0x000fc40000000f00 */
[----:B------:R-:W-:Y:S02]  /*5d70*/  MOV R162, R22 ;  /* 0x0000001600a27202 */ /* 0x000fe40000000f00 */
[----:B------:R-:W-:Y:S01]  /*5d80*/  MOV R163, R23 ;  /* 0x0000001700a37202 */ /* 0x000fe20000000f00 */
[----:B------:R-:W-:Y:S01]  /*5d90*/  MUFU.EX2 R22, R130 ;  /* 0x0000008200167308 */ /* 0x000fe20000000800 */
[----:B------:R-:W-:Y:S01]  /*5da0*/  MOV R252, R137 ;  /* 0x0000008900fc7202 */ /* 0x000fe20000000f00 */
[----:B------:R-:W-:Y:S01]  /*5db0*/  HMMA.16816.F32 R44, R4, R14, R44 ;  /* 0x0000000e042c723c */ /* 0x000fe2000000182c */
[----:B------:R-:W1:Y:S05]  /*5dc0*/  LDSM.16.MT88.4 R12, [R238+0x1000] ;  /* 0x00100000ee0c783b */ /* 0x000e6a0000004200 */
[----:B------:R-:W-:Y:S08]  /*5dd0*/  MUFU.EX2 R23, R146 ;  /* 0x0000009200177308 */ /* 0x000ff00000000800 */
[----:B------:R-:W2:Y:S01]  /*5de0*/  MUFU.EX2 R137, R145 ;  /* 0x0000009100897308 */ /* 0x000ea20000000800 */
[-C--:B-1----:R-:W-:Y:S08]  /*5df0*/  HMMA.16816.F32 R200, R8, R12.reuse, R200 ;  /* 0x0000000c08c8723c */ /* 0x082ff000000018c8 */
[----:B------:R-:W-:Y:S07]  /*5e00*/  HMMA.16816.F32 R148, R4, R12, R168 ;  /* 0x0000000c0494723c */ /* 0x000fee00000018a8 */
[----:B------:R-:W-:Y:S01]  /*5e10*/  MOV R171, R142 ;  /* 0x0000008e00ab7202 */ /* 0x000fe20000000f00 */
[----:B------:R-:W-:Y:S01]  /*5e20*/  HMMA.16816.F32 R204, R8, R14, R76 ;  /* 0x0000000e08cc723c */ /* 0x000fe2000000184c */
[----:B------:R-:W-:-:S02]  /*5e30*/  MOV R170, R140 ;  /* 0x0000008c00aa7202 */ /* 0x000fc40000000f00 */
[----:B------:R-:W-:Y:S01]  /*5e40*/  MOV R169, R141 ;  /* 0x0000008d00a97202 */ /* 0x000fe20000000f00 */
[----:B------:R-:W-:Y:S01]  /*5e50*/  FADD.FTZ R0, R171, R0 ;  /* 0x00000000ab007221 */ /* 0x000fe20000010000 */
[----:B------:R-:W-:Y:S01]  /*5e60*/  MOV R168, R116 ;  /* 0x0000007400a87202 */ /* 0x000fe20000000f00 */
[----:B------:R-:W-:Y:S01]  /*5e70*/  FADD.FTZ R2, R170, R2 ;  /* 0x00000002aa027221 */ /* 0x000fe20000010000 */
[----:B------:R-:W-:Y:S01]  /*5e80*/  MOV R78, R71 ;  /* 0x00000047004e7202 */ /* 0x000fe20000000f00 */
[----:B------:R-:W-:Y:S01]  /*5e90*/  HMMA.16816.F32 R72, R4, R14, R96 ;  /* 0x0000000e0448723c */ /* 0x000fe20000001860 */
[----:B------:R-:W1:Y:S01]  /*5ea0*/  LDSM.16.MT88.4 R12, [R236+0x3000] ;  /* 0x00300000ec0c783b */ /* 0x000e620000004200 */
[----:B------:R-:W-:Y:S01]  /*5eb0*/  MOV R77, R143 ;  /* 0x0000008f004d7202 */ /* 0x000fe20000000f00 */
[----:B------:R-:W-:Y:S01]  /*5ec0*/  FADD.FTZ R3, R168, R3 ;  /* 0x00000003a8037221 */ /* 0x000fe20000010000 */
[----:B------:R-:W-:Y:S02]  /*5ed0*/  MOV R79, R138 ;  /* 0x0000008a004f7202 */ /* 0x000fe40000000f00 */
[----:B------:R-:W-:Y:S01]  /*5ee0*/  MUFU.EX2 R138, R155 ;  /* 0x0000009b008a7308 */ /* 0x000fe20000000800 */
[----:B------:R-:W-:Y:S01]  /*5ef0*/  FADD.FTZ R3, R77, R3 ;  /* 0x000000034d037221 */ /* 0x000fe20000010000 */
[-C--:B-1----:R-:W-:Y:S08]  /*5f00*/  HMMA.16816.F32 R68, R8, R12.reuse, R188 ;  /* 0x0000000c0844723c */ /* 0x082ff000000018bc */
[----:B------:R-:W-:Y:S08]  /*5f10*/  HMMA.16816.F32 R208, R4, R12, R208 ;  /* 0x0000000c04d0723c */ /* 0x000ff000000018d0 */
[-C--:B------:R-:W-:Y:S08]  /*5f20*/  HMMA.16816.F32 R36, R8, R14.reuse, R36 ;  /* 0x0000000e0824723c */ /* 0x080ff00000001824 */
[----:B------:R-:W-:Y:S01]  /*5f30*/  HMMA.16816.F32 R88, R4, R14, R100 ;  /* 0x0000000e0458723c */ /* 0x000fe20000001864 */
[----:B------:R-:W1:Y:S07]  /*5f40*/  LDSM.16.MT88.4 R12, [R237+0x3000] ;  /* 0x00300000ed0c783b */ /* 0x000e6e0000004200 */
[----:B------:R-:W-:Y:S01]  /*5f50*/  HMMA.16816.F32 R100, R8, R16, R216 ;  /* 0x000000100864723c */ /* 0x000fe200000018d8 */
[----:B------:R-:W-:Y:S06]  /*5f60*/  MUFU.EX2 R217, R152 ;  /* 0x0000009800d97308 */ /* 0x000fec0000000800 */
[----:B------:R-:W-:Y:S01]  /*5f70*/  MOV R219, R93 ;  /* 0x0000005d00db7202 */ /* 0x000fe20000000f00 */
[----:B------:R-:W-:Y:S01]  /*5f80*/  HMMA.16816.F32 R16, R4, R18, R120 ;  /* 0x000000120410723c */ /* 0x000fe20000001878 */
[----:B------:R-:W-:Y:S01]  /*5f90*/  MUFU.EX2 R216, R132 ;  /* 0x0000008400d87308 */ /* 0x000fe20000000800 */
[----:B------:R-:W-:-:S07]  /*5fa0*/  MOV R218, R81 ;  /* 0x0000005100da7202 */ /* 0x000fce0000000f00 */
[----:B------:R2:W-:Y:S01]  /*5fb0*/  MUFU.EX2 R132, R129 ;  /* 0x0000008100847308 */ /* 0x0005e20000000800 */
[-C--:B-1----:R-:W-:Y:S07]  /*5fc0*/  HMMA.16816.F32 R84, R8, R12.reuse, R212 ;  /* 0x0000000c0854723c */ /* 0x082fee00000018d4 */
[----:B------:R-:W-:Y:S01]  /*5fd0*/  MUFU.EX2 R212, R154 ;  /* 0x0000009a00d47308 */ /* 0x000fe20000000800 */
[----:B--2---:R-:W-:Y:S01]  /*5fe0*/  F2FP.PACK_AB R129, R137, R23 ;  /* 0x000000178981723e */ /* 0x004fe200000000ff */
[----:B------:R-:W-:Y:S06]  /*5ff0*/  HMMA.16816.F32 R140, R4, R12, R196 ;  /* 0x0000000c048c723c */ /* 0x000fec00000018c4 */
[----:B------:R-:W1:Y:S02]  /*6000*/  MUFU.EX2 R215, R153 ;  /* 0x0000009900d77308 */ /* 0x000e640000000800 */
[-C--:B------:R-:W-:Y:S06]  /*6010*/  HMMA.16816.F32 R40, R8, R14.reuse, R40 ;  /* 0x0000000e0828723c */ /* 0x080fec0000001828 */
[----:B------:R-:W2:Y:S02]  /*6020*/  MUFU.EX2 R214, R139 ;  /* 0x0000008b00d67308 */ /* 0x000ea40000000800 */
[----:B------:R-:W-:Y:S01]  /*6030*/  HMMA.16816.F32 R56, R4, R14, R108 ;  /* 0x0000000e0438723c */ /* 0x000fe2000000186c */
[----:B------:R-:W3:Y:S05]  /*6040*/  LDSM.16.MT88.4 R12, [R238+0x3000] ;  /* 0x00300000ee0c783b */ /* 0x000eea0000004200 */
[----:B------:R2:W-:Y:S01]  /*6050*/  MUFU.EX2 R139, R131 ;  /* 0x00000083008b7308 */ /* 0x0005e20000000800 */
[----:B-1----:R-:W-:Y:S01]  /*6060*/  F2FP.PACK_AB R130, R217, R215 ;  /* 0x000000d7d982723e */ /* 0x002fe200000000ff */
[----:B------:R-:W-:Y:S04]  /*6070*/  LDSM.16.MT88.4 R152, [R239+0x1800] ;  /* 0x00180000ef98783b */ /* 0x000fe80000004200 */
[----:B------:R-:W-:Y:S02]  /*6080*/  LDSM.16.MT88.4 R108, [R239+0x3800] ;  /* 0x00380000ef6c783b */ /* 0x000fe40000004200 */
[----:B------:R1:W4:Y:S01]  /*6090*/  MUFU.EX2 R213, R128 ;  /* 0x0000008000d57308 */ /* 0x0003220000000800 */
[----:B--2---:R-:W-:-:S02]  /*60a0*/  F2FP.PACK_AB R131, R216, R214 ;  /* 0x000000d6d883723e */ /* 0x004fc400000000ff */
[----:B-1----:R-:W-:Y:S01]  /*60b0*/  F2FP.PACK_AB R128, R212, R138 ;  /* 0x0000008ad480723e */ /* 0x002fe200000000ff */
[C---:B---3--:R-:W-:Y:S08]  /*60c0*/  HMMA.16816.F32 R120, R4.reuse, R12, R228 ;  /* 0x0000000c0478723c */ /* 0x048ff000000018e4 */
[----:B------:R-:W-:Y:S07]  /*60d0*/  HMMA.16816.F32 R52, R4, R14, R112 ;  /* 0x0000000e0434723c */ /* 0x000fee0000001870 */
[----:B------:R-:W-:Y:S01]  /*60e0*/  FADD.FTZ R4, R169, R21 ;  /* 0x00000015a9047221 */ /* 0x000fe20000010000 */
[----:B------:R-:W-:Y:S01]  /*60f0*/  HMMA.16816.F32 R116, R8, R12, R220 ;  /* 0x0000000c0874723c */ /* 0x000fe200000018dc */
[----:B------:R-:W1:Y:S01]  /*6100*/  LDSM.16.MT88.4 R168, [R236+0x1800] ;  /* 0x00180000eca8783b */ /* 0x000e620000004200 */
[----:B------:R4:W-:Y:S01]  /*6110*/  MUFU.EX2 R13, R126 ;  /* 0x0000007e000d7308 */ /* 0x0009e20000000800 */
[----:B------:R-:W-:-:S02]  /*6120*/  FADD.FTZ R5, R78, R4 ;  /* 0x000000044e057221 */ /* 0x000fc40000010000 */
[----:B------:R-:W-:Y:S02]  /*6130*/  FADD.FTZ R4, R160, R2 ;  /* 0x00000002a0047221 */ /* 0x000fe40000010000 */
[----:B------:R-:W-:Y:S01]  /*6140*/  FADD.FTZ R2, R161, R0 ;  /* 0x00000000a1027221 */ /* 0x000fe20000010000 */
[----:B------:R-:W-:Y:S01]  /*6150*/  HMMA.16816.F32 R48, R8, R14, R48 ;  /* 0x0000000e0830723c */ /* 0x000fe20000001830 */
[----:B------:R-:W-:Y:S01]  /*6160*/  FADD.FTZ R0, R162, R3 ;  /* 0x00000003a2007221 */ /* 0x000fe20000010000 */
[----:B------:R-:W-:Y:S01]  /*6170*/  MOV R221, R144 ;  /* 0x0000009000dd7202 */ /* 0x000fe20000000f00 */
[----:B------:R-:W-:Y:S01]  /*6180*/  FADD.FTZ R5, R163, R5 ;  /* 0x00000005a3057221 */ /* 0x000fe20000010000 */
[----:B------:R-:W-:Y:S01]  /*6190*/  MOV R220, R147 ;  /* 0x0000009300dc7202 */ /* 0x000fe20000000f00 */
[----:B------:R-:W-:Y:S01]  /*61a0*/  FADD.FTZ R3, R80, R4 ;  /* 0x0000000450037221 */ /* 0x000fe20000010000 */
[----:B------:R-:W-:Y:S01]  /*61b0*/  LDSM.16.MT88.4 R144, [R238+0x1800] ;  /* 0x00180000ee90783b */ /* 0x000fe20000004200 */
[----:B------:R-:W-:Y:S01]  /*61c0*/  FADD.FTZ R10, R92, R0 ;  /* 0x000000005c0a7221 */ /* 0x000fe20000010000 */
[----:B------:R-:W-:Y:S01]  /*61d0*/  MOV R223, R94 ;  /* 0x0000005e00df7202 */ /* 0x000fe20000000f00 */
[----:B------:R-:W-:Y:S01]  /*61e0*/  FADD.FTZ R12, R79, R5 ;  /* 0x000000054f0c7221 */ /* 0x000fe20000010000 */
[----:B------:R-:W2:Y:S01]  /*61f0*/  LDL R0, [R1+0x44] ;  /* 0x0000440001007983 */ /* 0x000ea20000100800 */
[----:B------:R-:W-:Y:S01]  /*6200*/  MOV R222, R95 ;  /* 0x0000005f00de7202 */ /* 0x000fe20000000f00 */
[----:B------:R-:W-:Y:S01]  /*6210*/  FADD.FTZ R11, R82, R2 ;  /* 0x00000002520b7221 */ /* 0x000fe20000010000 */
[----:B------:R-:W-:Y:S01]  /*6220*/  MOV R8, c[0x0][0x2ac] ;  /* 0x0000ab0000087a02 */ /* 0x000fe20000000f00 */
[----:B------:R-:W3:Y:S01]  /*6230*/  LDSM.16.MT88.4 R4, [R238+0x3800] ;  /* 0x00380000ee04783b */ /* 0x000ee20000004200 */
[----:B------:R5:W1:Y:S03]  /*6240*/  MUFU.EX2 R15, R124 ;  /* 0x0000007c000f7308 */ /* 0x000a660000000800 */
[----:B------:R-:W3:Y:S04]  /*6250*/  LDSM.16.MT88.4 R76, [R236+0x3800] ;  /* 0x00380000ec4c783b */ /* 0x000ee80000004200 */
[----:B------:R-:W3:Y:S01]  /*6260*/  LDSM.16.MT88.4 R160, [R237+0x1800] ;  /* 0x00180000eda0783b */ /* 0x000ee20000004200 */
[----:B------:R-:W1:Y:S03]  /*6270*/  MUFU.EX2 R14, R127 ;  /* 0x0000007f000e7308 */ /* 0x000e660000000800 */
[----:B------:R-:W3:Y:S01]  /*6280*/  LDSM.16.MT88.4 R92, [R237+0x3800] ;  /* 0x00380000ed5c783b */ /* 0x000ee20000004200 */
[----:B------:R-:W-:Y:S01]  /*6290*/  IMAD R8, R8, c[0x0][0x1d0], RZ ;  /* 0x0000740008087a24 */ /* 0x000fe200078e02ff */
[----:B----4-:R-:W-:Y:S01]  /*62a0*/  F2FP.PACK_AB R126, R213, R139 ;  /* 0x0000008bd57e723e */ /* 0x010fe200000000ff */
[----:B------:R-:W-:Y:S01]  /*62b0*/  FADD.FTZ R9, R83, R3 ;  /* 0x0000000353097221 */ /* 0x000fe20000010000 */
[----:B-----5:R-:W-:-:S02]  /*62c0*/  F2FP.PACK_AB R124, R132, R22 ;  /* 0x00000016847c723e */ /* 0x020fc400000000ff */
[----:B-1----:R-:W-:Y:S01]  /*62d0*/  F2FP.PACK_AB R125, R15, R20 ;  /* 0x000000140f7d723e */ /* 0x002fe200000000ff */
[----:B------:R-:W-:Y:S01]  /*62e0*/  FADD.FTZ R3, R221, R10 ;  /* 0x0000000add037221 */ /* 0x000fe20000010000 */
[----:B------:R-:W-:-:S03]  /*62f0*/  F2FP.PACK_AB R127, R14, R13 ;  /* 0x0000000d0e7f723e */ /* 0x000fc600000000ff */
[----:B------:R-:W-:Y:S01]  /*6300*/  FADD.FTZ R3, R218, R3 ;  /* 0x00000003da037221 */ /* 0x000fe20000010000 */
[C---:B------:R-:W-:Y:S08]  /*6310*/  HMMA.16816.F32 R176, R128.reuse, R168, R176 ;  /* 0x000000a880b0723c */ /* 0x040ff000000018b0 */
[-C--:B---3--:R-:W-:Y:S08]  /*6320*/  HMMA.16816.F32 R116, R128, R4.reuse, R116 ;  /* 0x000000048074723c */ /* 0x088ff00000001874 */
[----:B------:R-:W-:Y:S07]  /*6330*/  HMMA.16816.F32 R120, R124, R4, R120 ;  /* 0x000000047c78723c */ /* 0x000fee0000001878 */
[----:B------:R-:W-:Y:S01]  /*6340*/  FADD.FTZ R4, R222, R9 ;  /* 0x00000009de047221 */ /* 0x000fe20000010000 */
[----:B------:R-:W-:Y:S03]  /*6350*/  HMMA.16816.F32 R200, R128, R144, R200 ;  /* 0x0000009080c8723c */ /* 0x000fe600000018c8 */
[----:B------:R-:W-:-:S05]  /*6360*/  FADD.FTZ R4, R252, R4 ;  /* 0x00000004fc047221 */ /* 0x000fca0000010000 */
[----:B------:R-:W-:Y:S01]  /*6370*/  HMMA.16816.F32 R204, R128, R146, R204 ;  /* 0x0000009280cc723c */ /* 0x000fe200000018cc */
[----:B------:R-:W-:-:S07]  /*6380*/  FADD.FTZ R4, R138, R4 ;  /* 0x000000048a047221 */ /* 0x000fce0000010000 */
[C---:B------:R-:W-:Y:S08]  /*6390*/  HMMA.16816.F32 R148, R124.reuse, R144, R148 ;  /* 0x000000907c94723c */ /* 0x040ff00000001894 */
[----:B------:R-:W-:Y:S01]  /*63a0*/  HMMA.16816.F32 R144, R124, R146, R72 ;  /* 0x000000927c90723c */ /* 0x000fe20000001848 */
[----:B------:R-:W-:-:S07]  /*63b0*/  FADD.FTZ R4, R212, R4 ;  /* 0x00000004d4047221 */ /* 0x000fce0000010000 */
[C---:B------:R-:W-:Y:S08]  /*63c0*/  HMMA.16816.F32 R68, R128.reuse, R76, R68 ;  /* 0x0000004c8044723c */ /* 0x040ff00000001844 */
[----:B------:R-:W-:Y:S08]  /*63d0*/  HMMA.16816.F32 R80, R128, R78, R36 ;  /* 0x0000004e8050723c */ /* 0x000ff00000001824 */
[C---:B------:R-:W-:Y:S08]  /*63e0*/  HMMA.16816.F32 R72, R124.reuse, R76, R208 ;  /* 0x0000004c7c48723c */ /* 0x040ff000000018d0 */
[C---:B------:R-:W-:Y:S08]  /*63f0*/  HMMA.16816.F32 R76, R124.reuse, R78, R88 ;  /* 0x0000004e7c4c723c */ /* 0x040ff00000001858 */
[----:B------:R-:W-:Y:S08]  /*6400*/  HMMA.16816.F32 R172, R124, R168, R172 ;  /* 0x000000a87cac723c */ /* 0x000ff000000018ac */
[C---:B------:R-:W-:Y:S08]  /*6410*/  HMMA.16816.F32 R180, R128.reuse, R170, R180 ;  /* 0x000000aa80b4723c */ /* 0x040ff000000018b4 */
[-C--:B------:R-:W-:Y:S08]  /*6420*/  HMMA.16816.F32 R184, R128, R160.reuse, R184 ;  /* 0x000000a080b8723c */ /* 0x080ff000000018b8 */
[----:B------:R-:W-:Y:S08]  /*6430*/  HMMA.16816.F32 R164, R124, R160, R164 ;  /* 0x000000a07ca4723c */ /* 0x000ff000000018a4 */
[C---:B------:R-:W-:Y:S08]  /*6440*/  HMMA.16816.F32 R188, R128.reuse, R162, R64 ;  /* 0x000000a280bc723c */ /* 0x040ff00000001840 */
[-C--:B------:R-:W-:Y:S08]  /*6450*/  HMMA.16816.F32 R192, R128, R152.reuse, R192 ;  /* 0x0000009880c0723c */ /* 0x080ff000000018c0 */
[----:B------:R-:W-:Y:S08]  /*6460*/  HMMA.16816.F32 R156, R124, R152, R156 ;  /* 0x000000987c9c723c */ /* 0x000ff0000000189c */
        /* <DEDUP_REMOVED lines=11> */
[----:B--2---:R-:W-:-:S05]  /*6520*/  @P4 IMAD.HI.U32 R2, R0, c[0x0][0x2c8], RZ ;  /* 0x0000b20000024a27 */ /* 0x004fca00078e00ff */
[----:B------:R-:W-:-:S04]  /*6530*/  @P4 SHF.R.U32.HI R0, RZ, c[0x0][0x2cc], R2 ;  /* 0x0000b300ff004a19 */ /* 0x000fc80000011602 */
[----:B------:R-:W-:-:S04]  /*6540*/  IADD3 R0, R0, -c[0x0][0x168], R8 ;  /* 0x80005a0000007a10 */ /* 0x000fc80007ffe008 */
[----:B------:R-:W-:-:S04]  /*6550*/  SHF.R.S32.HI R2, RZ, 0x1f, R0 ;  /* 0x0000001fff027819 */ /* 0x000fc80000011400 */
[----:B------:R-:W-:Y:S01]  /*6560*/  LEA.HI R8, R2, R0, RZ, 0x6 ;  /* 0x0000000002087211 */ /* 0x000fe200078f30ff */
        /* <DEDUP_REMOVED lines=9> */
[----:B------:R-:W-:Y:S01]  /*6600*/  FADD.FTZ R2, R225, R5 ;  /* 0x00000005e1027221 */ /* 0x000fe20000010000 */
[----:B------:R-:W-:Y:S01]  /*6610*/  HMMA.16816.F32 R108, R124, R110, R16 ;  /* 0x0000006e7c6c723c */ /* 0x000fe20000001810 */
[----:B------:R-:W-:Y:S02]  /*6620*/  FADD.FTZ R5, R132, R0 ;  /* 0x0000000084057221 */ /* 0x000fe40000010000 */
[----:B------:R-:W-:-:S05]  /*6630*/  FADD.FTZ R0, R20, R2 ;  /* 0x0000000214007221 */ /* 0x000fca0000010000 */
[----:B------:R-:W-:Y:S01]  /*6640*/  HMMA.16816.F32 R128, R128, R6, R48 ;  /* 0x000000068080723c */ /* 0x000fe20000001830 */
[----:B------:R-:W-:-:S07]  /*6650*/  FADD.FTZ R0, R15, R0 ;  /* 0x000000000f007221 */ /* 0x000fce0000010000 */
[----:B------:R-:W-:Y:S07]  /*6660*/  HMMA.16816.F32 R124, R124, R6, R52 ;  /* 0x000000067c7c723c */ /* 0x000fee0000001834 */
[----:B------:R-:W-:Y:S01]  /*6670*/  FADD.FTZ R6, R137, R3 ;  /* 0x0000000389067221 */ /* 0x000fe20000010000 */
[----:B------:R-:W-:Y:S01]  /*6680*/  SHF.R.S32.HI R3, RZ, 0x6, R8 ;  /* 0x00000006ff037819 */ /* 0x000fe20000011408 */
[----:B------:R-:W-:-:S03]  /*6690*/  FADD.FTZ R0, R13, R0 ;  /* 0x000000000d007221 */ /* 0x000fc60000010000 */
[----:B------:R-:W-:Y:S01]  /*66a0*/  IMNMX R7, RZ, R3, !PT ;  /* 0x00000003ff077217 */ /* 0x000fe20007800200 */
[----:B------:R-:W-:Y:S02]  /*66b0*/  FADD.FTZ R3, R215, R4 ;  /* 0x00000004d7037221 */ /* 0x000fe40000010000 */
[----:B------:R-:W-:Y:S02]  /*66c0*/  FADD.FTZ R2, R214, R6 ;  /* 0x00000006d6027221 */ /* 0x000fe40000010000 */
[----:B------:R-:W-:Y:S02]  /*66d0*/  FADD.FTZ R4, R139, R5 ;  /* 0x000000058b047221 */ /* 0x000fe40000010000 */
[----:B------:R-:W-:Y:S02]  /*66e0*/  FADD.FTZ R5, R217, R3 ;  /* 0x00000003d9057221 */ /* 0x000fe40000010000 */
[----:B------:R-:W-:Y:S02]  /*66f0*/  FADD.FTZ R3, R216, R2 ;  /* 0x00000002d8037221 */ /* 0x000fe40000010000 */
[----:B------:R-:W-:Y:S01]  /*6700*/  FADD.FTZ R0, R14, R0 ;  /* 0x000000000e007221 */ /* 0x000fe20000010000 */
[----:B------:R1:W-:Y:S01]  /*6710*/  STL [R1+0x14], R7 ;  /* 0x0000140701007387 */ /* 0x0003e20000100800 */
[----:B------:R-:W-:-:S03]  /*6720*/  FADD.FTZ R2, R213, R4 ;  /* 0x00000004d5027221 */ /* 0x000fc60000010000 */
[----:B------:R1:W-:Y:S01]  /*6730*/  STL [R1+0x4], R5 ;  /* 0x0000040501007387 */ /* 0x0003e20000100800 */
[----:B------:R-:W-:-:S03]  /*6740*/  IADD3 R248, R224, -0x2, RZ ;  /* 0xfffffffee0f87810 */ /* 0x000fc60007ffe0ff */
[----:B------:R1:W-:Y:S04]  /*6750*/  STL [R1], R3 ;  /* 0x0000000301007387 */ /* 0x0003e80000100800 */
[----:B------:R1:W-:Y:S04]  /*6760*/  STL [R1+0xc], R0 ;  /* 0x00000c0001007387 */ /* 0x0003e80000100800 */
[----:B------:R1:W-:Y:S01]  /*6770*/  STL [R1+0x8], R2 ;  /* 0x0000080201007387 */ /* 0x0003e20000100800 */
[----:B------:R-:W-:Y:S11]  /*6780*/  ISETP.GE.AND P0, PT, R248, R7, PT ;  /* 0x00000007f800720c */ /* 0x000ff60003f06270 */
[----:B------:R-:W-:Y:S02]  /*6790*/  @!UPT UIADD3 URZ, URZ, URZ, URZ ;  /* 0x0000003f3f3ff290 */ /* 0x000fe4000fffe03f */
[----:B------:R-:W-:Y:S05]  /*67a0*/  @!P0 BRA `(.L_x_1649) ;  /* 0x00004af000008947 */ /* 0x000fea0003800000 */
[----:B------:R-:W-:Y:S01]  /*67b0*/  IMAD.MOV.U32 R138, RZ, RZ, R135 ;  /* 0x000000ffff8a7224 */ /* 0x000fe200078e0087 */
[----:B------:R-:W-:Y:S01]  /*67c0*/  MOV R140, R133 ;  /* 0x00000085008c7202 */ /* 0x000fe20000000f00 */
[----:B------:R-:W-:Y:S01]  /*67d0*/  IMAD.MOV.U32 R137, RZ, RZ, R136 ;  /* 0x000000ffff897224 */ /* 0x000fe200078e0088 */
[----:B------:R-:W-:Y:S02]  /*67e0*/  MOV R139, R134 ;  /* 0x00000086008b7202 */ /* 0x000fe40000000f00 */
.L_x_1660:
[----:B------:R-:W-:Y:S04]  /*67f0*/  DEPBAR.LE SB0, 0x0 ;  /* 0x000080000000791a */ /* 0x000fe80000000000 */
[----:B------:R-:W-:Y:S01]  /*6800*/  WARPSYNC 0xffffffff ;  /* 0xffffffff00007948 */ /* 0x000fe20003800000 */
[----:B------:R-:W-:Y:S01]  /*6810*/  BAR.SYNC.DEFER_BLOCKING 0x0 ;  /* 0x0000000000007b1d */ /* 0x000fe20000010000 */
[----:B------:R-:W-:Y:S05]  /*6820*/  ISETP.GE.AND P0, PT, R248, RZ, PT ;  /* 0x000000fff800720c */ /* 0x000fea0003f06270 */
[----:B------:R2:W3:Y:S01]  /*6830*/  LDSM.16.M88.4 R64, [R240] ;  /* 0x00000000f040783b */ /* 0x0004e20000000200 */
[----:B------:R-:W-:Y:S03]  /*6840*/  BSSY B0, `(.L_x_1650) ;  /* 0x0000052000007945 */ /* 0x000fe60003800000 */
[----:B------:R2:W4:Y:S04]  /*6850*/  LDSM.16.M88.4 R60, [R240+0x2000] ;  /* 0x00200000f03c783b */ /* 0x0005280000000200 */
[----:B------:R2:W1:Y:S04]  /*6860*/  LDSM.16.M88.4 R16, [R233] ;  /* 0x00000000e910783b */ /* 0x0004680000000200 */
[----:B------:R2:W1:Y:S04]  /*6870*/  LDSM.16.M88.4 R32, [R233+0x800] ;  /* 0x00080000e920783b */ /* 0x0004680000000200 */
[----:B------:R2:W1:Y:S04]  /*6880*/  LDSM.16.M88.4 R48, [R233+0x1000] ;  /* 0x00100000e930783b */ /* 0x0004680000000200 */
[----:B------:R2:W1:Y:S04]  /*6890*/  LDSM.16.M88.4 R132, [R233+0x1800] ;  /* 0x00180000e984783b */ /* 0x0004680000000200 */
[----:B------:R2:W1:Y:S04]  /*68a0*/  LDSM.16.M88.4 R208, [R242] ;  /* 0x00000000f2d0783b */ /* 0x0004680000000200 */
[----:B------:R2:W1:Y:S04]  /*68b0*/  LDSM.16.M88.4 R216, [R242+0x2000] ;  /* 0x00200000f2d8783b */ /* 0x0004680000000200 */
[----:B------:R2:W1:Y:S04]  /*68c0*/  LDSM.16.M88.4 R212, [R232] ;  /* 0x00000000e8d4783b */ /* 0x0004680000000200 */
        /* <DEDUP_REMOVED lines=27> */
.L_x_1739:
[----:B------:R-:W-:-:S05]  /*6a80*/  BRA.DIV ~URZ, `(.L_x_1653) ;  /* 0x0000d7d27f007947 */ /* 0x000fca000b800000 */
[----:B------:R-:W4:Y:S01]  /*6a90*/  SHFL.IDX PT, R10, R4, RZ, 0x181f ;  /* 0x00181fff040a7589 */ /* 0x000f2200000e0000 */
[----:B------:R-:W-:Y:S02]  /*6aa0*/  ISETP.GE.AND P2, PT, R250, c[0x0][0x1d4], PT ;  /* 0x00007500fa007a0c */ /* 0x000fe40003f46270 */
[CC--:B----4-:R-:W-:Y:S02]  /*6ab0*/  IADD3 R2, P0, R10.reuse, R12.reuse, RZ ;  /* 0x0000000c0a027210 */ /* 0x0d0fe40007f1e0ff */
[-C--:B------:R-:W-:Y:S03]  /*6ac0*/  IADD3 R10, P5, R10, R13.reuse, RZ ;  /* 0x0000000d0a0a7210 */ /* 0x080fe60007fbe0ff */
[--C-:B---3--:R-:W-:Y:S01]  /*6ad0*/  IMAD.X R3, R7, 0x1, R5.reuse, P0 ;  /* 0x0000000107037824 */ /* 0x108fe200000e0605 */
[----:B------:R-:W-:Y:S01]  /*6ae0*/  ISETP.GE.AND P0, PT, R251, c[0x0][0x1d4], PT ;  /* 0x00007500fb007a0c */ /* 0x000fe20003f06270 */
[--C-:B------:R-:W-:Y:S02]  /*6af0*/  IMAD.X R11, R7, 0x1, R6.reuse, P5 ;  /* 0x00000001070b7824 */ /* 0x100fe400028e0606 */
[----:B------:R-:W-:Y:S04]  /*6b00*/  SHFL.IDX PT, R7, R4, 0x2, 0x181f ;  /* 0x00581f0004077f89 */ /* 0x000fe800000e0000 */
[----:B------:R-:W-:Y:S01]  /*6b10*/  @!PT LDS RZ, [RZ] ;  /* 0x00000000fffff984 */ /* 0x000fe20000000800 */
[----:B------:R3:W-:Y:S06]  /*6b20*/  LDGSTS.E.BYPASS.LTC128B.128 [R247+0x100], [R2.64], !P2 ;  /* 0x0010000002f77fae */ /* 0x0007ec000d101d46 */
[----:B------:R4:W-:Y:S04]  /*6b30*/  LDGSTS.E.BYPASS.LTC128B.128 [R247+0x2100], [R10.64], !P0 ;  /* 0x021000000af77fae */ /* 0x0009e8000c101d46 */
[----:B---3--:R-:W3:Y:S04]  /*6b40*/  SHFL.IDX PT, R2, R4, 0x1, 0x181f ;  /* 0x00381f0004027f89 */ /* 0x008ee800000e0000 */
[----:B------:R-:W5:Y:S01]  /*6b50*/  SHFL.IDX PT, R3, R0, 0x1, 0x181f ;  /* 0x00381f0000037f89 */ /* 0x000f6200000e0000 */
[CC--:B---3--:R-:W-:Y:S02]  /*6b60*/  IADD3 R8, P6, R2.reuse, R12.reuse, RZ ;  /* 0x0000000c02087210 */ /* 0x0c8fe40007fde0ff */
[-C--:B------:R-:W-:Y:S03]  /*6b70*/  IADD3 R2, P5, R2, R13.reuse, RZ ;  /* 0x0000000d02027210 */ /* 0x080fe60007fbe0ff */
[C-C-:B-----5:R-:W-:Y:S02]  /*6b80*/  IMAD.X R9, R3.reuse, 0x1, R5.reuse, P6 ;  /* 0x0000000103097824 */ /* 0x160fe400030e0605 */
[--C-:B------:R-:W-:Y:S03]  /*6b90*/  IMAD.X R3, R3, 0x1, R6.reuse, P5 ;  /* 0x0000000103037824 */ /* 0x100fe600028e0606 */
[----:B------:R3:W-:Y:S04]  /*6ba0*/  LDGSTS.E.BYPASS.LTC128B.128 [R247+0x900], [R8.64], !P2 ;  /* 0x0090000008f77fae */ /* 0x0007e8000d101d46 */
[----:B------:R5:W-:Y:S04]  /*6bb0*/  LDGSTS.E.BYPASS.LTC128B.128 [R247+0x2900], [R2.64], !P0 ;  /* 0x0290000002f77fae */ /* 0x000be8000c101d46 */
[----:B---3--:R-:W3:Y:S04]  /*6bc0*/  SHFL.IDX PT, R8, R0, 0x2, 0x181f ;  /* 0x00581f0000087f89 */ /* 0x008ee800000e0000 */
[----:B------:R4:W1:Y:S01]  /*6bd0*/  SHFL.IDX PT, R9, R0, 0x3, 0x181f ;  /* 0x00781f0000097f89 */ /* 0x00086200000e0000 */
[C---:B-----5:R-:W-:Y:S03]  /*6be0*/  IADD3 R2, P5, R7.reuse, R12, RZ ;  /* 0x0000000c07027210 */ /* 0x060fe60007fbe0ff */
[----:B-1----:R4:W1:Y:S02]  /*6bf0*/  SHFL.IDX PT, R0, R4, 0x3, 0x181f ;  /* 0x00781f0004007f89 */ /* 0x00286400000e0000 */
[C---:B---3--:R-:W-:Y:S05]  /*6c00*/  IMAD.X R3, R8.reuse, 0x1, R5, P5 ;  /* 0x0000000108037824 */ /* 0x048fea00028e0605 */
[----:B------:R3:W-:Y:S02]  /*6c10*/  LDGSTS.E.BYPASS.LTC128B.128 [R247+0x1100], [R2.64], !P2 ;  /* 0x0110000002f77fae */ /* 0x0007e4000d101d46 */
[----:B---3--:R-:W-:Y:S02]  /*6c20*/  IADD3 R2, P5, R7, R13, RZ ;  /* 0x0000000d07027210 */ /* 0x008fe40007fbe0ff */
[----:B------:R-:W-:Y:S03]  /*6c30*/  SEL R7, RZ, 0x10, P0 ;  /* 0x00000010ff077807 */ /* 0x000fe60000000000 */
[----:B------:R-:W-:Y:S01]  /*6c40*/  IMAD.X R3, R8, 0x1, R6, P5 ;  /* 0x0000000108037824 */ /* 0x000fe200028e0606 */
[----:B------:R-:W-:Y:S04]  /*6c50*/  SEL R8, RZ, 0x10, P2 ;  /* 0x00000010ff087807 */ /* 0x000fe80001000000 */
[----:B------:R4:W-:Y:S03]  /*6c60*/  LDGSTS.E.BYPASS.LTC128B.128 [R247+0x3100], [R2.64], !P0 ;  /* 0x0310000002f77fae */ /* 0x0009e6000c101d46 */
.L_x_1740:
[C---:B-1----:R-:W-:Y:S02]  /*6c70*/  ISETP.NE.U32.AND P6, PT, R8.reuse, RZ, PT ;  /* 0x000000ff0800720c */ /* 0x042fe40003fc5070 */
[----:B------:R-:W-:Y:S02]  /*6c80*/  IADD3 R8, -R8, 0x10, RZ ;  /* 0x0000001008087810 */ /* 0x000fe40007ffe1ff */
[C---:B----4-:R-:W-:Y:S02]  /*6c90*/  IADD3 R2, -R7.reuse, 0x10, RZ ;  /* 0x0000001007027810 */ /* 0x050fe40007ffe1ff */
[----:B------:R-:W-:Y:S02]  /*6ca0*/  LOP3.LUT R8, R8, 0xf, RZ, 0xc0, !PT ;  /* 0x0000000f08087812 */ /* 0x000fe400078ec0ff */
[----:B------:R-:W-:Y:S02]  /*6cb0*/  LOP3.LUT R2, R2, 0xf, RZ, 0xc0, !PT ;  /* 0x0000000f02027812 */ /* 0x000fe400078ec0ff */
[-C--:B------:R-:W-:Y:S02]  /*6cc0*/  IADD3 R4, P2, P0, R8, R0.reuse, R12 ;  /* 0x0000000008047210 */ /* 0x080fe4000785e00c */
[----:B------:R-:W-:Y:S02]  /*6cd0*/  ISETP.NE.U32.AND P5, PT, R7, RZ, PT ;  /* 0x000000ff0700720c */ /* 0x000fe40003fa5070 */
[-C--:B------:R-:W-:Y:S02]  /*6ce0*/  IADD3.X R5, RZ, R9.reuse, R5, P2, P0 ;  /* 0x00000009ff057210 */ /* 0x080fe400017e0405 */
[----:B------:R-:W-:Y:S03]  /*6cf0*/  IADD3 R2, P2, P0, R2, R0, R13 ;  /* 0x0000000002027210 */ /* 0x000fe6000785e00d */
[----:B------:R-:W-:Y:S01]  /*6d00*/  @!PT LDS RZ, [RZ] ;  /* 0x00000000fffff984 */ /* 0x000fe20000000800 */
[----:B------:R-:W-:Y:S01]  /*6d10*/  @!PT LDS RZ, [RZ] ;  /* 0x00000000fffff984 */ /* 0x000fe20000000800 */
[----:B------:R-:W-:Y:S01]  /*6d20*/  @!PT LDS RZ, [RZ] ;  /* 0x00000000fffff984 */ /* 0x000fe20000000800 */
[----:B------:R1:W-:Y:S01]  /*6d30*/  LDGSTS.E.BYPASS.LTC128B.128.ZFILL [R247+0x1900], [R4.64], P6 ;  /* 0x0190000004f77fae */ /* 0x0003e2000b141d46 */
[----:B------:R-:W-:Y:S05]  /*6d40*/  IADD3.X R3, RZ, R9, R6, P2, P0 ;  /* 0x00000009ff037210 */ /* 0x000fea00017e0406 */
[----:B------:R1:W-:Y:S04]  /*6d50*/  LDGSTS.E.BYPASS.LTC128B.128.ZFILL [R247+0x3900], [R2.64], P5 ;  /* 0x0390000002f77fae */ /* 0x0003e8000a941d46 */
.L_x_1651:
[----:B---34-:R-:W-:Y:S05]  /*6d60*/  BSYNC B0 ;  /* 0x0000000000007941 */ /* 0x018fea0003800000 */
.L_x_1650:
[----:B------:R-:W0:Y:S01]  /*6d70*/  LDGDEPBAR ;  /* 0x00000000000079af */ /* 0x000e220000000000 */
[----:B------:R-:W-:Y:S01]  /*6d80*/  WARPSYNC 0xffffffff ;  /* 0xffffffff00007948 */ /* 0x000fe20003800000 */
[-C--:B-1----:R-:W-:Y:S01]  /*6d90*/  HMMA.16816.F32 R4, R64, R16.reuse, RZ ;  /* 0x000000104004723c */ /* 0x082fe200000018ff */
[----:B------:R-:W-:Y:S02]  /*6da0*/  BSSY B0, `(.L_x_1654) ;  /* 0x00000fe000007945 */ /* 0x000fe40003800000 */
[----:B------:R-:W-:Y:S05]  /*6db0*/  ISETP.GE.AND P0, PT, R248, 0x1, PT ;  /* 0x00000001f800780c */ /* 0x000fea0003f06270 */
        /* <DEDUP_REMOVED lines=15> */
[----:B------:R-:W-:Y:S07]  /*6eb0*/  LDSM.16.M88.4 R132, [R241] ;  /* 0x00000000f184783b */ /* 0x000fee0000000200 */
[-C--:B------:R-:W-:Y:S08]  /*6ec0*/  HMMA.16816.F32 R4, R208, R212.reuse, R4 ;  /* 0x000000d4d004723c */ /* 0x080ff00000001804 */
[C---:B------:R-:W-:Y:S08]  /*6ed0*/  HMMA.16816.F32 R8, R216.reuse, R212, R8 ;  /* 0x000000d4d808723c */ /* 0x040ff00000001808 */
[-C--:B------:R-:W-:Y:S08]  /*6ee0*/  HMMA.16816.F32 R12, R216, R214.reuse, R12 ;  /* 0x000000d6d80c723c */ /* 0x080ff0000000180c */
[C---:B------:R-:W-:Y:S01]  /*6ef0*/  HMMA.16816.F32 R16, R208.reuse, R214, R16 ;  /* 0x000000d6d010723c */ /* 0x040fe20000001810 */
[----:B------:R-:W1:Y:S07]  /*6f00*/  LDSM.16.M88.4 R212, [R235] ;  /* 0x00000000ebd4783b */ /* 0x000e6e0000000200 */
        /* <DEDUP_REMOVED lines=16> */
[-C--:B-1----:R-:W-:Y:S08]  /*7010*/  HMMA.16816.F32 R4, R132, R212.reuse, R4 ;  /* 0x000000d48404723c */ /* 0x082ff00000001804 */
[C---:B---3--:R-:W-:Y:S08]  /*7020*/  HMMA.16816.F32 R8, R220.reuse, R212, R8 ;  /* 0x000000d4dc08723c */ /* 0x048ff00000001808 */
[-C--:B------:R-:W-:Y:S08]  /*7030*/  HMMA.16816.F32 R12, R220, R214.reuse, R12 ;  /* 0x000000d6dc0c723c */ /* 0x080ff0000000180c */
[C---:B------:R-:W-:Y:S01]  /*7040*/  HMMA.16816.F32 R16, R132.reuse, R214, R16 ;  /* 0x000000d68410723c */ /* 0x040fe20000001810 */
[----:B------:R-:W-:Y:S07]  /*7050*/  LDSM.16.M88.4 R212, [R234+-0x2000] ;  /* 0xffe00000ead4783b */ /* 0x000fee0000000200 */
[-C--:B----4-:R-:W-:Y:S08]  /*7060*/  HMMA.16816.F32 R20, R132, R208.reuse, R20 ;  /* 0x000000d08414723c */ /* 0x090ff00000001814 */
        /* <DEDUP_REMOVED lines=12> */
[----:B------:R-:W-:Y:S07]  /*7130*/  LDSM.16.M88.4 R220, [R234+-0x1000] ;  /* 0xfff00000eadc783b */ /* 0x000fee0000000200 */
[----:B------:R-:W-:Y:S01]  /*7140*/  HMMA.16816.F32 R64, R132, R226, R64 ;  /* 0x000000e28440723c */ /* 0x000fe20000001840 */
[----:B------:R-:W4:Y:S07]  /*7150*/  LDSM.16.M88.4 R132, [R234+-0x1800] ;  /* 0xffe80000ea84783b */ /* 0x000f2e0000000200 */
[-C--:B-1----:R-:W-:Y:S01]  /*7160*/  HMMA.16816.F32 R4, R208, R212.reuse, R4 ;  /* 0x000000d4d004723c */ /* 0x082fe20000001804 */
[----:B------:R-:W1:Y:S07]  /*7170*/  LDSM.16.M88.4 R224, [R234+-0x800] ;  /* 0xfff80000eae0783b */ /* 0x000e6e0000000200 */
        /* <DEDUP_REMOVED lines=13> */
[----:B------:R-:W4:Y:S07]  /*7250*/  LDSM.16.M88.4 R220, [R240+0x6000] ;  /* 0x00600000f0dc783b */ /* 0x000f2e0000000200 */
[-C--:B-1----:R-:W-:Y:S08]  /*7260*/  HMMA.16816.F32 R52, R208, R224.reuse, R52 ;  /* 0x000000e0d034723c */ /* 0x082ff00000001834 */
[C---:B------:R-:W-:Y:S08]  /*7270*/  HMMA.16816.F32 R56, R216.reuse, R224, R56 ;  /* 0x000000e0d838723c */ /* 0x040ff00000001838 */
[-C--:B------:R-:W-:Y:S01]  /*7280*/  HMMA.16816.F32 R60, R216, R226.reuse, R60 ;  /* 0x000000e2d83c723c */ /* 0x080fe2000000183c */
[----:B------:R-:W-:Y:S07]  /*7290*/  LDSM.16.M88.4 R216, [R233+0x3000] ;  /* 0x00300000e9d8783b */ /* 0x000fee0000000200 */
[----:B------:R-:W-:Y:S01]  /*72a0*/  HMMA.16816.F32 R64, R208, R226, R64 ;  /* 0x000000e2d040723c */ /* 0x000fe20000001840 */
[----:B------:R-:W1:Y:S07]  /*72b0*/  LDSM.16.M88.4 R208, [R233+0x2800] ;  /* 0x00280000e9d0783b */ /* 0x000e6e0000000200 */
[-C--:B---3--:R-:W-:Y:S01]  /*72c0*/  HMMA.16816.F32 R4, R132, R212.reuse, R4 ;  /* 0x000000d48404723c */ /* 0x088fe20000001804 */
[----:B------:R-:W3:Y:S07]  /*72d0*/  LDSM.16.M88.4 R224, [R233+0x3800] ;  /* 0x00380000e9e0783b */ /* 0x000eee0000000200 */
[C---:B----4-:R-:W-:Y:S08]  /*72e0*/  HMMA.16816.F32 R8, R220.reuse, R212, R8 ;  /* 0x000000d4dc08723c */ /* 0x050ff00000001808 */
[-C--:B------:R-:W-:Y:S08]  /*72f0*/  HMMA.16816.F32 R12, R220, R214.reuse, R12 ;  /* 0x000000d6dc0c723c */ /* 0x080ff0000000180c */
[C---:B------:R-:W-:Y:S01]  /*7300*/  HMMA.16816.F32 R16, R132.reuse, R214, R16 ;  /* 0x000000d68410723c */ /* 0x040fe20000001810 */
[----:B------:R-:W-:Y:S07]  /*7310*/  LDSM.16.M88.4 R212, [R232+0x2000] ;  /* 0x00200000e8d4783b */ /* 0x000fee0000000200 */
        /* <DEDUP_REMOVED lines=15> */
[----:B------:R-:W3:Y:S07]  /*7410*/  LDSM.16.M88.4 R132, [R232+0x2800] ;  /* 0x00280000e884783b */ /* 0x000eee0000000200 */
[-C--:B-1----:R-:W-:Y:S01]  /*7420*/  HMMA.16816.F32 R4, R208, R212.reuse, R4 ;  /* 0x000000d4d004723c */ /* 0x082fe20000001804 */
[----:B------:R-:W1:Y:S07]  /*7430*/  LDSM.16.M88.4 R224, [R232+0x3800] ;  /* 0x00380000e8e0783b */ /* 0x000e6e0000000200 */
[C---:B----4-:R-:W-:Y:S08]  /*7440*/  HMMA.16816.F32 R8, R216.reuse, R212, R8 ;  /* 0x000000d4d808723c */ /* 0x050ff00000001808 */
[-C--:B------:R-:W-:Y:S08]  /*7450*/  HMMA.16816.F32 R12, R216, R214.reuse, R12 ;  /* 0x000000d6d80c723c */ /* 0x080ff0000000180c */
[C---:B------:R-:W-:Y:S01]  /*7460*/  HMMA.16816.F32 R16, R208.reuse, R214, R16 ;  /* 0x000000d6d010723c */ /* 0x040fe20000001810 */
[----:B------:R-:W-:Y:S07]  /*7470*/  LDSM.16.M88.4 R212, [R235+0x2000] ;  /* 0x00200000ebd4783b */ /* 0x000fee0000000200 */
[-C--:B---3--:R-:W-:Y:S08]  /*7480*/  HMMA.16816.F32 R20, R208, R132.reuse, R20 ;  /* 0x00000084d014723c */ /* 0x088ff00000001814 */
        /* <DEDUP_REMOVED lines=38> */
[----:B------:R-:W1:Y:S01]  /*76f0*/  LDSM.16.M88.4 R224, [R234+0x1800] ;  /* 0x00180000eae0783b */ /* 0x000e620000000200 */
[----:B------:R-:W-:Y:S06]  /*7700*/  DEPBAR.LE SB0, 0x0 ;  /* 0x000080000000791a */ /* 0x000fec0000000000 */
[C---:B----4-:R-:W-:Y:S01]  /*7710*/  HMMA.16816.F32 R8, R216.reuse, R212, R8 ;  /* 0x000000d4d808723c */ /* 0x050fe20000001808 */
[----:B------:R-:W-:Y:S07]  /*7720*/  BAR.SYNC.DEFER_BLOCKING 0x0 ;  /* 0x0000000000007b1d */ /* 0x000fee0000010000 */
        /* <DEDUP_REMOVED lines=16> */
[----:B------:R-:W-:Y:S01]  /*7830*/  IMAD.MOV.U32 R246, RZ, RZ, RZ ;  /* 0x000000fffff67224 */ /* 0x000fe200078e00ff */
[----:B------:R-:W3:Y:S01]  /*7840*/  LDL R2, [R1+0x18] ;  /* 0x0000180001027983 */ /* 0x000ee20000100800 */
[----:B------:R-:W-:Y:S03]  /*7850*/  IMAD.SHL.U32 R210, R251, 0x2, RZ ;  /* 0x00000002fbd27824 */ /* 0x000fe600078e00ff */
[----:B------:R-:W4:Y:S04]  /*7860*/  LDL R0, [R1+0x10] ;  /* 0x0000100001007983 */ /* 0x000f280000100800 */
[----:B------:R-:W5:Y:S04]  /*7870*/  LDL.64 R228, [R1+0x28] ;  /* 0x0000280001e47983 */ /* 0x000f680000100a00 */
[----:B--2---:R-:W2:Y:S04]  /*7880*/  LDL R141, [R1+0x3c] ;  /* 0x00003c00018d7983 */ /* 0x004ea80000100800 */
[----:B------:R-:W2:Y:S04]  /*7890*/  LDL.64 R142, [R1+0x20] ;  /* 0x00002000018e7983 */ /* 0x000ea80000100a00 */
[----:B------:R-:W2:Y:S01]  /*78a0*/  LDL R136, [R1+0x38] ;  /* 0x0000380001887983 */ /* 0x000ea20000100800 */
[----:B---3--:R-:W-:Y:S05]  /*78b0*/  IMAD R2, R248, 0x40, R2 ;  /* 0x00000040f8027824 */ /* 0x008fea00078e0202 */
[----:B----4-:R-:W-:Y:S05]  /*78c0*/  IADD3 R2, R2, -0x40, R0 ;  /* 0xffffffc002027810 */ /* 0x010fea0007ffe000 */
[----:B------:R-:W-:Y:S04]  /*78d0*/  @P3 IMAD.HI.U32 R3, R2, c[0x0][0x2bc], RZ ;  /* 0x0000af0002033a27 */ /* 0x000fe800078e00ff */
[----:B------:R-:W-:Y:S01]  /*78e0*/  IMAD.MOV.U32 R0, RZ, RZ, R2 ;  /* 0x000000ffff007224 */ /* 0x000fe200078e0002 */
[----:B------:R-:W-:Y:S04]  /*78f0*/  @P3 SHF.R.U32.HI R0, RZ, c[0x0][0x2c0], R3 ;  /* 0x0000b000ff003a19 */ /* 0x000fe80000011603 */
[C---:B-----5:R-:W-:Y:S04]  /*7900*/  @!P1 IADD3 R3, P0, R0.reuse, R228, RZ ;  /* 0x000000e400039210 */ /* 0x060fe80007f1e0ff */
[----:B--2---:R-:W-:Y:S01]  /*7910*/  @!P1 LEA.HI.X.SX32 R133, R0, R141, 0x1, P0 ;  /* 0x0000008d00859211 */ /* 0x004fe200000f0eff */
[----:B------:R-:W-:Y:S01]  /*7920*/  IMAD.MOV R0, RZ, RZ, -R0 ;  /* 0x000000ffff007224 */ /* 0x000fe200078e0a00 */
[C---:B------:R-:W-:Y:S02]  /*7930*/  @!P1 LEA R132, P0, R3.reuse, c[0x0][0x2a0], 0x2 ;  /* 0x0000a80003849a11 */ /* 0x040fe400078010ff */
[----:B------:R-:W-:Y:S01]  /*7940*/  SHF.R.S32.HI R141, RZ, 0x1f, R251 ;  /* 0x0000001fff8d7819 */ /* 0x000fe200000114fb */
[----:B------:R-:W-:Y:S01]  /*7950*/  IMAD R249, R0, c[0x0][0x2b8], R2 ;  /* 0x0000ae0000f97a24 */ /* 0x000fe200078e0202 */
[----:B------:R-:W-:Y:S02]  /*7960*/  @!P1 LEA.HI.X R133, R3, c[0x0][0x2a4], R133, 0x2, P0 ;  /* 0x0000a90003859a11 */ /* 0x000fe400000f1485 */
[----:B------:R-:W-:Y:S01]  /*7970*/  SHF.L.U64.HI R134, R251, 0x1, R141 ;  /* 0x00000001fb867819 */ /* 0x000fe2000001028d */
[C---:B------:R-:W-:Y:S01]  /*7980*/  IMAD.WIDE.U32 R2, R249.reuse, c[0x0][0x1e0], RZ ;  /* 0x00007800f9027a25 */ /* 0x040fe200078e00ff */
[----:B------:R-:W-:Y:S01]  /*7990*/  SHF.R.S32.HI R0, RZ, 0x1f, R249 ;  /* 0x0000001fff007819 */ /* 0x000fe200000114f9 */
[----:B------:R-:W2:Y:S02]  /*79a0*/  @!P1 LDG.E R246, [R132.64] ;  /* 0x0000000684f69981 */ /* 0x000ea4000c1e1900 */
[----:B------:R-:W-:Y:S02]  /*79b0*/  IMAD.SHL.U32 R141, R250, 0x2, RZ ;  /* 0x00000002fa8d7824 */ /* 0x000fe400078e00ff */
        /* <DEDUP_REMOVED lines=15> */
.L_x_1741:
[----:B------:R-:W-:-:S05]  /*7ab0*/  BRA.DIV ~URZ, `(.L_x_1657) ;  /* 0x0000cd427f007947 */ /* 0x000fca000b800000 */
[----:B------:R-:W3:Y:S01]  /*7ac0*/  SHFL.IDX PT, R208, R132, RZ, 0x181f ;  /* 0x00181fff84d07589 */ /* 0x000ee200000e0000 */
[----:B------:R-:W-:Y:S03]  /*7ad0*/  ISETP.GE.AND P2, PT, R250, c[0x0][0x1d4], PT ;  /* 0x00007500fa007a0c */ /* 0x000fe60003f46270 */
[----:B------:R-:W-:Y:S01]  /*7ae0*/  SHFL.IDX PT, R136, R0, 0x2, 0x181f ;  /* 0x00581f0000887f89 */ /* 0x000fe200000e0000 */
[CC--:B---3--:R-:W-:Y:S02]  /*7af0*/  IADD3 R2, P0, R208.reuse, R141.reuse, RZ ;  /* 0x0000008dd0027210 */ /* 0x0c8fe40007f1e0ff */
[-C--:B------:R-:W-:Y:S03]  /*7b00*/  IADD3 R208, P5, R208, R210.reuse, RZ ;  /* 0x000000d2d0d07210 */ /* 0x080fe60007fbe0ff */
[--C-:B--2---:R-:W-:Y:S01]  /*7b10*/  IMAD.X R3, R135, 0x1, R133.reuse, P0 ;  /* 0x0000000187037824 */ /* 0x104fe200000e0685 */
[----:B------:R-:W-:Y:S01]  /*7b20*/  ISETP.GE.AND P0, PT, R251, c[0x0][0x1d4], PT ;  /* 0x00007500fb007a0c */ /* 0x000fe20003f06270 */
[--C-:B------:R-:W-:Y:S02]  /*7b30*/  IMAD.X R209, R135, 0x1, R134.reuse, P5 ;  /* 0x0000000187d17824 */ /* 0x100fe400028e0686 */
[----:B------:R-:W-:Y:S04]  /*7b40*/  SHFL.IDX PT, R135, R132, 0x2, 0x181f ;  /* 0x00581f0084877f89 */ /* 0x000fe800000e0000 */
[----:B------:R2:W-:Y:S06]  /*7b50*/  LDGSTS.E.BYPASS.LTC128B.128 [R247+0x4100], [R2.64], !P2 ;  /* 0x0410000002f77fae */ /* 0x0005ec000d101d46 */
[----:B------:R3:W-:Y:S04]  /*7b60*/  LDGSTS.E.BYPASS.LTC128B.128 [R247+0x6100], [R208.64], !P0 ;  /* 0x06100000d0f77fae */ /* 0x0007e8000c101d46 */
[----:B--2---:R-:W2:Y:S04]  /*7b70*/  SHFL.IDX PT, R2, R132, 0x1, 0x181f ;  /* 0x00381f0084027f89 */ /* 0x004ea800000e0000 */
[----:B------:R-:W4:Y:S04]  /*7b80*/  SHFL.IDX PT, R3, R0, 0x1, 0x181f ;  /* 0x00381f0000037f89 */ /* 0x000f2800000e0000 */
[----:B-1----:R-:W1:Y:S04]  /*7b90*/  SHFL.IDX PT, R0, R0, 0x3, 0x181f ;  /* 0x00781f0000007f89 */ /* 0x002e6800000e0000 */
[----:B------:R-:W1:Y:S01]  /*7ba0*/  SHFL.IDX PT, R132, R132, 0x3, 0x181f ;  /* 0x00781f0084847f89 */ /* 0x000e6200000e0000 */
[CC--:B--2---:R-:W-:Y:S02]  /*7bb0*/  IADD3 R142, P6, R2.reuse, R141.reuse, RZ ;  /* 0x0000008d028e7210 */ /* 0x0c4fe40007fde0ff */
[-C--:B------:R-:W-:Y:S03]  /*7bc0*/  IADD3 R2, P5, R2, R210.reuse, RZ ;  /* 0x000000d202027210 */ /* 0x080fe60007fbe0ff */
[C-C-:B----4-:R-:W-:Y:S02]  /*7bd0*/  IMAD.X R143, R3.reuse, 0x1, R133.reuse, P6 ;  /* 0x00000001038f7824 */ /* 0x150fe400030e0685 */
[--C-:B------:R-:W-:Y:S03]  /*7be0*/  IMAD.X R3, R3, 0x1, R134.reuse, P5 ;  /* 0x0000000103037824 */ /* 0x100fe600028e0686 */
[----:B------:R3:W-:Y:S04]  /*7bf0*/  LDGSTS.E.BYPASS.LTC128B.128 [R247+0x4900], [R142.64], !P2 ;  /* 0x049000008ef77fae */ /* 0x0007e8000d101d46 */
[----:B------:R2:W-:Y:S02]  /*7c00*/  LDGSTS.E.BYPASS.LTC128B.128 [R247+0x6900], [R2.64], !P0 ;  /* 0x0690000002f77fae */ /* 0x0005e4000c101d46 */
[C---:B--2---:R-:W-:Y:S05]  /*7c10*/  IADD3 R2, P5, R135.reuse, R141, RZ ;  /* 0x0000008d87027210 */ /* 0x044fea0007fbe0ff */
[C---:B------:R-:W-:Y:S05]  /*7c20*/  IMAD.X R3, R136.reuse, 0x1, R133, P5 ;  /* 0x0000000188037824 */ /* 0x040fea00028e0685 */
[----:B------:R2:W-:Y:S02]  /*7c30*/  LDGSTS.E.BYPASS.LTC128B.128 [R247+0x5100], [R2.64], !P2 ;  /* 0x0510000002f77fae */ /* 0x0005e4000d101d46 */
[----:B--2---:R-:W-:Y:S02]  /*7c40*/  IADD3 R2, P5, R135, R210, RZ ;  /* 0x000000d287027210 */ /* 0x004fe40007fbe0ff */
[----:B------:R-:W-:Y:S03]  /*7c50*/  SEL R135, RZ, 0x10, P2 ;  /* 0x00000010ff877807 */ /* 0x000fe60001000000 */
[----:B------:R-:W-:Y:S01]  /*7c60*/  IMAD.X R3, R136, 0x1, R134, P5 ;  /* 0x0000000188037824 */ /* 0x000fe200028e0686 */
[----:B------:R-:W-:Y:S04]  /*7c70*/  SEL R136, RZ, 0x10, P0 ;  /* 0x00000010ff887807 */ /* 0x000fe80000000000 */
[----:B------:R3:W-:Y:S03]  /*7c80*/  LDGSTS.E.BYPASS.LTC128B.128 [R247+0x7100], [R2.64], !P0 ;  /* 0x0710000002f77fae */ /* 0x0007e6000c101d46 */
.L_x_1742:
[C---:B-1----:R-:W-:Y:S02]  /*7c90*/  ISETP.NE.U32.AND P5, PT, R135.reuse, RZ, PT ;  /* 0x000000ff8700720c */ /* 0x042fe40003fa5070 */
[----:B------:R-:W-:Y:S04]  /*7ca0*/  IADD3 R135, -R135, 0x10, RZ ;  /* 0x0000001087877810 */ /* 0x000fe80007ffe1ff */
[----:B------:R-:W-:Y:S04]  /*7cb0*/  LOP3.LUT R135, R135, 0xf, RZ, 0xc0, !PT ;  /* 0x0000000f87877812 */ /* 0x000fe800078ec0ff */
[----:B---3--:R-:W-:Y:S04]  /*7cc0*/  IADD3 R2, P2, P0, R135, R132, R141 ;  /* 0x0000008487027210 */ /* 0x008fe8000785e08d */
[----:B------:R-:W-:Y:S05]  /*7cd0*/  IADD3.X R3, RZ, R0, R133, P2, P0 ;  /* 0x00000000ff037210 */ /* 0x000fea00017e0485 */
[----:B------:R-:W-:Y:S01]  /*7ce0*/  @!PT LDS RZ, [RZ] ;  /* 0x00000000fffff984 */ /* 0x000fe20000000800 */
[----:B------:R-:W-:Y:S01]  /*7cf0*/  @!PT LDS RZ, [RZ] ;  /* 0x00000000fffff984 */ /* 0x000fe20000000800 */
[----:B------:R-:W-:Y:S01]  /*7d00*/  @!PT LDS RZ, [RZ] ;  /* 0x00000000fffff984 */ /* 0x000fe20000000800 */
[----:B------:R1:W-:Y:S01]  /*7d10*/  LDGSTS.E.BYPASS.LTC128B.128.ZFILL [R247+0x5900], [R2.64], P5 ;  /* 0x0590000002f77fae */ /* 0x0003e2000a941d46 */
[C---:B------:R-:W-:Y:S02]  /*7d20*/  ISETP.NE.U32.AND P5, PT, R136.reuse, RZ, PT ;  /* 0x000000ff8800720c */ /* 0x040fe40003fa5070 */
[----:B------:R-:W-:Y:S04]  /*7d30*/  IADD3 R136, -R136, 0x10, RZ ;  /* 0x0000001088887810 */ /* 0x000fe80007ffe1ff */
[----:B------:R-:W-:Y:S04]  /*7d40*/  LOP3.LUT R136, R136, 0xf, RZ, 0xc0, !PT ;  /* 0x0000000f88887812 */ /* 0x000fe800078ec0ff */
[----:B-1----:R-:W-:Y:S04]  /*7d50*/  IADD3 R2, P2, P0, R136, R132, R210 ;  /* 0x0000008488027210 */ /* 0x002fe8000785e0d2 */
[----:B------:R-:W-:Y:S05]  /*7d60*/  IADD3.X R3, RZ, R0, R134, P2, P0 ;  /* 0x00000000ff037210 */ /* 0x000fea00017e0486 */
[----:B------:R1:W-:Y:S04]  /*7d70*/  LDGSTS.E.BYPASS.LTC128B.128.ZFILL [R247+0x7900], [R2.64], P5 ;  /* 0x0790000002f77fae */ /* 0x0003e8000a941d46 */
.L_x_1655:
[----:B------:R-:W-:Y:S05]  /*7d80*/  BSYNC B0 ;  /* 0x0000000000007941 */ /* 0x000fea0003800000 */
.L_x_1654:
[----:B-1----:R-:W3:Y:S01]  /*7d90*/  LDL R3, [R1+0x44] ;  /* 0x0000440001037983 */ /* 0x002ee20000100800 */
[----:B------:R-:W-:Y:S03]  /*7da0*/  MOV R133, 0xffffffc0 ;  /* 0xffffffc000857802 */ /* 0x000fe60000000f00 */
[----:B------:R-:W3:Y:S02]  /*7db0*/  LDL R0, [R1+0x54] ;  /* 0x0000540001007983 */ /* 0x000ee40000100800 */
[----:B------:R-:W-:Y:S02]  /*7dc0*/  IMAD R133, R248, R133, 0x1 ;  /* 0x00000001f8857424 */ /* 0x000fe400078e0285 */
[----:B------:R-:W4:Y:S04]  /*7dd0*/  LDL R2, [R1+0x50] ;  /* 0x0000500001027983 */ /* 0x000f280000100800 */
[----:B------:R-:W0:Y:S01]  /*7de0*/  LDGDEPBAR ;  /* 0x00000000000079af */ /* 0x000e220000000000 */
[----:B---3--:R-:W-:Y:S02]  /*7df0*/  IADD3 R132, R0, R3, RZ ;  /* 0x0000000300847210 */ /* 0x008fe40007ffe0ff */
[----:B----4-:R-:W-:Y:S03]  /*7e00*/  IADD3 R133, -R2, R133, RZ ;  /* 0x0000008502857210 */ /* 0x010fe60007ffe1ff */
[----:B------:R-:W-:Y:S05]  /*7e10*/  @P4 IMAD.HI.U32 R0, R132, c[0x0][0x2c8], RZ ;  /* 0x0000b20084004a27 */ /* 0x000fea00078e00ff */
[----:B------:R-:W-:Y:S02]  /*7e20*/  @P4 SHF.R.U32.HI R132, RZ, c[0x0][0x2cc], R0 ;  /* 0x0000b300ff844a19 */ /* 0x000fe40000011600 */
[----:B------:R-:W-:Y:S05]  /*7e30*/  MOV R0, c[0x0][0x2ac] ;  /* 0x0000ab0000007a02 */ /* 0x000fea0000000f00 */
[----:B------:R-:W-:Y:S05]  /*7e40*/  IMAD R133, R0, c[0x0][0x1d0], R133 ;  /* 0x0000740000857a24 */ /* 0x000fea00078e0285 */
[----:B------:R-:W-:Y:S01]  /*7e50*/  IADD3 R133, R133, -c[0x0][0x168], RZ ;  /* 0x80005a0085857a10 */ /* 0x000fe20007ffe0ff */
[----:B------:R-:W-:-:S05]  /*7e60*/  BRA.DIV ~URZ, `(.L_x_1658) ;  /* 0x0000cec27f007947 */ /* 0x000fca000b800000 */
[----:B------:R1:W3:Y:S02]  /*7e70*/  SHFL.IDX PT, R0, R132, RZ, 0x1c1f ;  /* 0x001c1fff84007589 */ /* 0x0002e400000e0000 */
.L_x_1743:
[----:B---3--:R-:W-:Y:S05]  /*7e80*/  IMAD.IADD R0, R133, 0x1, R0 ;  /* 0x0000000185007824 */ /* 0x008fea00078e0200 */
        /* <DEDUP_REMOVED lines=34> */
[----:B------:R-:W3:Y:S03]  /*80b0*/  SHFL.IDX PT, R2, R132, 0x1, 0x1c1f ;  /* 0x003c1f0084027f89 */ /* 0x000ee600000e0000 */
[----:B------:R-:W-:Y:S04]  /*80c0*/  FMNMX.FTZ R136, R142, R136, !PT ;  /* 0x000000888e887209 */ /* 0x000fe80007810000 */
[----:B------:R-:W-:Y:S01]  /*80d0*/  FMNMX.FTZ R136, R5, R136, !PT ;  /* 0x0000008805887209 */ /* 0x000fe20007810000 */
[----:B------:R-:W4:Y:S03]  /*80e0*/  SHFL.IDX PT, R0, R132, 0x2, 0x1c1f ;  /* 0x005c1f0084007f89 */ /* 0x000f2600000e0000 */
[----:B------:R-:W-:Y:S04]  /*80f0*/  FMNMX.FTZ R136, R141, R136, !PT ;  /* 0x000000888d887209 */ /* 0x000fe80007810000 */
[----:B------:R-:W-:Y:S01]  /*8100*/  FMNMX.FTZ R136, R20, R136, !PT ;  /* 0x0000008814887209 */ /* 0x000fe20007810000 */
[----:B-1----:R-:W1:Y:S03]  /*8110*/  SHFL.IDX PT, R132, R132, 0x3, 0x1c1f ;  /* 0x007c1f0084847f89 */ /* 0x002e6600000e0000 */
[----:B------:R-:W-:Y:S04]  /*8120*/  FMNMX.FTZ R136, R21, R136, !PT ;  /* 0x0000008815887209 */ /* 0x000fe80007810000 */
[----:B------:R-:W-:Y:S04]  /*8130*/  FMNMX.FTZ R136, R32, R136, !PT ;  /* 0x0000008820887209 */ /* 0x000fe80007810000 */
[----:B------:R-:W-:Y:S04]  /*8140*/  FMNMX.FTZ R136, R33, R136, !PT ;  /* 0x0000008821887209 */ /* 0x000fe80007810000 */
[----:B------:R-:W-:Y:S04]  /*8150*/  FMNMX.FTZ R136, R36, R136, !PT ;  /* 0x0000008824887209 */ /* 0x000fe80007810000 */
[----:B------:R-:W-:Y:S04]  /*8160*/  FMNMX.FTZ R136, R37, R136, !PT ;  /* 0x0000008825887209 */ /* 0x000fe80007810000 */
[----:B------:R-:W-:Y:S01]  /*8170*/  FMNMX.FTZ R136, R48, R136, !PT ;  /* 0x0000008830887209 */ /* 0x000fe20007810000 */
[C---:B---3--:R-:W-:Y:S02]  /*8180*/  IMAD.IADD R2, R133.reuse, 0x1, R2 ;  /* 0x0000000185027824 */ /* 0x048fe400078e0202 */
[----:B----4-:R-:W-:Y:S01]  /*8190*/  IMAD.IADD R0, R133, 0x1, R0 ;  /* 0x0000000185007824 */ /* 0x010fe200078e0200 */
[----:B------:R-:W-:Y:S01]  /*81a0*/  FMNMX.FTZ R136, R49, R136, !PT ;  /* 0x0000008831887209 */ /* 0x000fe20007810000 */
[----:B-1----:R-:W-:Y:S01]  /*81b0*/  IMAD.IADD R133, R133, 0x1, R132 ;  /* 0x0000000185857824 */ /* 0x002fe200078e0284 */
[C---:B------:R-:W-:Y:S02]  /*81c0*/  ISETP.GT.AND P6, PT, R2.reuse, RZ, PT ;  /* 0x000000ff0200720c */ /* 0x040fe40003fc4270 */
[C---:B------:R-:W-:Y:S02]  /*81d0*/  ISETP.GT.AND P5, PT, R2.reuse, 0x1, PT ;  /* 0x000000010200780c */ /* 0x040fe40003fa4270 */
[C---:B------:R-:W-:Y:S02]  /*81e0*/  ISETP.GT.AND P2, PT, R2.reuse, 0x8, PT ;  /* 0x000000080200780c */ /* 0x040fe40003f44270 */
[----:B------:R-:W-:Y:S02]  /*81f0*/  ISETP.GT.AND P0, PT, R2, 0x9, PT ;  /* 0x000000090200780c */ /* 0x000fe40003f04270 */
[----:B------:R-:W-:Y:S02]  /*8200*/  FSEL R6, R6, -INF , P6 ;  /* 0xff80000006067808 */ /* 0x000fe40003000000 */
[----:B------:R-:W-:Y:S02]  /*8210*/  FSEL R17, R7, -INF , P5 ;  /* 0xff80000007117808 */ /* 0x000fe40002800000 */
[----:B------:R-:W-:Y:S02]  /*8220*/  FSEL R18, R18, -INF , P2 ;  /* 0xff80000012127808 */ /* 0x000fe40001000000 */
[----:B------:R-:W-:Y:S02]  /*8230*/  FSEL R19, R19, -INF , P0 ;  /* 0xff80000013137808 */ /* 0x000fe40000000000 */
[C---:B------:R-:W-:Y:S02]  /*8240*/  ISETP.GT.AND P6, PT, R2.reuse, 0x10, PT ;  /* 0x000000100200780c */ /* 0x040fe40003fc4270 */
        /* <DEDUP_REMOVED lines=23> */
[C---:B------:R-:W-:Y:S02]  /*83c0*/  ISETP.GT.AND P6, PT, R0.reuse, RZ, PT ;  /* 0x000000ff0000720c */ /* 0x040fe40003fc4270 */
[----:B------:R-:W-:Y:S02]  /*83d0*/  ISETP.GT.AND P5, PT, R0, 0x1, PT ;  /* 0x000000010000780c */ /* 0x000fe40003fa4270 */
[C---:B------:R-:W-:Y:S02]  /*83e0*/  ISETP.GT.AND P2, PT, R133.reuse, RZ, PT ;  /* 0x000000ff8500720c */ /* 0x040fe40003f44270 */
[----:B------:R-:W-:Y:S02]  /*83f0*/  ISETP.GT.AND P0, PT, R133, 0x1, PT ;  /* 0x000000018500780c */ /* 0x000fe40003f04270 */
[----:B------:R-:W-:Y:S02]  /*8400*/  FSEL R16, R8, -INF , P6 ;  /* 0xff80000008107808 */ /* 0x000fe40003000000 */
[----:B------:R-:W-:Y:S02]  /*8410*/  FSEL R9, R9, -INF , P5 ;  /* 0xff80000009097808 */ /* 0x000fe40002800000 */
[----:B------:R-:W-:Y:S02]  /*8420*/  FSEL R10, R10, -INF , P2 ;  /* 0xff8000000a0a7808 */ /* 0x000fe40001000000 */
[----:B------:R-:W-:Y:S02]  /*8430*/  FSEL R11, R11, -INF , P0 ;  /* 0xff8000000b0b7808 */ /* 0x000fe40000000000 */
[C---:B------:R-:W-:Y:S02]  /*8440*/  ISETP.GT.AND P6, PT, R0.reuse, 0x8, PT ;  /* 0x000000080000780c */ /* 0x040fe40003fc4270 */
[----:B------:R-:W-:Y:S02]  /*8450*/  ISETP.GT.AND P5, PT, R0, 0x9, PT ;  /* 0x000000090000780c */ /* 0x000fe40003fa4270 */
[C---:B------:R-:W-:Y:S02]  /*8460*/  ISETP.GT.AND P2, PT, R133.reuse, 0x8, PT ;  /* 0x000000088500780c */ /* 0x040fe40003f44270 */
        /* <DEDUP_REMOVED lines=9> */
[----:B------:R-:W-:Y:S02]  /*8500*/  FMNMX.FTZ R136, R52, R136, !PT ;  /* 0x0000008834887209 */ /* 0x000fe40007810000 */
        /* <DEDUP_REMOVED lines=64> */
[----:B------:R-:W-:Y:S02]  /*8910*/  FSEL R56, R56, -INF , P6 ;  /* 0xff80000038387808 */ /* 0x000fe40003000000 */
[----:B------:R-:W-:Y:S02]  /*8920*/  FMNMX.FTZ R135, R67, R135, !PT ;  /* 0x0000008743877209 */ /* 0x000fe40007810000 */
[----:B------:R-:W-:Y:S02]  /*8930*/  FMNMX.FTZ R134, R45, R134, !PT ;  /* 0x000000862d867209 */ /* 0x000fe40007810000 */
[----:B-1----:R-:W-:Y:S02]  /*8940*/  FMNMX.FTZ R136, R136, R0, !PT ;  /* 0x0000000088887209 */ /* 0x002fe40007810000 */
[----:B------:R-:W-:Y:S01]  /*8950*/  FSEL R57, R57, -INF , P5 ;  /* 0xff80000039397808 */ /* 0x000fe20002800000 */
[----:B------:R-:W1:Y:S01]  /*8960*/  SHFL.BFLY PT, R0, R135, 0x2, 0x1f ;  /* 0x0c401f0087007f89 */ /* 0x000e6200000e0000 */
[----:B------:R-:W-:Y:S02]  /*8970*/  FMNMX.FTZ R134, R56, R134, !PT ;  /* 0x0000008638867209 */ /* 0x000fe40007810000 */
[----:B------:R-:W-:Y:S02]  /*8980*/  FSEL R60, R60, -INF , P2 ;  /* 0xff8000003c3c7808 */ /* 0x000fe40001000000 */
[----:B------:R-:W-:Y:S02]  /*8990*/  FMNMX.FTZ R134, R57, R134, !PT ;  /* 0x0000008639867209 */ /* 0x000fe40007810000 */
[----:B------:R-:W-:Y:S02]  /*89a0*/  FSEL R61, R61, -INF , P0 ;  /* 0xff8000003d3d7808 */ /* 0x000fe40000000000 */
[----:B------:R-:W-:Y:S02]  /*89b0*/  FMNMX.FTZ R134, R60, R134, !PT ;  /* 0x000000863c867209 */ /* 0x000fe40007810000 */
[----:B------:R-:W-:Y:S02]  /*89c0*/  ISETP.GT.AND P6, PT, R133, 0x30, PT ;  /* 0x000000308500780c */ /* 0x000fe40003fc4270 */
[----:B------:R-:W-:Y:S02]  /*89d0*/  FMNMX.FTZ R134, R61, R134, !PT ;  /* 0x000000863d867209 */ /* 0x000fe40007810000 */
[C---:B------:R-:W-:Y:S02]  /*89e0*/  ISETP.GT.AND P5, PT, R133.reuse, 0x31, PT ;  /* 0x000000318500780c */ /* 0x040fe40003fa4270 */
[----:B------:R-:W-:Y:S02]  /*89f0*/  FSEL R58, R58, -INF , P6 ;  /* 0xff8000003a3a7808 */ /* 0x000fe40003000000 */
[----:B------:R-:W-:Y:S02]  /*8a00*/  ISETP.GT.AND P2, PT, R133, 0x38, PT ;  /* 0x000000388500780c */ /* 0x000fe40003f44270 */
[----:B------:R-:W-:Y:S02]  /*8a10*/  FSEL R59, R59, -INF , P5 ;  /* 0xff8000003b3b7808 */ /* 0x000fe40002800000 */
[----:B------:R-:W-:Y:S02]  /*8a20*/  ISETP.GT.AND P0, PT, R133, 0x39, PT ;  /* 0x000000398500780c */ /* 0x000fe40003f04270 */
[----:B-1----:R-:W-:Y:S02]  /*8a30*/  FMNMX.FTZ R135, R135, R0, !PT ;  /* 0x0000000087877209 */ /* 0x002fe40007810000 */
[----:B------:R-:W-:Y:S02]  /*8a40*/  FSEL R62, R62, -INF , P2 ;  /* 0xff8000003e3e7808 */ /* 0x000fe40001000000 */
[----:B------:R-:W-:Y:S01]  /*8a50*/  FSEL R63, R63, -INF , P0 ;  /* 0xff8000003f3f7808 */ /* 0x000fe20000000000 */
[----:B------:R-:W1:Y:S02]  /*8a60*/  SHFL.BFLY PT, R0, R135, 0x1, 0x1f ;  /* 0x0c201f0087007f89 */ /* 0x000e6400000e0000 */
[----:B-1----:R-:W-:Y:S06]  /*8a70*/  FMNMX.FTZ R135, R135, R0, !PT ;  /* 0x0000000087877209 */ /* 0x002fec0007810000 */
[----:B------:R-:W1:Y:S02]  /*8a80*/  SHFL.BFLY PT, R0, R134, 0x2, 0x1f ;  /* 0x0c401f0086007f89 */ /* 0x000e6400000e0000 */
[----:B-1----:R-:W-:Y:S06]  /*8a90*/  FMNMX.FTZ R134, R134, R0, !PT ;  /* 0x0000000086867209 */ /* 0x002fec0007810000 */
[----:B------:R-:W1:Y:S02]  /*8aa0*/  SHFL.BFLY PT, R0, R134, 0x1, 0x1f ;  /* 0x0c201f0086007f89 */ /* 0x000e6400000e0000 */
[----:B-1----:R-:W-:Y:S02]  /*8ab0*/  FMNMX.FTZ R134, R134, R0, !PT ;  /* 0x0000000086867209 */ /* 0x002fe40007810000 */
        /* <DEDUP_REMOVED lines=16> */
[----:B------:R-:W1:Y:S02]  /*8bc0*/  SHFL.BFLY PT, R0, R132, 0x2, 0x1f ;  /* 0x0c401f0084007f89 */ /* 0x000e6400000e0000 */
[----:B-1----:R-:W-:Y:S06]  /*8bd0*/  FMNMX.FTZ R132, R132, R0, !PT ;  /* 0x0000000084847209 */ /* 0x002fec0007810000 */
[----:B------:R1:W3:Y:S02]  /*8be0*/  SHFL.BFLY PT, R0, R132, 0x1, 0x1f ;  /* 0x0c201f0084007f89 */ /* 0x0002e400000e0000 */
.L_x_1744:
[----:B------:R-:W4:Y:S01]  /*8bf0*/  LDL.LU R7, [R1+0x4] ;  /* 0x0000040001077983 */ /* 0x000f220000300800 */
[C---:B------:R-:W-:Y:S01]  /*8c00*/  FSETP.NEU.FTZ.AND P0, PT, R136.reuse, -INF , PT ;  /* 0xff8000008800780b */ /* 0x040fe20003f1d000 */
[----:B------:R-:W-:Y:S01]  /*8c10*/  FMUL.FTZ R2, R136, c[0x0][0x2d0] ;  /* 0x0000b40088027a20 */ /* 0x000fe20000410000 */
[----:B---3--:R-:W-:Y:S01]  /*8c20*/  FMNMX.FTZ R133, R0, R132, !PT ;  /* 0x0000008400857209 */ /* 0x008fe20007810000 */
[----:B------:R-:W3:Y:S01]  /*8c30*/  LDL.LU R213, [R1] ;  /* 0x0000000001d57983 */ /* 0x000ee20000300800 */
[----:B------:R-:W-:Y:S01]  /*8c40*/  FSEL R0, R136, RZ, P0 ;  /* 0x000000ff88007208 */ /* 0x000fe20000000000 */
[----:B------:R-:W-:Y:S01]  /*8c50*/  WARPSYNC 0xffffffff ;  /* 0xffffffff00007948 */ /* 0x000fe20003800000 */
[----:B------:R-:W-:Y:S02]  /*8c60*/  FSEL R2, R2, RZ, P0 ;  /* 0x000000ff02027208 */ /* 0x000fe40000000000 */
[----:B------:R-:W-:Y:S01]  /*8c70*/  FSETP.NEU.FTZ.AND P0, PT, R135, -INF , PT ;  /* 0xff8000008700780b */ /* 0x000fe20003f1d000 */
[----:B------:R-:W-:Y:S02]  /*8c80*/  FADD.FTZ R0, -R0, R137 ;  /* 0x0000008900007221 */ /* 0x000fe40000010100 */
[--C-:B------:R-:W-:Y:S02]  /*8c90*/  FFMA.FTZ R3, R4, c[0x0][0x2d0], -R2.reuse ;  /* 0x0000b40004037a23 */ /* 0x100fe40000010802 */
[----:B------:R-:W-:Y:S02]  /*8ca0*/  FMUL.FTZ R0, R0, c[0x0][0x2d0] ;  /* 0x0000b40000007a20 */ /* 0x000fe40000410000 */
[--C-:B------:R-:W-:Y:S02]  /*8cb0*/  FFMA.FTZ R4, R142, c[0x0][0x2d0], -R2.reuse ;  /* 0x0000b4008e047a23 */ /* 0x100fe40000010802 */
[----:B-1----:R-:W-:Y:S01]  /*8cc0*/  MUFU.EX2 R132, R0 ;  /* 0x0000000000847308 */ /* 0x002fe20000000800 */
        /* <DEDUP_REMOVED lines=14> */
[--C-:B------:R-:W-:Y:S02]  /*8db0*/  FFMA.FTZ R49, R49, c[0x0][0x2d0], -R2.reuse ;  /* 0x0000b40031317a23 */ /* 0x100fe40000010802 */
[----:B------:R-:W-:Y:S01]  /*8dc0*/  FFMA.FTZ R64, R65, c[0x0][0x2d0], -R2 ;  /* 0x0000b40041407a23 */ /* 0x000fe20000010802 */
[----:B------:R-:W-:Y:S01]  /*8dd0*/  MOV R65, R37 ;  /* 0x0000002500417202 */ /* 0x000fe20000000f00 */
[----:B------:R-:W-:Y:S01]  /*8de0*/  FMUL.FTZ R2, R135, c[0x0][0x2d0] ;  /* 0x0000b40087027a20 */ /* 0x000fe20000410000 */
[----:B------:R-:W-:Y:S04]  /*8df0*/  MUFU.EX2 R8, R8 ;  /* 0x0000000800087308 */ /* 0x000fe80000000800 */
[----:B------:R-:W-:Y:S05]  /*8e00*/  FSEL R2, R2, RZ, P0 ;  /* 0x000000ff02027208 */ /* 0x000fea0000000000 */
[--C-:B------:R-:W-:Y:S01]  /*8e10*/  FFMA.FTZ R224, R22, c[0x0][0x2d0], -R2.reuse ;  /* 0x0000b40016e07a23 */ /* 0x100fe20000010802 */
[----:B------:R-:W-:Y:S01]  /*8e20*/  MOV R22, R210 ;  /* 0x000000d200167202 */ /* 0x000fe20000000f00 */
[--C-:B------:R-:W-:Y:S01]  /*8e30*/  FFMA.FTZ R36, R19, c[0x0][0x2d0], -R2.reuse ;  /* 0x0000b40013247a23 */ /* 0x100fe20000010802 */
[----:B------:R5:W2:Y:S01]  /*8e40*/  MUFU.EX2 R210, R5 ;  /* 0x0000000500d27308 */ /* 0x000aa20000000800 */
        /* <DEDUP_REMOVED lines=12> */
[--C-:B------:R-:W-:Y:S01]  /*8f10*/  FFMA.FTZ R51, R51, c[0x0][0x2d0], -R2.reuse ;  /* 0x0000b40033337a23 */ /* 0x100fe20000010802 */
[----:B-1----:R-:W-:Y:S01]  /*8f20*/  F2FP.PACK_AB R208, R4, R3 ;  /* 0x0000000304d0723e */ /* 0x002fe200000000ff */
        /* <DEDUP_REMOVED lines=16> */
[----:B----4-:R-:W-:Y:S02]  /*9030*/  FFMA.FTZ R0, R132, R7, R3 ;  /* 0x0000000784007223 */ /* 0x010fe40000010003 */
[----:B------:R-:W-:Y:S02]  /*9040*/  FFMA.FTZ R3, R6, c[0x0][0x2d0], -R2 ;  /* 0x0000b40006037a23 */ /* 0x000fe40000010802 */
[----:B------:R-:W-:Y:S01]  /*9050*/  FADD.FTZ R7, R4, R0 ;  /* 0x0000000004077221 */ /* 0x000fe20000010000 */
[----:B------:R-:W-:Y:S01]  /*9060*/  FSEL R0, R135, RZ, P0 ;  /* 0x000000ff87007208 */ /* 0x000fe20000000000 */
[--C-:B------:R-:W-:Y:S01]  /*9070*/  FFMA.FTZ R4, R17, c[0x0][0x2d0], -R2.reuse ;  /* 0x0000b40011047a23 */ /* 0x100fe20000010802 */
[----:B------:R-:W-:Y:S01]  /*9080*/  FSETP.NEU.FTZ.AND P0, PT, R134, -INF , PT ;  /* 0xff8000008600780b */ /* 0x000fe20003f1d000 */
[----:B------:R-:W-:Y:S01]  /*9090*/  FFMA.FTZ R6, R18, c[0x0][0x2d0], -R2 ;  /* 0x0000b40012067a23 */ /* 0x000fe20000010802 */
[----:B------:R-:W-:Y:S01]  /*90a0*/  MUFU.EX2 R209, R3 ;  /* 0x0000000300d17308 */ /* 0x000fe20000000800 */
[----:B------:R-:W-:Y:S02]  /*90b0*/  FMUL.FTZ R2, R134, c[0x0][0x2d0] ;  /* 0x0000b40086027a20 */ /* 0x000fe40000410000 */
[----:B------:R-:W-:Y:S01]  /*90c0*/  FADD.FTZ R0, -R0, R138 ;  /* 0x0000008a00007221 */ /* 0x000fe20000010100 */
[----:B------:R-:W-:Y:S02]  /*90d0*/  MOV R138, R212 ;  /* 0x000000d4008a7202 */ /* 0x000fe40000000f00 */
[----:B------:R-:W-:Y:S01]  /*90e0*/  FSEL R2, R2, RZ, P0 ;  /* 0x000000ff02027208 */ /* 0x000fe20000000000 */
[----:B------:R-:W-:Y:S03]  /*90f0*/  FMUL.FTZ R0, R0, c[0x0][0x2d0] ;  /* 0x0000b40000007a20 */ /* 0x000fe60000410000 */
[----:B------:R-:W-:Y:S01]  /*9100*/  MUFU.EX2 R4, R4 ;  /* 0x0000000400047308 */ /* 0x000fe20000000800 */
[--C-:B-----5:R-:W-:Y:S02]  /*9110*/  FFMA.FTZ R5, R9, c[0x0][0x2d0], -R2.reuse ;  /* 0x0000b40009057a23 */ /* 0x120fe40000010802 */
[----:B------:R-:W4:Y:S01]  /*9120*/  LDL.LU R9, [R1+0x8] ;  /* 0x0000080001097983 */ /* 0x000f220000300800 */
[--C-:B------:R-:W-:Y:S02]  /*9130*/  FFMA.FTZ R54, R60, c[0x0][0x2d0], -R2.reuse ;  /* 0x0000b4003c367a23 */ /* 0x100fe40000010802 */
        /* <DEDUP_REMOVED lines=14> */
[----:B------:R-:W-:Y:S01]  /*9220*/  MUFU.EX2 R6, R6 ;  /* 0x0000000600067308 */ /* 0x000fe20000000800 */
[----:B--2---:R-:W-:Y:S01]  /*9230*/  FADD.FTZ R5, R210, R7 ;  /* 0x00000007d2057221 */ /* 0x004fe20000010000 */
[----:B------:R-:W-:Y:S02]  /*9240*/  MOV R7, R141 ;  /* 0x0000008d00077202 */ /* 0x000fe40000000f00 */
[C---:B------:R-:W-:Y:S01]  /*9250*/  F2FP.PACK_AB R210, R8.reuse, R210 ;  /* 0x000000d208d2723e */ /* 0x040fe200000000ff */
[----:B------:R-:W-:Y:S02]  /*9260*/  FADD.FTZ R212, R8, R5 ;  /* 0x0000000508d47221 */ /* 0x000fe40000010000 */
[----:B------:R-:W2:Y:S03]  /*9270*/  LDL.LU R5, [R1+0xc] ;  /* 0x00000c0001057983 */ /* 0x000ea60000300800 */
[----:B------:R-:W-:Y:S01]  /*9280*/  MUFU.EX2 R218, R218 ;  /* 0x000000da00da7308 */ /* 0x000fe20000000800 */
[C---:B---3--:R-:W-:Y:S01]  /*9290*/  FFMA.FTZ R0, R3.reuse, R213, R209 ;  /* 0x000000d503007223 */ /* 0x048fe200000100d1 */
[C---:B------:R-:W-:Y:S01]  /*92a0*/  F2FP.PACK_AB R209, R4.reuse, R209 ;  /* 0x000000d104d1723e */ /* 0x040fe200000000ff */
[----:B------:R-:W-:Y:S02]  /*92b0*/  FMUL.FTZ R70, R3, R70 ;  /* 0x0000004603467220 */ /* 0x000fe40000410000 */
[----:B------:R-:W-:Y:S01]  /*92c0*/  FADD.FTZ R33, R4, R0 ;  /* 0x0000000004217221 */ /* 0x000fe20000010000 */
[----:B------:R-:W-:Y:S01]  /*92d0*/  FSEL R0, R134, RZ, P0 ;  /* 0x000000ff86007208 */ /* 0x000fe20000000000 */
[--C-:B------:R-:W-:Y:S01]  /*92e0*/  FFMA.FTZ R4, R16, c[0x0][0x2d0], -R2.reuse ;  /* 0x0000b40010047a23 */ /* 0x100fe20000010802 */
[----:B------:R-:W-:Y:S01]  /*92f0*/  FSETP.NEU.FTZ.AND P0, PT, R133, -INF , PT ;  /* 0xff8000008500780b */ /* 0x000fe20003f1d000 */
[----:B------:R-:W-:Y:S01]  /*9300*/  FMUL.FTZ R71, R3, R71 ;  /* 0x0000004703477220 */ /* 0x000fe20000410000 */
[----:B------:R-:W-:Y:S01]  /*9310*/  MUFU.EX2 R231, R231 ;  /* 0x000000e700e77308 */ /* 0x000fe20000000800 */
[----:B------:R-:W-:Y:S02]  /*9320*/  FADD.FTZ R0, -R0, R139 ;  /* 0x0000008b00007221 */ /* 0x000fe40000010100 */
[----:B------:R-:W-:Y:S01]  /*9330*/  FFMA.FTZ R139, R56, c[0x0][0x2d0], -R2 ;  /* 0x0000b400388b7a23 */ /* 0x000fe20000010802 */
[----:B------:R-:W-:Y:S01]  /*9340*/  FSEL R2, R133, RZ, P0 ;  /* 0x000000ff85027208 */ /* 0x000fe20000000000 */
[----:B------:R-:W-:Y:S02]  /*9350*/  FMUL.FTZ R0, R0, c[0x0][0x2d0] ;  /* 0x0000b40000007a20 */ /* 0x000fe40000410000 */
[C---:B------:R-:W-:Y:S02]  /*9360*/  FMUL.FTZ R82, R3.reuse, R82 ;  /* 0x0000005203527220 */ /* 0x040fe40000410000 */
[----:B------:R-:W-:Y:S01]  /*9370*/  FADD.FTZ R2, -R2, R140 ;  /* 0x0000008c02027221 */ /* 0x000fe20000010100 */
[----:B------:R1:W-:Y:S01]  /*9380*/  MUFU.EX2 R21, R4 ;  /* 0x0000000400157308 */ /* 0x0003e20000000800 */
[C---:B------:R-:W-:Y:S02]  /*9390*/  FMUL.FTZ R83, R3.reuse, R83 ;  /* 0x0000005303537220 */ /* 0x040fe40000410000 */
[----:B------:R-:W-:Y:S02]  /*93a0*/  FMUL.FTZ R2, R2, c[0x0][0x2d0] ;  /* 0x0000b40002027a20 */ /* 0x000fe40000410000 */
        /* <DEDUP_REMOVED lines=9> */
[----:B------:R-:W5:Y:S01]  /*9440*/  MUFU.EX2 R2, R2 ;  /* 0x0000000200027308 */ /* 0x000f620000000800 */
[C---:B------:R-:W-:Y:S02]  /*9450*/  FMUL.FTZ R118, R3.reuse, R118 ;  /* 0x0000007603767220 */ /* 0x040fe40000410000 */
[----:B------:R-:W-:Y:S02]  /*9460*/  FMUL.FTZ R119, R3, R119 ;  /* 0x0000007703777220 */ /* 0x000fe40000410000 */
[----:B-1----:R-:W-:Y:S02]  /*9470*/  FMUL.FTZ R4, R133, c[0x0][0x2d0] ;  /* 0x0000b40085047a20 */ /* 0x002fe40000410000 */
[C---:B------:R-:W-:Y:S02]  /*9480*/  FMUL.FTZ R130, R3.reuse, R130 ;  /* 0x0000008203827220 */ /* 0x040fe40000410000 */
[----:B------:R-:W-:Y:S01]  /*9490*/  FMUL.FTZ R131, R3, R131 ;  /* 0x0000008303837220 */ /* 0x000fe20000410000 */
[----:B------:R-:W-:Y:S01]  /*94a0*/  FSEL R4, R4, RZ, P0 ;  /* 0x000000ff04047208 */ /* 0x000fe20000000000 */
[----:B------:R-:W-:Y:S01]  /*94b0*/  MUFU.EX2 R252, R252 ;  /* 0x000000fc00fc7308 */ /* 0x000fe20000000800 */
[----:B---3--:R-:W-:Y:S01]  /*94c0*/  FMUL.FTZ R13, R0, R169 ;  /* 0x000000a9000d7220 */ /* 0x008fe20000410000 */
[----:B------:R-:W-:Y:S02]  /*94d0*/  MOV R169, R23 ;  /* 0x0000001700a97202 */ /* 0x000fe40000000f00 */
        /* <DEDUP_REMOVED lines=15> */
[--C-:B------:R-:W-:Y:S01]  /*95d0*/  FFMA.FTZ R66, R46, c[0x0][0x2d0], -R4.reuse ;  /* 0x0000b4002e427a23 */ /* 0x100fe20000010804 */
[----:B------:R-:W-:Y:S01]  /*95e0*/  MUFU.EX2 R215, R215 ;  /* 0x000000d700d77308 */ /* 0x000fe20000000800 */
[----:B------:R-:W-:Y:S02]  /*95f0*/  FFMA.FTZ R142, R47, c[0x0][0x2d0], -R4 ;  /* 0x0000b4002f8e7a23 */ /* 0x000fe40000010804 */
[C---:B-----5:R-:W-:Y:S02]  /*9600*/  FMUL.FTZ R42, R2.reuse, R158 ;  /* 0x0000009e022a7220 */ /* 0x060fe40000410000 */
[C---:B-1----:R-:W-:Y:S01]  /*9610*/  FMUL.FTZ R10, R2.reuse, R174 ;  /* 0x000000ae020a7220 */ /* 0x042fe20000410000 */
[----:B------:R-:W-:Y:S01]  /*9620*/  MOV R174, R140 ;  /* 0x0000008c00ae7202 */ /* 0x000fe20000000f00 */
[----:B------:R-:W-:Y:S01]  /*9630*/  FMUL.FTZ R30, R2, R162 ;  /* 0x000000a2021e7220 */ /* 0x000fe20000410000 */
[----:B------:R-:W-:Y:S01]  /*9640*/  F2FP.PACK_AB R140, R20, R21 ;  /* 0x00000015148c723e */ /* 0x000fe200000000ff */
[----:B------:R-:W-:Y:S01]  /*9650*/  FMUL.FTZ R43, R2, R159 ;  /* 0x0000009f022b7220 */ /* 0x000fe20000410000 */
[----:B------:R-:W1:Y:S01]  /*9660*/  MUFU.EX2 R162, R36 ;  /* 0x0000002400a27308 */ /* 0x000e620000000800 */
[C---:B------:R-:W-:Y:S02]  /*9670*/  FMUL.FTZ R24, R0.reuse, R164 ;  /* 0x000000a400187220 */ /* 0x040fe40000410000 */
[C---:B------:R-:W-:Y:S02]  /*9680*/  FMUL.FTZ R28, R0.reuse, R160 ;  /* 0x000000a0001c7220 */ /* 0x040fe40000410000 */
[----:B------:R-:W-:Y:S02]  /*9690*/  FMUL.FTZ R29, R0, R161 ;  /* 0x000000a1001d7220 */ /* 0x000fe40000410000 */
[----:B------:R-:W-:Y:S02]  /*96a0*/  FMUL.FTZ R31, R2, R163 ;  /* 0x000000a3021f7220 */ /* 0x000fe40000410000 */
[C---:B------:R-:W-:Y:S01]  /*96b0*/  FMUL.FTZ R12, R0.reuse, R168 ;  /* 0x000000a8000c7220 */ /* 0x040fe20000410000 */
[----:B------:R3:W-:Y:S01]  /*96c0*/  MUFU.EX2 R159, R18 ;  /* 0x00000012009f7308 */ /* 0x0007e20000000800 */
[C---:B------:R-:W-:Y:S01]  /*96d0*/  FMUL.FTZ R25, R0.reuse, R165 ;  /* 0x000000a500197220 */ /* 0x040fe20000410000 */
[----:B------:R-:W-:Y:S01]  /*96e0*/  MOV R165, R211 ;  /* 0x000000d300a57202 */ /* 0x000fe20000000f00 */
[C---:B------:R-:W-:Y:S01]  /*96f0*/  FMUL.FTZ R40, R0.reuse, R156 ;  /* 0x0000009c00287220 */ /* 0x040fe20000410000 */
[----:B------:R-:W-:Y:S01]  /*9700*/  MOV R168, R7 ;  /* 0x0000000700a87202 */ /* 0x000fe20000000f00 */
[----:B------:R-:W-:Y:S02]  /*9710*/  FMUL.FTZ R41, R0, R157 ;  /* 0x0000009d00297220 */ /* 0x000fe40000410000 */
[----:B------:R-:W-:Y:S02]  /*9720*/  FADD.FTZ R157, R6, R33 ;  /* 0x00000021069d7221 */ /* 0x000fe40000010000 */
[C---:B------:R-:W-:Y:S01]  /*9730*/  FMUL.FTZ R7, R3.reuse, R179 ;  /* 0x000000b303077220 */ /* 0x040fe20000410000 */
[----:B------:R5:W-:Y:S01]  /*9740*/  MUFU.EX2 R164, R19 ;  /* 0x0000001300a47308 */ /* 0x000be20000000800 */
[----:B------:R-:W-:Y:S01]  /*9750*/  FMUL.FTZ R8, R0, R172 ;  /* 0x000000ac00087220 */ /* 0x000fe20000410000 */
[----:B------:R-:W-:Y:S01]  /*9760*/  MOV R172, R142 ;  /* 0x0000008e00ac7202 */ /* 0x000fe20000000f00 */
[----:B------:R-:W-:Y:S01]  /*9770*/  FMUL.FTZ R11, R2, R175 ;  /* 0x000000af020b7220 */ /* 0x000fe20000410000 */
[----:B-1----:R-:W-:Y:S01]  /*9780*/  F2FP.PACK_AB R211, R162, R6 ;  /* 0x00000006a2d3723e */ /* 0x002fe200000000ff */
[C---:B------:R-:W-:Y:S01]  /*9790*/  FMUL.FTZ R6, R3.reuse, R178 ;  /* 0x000000b203067220 */ /* 0x040fe20000410000 */
[----:B------:R-:W-:Y:S01]  /*97a0*/  MOV R178, R38 ;  /* 0x0000002600b27202 */ /* 0x000fe20000000f00 */
[C---:B------:R-:W-:Y:S01]  /*97b0*/  FMUL.FTZ R14, R2.reuse, R170 ;  /* 0x000000aa020e7220 */ /* 0x040fe20000410000 */
[----:B------:R-:W-:Y:S01]  /*97c0*/  MOV R179, R35 ;  /* 0x0000002300b37202 */ /* 0x000fe20000000f00 */
[C---:B------:R-:W-:Y:S01]  /*97d0*/  FMUL.FTZ R15, R2.reuse, R171 ;  /* 0x000000ab020f7220 */ /* 0x040fe20000410000 */
[----:B------:R1:W-:Y:S01]  /*97e0*/  MUFU.EX2 R163, R16 ;  /* 0x0000001000a37308 */ /* 0x0003e20000000800 */
[----:B------:R-:W-:Y:S01]  /*97f0*/  MOV R35, R64 ;  /* 0x0000004000237202 */ /* 0x000fe20000000f00 */
[C---:B------:R-:W-:Y:S01]  /*9800*/  FMUL.FTZ R26, R2.reuse, R166 ;  /* 0x000000a6021a7220 */ /* 0x040fe20000410000 */
[----:B------:R-:W-:Y:S01]  /*9810*/  MOV R64, R143 ;  /* 0x0000008f00407202 */ /* 0x000fe20000000f00 */
[C---:B---3--:R-:W-:Y:S01]  /*9820*/  FMUL.FTZ R18, R3.reuse, R182 ;  /* 0x000000b603127220 */ /* 0x048fe20000410000 */
[----:B------:R-:W-:Y:S01]  /*9830*/  MOV R182, R169 ;  /* 0x000000a900b67202 */ /* 0x000fe20000000f00 */
[----:B------:R-:W-:Y:S01]  /*9840*/  FMUL.FTZ R27, R2, R167 ;  /* 0x000000a7021b7220 */ /* 0x000fe20000410000 */
[----:B------:R-:W-:Y:S01]  /*9850*/  MOV R166, R54 ;  /* 0x0000003600a67202 */ /* 0x000fe20000000f00 */
[----:B------:R-:W-:Y:S01]  /*9860*/  FMUL.FTZ R33, R132, R189 ;  /* 0x000000bd84217220 */ /* 0x000fe20000410000 */
[----:B------:R-:W-:Y:S01]  /*9870*/  MOV R167, R53 ;  /* 0x0000003500a77202 */ /* 0x000fe20000000f00 */
[----:B------:R-:W3:Y:S01]  /*9880*/  MUFU.EX2 R161, R32 ;  /* 0x0000002000a17308 */ /* 0x000ee20000000800 */
[----:B------:R-:W-:Y:S01]  /*9890*/  MOV R189, R34 ;  /* 0x0000002200bd7202 */ /* 0x000fe20000000f00 */
[C---:B------:R-:W-:Y:S01]  /*98a0*/  FMUL.FTZ R34, R3.reuse, R190 ;  /* 0x000000be03227220 */ /* 0x040fe20000410000 */
[----:B------:R-:W-:Y:S01]  /*98b0*/  MOV R175, R51 ;  /* 0x0000003300af7202 */ /* 0x000fe20000000f00 */
[C---:B-----5:R-:W-:Y:S01]  /*98c0*/  FMUL.FTZ R19, R3.reuse, R183 ;  /* 0x000000b703137220 */ /* 0x060fe20000410000 */
[----:B------:R-:W-:Y:S01]  /*98d0*/  MOV R183, R35 ;  /* 0x0000002300b77202 */ /* 0x000fe20000000f00 */
[C---:B------:R-:W-:Y:S01]  /*98e0*/  FMUL.FTZ R35, R3.reuse, R191 ;  /* 0x000000bf03237220 */ /* 0x040fe20000410000 */
[----:B------:R-:W-:Y:S01]  /*98f0*/  MOV R191, R66 ;  /* 0x0000004200bf7202 */ /* 0x000fe20000000f00 */
[C---:B------:R-:W-:Y:S01]  /*9900*/  FMUL.FTZ R60, R0.reuse, R144 ;  /* 0x00000090003c7220 */ /* 0x040fe20000410000 */
[----:B------:R-:W-:Y:S01]  /*9910*/  MOV R190, R172 ;  /* 0x000000ac00be7202 */ /* 0x000fe20000000f00 */
[----:B------:R-:W5:Y:S01]  /*9920*/  MUFU.EX2 R160, R17 ;  /* 0x0000001100a07308 */ /* 0x000f620000000800 */
[----:B------:R-:W-:Y:S02]  /*9930*/  FMUL.FTZ R61, R0, R145 ;  /* 0x00000091003d7220 */ /* 0x000fe40000410000 */
[----:B------:R-:W-:Y:S02]  /*9940*/  FMUL.FTZ R62, R2, R146 ;  /* 0x00000092023e7220 */ /* 0x000fe40000410000 */
[----:B-1----:R-:W-:Y:S01]  /*9950*/  FMUL.FTZ R16, R132, R180 ;  /* 0x000000b484107220 */ /* 0x002fe20000410000 */
[----:B------:R-:W-:Y:S01]  /*9960*/  MOV R180, R67 ;  /* 0x0000004300b47202 */ /* 0x000fe20000000f00 */
[----:B------:R-:W-:Y:S02]  /*9970*/  FMUL.FTZ R63, R2, R147 ;  /* 0x00000093023f7220 */ /* 0x000fe40000410000 */
[----:B------:R-:W-:Y:S01]  /*9980*/  LDSM.16.MT88.4 R144, [R238] ;  /* 0x00000000ee90783b */ /* 0x000fe20000004200 */
[C---:B------:R-:W-:Y:S01]  /*9990*/  FMUL.FTZ R44, R0.reuse, R152 ;  /* 0x00000098002c7220 */ /* 0x040fe20000410000 */
[----:B------:R-:W-:Y:S01]  /*99a0*/  MUFU.EX2 R172, R223 ;  /* 0x000000df00ac7308 */ /* 0x000fe20000000800 */
[----:B------:R-:W-:Y:S01]  /*99b0*/  FMUL.FTZ R45, R0, R153 ;  /* 0x00000099002d7220 */ /* 0x000fe20000410000 */
[----:B---3--:R-:W-:Y:S01]  /*99c0*/  F2FP.PACK_AB R142, R164, R161 ;  /* 0x000000a1a48e723e */ /* 0x008fe200000000ff */
[----:B------:R-:W-:Y:S01]  /*99d0*/  FMUL.FTZ R32, R132, R188 ;  /* 0x000000bc84207220 */ /* 0x000fe20000410000 */
[----:B------:R-:W-:Y:S01]  /*99e0*/  MOV R188, R165 ;  /* 0x000000a500bc7202 */ /* 0x000fe20000000f00 */
[C---:B------:R-:W-:Y:S01]  /*99f0*/  FMUL.FTZ R46, R2.reuse, R154 ;  /* 0x0000009a022e7220 */ /* 0x040fe20000410000 */
[----:B------:R-:W-:Y:S01]  /*9a00*/  MOV R165, R55 ;  /* 0x0000003700a57202 */ /* 0x000fe20000000f00 */
[----:B------:R-:W-:Y:S02]  /*9a10*/  FMUL.FTZ R47, R2, R155 ;  /* 0x0000009b022f7220 */ /* 0x000fe40000410000 */
[----:B------:R-:W-:Y:S01]  /*9a20*/  FMUL.FTZ R51, R3, R199 ;  /* 0x000000c703337220 */ /* 0x000fe20000410000 */
[----:B------:R-:W-:Y:S01]  /*9a30*/  MOV R199, R64 ;  /* 0x0000004000c77202 */ /* 0x000fe20000000f00 */
[----:B------:R-:W-:Y:S01]  /*9a40*/  FMUL.FTZ R56, R0, R148 ;  /* 0x0000009400387220 */ /* 0x000fe20000410000 */
[----:B-----5:R-:W-:Y:S01]  /*9a50*/  F2FP.PACK_AB R143, R163, R160 ;  /* 0x000000a0a38f723e */ /* 0x020fe200000000ff */
[----:B------:R-:W-:Y:S01]  /*9a60*/  FMUL.FTZ R17, R132, R181 ;  /* 0x000000b584117220 */ /* 0x000fe20000410000 */
[----:B------:R-:W-:Y:S01]  /*9a70*/  MOV R181, R139 ;  /* 0x0000008b00b57202 */ /* 0x000fe20000000f00 */
[----:B------:R-:W-:Y:S01]  /*9a80*/  FMUL.FTZ R57, R0, R149 ;  /* 0x0000009500397220 */ /* 0x000fe20000410000 */
[----:B------:R-:W-:Y:S01]  /*9a90*/  MUFU.EX2 R139, R226 ;  /* 0x000000e2008b7308 */ /* 0x000fe20000000800 */
[C---:B------:R-:W-:Y:S01]  /*9aa0*/  FMUL.FTZ R58, R2.reuse, R150 ;  /* 0x00000096023a7220 */ /* 0x040fe20000410000 */
[----:B------:R-:W-:Y:S01]  /*9ab0*/  LDSM.16.MT88.4 R152, [R237+0x800] ;  /* 0x00080000ed98783b */ /* 0x000fe20000004200 */
[----:B------:R-:W-:Y:S02]  /*9ac0*/  FMUL.FTZ R59, R2, R151 ;  /* 0x00000097023b7220 */ /* 0x000fe40000410000 */
[----:B------:R-:W-:Y:S02]  /*9ad0*/  FMUL.FTZ R64, R132, R204 ;  /* 0x000000cc84407220 */ /* 0x000fe40000410000 */
[C---:B------:R-:W-:Y:S02]  /*9ae0*/  FMUL.FTZ R66, R3.reuse, R206 ;  /* 0x000000ce03427220 */ /* 0x040fe40000410000 */
[----:B------:R-:W-:Y:S01]  /*9af0*/  FMUL.FTZ R67, R3, R207 ;  /* 0x000000cf03437220 */ /* 0x000fe20000410000 */
[----:B------:R-:W-:Y:S01]  /*9b00*/  LDSM.16.MT88.4 R148, [R236+0x800] ;  /* 0x00080000ec94783b */ /* 0x000fe20000004200 */
[C---:B------:R-:W-:Y:S01]  /*9b10*/  FMUL.FTZ R72, R0.reuse, R72 ;  /* 0x0000004800487220 */ /* 0x040fe20000410000 */
[----:B------:R-:W-:Y:S01]  /*9b20*/  MUFU.EX2 R226, R189 ;  /* 0x000000bd00e27308 */ /* 0x000fe20000000800 */
[----:B------:R-:W-:Y:S02]  /*9b30*/  FMUL.FTZ R73, R0, R73 ;  /* 0x0000004900497220 */ /* 0x000fe40000410000 */
[C---:B------:R-:W-:Y:S02]  /*9b40*/  FMUL.FTZ R74, R2.reuse, R74 ;  /* 0x0000004a024a7220 */ /* 0x040fe40000410000 */
[----:B------:R-:W-:Y:S02]  /*9b50*/  FMUL.FTZ R75, R2, R75 ;  /* 0x0000004b024b7220 */ /* 0x000fe40000410000 */
[C---:B------:R-:W-:Y:S02]  /*9b60*/  FMUL.FTZ R76, R0.reuse, R76 ;  /* 0x0000004c004c7220 */ /* 0x040fe40000410000 */
[----:B------:R-:W-:Y:S01]  /*9b70*/  FMUL.FTZ R77, R0, R77 ;  /* 0x0000004d004d7220 */ /* 0x000fe20000410000 */
[----:B------:R-:W-:Y:S01]  /*9b80*/  MUFU.EX2 R171, R217 ;  /* 0x000000d900ab7308 */ /* 0x000fe20000000800 */
[C---:B------:R-:W-:Y:S02]  /*9b90*/  FMUL.FTZ R78, R2.reuse, R78 ;  /* 0x0000004e024e7220 */ /* 0x040fe40000410000 */
[----:B------:R-:W-:Y:S02]  /*9ba0*/  FMUL.FTZ R79, R2, R79 ;  /* 0x0000004f024f7220 */ /* 0x000fe40000410000 */
[C---:B------:R-:W-:Y:S02]  /*9bb0*/  FMUL.FTZ R88, R0.reuse, R88 ;  /* 0x0000005800587220 */ /* 0x040fe40000410000 */
[----:B------:R-:W-:Y:S02]  /*9bc0*/  FMUL.FTZ R89, R0, R89 ;  /* 0x0000005900597220 */ /* 0x000fe40000410000 */
        /* <DEDUP_REMOVED lines=16> */
[C---:B------:R-:W-:Y:S02]  /*9cd0*/  FMUL.FTZ R111, R2.reuse, R111 ;  /* 0x0000006f026f7220 */ /* 0x040fe40000410000 */
[C---:B------:R-:W-:Y:S02]  /*9ce0*/  FMUL.FTZ R122, R2.reuse, R122 ;  /* 0x0000007a027a7220 */ /* 0x040fe40000410000 */
[C---:B------:R-:W-:Y:S01]  /*9cf0*/  FMUL.FTZ R123, R2.reuse, R123 ;  /* 0x0000007b027b7220 */ /* 0x040fe20000410000 */
[----:B------:R-:W-:Y:S01]  /*9d00*/  MUFU.EX2 R245, R245 ;  /* 0x000000f500f57308 */ /* 0x000fe20000000800 */
[C---:B------:R-:W-:Y:S02]  /*9d10*/  FMUL.FTZ R126, R2.reuse, R126 ;  /* 0x0000007e027e7220 */ /* 0x040fe40000410000 */
[----:B------:R-:W-:Y:S02]  /*9d20*/  FMUL.FTZ R127, R2, R127 ;  /* 0x0000007f027f7220 */ /* 0x000fe40000410000 */
[C---:B------:R-:W-:Y:S02]  /*9d30*/  FMUL.FTZ R120, R0.reuse, R120 ;  /* 0x0000007800787220 */ /* 0x040fe40000410000 */
[C---:B------:R-:W-:Y:S02]  /*9d40*/  FMUL.FTZ R121, R0.reuse, R121 ;  /* 0x0000007900797220 */ /* 0x040fe40000410000 */
[C---:B------:R-:W-:Y:S02]  /*9d50*/  FMUL.FTZ R124, R0.reuse, R124 ;  /* 0x0000007c007c7220 */ /* 0x040fe40000410000 */
[C---:B------:R-:W-:Y:S02]  /*9d60*/  FMUL.FTZ R125, R0.reuse, R125 ;  /* 0x0000007d007d7220 */ /* 0x040fe40000410000 */
[C---:B----4-:R-:W-:Y:S02]  /*9d70*/  FFMA.FTZ R4, R0.reuse, R9, R21 ;  /* 0x0000000900047223 */ /* 0x050fe40000010015 */
[----:B------:R-:W-:Y:S01]  /*9d80*/  FMUL.FTZ R9, R0, R173 ;  /* 0x000000ad00097220 */ /* 0x000fe20000410000 */
[----:B------:R-:W-:Y:S01]  /*9d90*/  MOV R173, R39 ;  /* 0x0000002700ad7202 */ /* 0x000fe20000000f00 */
[----:B------:R-:W-:Y:S01]  /*9da0*/  FADD.FTZ R158, R20, R4 ;  /* 0x00000004149e7221 */ /* 0x000fe20000010000 */
[----:B------:R-:W-:Y:S01]  /*9db0*/  MOV R39, R22 ;  /* 0x0000001600277202 */ /* 0x000fe20000000f00 */
[C---:B------:R-:W-:Y:S01]  /*9dc0*/  FMUL.FTZ R4, R132.reuse, R176 ;  /* 0x000000b084047220 */ /* 0x040fe20000410000 */
[----:B------:R-:W1:Y:S01]  /*9dd0*/  LDSM.16.MT88.4 R20, [R236] ;  /* 0x00000000ec14783b */ /* 0x000e620000004200 */
[----:B------:R-:W-:Y:S01]  /*9de0*/  MOV R176, R173 ;  /* 0x000000ad00b07202 */ /* 0x000fe20000000f00 */
[----:B------:R-:W-:Y:S01]  /*9df0*/  FADD.FTZ R0, R137, R212 ;  /* 0x000000d489007221 */ /* 0x000fe20000010000 */
[----:B------:R-:W-:Y:S02]  /*9e00*/  MOV R169, R39 ;  /* 0x0000002700a97202 */ /* 0x000fe40000000f00 */
[----:B------:R-:W-:Y:S01]  /*9e10*/  MOV R173, R50 ;  /* 0x0000003200ad7202 */ /* 0x000fe20000000f00 */
[----:B------:R-:W-:Y:S01]  /*9e20*/  FMUL.FTZ R50, R3, R198 ;  /* 0x000000c603327220 */ /* 0x000fe20000410000 */
[----:B------:R-:W-:Y:S01]  /*9e30*/  MOV R198, R65 ;  /* 0x0000004100c67202 */ /* 0x000fe20000000f00 */
[----:B------:R-:W-:Y:S01]  /*9e40*/  FMUL.FTZ R65, R132, R205 ;  /* 0x000000cd84417220 */ /* 0x000fe20000410000 */
[----:B------:R-:W-:Y:S01]  /*9e50*/  MUFU.EX2 R169, R169 ;  /* 0x000000a900a97308 */ /* 0x000fe20000000800 */
[----:B------:R-:W-:Y:S09]  /*9e60*/  LDSM.16.MT88.4 R204, [R238+0x1800] ;  /* 0x00180000eecc783b */ /* 0x000ff20000004200 */
[----:B------:R-:W-:Y:S10]  /*9e70*/  MUFU.EX2 R173, R173 ;  /* 0x000000ad00ad7308 */ /* 0x000ff40000000800 */
[----:B------:R-:W-:Y:S01]  /*9e80*/  MUFU.EX2 R216, R176 ;  /* 0x000000b000d87308 */ /* 0x000fe20000000800 */
[----:B--2---:R-:W-:Y:S01]  /*9e90*/  FFMA.FTZ R156, R2, R5, R141 ;  /* 0x00000005029c7223 */ /* 0x004fe2000001008d */
[----:B------:R-:W-:Y:S01]  /*9ea0*/  F2FP.PACK_AB R141, R159, R141 ;  /* 0x0000008d9f8d723e */ /* 0x000fe200000000ff */
[C---:B------:R-:W-:Y:S01]  /*9eb0*/  FMUL.FTZ R5, R132.reuse, R177 ;  /* 0x000000b184057220 */ /* 0x040fe20000410000 */
[----:B------:R-:W-:Y:S02]  /*9ec0*/  MOV R177, R37 ;  /* 0x0000002500b17202 */ /* 0x000fe40000000f00 */
[----:B------:R-:W2:Y:S04]  /*9ed0*/  LDSM.16.MT88.4 R36, [R237] ;  /* 0x00000000ed24783b */ /* 0x000ea80000004200 */
[----:B------:R-:W3:Y:S01]  /*9ee0*/  MUFU.EX2 R2, R227 ;  /* 0x000000e300027308 */ /* 0x000ee20000000800 */
[-C--:B-1----:R-:W-:Y:S08]  /*9ef0*/  HMMA.16816.F32 R4, R208, R20.reuse, R4 ;  /* 0x00000014d004723c */ /* 0x082ff00000001804 */
[C---:B------:R-:W-:Y:S01]  /*9f00*/  HMMA.16816.F32 R8, R140.reuse, R20, R8 ;  /* 0x000000148c08723c */ /* 0x040fe20000001808 */
[----:B------:R-:W-:Y:S06]  /*9f10*/  MUFU.EX2 R217, R177 ;  /* 0x000000b100d97308 */ /* 0x000fec0000000800 */
[C---:B------:R-:W-:Y:S01]  /*9f20*/  FMUL.FTZ R20, R132.reuse, R184 ;  /* 0x000000b884147220 */ /* 0x040fe20000410000 */
[-C--:B------:R-:W-:Y:S03]  /*9f30*/  HMMA.16816.F32 R12, R140, R22.reuse, R12 ;  /* 0x000000168c0c723c */ /* 0x080fe6000000180c */
[----:B------:R-:W-:Y:S01]  /*9f40*/  MUFU.EX2 R184, R213 ;  /* 0x000000d500b87308 */ /* 0x000fe20000000800 */
[----:B------:R-:W-:Y:S02]  /*9f50*/  FMUL.FTZ R21, R132, R185 ;  /* 0x000000b984157220 */ /* 0x000fe40000410000 */
[----:B---3--:R-:W-:Y:S02]  /*9f60*/  FADD.FTZ R0, R2, R0 ;  /* 0x0000000002007221 */ /* 0x008fe40000010000 */
[C---:B------:R-:W-:Y:S04]  /*9f70*/  HMMA.16816.F32 R16, R208.reuse, R22, R16 ;  /* 0x00000016d010723c */ /* 0x040fe80000001810 */
[----:B------:R-:W-:Y:S01]  /*9f80*/  FADD.FTZ R0, R139, R0 ;  /* 0x000000008b007221 */ /* 0x000fe20000010000 */
[----:B------:R-:W-:Y:S02]  /*9f90*/  MUFU.EX2 R185, R222 ;  /* 0x000000de00b97308 */ /* 0x000fe40000000800 */
[C---:B------:R-:W-:Y:S01]  /*9fa0*/  FMUL.FTZ R22, R3.reuse, R186 ;  /* 0x000000ba03167220 */ /* 0x040fe20000410000 */
[----:B------:R-:W-:Y:S01]  /*9fb0*/  MOV R186, R48 ;  /* 0x0000003000ba7202 */ /* 0x000fe20000000f00 */
[C---:B------:R-:W-:Y:S03]  /*9fc0*/  FMUL.FTZ R23, R3.reuse, R187 ;  /* 0x000000bb03177220 */ /* 0x040fe60000410000 */
[----:B------:R-:W-:Y:S01]  /*9fd0*/  MOV R187, R52 ;  /* 0x0000003400bb7202 */ /* 0x000fe20000000f00 */
[C---:B------:R-:W-:Y:S01]  /*9fe0*/  FMUL.FTZ R48, R132.reuse, R196 ;  /* 0x000000c484307220 */ /* 0x040fe20000410000 */
[----:B------:R-:W1:Y:S01]  /*9ff0*/  LDSM.16.MT88.4 R52, [R239] ;  /* 0x00000000ef34783b */ /* 0x000e620000004200 */
[----:B------:R-:W-:Y:S01]  /*a000*/  MOV R196, R49 ;  /* 0x0000003100c47202 */ /* 0x000fe20000000f00 */
[-C--:B--2---:R-:W-:Y:S01]  /*a010*/  HMMA.16816.F32 R20, R208, R36.reuse, R20 ;  /* 0x00000024d014723c */ /* 0x084fe20000001814 */
[----:B------:R-:W-:Y:S02]  /*a020*/  MUFU.EX2 R186, R186 ;  /* 0x000000ba00ba7308 */ /* 0x000fe40000000800 */
[C---:B------:R-:W-:Y:S01]  /*a030*/  FMUL.FTZ R49, R132.reuse, R197 ;  /* 0x000000c584317220 */ /* 0x040fe20000410000 */
[----:B------:R-:W-:Y:S04]  /*a040*/  MOV R197, R138 ;  /* 0x0000008a00c57202 */ /* 0x000fe80000000f00 */
[C---:B------:R-:W-:Y:S03]  /*a050*/  HMMA.16816.F32 R24, R140.reuse, R36, R24 ;  /* 0x000000248c18723c */ /* 0x040fe60000001818 */
[----:B------:R-:W2:Y:S04]  /*a060*/  MUFU.EX2 R138, R225 ;  /* 0x000000e1008a7308 */ /* 0x000ea80000000800 */
[C---:B------:R-:W-:Y:S01]  /*a070*/  FMUL.FTZ R36, R132.reuse, R192 ;  /* 0x000000c084247220 */ /* 0x040fe20000410000 */
[-C--:B------:R-:W-:Y:S04]  /*a080*/  HMMA.16816.F32 R28, R140, R38.reuse, R28 ;  /* 0x000000268c1c723c */ /* 0x080fe8000000181c */
[C---:B------:R-:W-:Y:S01]  /*a090*/  FMUL.FTZ R37, R132.reuse, R193 ;  /* 0x000000c184257220 */ /* 0x040fe20000410000 */
[----:B------:R-:W-:Y:S03]  /*a0a0*/  MUFU.EX2 R192, R220 ;  /* 0x000000dc00c07308 */ /* 0x000fe60000000800 */
[C---:B------:R-:W-:Y:S07]  /*a0b0*/  HMMA.16816.F32 R32, R208.reuse, R38, R32 ;  /* 0x00000026d020723c */ /* 0x040fee0000001820 */
[C---:B------:R-:W-:Y:S01]  /*a0c0*/  FMUL.FTZ R38, R3.reuse, R194 ;  /* 0x000000c203267220 */ /* 0x040fe20000410000 */
[----:B------:R-:W3:Y:S01]  /*a0d0*/  MUFU.EX2 R193, R221 ;  /* 0x000000dd00c17308 */ /* 0x000ee20000000800 */
[C---:B------:R-:W-:Y:S07]  /*a0e0*/  FMUL.FTZ R39, R3.reuse, R195 ;  /* 0x000000c303277220 */ /* 0x040fee0000410000 */
[-C--:B-1----:R-:W-:Y:S02]  /*a0f0*/  HMMA.16816.F32 R36, R208, R52.reuse, R36 ;  /* 0x00000034d024723c */ /* 0x082fe40000001824 */
[----:B------:R-:W-:Y:S06]  /*a100*/  MUFU.EX2 R194, R214 ;  /* 0x000000d600c27308 */ /* 0x000fec0000000800 */
[C---:B------:R-:W-:Y:S04]  /*a110*/  HMMA.16816.F32 R40, R140.reuse, R52, R40 ;  /* 0x000000348c28723c */ /* 0x040fe80000001828 */
[----:B------:R-:W1:Y:S03]  /*a120*/  MUFU.EX2 R195, R219 ;  /* 0x000000db00c37308 */ /* 0x000e660000000800 */
[C---:B------:R-:W-:Y:S01]  /*a130*/  FMUL.FTZ R52, R132.reuse, R200 ;  /* 0x000000c884347220 */ /* 0x040fe20000410000 */
[-C--:B------:R-:W-:Y:S04]  /*a140*/  HMMA.16816.F32 R44, R140, R54.reuse, R44 ;  /* 0x000000368c2c723c */ /* 0x080fe8000000182c */
[----:B------:R-:W-:Y:S02]  /*a150*/  FMUL.FTZ R53, R132, R201 ;  /* 0x000000c984357220 */ /* 0x000fe40000410000 */
[----:B------:R-:W-:Y:S01]  /*a160*/  FADD.FTZ R132, R162, R157 ;  /* 0x0000009da2847221 */ /* 0x000fe20000010000 */
[----:B------:R-:W-:Y:S01]  /*a170*/  MUFU.EX2 R219, R178 ;  /* 0x000000b200db7308 */ /* 0x000fe20000000800 */
[C---:B------:R-:W-:Y:S07]  /*a180*/  HMMA.16816.F32 R48, R208.reuse, R54, R48 ;  /* 0x00000036d030723c */ /* 0x040fee0000001830 */
[C---:B------:R-:W-:Y:S02]  /*a190*/  FMUL.FTZ R54, R3.reuse, R202 ;  /* 0x000000ca03367220 */ /* 0x040fe40000410000 */
[----:B------:R-:W-:Y:S01]  /*a1a0*/  FMUL.FTZ R55, R3, R203 ;  /* 0x000000cb03377220 */ /* 0x000fe20000410000 */
[----:B------:R-:W-:Y:S02]  /*a1b0*/  MUFU.EX2 R187, R187 ;  /* 0x000000bb00bb7308 */ /* 0x000fe40000000800 */
[----:B------:R-:W-:Y:S04]  /*a1c0*/  FADD.FTZ R3, R161, R158 ;  /* 0x0000009ea1037221 */ /* 0x000fe80000010000 */
[-C--:B------:R-:W-:Y:S04]  /*a1d0*/  HMMA.16816.F32 R52, R208, R144.reuse, R52 ;  /* 0x00000090d034723c */ /* 0x080fe80000001834 */
[----:B------:R-:W-:Y:S04]  /*a1e0*/  MUFU.EX2 R161, R197 ;  /* 0x000000c500a17308 */ /* 0x000fe80000000800 */
[C---:B------:R-:W-:Y:S06]  /*a1f0*/  HMMA.16816.F32 R56, R140.reuse, R144, R56 ;  /* 0x000000908c38723c */ /* 0x040fec0000001838 */
[----:B------:R-:W-:Y:S02]  /*a200*/  MUFU.EX2 R200, R230 ;  /* 0x000000e600c87308 */ /* 0x000fe40000000800 */
[-C--:B------:R-:W-:Y:S08]  /*a210*/  HMMA.16816.F32 R60, R140, R146.reuse, R60 ;  /* 0x000000928c3c723c */ /* 0x080ff0000000183c */
[C---:B------:R-:W-:Y:S01]  /*a220*/  HMMA.16816.F32 R64, R208.reuse, R146, R64 ;  /* 0x00000092d040723c */ /* 0x040fe20000001840 */
[----:B------:R-:W4:Y:S01]  /*a230*/  LDSM.16.MT88.4 R144, [R236+0x2000] ;  /* 0x00200000ec90783b */ /* 0x000f220000004200 */
[----:B------:R-:W-:Y:S06]  /*a240*/  MUFU.EX2 R230, R228 ;  /* 0x000000e400e67308 */ /* 0x000fec0000000800 */
[-C--:B----4-:R-:W-:Y:S08]  /*a250*/  HMMA.16816.F32 R68, R208, R144.reuse, R68 ;  /* 0x00000090d044723c */ /* 0x090ff00000001844 */
[C---:B------:R-:W-:Y:S08]  /*a260*/  HMMA.16816.F32 R72, R140.reuse, R144, R72 ;  /* 0x000000908c48723c */ /* 0x040ff00000001848 */
[-C--:B------:R-:W-:Y:S08]  /*a270*/  HMMA.16816.F32 R76, R140, R146.reuse, R76 ;  /* 0x000000928c4c723c */ /* 0x080ff0000000184c */
        /* <DEDUP_REMOVED lines=14> */
[----:B------:R-:W-:Y:S01]  /*a360*/  F2FP.PACK_AB R145, R215, R170 ;  /* 0x000000aad791723e */ /* 0x000fe200000000ff */
[-C--:B------:R-:W-:Y:S04]  /*a370*/  HMMA.16816.F32 R124, R140, R146.reuse, R124 ;  /* 0x000000928c7c723c */ /* 0x080fe8000000187c */
[----:B------:R-:W-:Y:S03]  /*a380*/  F2FP.PACK_AB R144, R171, R218 ;  /* 0x000000daab90723e */ /* 0x000fe600000000ff */
[----:B------:R-:W-:Y:S01]  /*a390*/  F2FP.PACK_AB R140, R2, R137 ;  /* 0x00000089028c723e */ /* 0x000fe200000000ff */
[----:B------:R-:W-:Y:S04]  /*a3a0*/  HMMA.16816.F32 R128, R208, R146, R128 ;  /* 0x00000092d080723c */ /* 0x000fe80000001880 */
[C---:B--2---:R-:W-:Y:S01]  /*a3b0*/  F2FP.PACK_AB R142, R138.reuse, R139 ;  /* 0x0000008b8a8e723e */ /* 0x044fe200000000ff */
[----:B------:R-:W-:Y:S01]  /*a3c0*/  FADD.FTZ R2, R138, R0 ;  /* 0x000000008a027221 */ /* 0x000fe20000010000 */
[----:B------:R-:W-:Y:S01]  /*a3d0*/  F2FP.PACK_AB R141, R172, R224 ;  /* 0x000000e0ac8d723e */ /* 0x000fe200000000ff */
[----:B------:R-:W-:Y:S01]  /*a3e0*/  FADD.FTZ R0, R159, R156 ;  /* 0x0000009c9f007221 */ /* 0x000fe20000010000 */
[----:B---3--:R-:W-:Y:S01]  /*a3f0*/  F2FP.PACK_AB R143, R193, R185 ;  /* 0x000000b9c18f723e */ /* 0x008fe200000000ff */
[----:B------:R-:W2:Y:S01]  /*a400*/  LDSM.16.MT88.4 R156, [R239+0x800] ;  /* 0x00080000ef9c783b */ /* 0x000ea20000004200 */
[----:B------:R-:W3:Y:S02]  /*a410*/  MUFU.EX2 R139, R199 ;  /* 0x000000c7008b7308 */ /* 0x000ee40000000800 */
[----:B-1----:R-:W-:Y:S01]  /*a420*/  F2FP.PACK_AB R146, R192, R195 ;  /* 0x000000c3c092723e */ /* 0x002fe200000000ff */
[----:B------:R-:W-:Y:S01]  /*a430*/  FADD.FTZ R137, R160, R0 ;  /* 0x00000000a0897221 */ /* 0x000fe20000010000 */
[----:B------:R-:W-:Y:S01]  /*a440*/  F2FP.PACK_AB R147, R184, R194 ;  /* 0x000000c2b893723e */ /* 0x000fe200000000ff */
[-C--:B------:R-:W-:Y:S05]  /*a450*/  HMMA.16816.F32 R4, R140, R148.reuse, R4 ;  /* 0x000000948c04723c */ /* 0x080fea0000001804 */
[----:B------:R1:W-:Y:S01]  /*a460*/  MUFU.EX2 R160, R196 ;  /* 0x000000c400a07308 */ /* 0x0003e20000000800 */
[----:B------:R-:W-:Y:S01]  /*a470*/  FADD.FTZ R137, R163, R137 ;  /* 0x00000089a3897221 */ /* 0x000fe20000010000 */
[----:B------:R-:W-:Y:S01]  /*a480*/  F2FP.PACK_AB R211, R216, R217 ;  /* 0x000000d9d8d3723e */ /* 0x000fe200000000ff */
[C---:B------:R-:W-:Y:S07]  /*a490*/  HMMA.16816.F32 R8, R144.reuse, R148, R8 ;  /* 0x000000949008723c */ /* 0x040fee0000001808 */
[----:B------:R-:W4:Y:S01]  /*a4a0*/  MUFU.EX2 R138, R198 ;  /* 0x000000c6008a7308 */ /* 0x000f220000000800 */
[-C--:B------:R-:W-:Y:S04]  /*a4b0*/  HMMA.16816.F32 R12, R144, R150.reuse, R12 ;  /* 0x00000096900c723c */ /* 0x080fe8000000180c */
[----:B---3--:R-:W-:Y:S04]  /*a4c0*/  FADD.FTZ R0, R139, R2 ;  /* 0x000000028b007221 */ /* 0x008fe80000010000 */
[C---:B------:R-:W-:Y:S01]  /*a4d0*/  HMMA.16816.F32 R16, R140.reuse, R150, R16 ;  /* 0x000000968c10723c */ /* 0x040fe20000001810 */
[----:B------:R-:W3:Y:S03]  /*a4e0*/  LDSM.16.MT88.4 R148, [R238+0x800] ;  /* 0x00080000ee94783b */ /* 0x000ee60000004200 */
[----:B-1----:R-:W-:Y:S02]  /*a4f0*/  MOV R196, R191 ;  /* 0x000000bf00c47202 */ /* 0x002fe40000000f00 */
[----:B------:R-:W-:Y:S02]  /*a500*/  MOV R191, R190 ;  /* 0x000000be00bf7202 */ /* 0x000fe40000000f00 */
[-C--:B------:R-:W-:Y:S02]  /*a510*/  HMMA.16816.F32 R20, R140, R152.reuse, R20 ;  /* 0x000000988c14723c */ /* 0x080fe40000001814 */
[----:B------:R1:W-:Y:S02]  /*a520*/  MUFU.EX2 R228, R191 ;  /* 0x000000bf00e47308 */ /* 0x0003e40000000800 */
[----:B------:R-:W-:Y:S02]  /*a530*/  MOV R190, R188 ;  /* 0x000000bc00be7202 */ /* 0x000fe40000000f00 */
[----:B------:R-:W-:Y:S01]  /*a540*/  MOV R188, R179 ;  /* 0x000000b300bc7202 */ /* 0x000fe20000000f00 */
[----:B----4-:R-:W-:Y:S01]  /*a550*/  FADD.FTZ R0, R138, R0 ;  /* 0x000000008a007221 */ /* 0x010fe20000010000 */
[C---:B------:R-:W-:Y:S04]  /*a560*/  HMMA.16816.F32 R24, R144.reuse, R152, R24 ;  /* 0x000000989018723c */ /* 0x040fe80000001818 */
[----:B------:R-:W-:Y:S01]  /*a570*/  FADD.FTZ R0, R161, R0 ;  /* 0x00000000a1007221 */ /* 0x000fe20000010000 */
[----:B------:R-:W-:Y:S01]  /*a580*/  MUFU.EX2 R225, R190 ;  /* 0x000000be00e17308 */ /* 0x000fe20000000800 */
[----:B------:R-:W-:Y:S02]  /*a590*/  MOV R179, R174 ;  /* 0x000000ae00b37202 */ /* 0x000fe40000000f00 */
[-C--:B------:R-:W-:Y:S04]  /*a5a0*/  HMMA.16816.F32 R28, R144, R154.reuse, R28 ;  /* 0x0000009a901c723c */ /* 0x080fe8000000181c */
[----:B------:R-:W-:Y:S02]  /*a5b0*/  FADD.FTZ R2, R160, R0 ;  /* 0x00000000a0027221 */ /* 0x000fe40000010000 */
[----:B------:R-:W-:Y:S01]  /*a5c0*/  FADD.FTZ R0, R164, R3 ;  /* 0x00000003a4007221 */ /* 0x000fe20000010000 */
[----:B------:R-:W-:Y:S01]  /*a5d0*/  MUFU.EX2 R174, R229 ;  /* 0x000000e500ae7308 */ /* 0x000fe20000000800 */
[C---:B------:R-:W-:Y:S01]  /*a5e0*/  HMMA.16816.F32 R32, R140.reuse, R154, R32 ;  /* 0x0000009a8c20723c */ /* 0x040fe20000001820 */
[----:B------:R-:W4:Y:S03]  /*a5f0*/  LDSM.16.MT88.4 R152, [R236+0x2800] ;  /* 0x00280000ec98783b */ /* 0x000f260000004200 */
[----:B-1----:R-:W-:Y:S01]  /*a600*/  MOV R191, R188 ;  /* 0x000000bc00bf7202 */ /* 0x002fe20000000f00 */
[----:B------:R-:W-:Y:S01]  /*a610*/  FADD.FTZ R3, R224, R132 ;  /* 0x00000084e0037221 */ /* 0x000fe20000010000 */
[----:B------:R-:W-:Y:S01]  /*a620*/  MOV R188, R182 ;  /* 0x000000b600bc7202 */ /* 0x000fe20000000f00 */
[----:B------:R-:W-:Y:S01]  /*a630*/  FADD.FTZ R132, R218, R0 ;  /* 0x00000000da847221 */ /* 0x000fe20000010000 */
[-C--:B--2---:R-:W-:Y:S01]  /*a640*/  HMMA.16816.F32 R36, R140, R156.reuse, R36 ;  /* 0x0000009c8c24723c */ /* 0x084fe20000001824 */
[----:B------:R-:W-:Y:S03]  /*a650*/  MUFU.EX2 R227, R191 ;  /* 0x000000bf00e37308 */ /* 0x000fe60000000800 */
[----:B------:R-:W-:Y:S01]  /*a660*/  MOV R182, R180 ;  /* 0x000000b400b67202 */ /* 0x000fe20000000f00 */
[----:B------:R-:W-:Y:S01]  /*a670*/  FADD.FTZ R0, R169, R2 ;  /* 0x00000002a9007221 */ /* 0x000fe20000010000 */
[----:B------:R-:W-:Y:S01]  /*a680*/  MOV R180, R165 ;  /* 0x000000a500b47202 */ /* 0x000fe20000000f00 */
[----:B------:R-:W-:Y:S01]  /*a690*/  FADD.FTZ R3, R172, R3 ;  /* 0x00000003ac037221 */ /* 0x000fe20000010000 */
[C---:B------:R-:W-:Y:S03]  /*a6a0*/  HMMA.16816.F32 R40, R144.reuse, R156, R40 ;  /* 0x0000009c9028723c */ /* 0x040fe60000001828 */
[----:B------:R-:W-:Y:S01]  /*a6b0*/  MUFU.EX2 R222, R182 ;  /* 0x000000b600de7308 */ /* 0x000fe20000000800 */
[----:B------:R-:W-:Y:S02]  /*a6c0*/  FADD.FTZ R0, R168, R0 ;  /* 0x00000000a8007221 */ /* 0x000fe40000010000 */
[----:B------:R-:W-:Y:S02]  /*a6d0*/  FADD.FTZ R132, R171, R132 ;  /* 0x00000084ab847221 */ /* 0x000fe40000010000 */
[-C--:B------:R-:W-:Y:S05]  /*a6e0*/  HMMA.16816.F32 R44, R144, R158.reuse, R44 ;  /* 0x0000009e902c723c */ /* 0x080fea000000182c */
[----:B------:R-:W-:Y:S03]  /*a6f0*/  MUFU.EX2 R220, R180 ;  /* 0x000000b400dc7308 */ /* 0x000fe60000000800 */
[C---:B------:R-:W-:Y:S01]  /*a700*/  HMMA.16816.F32 R48, R140.reuse, R158, R48 ;  /* 0x0000009e8c30723c */ /* 0x040fe20000001830 */
[----:B------:R-:W1:Y:S06]  /*a710*/  LDSM.16.MT88.4 R156, [R237+0x2800] ;  /* 0x00280000ed9c783b */ /* 0x000e6c0000004200 */
[----:B------:R2:W-:Y:S01]  /*a720*/  MUFU.EX2 R224, R188 ;  /* 0x000000bc00e07308 */ /* 0x0005e20000000800 */
[-C--:B---3--:R-:W-:Y:S08]  /*a730*/  HMMA.16816.F32 R52, R140, R148.reuse, R52 ;  /* 0x000000948c34723c */ /* 0x088ff00000001834 */
[C---:B------:R-:W-:Y:S01]  /*a740*/  HMMA.16816.F32 R56, R144.reuse, R148, R56 ;  /* 0x000000949038723c */ /* 0x040fe20000001838 */
[----:B------:R3:W-:Y:S07]  /*a750*/  MUFU.EX2 R229, R196 ;  /* 0x000000c400e57308 */ /* 0x0007ee0000000800 */
[-C--:B------:R-:W-:Y:S03]  /*a760*/  HMMA.16816.F32 R60, R144, R150.reuse, R60 ;  /* 0x00000096903c723c */ /* 0x080fe6000000183c */
[----:B------:R-:W5:Y:S01]  /*a770*/  MUFU.EX2 R218, R179 ;  /* 0x000000b300da7308 */ /* 0x000f620000000800 */
[----:B--2---:R-:W-:Y:S04]  /*a780*/  LDSM.16.MT88.4 R188, [R237+0x1800] ;  /* 0x00180000edbc783b */ /* 0x004fe80000004200 */
[C---:B------:R-:W-:Y:S04]  /*a790*/  HMMA.16816.F32 R64, R140.reuse, R150, R64 ;  /* 0x000000968c40723c */ /* 0x040fe80000001840 */
[----:B------:R-:W2:Y:S04]  /*a7a0*/  LDSM.16.MT88.4 R148, [R239+0x2800] ;  /* 0x00280000ef94783b */ /* 0x000ea80000004200 */
[-C--:B----4-:R-:W-:Y:S04]  /*a7b0*/  HMMA.16816.F32 R68, R140, R152.reuse, R68 ;  /* 0x000000988c44723c */ /* 0x090fe80000001844 */
[----:B---3--:R-:W-:Y:S02]  /*a7c0*/  MOV R196, R183 ;  /* 0x000000b700c47202 */ /* 0x008fe40000000f00 */
[----:B------:R-:W-:Y:S02]  /*a7d0*/  MOV R183, R181 ;  /* 0x000000b500b77202 */ /* 0x000fe40000000f00 */
[C---:B------:R-:W-:Y:S02]  /*a7e0*/  HMMA.16816.F32 R72, R144.reuse, R152, R72 ;  /* 0x000000989048723c */ /* 0x040fe40000001848 */
[----:B------:R-:W3:Y:S02]  /*a7f0*/  MUFU.EX2 R223, R183 ;  /* 0x000000b700df7308 */ /* 0x000ee40000000800 */
[----:B------:R-:W-:Y:S02]  /*a800*/  MOV R181, R166 ;  /* 0x000000a600b57202 */ /* 0x000fe40000000f00 */
[----:B-----5:R-:W-:Y:S02]  /*a810*/  F2FP.PACK_AB R209, R219, R218 ;  /* 0x000000dadbd1723e */ /* 0x020fe400000000ff */
[-C--:B------:R-:W-:Y:S04]  /*a820*/  HMMA.16816.F32 R76, R144, R154.reuse, R76 ;  /* 0x0000009a904c723c */ /* 0x080fe8000000184c */
[----:B------:R4:W5:Y:S04]  /*a830*/  MUFU.EX2 R221, R181 ;  /* 0x000000b500dd7308 */ /* 0x0009680000000800 */
[C---:B------:R-:W-:Y:S01]  /*a840*/  HMMA.16816.F32 R80, R140.reuse, R154, R80 ;  /* 0x0000009a8c50723c */ /* 0x040fe20000001850 */
[----:B------:R-:W2:Y:S07]  /*a850*/  LDSM.16.MT88.4 R152, [R238+0x2800] ;  /* 0x00280000ee98783b */ /* 0x000eae0000004200 */
[-C--:B-1----:R-:W-:Y:S04]  /*a860*/  HMMA.16816.F32 R84, R140, R156.reuse, R84 ;  /* 0x0000009c8c54723c */ /* 0x082fe80000001854 */
[----:B---3--:R-:W-:Y:S04]  /*a870*/  F2FP.PACK_AB R208, R222, R223 ;  /* 0x000000dfded0723e */ /* 0x008fe800000000ff */
[C---:B------:R-:W-:Y:S01]  /*a880*/  HMMA.16816.F32 R88, R144.reuse, R156, R88 ;  /* 0x0000009c9058723c */ /* 0x040fe20000001858 */
[----:B----4-:R-:W-:Y:S03]  /*a890*/  LDSM.16.MT88.4 R180, [R236+0x1800] ;  /* 0x00180000ecb4783b */ /* 0x010fe60000004200 */
[----:B-----5:R-:W-:Y:S04]  /*a8a0*/  F2FP.PACK_AB R210, R220, R221 ;  /* 0x000000dddcd2723e */ /* 0x020fe800000000ff */
        /* <DEDUP_REMOVED lines=8> */
[-C--:B------:R-:W-:Y:S08]  /*a930*/  HMMA.16816.F32 R116, R140, R152.reuse, R116 ;  /* 0x000000988c74723c */ /* 0x080ff00000001874 */
[C---:B------:R-:W-:Y:S08]  /*a940*/  HMMA.16816.F32 R120, R144.reuse, R152, R120 ;  /* 0x000000989078723c */ /* 0x040ff00000001878 */
[-C--:B------:R-:W-:Y:S07]  /*a950*/  HMMA.16816.F32 R124, R144, R154.reuse, R124 ;  /* 0x0000009a907c723c */ /* 0x080fee000000187c */
[----:B------:R-:W-:Y:S01]  /*a960*/  F2FP.PACK_AB R146, R160, R161 ;  /* 0x000000a1a092723e */ /* 0x000fe200000000ff */
[----:B------:R-:W-:Y:S01]  /*a970*/  HMMA.16816.F32 R128, R140, R154, R128 ;  /* 0x0000009a8c80723c */ /* 0x000fe20000001880 */
[----:B------:R-:W3:Y:S03]  /*a980*/  LDSM.16.MT88.4 R152, [R239+0x1000] ;  /* 0x00100000ef98783b */ /* 0x000ee60000004200 */
[----:B------:R-:W-:Y:S02]  /*a990*/  F2FP.PACK_AB R144, R138, R139 ;  /* 0x0000008b8a90723e */ /* 0x000fe400000000ff */
[----:B------:R-:W-:Y:S01]  /*a9a0*/  F2FP.PACK_AB R145, R187, R186 ;  /* 0x000000babb91723e */ /* 0x000fe200000000ff */
[----:B------:R4:W5:Y:S01]  /*a9b0*/  MUFU.EX2 R139, R167 ;  /* 0x000000a7008b7308 */ /* 0x0009620000000800 */
[----:B------:R-:W-:Y:S01]  /*a9c0*/  F2FP.PACK_AB R147, R175, R173 ;  /* 0x000000adaf93723e */ /* 0x000fe200000000ff */
[----:B------:R-:W-:Y:S03]  /*a9d0*/  LDSM.16.MT88.4 R160, [R236+0x3000] ;  /* 0x00300000eca0783b */ /* 0x000fe60000004200 */
[----:B------:R-:W-:Y:S02]  /*a9e0*/  F2FP.PACK_AB R140, R200, R231 ;  /* 0x000000e7c88c723e */ /* 0x000fe400000000ff */
[----:B------:R-:W-:Y:S01]  /*a9f0*/  F2FP.PACK_AB R142, R252, R174 ;  /* 0x000000aefc8e723e */ /* 0x000fe200000000ff */
[-C--:B-1----:R-:W-:Y:S02]  /*aa00*/  HMMA.16816.F32 R4, R144, R156.reuse, R4 ;  /* 0x0000009c9004723c */ /* 0x082fe40000001804 */
[----:B------:R1:W1:Y:S03]  /*aa10*/  MUFU.EX2 R138, R196 ;  /* 0x000000c4008a7308 */ /* 0x0002660000000800 */
[----:B------:R-:W-:Y:S02]  /*aa20*/  F2FP.PACK_AB R141, R245, R230 ;  /* 0x000000e6f58d723e */ /* 0x000fe400000000ff */
[----:B------:R-:W-:Y:S07]  /*aa30*/  F2FP.PACK_AB R143, R228, R229 ;  /* 0x000000e5e48f723e */ /* 0x000fee00000000ff */
[C---:B------:R-:W-:Y:S01]  /*aa40*/  HMMA.16816.F32 R8, R140.reuse, R156, R8 ;  /* 0x0000009c8c08723c */ /* 0x040fe20000001808 */
[----:B----4-:R-:W-:Y:S03]  /*aa50*/  LDSM.16.MT88.4 R164, [R237+0x3000] ;  /* 0x00300000eda4783b */ /* 0x010fe60000004200 */
[----:B-----5:R-:W-:Y:S04]  /*aa60*/  FADD.FTZ R0, R139, R0 ;  /* 0x000000008b007221 */ /* 0x020fe80000010000 */
[-C--:B------:R-:W-:Y:S01]  /*aa70*/  HMMA.16816.F32 R12, R140, R158.reuse, R12 ;  /* 0x0000009e8c0c723c */ /* 0x080fe2000000180c */
[----:B-1----:R-:W-:Y:S03]  /*aa80*/  LDSM.16.MT88.4 R196, [R239+0x1800] ;  /* 0x00180000efc4783b */ /* 0x002fe60000004200 */
[----:B------:R-:W-:Y:S04]  /*aa90*/  FADD.FTZ R0, R138, R0 ;  /* 0x000000008a007221 */ /* 0x000fe80000010000 */
[C---:B------:R-:W-:Y:S01]  /*aaa0*/  HMMA.16816.F32 R16, R144.reuse, R158, R16 ;  /* 0x0000009e9010723c */ /* 0x040fe20000001810 */
[----:B------:R-:W1:Y:S07]  /*aab0*/  LDSM.16.MT88.4 R156, [R238+0x1000] ;  /* 0x00100000ee9c783b */ /* 0x000e6e0000004200 */
[-C--:B--2---:R-:W-:Y:S01]  /*aac0*/  HMMA.16816.F32 R20, R144, R148.reuse, R20 ;  /* 0x000000949014723c */ /* 0x084fe20000001814 */
[----:B------:R2:W-:Y:S07]  /*aad0*/  STL [R1+0x4], R0 ;  /* 0x0000040001007387 */ /* 0x0005ee0000100800 */
[C---:B------:R-:W-:Y:S08]  /*aae0*/  HMMA.16816.F32 R24, R140.reuse, R148, R24 ;  /* 0x000000948c18723c */ /* 0x040ff00000001818 */
[-C--:B------:R-:W-:Y:S08]  /*aaf0*/  HMMA.16816.F32 R28, R140, R150.reuse, R28 ;  /* 0x000000968c1c723c */ /* 0x080ff0000000181c */
[C---:B------:R-:W-:Y:S01]  /*ab00*/  HMMA.16816.F32 R32, R144.reuse, R150, R32 ;  /* 0x000000969020723c */ /* 0x040fe20000001820 */
[----:B------:R-:W4:Y:S03]  /*ab10*/  LDSM.16.MT88.4 R148, [R239+0x3000] ;  /* 0x00300000ef94783b */ /* 0x000f260000004200 */
[----:B--2---:R-:W-:Y:S01]  /*ab20*/  FADD.FTZ R0, R170, R137 ;  /* 0x00000089aa007221 */ /* 0x004fe20000010000 */
[----:B------:R-:W-:Y:S03]  /*ab30*/  MOV R137, R173 ;  /* 0x000000ad00897202 */ /* 0x000fe60000000f00 */
[-C--:B---3--:R-:W-:Y:S04]  /*ab40*/  HMMA.16816.F32 R36, R144, R152.reuse, R36 ;  /* 0x000000989024723c */ /* 0x088fe80000001824 */
[----:B------:R-:W-:Y:S01]  /*ab50*/  FADD.FTZ R2, R215, R0 ;  /* 0x00000000d7027221 */ /* 0x000fe20000010000 */
[----:B------:R-:W-:Y:S01]  /*ab60*/  MOV R0, R185 ;  /* 0x000000b900007202 */ /* 0x000fe20000000f00 */
[----:B------:R-:W-:Y:S02]  /*ab70*/  LDSM.16.MT88.4 R212, [R236+0x3800] ;  /* 0x00380000ecd4783b */ /* 0x000fe40000004200 */
[C---:B------:R-:W-:Y:S04]  /*ab80*/  HMMA.16816.F32 R40, R140.reuse, R152, R40 ;  /* 0x000000988c28723c */ /* 0x040fe80000001828 */
[----:B------:R-:W-:Y:S04]  /*ab90*/  FADD.FTZ R0, R0, R3 ;  /* 0x0000000300007221 */ /* 0x000fe80000010000 */
[-C--:B------:R-:W-:Y:S08]  /*aba0*/  HMMA.16816.F32 R44, R140, R154.reuse, R44 ;  /* 0x0000009a8c2c723c */ /* 0x080ff0000000182c */
[C---:B------:R-:W-:Y:S01]  /*abb0*/  HMMA.16816.F32 R48, R144.reuse, R154, R48 ;  /* 0x0000009a9030723c */ /* 0x040fe20000001830 */
[----:B------:R-:W2:Y:S07]  /*abc0*/  LDSM.16.MT88.4 R152, [R238+0x3000] ;  /* 0x00300000ee98783b */ /* 0x000eae0000004200 */
[-C--:B-1----:R-:W-:Y:S08]  /*abd0*/  HMMA.16816.F32 R52, R144, R156.reuse, R52 ;  /* 0x0000009c9034723c */ /* 0x082ff00000001834 */
        /* <DEDUP_REMOVED lines=14> */
[C---:B------:R-:W-:Y:S08]  /*acc0*/  HMMA.16816.F32 R112, R144.reuse, R150, R112 ;  /* 0x000000969070723c */ /* 0x040ff00000001870 */
[-C--:B--2---:R-:W-:Y:S08]  /*acd0*/  HMMA.16816.F32 R116, R144, R152.reuse, R116 ;  /* 0x000000989074723c */ /* 0x084ff00000001874 */
[C---:B------:R-:W-:Y:S08]  /*ace0*/  HMMA.16816.F32 R120, R140.reuse, R152, R120 ;  /* 0x000000988c78723c */ /* 0x040ff00000001878 */
[-C--:B------:R-:W-:Y:S07]  /*acf0*/  HMMA.16816.F32 R124, R140, R154.reuse, R124 ;  /* 0x0000009a8c7c723c */ /* 0x080fee000000187c */
[----:B------:R-:W-:Y:S01]  /*ad00*/  F2FP.PACK_AB R140, R168, R169 ;  /* 0x000000a9a88c723e */ /* 0x000fe200000000ff */
[----:B------:R-:W-:Y:S04]  /*ad10*/  HMMA.16816.F32 R128, R144, R154, R128 ;  /* 0x0000009a9080723c */ /* 0x000fe80000001880 */
[----:B------:R-:W-:Y:S02]  /*ad20*/  F2FP.PACK_AB R142, R138, R139 ;  /* 0x0000008b8a8e723e */ /* 0x000fe400000000ff */
[----:B------:R-:W-:Y:S02]  /*ad30*/  F2FP.PACK_AB R141, R225, R227 ;  /* 0x000000e3e18d723e */ /* 0x000fe400000000ff */
[----:B------:R-:W-:Y:S04]  /*ad40*/  F2FP.PACK_AB R143, R224, R226 ;  /* 0x000000e2e08f723e */ /* 0x000fe800000000ff */
[----:B------:R-:W-:Y:S02]  /*ad50*/  MOV R138, R175 ;  /* 0x000000af008a7202 */ /* 0x000fe40000000f00 */
[----:B------:R-:W-:Y:S01]  /*ad60*/  MOV R139, R174 ;  /* 0x000000ae008b7202 */ /* 0x000fe20000000f00 */
[-C--:B------:R-:W-:Y:S01]  /*ad70*/  HMMA.16816.F32 R176, R140, R180.reuse, R4 ;  /* 0x000000b48cb0723c */ /* 0x080fe20000001804 */
[----:B------:R-:W1:Y:S07]  /*ad80*/  LDSM.16.MT88.4 R4, [R237+0x3800] ;  /* 0x00380000ed04783b */ /* 0x000e6e0000004200 */
[C---:B------:R-:W-:Y:S01]  /*ad90*/  HMMA.16816.F32 R172, R208.reuse, R180, R8 ;  /* 0x000000b4d0ac723c */ /* 0x040fe20000001808 */
[----:B------:R-:W2:Y:S07]  /*ada0*/  LDSM.16.MT88.4 R8, [R239+0x3800] ;  /* 0x00380000ef08783b */ /* 0x000eae0000004200 */
[-C--:B------:R-:W-:Y:S01]  /*adb0*/  HMMA.16816.F32 R168, R208, R182.reuse, R12 ;  /* 0x000000b6d0a8723c */ /* 0x080fe2000000180c */
[----:B------:R-:W3:Y:S07]  /*adc0*/  LDSM.16.MT88.4 R12, [R238+0x3800] ;  /* 0x00380000ee0c783b */ /* 0x000eee0000004200 */
[C---:B------:R-:W-:Y:S07]  /*add0*/  HMMA.16816.F32 R180, R140.reuse, R182, R16 ;  /* 0x000000b68cb4723c */ /* 0x040fee0000001810 */
[----:B------:R-:W-:Y:S02]  /*ade0*/  MOV R18, R187 ;  /* 0x000000bb00127202 */ /* 0x000fe40000000f00 */
[----:B------:R-:W-:Y:S03]  /*adf0*/  MOV R17, R186 ;  /* 0x000000ba00117202 */ /* 0x000fe60000000f00 */
[----:B------:R-:W-:Y:S02]  /*ae00*/  MOV R16, R184 ;  /* 0x000000b800107202 */ /* 0x000fe40000000f00 */
[-C--:B------:R-:W-:Y:S03]  /*ae10*/  HMMA.16816.F32 R184, R140, R188.reuse, R20 ;  /* 0x000000bc8cb8723c */ /* 0x080fe60000001814 */
[----:B------:R-:W-:Y:S04]  /*ae20*/  MOV R19, R200 ;  /* 0x000000c800137202 */ /* 0x000fe80000000f00 */
[----:B------:R-:W-:Y:S01]  /*ae30*/  MOV R23, R192 ;  /* 0x000000c000177202 */ /* 0x000fe20000000f00 */
[C---:B------:R-:W-:Y:S04]  /*ae40*/  HMMA.16816.F32 R164, R208.reuse, R188, R24 ;  /* 0x000000bcd0a4723c */ /* 0x040fe80000001818 */
[----:B------:R-:W-:Y:S02]  /*ae50*/  MOV R20, R195 ;  /* 0x000000c300147202 */ /* 0x000fe40000000f00 */
[----:B------:R-:W-:Y:S02]  /*ae60*/  MOV R21, R194 ;  /* 0x000000c200157202 */ /* 0x000fe40000000f00 */
        /* <DEDUP_REMOVED lines=27> */
[C---:B------:R-:W-:Y:S04]  /*b020*/  HMMA.16816.F32 R204, R140.reuse, R206, R64 ;  /* 0x000000ce8ccc723c */ /* 0x040fe80000001840 */
[----:B------:R-:W-:Y:S04]  /*b030*/  FADD.FTZ R0, R18, R0 ;  /* 0x0000000012007221 */ /* 0x000fe80000010000 */
[-C--:B------:R-:W-:Y:S04]  /*b040*/  HMMA.16816.F32 R68, R140, R212.reuse, R68 ;  /* 0x000000d48c44723c */ /* 0x080fe80000001844 */
        /* <DEDUP_REMOVED lines=8> */
[-C--:B-1----:R-:W-:Y:S08]  /*b0d0*/  HMMA.16816.F32 R84, R140, R4.reuse, R84 ;  /* 0x000000048c54723c */ /* 0x082ff00000001854 */
[C---:B------:R-:W-:Y:S01]  /*b0e0*/  HMMA.16816.F32 R88, R208.reuse, R4, R88 ;  /* 0x00000004d058723c */ /* 0x040fe20000001858 */
[----:B------:R-:W4:Y:S06]  /*b0f0*/  LDL R5, [R1+0x14] ;  /* 0x0000140001057983 */ /* 0x000f2c0000100800 */
[----:B------:R-:W-:Y:S01]  /*b100*/  FADD.FTZ R4, R225, R0 ;  /* 0x00000000e1047221 */ /* 0x000fe20000010000 */
[-C--:B------:R-:W-:Y:S04]  /*b110*/  HMMA.16816.F32 R92, R208, R6.reuse, R92 ;  /* 0x00000006d05c723c */ /* 0x080fe8000000185c */
[----:B------:R-:W-:Y:S02]  /*b120*/  FADD.FTZ R4, R226, R4 ;  /* 0x00000004e2047221 */ /* 0x000fe40000010000 */
[----:B------:R-:W-:Y:S02]  /*b130*/  FADD.FTZ R0, R222, R3 ;  /* 0x00000003de007221 */ /* 0x000fe40000010000 */
[C---:B------:R-:W-:Y:S04]  /*b140*/  HMMA.16816.F32 R96, R140.reuse, R6, R96 ;  /* 0x000000068c60723c */ /* 0x040fe80000001860 */
        /* <DEDUP_REMOVED lines=8> */
[-C--:B------:R-:W-:Y:S01]  /*b1d0*/  HMMA.16816.F32 R108, R208, R10.reuse, R108 ;  /* 0x0000000ad06c723c */ /* 0x080fe2000000186c */
[----:B------:R1:W-:Y:S04]  /*b1e0*/  STL [R1], R3 ;  /* 0x0000000301007387 */ /* 0x0003e80000100800 */
[----:B------:R1:W-:Y:S03]  /*b1f0*/  STL [R1+0x8], R2 ;  /* 0x0000080201007387 */ /* 0x0003e60000100800 */
[C---:B------:R-:W-:Y:S01]  /*b200*/  HMMA.16816.F32 R112, R140.reuse, R10, R112 ;  /* 0x0000000a8c70723c */ /* 0x040fe20000001870 */
[----:B------:R1:W-:Y:S07]  /*b210*/  STL [R1+0xc], R0 ;  /* 0x00000c0001007387 */ /* 0x0003ee0000100800 */
[-C--:B---3--:R-:W-:Y:S08]  /*b220*/  HMMA.16816.F32 R116, R140, R12.reuse, R116 ;  /* 0x0000000c8c74723c */ /* 0x088ff00000001874 */
[C---:B------:R-:W-:Y:S08]  /*b230*/  HMMA.16816.F32 R120, R208.reuse, R12, R120 ;  /* 0x0000000cd078723c */ /* 0x040ff00000001878 */
[-C--:B------:R-:W-:Y:S08]  /*b240*/  HMMA.16816.F32 R124, R208, R14.reuse, R124 ;  /* 0x0000000ed07c723c */ /* 0x080ff0000000187c */
[----:B------:R-:W-:Y:S07]  /*b250*/  HMMA.16816.F32 R128, R140, R14, R128 ;  /* 0x0000000e8c80723c */ /* 0x000fee0000001880 */
[----:B------:R-:W-:Y:S02]  /*b260*/  MOV R140, R133 ;  /* 0x00000085008c7202 */ /* 0x000fe40000000f00 */
[C---:B----4-:R-:W-:Y:S03]  /*b270*/  ISETP.GT.AND P0, PT, R248.reuse, R5, PT ;  /* 0x00000005f800720c */ /* 0x050fe60003f04270 */
[----:B------:R-:W-:Y:S10]  /*b280*/  IADD3 R248, R248, -0x1, RZ ;  /* 0xfffffffff8f87810 */ /* 0x000ff40007ffe0ff */
[----:B-1----:R-:W-:-:S05]  /*b290*/  @P0 BRA `(.L_x_1660) ;  /* 0xffffb55000000947 */ /* 0x002fca000383ffff */
.L_x_1649:
[----:B------:R-:W-:-:S13]  /*b2a0*/  ISETP.GE.AND P0, PT, R248, RZ, PT ;  /* 0x000000fff800720c */ /* 0x000fda0003f06270 */
[----:B------:R-:W-:Y:S05]  /*b2b0*/  @!P0 BRA `(.L_x_1661) ;  /* 0x0000405000008947 */ /* 0x000fea0003800000 */
[----:B------:R-:W-:Y:S01]  /*b2c0*/  IMAD.MOV.U32 R138, RZ, RZ, R135 ;  /* 0x000000ffff8a7224 */ /* 0x000fe200078e0087 */
[----:B------:R-:W-:Y:S01]  /*b2d0*/  MOV R140, R133 ;  /* 0x00000085008c7202 */ /* 0x000fe20000000f00 */
[----:B------:R-:W-:Y:S01]  /*b2e0*/  IMAD.MOV.U32 R137, RZ, RZ, R136 ;  /* 0x000000ffff897224 */ /* 0x000fe200078e0088 */
[----:B------:R-:W-:Y:S02]  /*b2f0*/  MOV R139, R134 ;  /* 0x00000086008b7202 */ /* 0x000fe40000000f00 */
.L_x_1668:
        /* <DEDUP_REMOVED lines=11> */
[C---:B------:R-:W-:Y:S01]  /*b3b0*/  IADD3 R141, R232.reuse, 0x3000, RZ ;  /* 0x00003000e88d7810 */ /* 0x040fe20007ffe0ff */
[----:B------:R-:W-:Y:S01]  /*b3c0*/  IMAD R0, R249, c[0x0][0x20c], R0 ;  /* 0x00008300f9007a24 */ /* 0x000fe200078e0200 */
[----:B------:R-:W-:Y:S01]  /*b3d0*/  IADD3 R136, R232, 0x2800, RZ ;  /* 0x00002800e8887810 */ /* 0x000fe20007ffe0ff */
[----:B------:R-:W-:Y:S01]  /*b3e0*/  IMAD.SHL.U32 R55, R250, 0x2, RZ ;  /* 0x00000002fa377824 */ /* 0x000fe200078e00ff */
[----:B------:R-:W-:Y:S01]  /*b3f0*/  SHF.L.U64.HI R52, R251, 0x1, R5 ;  /* 0x00000001fb347819 */ /* 0x000fe20000010205 */
[----:B------:R-:W-:Y:S01]  /*b400*/  IMAD.IADD R3, R3, 0x1, R0 ;  /* 0x0000000103037824 */ /* 0x000fe200078e0200 */
[----:B------:R-:W-:Y:S03]  /*b410*/  SHF.R.S32.HI R0, RZ, 0x1f, R246 ;  /* 0x0000001fff007819 */ /* 0x000fe600000114f6 */
[----:B------:R-:W-:Y:S04]  /*b420*/  IMAD.WIDE.U32 R2, R246, c[0x0][0x218], R2 ;  /* 0x00008600f6027a25 */ /* 0x000fe800078e0002 */
[----:B------:R-:W-:Y:S04]  /*b430*/  IMAD R0, R0, c[0x0][0x218], RZ ;  /* 0x0000860000007a24 */ /* 0x000fe800078e02ff */
[----:B------:R-:W-:Y:S01]  /*b440*/  IMAD R0, R246, c[0x0][0x21c], R0 ;  /* 0x00008700f6007a24 */ /* 0x000fe200078e0200 */
[----:B------:R1:W4:Y:S04]  /*b450*/  LDSM.16.M88.4 R64, [R240] ;  /* 0x00000000f040783b */ /* 0x0003280000000200 */
[----:B------:R1:W1:Y:S04]  /*b460*/  LDSM.16.M88.4 R60, [R240+0x2000] ;  /* 0x00200000f03c783b */ /* 0x0002680000000200 */
        /* <DEDUP_REMOVED lines=19> */
.L_x_1745:
[-C--:B------:R-:W-:Y:S01]  /*b5a0*/  HMMA.16816.F32 R4, R64, R16.reuse, RZ ;  /* 0x000000104004723c */ /* 0x080fe200000018ff */
[----:B------:R-:W3:Y:S01]  /*b5b0*/  SHFL.IDX PT, R3, R28, RZ, 0x181f ;  /* 0x00181fff1c037589 */ /* 0x000ee200000e0000 */
[----:B------:R-:W-:Y:S01]  /*b5c0*/  BSSY B0, `(.L_x_1663) ;  /* 0x0000123000007945 */ /* 0x000fe20003800000 */
[----:B------:R-:W-:Y:S02]  /*b5d0*/  ISETP.GE.AND P2, PT, R250, c[0x0][0x1d4], PT ;  /* 0x00007500fa007a0c */ /* 0x000fe40003f46270 */
[----:B------:R-:W-:Y:S02]  /*b5e0*/  ISETP.GE.AND P0, PT, R251, c[0x0][0x1d4], PT ;  /* 0x00007500fb007a0c */ /* 0x000fe40003f06270 */
[----:B------:R-:W-:Y:S01]  /*b5f0*/  SEL R245, RZ, 0x10, P2 ;  /* 0x00000010fff57807 */ /* 0x000fe20001000000 */
[C---:B------:R-:W-:Y:S01]  /*b600*/  HMMA.16816.F32 R8, R60.reuse, R16, RZ ;  /* 0x000000103c08723c */ /* 0x040fe200000018ff */
[----:B------:R-:W4:Y:S02]  /*b610*/  SHFL.IDX PT, R40, R28, 0x1, 0x181f ;  /* 0x00381f001c287f89 */ /* 0x000f2400000e0000 */
[C---:B------:R-:W-:Y:S02]  /*b620*/  ISETP.NE.U32.AND P6, PT, R245.reuse, RZ, PT ;  /* 0x000000fff500720c */ /* 0x040fe40003fc5070 */
[----:B------:R-:W-:Y:S02]  /*b630*/  SEL R57, RZ, 0x10, P0 ;  /* 0x00000010ff397807 */ /* 0x000fe40000000000 */
[----:B------:R-:W-:Y:S01]  /*b640*/  IADD3 R54, -R245, 0x10, RZ ;  /* 0x00000010f5367810 */ /* 0x000fe20007ffe1ff */
[-C--:B------:R-:W-:Y:S01]  /*b650*/  HMMA.16816.F32 R12, R60, R18.reuse, RZ ;  /* 0x000000123c0c723c */ /* 0x080fe200000018ff */
[----:B------:R-:W5:Y:S03]  /*b660*/  SHFL.IDX PT, R37, R36, 0x1, 0x181f ;  /* 0x00381f0024257f89 */ /* 0x000f6600000e0000 */
[----:B------:R-:W-:Y:S04]  /*b670*/  LOP3.LUT R54, R54, 0xf, RZ, 0xc0, !PT ;  /* 0x0000000f36367812 */ /* 0x000fe800078ec0ff */
[C---:B------:R-:W-:Y:S01]  /*b680*/  HMMA.16816.F32 R16, R64.reuse, R18, RZ ;  /* 0x000000124010723c */ /* 0x040fe200000018ff */
[----:B------:R-:W1:Y:S07]  /*b690*/  SHFL.IDX PT, R45, R28, 0x2, 0x181f ;  /* 0x00581f001c2d7f89 */ /* 0x000e6e00000e0000 */
[-C--:B------:R-:W-:Y:S01]  /*b6a0*/  HMMA.16816.F32 R20, R64, R32.reuse, RZ ;  /* 0x000000204014723c */ /* 0x080fe200000018ff */
[----:B------:R-:W2:Y:S07]  /*b6b0*/  SHFL.IDX PT, R46, R36, 0x2, 0x181f ;  /* 0x00581f00242e7f89 */ /* 0x000eae00000e0000 */
[C---:B------:R-:W-:Y:S01]  /*b6c0*/  HMMA.16816.F32 R24, R60.reuse, R32, RZ ;  /* 0x000000203c18723c */ /* 0x040fe200000018ff */
[----:B------:R1:W2:Y:S08]  /*b6d0*/  SHFL.IDX PT, R56, R28, 0x3, 0x181f ;  /* 0x00781f001c387f89 */ /* 0x0002b000000e0000 */
[----:B------:R2:W2:Y:S03]  /*b6e0*/  SHFL.IDX PT, R53, R36, 0x3, 0x181f ;  /* 0x00781f0024357f89 */ /* 0x0004a600000e0000 */
[C---:B---3--:R-:W-:Y:S02]  /*b6f0*/  IADD3 R2, P4, R3.reuse, R55, RZ ;  /* 0x0000003703027210 */ /* 0x048fe40007f9e0ff */
[----:B------:R-:W-:Y:S03]  /*b700*/  IADD3 R38, P5, R3, R47, RZ ;  /* 0x0000002f03267210 */ /* 0x000fe60007fbe0ff */
[C---:B--2---:R-:W-:Y:S01]  /*b710*/  IMAD.X R3, R29.reuse, 0x1, R44, P4 ;  /* 0x000000011d037824 */ /* 0x044fe200020e062c */
[C---:B----4-:R-:W-:Y:S01]  /*b720*/  IADD3 R42, P4, R40.reuse, R55, RZ ;  /* 0x00000037282a7210 */ /* 0x050fe20007f9e0ff */
[----:B------:R-:W-:Y:S01]  /*b730*/  IMAD.X R39, R29, 0x1, R52, P5 ;  /* 0x000000011d277824 */ /* 0x000fe200028e0634 */
[----:B------:R-:W-:Y:S02]  /*b740*/  IADD3 R40, P5, R40, R47, RZ ;  /* 0x0000002f28287210 */ /* 0x000fe40007fbe0ff */
[----:B------:R2:W-:Y:S01]  /*b750*/  LDGSTS.E.BYPASS.LTC128B.128 [R247+0x100], [R2.64], !P2 ;  /* 0x0010000002f77fae */ /* 0x0005e2000d101d46 */
[C---:B-----5:R-:W-:Y:S01]  /*b760*/  IMAD.X R43, R37.reuse, 0x1, R44, P4 ;  /* 0x00000001252b7824 */ /* 0x060fe200020e062c */
[-C--:B-1----:R-:W-:Y:S01]  /*b770*/  HMMA.16816.F32 R28, R60, R34.reuse, RZ ;  /* 0x000000223c1c723c */ /* 0x082fe200000018ff */
[----:B------:R-:W-:Y:S01]  /*b780*/  IMAD.X R41, R37, 0x1, R52, P5 ;  /* 0x0000000125297824 */ /* 0x000fe200028e0634 */
[C---:B------:R-:W-:Y:S02]  /*b790*/  ISETP.NE.U32.AND P5, PT, R57.reuse, RZ, PT ;  /* 0x000000ff3900720c */ /* 0x040fe40003fa5070 */
[----:B------:R-:W-:Y:S02]  /*b7a0*/  IADD3 R57, -R57, 0x10, RZ ;  /* 0x0000001039397810 */ /* 0x000fe40007ffe1ff */
[----:B------:R1:W-:Y:S02]  /*b7b0*/  LDGSTS.E.BYPASS.LTC128B.128 [R247+0x2100], [R38.64], !P0 ;  /* 0x0210000026f77fae */ /* 0x0003e4000c101d46 */
[C---:B------:R-:W-:Y:S04]  /*b7c0*/  HMMA.16816.F32 R32, R64.reuse, R34, RZ ;  /* 0x000000224020723c */ /* 0x040fe800000018ff */
[----:B------:R-:W-:Y:S02]  /*b7d0*/  LOP3.LUT R57, R57, 0xf, RZ, 0xc0, !PT ;  /* 0x0000000f39397812 */ /* 0x000fe400078ec0ff */
[----:B------:R3:W-:Y:S08]  /*b7e0*/  LDGSTS.E.BYPASS.LTC128B.128 [R247+0x900], [R42.64], !P2 ;  /* 0x009000002af77fae */ /* 0x0007f0000d101d46 */
[----:B------:R3:W-:Y:S01]  /*b7f0*/  LDGSTS.E.BYPASS.LTC128B.128 [R247+0x2900], [R40.64], !P0 ;  /* 0x0290000028f77fae */ /* 0x0007e2000c101d46 */
[C---:B--2---:R-:W-:Y:S05]  /*b800*/  IADD3 R2, P4, R45.reuse, R55, RZ ;  /* 0x000000372d027210 */ /* 0x044fea0007f9e0ff */
[C---:B------:R-:W-:Y:S01]  /*b810*/  IMAD.X R3, R46.reuse, 0x1, R44, P4 ;  /* 0x000000012e037824 */ /* 0x040fe200020e062c */
[-C--:B-1----:R-:W-:Y:S04]  /*b820*/  HMMA.16816.F32 R36, R64, R48.reuse, RZ ;  /* 0x000000304024723c */ /* 0x082fe800000018ff */
[----:B------:R1:W-:Y:S04]  /*b830*/  LDGSTS.E.BYPASS.LTC128B.128 [R247+0x1100], [R2.64], !P2 ;  /* 0x0110000002f77fae */ /* 0x0003e8000d101d46 */
[C---:B---3--:R-:W-:Y:S04]  /*b840*/  HMMA.16816.F32 R40, R60.reuse, R48, RZ ;  /* 0x000000303c28723c */ /* 0x048fe800000018ff */
[----:B-1----:R-:W-:Y:S05]  /*b850*/  IADD3 R2, P2, R45, R47, RZ ;  /* 0x0000002f2d027210 */ /* 0x002fea0007f5e0ff */
[----:B------:R-:W-:Y:S03]  /*b860*/  IMAD.X R3, R46, 0x1, R52, P2 ;  /* 0x000000012e037824 */ /* 0x000fe600010e0634 */
[-C--:B------:R-:W-:Y:S02]  /*b870*/  IADD3 R54, P4, P2, R54, R56.reuse, R55 ;  /* 0x0000003836367210 */ /* 0x080fe40007a9e037 */
[----:B------:R1:W-:Y:S02]  /*b880*/  LDGSTS.E.BYPASS.LTC128B.128 [R247+0x3100], [R2.64], !P0 ;  /* 0x0310000002f77fae */ /* 0x0003e4000c101d46 */
[-C--:B------:R-:W-:Y:S02]  /*b890*/  IADD3.X R55, RZ, R53.reuse, R44, P4, P2 ;  /* 0x00000035ff377210 */ /* 0x080fe400027e442c */
[----:B------:R-:W-:Y:S02]  /*b8a0*/  IADD3 R56, P4, P2, R57, R56, R47 ;  /* 0x0000003839387210 */ /* 0x000fe40007a9e02f */
[-C--:B------:R-:W-:Y:S02]  /*b8b0*/  HMMA.16816.F32 R44, R60, R50.reuse, RZ ;  /* 0x000000323c2c723c */ /* 0x080fe400000018ff */
[----:B------:R-:W-:Y:S01]  /*b8c0*/  IADD3.X R57, RZ, R53, R52, P4, P2 ;  /* 0x00000035ff397210 */ /* 0x000fe200027e4434 */
[----:B------:R2:W-:Y:S01]  /*b8d0*/  LDGSTS.E.BYPASS.LTC128B.128.ZFILL [R247+0x1900], [R54.64], P6 ;  /* 0x0190000036f77fae */ /* 0x0005e2000b141d46 */
[----:B------:R-:W-:Y:S04]  /*b8e0*/  ISETP.GE.AND P2, PT, R248, 0x1, PT ;  /* 0x00000001f800780c */ /* 0x000fe80003f46270 */
[C---:B------:R-:W-:Y:S03]  /*b8f0*/  HMMA.16816.F32 R48, R64.reuse, R50, RZ ;  /* 0x000000324030723c */ /* 0x040fe600000018ff */
[----:B------:R3:W-:Y:S08]  /*b900*/  LDGSTS.E.BYPASS.LTC128B.128.ZFILL [R247+0x3900], [R56.64], P5 ;  /* 0x0390000038f77fae */ /* 0x0007f0000a941d46 */
[----:B------:R-:W0:Y:S01]  /*b910*/  LDGDEPBAR ;  /* 0x00000000000079af */ /* 0x000e220000000000 */
[-C--:B--2---:R-:W-:Y:S08]  /*b920*/  HMMA.16816.F32 R52, R64, R132.reuse, RZ ;  /* 0x000000844034723c */ /* 0x084ff000000018ff */
[C---:B---3--:R-:W-:Y:S08]  /*b930*/  HMMA.16816.F32 R56, R60.reuse, R132, RZ ;  /* 0x000000843c38723c */ /* 0x048ff000000018ff */
[-C--:B------:R-:W-:Y:S08]  /*b940*/  HMMA.16816.F32 R60, R60, R134.reuse, RZ ;  /* 0x000000863c3c723c */ /* 0x080ff000000018ff */
[----:B------:R-:W-:Y:S01]  /*b950*/  HMMA.16816.F32 R64, R64, R134, RZ ;  /* 0x000000864040723c */ /* 0x000fe200000018ff */
[----:B------:R-:W-:Y:S07]  /*b960*/  LDSM.16.M88.4 R132, [R241] ;  /* 0x00000000f184783b */ /* 0x000fee0000000200 */
[-C--:B------:R-:W-:Y:S08]  /*b970*/  HMMA.16816.F32 R4, R208, R212.reuse, R4 ;  /* 0x000000d4d004723c */ /* 0x080ff00000001804 */
[C---:B------:R-:W-:Y:S08]  /*b980*/  HMMA.16816.F32 R8, R216.reuse, R212, R8 ;  /* 0x000000d4d808723c */ /* 0x040ff00000001808 */
[-C--:B------:R-:W-:Y:S08]  /*b990*/  HMMA.16816.F32 R12, R216, R214.reuse, R12 ;  /* 0x000000d6d80c723c */ /* 0x080ff0000000180c */
[C---:B------:R-:W-:Y:S01]  /*b9a0*/  HMMA.16816.F32 R16, R208.reuse, R214, R16 ;  /* 0x000000d6d010723c */ /* 0x040fe20000001810 */
[----:B------:R-:W2:Y:S07]  /*b9b0*/  LDSM.16.M88.4 R212, [R235] ;  /* 0x00000000ebd4783b */ /* 0x000eae0000000200 */
        /* <DEDUP_REMOVED lines=16> */
[-C--:B--2---:R-:W-:Y:S01]  /*bac0*/  HMMA.16816.F32 R4, R132, R212.reuse, R4 ;  /* 0x000000d48404723c */ /* 0x084fe20000001804 */
[----:B------:R-:W-:Y:S07]  /*bad0*/  LDSM.16.M88.4 R228, [R141] ;  /* 0x000000008de4783b */ /* 0x000fee0000000200 */
        /* <DEDUP_REMOVED lines=20> */
[-C--:B--2---:R-:W-:Y:S01]  /*bc20*/  HMMA.16816.F32 R4, R208, R212.reuse, R4 ;  /* 0x000000d4d004723c */ /* 0x084fe20000001804 */
[----:B------:R-:W2:Y:S07]  /*bc30*/  LDSM.16.M88.4 R224, [R234+-0x800] ;  /* 0xfff80000eae0783b */ /* 0x000eae0000000200 */
        /* <DEDUP_REMOVED lines=20> */
[-C--:B---3--:R-:W-:Y:S01]  /*bd80*/  HMMA.16816.F32 R4, R132, R212.reuse, R4 ;  /* 0x000000d48404723c */ /* 0x088fe20000001804 */
[----:B------:R-:W3:Y:S07]  /*bd90*/  LDSM.16.M88.4 R224, [R233+0x3800] ;  /* 0x00380000e9e0783b */ /* 0x000eee0000000200 */
[C---:B----4-:R-:W-:Y:S08]  /*bda0*/  HMMA.16816.F32 R8, R220.reuse, R212, R8 ;  /* 0x000000d4dc08723c */ /* 0x050ff00000001808 */
[-C--:B------:R-:W-:Y:S08]  /*bdb0*/  HMMA.16816.F32 R12, R220, R214.reuse, R12 ;  /* 0x000000d6dc0c723c */ /* 0x080ff0000000180c */
[C---:B------:R-:W-:Y:S01]  /*bdc0*/  HMMA.16816.F32 R16, R132.reuse, R214, R16 ;  /* 0x000000d68410723c */ /* 0x040fe20000001810 */
[----:B------:R-:W-:Y:S07]  /*bdd0*/  LDSM.16.M88.4 R212, [R0] ;  /* 0x0000000000d4783b */ /* 0x000fee0000000200 */
[-C--:B--2---:R-:W-:Y:S08]  /*bde0*/  HMMA.16816.F32 R20, R132, R208.reuse, R20 ;  /* 0x000000d08414723c */ /* 0x084ff00000001814 */
        /* <DEDUP_REMOVED lines=12> */
[----:B------:R-:W3:Y:S07]  /*beb0*/  LDSM.16.M88.4 R220, [R136] ;  /* 0x0000000088dc783b */ /* 0x000eee0000000200 */
[----:B------:R-:W-:Y:S01]  /*bec0*/  HMMA.16816.F32 R64, R132, R226, R64 ;  /* 0x000000e28440723c */ /* 0x000fe20000001840 */
[----:B------:R-:W5:Y:S07]  /*bed0*/  LDSM.16.M88.4 R132, [R142] ;  /* 0x000000008e84783b */ /* 0x000f6e0000000200 */
[-C--:B--2---:R-:W-:Y:S01]  /*bee0*/  HMMA.16816.F32 R4, R208, R212.reuse, R4 ;  /* 0x000000d4d004723c */ /* 0x084fe20000001804 */
[----:B------:R-:W-:Y:S07]  /*bef0*/  LDSM.16.M88.4 R224, [R241+0x6000] ;  /* 0x00600000f1e0783b */ /* 0x000fee0000000200 */
        /* <DEDUP_REMOVED lines=14> */
[-C--:B-----5:R-:W-:Y:S08]  /*bfe0*/  HMMA.16816.F32 R52, R208, R132.reuse, R52 ;  /* 0x00000084d034723c */ /* 0x0a0ff00000001834 */
[C---:B------:R-:W-:Y:S08]  /*bff0*/  HMMA.16816.F32 R56, R216.reuse, R132, R56 ;  /* 0x00000084d838723c */ /* 0x040ff00000001838 */
[-C--:B------:R-:W-:Y:S01]  /*c000*/  HMMA.16816.F32 R60, R216, R134.reuse, R60 ;  /* 0x00000086d83c723c */ /* 0x080fe2000000183c */
[----:B------:R-:W4:Y:S07]  /*c010*/  LDSM.16.M88.4 R216, [R235+0x3000] ;  /* 0x00300000ebd8783b */ /* 0x000f2e0000000200 */
[----:B------:R-:W-:Y:S01]  /*c020*/  HMMA.16816.F32 R64, R208, R134, R64 ;  /* 0x00000086d040723c */ /* 0x000fe20000001840 */
[----:B------:R-:W5:Y:S07]  /*c030*/  LDSM.16.M88.4 R132, [R235+0x3800] ;  /* 0x00380000eb84783b */ /* 0x000f6e0000000200 */
[-C--:B--2---:R-:W-:Y:S01]  /*c040*/  HMMA.16816.F32 R4, R212, R220.reuse, R4 ;  /* 0x000000dcd404723c */ /* 0x084fe20000001804 */
[----:B------:R-:W-:Y:S07]  /*c050*/  LDSM.16.M88.4 R208, [R243+0x4000] ;  /* 0x00400000f3d0783b */ /* 0x000fee0000000200 */
        /* <DEDUP_REMOVED lines=8> */
[----:B------:R-:W-:Y:S07]  /*c0e0*/  LDSM.16.M88.4 R228, [R234+0x1000] ;  /* 0x00100000eae4783b */ /* 0x000fee0000000200 */
[-C--:B----4-:R-:W-:Y:S08]  /*c0f0*/  HMMA.16816.F32 R36, R212, R216.reuse, R36 ;  /* 0x000000d8d424723c */ /* 0x090ff00000001824 */
[C---:B------:R-:W-:Y:S08]  /*c100*/  HMMA.16816.F32 R40, R224.reuse, R216, R40 ;  /* 0x000000d8e028723c */ /* 0x040ff00000001828 */
[-C--:B------:R-:W-:Y:S08]  /*c110*/  HMMA.16816.F32 R44, R224, R218.reuse, R44 ;  /* 0x000000dae02c723c */ /* 0x080ff0000000182c */
[C---:B------:R-:W-:Y:S01]  /*c120*/  HMMA.16816.F32 R48, R212.reuse, R218, R48 ;  /* 0x000000dad430723c */ /* 0x040fe20000001830 */
[----:B------:R-:W2:Y:S07]  /*c130*/  LDSM.16.M88.4 R216, [R234] ;  /* 0x00000000ead8783b */ /* 0x000eae0000000200 */
[-C--:B-----5:R-:W-:Y:S08]  /*c140*/  HMMA.16816.F32 R52, R212, R132.reuse, R52 ;  /* 0x00000084d434723c */ /* 0x0a0ff00000001834 */
[C---:B------:R-:W-:Y:S08]  /*c150*/  HMMA.16816.F32 R56, R224.reuse, R132, R56 ;  /* 0x00000084e038723c */ /* 0x040ff00000001838 */
[-C--:B------:R-:W-:Y:S01]  /*c160*/  HMMA.16816.F32 R60, R224, R134.reuse, R60 ;  /* 0x00000086e03c723c */ /* 0x080fe2000000183c */
[----:B------:R-:W3:Y:S07]  /*c170*/  LDSM.16.M88.4 R224, [R234+0x800] ;  /* 0x00080000eae0783b */ /* 0x000eee0000000200 */
[----:B------:R-:W-:Y:S01]  /*c180*/  HMMA.16816.F32 R64, R212, R134, R64 ;  /* 0x00000086d440723c */ /* 0x000fe20000001840 */
[----:B------:R-:W4:Y:S01]  /*c190*/  LDSM.16.M88.4 R132, [R234+0x1800] ;  /* 0x00180000ea84783b */ /* 0x000f220000000200 */
[----:B------:R-:W-:Y:S06]  /*c1a0*/  DEPBAR.LE SB0, 0x0 ;  /* 0x000080000000791a */ /* 0x000fec0000000000 */
[-C--:B--2---:R-:W-:Y:S01]  /*c1b0*/  HMMA.16816.F32 R4, R208, R216.reuse, R4 ;  /* 0x000000d8d004723c */ /* 0x084fe20000001804 */
[----:B------:R-:W-:Y:S07]  /*c1c0*/  BAR.SYNC.DEFER_BLOCKING 0x0 ;  /* 0x0000000000007b1d */ /* 0x000fee0000010000 */
        /* <DEDUP_REMOVED lines=17> */
[----:B-1----:R-:W-:Y:S01]  /*c2e0*/  IMAD.MOV.U32 R246, RZ, RZ, RZ ;  /* 0x000000fffff67224 */ /* 0x002fe200078e00ff */
        /* <DEDUP_REMOVED lines=39> */
.L_x_1746:
[----:B------:R-:W-:-:S05]  /*c560*/  BRA.DIV ~URZ, `(.L_x_1666) ;  /* 0x000096627f007947 */ /* 0x000fca000b800000 */
[----:B------:R-:W3:Y:S01]  /*c570*/  SHFL.IDX PT, R142, R132, RZ, 0x181f ;  /* 0x00181fff848e7589 */ /* 0x000ee200000e0000 */
[C---:B------:R-:W-:Y:S02]  /*c580*/  IADD3 R2, -R245.reuse, 0x10, RZ ;  /* 0x00000010f5027810 */ /* 0x040fe40007ffe1ff */
[----:B------:R-:W-:Y:S01]  /*c590*/  ISETP.NE.U32.AND P2, PT, R245, RZ, PT ;  /* 0x000000fff500720c */ /* 0x000fe20003f45070 */
[----:B------:R-:W4:Y:S01]  /*c5a0*/  SHFL.IDX PT, R3, R132, 0x1, 0x181f ;  /* 0x00381f0084037f89 */ /* 0x000f2200000e0000 */
[----:B------:R-:W-:Y:S03]  /*c5b0*/  LOP3.LUT R2, R2, 0xf, RZ, 0xc0, !PT ;  /* 0x0000000f02027812 */ /* 0x000fe600078ec0ff */
[----:B------:R-:W-:Y:S01]  /*c5c0*/  SHFL.IDX PT, R136, R0, 0x2, 0x181f ;  /* 0x00581f0000887f89 */ /* 0x000fe200000e0000 */
[----:B---3--:R-:W-:Y:S04]  /*c5d0*/  IADD3 R208, P5, P4, R2, R142, R141 ;  /* 0x0000008e02d07210 */ /* 0x008fe80007cbe08d */
[----:B--2---:R-:W-:Y:S02]  /*c5e0*/  IADD3.X R209, RZ, R135, R133, P5, P4 ;  /* 0x00000087ffd17210 */ /* 0x004fe40002fe8485 */
[-C--:B------:R-:W-:Y:S03]  /*c5f0*/  IADD3 R142, P4, R142, R210.reuse, RZ ;  /* 0x000000d28e8e7210 */ /* 0x080fe60007f9e0ff */
[----:B------:R2:W-:Y:S02]  /*c600*/  LDGSTS.E.BYPASS.LTC128B.128.ZFILL [R247+0x4100], [R208.64], P2 ;  /* 0x04100000d0f77fae */ /* 0x0005e40009141d46 */
[--C-:B------:R-:W-:Y:S02]  /*c610*/  IMAD.X R143, R135, 0x1, R134.reuse, P4 ;  /* 0x00000001878f7824 */ /* 0x100fe400020e0686 */
[----:B------:R-:W3:Y:S04]  /*c620*/  SHFL.IDX PT, R135, R0, 0x1, 0x181f ;  /* 0x00381f0000877f89 */ /* 0x000ee800000e0000 */
[----:B------:R4:W-:Y:S04]  /*c630*/  LDGSTS.E.BYPASS.LTC128B.128 [R247+0x6100], [R142.64], !P0 ;  /* 0x061000008ef77fae */ /* 0x0009e8000c101d46 */
[----:B-1----:R-:W-:Y:S01]  /*c640*/  SHFL.IDX PT, R0, R0, 0x3, 0x181f ;  /* 0x00781f0000007f89 */ /* 0x002fe200000e0000 */
[C---:B----4-:R-:W-:Y:S04]  /*c650*/  IADD3 R142, P5, P4, R2.reuse, R3, R141 ;  /* 0x00000003028e7210 */ /* 0x050fe80007cbe08d */
[----:B---3--:R-:W-:Y:S05]  /*c660*/  IADD3.X R143, RZ, R135, R133, P5, P4 ;  /* 0x00000087ff8f7210 */ /* 0x008fea0002fe8485 */
[----:B------:R1:W-:Y:S02]  /*c670*/  LDGSTS.E.BYPASS.LTC128B.128.ZFILL [R247+0x4900], [R142.64], P2 ;  /* 0x049000008ef77fae */ /* 0x0003e40009141d46 */
[----:B-1----:R-:W-:Y:S05]  /*c680*/  IADD3 R142, P4, R3, R210, RZ ;  /* 0x000000d2038e7210 */ /* 0x002fea0007f9e0ff */
[--C-:B------:R-:W-:Y:S02]  /*c690*/  IMAD.X R143, R135, 0x1, R134.reuse, P4 ;  /* 0x00000001878f7824 */ /* 0x100fe400020e0686 */
[----:B------:R-:W1:Y:S04]  /*c6a0*/  SHFL.IDX PT, R135, R132, 0x2, 0x181f ;  /* 0x00581f0084877f89 */ /* 0x000e6800000e0000 */
[----:B------:R2:W-:Y:S04]  /*c6b0*/  LDGSTS.E.BYPASS.LTC128B.128 [R247+0x6900], [R142.64], !P0 ;  /* 0x069000008ef77fae */ /* 0x0005e8000c101d46 */
[----:B------:R-:W3:Y:S01]  /*c6c0*/  SHFL.IDX PT, R132, R132, 0x3, 0x181f ;  /* 0x00781f0084847f89 */ /* 0x000ee200000e0000 */
[----:B-1----:R-:W-:Y:S04]  /*c6d0*/  IADD3 R2, P5, P4, R2, R135, R141 ;  /* 0x0000008702027210 */ /* 0x002fe80007cbe08d */
[----:B------:R-:W-:Y:S05]  /*c6e0*/  IADD3.X R3, RZ, R136, R133, P5, P4 ;  /* 0x00000088ff037210 */ /* 0x000fea0002fe8485 */
[----:B------:R1:W-:Y:S02]  /*c6f0*/  LDGSTS.E.BYPASS.LTC128B.128.ZFILL [R247+0x5100], [R2.64], P2 ;  /* 0x0510000002f77fae */ /* 0x0003e40009141d46 */
[----:B-1----:R-:W-:Y:S05]  /*c700*/  IADD3 R2, P2, R135, R210, RZ ;  /* 0x000000d287027210 */ /* 0x002fea0007f5e0ff */
[----:B------:R-:W-:Y:S05]  /*c710*/  IMAD.X R3, R136, 0x1, R134, P2 ;  /* 0x0000000188037824 */ /* 0x000fea00010e0686 */
[----:B------:R2:W-:Y:S03]  /*c720*/  LDGSTS.E.BYPASS.LTC128B.128 [R247+0x7100], [R2.64], !P0 ;  /* 0x0710000002f77fae */ /* 0x0005e6000c101d46 */
.L_x_1747:
[C---:B--23--:R-:W-:Y:S02]  /*c730*/  IADD3 R2, -R245.reuse, 0x10, RZ ;  /* 0x00000010f5027810 */ /* 0x04cfe40007ffe1ff */
[----:B------:R-:W-:Y:S02]  /*c740*/  ISETP.NE.U32.AND P2, PT, R245, RZ, PT ;  /* 0x000000fff500720c */ /* 0x000fe40003f45070 */
[----:B------:R-:W-:Y:S04]  /*c750*/  LOP3.LUT R2, R2, 0xf, RZ, 0xc0, !PT ;  /* 0x0000000f02027812 */ /* 0x000fe800078ec0ff */
[----:B------:R-:W-:Y:S04]  /*c760*/  IADD3 R2, P5, P4, R2, R132, R141 ;  /* 0x0000008402027210 */ /* 0x000fe80007cbe08d */
[----:B------:R-:W-:Y:S05]  /*c770*/  IADD3.X R3, RZ, R0, R133, P5, P4 ;  /* 0x00000000ff037210 */ /* 0x000fea0002fe8485 */
[----:B------:R-:W-:Y:S01]  /*c780*/  @!PT LDS RZ, [RZ] ;  /* 0x00000000fffff984 */ /* 0x000fe20000000800 */
[----:B------:R-:W-:Y:S01]  /*c790*/  @!PT LDS RZ, [RZ] ;  /* 0x00000000fffff984 */ /* 0x000fe20000000800 */
[----:B------:R-:W-:Y:S01]  /*c7a0*/  @!PT LDS RZ, [RZ] ;  /* 0x00000000fffff984 */ /* 0x000fe20000000800 */
[----:B------:R1:W-:Y:S02]  /*c7b0*/  LDGSTS.E.BYPASS.LTC128B.128.ZFILL [R247+0x5900], [R2.64], P2 ;  /* 0x0590000002f77fae */ /* 0x0003e40009141d46 */
[----:B-1----:R-:W-:Y:S05]  /*c7c0*/  IADD3 R2, P2, R132, R210, RZ ;  /* 0x000000d284027210 */ /* 0x002fea0007f5e0ff */
[----:B------:R-:W-:Y:S05]  /*c7d0*/  IMAD.X R3, R0, 0x1, R134, P2 ;  /* 0x0000000100037824 */ /* 0x000fea00010e0686 */
[----:B------:R1:W-:Y:S03]  /*c7e0*/  LDGSTS.E.BYPASS.LTC128B.128 [R247+0x7900], [R2.64], !P0 ;  /* 0x0790000002f77fae */ /* 0x0003e6000c101d46 */
.L_x_1664:
[----:B-1----:R-:W-:Y:S05]  /*c7f0*/  BSYNC B0 ;  /* 0x0000000000007941 */ /* 0x002fea0003800000 */
.L_x_1663:
        /* <DEDUP_REMOVED lines=66> */
[----:B------:R-:W1:Y:S02]  /*cc20*/  SHFL.BFLY PT, R0, R132, 0x2, 0x1f ;  /* 0x0c401f0084007f89 */ /* 0x000e6400000e0000 */
[----:B-1----:R-:W-:Y:S02]  /*cc30*/  FMNMX.FTZ R132, R132, R0, !PT ;  /* 0x0000000084847209 */ /* 0x002fe40007810000 */
[----:B------:R-:W1:Y:S04]  /*cc40*/  SHFL.BFLY PT, R0, R135, 0x2, 0x1f ;  /* 0x0c401f0087007f89 */ /* 0x000e6800000e0000 */
[----:B------:R-:W2:Y:S01]  /*cc50*/  SHFL.BFLY PT, R136, R132, 0x1, 0x1f ;  /* 0x0c201f0084887f89 */ /* 0x000ea200000e0000 */
[----:B-1----:R-:W-:Y:S02]  /*cc60*/  FMNMX.FTZ R135, R135, R0, !PT ;  /* 0x0000000087877209 */ /* 0x002fe40007810000 */
[----:B--2---:R-:W-:Y:S03]  /*cc70*/  FMNMX.FTZ R136, R132, R136, !PT ;  /* 0x0000008884887209 */ /* 0x004fe60007810000 */
[----:B------:R-:W1:Y:S04]  /*cc80*/  SHFL.BFLY PT, R0, R135, 0x1, 0x1f ;  /* 0x0c201f0087007f89 */ /* 0x000e6800000e0000 */
[----:B------:R-:W2:Y:S01]  /*cc90*/  SHFL.BFLY PT, R132, R133, 0x2, 0x1f ;  /* 0x0c401f0085847f89 */ /* 0x000ea200000e0000 */
[----:B-1----:R-:W-:Y:S03]  /*cca0*/  FMNMX.FTZ R135, R135, R0, !PT ;  /* 0x0000000087877209 */ /* 0x002fe60007810000 */
[----:B------:R-:W1:Y:S01]  /*ccb0*/  SHFL.BFLY PT, R0, R134, 0x2, 0x1f ;  /* 0x0c401f0086007f89 */ /* 0x000e6200000e0000 */
[----:B--2---:R-:W-:Y:S02]  /*ccc0*/  FMNMX.FTZ R132, R133, R132, !PT ;  /* 0x0000008485847209 */ /* 0x004fe40007810000 */
[----:B-1----:R-:W-:Y:S05]  /*ccd0*/  FMNMX.FTZ R134, R134, R0, !PT ;  /* 0x0000000086867209 */ /* 0x002fea0007810000 */
[----:B------:R-:W1:Y:S02]  /*cce0*/  SHFL.BFLY PT, R0, R134, 0x1, 0x1f ;  /* 0x0c201f0086007f89 */ /* 0x000e6400000e0000 */
[----:B-1----:R-:W-:Y:S02]  /*ccf0*/  FMNMX.FTZ R134, R134, R0, !PT ;  /* 0x0000000086867209 */ /* 0x002fe40007810000 */
[----:B------:R1:W2:Y:S04]  /*cd00*/  SHFL.BFLY PT, R0, R132, 0x1, 0x1f ;  /* 0x0c201f0084007f89 */ /* 0x0002a800000e0000 */
.L_x_1748:
[----:B------:R-:W3:Y:S01]  /*cd10*/  LDL.LU R3, [R1+0x4] ;  /* 0x0000040001037983 */ /* 0x000ee20000300800 */
[----:B------:R-:W-:Y:S01]  /*cd20*/  FMUL.FTZ R2, R136, c[0x0][0x2d0] ;  /* 0x0000b40088027a20 */ /* 0x000fe20000410000 */
[----:B--2---:R-:W-:Y:S01]  /*cd30*/  FMNMX.FTZ R133, R0, R132, !PT ;  /* 0x0000008400857209 */ /* 0x004fe20007810000 */
[----:B------:R-:W-:Y:S01]  /*cd40*/  FADD.FTZ R0, -R136, R137 ;  /* 0x0000008988007221 */ /* 0x000fe20000010100 */
[----:B------:R-:W2:Y:S01]  /*cd50*/  LDL.LU R210, [R1] ;  /* 0x0000000001d27983 */ /* 0x000ea20000300800 */
[--C-:B------:R-:W-:Y:S01]  /*cd60*/  FFMA.FTZ R4, R4, c[0x0][0x2d0], -R2.reuse ;  /* 0x0000b40004047a23 */ /* 0x100fe20000010802 */
[----:B------:R-:W-:Y:S01]  /*cd70*/  WARPSYNC 0xffffffff ;  /* 0xffffffff00007948 */ /* 0x000fe20003800000 */
[----:B------:R-:W-:Y:S01]  /*cd80*/  FMUL.FTZ R0, R0, c[0x0][0x2d0] ;  /* 0x0000b40000007a20 */ /* 0x000fe20000410000 */
[----:B------:R-:W-:Y:S01]  /*cd90*/  ISETP.GT.AND P0, PT, R248, RZ, PT ;  /* 0x000000fff800720c */ /* 0x000fe20003f04270 */
[--C-:B------:R-:W-:Y:S02]  /*cda0*/  FFMA.FTZ R5, R5, c[0x0][0x2d0], -R2.reuse ;  /* 0x0000b40005057a23 */ /* 0x100fe40000010802 */
[----:B-1----:R-:W1:Y:S01]  /*cdb0*/  MUFU.EX2 R132, R0 ;  /* 0x0000000000847308 */ /* 0x002e620000000800 */
        /* <DEDUP_REMOVED lines=11> */
[----:B------:R-:W4:Y:S01]  /*ce70*/  MUFU.EX2 R208, R5 ;  /* 0x0000000500d07308 */ /* 0x000f220000000800 */
[--C-:B------:R-:W-:Y:S02]  /*ce80*/  FFMA.FTZ R212, R53, c[0x0][0x2d0], -R2.reuse ;  /* 0x0000b40035d47a23 */ /* 0x100fe40000010802 */
[--C-:B------:R-:W-:Y:S02]  /*ce90*/  FFMA.FTZ R142, R65, c[0x0][0x2d0], -R2.reuse ;  /* 0x0000b400418e7a23 */ /* 0x100fe40000010802 */
[--C-:B------:R-:W-:Y:S02]  /*cea0*/  FFMA.FTZ R48, R49, c[0x0][0x2d0], -R2.reuse ;  /* 0x0000b40031307a23 */ /* 0x100fe40000010802 */
[----:B------:R-:W-:Y:S02]  /*ceb0*/  FFMA.FTZ R209, R64, c[0x0][0x2d0], -R2 ;  /* 0x0000b40040d17a23 */ /* 0x000fe40000010802 */
[----:B------:R-:W-:Y:S01]  /*cec0*/  FMUL.FTZ R2, R135, c[0x0][0x2d0] ;  /* 0x0000b40087027a20 */ /* 0x000fe20000410000 */
[----:B------:R-:W-:Y:S03]  /*ced0*/  MUFU.EX2 R20, R16 ;  /* 0x0000001000147308 */ /* 0x000fe60000000800 */
        /* <DEDUP_REMOVED lines=8> */
[--C-:B------:R-:W-:Y:S01]  /*cf60*/  FFMA.FTZ R222, R34, c[0x0][0x2d0], -R2.reuse ;  /* 0x0000b40022de7a23 */ /* 0x100fe20000010802 */
[----:B------:R-:W-:Y:S01]  /*cf70*/  MOV R34, R212 ;  /* 0x000000d400227202 */ /* 0x000fe20000000f00 */
[--C-:B------:R-:W-:Y:S01]  /*cf80*/  FFMA.FTZ R221, R35, c[0x0][0x2d0], -R2.reuse ;  /* 0x0000b40023dd7a23 */ /* 0x100fe20000010802 */
[----:B------:R-:W5:Y:S01]  /*cf90*/  MUFU.EX2 R7, R7 ;  /* 0x0000000700077308 */ /* 0x000f620000000800 */
[--C-:B------:R-:W-:Y:S02]  /*cfa0*/  FFMA.FTZ R51, R51, c[0x0][0x2d0], -R2.reuse ;  /* 0x0000b40033337a23 */ /* 0x100fe40000010802 */
[--C-:B------:R-:W-:Y:S02]  /*cfb0*/  FFMA.FTZ R143, R54, c[0x0][0x2d0], -R2.reuse ;  /* 0x0000b400368f7a23 */ /* 0x100fe40000010802 */
[--C-:B------:R-:W-:Y:S02]  /*cfc0*/  FFMA.FTZ R49, R55, c[0x0][0x2d0], -R2.reuse ;  /* 0x0000b40037317a23 */ /* 0x100fe40000010802 */
[--C-:B------:R-:W-:Y:S02]  /*cfd0*/  FFMA.FTZ R64, R66, c[0x0][0x2d0], -R2.reuse ;  /* 0x0000b40042407a23 */ /* 0x100fe40000010802 */
[--C-:B------:R-:W-:Y:S01]  /*cfe0*/  FFMA.FTZ R211, R18, c[0x0][0x2d0], -R2.reuse ;  /* 0x0000b40012d37a23 */ /* 0x100fe20000010802 */
[----:B------:R-:W-:Y:S01]  /*cff0*/  MUFU.EX2 R224, R224 ;  /* 0x000000e000e07308 */ /* 0x000fe20000000800 */
[--C-:B------:R-:W-:Y:S02]  /*d000*/  FFMA.FTZ R50, R50, c[0x0][0x2d0], -R2.reuse ;  /* 0x0000b40032327a23 */ /* 0x100fe40000010802 */
[----:B------:R-:W-:Y:S07]  /*d010*/  FFMA.FTZ R141, R67, c[0x0][0x2d0], -R2 ;  /* 0x0000b400438d7a23 */ /* 0x000fee0000010802 */
[----:B------:R-:W-:Y:S10]  /*d020*/  MUFU.EX2 R211, R211 ;  /* 0x000000d300d37308 */ /* 0x000ff40000000800 */
[----:B------:R-:W-:Y:S01]  /*d030*/  MUFU.EX2 R137, R137 ;  /* 0x0000008900897308 */ /* 0x000fe20000000800 */
[C---:B-1----:R-:W-:Y:S02]  /*d040*/  FMUL.FTZ R68, R132.reuse, R68 ;  /* 0x0000004484447220 */ /* 0x042fe40000410000 */
        /* <DEDUP_REMOVED lines=15> */
[----:B---3--:R-:W-:Y:S04]  /*d140*/  FFMA.FTZ R0, R132, R3, R4 ;  /* 0x0000000384007223 */ /* 0x008fe80000010004 */
[C---:B----4-:R-:W-:Y:S01]  /*d150*/  FADD.FTZ R5, R208.reuse, R0 ;  /* 0x00000000d0057221 */ /* 0x050fe20000010000 */
[----:B------:R-:W-:Y:S01]  /*d160*/  F2FP.PACK_AB R208, R208, R4 ;  /* 0x00000004d0d0723e */ /* 0x000fe200000000ff */
[----:B------:R-:W-:Y:S01]  /*d170*/  FADD.FTZ R0, -R135, R138 ;  /* 0x0000008a87007221 */ /* 0x000fe20000010100 */
[----:B------:R-:W-:Y:S01]  /*d180*/  MOV R138, R209 ;  /* 0x000000d1008a7202 */ /* 0x000fe20000000f00 */
[----:B------:R-:W-:Y:S01]  /*d190*/  FMUL.FTZ R4, R134, c[0x0][0x2d0] ;  /* 0x0000b40086047a20 */ /* 0x000fe20000410000 */
[----:B-----5:R-:W-:Y:S01]  /*d1a0*/  F2FP.PACK_AB R209, R7, R6 ;  /* 0x0000000607d1723e */ /* 0x020fe200000000ff */
[----:B------:R-:W-:Y:S02]  /*d1b0*/  FMUL.FTZ R0, R0, c[0x0][0x2d0] ;  /* 0x0000b40000007a20 */ /* 0x000fe40000410000 */
[----:B------:R-:W-:Y:S02]  /*d1c0*/  FADD.FTZ R5, R20, R5 ;  /* 0x0000000514057221 */ /* 0x000fe40000010000 */
[----:B------:R-:W2:Y:S01]  /*d1d0*/  MUFU.EX2 R3, R0 ;  /* 0x0000000000037308 */ /* 0x000ea20000000800 */
[--C-:B------:R-:W-:Y:S02]  /*d1e0*/  FFMA.FTZ R54, R61, c[0x0][0x2d0], -R4.reuse ;  /* 0x0000b4003d367a23 */ /* 0x100fe40000010804 */
[--C-:B------:R-:W-:Y:S02]  /*d1f0*/  FFMA.FTZ R8, R8, c[0x0][0x2d0], -R4.reuse ;  /* 0x0000b40008087a23 */ /* 0x100fe40000010804 */
[--C-:B------:R-:W-:Y:S02]  /*d200*/  FFMA.FTZ R9, R9, c[0x0][0x2d0], -R4.reuse ;  /* 0x0000b40009097a23 */ /* 0x100fe40000010804 */
[--C-:B------:R-:W-:Y:S01]  /*d210*/  FFMA.FTZ R18, R12, c[0x0][0x2d0], -R4.reuse ;  /* 0x0000b4000c127a23 */ /* 0x100fe20000010804 */
[----:B------:R-:W-:Y:S01]  /*d220*/  MOV R12, R213 ;  /* 0x000000d5000c7202 */ /* 0x000fe20000000f00 */
        /* <DEDUP_REMOVED lines=9> */
[----:B------:R-:W-:Y:S02]  /*d2c0*/  FFMA.FTZ R218, R28, c[0x0][0x2d0], -R4 ;  /* 0x0000b4001cda7a23 */ /* 0x000fe40000010804 */
[----:B--2---:R-:W-:Y:S02]  /*d2d0*/  FFMA.FTZ R0, R3, R210, R6 ;  /* 0x000000d203007223 */ /* 0x004fe40000010006 */
[----:B------:R-:W-:Y:S02]  /*d2e0*/  FFMA.FTZ R219, R29, c[0x0][0x2d0], -R4 ;  /* 0x0000b4001ddb7a23 */ /* 0x000fe40000010804 */
[----:B------:R-:W-:Y:S01]  /*d2f0*/  FADD.FTZ R32, R7, R0 ;  /* 0x0000000007207221 */ /* 0x000fe20000010000 */
[----:B------:R1:W2:Y:S01]  /*d300*/  MUFU.EX2 R210, R17 ;  /* 0x0000001100d27308 */ /* 0x0002a20000000800 */
[----:B------:R-:W-:Y:S02]  /*d310*/  FADD.FTZ R0, -R134, R139 ;  /* 0x0000008b86007221 */ /* 0x000fe40000010100 */
[--C-:B------:R-:W-:Y:S02]  /*d320*/  FFMA.FTZ R231, R40, c[0x0][0x2d0], -R4.reuse ;  /* 0x0000b40028e77a23 */ /* 0x100fe40000010804 */
[----:B------:R-:W-:Y:S02]  /*d330*/  FMUL.FTZ R0, R0, c[0x0][0x2d0] ;  /* 0x0000b40000007a20 */ /* 0x000fe40000410000 */
[--C-:B------:R-:W-:Y:S02]  /*d340*/  FFMA.FTZ R230, R41, c[0x0][0x2d0], -R4.reuse ;  /* 0x0000b40029e67a23 */ /* 0x100fe40000010804 */
        /* <DEDUP_REMOVED lines=10> */
[----:B-1----:R-:W-:Y:S02]  /*d3f0*/  FFMA.FTZ R17, R13, c[0x0][0x2d0], -R4 ;  /* 0x0000b4000d117a23 */ /* 0x002fe40000010804 */
[----:B------:R-:W5:Y:S01]  /*d400*/  LDL.LU R13, [R1+0x8] ;  /* 0x00000800010d7983 */ /* 0x000f620000300800 */
[C---:B--2---:R-:W-:Y:S01]  /*d410*/  FADD.FTZ R220, R210.reuse, R5 ;  /* 0x00000005d2dc7221 */ /* 0x044fe20000010000 */
[----:B------:R-:W-:Y:S01]  /*d420*/  F2FP.PACK_AB R210, R210, R20 ;  /* 0x00000014d2d2723e */ /* 0x000fe200000000ff */
[----:B------:R-:W-:Y:S01]  /*d430*/  FMUL.FTZ R4, R133, c[0x0][0x2d0] ;  /* 0x0000b40085047a20 */ /* 0x000fe20000410000 */
[----:B------:R-:W2:Y:S01]  /*d440*/  LDL.LU R20, [R1+0xc] ;  /* 0x00000c0001147983 */ /* 0x000ea20000300800 */
[----:B------:R-:W-:Y:S01]  /*d450*/  MOV R5, R141 ;  /* 0x0000008d00057202 */ /* 0x000fe20000000f00 */
[----:B------:R-:W-:Y:S01]  /*d460*/  FMUL.FTZ R102, R3, R102 ;  /* 0x0000006603667220 */ /* 0x000fe20000410000 */
[----:B------:R-:W-:Y:S01]  /*d470*/  MUFU.EX2 R216, R216 ;  /* 0x000000d800d87308 */ /* 0x000fe20000000800 */
[----:B---3--:R-:W-:Y:S01]  /*d480*/  FADD.FTZ R0, -R133, R140 ;  /* 0x0000008c85007221 */ /* 0x008fe20000010100 */
[----:B------:R-:W-:Y:S01]  /*d490*/  MOV R140, R12 ;  /* 0x0000000c008c7202 */ /* 0x000fe20000000f00 */
        /* <DEDUP_REMOVED lines=19> */
[----:B------:R-:W-:Y:S02]  /*d5d0*/  FFMA.FTZ R65, R59, c[0x0][0x2d0], -R4 ;  /* 0x0000b4003b417a23 */ /* 0x000fe40000010804 */
[C---:B----4-:R-:W-:Y:S01]  /*d5e0*/  FMUL.FTZ R12, R2.reuse, R168 ;  /* 0x000000a8020c7220 */ /* 0x050fe20000410000 */
[----:B------:R-:W-:Y:S01]  /*d5f0*/  MOV R168, R23 ;  /* 0x0000001700a87202 */ /* 0x000fe20000000f00 */
[C---:B------:R-:W-:Y:S01]  /*d600*/  FMUL.FTZ R29, R2.reuse, R161 ;  /* 0x000000a1021d7220 */ /* 0x040fe20000410000 */
[----:B------:R-:W-:Y:S01]  /*d610*/  MUFU.EX2 R215, R215 ;  /* 0x000000d700d77308 */ /* 0x000fe20000000800 */
[C---:B------:R-:W-:Y:S02]  /*d620*/  FMUL.FTZ R40, R2.reuse, R156 ;  /* 0x0000009c02287220 */ /* 0x040fe40000410000 */
[----:B------:R-:W-:Y:S01]  /*d630*/  FMUL.FTZ R8, R2, R172 ;  /* 0x000000ac02087220 */ /* 0x000fe20000410000 */
[----:B------:R-:W-:Y:S01]  /*d640*/  MOV R172, R140 ;  /* 0x0000008c00ac7202 */ /* 0x000fe20000000f00 */
[C---:B-1----:R-:W-:Y:S01]  /*d650*/  FMUL.FTZ R30, R0.reuse, R162 ;  /* 0x000000a2001e7220 */ /* 0x042fe20000410000 */
[----:B------:R-:W-:Y:S01]  /*d660*/  F2FP.PACK_AB R140, R21, R22 ;  /* 0x00000016158c723e */ /* 0x000fe200000000ff */
[----:B------:R-:W-:Y:S02]  /*d670*/  FMUL.FTZ R31, R0, R163 ;  /* 0x000000a3001f7220 */ /* 0x000fe40000410000 */
[C---:B------:R-:W-:Y:S01]  /*d680*/  FMUL.FTZ R28, R2.reuse, R160 ;  /* 0x000000a0021c7220 */ /* 0x040fe20000410000 */
[----:B------:R-:W1:Y:S01]  /*d690*/  MUFU.EX2 R162, R19 ;  /* 0x0000001300a27308 */ /* 0x000e620000000800 */
[----:B------:R-:W-:Y:S02]  /*d6a0*/  FMUL.FTZ R24, R2, R164 ;  /* 0x000000a402187220 */ /* 0x000fe40000410000 */
[C---:B------:R-:W-:Y:S02]  /*d6b0*/  FMUL.FTZ R42, R0.reuse, R158 ;  /* 0x0000009e002a7220 */ /* 0x040fe40000410000 */
[----:B------:R-:W-:Y:S02]  /*d6c0*/  FMUL.FTZ R43, R0, R159 ;  /* 0x0000009f002b7220 */ /* 0x000fe40000410000 */
[----:B------:R-:W-:Y:S02]  /*d6d0*/  FMUL.FTZ R41, R2, R157 ;  /* 0x0000009d02297220 */ /* 0x000fe40000410000 */
[----:B------:R-:W-:Y:S01]  /*d6e0*/  FADD.FTZ R157, R211, R32 ;  /* 0x00000020d39d7221 */ /* 0x000fe20000010000 */
[----:B------:R3:W-:Y:S01]  /*d6f0*/  MUFU.EX2 R163, R6 ;  /* 0x0000000600a37308 */ /* 0x0007e20000000800 */
[----:B------:R-:W-:Y:S01]  /*d700*/  FMUL.FTZ R11, R0, R175 ;  /* 0x000000af000b7220 */ /* 0x000fe20000410000 */
[----:B------:R-:W-:Y:S01]  /*d710*/  MOV R175, R38 ;  /* 0x0000002600af7202 */ /* 0x000fe20000000f00 */
[----:B------:R-:W-:Y:S01]  /*d720*/  FMUL.FTZ R9, R2, R173 ;  /* 0x000000ad02097220 */ /* 0x000fe20000410000 */
[----:B------:R-:W-:Y:S01]  /*d730*/  MOV R173, R34 ;  /* 0x0000002200ad7202 */ /* 0x000fe20000000f00 */
[C---:B------:R-:W-:Y:S01]  /*d740*/  FMUL.FTZ R10, R0.reuse, R174 ;  /* 0x000000ae000a7220 */ /* 0x040fe20000410000 */
[----:B------:R-:W-:Y:S01]  /*d750*/  MOV R34, R142 ;  /* 0x0000008e00227202 */ /* 0x000fe20000000f00 */
[C---:B------:R-:W-:Y:S01]  /*d760*/  FMUL.FTZ R14, R0.reuse, R170 ;  /* 0x000000aa000e7220 */ /* 0x040fe20000410000 */
[----:B------:R-:W-:Y:S01]  /*d770*/  MOV R174, R51 ;  /* 0x0000003300ae7202 */ /* 0x000fe20000000f00 */
[----:B------:R-:W-:Y:S01]  /*d780*/  FMUL.FTZ R15, R0, R171 ;  /* 0x000000ab000f7220 */ /* 0x000fe20000410000 */
[----:B------:R-:W4:Y:S01]  /*d790*/  MUFU.EX2 R160, R7 ;  /* 0x0000000700a07308 */ /* 0x000f220000000800 */
[----:B------:R-:W-:Y:S01]  /*d7a0*/  FMUL.FTZ R25, R2, R165 ;  /* 0x000000a502197220 */ /* 0x000fe20000410000 */
[----:B------:R-:W-:Y:S01]  /*d7b0*/  MOV R165, R54 ;  /* 0x0000003600a57202 */ /* 0x000fe20000000f00 */
[----:B------:R-:W-:Y:S01]  /*d7c0*/  FMUL.FTZ R26, R0, R166 ;  /* 0x000000a6001a7220 */ /* 0x000fe20000410000 */
[----:B-1----:R-:W-:Y:S01]  /*d7d0*/  F2FP.PACK_AB R211, R162, R211 ;  /* 0x000000d3a2d3723e */ /* 0x002fe200000000ff */
[C---:B------:R-:W-:Y:S01]  /*d7e0*/  FMUL.FTZ R19, R3.reuse, R183 ;  /* 0x000000b703137220 */ /* 0x040fe20000410000 */
[----:B------:R-:W-:Y:S01]  /*d7f0*/  MOV R183, R49 ;  /* 0x0000003100b77202 */ /* 0x000fe20000000f00 */
[----:B------:R-:W-:Y:S01]  /*d800*/  FMUL.FTZ R27, R0, R167 ;  /* 0x000000a7001b7220 */ /* 0x000fe20000410000 */
[----:B------:R-:W-:Y:S01]  /*d810*/  MOV R49, R36 ;  /* 0x0000002400317202 */ /* 0x000fe20000000f00 */
[----:B------:R-:W-:Y:S01]  /*d820*/  FMUL.FTZ R32, R132, R188 ;  /* 0x000000bc84207220 */ /* 0x000fe20000410000 */
[----:B------:R1:W-:Y:S01]  /*d830*/  MUFU.EX2 R159, R18 ;  /* 0x00000012009f7308 */ /* 0x0003e20000000800 */
[----:B------:R-:W-:Y:S01]  /*d840*/  MOV R188, R64 ;  /* 0x0000004000bc7202 */ /* 0x000fe20000000f00 */
[----:B------:R-:W-:Y:S01]  /*d850*/  FMUL.FTZ R60, R2, R144 ;  /* 0x00000090023c7220 */ /* 0x000fe20000410000 */
        /* <DEDUP_REMOVED lines=8> */
[----:B------:R-:W-:Y:S01]  /*d8e0*/  FMUL.FTZ R61, R2, R145 ;  /* 0x00000091023d7220 */ /* 0x000fe20000410000 */
[----:B------:R-:W-:Y:S01]  /*d8f0*/  MOV R167, R138 ;  /* 0x0000008a00a77202 */ /* 0x000fe20000000f00 */
[C---:B------:R-:W-:Y:S01]  /*d900*/  FMUL.FTZ R62, R0.reuse, R146 ;  /* 0x00000092003e7220 */ /* 0x040fe20000410000 */
[----:B----4-:R-:W-:Y:S01]  /*d910*/  F2FP.PACK_AB R143, R163, R160 ;  /* 0x000000a0a38f723e */ /* 0x010fe200000000ff */
[C---:B------:R-:W-:Y:S01]  /*d920*/  FMUL.FTZ R7, R3.reuse, R179 ;  /* 0x000000b303077220 */ /* 0x040fe20000410000 */
[----:B------:R-:W-:Y:S01]  /*d930*/  MOV R179, R66 ;  /* 0x0000004200b37202 */ /* 0x000fe20000000f00 */
[----:B------:R-:W-:Y:S01]  /*d940*/  FMUL.FTZ R63, R0, R147 ;  /* 0x00000093003f7220 */ /* 0x000fe20000410000 */
[----:B------:R-:W-:Y:S01]  /*d950*/  MOV R189, R139 ;  /* 0x0000008b00bd7202 */ /* 0x000fe20000000f00 */
[----:B------:R-:W-:Y:S01]  /*d960*/  LDSM.16.MT88.4 R144, [R238] ;  /* 0x00000000ee90783b */ /* 0x000fe20000004200 */
[----:B------:R4:W2:Y:S01]  /*d970*/  MUFU.EX2 R158, R16 ;  /* 0x00000010009e7308 */ /* 0x0008a20000000800 */
[C---:B------:R-:W-:Y:S02]  /*d980*/  FMUL.FTZ R44, R2.reuse, R152 ;  /* 0x00000098022c7220 */ /* 0x040fe40000410000 */
[----:B------:R-:W-:Y:S02]  /*d990*/  FMUL.FTZ R45, R2, R153 ;  /* 0x00000099022d7220 */ /* 0x000fe40000410000 */
[C---:B-1----:R-:W-:Y:S01]  /*d9a0*/  FMUL.FTZ R18, R3.reuse, R182 ;  /* 0x000000b603127220 */ /* 0x042fe20000410000 */
[----:B------:R-:W-:Y:S01]  /*d9b0*/  MOV R182, R34 ;  /* 0x0000002200b67202 */ /* 0x000fe20000000f00 */
[C---:B------:R-:W-:Y:S01]  /*d9c0*/  FMUL.FTZ R34, R3.reuse, R190 ;  /* 0x000000be03227220 */ /* 0x040fe20000410000 */
[----:B------:R-:W-:Y:S01]  /*d9d0*/  MOV R190, R55 ;  /* 0x0000003700be7202 */ /* 0x000fe20000000f00 */
[C---:B------:R-:W-:Y:S01]  /*d9e0*/  FMUL.FTZ R46, R0.reuse, R154 ;  /* 0x0000009a002e7220 */ /* 0x040fe20000410000 */
[----:B------:R-:W-:Y:S01]  /*d9f0*/  MUFU.EX2 R139, R226 ;  /* 0x000000e2008b7308 */ /* 0x000fe20000000800 */
[----:B------:R-:W-:Y:S02]  /*da00*/  FMUL.FTZ R47, R0, R155 ;  /* 0x0000009b002f7220 */ /* 0x000fe40000410000 */
[C---:B------:R-:W-:Y:S01]  /*da10*/  FMUL.FTZ R51, R3.reuse, R199 ;  /* 0x000000c703337220 */ /* 0x040fe20000410000 */
[----:B---3--:R-:W-:Y:S01]  /*da20*/  F2FP.PACK_AB R142, R164, R159 ;  /* 0x0000009fa48e723e */ /* 0x008fe200000000ff */
[C---:B------:R-:W-:Y:S01]  /*da30*/  FMUL.FTZ R17, R132.reuse, R181 ;  /* 0x000000b584117220 */ /* 0x040fe20000410000 */
[----:B------:R-:W-:Y:S01]  /*da40*/  LDSM.16.MT88.4 R152, [R237+0x800] ;  /* 0x00080000ed98783b */ /* 0x000fe20000004200 */
[C---:B------:R-:W-:Y:S01]  /*da50*/  FMUL.FTZ R48, R132.reuse, R196 ;  /* 0x000000c484307220 */ /* 0x040fe20000410000 */
[----:B------:R-:W-:Y:S01]  /*da60*/  MOV R196, R49 ;  /* 0x0000003100c47202 */ /* 0x000fe20000000f00 */
[----:B------:R-:W-:Y:S01]  /*da70*/  FMUL.FTZ R49, R132, R197 ;  /* 0x000000c584317220 */ /* 0x000fe20000410000 */
[----:B------:R-:W-:Y:S01]  /*da80*/  MUFU.EX2 R226, R188 ;  /* 0x000000bc00e27308 */ /* 0x000fe20000000800 */
[C---:B------:R-:W-:Y:S02]  /*da90*/  FMUL.FTZ R56, R2.reuse, R148 ;  /* 0x0000009402387220 */ /* 0x040fe40000410000 */
[----:B------:R-:W-:Y:S02]  /*daa0*/  FMUL.FTZ R57, R2, R149 ;  /* 0x0000009502397220 */ /* 0x000fe40000410000 */
[----:B----4-:R-:W-:Y:S01]  /*dab0*/  FMUL.FTZ R16, R132, R180 ;  /* 0x000000b484107220 */ /* 0x010fe20000410000 */
[----:B------:R-:W-:Y:S01]  /*dac0*/  MOV R180, R67 ;  /* 0x0000004300b47202 */ /* 0x000fe20000000f00 */
[C---:B------:R-:W-:Y:S02]  /*dad0*/  FMUL.FTZ R58, R0.reuse, R150 ;  /* 0x00000096003a7220 */ /* 0x040fe40000410000 */
[----:B------:R-:W-:Y:S01]  /*dae0*/  FMUL.FTZ R59, R0, R151 ;  /* 0x00000097003b7220 */ /* 0x000fe20000410000 */
[----:B------:R-:W-:Y:S01]  /*daf0*/  MUFU.EX2 R138, R225 ;  /* 0x000000e1008a7308 */ /* 0x000fe20000000800 */
[C---:B------:R-:W-:Y:S01]  /*db00*/  FMUL.FTZ R66, R3.reuse, R206 ;  /* 0x000000ce03427220 */ /* 0x040fe20000410000 */
[----:B------:R-:W-:Y:S01]  /*db10*/  LDSM.16.MT88.4 R148, [R236+0x800] ;  /* 0x00080000ec94783b */ /* 0x000fe20000004200 */
        /* <DEDUP_REMOVED lines=45> */
[C---:B-----5:R-:W-:Y:S02]  /*ddf0*/  FFMA.FTZ R4, R2.reuse, R13, R22 ;  /* 0x0000000d02047223 */ /* 0x060fe40000010016 */
[----:B------:R-:W-:Y:S01]  /*de00*/  FMUL.FTZ R13, R2, R169 ;  /* 0x000000a9020d7220 */ /* 0x000fe20000410000 */
[----:B------:R-:W-:Y:S01]  /*de10*/  MOV R169, R5 ;  /* 0x0000000500a97202 */ /* 0x000fe20000000f00 */
[----:B--2---:R-:W-:Y:S01]  /*de20*/  FFMA.FTZ R156, R0, R20, R141 ;  /* 0x00000014009c7223 */ /* 0x004fe2000001008d */
[----:B------:R-:W-:Y:S01]  /*de30*/  F2FP.PACK_AB R141, R158, R141 ;  /* 0x0000008d9e8d723e */ /* 0x000fe200000000ff */
[----:B------:R-:W-:Y:S01]  /*de40*/  FADD.FTZ R161, R21, R4 ;  /* 0x0000000415a17221 */ /* 0x000fe20000010000 */
[----:B------:R-:W-:Y:S01]  /*de50*/  MOV R181, R169 ;  /* 0x000000a900b57202 */ /* 0x000fe20000000f00 */
[----:B------:R-:W1:Y:S01]  /*de60*/  LDSM.16.MT88.4 R20, [R236] ;  /* 0x00000000ec14783b */ /* 0x000e620000004200 */
[C---:B------:R-:W-:Y:S01]  /*de70*/  FMUL.FTZ R4, R132.reuse, R176 ;  /* 0x000000b084047220 */ /* 0x040fe20000410000 */
[----:B------:R-:W-:Y:S01]  /*de80*/  MOV R176, R39 ;  /* 0x0000002700b07202 */ /* 0x000fe20000000f00 */
[C---:B------:R-:W-:Y:S01]  /*de90*/  FMUL.FTZ R5, R132.reuse, R177 ;  /* 0x000000b184057220 */ /* 0x040fe20000410000 */
[----:B------:R-:W-:Y:S01]  /*dea0*/  MOV R177, R65 ;  /* 0x0000004100b17202 */ /* 0x000fe20000000f00 */
[----:B------:R-:W-:Y:S01]  /*deb0*/  FADD.FTZ R161, R159, R161 ;  /* 0x000000a19fa17221 */ /* 0x000fe20000010000 */
[----:B------:R-:W-:Y:S01]  /*dec0*/  MOV R65, R37 ;  /* 0x0000002500417202 */ /* 0x000fe20000000f00 */
[----:B------:R-:W2:Y:S01]  /*ded0*/  MUFU.EX2 R2, R227 ;  /* 0x000000e300027308 */ /* 0x000ea20000000800 */
[----:B------:R-:W3:Y:S01]  /*dee0*/  LDSM.16.MT88.4 R36, [R237] ;  /* 0x00000000ed24783b */ /* 0x000ee20000004200 */
[----:B------:R-:W-:Y:S01]  /*def0*/  MOV R169, R172 ;  /* 0x000000ac00a97202 */ /* 0x000fe20000000f00 */
[----:B------:R-:W-:Y:S01]  /*df00*/  FADD.FTZ R0, R137, R220 ;  /* 0x000000dc89007221 */ /* 0x000fe20000010000 */
[----:B------:R-:W-:Y:S01]  /*df10*/  MOV R197, R65 ;  /* 0x0000004100c57202 */ /* 0x000fe20000000f00 */
[C---:B------:R-:W-:Y:S01]  /*df20*/  FMUL.FTZ R65, R132.reuse, R205 ;  /* 0x000000cd84417220 */ /* 0x040fe20000410000 */
[----:B------:R-:W-:Y:S01]  /*df30*/  MOV R172, R50 ;  /* 0x0000003200ac7202 */ /* 0x000fe20000000f00 */
[----:B------:R-:W-:Y:S01]  /*df40*/  FMUL.FTZ R50, R3, R198 ;  /* 0x000000c603327220 */ /* 0x000fe20000410000 */
[----:B------:R-:W-:Y:S01]  /*df50*/  MOV R198, R64 ;  /* 0x0000004000c67202 */ /* 0x000fe20000000f00 */
[----:B------:R-:W-:Y:S01]  /*df60*/  FMUL.FTZ R64, R132, R204 ;  /* 0x000000cc84407220 */ /* 0x000fe20000410000 */
[----:B------:R-:W-:Y:S01]  /*df70*/  MUFU.EX2 R169, R169 ;  /* 0x000000a900a97308 */ /* 0x000fe20000000800 */
[----:B------:R-:W-:Y:S09]  /*df80*/  LDSM.16.MT88.4 R204, [R238+0x1800] ;  /* 0x00180000eecc783b */ /* 0x000ff20000004200 */
[----:B------:R-:W-:Y:S01]  /*df90*/  MUFU.EX2 R172, R172 ;  /* 0x000000ac00ac7308 */ /* 0x000fe20000000800 */
[----:B--2---:R-:W-:Y:S04]  /*dfa0*/  FADD.FTZ R0, R2, R0 ;  /* 0x0000000002007221 */ /* 0x004fe80000010000 */
[----:B------:R-:W-:Y:S05]  /*dfb0*/  FADD.FTZ R0, R139, R0 ;  /* 0x000000008b007221 */ /* 0x000fea0000010000 */
[----:B------:R-:W-:Y:S01]  /*dfc0*/  MUFU.EX2 R217, R176 ;  /* 0x000000b000d97308 */ /* 0x000fe20000000800 */
[-C--:B-1----:R-:W-:Y:S08]  /*dfd0*/  HMMA.16816.F32 R4, R208, R20.reuse, R4 ;  /* 0x00000014d004723c */ /* 0x082ff00000001804 */
[C---:B------:R-:W-:Y:S07]  /*dfe0*/  HMMA.16816.F32 R8, R140.reuse, R20, R8 ;  /* 0x000000148c08723c */ /* 0x040fee0000001808 */
[C---:B------:R-:W-:Y:S01]  /*dff0*/  FMUL.FTZ R20, R132.reuse, R184 ;  /* 0x000000b884147220 */ /* 0x040fe20000410000 */
[-C--:B------:R-:W-:Y:S01]  /*e000*/  HMMA.16816.F32 R12, R140, R22.reuse, R12 ;  /* 0x000000168c0c723c */ /* 0x080fe2000000180c */
[----:B------:R-:W-:Y:S03]  /*e010*/  MUFU.EX2 R184, R212 ;  /* 0x000000d400b87308 */ /* 0x000fe60000000800 */
[C---:B------:R-:W-:Y:S04]  /*e020*/  FMUL.FTZ R21, R132.reuse, R185 ;  /* 0x000000b984157220 */ /* 0x040fe80000410000 */
[C---:B------:R-:W-:Y:S03]  /*e030*/  HMMA.16816.F32 R16, R208.reuse, R22, R16 ;  /* 0x00000016d010723c */ /* 0x040fe60000001810 */
[----:B------:R-:W-:Y:S04]  /*e040*/  MUFU.EX2 R185, R222 ;  /* 0x000000de00b97308 */ /* 0x000fe80000000800 */
[C---:B------:R-:W-:Y:S01]  /*e050*/  FMUL.FTZ R22, R3.reuse, R186 ;  /* 0x000000ba03167220 */ /* 0x040fe20000410000 */
[----:B------:R-:W-:Y:S01]  /*e060*/  MOV R186, R52 ;  /* 0x0000003400ba7202 */ /* 0x000fe20000000f00 */
[C---:B------:R-:W-:Y:S03]  /*e070*/  FMUL.FTZ R23, R3.reuse, R187 ;  /* 0x000000bb03177220 */ /* 0x040fe60000410000 */
[----:B------:R-:W-:Y:S02]  /*e080*/  MOV R187, R53 ;  /* 0x0000003500bb7202 */ /* 0x000fe40000000f00 */
[----:B------:R-:W1:Y:S01]  /*e090*/  LDSM.16.MT88.4 R52, [R239] ;  /* 0x00000000ef34783b */ /* 0x000e620000004200 */
[----:B------:R-:W-:Y:S01]  /*e0a0*/  MUFU.EX2 R186, R186 ;  /* 0x000000ba00ba7308 */ /* 0x000fe20000000800 */
[-C--:B---3--:R-:W-:Y:S08]  /*e0b0*/  HMMA.16816.F32 R20, R208, R36.reuse, R20 ;  /* 0x00000024d014723c */ /* 0x088ff00000001814 */
[C---:B------:R-:W-:Y:S01]  /*e0c0*/  HMMA.16816.F32 R24, R140.reuse, R36, R24 ;  /* 0x000000248c18723c */ /* 0x040fe20000001818 */
[----:B------:R-:W-:Y:S06]  /*e0d0*/  MUFU.EX2 R187, R187 ;  /* 0x000000bb00bb7308 */ /* 0x000fec0000000800 */
[C---:B------:R-:W-:Y:S01]  /*e0e0*/  FMUL.FTZ R36, R132.reuse, R192 ;  /* 0x000000c084247220 */ /* 0x040fe20000410000 */
[-C--:B------:R-:W-:Y:S03]  /*e0f0*/  HMMA.16816.F32 R28, R140, R38.reuse, R28 ;  /* 0x000000268c1c723c */ /* 0x080fe6000000181c */
[----:B------:R-:W-:Y:S01]  /*e100*/  MUFU.EX2 R192, R219 ;  /* 0x000000db00c07308 */ /* 0x000fe20000000800 */
[C---:B------:R-:W-:Y:S04]  /*e110*/  FMUL.FTZ R37, R132.reuse, R193 ;  /* 0x000000c184257220 */ /* 0x040fe80000410000 */
[C---:B------:R-:W-:Y:S05]  /*e120*/  HMMA.16816.F32 R32, R208.reuse, R38, R32 ;  /* 0x00000026d020723c */ /* 0x040fea0000001820 */
[----:B------:R-:W2:Y:S02]  /*e130*/  MUFU.EX2 R193, R221 ;  /* 0x000000dd00c17308 */ /* 0x000ea40000000800 */
[C---:B------:R-:W-:Y:S02]  /*e140*/  FMUL.FTZ R38, R3.reuse, R194 ;  /* 0x000000c203267220 */ /* 0x040fe40000410000 */
[C---:B------:R-:W-:Y:S06]  /*e150*/  FMUL.FTZ R39, R3.reuse, R195 ;  /* 0x000000c303277220 */ /* 0x040fec0000410000 */
[----:B------:R-:W-:Y:S01]  /*e160*/  MUFU.EX2 R194, R213 ;  /* 0x000000d500c27308 */ /* 0x000fe20000000800 */
[-C--:B-1----:R-:W-:Y:S08]  /*e170*/  HMMA.16816.F32 R36, R208, R52.reuse, R36 ;  /* 0x00000034d024723c */ /* 0x082ff00000001824 */
[C---:B------:R-:W-:Y:S01]  /*e180*/  HMMA.16816.F32 R40, R140.reuse, R52, R40 ;  /* 0x000000348c28723c */ /* 0x040fe20000001828 */
[----:B------:R-:W-:Y:S06]  /*e190*/  MUFU.EX2 R219, R177 ;  /* 0x000000b100db7308 */ /* 0x000fec0000000800 */
[C---:B------:R-:W-:Y:S01]  /*e1a0*/  FMUL.FTZ R52, R132.reuse, R200 ;  /* 0x000000c884347220 */ /* 0x040fe20000410000 */
[-C--:B------:R-:W-:Y:S03]  /*e1b0*/  HMMA.16816.F32 R44, R140, R54.reuse, R44 ;  /* 0x000000368c2c723c */ /* 0x080fe6000000182c */
[----:B------:R-:W1:Y:S01]  /*e1c0*/  MUFU.EX2 R195, R218 ;  /* 0x000000da00c37308 */ /* 0x000e620000000800 */
[----:B------:R-:W-:Y:S04]  /*e1d0*/  FMUL.FTZ R53, R132, R201 ;  /* 0x000000c984357220 */ /* 0x000fe80000410000 */
[C---:B------:R-:W-:Y:S05]  /*e1e0*/  HMMA.16816.F32 R48, R208.reuse, R54, R48 ;  /* 0x00000036d030723c */ /* 0x040fea0000001830 */
[----:B------:R-:W3:Y:S02]  /*e1f0*/  MUFU.EX2 R132, R198 ;  /* 0x000000c600847308 */ /* 0x000ee40000000800 */
[C---:B------:R-:W-:Y:S02]  /*e200*/  FMUL.FTZ R54, R3.reuse, R202 ;  /* 0x000000ca03367220 */ /* 0x040fe40000410000 */
[----:B------:R-:W-:Y:S06]  /*e210*/  FMUL.FTZ R55, R3, R203 ;  /* 0x000000cb03377220 */ /* 0x000fec0000410000 */
[----:B------:R-:W4:Y:S01]  /*e220*/  MUFU.EX2 R3, R197 ;  /* 0x000000c500037308 */ /* 0x000f220000000800 */
[-C--:B------:R-:W-:Y:S08]  /*e230*/  HMMA.16816.F32 R52, R208, R144.reuse, R52 ;  /* 0x00000090d034723c */ /* 0x080ff00000001834 */
[C---:B------:R-:W-:Y:S01]  /*e240*/  HMMA.16816.F32 R56, R140.reuse, R144, R56 ;  /* 0x000000908c38723c */ /* 0x040fe20000001838 */
[----:B------:R-:W-:Y:S07]  /*e250*/  MUFU.EX2 R200, R230 ;  /* 0x000000e600c87308 */ /* 0x000fee0000000800 */
[-C--:B------:R-:W-:Y:S03]  /*e260*/  HMMA.16816.F32 R60, R140, R146.reuse, R60 ;  /* 0x000000928c3c723c */ /* 0x080fe6000000183c */
[----:B------:R-:W-:Y:S05]  /*e270*/  MUFU.EX2 R230, R228 ;  /* 0x000000e400e67308 */ /* 0x000fea0000000800 */
[C---:B------:R-:W-:Y:S01]  /*e280*/  HMMA.16816.F32 R64, R208.reuse, R146, R64 ;  /* 0x00000092d040723c */ /* 0x040fe20000001840 */
[----:B------:R-:W5:Y:S07]  /*e290*/  LDSM.16.MT88.4 R144, [R236+0x2000] ;  /* 0x00200000ec90783b */ /* 0x000f6e0000004200 */
[-C--:B-----5:R-:W-:Y:S08]  /*e2a0*/  HMMA.16816.F32 R68, R208, R144.reuse, R68 ;  /* 0x00000090d044723c */ /* 0x0a0ff00000001844 */
[C---:B------:R-:W-:Y:S08]  /*e2b0*/  HMMA.16816.F32 R72, R140.reuse, R144, R72 ;  /* 0x000000908c48723c */ /* 0x040ff00000001848 */
[-C--:B------:R-:W-:Y:S08]  /*e2c0*/  HMMA.16816.F32 R76, R140, R146.reuse, R76 ;  /* 0x000000928c4c723c */ /* 0x080ff0000000184c */
        /* <DEDUP_REMOVED lines=13> */
[C---:B------:R-:W-:Y:S07]  /*e3a0*/  HMMA.16816.F32 R120, R140.reuse, R144, R120 ;  /* 0x000000908c78723c */ /* 0x040fee0000001878 */
[----:B------:R-:W-:Y:S01]  /*e3b0*/  F2FP.PACK_AB R144, R214, R216 ;  /* 0x000000d8d690723e */ /* 0x000fe200000000ff */
[-C--:B------:R-:W-:Y:S04]  /*e3c0*/  HMMA.16816.F32 R124, R140, R146.reuse, R124 ;  /* 0x000000928c7c723c */ /* 0x080fe8000000187c */
[----:B------:R-:W-:Y:S03]  /*e3d0*/  F2FP.PACK_AB R145, R215, R170 ;  /* 0x000000aad791723e */ /* 0x000fe600000000ff */
[----:B------:R-:W-:Y:S01]  /*e3e0*/  F2FP.PACK_AB R140, R2, R137 ;  /* 0x00000089028c723e */ /* 0x000fe200000000ff */
[----:B------:R-:W-:Y:S01]  /*e3f0*/  HMMA.16816.F32 R128, R208, R146, R128 ;  /* 0x00000092d080723c */ /* 0x000fe20000001880 */
[----:B------:R5:W-:Y:S03]  /*e400*/  MUFU.EX2 R137, R191 ;  /* 0x000000bf00897308 */ /* 0x000be60000000800 */
[----:B------:R-:W-:Y:S01]  /*e410*/  F2FP.PACK_AB R142, R138, R139 ;  /* 0x0000008b8a8e723e */ /* 0x000fe200000000ff */
[----:B------:R-:W-:Y:S01]  /*e420*/  FADD.FTZ R139, R162, R157 ;  /* 0x0000009da28b7221 */ /* 0x000fe20000010000 */
[----:B------:R-:W-:Y:S01]  /*e430*/  F2FP.PACK_AB R141, R171, R224 ;  /* 0x000000e0ab8d723e */ /* 0x000fe200000000ff */
[----:B------:R-:W-:Y:S01]  /*e440*/  FADD.FTZ R2, R138, R0 ;  /* 0x000000008a027221 */ /* 0x000fe20000010000 */
[----:B--2---:R-:W-:Y:S01]  /*e450*/  F2FP.PACK_AB R143, R193, R185 ;  /* 0x000000b9c18f723e */ /* 0x004fe200000000ff */
[----:B------:R-:W-:Y:S02]  /*e460*/  FADD.FTZ R0, R158, R156 ;  /* 0x0000009c9e007221 */ /* 0x000fe40000010000 */
[----:B------:R-:W2:Y:S01]  /*e470*/  LDSM.16.MT88.4 R156, [R239+0x800] ;  /* 0x00080000ef9c783b */ /* 0x000ea20000004200 */
[----:B------:R4:W4:Y:S01]  /*e480*/  MUFU.EX2 R138, R196 ;  /* 0x000000c4008a7308 */ /* 0x0009220000000800 */
[----:B------:R-:W-:Y:S01]  /*e490*/  FADD.FTZ R160, R160, R0 ;  /* 0x00000000a0a07221 */ /* 0x000fe20000010000 */
[----:B-1----:R-:W-:Y:S01]  /*e4a0*/  F2FP.PACK_AB R146, R192, R195 ;  /* 0x000000c3c092723e */ /* 0x002fe200000000ff */
[-C--:B------:R-:W-:Y:S05]  /*e4b0*/  HMMA.16816.F32 R4, R140, R148.reuse, R4 ;  /* 0x000000948c04723c */ /* 0x080fea0000001804 */
[----:B------:R-:W-:Y:S01]  /*e4c0*/  F2FP.PACK_AB R147, R184, R194 ;  /* 0x000000c2b893723e */ /* 0x000fe200000000ff */
[----:B---3--:R-:W-:Y:S06]  /*e4d0*/  FADD.FTZ R0, R132, R2 ;  /* 0x0000000284007221 */ /* 0x008fec0000010000 */
[C---:B------:R-:W-:Y:S04]  /*e4e0*/  HMMA.16816.F32 R8, R144.reuse, R148, R8 ;  /* 0x000000949008723c */ /* 0x040fe80000001808 */
[----:B-----5:R-:W-:Y:S01]  /*e4f0*/  MOV R191, R190 ;  /* 0x000000be00bf7202 */ /* 0x020fe20000000f00 */
[----:B----4-:R-:W-:Y:S01]  /*e500*/  FADD.FTZ R0, R3, R0 ;  /* 0x0000000003007221 */ /* 0x010fe20000010000 */
[----:B------:R-:W-:Y:S02]  /*e510*/  MOV R190, R189 ;  /* 0x000000bd00be7202 */ /* 0x000fe40000000f00 */
[-C--:B------:R-:W-:Y:S01]  /*e520*/  HMMA.16816.F32 R12, R144, R150.reuse, R12 ;  /* 0x00000096900c723c */ /* 0x080fe2000000180c */
[----:B------:R-:W-:Y:S01]  /*e530*/  LDSM.16.MT88.4 R196, [R239+0x1800] ;  /* 0x00180000efc4783b */ /* 0x000fe20000004200 */
[----:B------:R1:W-:Y:S02]  /*e540*/  MUFU.EX2 R228, R190 ;  /* 0x000000be00e47308 */ /* 0x0003e40000000800 */
[----:B------:R-:W-:Y:S01]  /*e550*/  MOV R189, R183 ;  /* 0x000000b700bd7202 */ /* 0x000fe20000000f00 */
[----:B------:R-:W-:Y:S01]  /*e560*/  FADD.FTZ R0, R138, R0 ;  /* 0x000000008a007221 */ /* 0x000fe20000010000 */
[----:B------:R-:W-:Y:S02]  /*e570*/  MOV R183, R178 ;  /* 0x000000b200b77202 */ /* 0x000fe40000000f00 */
[C---:B------:R-:W-:Y:S01]  /*e580*/  HMMA.16816.F32 R16, R140.reuse, R150, R16 ;  /* 0x000000968c10723c */ /* 0x040fe20000001810 */
[----:B------:R-:W3:Y:S03]  /*e590*/  LDSM.16.MT88.4 R148, [R238+0x800] ;  /* 0x00080000ee94783b */ /* 0x000ee60000004200 */
[----:B------:R-:W-:Y:S01]  /*e5a0*/  MUFU.EX2 R225, R189 ;  /* 0x000000bd00e17308 */ /* 0x000fe20000000800 */
[----:B------:R-:W-:Y:S01]  /*e5b0*/  MOV R178, R168 ;  /* 0x000000a800b27202 */ /* 0x000fe20000000f00 */
[----:B------:R-:W-:Y:S01]  /*e5c0*/  FADD.FTZ R2, R137, R0 ;  /* 0x0000000089027221 */ /* 0x000fe20000010000 */
[----:B------:R-:W-:Y:S01]  /*e5d0*/  MOV R168, R173 ;  /* 0x000000ad00a87202 */ /* 0x000fe20000000f00 */
[-C--:B------:R-:W-:Y:S04]  /*e5e0*/  HMMA.16816.F32 R20, R140, R152.reuse, R20 ;  /* 0x000000988c14723c */ /* 0x080fe80000001814 */
[----:B------:R-:W-:Y:S02]  /*e5f0*/  FADD.FTZ R0, R164, R161 ;  /* 0x000000a1a4007221 */ /* 0x000fe40000010000 */
[----:B------:R-:W-:Y:S02]  /*e600*/  MUFU.EX2 R173, R229 ;  /* 0x000000e500ad7308 */ /* 0x000fe40000000800 */
[C---:B------:R-:W-:Y:S04]  /*e610*/  HMMA.16816.F32 R24, R144.reuse, R152, R24 ;  /* 0x000000989018723c */ /* 0x040fe80000001818 */
[----:B-1----:R-:W-:Y:S02]  /*e620*/  MOV R190, R183 ;  /* 0x000000b700be7202 */ /* 0x002fe40000000f00 */
[----:B------:R-:W-:Y:S02]  /*e630*/  MOV R183, R181 ;  /* 0x000000b500b77202 */ /* 0x000fe40000000f00 */
[-C--:B------:R-:W-:Y:S01]  /*e640*/  HMMA.16816.F32 R28, R144, R154.reuse, R28 ;  /* 0x0000009a901c723c */ /* 0x080fe2000000181c */
[----:B------:R-:W-:Y:S03]  /*e650*/  MUFU.EX2 R227, R190 ;  /* 0x000000be00e37308 */ /* 0x000fe60000000800 */
[----:B------:R-:W-:Y:S02]  /*e660*/  MOV R181, R179 ;  /* 0x000000b300b57202 */ /* 0x000fe40000000f00 */
[----:B------:R-:W-:Y:S02]  /*e670*/  MOV R179, R165 ;  /* 0x000000a500b37202 */ /* 0x000fe40000000f00 */
[C---:B------:R-:W-:Y:S01]  /*e680*/  HMMA.16816.F32 R32, R140.reuse, R154, R32 ;  /* 0x0000009a8c20723c */ /* 0x040fe20000001820 */
[----:B------:R-:W1:Y:S02]  /*e690*/  LDSM.16.MT88.4 R152, [R236+0x2800] ;  /* 0x00280000ec98783b */ /* 0x000e640000004200 */
[----:B------:R-:W-:Y:S05]  /*e6a0*/  MUFU.EX2 R222, R181 ;  /* 0x000000b500de7308 */ /* 0x000fea0000000800 */
[-C--:B--2---:R-:W-:Y:S05]  /*e6b0*/  HMMA.16816.F32 R36, R140, R156.reuse, R36 ;  /* 0x0000009c8c24723c */ /* 0x084fea0000001824 */
[----:B------:R2:W-:Y:S03]  /*e6c0*/  MUFU.EX2 R229, R191 ;  /* 0x000000bf00e57308 */ /* 0x0005e60000000800 */
[C---:B------:R-:W-:Y:S07]  /*e6d0*/  HMMA.16816.F32 R40, R144.reuse, R156, R40 ;  /* 0x0000009c9028723c */ /* 0x040fee0000001828 */
[----:B------:R-:W-:Y:S01]  /*e6e0*/  MUFU.EX2 R168, R168 ;  /* 0x000000a800a87308 */ /* 0x000fe20000000800 */
[-C--:B------:R-:W-:Y:S08]  /*e6f0*/  HMMA.16816.F32 R44, R144, R158.reuse, R44 ;  /* 0x0000009e902c723c */ /* 0x080ff0000000182c */
[C---:B------:R-:W-:Y:S01]  /*e700*/  HMMA.16816.F32 R48, R140.reuse, R158, R48 ;  /* 0x0000009e8c30723c */ /* 0x040fe20000001830 */
[----:B------:R-:W4:Y:S01]  /*e710*/  LDSM.16.MT88.4 R156, [R237+0x2800] ;  /* 0x00280000ed9c783b */ /* 0x000f220000004200 */
[----:B------:R-:W-:Y:S02]  /*e720*/  MUFU.EX2 R220, R179 ;  /* 0x000000b300dc7308 */ /* 0x000fe40000000800 */
[----:B--2---:R-:W-:Y:S02]  /*e730*/  MOV R191, R182 ;  /* 0x000000b600bf7202 */ /* 0x004fe40000000f00 */
[----:B------:R-:W-:Y:S02]  /*e740*/  MOV R182, R180 ;  /* 0x000000b400b67202 */ /* 0x000fe40000000f00 */
[-C--:B---3--:R-:W-:Y:S04]  /*e750*/  HMMA.16816.F32 R52, R140, R148.reuse, R52 ;  /* 0x000000948c34723c */ /* 0x088fe80000001834 */
[----:B------:R-:W-:Y:S01]  /*e760*/  MOV R180, R166 ;  /* 0x000000a600b47202 */ /* 0x000fe20000000f00 */
[----:B------:R-:W2:Y:S03]  /*e770*/  MUFU.EX2 R223, R182 ;  /* 0x000000b600df7308 */ /* 0x000ea60000000800 */
[C---:B------:R-:W-:Y:S07]  /*e780*/  HMMA.16816.F32 R56, R144.reuse, R148, R56 ;  /* 0x000000949038723c */ /* 0x040fee0000001838 */
[----:B------:R-:W3:Y:S01]  /*e790*/  MUFU.EX2 R221, R180 ;  /* 0x000000b400dd7308 */ /* 0x000ee20000000800 */
[-C--:B------:R-:W-:Y:S08]  /*e7a0*/  HMMA.16816.F32 R60, R144, R150.reuse, R60 ;  /* 0x00000096903c723c */ /* 0x080ff0000000183c */
[C---:B------:R-:W-:Y:S01]  /*e7b0*/  HMMA.16816.F32 R64, R140.reuse, R150, R64 ;  /* 0x000000968c40723c */ /* 0x040fe20000001840 */
[----:B------:R-:W5:Y:S01]  /*e7c0*/  LDSM.16.MT88.4 R148, [R239+0x2800] ;  /* 0x00280000ef94783b */ /* 0x000f620000004200 */
[----:B------:R-:W4:Y:S02]  /*e7d0*/  MUFU.EX2 R218, R178 ;  /* 0x000000b200da7308 */ /* 0x000f240000000800 */
[----:B--2---:R-:W-:Y:S04]  /*e7e0*/  F2FP.PACK_AB R208, R222, R223 ;  /* 0x000000dfded0723e */ /* 0x004fe800000000ff */
[-C--:B-1----:R-:W-:Y:S04]  /*e7f0*/  HMMA.16816.F32 R68, R140, R152.reuse, R68 ;  /* 0x000000988c44723c */ /* 0x082fe80000001844 */
[----:B---3--:R-:W-:Y:S04]  /*e800*/  F2FP.PACK_AB R210, R220, R221 ;  /* 0x000000dddcd2723e */ /* 0x008fe800000000ff */
[C---:B------:R-:W-:Y:S08]  /*e810*/  HMMA.16816.F32 R72, R144.reuse, R152, R72 ;  /* 0x000000989048723c */ /* 0x040ff00000001848 */
[-C--:B------:R-:W-:Y:S04]  /*e820*/  HMMA.16816.F32 R76, R144, R154.reuse, R76 ;  /* 0x0000009a904c723c */ /* 0x080fe8000000184c */
[----:B----4-:R-:W-:Y:S04]  /*e830*/  F2FP.PACK_AB R209, R219, R218 ;  /* 0x000000dadbd1723e */ /* 0x010fe800000000ff */
[C---:B------:R-:W-:Y:S01]  /*e840*/  HMMA.16816.F32 R80, R140.reuse, R154, R80 ;  /* 0x0000009a8c50723c */ /* 0x040fe20000001850 */
[----:B------:R-:W1:Y:S07]  /*e850*/  LDSM.16.MT88.4 R152, [R238+0x2800] ;  /* 0x00280000ee98783b */ /* 0x000e6e0000004200 */
[-C--:B------:R-:W-:Y:S08]  /*e860*/  HMMA.16816.F32 R84, R140, R156.reuse, R84 ;  /* 0x0000009c8c54723c */ /* 0x080ff00000001854 */
[C---:B------:R-:W-:Y:S08]  /*e870*/  HMMA.16816.F32 R88, R144.reuse, R156, R88 ;  /* 0x0000009c9058723c */ /* 0x040ff00000001858 */
[-C--:B------:R-:W-:Y:S08]  /*e880*/  HMMA.16816.F32 R92, R144, R158.reuse, R92 ;  /* 0x0000009e905c723c */ /* 0x080ff0000000185c */
[C---:B------:R-:W-:Y:S01]  /*e890*/  HMMA.16816.F32 R96, R140.reuse, R158, R96 ;  /* 0x0000009e8c60723c */ /* 0x040fe20000001860 */
[----:B------:R-:W2:Y:S07]  /*e8a0*/  LDSM.16.MT88.4 R156, [R236+0x1000] ;  /* 0x00100000ec9c783b */ /* 0x000eae0000004200 */
[-C--:B-----5:R-:W-:Y:S08]  /*e8b0*/  HMMA.16816.F32 R100, R140, R148.reuse, R100 ;  /* 0x000000948c64723c */ /* 0x0a0ff00000001864 */
[C---:B------:R-:W-:Y:S08]  /*e8c0*/  HMMA.16816.F32 R104, R144.reuse, R148, R104 ;  /* 0x000000949068723c */ /* 0x040ff00000001868 */
[-C--:B------:R-:W-:Y:S08]  /*e8d0*/  HMMA.16816.F32 R108, R144, R150.reuse, R108 ;  /* 0x00000096906c723c */ /* 0x080ff0000000186c */
[C---:B------:R-:W-:Y:S01]  /*e8e0*/  HMMA.16816.F32 R112, R140.reuse, R150, R112 ;  /* 0x000000968c70723c */ /* 0x040fe20000001870 */
[----:B------:R-:W3:Y:S07]  /*e8f0*/  LDSM.16.MT88.4 R148, [R237+0x1000] ;  /* 0x00100000ed94783b */ /* 0x000eee0000004200 */
[-C--:B-1----:R-:W-:Y:S08]  /*e900*/  HMMA.16816.F32 R116, R140, R152.reuse, R116 ;  /* 0x000000988c74723c */ /* 0x082ff00000001874 */
[C---:B------:R-:W-:Y:S08]  /*e910*/  HMMA.16816.F32 R120, R144.reuse, R152, R120 ;  /* 0x000000989078723c */ /* 0x040ff00000001878 */
[-C--:B------:R-:W-:Y:S07]  /*e920*/  HMMA.16816.F32 R124, R144, R154.reuse, R124 ;  /* 0x0000009a907c723c */ /* 0x080fee000000187c */
[----:B------:R-:W-:Y:S01]  /*e930*/  F2FP.PACK_AB R144, R3, R132 ;  /* 0x000000840390723e */ /* 0x000fe200000000ff */
[----:B------:R-:W-:Y:S01]  /*e940*/  HMMA.16816.F32 R128, R140, R154, R128 ;  /* 0x0000009a8c80723c */ /* 0x000fe20000001880 */
[----:B------:R-:W1:Y:S03]  /*e950*/  LDSM.16.MT88.4 R152, [R239+0x1000] ;  /* 0x00100000ef98783b */ /* 0x000e660000004200 */
[----:B------:R-:W-:Y:S01]  /*e960*/  F2FP.PACK_AB R146, R137, R138 ;  /* 0x0000008a8992723e */ /* 0x000fe200000000ff */
[----:B------:R-:W-:Y:S01]  /*e970*/  FADD.FTZ R137, R163, R160 ;  /* 0x000000a0a3897221 */ /* 0x000fe20000010000 */
[----:B------:R-:W-:Y:S01]  /*e980*/  F2FP.PACK_AB R145, R187, R186 ;  /* 0x000000babb91723e */ /* 0x000fe200000000ff */
[----:B------:R4:W-:Y:S01]  /*e990*/  MUFU.EX2 R138, R191 ;  /* 0x000000bf008a7308 */ /* 0x0009e20000000800 */
[----:B------:R-:W-:Y:S01]  /*e9a0*/  F2FP.PACK_AB R147, R174, R172 ;  /* 0x000000acae93723e */ /* 0x000fe200000000ff */
[----:B------:R-:W-:Y:S03]  /*e9b0*/  LDSM.16.MT88.4 R160, [R236+0x3000] ;  /* 0x00300000eca0783b */ /* 0x000fe60000004200 */
[----:B------:R-:W-:Y:S01]  /*e9c0*/  F2FP.PACK_AB R140, R200, R231 ;  /* 0x000000e7c88c723e */ /* 0x000fe200000000ff */
[----:B------:R-:W-:Y:S01]  /*e9d0*/  FADD.FTZ R3, R224, R139 ;  /* 0x0000008be0037221 */ /* 0x000fe20000010000 */
[----:B------:R-:W-:Y:S01]  /*e9e0*/  F2FP.PACK_AB R142, R245, R173 ;  /* 0x000000adf58e723e */ /* 0x000fe200000000ff */
[-C--:B--2---:R-:W-:Y:S02]  /*e9f0*/  HMMA.16816.F32 R4, R144, R156.reuse, R4 ;  /* 0x0000009c9004723c */ /* 0x084fe40000001804 */
[----:B------:R2:W5:Y:S03]  /*ea00*/  MUFU.EX2 R139, R167 ;  /* 0x000000a7008b7308 */ /* 0x0005660000000800 */
[----:B------:R-:W-:Y:S01]  /*ea10*/  F2FP.PACK_AB R141, R252, R230 ;  /* 0x000000e6fc8d723e */ /* 0x000fe200000000ff */
[----:B------:R-:W-:Y:S01]  /*ea20*/  FADD.FTZ R132, R216, R0 ;  /* 0x00000000d8847221 */ /* 0x000fe20000010000 */
[----:B------:R-:W-:Y:S01]  /*ea30*/  F2FP.PACK_AB R143, R228, R229 ;  /* 0x000000e5e48f723e */ /* 0x000fe200000000ff */
[----:B------:R-:W-:Y:S04]  /*ea40*/  FADD.FTZ R0, R169, R2 ;  /* 0x00000002a9007221 */ /* 0x000fe80000010000 */
[----:B------:R1:W-:Y:S01]  /*ea50*/  MUFU.EX2 R224, R183 ;  /* 0x000000b700e07308 */ /* 0x0003e20000000800 */
[----:B------:R-:W-:Y:S01]  /*ea60*/  FADD.FTZ R132, R214, R132 ;  /* 0x00000084d6847221 */ /* 0x000fe20000010000 */
[C---:B------:R-:W-:Y:S01]  /*ea70*/  HMMA.16816.F32 R8, R140.reuse, R156, R8 ;  /* 0x0000009c8c08723c */ /* 0x040fe20000001808 */
[----:B----4-:R-:W-:Y:S03]  /*ea80*/  LDSM.16.MT88.4 R188, [R237+0x1800] ;  /* 0x00180000edbc783b */ /* 0x010fe60000004200 */
[----:B------:R-:W-:Y:S02]  /*ea90*/  FADD.FTZ R0, R168, R0 ;  /* 0x00000000a8007221 */ /* 0x000fe40000010000 */
[----:B------:R-:W-:Y:S02]  /*eaa0*/  FADD.FTZ R3, R171, R3 ;  /* 0x00000003ab037221 */ /* 0x000fe40000010000 */
[-C--:B------:R-:W-:Y:S01]  /*eab0*/  HMMA.16816.F32 R12, R140, R158.reuse, R12 ;  /* 0x0000009e8c0c723c */ /* 0x080fe2000000180c */
[----:B------:R-:W4:Y:S01]  /*eac0*/  MUFU.EX2 R216, R175 ;  /* 0x000000af00d87308 */ /* 0x000f220000000800 */
[----:B--2---:R-:W-:Y:S02]  /*ead0*/  LDSM.16.MT88.4 R164, [R237+0x3000] ;  /* 0x00300000eda4783b */ /* 0x004fe40000004200 */
[----:B-----5:R-:W-:Y:S04]  /*eae0*/  FADD.FTZ R0, R139, R0 ;  /* 0x000000008b007221 */ /* 0x020fe80000010000 */
[C---:B------:R-:W-:Y:S02]  /*eaf0*/  HMMA.16816.F32 R16, R144.reuse, R158, R16 ;  /* 0x0000009e9010723c */ /* 0x040fe40000001810 */
[----:B------:R-:W2:Y:S02]  /*eb00*/  LDSM.16.MT88.4 R156, [R238+0x1000] ;  /* 0x00100000ee9c783b */ /* 0x000ea40000004200 */
[----:B------:R-:W-:Y:S04]  /*eb10*/  FADD.FTZ R0, R138, R0 ;  /* 0x000000008a007221 */ /* 0x000fe80000010000 */
[-C--:B---3--:R-:W-:Y:S02]  /*eb20*/  HMMA.16816.F32 R20, R144, R148.reuse, R20 ;  /* 0x000000949014723c */ /* 0x088fe40000001814 */
[----:B-1----:R-:W-:Y:S06]  /*eb30*/  LDSM.16.MT88.4 R180, [R236+0x1800] ;  /* 0x00180000ecb4783b */ /* 0x002fec0000004200 */
[C---:B------:R-:W-:Y:S02]  /*eb40*/  HMMA.16816.F32 R24, R140.reuse, R148, R24 ;  /* 0x000000948c18723c */ /* 0x040fe40000001818 */
[----:B------:R1:W-:Y:S02]  /*eb50*/  STL [R1+0x4], R0 ;  /* 0x0000040001007387 */ /* 0x0003e40000100800 */
[----:B----4-:R-:W-:Y:S04]  /*eb60*/  F2FP.PACK_AB R211, R216, R217 ;  /* 0x000000d9d8d3723e */ /* 0x010fe800000000ff */
[-C--:B------:R-:W-:Y:S08]  /*eb70*/  HMMA.16816.F32 R28, R140, R150.reuse, R28 ;  /* 0x000000968c1c723c */ /* 0x080ff0000000181c */
[C---:B------:R-:W-:Y:S01]  /*eb80*/  HMMA.16816.F32 R32, R144.reuse, R150, R32 ;  /* 0x000000969020723c */ /* 0x040fe20000001820 */
[----:B------:R-:W3:Y:S07]  /*eb90*/  LDSM.16.MT88.4 R148, [R239+0x3000] ;  /* 0x00300000ef94783b */ /* 0x000eee0000004200 */
[-C--:B------:R-:W-:Y:S04]  /*eba0*/  HMMA.16816.F32 R36, R144, R152.reuse, R36 ;  /* 0x000000989024723c */ /* 0x080fe80000001824 */
[----:B-1----:R-:W-:Y:S01]  /*ebb0*/  FADD.FTZ R0, R170, R137 ;  /* 0x00000089aa007221 */ /* 0x002fe20000010000 */
[----:B------:R-:W-:Y:S03]  /*ebc0*/  MOV R137, R172 ;  /* 0x000000ac00897202 */ /* 0x000fe60000000f00 */
[C---:B------:R-:W-:Y:S04]  /*ebd0*/  HMMA.16816.F32 R40, R140.reuse, R152, R40 ;  /* 0x000000988c28723c */ /* 0x040fe80000001828 */
[----:B------:R-:W-:Y:S01]  /*ebe0*/  FADD.FTZ R2, R215, R0 ;  /* 0x00000000d7027221 */ /* 0x000fe20000010000 */
[----:B------:R-:W-:Y:S01]  /*ebf0*/  MOV R0, R185 ;  /* 0x000000b900007202 */ /* 0x000fe20000000f00 */
[----:B------:R-:W-:Y:S02]  /*ec00*/  LDSM.16.MT88.4 R212, [R236+0x3800] ;  /* 0x00380000ecd4783b */ /* 0x000fe40000004200 */
[-C--:B------:R-:W-:Y:S04]  /*ec10*/  HMMA.16816.F32 R44, R140, R154.reuse, R44 ;  /* 0x0000009a8c2c723c */ /* 0x080fe8000000182c */
[----:B------:R-:W-:Y:S04]  /*ec20*/  FADD.FTZ R0, R0, R3 ;  /* 0x0000000300007221 */ /* 0x000fe80000010000 */
[C---:B------:R-:W-:Y:S01]  /*ec30*/  HMMA.16816.F32 R48, R144.reuse, R154, R48 ;  /* 0x0000009a9030723c */ /* 0x040fe20000001830 */
[----:B------:R-:W1:Y:S07]  /*ec40*/  LDSM.16.MT88.4 R152, [R238+0x3000] ;  /* 0x00300000ee98783b */ /* 0x000e6e0000004200 */
[-C--:B--2---:R-:W-:Y:S08]  /*ec50*/  HMMA.16816.F32 R52, R144, R156.reuse, R52 ;  /* 0x0000009c9034723c */ /* 0x084ff00000001834 */
        /* <DEDUP_REMOVED lines=62> */
[----:B------:R-:W-:Y:S04]  /*f040*/  FADD.FTZ R0, R22, R0 ;  /* 0x0000000016007221 */ /* 0x000fe80000010000 */
[C---:B------:R-:W-:Y:S04]  /*f050*/  HMMA.16816.F32 R148, R208.reuse, R204, R56 ;  /* 0x000000ccd094723c */ /* 0x040fe80000001838 */
[----:B------:R-:W-:Y:S04]  /*f060*/  FADD.FTZ R0, R17, R0 ;  /* 0x0000000011007221 */ /* 0x000fe80000010000 */
[-C--:B------:R-:W-:Y:S04]  /*f070*/  HMMA.16816.F32 R144, R208, R206.reuse, R60 ;  /* 0x000000ced090723c */ /* 0x080fe8000000183c */
[----:B------:R-:W-:Y:S04]  /*f080*/  FADD.FTZ R0, R18, R0 ;  /* 0x0000000012007221 */ /* 0x000fe80000010000 */
[C---:B------:R-:W-:Y:S04]  /*f090*/  HMMA.16816.F32 R204, R140.reuse, R206, R64 ;  /* 0x000000ce8ccc723c */ /* 0x040fe80000001840 */
[----:B------:R-:W-:Y:S01]  /*f0a0*/  FADD.FTZ R0, R137, R0 ;  /* 0x0000000089007221 */ /* 0x000fe20000010000 */
[----:B------:R-:W-:Y:S03]  /*f0b0*/  MOV R137, R136 ;  /* 0x0000008800897202 */ /* 0x000fe60000000f00 */
[-C--:B------:R-:W-:Y:S04]  /*f0c0*/  HMMA.16816.F32 R68, R140, R212.reuse, R68 ;  /* 0x000000d48c44723c */ /* 0x080fe80000001844 */
[----:B------:R-:W-:Y:S01]  /*f0d0*/  FADD.FTZ R0, R138, R0 ;  /* 0x000000008a007221 */ /* 0x000fe20000010000 */
[----:B------:R-:W-:Y:S03]  /*f0e0*/  MOV R138, R135 ;  /* 0x00000087008a7202 */ /* 0x000fe60000000f00 */
[C---:B------:R-:W-:Y:S04]  /*f0f0*/  HMMA.16816.F32 R72, R208.reuse, R212, R72 ;  /* 0x000000d4d048723c */ /* 0x040fe80000001848 */
[----:B------:R-:W-:Y:S04]  /*f100*/  FADD.FTZ R0, R227, R0 ;  /* 0x00000000e3007221 */ /* 0x000fe80000010000 */
        /* <DEDUP_REMOVED lines=11> */
[-C--:B--2---:R-:W-:Y:S01]  /*f1c0*/  HMMA.16816.F32 R100, R140, R8.reuse, R100 ;  /* 0x000000088c64723c */ /* 0x084fe20000001864 */
[----:B------:R1:W-:Y:S03]  /*f1d0*/  STL [R1], R4 ;  /* 0x0000000401007387 */ /* 0x0003e60000100800 */
[----:B------:R-:W-:Y:S02]  /*f1e0*/  FADD.FTZ R2, R222, R5 ;  /* 0x00000005de027221 */ /* 0x000fe40000010000 */
[----:B------:R-:W-:Y:S02]  /*f1f0*/  FADD.FTZ R0, R219, R3 ;  /* 0x00000003db007221 */ /* 0x000fe40000010000 */
[C---:B------:R-:W-:Y:S04]  /*f200*/  HMMA.16816.F32 R104, R208.reuse, R8, R104 ;  /* 0x00000008d068723c */ /* 0x040fe80000001868 */
[----:B------:R-:W-:Y:S02]  /*f210*/  FADD.FTZ R3, R221, R2 ;  /* 0x00000002dd037221 */ /* 0x000fe40000010000 */
[----:B------:R-:W-:Y:S01]  /*f220*/  FADD.FTZ R2, R217, R0 ;  /* 0x00000000d9027221 */ /* 0x000fe20000010000 */
[----:B------:R-:W-:Y:S01]  /*f230*/  IADD3 R0, R248, -0x1, RZ ;  /* 0xfffffffff8007810 */ /* 0x000fe20007ffe0ff */
[-C--:B------:R-:W-:Y:S04]  /*f240*/  HMMA.16816.F32 R108, R208, R10.reuse, R108 ;  /* 0x0000000ad06c723c */ /* 0x080fe8000000186c */
[----:B------:R-:W-:Y:S01]  /*f250*/  FADD.FTZ R3, R220, R3 ;  /* 0x00000003dc037221 */ /* 0x000fe20000010000 */
[----:B------:R-:W-:Y:S01]  /*f260*/  MOV R248, R0 ;  /* 0x0000000000f87202 */ /* 0x000fe20000000f00 */
[----:B------:R-:W-:Y:S02]  /*f270*/  FADD.FTZ R2, R216, R2 ;  /* 0x00000002d8027221 */ /* 0x000fe40000010000 */
[C---:B------:R-:W-:Y:S01]  /*f280*/  HMMA.16816.F32 R112, R140.reuse, R10, R112 ;  /* 0x0000000a8c70723c */ /* 0x040fe20000001870 */
[----:B------:R1:W-:Y:S04]  /*f290*/  STL [R1+0x8], R3 ;  /* 0x0000080301007387 */ /* 0x0003e80000100800 */
[----:B------:R1:W-:Y:S03]  /*f2a0*/  STL [R1+0xc], R2 ;  /* 0x00000c0201007387 */ /* 0x0003e60000100800 */
[-C--:B---3--:R-:W-:Y:S08]  /*f2b0*/  HMMA.16816.F32 R116, R140, R12.reuse, R116 ;  /* 0x0000000c8c74723c */ /* 0x088ff00000001874 */
[C---:B------:R-:W-:Y:S08]  /*f2c0*/  HMMA.16816.F32 R120, R208.reuse, R12, R120 ;  /* 0x0000000cd078723c */ /* 0x040ff00000001878 */
[-C--:B------:R-:W-:Y:S08]  /*f2d0*/  HMMA.16816.F32 R124, R208, R14.reuse, R124 ;  /* 0x0000000ed07c723c */ /* 0x080ff0000000187c */
[----:B------:R-:W-:Y:S07]  /*f2e0*/  HMMA.16816.F32 R128, R140, R14, R128 ;  /* 0x0000000e8c80723c */ /* 0x000fee0000001880 */
[----:B------:R-:W-:Y:S01]  /*f2f0*/  MOV R140, R133 ;  /* 0x00000085008c7202 */ /* 0x000fe20000000f00 */
[----:B-1----:R-:W-:-:S11]  /*f300*/  @P0 BRA `(.L_x_1668) ;  /* 0xffffbff000000947 */ /* 0x002fd6000383ffff */
.L_x_1661:
[----:B------:R-:W-:Y:S05]  /*f310*/  BRA.DIV ~URZ, `(.L_x_1669) ;  /* 0x00006fa27f007947 */ /* 0x000fea000b800000 */
[----:B-1----:R-:W2:Y:S04]  /*f320*/  LDL R0, [R1+0x4] ;  /* 0x0000040001007983 */ /* 0x002ea80000100800 */
[----:B--2---:R1:W2:Y:S02]  /*f330*/  SHFL.BFLY PT, R6, R0, 0x2, 0x1f ;  /* 0x0c401f0000067f89 */ /* 0x0042a400000e0000 */
.L_x_1749:
[----:B-1----:R-:W3:Y:S02]  /*f340*/  LDL.LU R0, [R1+0x4] ;  /* 0x0000040001007983 */ /* 0x002ee40000300800 */
[----:B--23--:R-:W-:Y:S01]  /*f350*/  FADD.FTZ R6, R6, R0 ;  /* 0x0000000006067221 */ /* 0x00cfe20000010000 */
[----:B------:R-:W-:Y:S05]  /*f360*/  BRA.DIV ~URZ, `(.L_x_1670) ;  /* 0x00006fb27f007947 */ /* 0x000fea000b800000 */
[----:B------:R-:W2:Y:S04]  /*f370*/  LDL.LU R2, [R1] ;  /* 0x0000000001027983 */ /* 0x000ea80000300800 */
[----:B------:R-:W3:Y:S04]  /*f380*/  LDL.LU R0, [R1+0x8] ;  /* 0x0000080001007983 */ /* 0x000ee80000300800 */
[----:B------:R-:W4:Y:S04]  /*f390*/  LDL.LU R9, [R1+0xc] ;  /* 0x00000c0001097983 */ /* 0x000f280000300800 */
[----:B--2---:R-:W1:Y:S04]  /*f3a0*/  SHFL.BFLY PT, R5, R2, 0x2, 0x1f ;  /* 0x0c401f0002057f89 */ /* 0x004e6800000e0000 */
[----:B---3--:R-:W2:Y:S04]  /*f3b0*/  SHFL.BFLY PT, R4, R0, 0x2, 0x1f ;  /* 0x0c401f0000047f89 */ /* 0x008ea800000e0000 */
[----:B----4-:R-:W3:Y:S01]  /*f3c0*/  SHFL.BFLY PT, R7, R9, 0x2, 0x1f ;  /* 0x0c401f0009077f89 */ /* 0x010ee200000e0000 */
[----:B-1----:R-:W-:-:S02]  /*f3d0*/  FADD.FTZ R5, R5, R2 ;  /* 0x0000000205057221 */ /* 0x002fc40000010000 */
[----:B--2---:R-:W-:-:S03]  /*f3e0*/  FADD.FTZ R4, R4, R0 ;  /* 0x0000000004047221 */ /* 0x004fc60000010000 */
[----:B------:R-:W1:Y:S01]  /*f3f0*/  SHFL.BFLY PT, R2, R5, 0x1, 0x1f ;  /* 0x0c201f0005027f89 */ /* 0x000e6200000e0000 */
[----:B---3--:R-:W-:-:S03]  /*f400*/  FADD.FTZ R7, R7, R9 ;  /* 0x0000000907077221 */ /* 0x008fc60000010000 */
[----:B------:R-:W2:Y:S04]  /*f410*/  SHFL.BFLY PT, R0, R6, 0x1, 0x1f ;  /* 0x0c201f0006007f89 */ /* 0x000ea800000e0000 */
[----:B------:R-:W3:Y:S04]  /*f420*/  SHFL.BFLY PT, R3, R4, 0x1, 0x1f ;  /* 0x0c201f0004037f89 */ /* 0x000ee800000e0000 */
[----:B------:R4:W4:Y:S01]  /*f430*/  SHFL.BFLY PT, R8, R7, 0x1, 0x1f ;  /* 0x0c201f0007087f89 */ /* 0x00092200000e0000 */
[----:B-1----:R-:W-:Y:S02]  /*f440*/  FADD.FTZ R5, R5, R2 ;  /* 0x0000000205057221 */ /* 0x002fe40000010000 */
[----:B--2---:R-:W-:-:S02]  /*f450*/  FADD.FTZ R6, R6, R0 ;  /* 0x0000000006067221 */ /* 0x004fc40000010000 */
[----:B---3--:R-:W-:Y:S02]  /*f460*/  FADD.FTZ R4, R4, R3 ;  /* 0x0000000304047221 */ /* 0x008fe40000010000 */
.L_x_1750:
[----:B------:R-:W-:Y:S01]  /*f470*/  FSETP.NE.FTZ.AND P2, PT, R5, RZ, PT ;  /* 0x000000ff0500720b */ /* 0x000fe20003f55000 */
[----:B------:R-:W-:Y:S01]  /*f480*/  CS2R R2, SRZ ;  /* 0x0000000000027805 */ /* 0x000fe2000001ff00 */
[----:B------:R-:W-:Y:S01]  /*f490*/  FSETP.NE.FTZ.AND P3, PT, R6, RZ, PT ;  /* 0x000000ff0600720b */ /* 0x000fe20003f75000 */
[----:B----4-:R-:W-:Y:S01]  /*f4a0*/  FADD.FTZ R7, R8, R7 ;  /* 0x0000000708077221 */ /* 0x010fe20000010000 */
[----:B------:R-:W-:Y:S02]  /*f4b0*/  FSETP.NE.FTZ.AND P1, PT, R4, RZ, PT ;  /* 0x000000ff0400720b */ /* 0x000fe40003f35000 */
[----:B------:R-:W-:Y:S02]  /*f4c0*/  MOV R0, RZ ;  /* 0x000000ff00007202 */ /* 0x000fe40000000f00 */
[----:B------:R-:W-:Y:S02]  /*f4d0*/  FSETP.NE.FTZ.AND P0, PT, R7, RZ, PT ;  /* 0x000000ff0700720b */ /* 0x000fe40003f15000 */
[----:B------:R-:W-:-:S02]  /*f4e0*/  MOV R61, 0xff800000 ;  /* 0xff800000003d7802 */ /* 0x000fc40000000f00 */
[----:B------:R-:W-:Y:S01]  /*f4f0*/  MOV R60, 0xff800000 ;  /* 0xff800000003c7802 */ /* 0x000fe20000000f00 */
[----:B------:R-:W1:Y:S01]  /*f500*/  @P2 MUFU.RCP R3, R5 ;  /* 0x0000000500032308 */ /* 0x000e620000001000 */
[----:B------:R-:W-:Y:S02]  /*f510*/  MOV R59, 0xff800000 ;  /* 0xff800000003b7802 */ /* 0x000fe40000000f00 */
[----:B------:R-:W-:Y:S02]  /*f520*/  MOV R58, 0xff800000 ;  /* 0xff800000003a7802 */ /* 0x000fe40000000f00 */
[----:B------:R-:W-:-:S03]  /*f530*/  @P1 MOV R13, 0x3f317218 ;  /* 0x3f317218000d1802 */ /* 0x000fc60000000f00 */
[----:B------:R-:W2:Y:S08]  /*f540*/  @P3 MUFU.RCP R0, R6 ;  /* 0x0000000600003308 */ /* 0x000eb00000001000 */
[----:B------:R-:W3:Y:S01]  /*f550*/  @P1 MUFU.RCP R2, R4 ;  /* 0x0000000400021308 */ /* 0x000ee20000001000 */
[C---:B-1----:R-:W-:Y:S02]  /*f560*/  FMUL.FTZ R178, R3.reuse, R178 ;  /* 0x000000b203b27220 */ /* 0x042fe40000410000 */
[----:B------:R-:W-:-:S02]  /*f570*/  FMUL.FTZ R56, R3, R179 ;  /* 0x000000b303387220 */ /* 0x000fc40000410000 */
[C---:B------:R-:W-:Y:S02]  /*f580*/  FMUL.FTZ R182, R3.reuse, R182 ;  /* 0x000000b603b67220 */ /* 0x040fe40000410000 */
[C---:B------:R-:W-:Y:S01]  /*f590*/  FMUL.FTZ R53, R3.reuse, R183 ;  /* 0x000000b703357220 */ /* 0x040fe20000410000 */
[----:B------:R-:W1:Y:S01]  /*f5a0*/  @P3 MUFU.LG2 R8, R6 ;  /* 0x0000000600083308 */ /* 0x000e620000000c00 */
[C---:B------:R-:W-:Y:S02]  /*f5b0*/  FMUL.FTZ R186, R3.reuse, R186 ;  /* 0x000000ba03ba7220 */ /* 0x040fe40000410000 */
[C---:B------:R-:W-:Y:S02]  /*f5c0*/  FMUL.FTZ R50, R3.reuse, R187 ;  /* 0x000000bb03327220 */ /* 0x040fe40000410000 */
[C---:B------:R-:W-:Y:S02]  /*f5d0*/  FMUL.FTZ R190, R3.reuse, R190 ;  /* 0x000000be03be7220 */ /* 0x040fe40000410000 */
[C---:B------:R-:W-:Y:S01]  /*f5e0*/  FMUL.FTZ R47, R3.reuse, R191 ;  /* 0x000000bf032f7220 */ /* 0x040fe20000410000 */
[----:B------:R4:W5:Y:S01]  /*f5f0*/  @P2 MUFU.LG2 R6, R5 ;  /* 0x0000000500062308 */ /* 0x0009620000000c00 */
        /* <DEDUP_REMOVED lines=8> */
[----:B----4-:R-:W-:Y:S01]  /*f680*/  @P3 MOV R5, 0x3f317218 ;  /* 0x3f31721800053802 */ /* 0x010fe20000000f00 */
        /* <DEDUP_REMOVED lines=16> */
[----:B------:R4:W1:Y:S01]  /*f790*/  @P1 MUFU.LG2 R3, R4 ;  /* 0x0000000400031308 */ /* 0x0008620000000c00 */
[----:B--2---:R-:W-:-:S02]  /*f7a0*/  FMUL.FTZ R176, R0, R176 ;  /* 0x000000b000b07220 */ /* 0x004fc40000410000 */
        /* <DEDUP_REMOVED lines=32> */
[----:B------:R-:W-:Y:S01]  /*f9b0*/  MOV R0, RZ ;  /* 0x000000ff00007202 */ /* 0x000fe20000000f00 */
[C---:B---3--:R-:W-:Y:S02]  /*f9c0*/  FMUL.FTZ R172, R2.reuse, R172 ;  /* 0x000000ac02ac7220 */ /* 0x048fe40000410000 */
[C---:B------:R-:W-:Y:S02]  /*f9d0*/  FMUL.FTZ R55, R2.reuse, R173 ;  /* 0x000000ad02377220 */ /* 0x040fe40000410000 */
[C---:B------:R-:W-:Y:S01]  /*f9e0*/  FMUL.FTZ R168, R2.reuse, R168 ;  /* 0x000000a802a87220 */ /* 0x040fe20000410000 */
[----:B------:R-:W-:Y:S01]  /*f9f0*/  @P0 MUFU.RCP R0, R7 ;  /* 0x0000000700000308 */ /* 0x000fe20000001000 */
        /* <DEDUP_REMOVED lines=29> */
[----:B------:R-:W2:Y:S01]  /*fbd0*/  @P0 MUFU.LG2 R2, R7 ;  /* 0x0000000700020308 */ /* 0x000ea20000000c00 */
[----:B-1----:R-:W-:Y:S02]  /*fbe0*/  @P3 FMUL.FTZ R9, R8, 0.69314718246459960938 ;  /* 0x3f31721808093820 */ /* 0x002fe40000410000 */
[----:B-----5:R-:W-:Y:S02]  /*fbf0*/  @P2 FMUL.FTZ R8, R6, 0.69314718246459960938 ;  /* 0x3f31721806082820 */ /* 0x020fe40000410000 */
[----:B------:R-:W-:-:S02]  /*fc00*/  @P1 FMUL.FTZ R6, R3, 0.69314718246459960938 ;  /* 0x3f31721803061820 */ /* 0x000fc40000410000 */
[----:B------:R-:W-:Y:S02]  /*fc10*/  @P1 FMUL.FTZ R3, R13, c[0x0][0x2d0] ;  /* 0x0000b4000d031a20 */ /* 0x000fe40000410000 */
[----:B------:R-:W-:Y:S02]  /*fc20*/  @P2 FMUL.FTZ R4, R4, c[0x0][0x2d0] ;  /* 0x0000b40004042a20 */ /* 0x000fe40000410000 */
[----:B------:R-:W-:Y:S01]  /*fc30*/  @P1 FFMA.FTZ R61, R3, R134, R6 ;  /* 0x00000086033d1223 */ /* 0x000fe20000010006 */
[----:B------:R-:W-:Y:S01]  /*fc40*/  @P0 MOV R3, 0x3f317218 ;  /* 0x3f31721800030802 */ /* 0x000fe20000000f00 */
[----:B------:R-:W-:Y:S02]  /*fc50*/  @P3 FMUL.FTZ R5, R5, c[0x0][0x2d0] ;  /* 0x0000b40005053a20 */ /* 0x000fe40000410000 */
[----:B------:R-:W-:Y:S01]  /*fc60*/  @P2 FFMA.FTZ R60, R4, R135, R8 ;  /* 0x00000087043c2223 */ /* 0x000fe20000010008 */
[----:B------:R-:W-:Y:S01]  /*fc70*/  MOV R4, 0x1 ;  /* 0x0000000100047802 */ /* 0x000fe20000000f00 */
[----:B--2---:R-:W-:-:S02]  /*fc80*/  @P0 FMUL.FTZ R2, R2, 0.69314718246459960938 ;  /* 0x3f31721802020820 */ /* 0x004fc40000410000 */
        /* <DEDUP_REMOVED lines=34> */
[----:B------:R-:W-:Y:S01]  /*feb0*/  PRMT R0, R4, 0x7610, R0 ;  /* 0x0000761004007816 */ /* 0x000fe20000000000 */
[----:B------:R-:W-:Y:S02]  /*fec0*/  @P0 FFMA.FTZ R58, R3, R133, R2 ;  /* 0x00000085033a0223 */ /* 0x000fe40000010002 */
.L_x_1616:
[----:B------:R2:W5:Y:S01]  /*fed0*/  LDL R8, [R1+0x58] ;  /* 0x0000580001087983 */ /* 0x0005620000100800 */
[----:B------:R-:W-:Y:S03]  /*fee0*/  BSSY B0, `(.L_x_1671) ;  /* 0x0000012000007945 */ /* 0x000fe60003800000 */
[----:B------:R-:W3:Y:S02]  /*fef0*/  S2R R63, SR_TID.X ;  /* 0x00000000003f7919 */ /* 0x000ee40000002100 */
[----:B---3--:R-:W-:-:S13]  /*ff00*/  LOP3.LUT P4, RZ, R63, 0x7f, RZ, 0xc0, !PT ;  /* 0x0000007f3fff7812 */ /* 0x008fda000788c0ff */
[----:B------:R-:W-:Y:S05]  /*ff10*/  @P4 BRA `(.L_x_1672) ;  /* 0x000000e000004947 */ /* 0x000fea0003800000 */
[----:B--2---:R-:W2:Y:S01]  /*ff20*/  S2R R4, SR_LANEID ;  /* 0x0000000000047919 */ /* 0x004ea20000000000 */
[----:B------:R-:W-:Y:S01]  /*ff30*/  VOTEU.ANY UR4, UPT, PT ;  /* 0x0000000000047886 */ /* 0x000fe200038e0100 */
[----:B-1----:R-:W-:Y:S01]  /*ff40*/  IMAD.MOV.U32 R6, RZ, RZ, c[0x0][0x580] ;  /* 0x00016000ff067624 */ /* 0x002fe200078e00ff */
[----:B------:R-:W2:Y:S01]  /*ff50*/  FLO.U32 R3, UR4 ;  /* 0x0000000400037d00 */ /* 0x000ea200080e0000 */
[----:B------:R-:W-:-:S07]  /*ff60*/  IMAD.MOV.U32 R7, RZ, RZ, c[0x0][0x584] ;  /* 0x00016100ff077624 */ /* 0x000fce00078e00ff */
[----:B------:R-:W1:Y:S01]  /*ff70*/  POPC R2, UR4 ;  /* 0x0000000400027d09 */ /* 0x000e620008000000 */
[----:B--2---:R-:W-:-:S13]  /*ff80*/  ISETP.EQ.U32.AND P0, PT, R3, R4, PT ;  /* 0x000000040300720c */ /* 0x004fda0003f02070 */
[----:B-1----:R-:W2:Y:S04]  /*ff90*/  @P0 ATOMG.E.ADD.STRONG.GPU PT, R2, [R6.64], R2 ;  /* 0x00000002060209a8 */ /* 0x002ea800081ee1c6 */
[----:B------:R-:W1:Y:S04]  /*ffa0*/  S2R R4, SR_LTMASK ;  /* 0x0000000000047919 */ /* 0x000e680000003900 */
[----:B--2---:R1:W2:Y:S02]  /*ffb0*/  SHFL.IDX PT, R3, R2, R3, 0x1f ;  /* 0x00001f0302037589 */ /* 0x0042a400000e0000 */
[----:B-1----:R-:W-:-:S06]  /*ffc0*/  LOP3.LUT R2, R4, UR4, RZ, 0xc0, !PT ;  /* 0x0000000404027c12 */ /* 0x002fcc000f8ec0ff */
[----:B------:R-:W2:Y:S02]  /*ffd0*/  POPC R2, R2 ;  /* 0x0000000200027309 */ /* 0x000ea40000000000 */
[----:B--2--5:R-:W-:-:S05]  /*ffe0*/  IADD3 R8, R3, c[0x0][0xc], R2 ;  /* 0x0000030003087a10 */ /* 0x024fca0007ffe002 */
[----:B------:R1:W-:Y:S02]  /*fff0*/  STL [R1+0x58], R8 ;  /* 0x0000580801007387 */ /* 0x0003e40000100800 */
.L_x_1672:
[----:B--2---:R-:W-:Y:S05]  /*10000*/  BSYNC B0 ;  /* 0x0000000000007941 */ /* 0x004fea0003800000 */
.L_x_1671:
        /* <DEDUP_REMOVED lines=10> */
[----:B------:R-:W4:Y:S04]  /*100b0*/  LDL R65, [R1+0x70] ;  /* 0x0000700001417983 */ /* 0x000f280000100800 */
[----:B------:R-:W4:Y:S04]  /*100c0*/  LDL R64, [R1+0x74] ;  /* 0x0000740001407983 */ /* 0x000f280000100800 */
[----:B------:R-:W4:Y:S01]  /*100d0*/  LDL R62, [R1+0x6c] ;  /* 0x00006c00013e7983 */ /* 0x000f220000100800 */
        /* <DEDUP_REMOVED lines=58> */
[----:B-1----:R-:W-:Y:S02]  /*10480*/  F2FP.PACK_AB R8, R117, R116 ;  /* 0x000000747508723e */ /* 0x002fe400000000ff */
[----:B------:R-:W-:Y:S02]  /*10490*/  F2FP.PACK_AB R7, R119, R118 ;  /* 0x000000767707723e */ /* 0x000fe400000000ff */
[----:B------:R-:W-:Y:S02]  /*104a0*/  F2FP.PACK_AB R4, R129, R128 ;  /* 0x000000808104723e */ /* 0x000fe400000000ff */
[----:B------:R-:W-:Y:S02]  /*104b0*/  F2FP.PACK_AB R3, R131, R130 ;  /* 0x000000828303723e */ /* 0x000fe400000000ff */
[----:B------:R-:W-:-:S02]  /*104c0*/  F2FP.PACK_AB R6, R121, R120 ;  /* 0x000000787906723e */ /* 0x000fc400000000ff */
[----:B------:R-:W-:Y:S02]  /*104d0*/  F2FP.PACK_AB R5, R5, R122 ;  /* 0x0000007a0505723e */ /* 0x000fe400000000ff */
[----:B------:R-:W-:Y:S02]  /*104e0*/  F2FP.PACK_AB R2, R125, R124 ;  /* 0x0000007c7d02723e */ /* 0x000fe400000000ff */
[----:B------:R-:W-:Y:S01]  /*104f0*/  F2FP.PACK_AB R0, R127, R126 ;  /* 0x0000007e7f00723e */ /* 0x000fe200000000ff */
[----:B--2---:R1:W-:Y:S04]  /*10500*/  STS [R73], R57 ;  /* 0x0000003949007388 */ /* 0x0043e80000000800 */
[----:B------:R1:W-:Y:S04]  /*10510*/  STS [R73+0x400], R56 ;  /* 0x0004003849007388 */ /* 0x0003e80000000800 */
[----:B---3--:R1:W-:Y:S04]  /*10520*/  STS [R71], R54 ;  /* 0x0000003647007388 */ /* 0x0083e80000000800 */
[----:B------:R1:W-:Y:S04]  /*10530*/  STS [R71+0x400], R53 ;  /* 0x0004003547007388 */ /* 0x0003e80000000800 */
[----:B------:R1:W-:Y:S04]  /*10540*/  STS [R73+0x2000], R55 ;  /* 0x0020003749007388 */ /* 0x0003e80000000800 */
[----:B------:R1:W-:Y:S04]  /*10550*/  STS [R73+0x2400], R174 ;  /* 0x002400ae49007388 */ /* 0x0003e80000000800 */
[----:B------:R1:W-:Y:S04]  /*10560*/  STS [R71+0x2000], R52 ;  /* 0x0020003447007388 */ /* 0x0003e80000000800 */
[----:B------:R1:W-:Y:S04]  /*10570*/  STS [R71+0x2400], R170 ;  /* 0x002400aa47007388 */ /* 0x0003e80000000800 */
[----:B----4-:R1:W-:Y:S04]  /*10580*/  STS [R69], R51 ;  /* 0x0000003345007388 */ /* 0x0103e80000000800 */
[----:B------:R1:W-:Y:S04]  /*10590*/  STS [R69+0x400], R50 ;  /* 0x0004003245007388 */ /* 0x0003e80000000800 */
[----:B-----5:R1:W-:Y:S04]  /*105a0*/  STS [R67], R48 ;  /* 0x0000003043007388 */ /* 0x0203e80000000800 */
[----:B------:R1:W-:Y:S04]  /*105b0*/  STS [R67+0x400], R47 ;  /* 0x0004002f43007388 */ /* 0x0003e80000000800 */
[----:B------:R1:W-:Y:S04]  /*105c0*/  STS [R69+0x2000], R49 ;  /* 0x0020003145007388 */ /* 0x0003e80000000800 */
[----:B------:R1:W-:Y:S04]  /*105d0*/  STS [R69+0x2400], R166 ;  /* 0x002400a645007388 */ /* 0x0003e80000000800 */
[----:B------:R1:W-:Y:S04]  /*105e0*/  STS [R67+0x2000], R46 ;  /* 0x0020002e43007388 */ /* 0x0003e80000000800 */
        /* <DEDUP_REMOVED lines=58> */
[----:B------:R-:W-:Y:S05]  /*10990*/  CALL.REL.NOINC `($__internal_5_$__cuda_sm70_shflsync_idx_p) ;  /* 0x0000638000007944 */ /* 0x000fea0003c00000 */
.L_x_1675:
[----:B-1----:R-:W2:Y:S04]  /*109a0*/  LDL R2, [R1+0x54] ;  /* 0x0000540001027983 */ /* 0x002ea80000100800 */
[----:B------:R-:W3:Y:S04]  /*109b0*/  LDL.LU R11, [R1+0x4c] ;  /* 0x00004c00010b7983 */ /* 0x000ee80000300800 */
[----:B------:R-:W4:Y:S04]  /*109c0*/  LDL.LU R14, [R1+0x48] ;  /* 0x00004800010e7983 */ /* 0x000f280000300800 */
[----:B------:R-:W2:Y:S04]  /*109d0*/  LDL R12, [R1+0x10] ;  /* 0x00001000010c7983 */ /* 0x000ea80000100800 */
[----:B------:R-:W2:Y:S01]  /*109e0*/  LDL.LU R19, [R1+0x44] ;  /* 0x0000440001137983 */ /* 0x000ea20000300800 */
[----:B-----5:R-:W-:-:S03]  /*109f0*/  IMAD.MOV.U32 R0, RZ, RZ, 0x1 ;  /* 0x00000001ff007424 */ /* 0x020fc600078e00ff */
[----:B------:R-:W2:Y:S02]  /*10a00*/  LDL R13, [R1+0x80] ;  /* 0x00008000010d7983 */ /* 0x000ea40000100800 */
[----:B------:R-:W-:Y:S02]  /*10a10*/  ISETP.NE.AND P1, PT, R0, c[0x0][0x4e8], PT ;  /* 0x00013a0000007a0c */ /* 0x000fe40003f25270 */
[----:B------:R-:W1:Y:S01]  /*10a20*/  S2R R15, SR_TID.X ;  /* 0x00000000000f7919 */ /* 0x000e620000002100 */
[----:B------:R-:W-:Y:S02]  /*10a30*/  ULDC UR5, c[0x0][0x4e8] ;  /* 0x00013a0000057ab9 */ /* 0x000fe40000000800 */
[----:B------:R-:W-:Y:S02]  /*10a40*/  ULDC UR4, c[0x0][0x388] ;  /* 0x0000e20000047ab9 */ /* 0x000fe40000000800 */
[----:B------:R-:W-:Y:S01]  /*10a50*/  UIMAD UR4, UR5, UR4, URZ ;  /* 0x00000004050472a4 */ /* 0x000fe2000f8e023f */
[----:B------:R-:W1:Y:S02]  /*10a60*/  S2R R76, SR_TID.X ;  /* 0x00000000004c7919 */ /* 0x000e640000002100 */
[----:B-1----:R-:W-:-:S04]  /*10a70*/  SHF.R.S32.HI R18, RZ, 0x1f, R76 ;  /* 0x0000001fff127819 */ /* 0x002fc8000001144c */
[----:B------:R-:W-:-:S04]  /*10a80*/  LEA.HI R18, R18, R76, RZ, 0x3 ;  /* 0x0000004c12127211 */ /* 0x000fc800078f18ff */
[----:B------:R-:W-:Y:S01]  /*10a90*/  SHF.R.S32.HI R18, RZ, 0x3, R18 ;  /* 0x00000003ff127819 */ /* 0x000fe20000011412 */
[----:B------:R-:W-:Y:S01]  /*10aa0*/  BSSY B0, `(.L_x_1676) ;  /* 0x000006e000007945 */ /* 0x000fe20003800000 */
[----:B------:R-:W-:Y:S02]  /*10ab0*/  SHF.R.S32.HI R76, RZ, 0x1f, R251 ;  /* 0x0000001fff4c7819 */ /* 0x000fe400000114fb */
[----:B------:R-:W-:Y:S02]  /*10ac0*/  SHF.R.S32.HI R78, RZ, 0x1f, R250 ;  /* 0x0000001fff4e7819 */ /* 0x000fe400000114fa */
[----:B---3--:R-:W-:Y:S02]  /*10ad0*/  SHF.R.S32.HI R5, RZ, 0x1f, R11 ;  /* 0x0000001fff057819 */ /* 0x008fe4000001140b */
[----:B----4-:R-:W-:-:S03]  /*10ae0*/  SHF.R.S32.HI R9, RZ, 0x1f, R14 ;  /* 0x0000001fff097819 */ /* 0x010fc6000001140e */
[C---:B------:R-:W-:Y:S02]  /*10af0*/  IMAD R6, R5.reuse, c[0x0][0x490], RZ ;  /* 0x0001240005067a24 */ /* 0x040fe400078e02ff */
[----:B------:R-:W-:Y:S02]  /*10b00*/  IMAD R5, R5, c[0x0][0x3e8], RZ ;  /* 0x0000fa0005057a24 */ /* 0x000fe400078e02ff */
[C---:B------:R-:W-:Y:S02]  /*10b10*/  IMAD R6, R11.reuse, c[0x0][0x494], R6 ;  /* 0x000125000b067a24 */ /* 0x040fe400078e0206 */
[C---:B------:R-:W-:Y:S02]  /*10b20*/  IMAD R10, R11.reuse, c[0x0][0x3ec], R5 ;  /* 0x0000fb000b0a7a24 */ /* 0x040fe400078e0205 */
[----:B--2---:R-:W-:Y:S02]  /*10b30*/  IMAD.IADD R4, R2, 0x1, R19 ;  /* 0x0000000102047824 */ /* 0x004fe400078e0213 */
[----:B------:R-:W-:-:S03]  /*10b40*/  IMAD.WIDE.U32 R2, R11, c[0x0][0x490], RZ ;  /* 0x000124000b027a25 */ /* 0x000fc600078e00ff */
[----:B------:R-:W-:Y:S01]  /*10b50*/  MOV R0, R4 ;  /* 0x0000000400007202 */ /* 0x000fe20000000f00 */
[----:B------:R-:W-:-:S04]  /*10b60*/  @P1 IMAD.HI.U32 R7, R4, c[0x0][0x4ec], RZ ;  /* 0x00013b0004071a27 */ /* 0x000fc800078e00ff */
[----:B------:R-:W-:Y:S01]  /*10b70*/  IMAD.IADD R3, R3, 0x1, R6 ;  /* 0x0000000103037824 */ /* 0x000fe200078e0206 */
[----:B------:R-:W-:Y:S01]  /*10b80*/  @P1 SHF.R.U32.HI R0, RZ, c[0x0][0x4f0], R7 ;  /* 0x00013c00ff001a19 */ /* 0x000fe20000011607 */
[----:B------:R-:W-:-:S04]  /*10b90*/  IMAD.WIDE.U32 R6, R11, c[0x0][0x3e8], RZ ;  /* 0x0000fa000b067a25 */ /* 0x000fc800078e00ff */
[----:B------:R-:W-:Y:S02]  /*10ba0*/  IMAD.MOV R8, RZ, RZ, -R0 ;  /* 0x000000ffff087224 */ /* 0x000fe400078e0a00 */
[----:B------:R-:W-:Y:S02]  /*10bb0*/  IMAD R11, R9, c[0x0][0x498], RZ ;  /* 0x00012600090b7a24 */ /* 0x000fe400078e02ff */
[----:B------:R-:W-:Y:S02]  /*10bc0*/  IMAD R8, R8, c[0x0][0x4e8], R4 ;  /* 0x00013a0008087a24 */ /* 0x000fe400078e0204 */
[C---:B------:R-:W-:Y:S01]  /*10bd0*/  IMAD.WIDE.U32 R4, R14.reuse, c[0x0][0x498], R2 ;  /* 0x000126000e047a25 */ /* 0x040fe200078e0002 */
[----:B------:R-:W-:Y:S02]  /*10be0*/  IADD3 R3, R7, R10, RZ ;  /* 0x0000000a07037210 */ /* 0x000fe40007ffe0ff */
[----:B------:R-:W-:Y:S01]  /*10bf0*/  SHF.R.S32.HI R7, RZ, 0x1f, R0 ;  /* 0x0000001fff077819 */ /* 0x000fe20000011400 */
[----:B------:R-:W-:Y:S01]  /*10c00*/  IMAD R11, R14, c[0x0][0x49c], R11 ;  /* 0x000127000e0b7a24 */ /* 0x000fe200078e020b */
[----:B------:R-:W-:Y:S01]  /*10c10*/  IADD3 R4, P0, R0, R4, RZ ;  /* 0x0000000400047210 */ /* 0x000fe20007f1e0ff */
[----:B------:R-:W-:Y:S01]  /*10c20*/  IMAD R9, R9, c[0x0][0x3f0], RZ ;  /* 0x0000fc0009097a24 */ /* 0x000fe200078e02ff */
[----:B------:R-:W-:Y:S01]  /*10c30*/  SHF.R.S32.HI R0, RZ, 0x1f, R8 ;  /* 0x0000001fff007819 */ /* 0x000fe20000011408 */
[----:B------:R-:W-:Y:S01]  /*10c40*/  IMAD.MOV.U32 R2, RZ, RZ, R6 ;  /* 0x000000ffff027224 */ /* 0x000fe200078e0006 */
[----:B------:R-:W-:Y:S01]  /*10c50*/  IADD3.X R5, R7, R5, R11, P0, !PT ;  /* 0x0000000507057210 */ /* 0x000fe200007fe40b */
[----:B------:R-:W-:-:S02]  /*10c60*/  IMAD R10, R14, c[0x0][0x3f4], R9 ;  /* 0x0000fd000e0a7a24 */ /* 0x000fc400078e0209 */
[----:B------:R-:W-:-:S04]  /*10c70*/  IMAD.WIDE.U32 R6, R14, c[0x0][0x3f0], R2 ;  /* 0x0000fc000e067a25 */ /* 0x000fc800078e0002 */
[----:B------:R-:W-:Y:S01]  /*10c80*/  IMAD.IADD R14, R12, 0x1, R19 ;  /* 0x000000010c0e7824 */ /* 0x000fe200078e0213 */
[----:B------:R-:W-:Y:S01]  /*10c90*/  SHF.R.S32.HI R12, RZ, 0x1f, R15 ;  /* 0x0000001fff0c7819 */ /* 0x000fe2000001140f */
[----:B------:R-:W-:Y:S02]  /*10ca0*/  IMAD R0, R0, c[0x0][0x488], RZ ;  /* 0x0001220000007a24 */ /* 0x000fe400078e02ff */
[----:B------:R-:W-:Y:S01]  /*10cb0*/  IMAD.WIDE.U32 R2, R8, c[0x0][0x488], R4 ;  /* 0x0001220008027a25 */ /* 0x000fe200078e0004 */
[----:B------:R-:W-:-:S03]  /*10cc0*/  LEA.HI R12, R12, R15, RZ, 0x5 ;  /* 0x0000000f0c0c7211 */ /* 0x000fc600078f28ff */
[----:B------:R-:W-:Y:S02]  /*10cd0*/  IMAD R9, R8, c[0x0][0x48c], R0 ;  /* 0x0001230008097a24 */ /* 0x000fe400078e0200 */
[----:B------:R-:W-:Y:S01]  /*10ce0*/  @P1 IMAD.HI.U32 R5, R14, c[0x0][0x4ec], RZ ;  /* 0x00013b000e051a27 */ /* 0x000fe200078e00ff */
[----:B------:R-:W-:Y:S02]  /*10cf0*/  LOP3.LUT R12, R12, 0xffffffe0, RZ, 0xc0, !PT ;  /* 0xffffffe00c0c7812 */ /* 0x000fe400078ec0ff */
[----:B------:R-:W-:Y:S01]  /*10d00*/  LEA R4, P0, R2, c[0x0][0x450], 0x2 ;  /* 0x0001140002047a11 */ /* 0x000fe200078010ff */
[----:B------:R-:W-:Y:S01]  /*10d10*/  IMAD.IADD R3, R3, 0x1, R9 ;  /* 0x0000000103037824 */ /* 0x000fe200078e0209 */
[----:B------:R-:W-:Y:S02]  /*10d20*/  MOV R0, R14 ;  /* 0x0000000e00007202 */ /* 0x000fe40000000f00 */
[----:B------:R-:W-:Y:S02]  /*10d30*/  @P1 SHF.R.U32.HI R0, RZ, c[0x0][0x4f0], R5 ;  /* 0x00013c00ff001a19 */ /* 0x000fe40000011605 */
[----:B------:R-:W-:-:S02]  /*10d40*/  IADD3 R12, -R12, R15, RZ ;  /* 0x0000000f0c0c7210 */ /* 0x000fc40007ffe1ff */
[----:B------:R-:W-:Y:S02]  /*10d50*/  LEA.HI.X R3, R2, c[0x0][0x454], R3, 0x2, P0 ;  /* 0x0001150002037a11 */ /* 0x000fe400000f1403 */
[----:B------:R-:W-:Y:S01]  /*10d60*/  SHF.R.S32.HI R5, RZ, 0x1f, R0 ;  /* 0x0000001fff057819 */ /* 0x000fe20000011400 */
[----:B------:R-:W-:Y:S01]  /*10d70*/  IMAD.IADD R2, R13, 0x1, R19 ;  /* 0x000000010d027824 */ /* 0x000fe200078e0213 */
[----:B------:R-:W-:Y:S01]  /*10d80*/  LOP3.LUT P0, RZ, R12, 0x3, RZ, 0xc0, !PT ;  /* 0x000000030cff7812 */ /* 0x000fe2000780c0ff */
[----:B------:R-:W-:Y:S01]  /*10d90*/  IMAD.IADD R7, R7, 0x1, R10 ;  /* 0x0000000107077824 */ /* 0x000fe200078e020a */
[----:B------:R-:W-:Y:S01]  /*10da0*/  SHFL.IDX PT, R12, R4, RZ, 0x1c1f ;  /* 0x001c1fff040c7589 */ /* 0x000fe200000e0000 */
[----:B------:R-:W-:-:S03]  /*10db0*/  IMAD R15, R5, c[0x0][0x3e0], RZ ;  /* 0x0000f800050f7a24 */ /* 0x000fc600078e02ff */
[----:B------:R-:W1:Y:S04]  /*10dc0*/  SHFL.IDX PT, R13, R3, RZ, 0x1c1f ;  /* 0x001c1fff030d7589 */ /* 0x000e6800000e0000 */
[----:B------:R-:W-:Y:S04]  /*10dd0*/  SHFL.IDX PT, R10, R4, 0x1, 0x1c1f ;  /* 0x003c1f00040a7f89 */ /* 0x000fe800000e0000 */
[----:B------:R-:W2:Y:S04]  /*10de0*/  SHFL.IDX PT, R11, R3, 0x1, 0x1c1f ;  /* 0x003c1f00030b7f89 */ /* 0x000ea800000e0000 */
[----:B------:R-:W-:Y:S04]  /*10df0*/  SHFL.IDX PT, R8, R4, 0x2, 0x1c1f ;  /* 0x005c1f0004087f89 */ /* 0x000fe800000e0000 */
[----:B------:R-:W3:Y:S04]  /*10e00*/  SHFL.IDX PT, R9, R3, 0x2, 0x1c1f ;  /* 0x005c1f0003097f89 */ /* 0x000ee800000e0000 */
[----:B------:R-:W-:Y:S04]  /*10e10*/  SHFL.IDX PT, R4, R4, 0x3, 0x1c1f ;  /* 0x007c1f0004047f89 */ /* 0x000fe800000e0000 */
[----:B------:R4:W1:Y:S01]  /*10e20*/  SHFL.IDX PT, R5, R3, 0x3, 0x1c1f ;  /* 0x007c1f0003057f89 */ /* 0x00086200000e0000 */
[----:B------:R-:W-:-:S02]  /*10e30*/  IADD3 R17, R2, 0x8, RZ ;  /* 0x0000000802117810 */ /* 0x000fc40007ffe0ff */
[----:B------:R-:W-:Y:S02]  /*10e40*/  ISETP.GE.OR P3, PT, R2, UR4, P0 ;  /* 0x0000000402007c0c */ /* 0x000fe40008766670 */
[----:B------:R-:W-:Y:S02]  /*10e50*/  ISETP.GE.OR P2, PT, R17, UR4, P0 ;  /* 0x0000000411007c0c */ /* 0x000fe40008746670 */
[C---:B------:R-:W-:Y:S01]  /*10e60*/  IADD3 R16, -R0.reuse, RZ, RZ ;  /* 0x000000ff00107210 */ /* 0x040fe20007ffe1ff */
[----:B------:R-:W-:Y:S01]  /*10e70*/  IMAD R15, R0, c[0x0][0x3e4], R15 ;  /* 0x0000f900000f7a24 */ /* 0x000fe200078e020f */
[C---:B----4-:R-:W-:Y:S02]  /*10e80*/  IADD3 R3, R2.reuse, 0x40, RZ ;  /* 0x0000004002037810 */ /* 0x050fe40007ffe0ff */
[----:B------:R-:W-:Y:S02]  /*10e90*/  IADD3 R2, R2, 0x48, RZ ;  /* 0x0000004802027810 */ /* 0x000fe40007ffe0ff */
[----:B------:R-:W-:-:S02]  /*10ea0*/  ISETP.GE.OR P1, PT, R3, UR4, P0 ;  /* 0x0000000403007c0c */ /* 0x000fc40008726670 */
[----:B------:R-:W-:Y:S01]  /*10eb0*/  ISETP.GE.OR P0, PT, R2, UR4, P0 ;  /* 0x0000000402007c0c */ /* 0x000fe20008706670 */
[----:B------:R-:W-:Y:S01]  /*10ec0*/  IMAD.WIDE.U32 R6, R0, c[0x0][0x3e0], R6 ;  /* 0x0000f80000067a25 */ /* 0x000fe200078e0006 */
[----:B-1----:R-:W-:Y:S03]  /*10ed0*/  @!P3 ST.E [R12.64], R59 ;  /* 0x0000003b0c00b985 */ /* 0x002fe6000c101906 */
[----:B------:R-:W-:Y:S01]  /*10ee0*/  IMAD R0, R16, c[0x0][0x4e8], R14 ;  /* 0x00013a0010007a24 */ /* 0x000fe200078e020e */
[----:B--2---:R-:W-:Y:S01]  /*10ef0*/  @!P2 ST.E [R10.64], R60 ;  /* 0x0000003c0a00a985 */ /* 0x004fe2000c101906 */
[----:B------:R-:W-:-:S04]  /*10f00*/  IMAD.IADD R3, R7, 0x1, R15 ;  /* 0x0000000107037824 */ /* 0x000fc800078e020f */
[----:B---3--:R1:W-:Y:S01]  /*10f10*/  @!P1 ST.E [R8.64], R61 ;  /* 0x0000003d08009985 */ /* 0x0083e2000c101906 */
[----:B------:R-:W-:-:S03]  /*10f20*/  SHF.R.S32.HI R7, RZ, 0x1f, R0 ;  /* 0x0000001fff077819 */ /* 0x000fc60000011400 */
[----:B------:R2:W-:Y:S04]  /*10f30*/  @!P0 ST.E [R4.64], R58 ;  /* 0x0000003a04008985 */ /* 0x0005e8000c101906 */
[----:B------:R2:W3:Y:S04]  /*10f40*/  LDS.128 R24, [R247+0x880] ;  /* 0x00088000f7187984 */ /* 0x0004e80000000c00 */
[----:B------:R2:W4:Y:S04]  /*10f50*/  LDS.128 R32, [R247+0x1080] ;  /* 0x00108000f7207984 */ /* 0x0005280000000c00 */
[----:B------:R2:W1:Y:S04]  /*10f60*/  LDS.128 R40, [R247+0x1880] ;  /* 0x00188000f7287984 */ /* 0x0004680000000c00 */
[----:B------:R2:W1:Y:S04]  /*10f70*/  LDS.128 R48, [R247+0x2080] ;  /* 0x00208000f7307984 */ /* 0x0004680000000c00 */
[----:B------:R2:W1:Y:S04]  /*10f80*/  LDS.128 R56, [R247+0x2880] ;  /* 0x00288000f7387984 */ /* 0x0004680000000c00 */
        /* <DEDUP_REMOVED lines=8> */
[----:B------:R2:W2:Y:S01]  /*11010*/  LDS.128 R72, [R247+0x7880] ;  /* 0x00788000f7487984 */ /* 0x0004a20000000c00 */
[----:B------:R-:W-:Y:S01]  /*11020*/  MOV R2, R6 ;  /* 0x0000000600027202 */ /* 0x000fe20000000f00 */
[----:B------:R-:W-:-:S04]  /*11030*/  IMAD R6, R7, c[0x0][0x3d8], RZ ;  /* 0x0000f60007067a24 */ /* 0x000fc800078e02ff */
[C---:B------:R-:W-:Y:S02]  /*11040*/  IMAD R6, R0.reuse, c[0x0][0x3dc], R6 ;  /* 0x0000f70000067a24 */ /* 0x040fe400078e0206 */
[----:B------:R-:W-:-:S04]  /*11050*/  IMAD.WIDE.U32 R2, R0, c[0x0][0x3d8], R2 ;  /* 0x0000f60000027a25 */ /* 0x000fc800078e0002 */
[----:B------:R-:W-:Y:S01]  /*11060*/  IMAD.IADD R0, R3, 0x1, R6 ;  /* 0x0000000103007824 */ /* 0x000fe200078e0206 */
[----:B-1----:R-:W-:Y:S02]  /*11070*/  LEA R8, P0, R2, c[0x0][0x380], 0x1 ;  /* 0x0000e00002087a11 */ /* 0x002fe400078008ff */
[----:B------:R-:W-:Y:S02]  /*11080*/  IADD3 R6, R18, R19, RZ ;  /* 0x0000001312067210 */ /* 0x000fe40007ffe0ff */
[----:B------:R-:W-:Y:S02]  /*11090*/  LEA.HI.X R7, R2, c[0x0][0x384], R0, 0x1, P0 ;  /* 0x0000e10002077a11 */ /* 0x000fe400000f0c00 */
[----:B------:R-:W-:Y:S01]  /*110a0*/  ISETP.GE.AND P0, PT, R6, UR4, PT ;  /* 0x0000000406007c0c */ /* 0x000fe2000bf06270 */
[----:B------:R1:W1:Y:S04]  /*110b0*/  SHFL.IDX PT, R0, R8, RZ, 0x181f ;  /* 0x00181fff08007589 */ /* 0x00026800000e0000 */
[----:B------:R1:W1:Y:S08]  /*110c0*/  SHFL.IDX PT, R3, R7, RZ, 0x181f ;  /* 0x00181fff07037589 */ /* 0x00027000000e0000 */
[----:B------:R-:W-:Y:S05]  /*110d0*/  @P0 BRA `(.L_x_1677) ;  /* 0x000000a000000947 */ /* 0x000fea0003800000 */
[----:B---34-:R-:W3:Y:S01]  /*110e0*/  LDS.128 R16, [R247+0x80] ;  /* 0x00008000f7107984 */ /* 0x018ee20000000c00 */
[----:B------:R-:W-:-:S02]  /*110f0*/  ISETP.GE.AND P3, PT, R250, c[0x0][0x3c8], PT ;  /* 0x0000f200fa007a0c */ /* 0x000fc40003f66270 */
[----:B------:R-:W-:Y:S01]  /*11100*/  ISETP.GE.AND P2, PT, R251, c[0x0][0x3c8], PT ;  /* 0x0000f200fb007a0c */ /* 0x000fe20003f46270 */
[----:B------:R-:W4:Y:S10]  /*11110*/  LDS.128 R12, [R247+0x4080] ;  /* 0x00408000f70c7984 */ /* 0x000f340000000c00 */
[----:B-12---:R-:W-:-:S02]  /*11120*/  @!P3 LEA R4, P1, R250, R0, 0x1 ;  /* 0x00000000fa04b211 */ /* 0x006fc400078208ff */
[C---:B------:R-:W-:Y:S02]  /*11130*/  @!P2 LEA R2, P0, R251.reuse, R0, 0x1 ;  /* 0x00000000fb02a211 */ /* 0x040fe400078008ff */
[-C--:B------:R-:W-:Y:S02]  /*11140*/  @!P3 LEA.HI.X R5, R250, R3.reuse, R78, 0x1, P1 ;  /* 0x00000003fa05b211 */ /* 0x080fe400008f0c4e */
[----:B------:R-:W-:-:S03]  /*11150*/  @!P2 LEA.HI.X R3, R251, R3, R76, 0x1, P0 ;  /* 0x00000003fb03a211 */ /* 0x000fc600000f0c4c */
[----:B---3--:R1:W-:Y:S04]  /*11160*/  @!P3 ST.E.128 [R4.64], R16 ;  /* 0x000000100400b985 */ /* 0x0083e8000c101d06 */
[----:B----4-:R1:W-:Y:S02]  /*11170*/  @!P2 ST.E.128 [R2.64], R12 ;  /* 0x0000000c0200a985 */ /* 0x0103e4000c101d06 */
.L_x_1677:
[----:B---34-:R-:W-:Y:S05]  /*11180*/  BSYNC B0 ;  /* 0x0000000000007941 */ /* 0x018fea0003800000 */
.L_x_1676:
[----:B-1----:R-:W-:Y:S01]  /*11190*/  IADD3 R2, R6, 0x10, RZ ;  /* 0x0000001006027810 */ /* 0x002fe20007ffe0ff */
[----:B------:R1:W3:Y:S01]  /*111a0*/  SHFL.IDX PT, R3, R7, 0x1, 0x181f ;  /* 0x00381f0007037f89 */ /* 0x0002e200000e0000 */
[----:B------:R-:W-:Y:S02]  /*111b0*/  BSSY B0, `(.L_x_1678) ;  /* 0x000000c000007945 */ /* 0x000fe40003800000 */
[----:B------:R-:W-:Y:S01]  /*111c0*/  ISETP.GE.AND P0, PT, R2, UR4, PT ;  /* 0x0000000402007c0c */ /* 0x000fe2000bf06270 */
[----:B------:R1:W4:-:S12]  /*111d0*/  SHFL.IDX PT, R0, R8, 0x1, 0x181f ;  /* 0x00381f0008007f89 */ /* 0x00031800000e0000 */
        /* <DEDUP_REMOVED lines=9> */
.L_x_1679:
[----:B------:R-:W-:Y:S05]  /*11270*/  BSYNC B0 ;  /* 0x0000000000007941 */ /* 0x000fea0003800000 */
.L_x_1678:
        /* <DEDUP_REMOVED lines=14> */
.L_x_1681:
[----:B------:R-:W-:Y:S05]  /*11360*/  BSYNC B0 ;  /* 0x0000000000007941 */ /* 0x000fea0003800000 */
.L_x_1680:
[----:B---3--:R-:W-:Y:S01]  /*11370*/  IADD3 R2, R6, 0x30, RZ ;  /* 0x0000003006027810 */ /* 0x008fe20007ffe0ff */
[----:B------:R3:W1:Y:S01]  /*11380*/  SHFL.IDX PT, R3, R7, 0x3, 0x181f ;  /* 0x00781f0007037f89 */ /* 0x00066200000e0000 */
        /* <DEDUP_REMOVED lines=8> */
[-C--:B-1----:R-:W-:Y:S02]  /*11410*/  @!P1 LEA.HI.X R5, R250, R3.reuse, R78, 0x1, P3 ;  /* 0x00000003fa059211 */ /* 0x082fe400018f0c4e */
[----:B------:R-:W-:-:S03]  /*11420*/  @!P0 LEA.HI.X R3, R251, R3, R76, 0x1, P2 ;  /* 0x00000003fb038211 */ /* 0x000fc600010f0c4c */
[----:B------:R1:W-:Y:S04]  /*11430*/  @!P1 ST.E.128 [R4.64], R40 ;  /* 0x0000002804009985 */ /* 0x0003e8000c101d06 */
[----:B------:R1:W-:Y:S02]  /*11440*/  @!P0 ST.E.128 [R2.64], R36 ;  /* 0x0000002402008985 */ /* 0x0003e4000c101d06 */
.L_x_1683:
[----:B------:R-:W-:Y:S05]  /*11450*/  BSYNC B0 ;  /* 0x0000000000007941 */ /* 0x000fea0003800000 */
.L_x_1682:
[----:B-1----:R-:W-:Y:S01]  /*11460*/  IADD3 R2, R6, 0x40, RZ ;  /* 0x0000004006027810 */ /* 0x002fe20007ffe0ff */
[----:B------:R1:W2:Y:S01]  /*11470*/  SHFL.IDX PT, R3, R7, 0x4, 0x181f ;  /* 0x00981f0007037f89 */ /* 0x0002a200000e0000 */
        /* <DEDUP_REMOVED lines=8> */
[-C--:B--2---:R-:W-:Y:S02]  /*11500*/  @!P1 LEA.HI.X R5, R250, R3.reuse, R78, 0x1, P3 ;  /* 0x00000003fa059211 */ /* 0x084fe400018f0c4e */
[----:B------:R-:W-:-:S03]  /*11510*/  @!P0 LEA.HI.X R3, R251, R3, R76, 0x1, P2 ;  /* 0x00000003fb038211 */ /* 0x000fc600010f0c4c */
[----:B------:R2:W-:Y:S04]  /*11520*/  @!P1 ST.E.128 [R4.64], R48 ;  /* 0x0000003004009985 */ /* 0x0005e8000c101d06 */
[----:B------:R2:W-:Y:S02]  /*11530*/  @!P0 ST.E.128 [R2.64], R44 ;  /* 0x0000002c02008985 */ /* 0x0005e4000c101d06 */
.L_x_1685:
[----:B------:R-:W-:Y:S05]  /*11540*/  BSYNC B0 ;  /* 0x0000000000007941 */ /* 0x000fea0003800000 */
.L_x_1684:
[----:B--2---:R-:W-:Y:S01]  /*11550*/  IADD3 R2, R6, 0x50, RZ ;  /* 0x0000005006027810 */ /* 0x004fe20007ffe0ff */
        /* <DEDUP_REMOVED lines=13> */
.L_x_1687:
[----:B------:R-:W-:Y:S05]  /*11630*/  BSYNC B0 ;  /* 0x0000000000007941 */ /* 0x000fea0003800000 */
.L_x_1686:
        /* <DEDUP_REMOVED lines=14> */
.L_x_1689:
[----:B------:R-:W-:Y:S05]  /*11720*/  BSYNC B0 ;  /* 0x0000000000007941 */ /* 0x000fea0003800000 */
.L_x_1688:
[----:B--2---:R-:W-:Y:S01]  /*11730*/  IADD3 R2, R6, 0x70, RZ ;  /* 0x0000007006027810 */ /* 0x004fe20007ffe0ff */
        /* <DEDUP_REMOVED lines=14> */
.L_x_1674:
        /* <DEDUP_REMOVED lines=13> */
[----:B-1----:R-:W-:-:S03]  /*118f0*/  IADD3 R6, R13, R3, RZ ;  /* 0x000000030d067210 */ /* 0x002fc60007ffe0ff */
        /* <DEDUP_REMOVED lines=28> */
.L_x_1692:
[----:B------:R-:W-:Y:S05]  /*11ac0*/  BSYNC B0 ;  /* 0x0000000000007941 */ /* 0x000fea0003800000 */
.L_x_1691:
[----:B------:R-:W2:Y:S01]  /*11ad0*/  LDL R2, [R1+0x10] ;  /* 0x0000100001027983 */ /* 0x000ea20000100800 */
[----:B-1----:R-:W-:Y:S01]  /*11ae0*/  MOV R0, c[0x0][0x4e8] ;  /* 0x00013a0000007a02 */ /* 0x002fe20000000f00 */
[----:B------:R-:W-:-:S03]  /*11af0*/  IMAD R6, R10, c[0x0][0x3f0], RZ ;  /* 0x0000fc000a067a24 */ /* 0x000fc600078e02ff */
[----:B------:R-:W-:Y:S01]  /*11b00*/  ISETP.NE.AND P0, PT, R0, 0x1, PT ;  /* 0x000000010000780c */ /* 0x000fe20003f05270 */
[----:B------:R-:W-:Y:S02]  /*11b10*/  IMAD R0, R9, c[0x0][0x3e8], RZ ;  /* 0x0000fa0009007a24 */ /* 0x000fe400078e02ff */
[----:B------:R-:W-:Y:S02]  /*11b20*/  IMAD R8, R11, c[0x0][0x3f4], R6 ;  /* 0x0000fd000b087a24 */ /* 0x000fe400078e0206 */
[----:B------:R-:W-:Y:S01]  /*11b30*/  IMAD R5, R12, c[0x0][0x3ec], R0 ;  /* 0x0000fb000c057a24 */ /* 0x000fe200078e0200 */
[----:B--2---:R-:W-:Y:S01]  /*11b40*/  IADD3 R4, R2, R13, RZ ;  /* 0x0000000d02047210 */ /* 0x004fe20007ffe0ff */
        /* <DEDUP_REMOVED lines=22> */
[----:B------:R1:W2:Y:S02]  /*11cb0*/  SHFL.IDX PT, R9, R7, RZ, 0x181f ;  /* 0x00181fff07097589 */ /* 0x0002a400000e0000 */
.L_x_1751:
[----:B------:R-:W-:Y:S05]  /*11cc0*/  BRA.DIV ~URZ, `(.L_x_1694) ;  /* 0x000049327f007947 */ /* 0x000fea000b800000 */
[----:B------:R3:W4:Y:S02]  /*11cd0*/  SHFL.IDX PT, R0, R8, RZ, 0x181f ;  /* 0x00181fff08007589 */ /* 0x00072400000e0000 */
.L_x_1752:
[----:B------:R-:W5:Y:S04]  /*11ce0*/  LDL.LU R3, [R1+0x44] ;  /* 0x0000440001037983 */ /* 0x000f680000300800 */
[----:B------:R-:W1:Y:S01]  /*11cf0*/  S2R R4, SR_TID.X ;  /* 0x0000000000047919 */ /* 0x000e620000002100 */
[----:B------:R-:W-:-:S04]  /*11d00*/  IMAD.MOV.U32 R10, RZ, RZ, c[0x0][0x4e8] ;  /* 0x00013a00ff0a7624 */ /* 0x000fc800078e00ff */
[----:B------:R-:W-:Y:S01]  /*11d10*/  IMAD R10, R10, c[0x0][0x388], RZ ;  /* 0x0000e2000a0a7a24 */ /* 0x000fe200078e02ff */
[----:B-1----:R-:W-:-:S04]  /*11d20*/  SHF.R.S32.HI R2, RZ, 0x1f, R4 ;  /* 0x0000001fff027819 */ /* 0x002fc80000011404 */
        /* <DEDUP_REMOVED lines=10> */
[CC--:B----4-:R-:W-:Y:S02]  /*11dd0*/  @!P1 LEA R4, P3, R250.reuse, R0.reuse, 0x1 ;  /* 0x00000000fa049211 */ /* 0x0d0fe400078608ff */
[C---:B------:R-:W-:Y:S02]  /*11de0*/  @!P0 LEA R2, P2, R251.reuse, R0, 0x1 ;  /* 0x00000000fb028211 */ /* 0x040fe400078408ff */
[-C--:B--2---:R-:W-:Y:S02]  /*11df0*/  @!P1 LEA.HI.X R5, R250, R9.reuse, R12, 0x1, P3 ;  /* 0x00000009fa059211 */ /* 0x084fe400018f0c0c */
[----:B------:R-:W-:-:S03]  /*11e00*/  @!P0 LEA.HI.X R3, R251, R9, R11, 0x1, P2 ;  /* 0x00000009fb038211 */ /* 0x000fc600010f0c0b */
[----:B------:R1:W-:Y:S04]  /*11e10*/  @!P1 ST.E.128 [R4.64], RZ ;  /* 0x000000ff04009985 */ /* 0x0003e8000c101d06 */
[----:B------:R1:W-:Y:S02]  /*11e20*/  @!P0 ST.E.128 [R2.64], RZ ;  /* 0x000000ff02008985 */ /* 0x0003e4000c101d06 */
.L_x_1696:
[----:B------:R-:W-:Y:S05]  /*11e30*/  BSYNC B0 ;  /* 0x0000000000007941 */ /* 0x000fea0003800000 */
.L_x_1695:
[----:B------:R-:W-:Y:S05]  /*11e40*/  BRA.DIV ~URZ, `(.L_x_1697) ;  /* 0x000048227f007947 */ /* 0x000fea000b800000 */
[----:B--2---:R2:W1:Y:S04]  /*11e50*/  SHFL.IDX PT, R9, R7, 0x1, 0x181f ;  /* 0x00381f0007097f89 */ /* 0x00446800000e0000 */
[----:B----4-:R2:W4:Y:S02]  /*11e60*/  SHFL.IDX PT, R0, R8, 0x1, 0x181f ;  /* 0x00381f0008007f89 */ /* 0x01052400000e0000 */
.L_x_1753:
[----:B-1----:R-:W-:Y:S01]  /*11e70*/  IADD3 R2, R6, 0x10, RZ ;  /* 0x0000001006027810 */ /* 0x002fe20007ffe0ff */
[----:B------:R-:W-:Y:S03]  /*11e80*/  BSSY B0, `(.L_x_1698) ;  /* 0x000000d000007945 */ /* 0x000fe60003800000 */
        /* <DEDUP_REMOVED lines=8> */
[-C--:B------:R-:W-:Y:S02]  /*11f10*/  @!P1 LEA.HI.X R5, R250, R9.reuse, R12, 0x1, P3 ;  /* 0x00000009fa059211 */ /* 0x080fe400018f0c0c */
[----:B------:R-:W-:-:S03]  /*11f20*/  @!P0 LEA.HI.X R3, R251, R9, R11, 0x1, P2 ;  /* 0x00000009fb038211 */ /* 0x000fc600010f0c0b */
[----:B------:R1:W-:Y:S04]  /*11f30*/  @!P1 ST.E.128 [R4.64], RZ ;  /* 0x000000ff04009985 */ /* 0x0003e8000c101d06 */
[----:B------:R1:W-:Y:S02]  /*11f40*/  @!P0 ST.E.128 [R2.64], RZ ;  /* 0x000000ff02008985 */ /* 0x0003e4000c101d06 */
.L_x_1699:
[----:B------:R-:W-:Y:S05]  /*11f50*/  BSYNC B0 ;  /* 0x0000000000007941 */ /* 0x000fea0003800000 */
.L_x_1698:
[----:B------:R-:W-:Y:S05]  /*11f60*/  BRA.DIV ~URZ, `(.L_x_1700) ;  /* 0x000047d27f007947 */ /* 0x000fea000b800000 */
[----:B------:R1:W2:Y:S02]  /*11f70*/  SHFL.IDX PT, R9, R7, 0x2, 0x181f ;  /* 0x00581f0007097f89 */ /* 0x0002a400000e0000 */
.L_x_1754:
[----:B------:R-:W-:Y:S05]  /*11f80*/  BRA.DIV ~URZ, `(.L_x_1701) ;  /* 0x000048227f007947 */ /* 0x000fea000b800000 */
[----:B----4-:R4:W1:Y:S02]  /*11f90*/  SHFL.IDX PT, R0, R8, 0x2, 0x181f ;  /* 0x00581f0008007f89 */ /* 0x01086400000e0000 */
.L_x_1755:
        /* <DEDUP_REMOVED lines=8> */
[CC--:B------:R-:W-:Y:S02]  /*12020*/  @!P1 LEA R4, P3, R250.reuse, R0.reuse, 0x1 ;  /* 0x00000000fa049211 */ /* 0x0c0fe400078608ff */
[C---:B------:R-:W-:Y:S02]  /*12030*/  @!P0 LEA R2, P2, R251.reuse, R0, 0x1 ;  /* 0x00000000fb028211 */ /* 0x040fe400078408ff */
[-C--:B--2---:R-:W-:Y:S02]  /*12040*/  @!P1 LEA.HI.X R5, R250, R9.reuse, R12, 0x1, P3 ;  /* 0x00000009fa059211 */ /* 0x084fe400018f0c0c */
[----:B------:R-:W-:-:S03]  /*12050*/  @!P0 LEA.HI.X R3, R251, R9, R11, 0x1, P2 ;  /* 0x00000009fb038211 */ /* 0x000fc600010f0c0b */
[----:B------:R1:W-:Y:S04]  /*12060*/  @!P1 ST.E.128 [R4.64], RZ ;  /* 0x000000ff04009985 */ /* 0x0003e8000c101d06 */
[----:B------:R1:W-:Y:S02]  /*12070*/  @!P0 ST.E.128 [R2.64], RZ ;  /* 0x000000ff02008985 */ /* 0x0003e4000c101d06 */
.L_x_1703:
[----:B------:R-:W-:Y:S05]  /*12080*/  BSYNC B0 ;  /* 0x0000000000007941 */ /* 0x000fea0003800000 */
.L_x_1702:
[----:B------:R-:W-:Y:S05]  /*12090*/  BRA.DIV ~URZ, `(.L_x_1704) ;  /* 0x000047827f007947 */ /* 0x000fea000b800000 */
[----:B--2---:R2:W1:Y:S04]  /*120a0*/  SHFL.IDX PT, R9, R7, 0x3, 0x181f ;  /* 0x00781f0007097f89 */ /* 0x00446800000e0000 */
[----:B------:R2:W3:Y:S02]  /*120b0*/  SHFL.IDX PT, R0, R8, 0x3, 0x181f ;  /* 0x00781f0008007f89 */ /* 0x0004e400000e0000 */
.L_x_1756:
        /* <DEDUP_REMOVED lines=10> */
[-C--:B------:R-:W-:Y:S02]  /*12160*/  @!P1 LEA.HI.X R5, R250, R9.reuse, R12, 0x1, P3 ;  /* 0x00000009fa059211 */ /* 0x080fe400018f0c0c */
[----:B------:R-:W-:-:S03]  /*12170*/  @!P0 LEA.HI.X R3, R251, R9, R11, 0x1, P2 ;  /* 0x00000009fb038211 */ /* 0x000fc600010f0c0b */
[----:B------:R1:W-:Y:S04]  /*12180*/  @!P1 ST.E.128 [R4.64], RZ ;  /* 0x000000ff04009985 */ /* 0x0003e8000c101d06 */
[----:B------:R1:W-:Y:S02]  /*12190*/  @!P0 ST.E.128 [R2.64], RZ ;  /* 0x000000ff02008985 */ /* 0x0003e4000c101d06 */
.L_x_1706:
[----:B------:R-:W-:Y:S05]  /*121a0*/  BSYNC B0 ;  /* 0x0000000000007941 */ /* 0x000fea0003800000 */
.L_x_1705:
[----:B------:R-:W-:Y:S05]  /*121b0*/  BRA.DIV ~URZ, `(.L_x_1707) ;  /* 0x000047327f007947 */ /* 0x000fea000b800000 */
[----:B------:R1:W2:Y:S02]  /*121c0*/  SHFL.IDX PT, R9, R7, 0x4, 0x181f ;  /* 0x00981f0007097f89 */ /* 0x0002a400000e0000 */
.L_x_1757:
[----:B------:R-:W-:Y:S05]  /*121d0*/  BRA.DIV ~URZ, `(.L_x_1708) ;  /* 0x000047827f007947 */ /* 0x000fea000b800000 */
[----:B---3--:R3:W1:Y:S02]  /*121e0*/  SHFL.IDX PT, R0, R8, 0x4, 0x181f ;  /* 0x00981f0008007f89 */ /* 0x00866400000e0000 */
.L_x_1758:
        /* <DEDUP_REMOVED lines=14> */
.L_x_1710:
[----:B------:R-:W-:Y:S05]  /*122d0*/  BSYNC B0 ;  /* 0x0000000000007941 */ /* 0x000fea0003800000 */
.L_x_1709:
[----:B------:R-:W-:Y:S05]  /*122e0*/  BRA.DIV ~URZ, `(.L_x_1711) ;  /* 0x000046e27f007947 */ /* 0x000fea000b800000 */
[----:B--2---:R2:W1:Y:S04]  /*122f0*/  SHFL.IDX PT, R9, R7, 0x5, 0x181f ;  /* 0x00b81f0007097f89 */ /* 0x00446800000e0000 */
[----:B------:R2:W3:Y:S02]  /*12300*/  SHFL.IDX PT, R0, R8, 0x5, 0x181f ;  /* 0x00b81f0008007f89 */ /* 0x0004e400000e0000 */
.L_x_1759:
        /* <DEDUP_REMOVED lines=14> */
.L_x_1713:
[----:B------:R-:W-:Y:S05]  /*123f0*/  BSYNC B0 ;  /* 0x0000000000007941 */ /* 0x000fea0003800000 */
.L_x_1712:
[----:B------:R-:W-:Y:S05]  /*12400*/  BRA.DIV ~URZ, `(.L_x_1714) ;  /* 0x000046927f007947 */ /* 0x000fea000b800000 */
[----:B------:R1:W2:Y:S02]  /*12410*/  SHFL.IDX PT, R9, R7, 0x6, 0x181f ;  /* 0x00d81f0007097f89 */ /* 0x0002a400000e0000 */
.L_x_1760:
[----:B------:R-:W-:Y:S05]  /*12420*/  BRA.DIV ~URZ, `(.L_x_1715) ;  /* 0x000046e27f007947 */ /* 0x000fea000b800000 */
[----:B---3--:R3:W1:Y:S02]  /*12430*/  SHFL.IDX PT, R0, R8, 0x6, 0x181f ;  /* 0x00d81f0008007f89 */ /* 0x00866400000e0000 */
.L_x_1761:
        /* <DEDUP_REMOVED lines=14> */
.L_x_1717:
[----:B------:R-:W-:Y:S05]  /*12520*/  BSYNC B0 ;  /* 0x0000000000007941 */ /* 0x000fea0003800000 */
.L_x_1716:
[----:B------:R-:W-:Y:S05]  /*12530*/  BRA.DIV ~URZ, `(.L_x_1718) ;  /* 0x000046427f007947 */ /* 0x000fea000b800000 */
[----:B--2---:R-:W2:Y:S04]  /*12540*/  SHFL.IDX PT, R7, R7, 0x7, 0x181f ;  /* 0x00f81f0007077f89 */ /* 0x004ea800000e0000 */
[----:B------:R1:W3:Y:S02]  /*12550*/  SHFL.IDX PT, R0, R8, 0x7, 0x181f ;  /* 0x00f81f0008007f89 */ /* 0x0002e400000e0000 */
.L_x_1762:
[----:B------:R-:W-:-:S04]  /*12560*/  IADD3 R6, R6, 0x70, RZ ;  /* 0x0000007006067810 */ /* 0x000fc80007ffe0ff */
[----:B------:R-:W-:-:S13]  /*12570*/  ISETP.GE.AND P0, PT, R6, R10, PT ;  /* 0x0000000a0600720c */ /* 0x000fda0003f06270 */
[----:B------:R-:W-:Y:S05]  /*12580*/  @P0 BRA `(.L_x_1690) ;  /* 0x000000a000000947 */ /* 0x000fea0003800000 */
[----:B------:R-:W-:Y:S02]  /*12590*/  ISETP.GE.AND P1, PT, R250, c[0x0][0x3c8], PT ;  /* 0x0000f200fa007a0c */ /* 0x000fe40003f26270 */
[----:B------:R-:W-:Y:S02]  /*125a0*/  ISETP.GE.AND P0, PT, R251, c[0x0][0x3c8], PT ;  /* 0x0000f200fb007a0c */ /* 0x000fe40003f06270 */
[----:B------:R-:W-:Y:S02]  /*125b0*/  SHF.R.S32.HI R9, RZ, 0x1f, R250 ;  /* 0x0000001fff097819 */ /* 0x000fe400000114fa */
[----:B-1-34-:R-:W-:-:S07]  /*125c0*/  SHF.R.S32.HI R8, RZ, 0x1f, R251 ;  /* 0x0000001fff087819 */ /* 0x01afce00000114fb */
[CC--:B------:R-:W-:Y:S02]  /*125d0*/  @!P1 LEA R4, P3, R250.reuse, R0.reuse, 0x1 ;  /* 0x00000000fa049211 */ /* 0x0c0fe400078608ff */
[C---:B------:R-:W-:Y:S02]  /*125e0*/  @!P0 LEA R2, P2, R251.reuse, R0, 0x1 ;  /* 0x00000000fb028211 */ /* 0x040fe400078408ff */
[-C--:B--2---:R-:W-:Y:S02]  /*125f0*/  @!P1 LEA.HI.X R5, R250, R7.reuse, R9, 0x1, P3 ;  /* 0x00000007fa059211 */ /* 0x084fe400018f0c09 */
[----:B------:R-:W-:-:S03]  /*12600*/  @!P0 LEA.HI.X R3, R251, R7, R8, 0x1, P2 ;  /* 0x00000007fb038211 */ /* 0x000fc600010f0c08 */
[----:B------:R1:W-:Y:S04]  /*12610*/  @!P1 ST.E.128 [R4.64], RZ ;  /* 0x000000ff04009985 */ /* 0x0003e8000c101d06 */
[----:B------:R1:W-:Y:S02]  /*12620*/  @!P0 ST.E.128 [R2.64], RZ ;  /* 0x000000ff02008985 */ /* 0x0003e4000c101d06 */
.L_x_1690:
[----:B------:R-:W-:Y:S05]  /*12630*/  BSYNC B1 ;  /* 0x0000000000017941 */ /* 0x000fea0003800000 */
.L_x_1673:
[----:B---34-:R-:W3:Y:S02]  /*12640*/  LDL R0, [R1+0x7c] ;  /* 0x00007c0001007983 */ /* 0x018ee40000100800 */
[----:B---3--:R-:W-:-:S13]  /*12650*/  ISETP.NE.AND P0, PT, R0, RZ, PT ;  /* 0x000000ff0000720c */ /* 0x008fda0003f05270 */
[----:B------:R-:W-:Y:S01]  /*12660*/  @P0 WARPSYNC 0xffffffff ;  /* 0xffffffff00000948 */ /* 0x000fe20003800000 */
[----:B------:R-:W-:Y:S06]  /*12670*/  @P0 BAR.SYNC.DEFER_BLOCKING 0x5, 0x80 ;  /* 0x0142000000000b1d */ /* 0x000fec0000010000 */
[----:B------:R-:W3:Y:S04]  /*12680*/  @P0 LDS R0, [0x10100] ;  /* 0x01010000ff000984 */ /* 0x000ee80000000800 */
[----:B---3--:R3:W-:Y:S04]  /*12690*/  @P0 STL [R1+0x58], R0 ;  /* 0x0000580001000387 */ /* 0x0087e80000100800 */
[----:B------:R-:W-:Y:S06]  /*126a0*/  @P0 BAR.ARV 0x4, 0x80 ;  /* 0x0102000000000b1d */ /* 0x000fec0000002000 */
[----:B------:R-:W-:Y:S05]  /*126b0*/  @P0 BRA `(.L_x_1719) ;  /* 0x0000007000000947 */ /* 0x000fea0003800000 */
[----:B------:R-:W-:Y:S05]  /*126c0*/  BRA.DIV ~URZ, `(.L_x_1720) ;  /* 0x000045827f007947 */ /* 0x000fea000b800000 */
[----:B---3--:R3:W4:Y:S02]  /*126d0*/  SHFL.IDX PT, R0, R77, RZ, 0x1f ;  /* 0x00001fff4d007589 */ /* 0x00872400000e0000 */
.L_x_1763:
[----:B------:R-:W-:Y:S01]  /*126e0*/  WARPSYNC 0xffffffff ;  /* 0xffffffff00007948 */ /* 0x000fe20003800000 */
[----:B------:R-:W-:Y:S06]  /*126f0*/  BAR.SYNC.DEFER_BLOCKING 0x4, 0x80 ;  /* 0x0102000000007b1d */ /* 0x000fec0000010000 */
[----:B----4-:R4:W-:Y:S04]  /*12700*/  STL [R1+0x58], R0 ;  /* 0x0000580001007387 */ /* 0x0109e80000100800 */
[----:B------:R4:W-:Y:S04]  /*12710*/  @!P4 STS [0x10100], R77 ;  /* 0x0101004dff00c388 */ /* 0x0009e80000000800 */
[----:B------:R-:W-:Y:S06]  /*12720*/  BAR.ARV 0x5, 0x80 ;  /* 0x0142000000007b1d */ /* 0x000fec0000002000 */
.L_x_1719:
[----:B---34-:R-:W3:Y:S02]  /*12730*/  LDL R0, [R1+0x58] ;  /* 0x0000580001007983 */ /* 0x018ee40000100800 */
[----:B---3--:R-:W-:-:S13]  /*12740*/  ISETP.GE.AND P0, PT, R0, c[0x0][0x538], PT ;  /* 0x00014e0000007a0c */ /* 0x008fda0003f06270 */
[----:B-12---:R-:W-:Y:S01]  /*12750*/  @P0 CALL.REL.NOINC `(.L_x_1721) ;  /* 0x0000001000000944 */ /* 0x006fe20003c00000 */
[----:B------:R-:W-:Y:S05]  /*12760*/  BRA `(.L_x_1722) ;  /* 0xfffee14000007947 */ /* 0x000fea000383ffff */
.L_x_1721:
[----:B------:R-:W-:Y:S05]  /*12770*/  EXIT ;  /* 0x000000000000794d */ /* 0x000fea0003800000 */
.L_x_1617:
[----:B------:R-:W-:Y:S01]  /*12780*/  IMAD.MOV.U32 R143, RZ, RZ, R7 ;  /* 0x000000ffff8f7224 */ /* 0x000fe200078e0007 */
[----:B------:R-:W-:Y:S01]  /*12790*/  MOV R252, RZ ;  /* 0x000000ff00fc7202 */ /* 0x000fe20000000f00 */
[----:B------:R-:W-:Y:S01]  /*127a0*/  IMAD.MOV.U32 R3, RZ, RZ, 0x181f ;  /* 0x0000181fff037424 */ /* 0x000fe200078e00ff */
[----:B------:R-:W-:Y:S02]  /*127b0*/  MOV R2, 0x127d0 ;  /* 0x000127d000027802 */ /* 0x000fe40000000f00 */
[----:B-----5:R-:W-:Y:S05]  /*127c0*/  CALL.REL.NOINC `($__internal_5_$__cuda_sm70_shflsync_idx_p) ;  /* 0x0000455000007944 */ /* 0x020fea0003c00000 */
[----:B------:R-:W-:Y:S01]  /*127d0*/  MOV R9, R143 ;  /* 0x0000008f00097202 */ /* 0x000fe20000000f00 */
[----:B-1---5:R-:W-:Y:S05]  /*127e0*/  BRA `(.L_x_1723) ;  /* 0xfffeed5000007947 */ /* 0x022fea000383ffff */
.L_x_1618:
[----:B------:R-:W-:Y:S01]  /*127f0*/  IMAD.MOV.U32 R143, RZ, RZ, R8 ;  /* 0x000000ffff8f7224 */ /* 0x000fe200078e0008 */
[----:B------:R-:W-:Y:S01]  /*12800*/  MOV R252, RZ ;  /* 0x000000ff00fc7202 */ /* 0x000fe20000000f00 */
[----:B------:R-:W-:Y:S01]  /*12810*/  IMAD.MOV.U32 R3, RZ, RZ, 0x181f ;  /* 0x0000181fff037424 */ /* 0x000fe200078e00ff */
[----:B------:R-:W-:Y:S02]  /*12820*/  MOV R2, 0x12840 ;  /* 0x0001284000027802 */ /* 0x000fe40000000f00 */
[----:B-12--5:R-:W-:Y:S05]  /*12830*/  CALL.REL.NOINC `($__internal_5_$__cuda_sm70_shflsync_idx_p) ;  /* 0x000044e000007944 */ /* 0x026fea0003c00000 */
[----:B-----5:R-:W-:Y:S01]  /*12840*/  MOV R0, R143 ;  /* 0x0000008f00007202 */ /* 0x020fe20000000f00 */
[----:B-1----:R-:W-:Y:S05]  /*12850*/  BRA `(.L_x_1724) ;  /* 0xfffeed0000007947 */ /* 0x002fea000383ffff */
.L_x_1621:
[----:B------:R-:W-:Y:S01]  /*12860*/  IMAD.MOV.U32 R143, RZ, RZ, R7 ;  /* 0x000000ffff8f7224 */ /* 0x000fe200078e0007 */
[----:B------:R-:W-:Y:S01]  /*12870*/  MOV R252, 0x1 ;  /* 0x0000000100fc7802 */ /* 0x000fe20000000f00 */
[----:B-1----:R-:W-:Y:S01]  /*12880*/  IMAD.MOV.U32 R3, RZ, RZ, 0x181f ;  /* 0x0000181fff037424 */ /* 0x002fe200078e00ff */
[----:B------:R-:W-:-:S02]  /*12890*/  MOV R2, 0x128b0 ;  /* 0x000128b000027802 */ /* 0x000fc40000000f00 */
[----:B--2-45:R-:W-:Y:S05]  /*128a0*/  CALL.REL.NOINC `($__internal_5_$__cuda_sm70_shflsync_idx_p) ;  /* 0x0000447000007944 */ /* 0x034fea0003c00000 */
[----:B------:R-:W-:Y:S01]  /*128b0*/  IMAD.MOV.U32 R9, RZ, RZ, R143 ;  /* 0x000000ffff097224 */ /* 0x000fe200078e008f */
[----:B------:R-:W-:Y:S01]  /*128c0*/  MOV R252, 0x1 ;  /* 0x0000000100fc7802 */ /* 0x000fe20000000f00 */
[----:B------:R-:W-:Y:S01]  /*128d0*/  IMAD.MOV.U32 R143, RZ, RZ, R8 ;  /* 0x000000ffff8f7224 */ /* 0x000fe200078e0008 */
[----:B------:R-:W-:-:S02]  /*128e0*/  MOV R3, 0x181f ;  /* 0x0000181f00037802 */ /* 0x000fc40000000f00 */
[----:B------:R-:W-:Y:S02]  /*128f0*/  MOV R2, 0x12910 ;  /* 0x0001291000027802 */ /* 0x000fe40000000f00 */
[----:B-1---5:R-:W-:Y:S05]  /*12900*/  CALL.REL.NOINC `($__internal_5_$__cuda_sm70_shflsync_idx_p) ;  /* 0x0000441000007944 */ /* 0x022fea0003c00000 */
[----:B-----5:R-:W-:Y:S01]  /*12910*/  MOV R0, R143 ;  /* 0x0000008f00007202 */ /* 0x020fe20000000f00 */
[----:B-1----:R-:W-:Y:S05]  /*12920*/  BRA `(.L_x_1725) ;  /* 0xfffeedd000007947 */ /* 0x002fea000383ffff */
.L_x_1624:
[----:B------:R-:W-:Y:S01]  /*12930*/  IMAD.MOV.U32 R143, RZ, RZ, R7 ;  /* 0x000000ffff8f7224 */ /* 0x000fe200078e0007 */
[----:B------:R-:W-:Y:S01]  /*12940*/  MOV R252, 0x2 ;  /* 0x0000000200fc7802 */ /* 0x000fe20000000f00 */
[----:B-1----:R-:W-:Y:S01]  /*12950*/  IMAD.MOV.U32 R3, RZ, RZ, 0x181f ;  /* 0x0000181fff037424 */ /* 0x002fe200078e00ff */
[----:B------:R-:W-:Y:S02]  /*12960*/  MOV R2, 0x12980 ;  /* 0x0001298000027802 */ /* 0x000fe40000000f00 */
[----:B--2345:R-:W-:Y:S05]  /*12970*/  CALL.REL.NOINC `($__internal_5_$__cuda_sm70_shflsync_idx_p) ;  /* 0x000043a000007944 */ /* 0x03cfea0003c00000 */
[----:B------:R-:W-:Y:S01]  /*12980*/  MOV R9, R143 ;  /* 0x0000008f00097202 */ /* 0x000fe20000000f00 */
[----:B-1---5:R-:W-:Y:S05]  /*12990*/  BRA `(.L_x_1726) ;  /* 0xfffeee8000007947 */ /* 0x022fea000383ffff */
.L_x_1625:
[----:B------:R-:W-:Y:S01]  /*129a0*/  IMAD.MOV.U32 R143, RZ, RZ, R8 ;  /* 0x000000ffff8f7224 */ /* 0x000fe200078e0008 */
[----:B------:R-:W-:Y:S01]  /*129b0*/  MOV R252, 0x2 ;  /* 0x0000000200fc7802 */ /* 0x000fe20000000f00 */
[----:B-1----:R-:W-:Y:S01]  /*129c0*/  IMAD.MOV.U32 R3, RZ, RZ, 0x181f ;  /* 0x0000181fff037424 */ /* 0x002fe200078e00ff */
[----:B------:R-:W-:Y:S02]  /*129d0*/  MOV R2, 0x129f0 ;  /* 0x000129f000027802 */ /* 0x000fe40000000f00 */
[----:B--2345:R-:W-:Y:S05]  /*129e0*/  CALL.REL.NOINC `($__internal_5_$__cuda_sm70_shflsync_idx_p) ;  /* 0x0000433000007944 */ /* 0x03cfea0003c00000 */
[----:B-----5:R-:W-:Y:S01]  /*129f0*/  MOV R0, R143 ;  /* 0x0000008f00007202 */ /* 0x020fe20000000f00 */
[----:B-1----:R-:W-:Y:S05]  /*12a00*/  BRA `(.L_x_1727) ;  /* 0xfffeee3000007947 */ /* 0x002fea000383ffff */
.L_x_1628:
[----:B------:R-:W-:Y:S01]  /*12a10*/  IMAD.MOV.U32 R143, RZ, RZ, R7 ;  /* 0x000000ffff8f7224 */ /* 0x000fe200078e0007 */
[----:B------:R-:W-:Y:S01]  /*12a20*/  MOV R252, 0x3 ;  /* 0x0000000300fc7802 */ /* 0x000fe20000000f00 */
[----:B-1----:R-:W-:Y:S01]  /*12a30*/  IMAD.MOV.U32 R3, RZ, RZ, 0x181f ;  /* 0x0000181fff037424 */ /* 0x002fe200078e00ff */
[----:B------:R-:W-:-:S02]  /*12a40*/  MOV R2, 0x12a60 ;  /* 0x00012a6000027802 */ /* 0x000fc40000000f00 */
[----:B--2345:R-:W-:Y:S05]  /*12a50*/  CALL.REL.NOINC `($__internal_5_$__cuda_sm70_shflsync_idx_p) ;  /* 0x000042c000007944 */ /* 0x03cfea0003c00000 */
        /* <DEDUP_REMOVED lines=8> */
.L_x_1631:
[----:B------:R-:W-:Y:S01]  /*12ae0*/  IMAD.MOV.U32 R143, RZ, RZ, R7 ;  /* 0x000000ffff8f7224 */ /* 0x000fe200078e0007 */
[----:B------:R-:W-:Y:S01]  /*12af0*/  MOV R252, 0x4 ;  /* 0x0000000400fc7802 */ /* 0x000fe20000000f00 */
[----:B-1----:R-:W-:Y:S01]  /*12b00*/  IMAD.MOV.U32 R3, RZ, RZ, 0x181f ;  /* 0x0000181fff037424 */ /* 0x002fe200078e00ff */
[----:B------:R-:W-:Y:S02]  /*12b10*/  MOV R2, 0x12b30 ;  /* 0x00012b3000027802 */ /* 0x000fe40000000f00 */
[----:B--2345:R-:W-:Y:S05]  /*12b20*/  CALL.REL.NOINC `($__internal_5_$__cuda_sm70_shflsync_idx_p) ;  /* 0x000041f000007944 */ /* 0x03cfea0003c00000 */
[----:B------:R-:W-:Y:S01]  /*12b30*/  MOV R9, R143 ;  /* 0x0000008f00097202 */ /* 0x000fe20000000f00 */
[----:B-1---5:R-:W-:Y:S05]  /*12b40*/  BRA `(.L_x_1729) ;  /* 0xfffeef4000007947 */ /* 0x022fea000383ffff */
.L_x_1632:
[----:B------:R-:W-:Y:S01]  /*12b50*/  IMAD.MOV.U32 R143, RZ, RZ, R8 ;  /* 0x000000ffff8f7224 */ /* 0x000fe200078e0008 */
[----:B------:R-:W-:Y:S01]  /*12b60*/  MOV R252, 0x4 ;  /* 0x0000000400fc7802 */ /* 0x000fe20000000f00 */
[----:B-1----:R-:W-:Y:S01]  /*12b70*/  IMAD.MOV.U32 R3, RZ, RZ, 0x181f ;  /* 0x0000181fff037424 */ /* 0x002fe200078e00ff */
[----:B------:R-:W-:Y:S02]  /*12b80*/  MOV R2, 0x12ba0 ;  /* 0x00012ba000027802 */ /* 0x000fe40000000f00 */
[----:B--2345:R-:W-:Y:S05]  /*12b90*/  CALL.REL.NOINC `($__internal_5_$__cuda_sm70_shflsync_idx_p) ;  /* 0x0000418000007944 */ /* 0x03cfea0003c00000 */
[----:B-----5:R-:W-:Y:S01]  /*12ba0*/  MOV R0, R143 ;  /* 0x0000008f00007202 */ /* 0x020fe20000000f00 */
[----:B-1----:R-:W-:Y:S05]  /*12bb0*/  BRA `(.L_x_1730) ;  /* 0xfffeeef000007947 */ /* 0x002fea000383ffff */
.L_x_1635:
        /* <DEDUP_REMOVED lines=13> */
.L_x_1638:
[----:B------:R-:W-:Y:S01]  /*12c90*/  IMAD.MOV.U32 R143, RZ, RZ, R7 ;  /* 0x000000ffff8f7224 */ /* 0x000fe200078e0007 */
[----:B------:R-:W-:Y:S01]  /*12ca0*/  MOV R252, 0x6 ;  /* 0x0000000600fc7802 */ /* 0x000fe20000000f00 */
[----:B-1----:R-:W-:Y:S01]  /*12cb0*/  IMAD.MOV.U32 R3, RZ, RZ, 0x181f ;  /* 0x0000181fff037424 */ /* 0x002fe200078e00ff */
[----:B------:R-:W-:Y:S02]  /*12cc0*/  MOV R2, 0x12ce0 ;  /* 0x00012ce000027802 */ /* 0x000fe40000000f00 */
[----:B--2345:R-:W-:Y:S05]  /*12cd0*/  CALL.REL.NOINC `($__internal_5_$__cuda_sm70_shflsync_idx_p) ;  /* 0x0000404000007944 */ /* 0x03cfea0003c00000 */
[----:B------:R-:W-:Y:S01]  /*12ce0*/  MOV R9, R143 ;  /* 0x0000008f00097202 */ /* 0x000fe20000000f00 */
[----:B-1---5:R-:W-:Y:S05]  /*12cf0*/  BRA `(.L_x_1732) ;  /* 0xfffef00000007947 */ /* 0x022fea000383ffff */
.L_x_1639:
[----:B------:R-:W-:Y:S01]  /*12d00*/  IMAD.MOV.U32 R143, RZ, RZ, R8 ;  /* 0x000000ffff8f7224 */ /* 0x000fe200078e0008 */
[----:B------:R-:W-:Y:S01]  /*12d10*/  MOV R252, 0x6 ;  /* 0x0000000600fc7802 */ /* 0x000fe20000000f00 */
[----:B-1----:R-:W-:Y:S01]  /*12d20*/  IMAD.MOV.U32 R3, RZ, RZ, 0x181f ;  /* 0x0000181fff037424 */ /* 0x002fe200078e00ff */
[----:B------:R-:W-:Y:S02]  /*12d30*/  MOV R2, 0x12d50 ;  /* 0x00012d5000027802 */ /* 0x000fe40000000f00 */
[----:B--2345:R-:W-:Y:S05]  /*12d40*/  CALL.REL.NOINC `($__internal_5_$__cuda_sm70_shflsync_idx_p) ;  /* 0x00003fd000007944 */ /* 0x03cfea0003c00000 */
[----:B-----5:R-:W-:Y:S01]  /*12d50*/  MOV R0, R143 ;  /* 0x0000008f00007202 */ /* 0x020fe20000000f00 */
[----:B-1----:R-:W-:Y:S05]  /*12d60*/  BRA `(.L_x_1733) ;  /* 0xfffeefb000007947 */ /* 0x002fea000383ffff */
.L_x_1642:
        /* <DEDUP_REMOVED lines=13> */
.L_x_1645:
[----:B------:R-:W-:Y:S01]  /*12e40*/  IMAD.MOV.U32 R143, RZ, RZ, R0 ;  /* 0x000000ffff8f7224 */ /* 0x000fe200078e0000 */
[----:B------:R-:W-:Y:S01]  /*12e50*/  MOV R252, RZ ;  /* 0x000000ff00fc7202 */ /* 0x000fe20000000f00 */
[----:B------:R-:W-:Y:S01]  /*12e60*/  IMAD.MOV.U32 R3, RZ, RZ, 0x181f ;  /* 0x0000181fff037424 */ /* 0x000fe200078e00ff */
[----:B------:R-:W-:Y:S02]  /*12e70*/  MOV R2, 0x12e90 ;  /* 0x00012e9000027802 */ /* 0x000fe40000000f00 */
[----:B------:R-:W-:Y:S05]  /*12e80*/  CALL.REL.NOINC `($__internal_5_$__cuda_sm70_shflsync_idx_p) ;  /* 0x00003e9000007944 */ /* 0x000fea0003c00000 */
[----:B------:R-:W-:Y:S01]  /*12e90*/  MOV R8, R143 ;  /* 0x0000008f00087202 */ /* 0x000fe20000000f00 */
[----:B-1---5:R-:W-:Y:S05]  /*12ea0*/  BRA `(.L_x_1735) ;  /* 0xffff095000007947 */ /* 0x022fea000383ffff */
.L_x_1646:
[----:B------:R-:W-:Y:S01]  /*12eb0*/  IMAD.MOV.U32 R143, RZ, RZ, R4 ;  /* 0x000000ffff8f7224 */ /* 0x000fe200078e0004 */
[----:B------:R-:W-:Y:S01]  /*12ec0*/  MOV R252, RZ ;  /* 0x000000ff00fc7202 */ /* 0x000fe20000000f00 */
[----:B------:R-:W-:Y:S01]  /*12ed0*/  IMAD.MOV.U32 R3, RZ, RZ, 0x181f ;  /* 0x0000181fff037424 */ /* 0x000fe200078e00ff */
[----:B------:R-:W-:Y:S02]  /*12ee0*/  MOV R2, 0x12f00 ;  /* 0x00012f0000027802 */ /* 0x000fe40000000f00 */
[----:B-12---:R-:W-:Y:S05]  /*12ef0*/  CALL.REL.NOINC `($__internal_5_$__cuda_sm70_shflsync_idx_p) ;  /* 0x00003e2000007944 */ /* 0x006fea0003c00000 */
[----:B------:R-:W-:Y:S01]  /*12f00*/  ISETP.GE.AND P2, PT, R250, c[0x0][0x1d4], PT ;  /* 0x00007500fa007a0c */ /* 0x000fe20003f46270 */
[----:B------:R-:W-:Y:S01]  /*12f10*/  IMAD.MOV.U32 R252, RZ, RZ, 0x1 ;  /* 0x00000001fffc7424 */ /* 0x000fe200078e00ff */
[----:B------:R-:W-:-:S02]  /*12f20*/  ISETP.GE.AND P0, PT, R251, c[0x0][0x1d4], PT ;  /* 0x00007500fb007a0c */ /* 0x000fc40003f06270 */
[C---:B------:R-:W-:Y:S02]  /*12f30*/  IADD3 R6, P6, R143.reuse, R67, RZ ;  /* 0x000000438f067210 */ /* 0x040fe40007fde0ff */
[----:B------:R-:W-:Y:S01]  /*12f40*/  IADD3 R2, P5, R143, R152, RZ ;  /* 0x000000988f027210 */ /* 0x000fe20007fbe0ff */
[----:B-----5:R-:W-:Y:S01]  /*12f50*/  IMAD.MOV.U32 R143, RZ, RZ, R0 ;  /* 0x000000ffff8f7224 */ /* 0x020fe200078e0000 */
        /* <DEDUP_REMOVED lines=8> */
[----:B--2---:R-:W-:Y:S01]  /*12fe0*/  SEL R6, RZ, 0x10, P2 ;  /* 0x00000010ff067807 */ /* 0x004fe20001000000 */
[----:B---3--:R-:W-:Y:S01]  /*12ff0*/  IMAD.MOV.U32 R3, RZ, RZ, 0x181f ;  /* 0x0000181fff037424 */ /* 0x008fe200078e00ff */
[----:B------:R-:W-:Y:S02]  /*13000*/  MOV R2, 0x13020 ;  /* 0x0001302000027802 */ /* 0x000fe40000000f00 */
[----:B-1----:R-:W-:Y:S05]  /*13010*/  CALL.REL.NOINC `($__internal_5_$__cuda_sm70_shflsync_idx_p) ;  /* 0x00003d0000007944 */ /* 0x002fea0003c00000 */
[----:B------:R-:W-:Y:S01]  /*13020*/  IMAD.MOV.U32 R7, RZ, RZ, R143 ;  /* 0x000000ffff077224 */ /* 0x000fe200078e008f */
[----:B------:R-:W-:Y:S01]  /*13030*/  MOV R252, 0x1 ;  /* 0x0000000100fc7802 */ /* 0x000fe20000000f00 */
[----:B------:R-:W-:Y:S01]  /*13040*/  IMAD.MOV.U32 R143, RZ, RZ, R4 ;  /* 0x000000ffff8f7224 */ /* 0x000fe200078e0004 */
[----:B------:R-:W-:-:S02]  /*13050*/  MOV R3, 0x181f ;  /* 0x0000181f00037802 */ /* 0x000fc40000000f00 */
[----:B------:R-:W-:Y:S02]  /*13060*/  MOV R2, 0x13080 ;  /* 0x0001308000027802 */ /* 0x000fe40000000f00 */
[----:B-1---5:R-:W-:Y:S05]  /*13070*/  CALL.REL.NOINC `($__internal_5_$__cuda_sm70_shflsync_idx_p) ;  /* 0x00003ca000007944 */ /* 0x022fea0003c00000 */
[----:B------:R-:W-:Y:S01]  /*13080*/  IADD3 R8, -R6, 0x10, RZ ;  /* 0x0000001006087810 */ /* 0x000fe20007ffe1ff */
[----:B------:R-:W-:Y:S01]  /*13090*/  IMAD.MOV.U32 R252, RZ, RZ, 0x2 ;  /* 0x00000002fffc7424 */ /* 0x000fe200078e00ff */
[----:B------:R-:W-:Y:S02]  /*130a0*/  IADD3 R2, -R5, 0x10, RZ ;  /* 0x0000001005027810 */ /* 0x000fe40007ffe1ff */
[----:B------:R-:W-:Y:S02]  /*130b0*/  LOP3.LUT R8, R8, 0xf, RZ, 0xc0, !PT ;  /* 0x0000000f08087812 */ /* 0x000fe400078ec0ff */
[----:B------:R-:W-:Y:S02]  /*130c0*/  ISETP.NE.U32.AND P6, PT, R6, RZ, PT ;  /* 0x000000ff0600720c */ /* 0x000fe40003fc5070 */
[----:B------:R-:W-:Y:S02]  /*130d0*/  IADD3 R8, P2, P0, R8, R143, R67 ;  /* 0x0000008f08087210 */ /* 0x000fe4000785e043 */
[----:B------:R-:W-:-:S02]  /*130e0*/  LOP3.LUT R2, R2, 0xf, RZ, 0xc0, !PT ;  /* 0x0000000f02027812 */ /* 0x000fc400078ec0ff */
[----:B------:R-:W-:Y:S02]  /*130f0*/  ISETP.NE.U32.AND P5, PT, R5, RZ, PT ;  /* 0x000000ff0500720c */ /* 0x000fe40003fa5070 */
[----:B------:R-:W-:Y:S02]  /*13100*/  IADD3.X R9, RZ, R7, R64, P2, P0 ;  /* 0x00000007ff097210 */ /* 0x000fe400017e0440 */
[----:B------:R-:W-:Y:S01]  /*13110*/  IADD3 R2, P2, P0, R2, R143, R152 ;  /* 0x0000008f02027210 */ /* 0x000fe2000785e098 */
[----:B-----5:R-:W-:Y:S02]  /*13120*/  IMAD.MOV.U32 R143, RZ, RZ, R0 ;  /* 0x000000ffff8f7224 */ /* 0x020fe400078e0000 */
[----:B------:R-:W-:Y:S01]  /*13130*/  @!PT LDS RZ, [RZ] ;  /* 0x00000000fffff984 */ /* 0x000fe20000000800 */
[----:B------:R-:W-:Y:S01]  /*13140*/  @!PT LDS RZ, [RZ] ;  /* 0x00000000fffff984 */ /* 0x000fe20000000800 */
[----:B------:R-:W-:Y:S01]  /*13150*/  @!PT LDS RZ, [RZ] ;  /* 0x00000000fffff984 */ /* 0x000fe20000000800 */
[----:B------:R2:W-:Y:S01]  /*13160*/  LDGSTS.E.BYPASS.LTC128B.128.ZFILL [R247+0x4900], [R8.64], P6 ;  /* 0x0490000008f77fae */ /* 0x0005e2000b141d46 */
[----:B------:R-:W-:-:S05]  /*13170*/  IADD3.X R3, RZ, R7, R65, P2, P0 ;  /* 0x00000007ff037210 */ /* 0x000fca00017e0441 */
[----:B------:R3:W-:Y:S02]  /*13180*/  LDGSTS.E.BYPASS.LTC128B.128.ZFILL [R247+0x6900], [R2.64], P5 ;  /* 0x0690000002f77fae */ /* 0x0007e4000a941d46 */
[----:B---3--:R-:W-:Y:S01]  /*13190*/  IMAD.MOV.U32 R3, RZ, RZ, 0x181f ;  /* 0x0000181fff037424 */ /* 0x008fe200078e00ff */
[----:B------:R-:W-:Y:S02]  /*131a0*/  MOV R2, 0x131c0 ;  /* 0x000131c000027802 */ /* 0x000fe40000000f00 */
[----:B-12---:R-:W-:Y:S05]  /*131b0*/  CALL.REL.NOINC `($__internal_5_$__cuda_sm70_shflsync_idx_p) ;  /* 0x00003b6000007944 */ /* 0x006fea0003c00000 */
[----:B------:R-:W-:Y:S01]  /*131c0*/  IMAD.MOV.U32 R7, RZ, RZ, R143 ;  /* 0x000000ffff077224 */ /* 0x000fe200078e008f */
[----:B------:R-:W-:Y:S01]  /*131d0*/  MOV R252, 0x2 ;  /* 0x0000000200fc7802 */ /* 0x000fe20000000f00 */
[----:B------:R-:W-:Y:S01]  /*131e0*/  IMAD.MOV.U32 R143, RZ, RZ, R4 ;  /* 0x000000ffff8f7224 */ /* 0x000fe200078e0004 */
[----:B------:R-:W-:Y:S02]  /*131f0*/  MOV R3, 0x181f ;  /* 0x0000181f00037802 */ /* 0x000fe40000000f00 */
[----:B------:R-:W-:Y:S02]  /*13200*/  MOV R2, 0x13220 ;  /* 0x0001322000027802 */ /* 0x000fe40000000f00 */
[----:B-1---5:R-:W-:Y:S05]  /*13210*/  CALL.REL.NOINC `($__internal_5_$__cuda_sm70_shflsync_idx_p) ;  /* 0x00003b0000007944 */ /* 0x022fea0003c00000 */
[----:B------:R-:W-:Y:S01]  /*13220*/  IADD3 R8, -R6, 0x10, RZ ;  /* 0x0000001006087810 */ /* 0x000fe20007ffe1ff */
[----:B------:R-:W-:Y:S01]  /*13230*/  IMAD.MOV.U32 R252, RZ, RZ, 0x3 ;  /* 0x00000003fffc7424 */ /* 0x000fe200078e00ff */
        /* <DEDUP_REMOVED lines=24> */
[----:B-----5:R-:W-:Y:S01]  /*133c0*/  MOV R0, R143 ;  /* 0x0000008f00007202 */ /* 0x020fe20000000f00 */
[----:B-1----:R-:W-:Y:S05]  /*133d0*/  BRA `(.L_x_1736) ;  /* 0xffff060000007947 */ /* 0x002fea000383ffff */
.L_x_1647:
[----:B------:R-:W-:Y:S01]  /*133e0*/  IMAD.MOV.U32 R143, RZ, RZ, R0 ;  /* 0x000000ffff8f7224 */ /* 0x000fe200078e0000 */
[----:B------:R-:W-:Y:S01]  /*133f0*/  MOV R252, RZ ;  /* 0x000000ff00fc7202 */ /* 0x000fe20000000f00 */
[----:B------:R-:W-:Y:S01]  /*13400*/  IMAD.MOV.U32 R3, RZ, RZ, 0x1c1f ;  /* 0x00001c1fff037424 */ /* 0x000fe200078e00ff */
[----:B------:R-:W-:-:S02]  /*13410*/  MOV R2, 0x13430 ;  /* 0x0001343000027802 */ /* 0x000fc40000000f00 */
[----:B------:R-:W-:Y:S05]  /*13420*/  CALL.REL.NOINC `($__internal_5_$__cuda_sm70_shflsync_idx_p) ;  /* 0x000038f000007944 */ /* 0x000fea0003c00000 */
[----:B------:R-:W-:Y:S01]  /*13430*/  MOV R2, R143 ;  /* 0x0000008f00027202 */ /* 0x000fe20000000f00 */
[----:B-1---5:R-:W-:Y:S05]  /*13440*/  BRA `(.L_x_1737) ;  /* 0xffff078000007947 */ /* 0x022fea000383ffff */
.L_x_1648:
[----:B------:R-:W-:Y:S01]  /*13450*/  IMAD.MOV.U32 R143, RZ, RZ, R0 ;  /* 0x000000ffff8f7224 */ /* 0x000fe200078e0000 */
[----:B------:R-:W-:Y:S01]  /*13460*/  MOV R252, 0x1 ;  /* 0x0000000100fc7802 */ /* 0x000fe20000000f00 */
[----:B------:R-:W-:Y:S01]  /*13470*/  IMAD.MOV.U32 R3, RZ, RZ, 0x1c1f ;  /* 0x00001c1fff037424 */ /* 0x000fe200078e00ff */
[----:B------:R-:W-:-:S02]  /*13480*/  MOV R2, 0x134a0 ;  /* 0x000134a000027802 */ /* 0x000fc40000000f00 */
[----:B-1----:R-:W-:Y:S05]  /*13490*/  CALL.REL.NOINC `($__internal_5_$__cuda_sm70_shflsync_idx_p) ;  /* 0x0000388000007944 */ /* 0x002fea0003c00000 */
[----:B------:R-:W-:Y:S02]  /*134a0*/  IMAD.IADD R2, R4, 0x1, R143 ;  /* 0x0000000104027824 */ /* 0x000fe400078e028f */
[----:B-----5:R-:W-:-:S02]  /*134b0*/  IMAD.MOV.U32 R143, RZ, RZ, R0 ;  /* 0x000000ffff8f7224 */ /* 0x020fc400078e0000 */
[----:B------:R-:W-:Y:S01]  /*134c0*/  IMAD.MOV.U32 R252, RZ, RZ, 0x2 ;  /* 0x00000002fffc7424 */ /* 0x000fe200078e00ff */
[----:B------:R-:W-:Y:S01]  /*134d0*/  IMNMX R2, R5, R2, PT ;  /* 0x0000000205027217 */ /* 0x000fe20003800200 */
[----:B------:R-:W-:-:S03]  /*134e0*/  IMAD.MOV.U32 R3, RZ, RZ, 0x1c1f ;  /* 0x00001c1fff037424 */ /* 0x000fc600078e00ff */
        /* <DEDUP_REMOVED lines=32> */
[----:B------:R-:W-:Y:S02]  /*136f0*/  MOV R2, 0x13710 ;  /* 0x0001371000027802 */ /* 0x000fe40000000f00 */
[----:B-1----:R-:W-:Y:S05]  /*13700*/  CALL.REL.NOINC `($__internal_5_$__cuda_sm70_shflsync_idx_p) ;  /* 0x0000361000007944 */ /* 0x002fea0003c00000 */
[----:B------:R-:W-:Y:S02]  /*13710*/  IMAD.IADD R2, R4, 0x1, R143 ;  /* 0x0000000104027824 */ /* 0x000fe400078e028f */
[----:B-----5:R-:W-:Y:S02]  /*13720*/  IMAD.MOV.U32 R143, RZ, RZ, R0 ;  /* 0x000000ffff8f7224 */ /* 0x020fe400078e0000 */
        /* <DEDUP_REMOVED lines=37> */
[----:B------:R-:W-:Y:S01]  /*13980*/  IMAD.IADD R4, R4, 0x1, R143 ;  /* 0x0000000104047824 */ /* 0x000fe200078e028f */
[----:B------:R-:W-:Y:S01]  /*13990*/  FMNMX.FTZ R136, R7, R8, !PT ;  /* 0x0000000807887209 */ /* 0x000fe20007810000 */
[----:B-----5:R-:W-:Y:S01]  /*139a0*/  IMAD.MOV.U32 R0, RZ, RZ, 0x2 ;  /* 0x00000002ff007424 */ /* 0x020fe200078e00ff */
[----:B------:R-:W-:Y:S02]  /*139b0*/  FMNMX.FTZ R135, R9, R10, !PT ;  /* 0x0000000a09877209 */ /* 0x000fe40007810000 */
[----:B------:R-:W-:Y:S02]  /*139c0*/  IMNMX R5, R5, R4, PT ;  /* 0x0000000405057217 */ /* 0x000fe40003800200 */
[----:B------:R-:W-:-:S02]  /*139d0*/  FMNMX.FTZ R136, R11, R136, !PT ;  /* 0x000000880b887209 */ /* 0x000fc40007810000 */
[C---:B------:R-:W-:Y:S02]  /*139e0*/  ISETP.GT.AND P6, PT, R5.reuse, RZ, PT ;  /* 0x000000ff0500720c */ /* 0x040fe40003fc4270 */
[C---:B------:R-:W-:Y:S02]  /*139f0*/  ISETP.GT.AND P5, PT, R5.reuse, 0x1, PT ;  /* 0x000000010500780c */ /* 0x040fe40003fa4270 */
[----:B------:R-:W-:Y:S02]  /*13a00*/  ISETP.GT.AND P2, PT, R5, 0x8, PT ;  /* 0x000000080500780c */ /* 0x000fe40003f44270 */
[----:B------:R-:W-:Y:S02]  /*13a10*/  FSEL R19, R102, -INF , P6 ;  /* 0xff80000066137808 */ /* 0x000fe40003000000 */
[----:B------:R-:W-:Y:S02]  /*13a20*/  FSEL R27, R103, -INF , P5 ;  /* 0xff800000671b7808 */ /* 0x000fe40002800000 */
[----:B------:R-:W-:-:S02]  /*13a30*/  ISETP.GT.AND P0, PT, R5, 0x9, PT ;  /* 0x000000090500780c */ /* 0x000fc40003f04270 */
[----:B------:R-:W-:Y:S02]  /*13a40*/  FSEL R32, R98, -INF , P2 ;  /* 0xff80000062207808 */ /* 0x000fe40001000000 */
[----:B------:R-:W-:Y:S02]  /*13a50*/  FMNMX.FTZ R134, R22, R24, !PT ;  /* 0x0000001816867209 */ /* 0x000fe40007810000 */
[----:B------:R-:W-:Y:S02]  /*13a60*/  FMNMX.FTZ R6, R19, R27, !PT ;  /* 0x0000001b13067209 */ /* 0x000fe40007810000 */
[----:B------:R-:W-:Y:S02]  /*13a70*/  FMNMX.FTZ R136, R12, R136, !PT ;  /* 0x000000880c887209 */ /* 0x000fe40007810000 */
[----:B------:R-:W-:Y:S02]  /*13a80*/  FSEL R33, R99, -INF , P0 ;  /* 0xff80000063217808 */ /* 0x000fe40000000000 */
[----:B------:R-:W-:-:S02]  /*13a90*/  ISETP.GT.AND P6, PT, R5, 0x10, PT ;  /* 0x000000100500780c */ /* 0x000fc40003fc4270 */
[----:B------:R-:W-:Y:S02]  /*13aa0*/  FMNMX.FTZ R135, R14, R135, !PT ;  /* 0x000000870e877209 */ /* 0x000fe40007810000 */
[----:B------:R-:W-:Y:S02]  /*13ab0*/  FMNMX.FTZ R134, R28, R134, !PT ;  /* 0x000000861c867209 */ /* 0x000fe40007810000 */
[----:B------:R-:W-:Y:S02]  /*13ac0*/  FMNMX.FTZ R6, R32, R6, !PT ;  /* 0x0000000620067209 */ /* 0x000fe40007810000 */
[----:B------:R-:W-:Y:S02]  /*13ad0*/  FMNMX.FTZ R136, R13, R136, !PT ;  /* 0x000000880d887209 */ /* 0x000fe40007810000 */
[----:B------:R-:W-:Y:S02]  /*13ae0*/  ISETP.GT.AND P5, PT, R5, 0x11, PT ;  /* 0x000000110500780c */ /* 0x000fe40003fa4270 */
[----:B------:R-:W-:-:S02]  /*13af0*/  FSEL R34, R94, -INF , P6 ;  /* 0xff8000005e227808 */ /* 0x000fc40003000000 */
        /* <DEDUP_REMOVED lines=65> */
[----:B------:R-:W-:Y:S01]  /*13f10*/  FMNMX.FTZ R135, R139, R135, !PT ;  /* 0x000000878b877209 */ /* 0x000fe20007810000 */
[----:B------:R-:W-:Y:S01]  /*13f20*/  IMAD.MOV.U32 R132, RZ, RZ, R136 ;  /* 0x000000ffff847224 */ /* 0x000fe200078e0088 */
[----:B------:R-:W-:-:S02]  /*13f30*/  FMNMX.FTZ R134, R131, R134, !PT ;  /* 0x0000008683867209 */ /* 0x000fc40007810000 */
[----:B------:R-:W-:Y:S02]  /*13f40*/  FMNMX.FTZ R6, R121, R6, !PT ;  /* 0x0000000679067209 */ /* 0x000fe40007810000 */
[----:B------:R-:W-:Y:S02]  /*13f50*/  FMNMX.FTZ R135, R130, R135, !PT ;  /* 0x0000008782877209 */ /* 0x000fe40007810000 */
[----:B------:R-:W-:Y:S02]  /*13f60*/  FMNMX.FTZ R134, R128, R134, !PT ;  /* 0x0000008680867209 */ /* 0x000fe40007810000 */
[----:B------:R-:W-:Y:S02]  /*13f70*/  FMNMX.FTZ R6, R120, R6, !PT ;  /* 0x0000000678067209 */ /* 0x000fe40007810000 */
[----:B------:R-:W-:Y:S02]  /*13f80*/  MOV R2, 0x13fa0 ;  /* 0x00013fa000027802 */ /* 0x000fe40000000f00 */
[----:B-1----:R-:W-:Y:S05]  /*13f90*/  CALL.REL.NOINC `($__internal_4_$__cuda_sm70_shflsync_bfly_p) ;  /* 0x00002d2000007944 */ /* 0x002fea0003c00000 */
[----:B------:R-:W-:Y:S01]  /*13fa0*/  FMNMX.FTZ R136, R136, R0, !PT ;  /* 0x0000000088887209 */ /* 0x000fe20007810000 */
[----:B------:R-:W-:Y:S01]  /*13fb0*/  IMAD.MOV.U32 R0, RZ, RZ, 0x1 ;  /* 0x00000001ff007424 */ /* 0x000fe200078e00ff */
[----:B------:R-:W-:-:S03]  /*13fc0*/  MOV R2, 0x13ff0 ;  /* 0x00013ff000027802 */ /* 0x000fc60000000f00 */
[----:B------:R-:W-:Y:S02]  /*13fd0*/  IMAD.MOV.U32 R132, RZ, RZ, R136 ;  /* 0x000000ffff847224 */ /* 0x000fe400078e0088 */
[----:B------:R-:W-:Y:S05]  /*13fe0*/  CALL.REL.NOINC `($__internal_4_$__cuda_sm70_shflsync_bfly_p) ;  /* 0x00002cd000007944 */ /* 0x000fea0003c00000 */
[----:B------:R-:W-:Y:S01]  /*13ff0*/  FMNMX.FTZ R136, R136, R0, !PT ;  /* 0x0000000088887209 */ /* 0x000fe20007810000 */
[----:B------:R-:W-:Y:S01]  /*14000*/  IMAD.MOV.U32 R132, RZ, RZ, R135 ;  /* 0x000000ffff847224 */ /* 0x000fe200078e0087 */
[----:B------:R-:W-:Y:S01]  /*14010*/  MOV R2, 0x14040 ;  /* 0x0001404000027802 */ /* 0x000fe20000000f00 */
[----:B------:R-:W-:Y:S02]  /*14020*/  IMAD.MOV.U32 R0, RZ, RZ, 0x2 ;  /* 0x00000002ff007424 */ /* 0x000fe400078e00ff */
[----:B------:R-:W-:Y:S05]  /*14030*/  CALL.REL.NOINC `($__internal_4_$__cuda_sm70_shflsync_bfly_p) ;  /* 0x00002c8000007944 */ /* 0x000fea0003c00000 */
        /* <DEDUP_REMOVED lines=25> */
[----:B------:R-:W-:Y:S01]  /*141d0*/  MOV R133, R0 ;  /* 0x0000000000857202 */ /* 0x000fe20000000f00 */
[----:B------:R-:W-:Y:S05]  /*141e0*/  BRA `(.L_x_1738) ;  /* 0xffff075000007947 */ /* 0x000fea000383ffff */
.L_x_1652:
[----:B------:R-:W-:Y:S01]  /*141f0*/  MOV R252, RZ ;  /* 0x000000ff00fc7202 */ /* 0x000fe20000000f00 */
[----:B------:R-:W-:Y:S01]  /*14200*/  IMAD.MOV.U32 R143, RZ, RZ, R0 ;  /* 0x000000ffff8f7224 */ /* 0x000fe200078e0000 */
[----:B------:R-:W-:Y:S01]  /*14210*/  MOV R2, 0x14240 ;  /* 0x0001424000027802 */ /* 0x000fe20000000f00 */
[----:B------:R-:W-:Y:S02]  /*14220*/  IMAD.MOV.U32 R3, RZ, RZ, 0x181f ;  /* 0x0000181fff037424 */ /* 0x000fe400078e00ff */
[----:B--2---:R-:W-:Y:S05]  /*14230*/  CALL.REL.NOINC `($__internal_5_$__cuda_sm70_shflsync_idx_p) ;  /* 0x00002ae000007944 */ /* 0x004fea0003c00000 */
[----:B------:R-:W-:Y:S01]  /*14240*/  MOV R7, R143 ;  /* 0x0000008f00077202 */ /* 0x000fe20000000f00 */
[----:B-1---5:R-:W-:-:S05]  /*14250*/  BRA `(.L_x_1739) ;  /* 0xffff282000007947 */ /* 0x022fca000383ffff */
.L_x_1653:
[----:B------:R-:W-:Y:S01]  /*14260*/  MOV R252, RZ ;  /* 0x000000ff00fc7202 */ /* 0x000fe20000000f00 */
[----:B------:R-:W-:Y:S01]  /*14270*/  IMAD.MOV.U32 R143, RZ, RZ, R4 ;  /* 0x000000ffff8f7224 */ /* 0x000fe200078e0004 */
[----:B------:R-:W-:Y:S01]  /*14280*/  MOV R2, 0x142b0 ;  /* 0x000142b000027802 */ /* 0x000fe20000000f00 */
[----:B------:R-:W-:Y:S02]  /*14290*/  IMAD.MOV.U32 R3, RZ, RZ, 0x181f ;  /* 0x0000181fff037424 */ /* 0x000fe400078e00ff */
[----:B-123--:R-:W-:Y:S05]  /*142a0*/  CALL.REL.NOINC `($__internal_5_$__cuda_sm70_shflsync_idx_p) ;  /* 0x00002a7000007944 */ /* 0x00efea0003c00000 */
[----:B------:R-:W-:Y:S01]  /*142b0*/  ISETP.GE.AND P5, PT, R250, c[0x0][0x1d4], PT ;  /* 0x00007500fa007a0c */ /* 0x000fe20003fa6270 */
[----:B------:R-:W-:Y:S01]  /*142c0*/  IMAD.MOV.U32 R252, RZ, RZ, 0x1 ;  /* 0x00000001fffc7424 */ /* 0x000fe200078e00ff */
[----:B------:R-:W-:Y:S02]  /*142d0*/  IADD3 R8, P2, R143, R12, RZ ;  /* 0x0000000c8f087210 */ /* 0x000fe40007f5e0ff */
[----:B------:R-:W-:Y:S03]  /*142e0*/  ISETP.GE.AND P0, PT, R251, c[0x0][0x1d4], PT ;  /* 0x00007500fb007a0c */ /* 0x000fe60003f06270 */
[----:B------:R-:W-:Y:S01]  /*142f0*/  IMAD.X R9, R7, 0x1, R5, P2 ;  /* 0x0000000107097824 */ /* 0x000fe200010e0605 */
[----:B------:R-:W-:Y:S01]  /*14300*/  IADD3 R2, P2, R143, R13, RZ ;  /* 0x0000000d8f027210 */ /* 0x000fe20007f5e0ff */
[----:B-----5:R-:W-:Y:S04]  /*14310*/  IMAD.MOV.U32 R143, RZ, RZ, R0 ;  /* 0x000000ffff8f7224 */ /* 0x020fe800078e0000 */
[----:B------:R-:W-:Y:S01]  /*14320*/  @!PT LDS RZ, [RZ] ;  /* 0x00000000fffff984 */ /* 0x000fe20000000800 */
[----:B------:R-:W-:Y:S01]  /*14330*/  @!PT LDS RZ, [RZ] ;  /* 0x00000000fffff984 */ /* 0x000fe20000000800 */
[----:B------:R-:W-:Y:S01]  /*14340*/  @!PT LDS RZ, [RZ] ;  /* 0x00000000fffff984 */ /* 0x000fe20000000800 */
[----:B------:R2:W-:Y:S01]  /*14350*/  LDGSTS.E.BYPASS.LTC128B.128 [R247+0x100], [R8.64], !P5 ;  /* 0x0010000008f77fae */ /* 0x0005e2000e901d46 */
[----:B------:R-:W-:Y:S01]  /*14360*/  IMAD.X R3, R7, 0x1, R6, P2 ;  /* 0x0000000107037824 */ /* 0x000fe200010e0606 */
[----:B------:R-:W-:Y:S04]  /*14370*/  SEL R7, RZ, 0x10, P0 ;  /* 0x00000010ff077807 */ /* 0x000fe80000000000 */
[----:B------:R3:W-:Y:S01]  /*14380*/  LDGSTS.E.BYPASS.LTC128B.128 [R247+0x2100], [R2.64], !P0 ;  /* 0x0210000002f77fae */ /* 0x0007e2000c101d46 */
[----:B--2---:R-:W-:Y:S02]  /*14390*/  SEL R8, RZ, 0x10, P5 ;  /* 0x00000010ff087807 */ /* 0x004fe40002800000 */
[----:B---3--:R-:W-:Y:S01]  /*143a0*/  MOV R2, 0x143d0 ;  /* 0x000143d000027802 */ /* 0x008fe20000000f00 */
[----:B------:R-:W-:Y:S02]  /*143b0*/  IMAD.MOV.U32 R3, RZ, RZ, 0x181f ;  /* 0x0000181fff037424 */ /* 0x000fe400078e00ff */
[----:B-1----:R-:W-:Y:S05]  /*143c0*/  CALL.REL.NOINC `($__internal_5_$__cuda_sm70_shflsync_idx_p) ;  /* 0x0000295000007944 */ /* 0x002fea0003c00000 */
[----:B------:R-:W-:Y:S01]  /*143d0*/  MOV R252, 0x1 ;  /* 0x0000000100fc7802 */ /* 0x000fe20000000f00 */
[----:B------:R-:W-:Y:S01]  /*143e0*/  IMAD.MOV.U32 R9, RZ, RZ, R143 ;  /* 0x000000ffff097224 */ /* 0x000fe200078e008f */
[----:B------:R-:W-:Y:S01]  /*143f0*/  MOV R3, 0x181f ;  /* 0x0000181f00037802 */ /* 0x000fe20000000f00 */
[----:B------:R-:W-:Y:S01]  /*14400*/  IMAD.MOV.U32 R143, RZ, RZ, R4 ;  /* 0x000000ffff8f7224 */ /* 0x000fe200078e0004 */
[----:B------:R-:W-:Y:S02]  /*14410*/  MOV R2, 0x14430 ;  /* 0x0001443000027802 */ /* 0x000fe40000000f00 */
[----:B-1---5:R-:W-:Y:S05]  /*14420*/  CALL.REL.NOINC `($__internal_5_$__cuda_sm70_shflsync_idx_p) ;  /* 0x000028f000007944 */ /* 0x022fea0003c00000 */
[C---:B------:R-:W-:Y:S01]  /*14430*/  IADD3 R2, -R8.reuse, 0x10, RZ ;  /* 0x0000001008027810 */ /* 0x040fe20007ffe1ff */
[----:B------:R-:W-:Y:S01]  /*14440*/  IMAD.MOV.U32 R252, RZ, RZ, 0x2 ;  /* 0x00000002fffc7424 */ /* 0x000fe200078e00ff */
[----:B------:R-:W-:Y:S02]  /*14450*/  ISETP.NE.U32.AND P5, PT, R8, RZ, PT ;  /* 0x000000ff0800720c */ /* 0x000fe40003fa5070 */
[----:B------:R-:W-:Y:S04]  /*14460*/  LOP3.LUT R2, R2, 0xf, RZ, 0xc0, !PT ;  /* 0x0000000f02027812 */ /* 0x000fe800078ec0ff */
[----:B------:R-:W-:Y:S04]  /*14470*/  IADD3 R2, P2, P0, R2, R143, R12 ;  /* 0x0000008f02027210 */ /* 0x000fe8000785e00c */
[----:B------:R-:W-:Y:S05]  /*14480*/  IADD3.X R3, RZ, R9, R5, P2, P0 ;  /* 0x00000009ff037210 */ /* 0x000fea00017e0405 */
[----:B------:R-:W-:Y:S01]  /*14490*/  @!PT LDS RZ, [RZ] ;  /* 0x00000000fffff984 */ /* 0x000fe20000000800 */
[----:B------:R-:W-:Y:S01]  /*144a0*/  @!PT LDS RZ, [RZ] ;  /* 0x00000000fffff984 */ /* 0x000fe20000000800 */
[----:B------:R-:W-:Y:S01]  /*144b0*/  @!PT LDS RZ, [RZ] ;  /* 0x00000000fffff984 */ /* 0x000fe20000000800 */
[----:B------:R2:W-:Y:S01]  /*144c0*/  LDGSTS.E.BYPASS.LTC128B.128.ZFILL [R247+0x900], [R2.64], P5 ;  /* 0x0090000002f77fae */ /* 0x0005e2000a941d46 */
[C---:B------:R-:W-:Y:S02]  /*144d0*/  ISETP.NE.U32.AND P5, PT, R7.reuse, RZ, PT ;  /* 0x000000ff0700720c */ /* 0x040fe40003fa5070 */
[----:B--2---:R-:W-:Y:S04]  /*144e0*/  IADD3 R2, -R7, 0x10, RZ ;  /* 0x0000001007027810 */ /* 0x004fe80007ffe1ff */
[----:B------:R-:W-:Y:S04]  /*144f0*/  LOP3.LUT R2, R2, 0xf, RZ, 0xc0, !PT ;  /* 0x0000000f02027812 */ /* 0x000fe800078ec0ff */
[----:B------:R-:W-:Y:S01]  /*14500*/  IADD3 R2, P2, P0, R2, R143, R13 ;  /* 0x0000008f02027210 */ /* 0x000fe2000785e00d */
[----:B-----5:R-:W-:Y:S03]  /*14510*/  IMAD.MOV.U32 R143, RZ, RZ, R0 ;  /* 0x000000ffff8f7224 */ /* 0x020fe600078e0000 */
[----:B------:R-:W-:Y:S05]  /*14520*/  IADD3.X R3, RZ, R9, R6, P2, P0 ;  /* 0x00000009ff037210 */ /* 0x000fea00017e0406 */
[----:B------:R2:W-:Y:S02]  /*14530*/  LDGSTS.E.BYPASS.LTC128B.128.ZFILL [R247+0x2900], [R2.64], P5 ;  /* 0x0290000002f77fae */ /* 0x0005e4000a941d46 */
[----:B--2---:R-:W-:Y:S01]  /*14540*/  MOV R2, 0x14570 ;  /* 0x0001457000027802 */ /* 0x004fe20000000f00 */
[----:B------:R-:W-:Y:S03]  /*14550*/  IMAD.MOV.U32 R3, RZ, RZ, 0x181f ;  /* 0x0000181fff037424 */ /* 0x000fe600078e00ff */
        /* <DEDUP_REMOVED lines=33> */
[----:B-----5:R-:W-:Y:S01]  /*14770*/  MOV R0, R143 ;  /* 0x0000008f00007202 */ /* 0x020fe20000000f00 */
[----:B-1----:R-:W-:-:S05]  /*14780*/  BRA `(.L_x_1740) ;  /* 0xffff24e000007947 */ /* 0x002fca000383ffff */
.L_x_1656:
[----:B------:R-:W-:Y:S01]  /*14790*/  MOV R252, RZ ;  /* 0x000000ff00fc7202 */ /* 0x000fe20000000f00 */
[----:B------:R-:W-:Y:S01]  /*147a0*/  IMAD.MOV.U32 R143, RZ, RZ, R0 ;  /* 0x000000ffff8f7224 */ /* 0x000fe200078e0000 */
[----:B------:R-:W-:Y:S01]  /*147b0*/  MOV R2, 0x147e0 ;  /* 0x000147e000027802 */ /* 0x000fe20000000f00 */
[----:B------:R-:W-:Y:S02]  /*147c0*/  IMAD.MOV.U32 R3, RZ, RZ, 0x181f ;  /* 0x0000181fff037424 */ /* 0x000fe400078e00ff */
[----:B------:R-:W-:Y:S05]  /*147d0*/  CALL.REL.NOINC `($__internal_5_$__cuda_sm70_shflsync_idx_p) ;  /* 0x0000254000007944 */ /* 0x000fea0003c00000 */
[----:B------:R-:W-:Y:S01]  /*147e0*/  MOV R135, R143 ;  /* 0x0000008f00877202 */ /* 0x000fe20000000f00 */
[----:B-1---5:R-:W-:-:S05]  /*147f0*/  BRA `(.L_x_1741) ;  /* 0xffff32b000007947 */ /* 0x022fca000383ffff */
.L_x_1657:
[----:B------:R-:W-:Y:S01]  /*14800*/  MOV R252, RZ ;  /* 0x000000ff00fc7202 */ /* 0x000fe20000000f00 */
[----:B------:R-:W-:Y:S01]  /*14810*/  IMAD.MOV.U32 R143, RZ, RZ, R132 ;  /* 0x000000ffff8f7224 */ /* 0x000fe200078e0084 */
[----:B------:R-:W-:Y:S01]  /*14820*/  MOV R2, 0x14850 ;  /* 0x0001485000027802 */ /* 0x000fe20000000f00 */
[----:B------:R-:W-:Y:S02]  /*14830*/  IMAD.MOV.U32 R3, RZ, RZ, 0x181f ;  /* 0x0000181fff037424 */ /* 0x000fe400078e00ff */
[----:B-12---:R-:W-:Y:S05]  /*14840*/  CALL.REL.NOINC `($__internal_5_$__cuda_sm70_shflsync_idx_p) ;  /* 0x000024d000007944 */ /* 0x006fea0003c00000 */
[----:B------:R-:W-:Y:S01]  /*14850*/  ISETP.GE.AND P5, PT, R250, c[0x0][0x1d4], PT ;  /* 0x00007500fa007a0c */ /* 0x000fe20003fa6270 */
[----:B------:R-:W-:Y:S01]  /*14860*/  IMAD.MOV.U32 R252, RZ, RZ, 0x1 ;  /* 0x00000001fffc7424 */ /* 0x000fe200078e00ff */
[----:B------:R-:W-:Y:S02]  /*14870*/  IADD3 R208, P2, R143, R141, RZ ;  /* 0x0000008d8fd07210 */ /* 0x000fe40007f5e0ff */
[----:B------:R-:W-:Y:S03]  /*14880*/  ISETP.GE.AND P0, PT, R251, c[0x0][0x1d4], PT ;  /* 0x00007500fb007a0c */ /* 0x000fe60003f06270 */
[----:B------:R-:W-:Y:S01]  /*14890*/  IMAD.X R209, R135, 0x1, R133, P2 ;  /* 0x0000000187d17824 */ /* 0x000fe200010e0685 */
[----:B------:R-:W-:Y:S01]  /*148a0*/  IADD3 R2, P2, R143, R210, RZ ;  /* 0x000000d28f027210 */ /* 0x000fe20007f5e0ff */
[----:B-----5:R-:W-:Y:S01]  /*148b0*/  IMAD.MOV.U32 R143, RZ, RZ, R0 ;  /* 0x000000ffff8f7224 */ /* 0x020fe200078e0000 */
[----:B------:R-:W-:Y:S03]  /*148c0*/  SEL R136, RZ, 0x10, P0 ;  /* 0x00000010ff887807 */ /* 0x000fe60000000000 */
[----:B------:R-:W-:Y:S01]  /*148d0*/  @!PT LDS RZ, [RZ] ;  /* 0x00000000fffff984 */ /* 0x000fe20000000800 */
[----:B------:R-:W-:Y:S01]  /*148e0*/  @!PT LDS RZ, [RZ] ;  /* 0x00000000fffff984 */ /* 0x000fe20000000800 */
[----:B------:R-:W-:Y:S01]  /*148f0*/  @!PT LDS RZ, [RZ] ;  /* 0x00000000fffff984 */ /* 0x000fe20000000800 */
[----:B------:R2:W-:Y:S01]  /*14900*/  LDGSTS.E.BYPASS.LTC128B.128 [R247+0x4100], [R208.64], !P5 ;  /* 0x04100000d0f77fae */ /* 0x0005e2000e901d46 */
[----:B------:R-:W-:Y:S01]  /*14910*/  IMAD.X R3, R135, 0x1, R134, P2 ;  /* 0x0000000187037824 */ /* 0x000fe200010e0686 */
[----:B------:R-:W-:Y:S04]  /*14920*/  SEL R135, RZ, 0x10, P5 ;  /* 0x00000010ff877807 */ /* 0x000fe80002800000 */
[----:B------:R3:W-:Y:S02]  /*14930*/  LDGSTS.E.BYPASS.LTC128B.128 [R247+0x6100], [R2.64], !P0 ;  /* 0x0610000002f77fae */ /* 0x0007e4000c101d46 */
[----:B---3--:R-:W-:Y:S01]  /*14940*/  MOV R2, 0x14970 ;  /* 0x0001497000027802 */ /* 0x008fe20000000f00 */
[----:B------:R-:W-:Y:S02]  /*14950*/  IMAD.MOV.U32 R3, RZ, RZ, 0x181f ;  /* 0x0000181fff037424 */ /* 0x000fe400078e00ff */
[----:B-12---:R-:W-:Y:S05]  /*14960*/  CALL.REL.NOINC `($__internal_5_$__cuda_sm70_shflsync_idx_p) ;  /* 0x000023b000007944 */ /* 0x006fea0003c00000 */
        /* <DEDUP_REMOVED lines=53> */
[----:B-----5:R-:W-:Y:S01]  /*14cc0*/  IMAD.MOV.U32 R0, RZ, RZ, R143 ;  /* 0x000000ffff007224 */ /* 0x020fe200078e008f */
[----:B------:R-:W-:Y:S01]  /*14cd0*/  MOV R3, 0x181f ;  /* 0x0000181f00037802 */ /* 0x000fe20000000f00 */
[----:B------:R-:W-:Y:S01]  /*14ce0*/  IMAD.MOV.U32 R143, RZ, RZ, R132 ;  /* 0x000000ffff8f7224 */ /* 0x000fe200078e0084 */
[----:B------:R-:W-:Y:S02]  /*14cf0*/  MOV R2, 0x14d10 ;  /* 0x00014d1000027802 */ /* 0x000fe40000000f00 */
[----:B-1----:R-:W-:Y:S05]  /*14d00*/  CALL.REL.NOINC `($__internal_5_$__cuda_sm70_shflsync_idx_p) ;  /* 0x0000201000007944 */ /* 0x002fea0003c00000 */
[----:B------:R-:W-:Y:S01]  /*14d10*/  MOV R132, R143 ;  /* 0x0000008f00847202 */ /* 0x000fe20000000f00 */
[----:B-1---5:R-:W-:-:S05]  /*14d20*/  BRA `(.L_x_1742) ;  /* 0xffff2f6000007947 */ /* 0x022fca000383ffff */
.L_x_1658:
[----:B------:R-:W-:Y:S01]  /*14d30*/  MOV R252, RZ ;  /* 0x000000ff00fc7202 */ /* 0x000fe20000000f00 */
[----:B------:R-:W-:Y:S01]  /*14d40*/  IMAD.MOV.U32 R143, RZ, RZ, R132 ;  /* 0x000000ffff8f7224 */ /* 0x000fe200078e0084 */
[----:B------:R-:W-:Y:S01]  /*14d50*/  MOV R2, 0x14d80 ;  /* 0x00014d8000027802 */ /* 0x000fe20000000f00 */
[----:B------:R-:W-:Y:S02]  /*14d60*/  IMAD.MOV.U32 R3, RZ, RZ, 0x1c1f ;  /* 0x00001c1fff037424 */ /* 0x000fe400078e00ff */
[----:B--2---:R-:W-:Y:S05]  /*14d70*/  CALL.REL.NOINC `($__internal_5_$__cuda_sm70_shflsync_idx_p) ;  /* 0x00001fa000007944 */ /* 0x004fea0003c00000 */
[----:B-----5:R-:W-:Y:S01]  /*14d80*/  MOV R0, R143 ;  /* 0x0000008f00007202 */ /* 0x020fe20000000f00 */
[----:B-1----:R-:W-:-:S05]  /*14d90*/  BRA `(.L_x_1743) ;  /* 0xffff30e000007947 */ /* 0x002fca000383ffff */
.L_x_1659:
[----:B------:R-:W-:Y:S01]  /*14da0*/  MOV R252, 0x1 ;  /* 0x0000000100fc7802 */ /* 0x000fe20000000f00 */
[----:B------:R-:W-:Y:S01]  /*14db0*/  IMAD.MOV.U32 R143, RZ, RZ, R132 ;  /* 0x000000ffff8f7224 */ /* 0x000fe200078e0084 */
[----:B------:R-:W-:Y:S01]  /*14dc0*/  MOV R2, 0x14df0 ;  /* 0x00014df000027802 */ /* 0x000fe20000000f00 */
[----:B------:R-:W-:Y:S02]  /*14dd0*/  IMAD.MOV.U32 R3, RZ, RZ, 0x1c1f ;  /* 0x00001c1fff037424 */ /* 0x000fe400078e00ff */
[----:B-12---:R-:W-:Y:S05]  /*14de0*/  CALL.REL.NOINC `($__internal_5_$__cuda_sm70_shflsync_idx_p) ;  /* 0x00001f3000007944 */ /* 0x006fea0003c00000 */
[----:B------:R-:W-:Y:S01]  /*14df0*/  MOV R2, 0x15050 ;  /* 0x0001505000027802 */ /* 0x000fe20000000f00 */
[----:B------:R-:W-:Y:S02]  /*14e00*/  IMAD.IADD R143, R133, 0x1, R143 ;  /* 0x00000001858f7824 */ /* 0x000fe400078e028f */
[----:B------:R-:W-:Y:S02]  /*14e10*/  IMAD.MOV.U32 R252, RZ, RZ, 0x2 ;  /* 0x00000002fffc7424 */ /* 0x000fe400078e00ff */
[----:B------:R-:W-:Y:S01]  /*14e20*/  IMAD.MOV.U32 R3, RZ, RZ, 0x1c1f ;  /* 0x00001c1fff037424 */ /* 0x000fe200078e00ff */
        /* <DEDUP_REMOVED lines=27> */
[----:B------:R-:W-:Y:S01]  /*14fe0*/  ISETP.GT.AND P0, PT, R143, 0x39, PT ;  /* 0x000000398f00780c */ /* 0x000fe20003f04270 */
[----:B------:R-:W-:Y:S01]  /*14ff0*/  IMAD.MOV.U32 R143, RZ, RZ, R132 ;  /* 0x000000ffff8f7224 */ /* 0x000fe200078e0084 */
[----:B------:R-:W-:Y:S02]  /*15000*/  FSEL R54, R54, -INF , P6 ;  /* 0xff80000036367808 */ /* 0x000fe40003000000 */
[----:B------:R-:W-:Y:S02]  /*15010*/  FSEL R55, R55, -INF , P5 ;  /* 0xff80000037377808 */ /* 0x000fe40002800000 */
[----:B------:R-:W-:Y:S02]  /*15020*/  FSEL R66, R66, -INF , P2 ;  /* 0xff80000042427808 */ /* 0x000fe40001000000 */
[----:B------:R-:W-:Y:S02]  /*15030*/  FSEL R67, R67, -INF , P0 ;  /* 0xff80000043437808 */ /* 0x000fe40000000000 */
[----:B-1---5:R-:W-:Y:S05]  /*15040*/  CALL.REL.NOINC `($__internal_5_$__cuda_sm70_shflsync_idx_p) ;  /* 0x00001cd000007944 */ /* 0x022fea0003c00000 */
[----:B------:R-:W-:Y:S01]  /*15050*/  MOV R2, 0x152b0 ;  /* 0x000152b000027802 */ /* 0x000fe20000000f00 */
[----:B------:R-:W-:Y:S02]  /*15060*/  IMAD.IADD R143, R133, 0x1, R143 ;  /* 0x00000001858f7824 */ /* 0x000fe400078e028f */
[----:B------:R-:W-:Y:S02]  /*15070*/  IMAD.MOV.U32 R252, RZ, RZ, 0x3 ;  /* 0x00000003fffc7424 */ /* 0x000fe400078e00ff */
[----:B------:R-:W-:Y:S01]  /*15080*/  IMAD.MOV.U32 R3, RZ, RZ, 0x1c1f ;  /* 0x00001c1fff037424 */ /* 0x000fe200078e00ff */
[C---:B------:R-:W-:Y:S02]  /*15090*/  ISETP.GT.AND P6, PT, R143.reuse, RZ, PT ;  /* 0x000000ff8f00720c */ /* 0x040fe40003fc4270 */
[C---:B------:R-:W-:Y:S02]  /*150a0*/  ISETP.GT.AND P5, PT, R143.reuse, 0x1, PT ;  /* 0x000000018f00780c */ /* 0x040fe40003fa4270 */
[C---:B------:R-:W-:Y:S02]  /*150b0*/  ISETP.GT.AND P2, PT, R143.reuse, 0x8, PT ;  /* 0x000000088f00780c */ /* 0x040fe40003f44270 */
        /* <DEDUP_REMOVED lines=24> */
[----:B------:R-:W-:Y:S01]  /*15240*/  ISETP.GT.AND P0, PT, R143, 0x39, PT ;  /* 0x000000398f00780c */ /* 0x000fe20003f04270 */
[----:B------:R-:W-:Y:S01]  /*15250*/  IMAD.MOV.U32 R143, RZ, RZ, R132 ;  /* 0x000000ffff8f7224 */ /* 0x000fe200078e0084 */
[----:B------:R-:W-:Y:S02]  /*15260*/  FSEL R56, R56, -INF , P6 ;  /* 0xff80000038387808 */ /* 0x000fe40003000000 */
[----:B------:R-:W-:Y:S02]  /*15270*/  FSEL R57, R57, -INF , P5 ;  /* 0xff80000039397808 */ /* 0x000fe40002800000 */
[----:B------:R-:W-:Y:S02]  /*15280*/  FSEL R60, R60, -INF , P2 ;  /* 0xff8000003c3c7808 */ /* 0x000fe40001000000 */
[----:B------:R-:W-:Y:S02]  /*15290*/  FSEL R61, R61, -INF , P0 ;  /* 0xff8000003d3d7808 */ /* 0x000fe40000000000 */
[----:B-1---5:R-:W-:Y:S05]  /*152a0*/  CALL.REL.NOINC `($__internal_5_$__cuda_sm70_shflsync_idx_p) ;  /* 0x00001a7000007944 */ /* 0x022fea0003c00000 */
[----:B------:R-:W-:Y:S01]  /*152b0*/  FMNMX.FTZ R132, R4, R137, !PT ;  /* 0x0000008904847209 */ /* 0x000fe20007810000 */
[----:B------:R-:W-:Y:S01]  /*152c0*/  IMAD.IADD R133, R133, 0x1, R143 ;  /* 0x0000000185857824 */ /* 0x000fe200078e028f */
[----:B------:R-:W-:Y:S01]  /*152d0*/  FMNMX.FTZ R7, R6, R138, !PT ;  /* 0x0000008a06077209 */ /* 0x000fe20007810000 */
[----:B-----5:R-:W-:Y:S01]  /*152e0*/  IMAD.MOV.U32 R0, RZ, RZ, 0x2 ;  /* 0x00000002ff007424 */ /* 0x020fe200078e00ff */
[----:B------:R-:W-:Y:S02]  /*152f0*/  FMNMX.FTZ R8, R16, R139, !PT ;  /* 0x0000008b10087209 */ /* 0x000fe40007810000 */
        /* <DEDUP_REMOVED lines=97> */
[----:B------:R-:W-:Y:S02]  /*15910*/  MOV R2, 0x15930 ;  /* 0x0001593000027802 */ /* 0x000fe40000000f00 */
        /* <DEDUP_REMOVED lines=28> */
[----:B------:R-:W-:-:S05]  /*15ae0*/  BRA `(.L_x_1744) ;  /* 0xffff310000007947 */ /* 0x000fca000383ffff */
.L_x_1662:
[----:B-1--4-:R-:W-:Y:S01]  /*15af0*/  MOV R252, RZ ;  /* 0x000000ff00fc7202 */ /* 0x012fe20000000f00 */
[----:B------:R-:W-:Y:S01]  /*15b00*/  IMAD.MOV.U32 R143, RZ, RZ, R36 ;  /* 0x000000ffff8f7224 */ /* 0x000fe200078e0024 */
[----:B------:R-:W-:Y:S01]  /*15b10*/  MOV R2, 0x15b40 ;  /* 0x00015b4000027802 */ /* 0x000fe20000000f00 */
[----:B------:R-:W-:Y:S02]  /*15b20*/  IMAD.MOV.U32 R3, RZ, RZ, 0x181f ;  /* 0x0000181fff037424 */ /* 0x000fe400078e00ff */
[----:B------:R-:W-:Y:S05]  /*15b30*/  CALL.REL.NOINC `($__internal_5_$__cuda_sm70_shflsync_idx_p) ;  /* 0x000011e000007944 */ /* 0x000fea0003c00000 */
[----:B------:R-:W-:Y:S01]  /*15b40*/  MOV R29, R143 ;  /* 0x0000008f001d7202 */ /* 0x000fe20000000f00 */
[----:B-1---5:R-:W-:-:S05]  /*15b50*/  BRA `(.L_x_1745) ;  /* 0xffff5a4000007947 */ /* 0x022fca000383ffff */
.L_x_1665:
[----:B------:R-:W-:Y:S01]  /*15b60*/  MOV R252, RZ ;  /* 0x000000ff00fc7202 */ /* 0x000fe20000000f00 */
[----:B------:R-:W-:Y:S01]  /*15b70*/  IMAD.MOV.U32 R143, RZ, RZ, R0 ;  /* 0x000000ffff8f7224 */ /* 0x000fe200078e0000 */
[----:B------:R-:W-:Y:S01]  /*15b80*/  MOV R2, 0x15bb0 ;  /* 0x00015bb000027802 */ /* 0x000fe20000000f00 */
[----:B------:R-:W-:Y:S02]  /*15b90*/  IMAD.MOV.U32 R3, RZ, RZ, 0x181f ;  /* 0x0000181fff037424 */ /* 0x000fe400078e00ff */
[----:B------:R-:W-:Y:S05]  /*15ba0*/  CALL.REL.NOINC `($__internal_5_$__cuda_sm70_shflsync_idx_p) ;  /* 0x0000117000007944 */ /* 0x000fea0003c00000 */
[----:B------:R-:W-:Y:S01]  /*15bb0*/  MOV R135, R143 ;  /* 0x0000008f00877202 */ /* 0x000fe20000000f00 */
[----:B-1---5:R-:W-:-:S05]  /*15bc0*/  BRA `(.L_x_1746) ;  /* 0xffff699000007947 */ /* 0x022fca000383ffff */
.L_x_1666:
[----:B------:R-:W-:Y:S01]  /*15bd0*/  MOV R252, RZ ;  /* 0x000000ff00fc7202 */ /* 0x000fe20000000f00 */
[----:B------:R-:W-:Y:S01]  /*15be0*/  IMAD.MOV.U32 R143, RZ, RZ, R132 ;  /* 0x000000ffff8f7224 */ /* 0x000fe200078e0084 */
[----:B------:R-:W-:Y:S01]  /*15bf0*/  MOV R2, 0x15c20 ;  /* 0x00015c2000027802 */ /* 0x000fe20000000f00 */
[----:B------:R-:W-:Y:S02]  /*15c00*/  IMAD.MOV.U32 R3, RZ, RZ, 0x181f ;  /* 0x0000181fff037424 */ /* 0x000fe400078e00ff */
[----:B-12---:R-:W-:Y:S05]  /*15c10*/  CALL.REL.NOINC `($__internal_5_$__cuda_sm70_shflsync_idx_p) ;  /* 0x0000110000007944 */ /* 0x006fea0003c00000 */
[C---:B------:R-:W-:Y:S01]  /*15c20*/  IADD3 R208, -R245.reuse, 0x10, RZ ;  /* 0x00000010f5d07810 */ /* 0x040fe20007ffe1ff */
[----:B------:R-:W-:Y:S01]  /*15c30*/  IMAD.MOV.U32 R252, RZ, RZ, 0x1 ;  /* 0x00000001fffc7424 */ /* 0x000fe200078e00ff */
[----:B------:R-:W-:Y:S02]  /*15c40*/  ISETP.NE.U32.AND P2, PT, R245, RZ, PT ;  /* 0x000000fff500720c */ /* 0x000fe40003f45070 */
[----:B------:R-:W-:Y:S04]  /*15c50*/  LOP3.LUT R208, R208, 0xf, RZ, 0xc0, !PT ;  /* 0x0000000fd0d07812 */ /* 0x000fe800078ec0ff */
[----:B------:R-:W-:Y:S04]  /*15c60*/  IADD3 R208, P5, P4, R208, R143, R141 ;  /* 0x0000008fd0d07210 */ /* 0x000fe80007cbe08d */
[----:B------:R-:W-:Y:S02]  /*15c70*/  IADD3.X R209, RZ, R135, R133, P5, P4 ;  /* 0x00000087ffd17210 */ /* 0x000fe40002fe8485 */
[----:B------:R-:W-:Y:S01]  /*15c80*/  IADD3 R2, P4, R143, R210, RZ ;  /* 0x000000d28f027210 */ /* 0x000fe20007f9e0ff */
[----:B-----5:R-:W-:Y:S02]  /*15c90*/  IMAD.MOV.U32 R143, RZ, RZ, R0 ;  /* 0x000000ffff8f7224 */ /* 0x020fe400078e0000 */
[----:B------:R-:W-:Y:S01]  /*15ca0*/  @!PT LDS RZ, [RZ] ;  /* 0x00000000fffff984 */ /* 0x000fe20000000800 */
[----:B------:R-:W-:Y:S01]  /*15cb0*/  @!PT LDS RZ, [RZ] ;  /* 0x00000000fffff984 */ /* 0x000fe20000000800 */
[----:B------:R-:W-:Y:S01]  /*15cc0*/  @!PT LDS RZ, [RZ] ;  /* 0x00000000fffff984 */ /* 0x000fe20000000800 */
[----:B------:R2:W-:Y:S02]  /*15cd0*/  LDGSTS.E.BYPASS.LTC128B.128.ZFILL [R247+0x4100], [R208.64], P2 ;  /* 0x04100000d0f77fae */ /* 0x0005e40009141d46 */
[----:B------:R-:W-:Y:S05]  /*15ce0*/  IMAD.X R3, R135, 0x1, R134, P4 ;  /* 0x0000000187037824 */ /* 0x000fea00020e0686 */
        /* <DEDUP_REMOVED lines=58> */
.L_x_1667:
[----:B------:R-:W-:Y:S02]  /*16090*/  MOV R0, 0x2 ;  /* 0x0000000200007802 */ /* 0x000fe40000000f00 */
[----:B------:R-:W-:Y:S02]  /*160a0*/  MOV R2, 0x160c0 ;  /* 0x000160c000027802 */ /* 0x000fe40000000f00 */
        /* <DEDUP_REMOVED lines=33> */
.L_x_1669:
[----:B------:R2:W5:Y:S01]  /*162c0*/  LDL R132, [R1+0x4] ;  /* 0x0000040001847983 */ /* 0x0005620000100800 */
[----:B-1----:R-:W-:-:S02]  /*162d0*/  MOV R0, 0x2 ;  /* 0x0000000200007802 */ /* 0x002fc40000000f00 */
[----:B------:R-:W-:Y:S02]  /*162e0*/  MOV R2, 0x16300 ;  /* 0x0001630000027802 */ /* 0x000fe40000000f00 */
[----:B--2--5:R-:W-:Y:S05]  /*162f0*/  CALL.REL.NOINC `($__internal_4_$__cuda_sm70_shflsync_bfly_p) ;  /* 0x000009c000007944 */ /* 0x024fea0003c00000 */
[----:B------:R-:W-:Y:S01]  /*16300*/  MOV R6, R0 ;  /* 0x0000000000067202 */ /* 0x000fe20000000f00 */
[----:B------:R-:W-:Y:S05]  /*16310*/  BRA `(.L_x_1749) ;  /* 0xffff902000007947 */ /* 0x000fea000383ffff */
.L_x_1670:
[----:B------:R-:W-:Y:S01]  /*16320*/  IMAD.MOV.U32 R132, RZ, RZ, R6 ;  /* 0x000000ffff847224 */ /* 0x000fe200078e0006 */
[----:B------:R-:W-:Y:S02]  /*16330*/  MOV R0, 0x1 ;  /* 0x0000000100007802 */ /* 0x000fe40000000f00 */
[----:B------:R-:W-:Y:S02]  /*16340*/  MOV R2, 0x16360 ;  /* 0x0001636000027802 */ /* 0x000fe40000000f00 */
[----:B------:R-:W-:Y:S05]  /*16350*/  CALL.REL.NOINC `($__internal_4_$__cuda_sm70_shflsync_bfly_p) ;  /* 0x0000096000007944 */ /* 0x000fea0003c00000 */
[----:B------:R1:W5:Y:S01]  /*16360*/  LDL R132, [R1] ;  /* 0x0000000001847983 */ /* 0x0003620000100800 */
[----:B------:R-:W-:Y:S01]  /*16370*/  FADD.FTZ R6, R6, R0 ;  /* 0x0000000006067221 */ /* 0x000fe20000010000 */
[----:B------:R-:W-:Y:S02]  /*16380*/  MOV R0, 0x2 ;  /* 0x0000000200007802 */ /* 0x000fe40000000f00 */
[----:B------:R-:W-:Y:S02]  /*16390*/  MOV R2, 0x163b0 ;  /* 0x000163b000027802 */ /* 0x000fe40000000f00 */
[----:B-1---5:R-:W-:Y:S05]  /*163a0*/  CALL.REL.NOINC `($__internal_4_$__cuda_sm70_shflsync_bfly_p) ;  /* 0x0000091000007944 */ /* 0x022fea0003c00000 */
[----:B------:R-:W2:Y:S02]  /*163b0*/  LDL.LU R2, [R1] ;  /* 0x0000000001027983 */ /* 0x000ea40000300800 */
[----:B--2---:R-:W-:Y:S01]  /*163c0*/  FADD.FTZ R5, R2, R0 ;  /* 0x0000000002057221 */ /* 0x004fe20000010000 */
[----:B------:R-:W-:-:S02]  /*163d0*/  MOV R0, 0x1 ;  /* 0x0000000100007802 */ /* 0x000fc40000000f00 */
[----:B------:R-:W-:Y:S02]  /*163e0*/  MOV R2, 0x16410 ;  /* 0x0001641000027802 */ /* 0x000fe40000000f00 */
[----:B------:R-:W-:Y:S02]  /*163f0*/  MOV R132, R5 ;  /* 0x0000000500847202 */ /* 0x000fe40000000f00 */
[----:B------:R-:W-:Y:S05]  /*16400*/  CALL.REL.NOINC `($__internal_4_$__cuda_sm70_shflsync_bfly_p) ;  /* 0x000008b000007944 */ /* 0x000fea0003c00000 */
[----:B------:R1:W5:Y:S01]  /*16410*/  LDL R132, [R1+0x8] ;  /* 0x0000080001847983 */ /* 0x0003620000100800 */
[----:B------:R-:W-:Y:S01]  /*16420*/  FADD.FTZ R5, R5, R0 ;  /* 0x0000000005057221 */ /* 0x000fe20000010000 */
[----:B------:R-:W-:Y:S02]  /*16430*/  MOV R0, 0x2 ;  /* 0x0000000200007802 */ /* 0x000fe40000000f00 */
[----:B------:R-:W-:Y:S02]  /*16440*/  MOV R2, 0x16460 ;  /* 0x0001646000027802 */ /* 0x000fe40000000f00 */
[----:B-1---5:R-:W-:Y:S05]  /*16450*/  CALL.REL.NOINC `($__internal_4_$__cuda_sm70_shflsync_bfly_p) ;  /* 0x0000086000007944 */ /* 0x022fea0003c00000 */
[----:B------:R-:W2:Y:S02]  /*16460*/  LDL.LU R2, [R1+0x8] ;  /* 0x0000080001027983 */ /* 0x000ea40000300800 */
[----:B--2---:R-:W-:Y:S01]  /*16470*/  FADD.FTZ R4, R2, R0 ;  /* 0x0000000002047221 */ /* 0x004fe20000010000 */
[----:B------:R-:W-:Y:S02]  /*16480*/  MOV R0, 0x1 ;  /* 0x0000000100007802 */ /* 0x000fe40000000f00 */
[----:B------:R-:W-:-:S02]  /*16490*/  MOV R2, 0x164c0 ;  /* 0x000164c000027802 */ /* 0x000fc40000000f00 */
        /* <DEDUP_REMOVED lines=10> */
[----:B------:R-:W-:Y:S02]  /*16540*/  MOV R2, 0x16570 ;  /* 0x0001657000027802 */ /* 0x000fe40000000f00 */
[----:B------:R-:W-:-:S02]  /*16550*/  MOV R132, R7 ;  /* 0x0000000700847202 */ /* 0x000fc40000000f00 */
[----:B------:R-:W-:Y:S05]  /*16560*/  CALL.REL.NOINC `($__internal_4_$__cuda_sm70_shflsync_bfly_p) ;  /* 0x0000075000007944 */ /* 0x000fea0003c00000 */
[----:B------:R-:W-:Y:S01]  /*16570*/  MOV R8, R0 ;  /* 0x0000000000087202 */ /* 0x000fe20000000f00 */
[----:B------:R-:W-:Y:S05]  /*16580*/  BRA `(.L_x_1750) ;  /* 0xffff8ee000007947 */ /* 0x000fea000383ffff */
.L_x_1693:
[----:B------:R-:W-:Y:S01]  /*16590*/  IMAD.MOV.U32 R143, RZ, RZ, R7 ;  /* 0x000000ffff8f7224 */ /* 0x000fe200078e0007 */
[----:B------:R-:W-:Y:S01]  /*165a0*/  MOV R252, RZ ;  /* 0x000000ff00fc7202 */ /* 0x000fe20000000f00 */
[----:B------:R-:W-:Y:S01]  /*165b0*/  IMAD.MOV.U32 R3, RZ, RZ, 0x181f ;  /* 0x0000181fff037424 */ /* 0x000fe200078e00ff */
[----:B------:R-:W-:-:S02]  /*165c0*/  MOV R2, 0x165e0 ;  /* 0x000165e000027802 */ /* 0x000fc40000000f00 */
[----:B------:R-:W-:Y:S05]  /*165d0*/  CALL.REL.NOINC `($__internal_5_$__cuda_sm70_shflsync_idx_p) ;  /* 0x0000074000007944 */ /* 0x000fea0003c00000 */
[----:B------:R-:W-:Y:S01]  /*165e0*/  MOV R9, R143 ;  /* 0x0000008f00097202 */ /* 0x000fe20000000f00 */
[----:B-1---5:R-:W-:Y:S05]  /*165f0*/  BRA `(.L_x_1751) ;  /* 0xffffb6c000007947 */ /* 0x022fea000383ffff */
.L_x_1694:
[----:B------:R-:W-:Y:S01]  /*16600*/  IMAD.MOV.U32 R143, RZ, RZ, R8 ;  /* 0x000000ffff8f7224 */ /* 0x000fe200078e0008 */
[----:B------:R-:W-:Y:S01]  /*16610*/  MOV R252, RZ ;  /* 0x000000ff00fc7202 */ /* 0x000fe20000000f00 */
[----:B------:R-:W-:Y:S01]  /*16620*/  IMAD.MOV.U32 R3, RZ, RZ, 0x181f ;  /* 0x0000181fff037424 */ /* 0x000fe200078e00ff */
[----:B------:R-:W-:-:S02]  /*16630*/  MOV R2, 0x16650 ;  /* 0x0001665000027802 */ /* 0x000fc40000000f00 */
[----:B-12---:R-:W-:Y:S05]  /*16640*/  CALL.REL.NOINC `($__internal_5_$__cuda_sm70_shflsync_idx_p) ;  /* 0x000006d000007944 */ /* 0x006fea0003c00000 */
[----:B-----5:R-:W-:Y:S01]  /*16650*/  MOV R0, R143 ;  /* 0x0000008f00007202 */ /* 0x020fe20000000f00 */
[----:B-1----:R-:W-:Y:S05]  /*16660*/  BRA `(.L_x_1752) ;  /* 0xffffb67000007947 */ /* 0x002fea000383ffff */
.L_x_1697:
[----:B------:R-:W-:Y:S01]  /*16670*/  IMAD.MOV.U32 R143, RZ, RZ, R7 ;  /* 0x000000ffff8f7224 */ /* 0x000fe200078e0007 */
[----:B------:R-:W-:Y:S01]  /*16680*/  MOV R252, 0x1 ;  /* 0x0000000100fc7802 */ /* 0x000fe20000000f00 */
[----:B-1----:R-:W-:Y:S01]  /*16690*/  IMAD.MOV.U32 R3, RZ, RZ, 0x181f ;  /* 0x0000181fff037424 */ /* 0x002fe200078e00ff */
[----:B------:R-:W-:-:S02]  /*166a0*/  MOV R2, 0x166c0 ;  /* 0x000166c000027802 */ /* 0x000fc40000000f00 */
[----:B--234-:R-:W-:Y:S05]  /*166b0*/  CALL.REL.NOINC `($__internal_5_$__cuda_sm70_shflsync_idx_p) ;  /* 0x0000066000007944 */ /* 0x01cfea0003c00000 */
        /* <DEDUP_REMOVED lines=8> */
.L_x_1700:
[----:B------:R-:W-:Y:S01]  /*16740*/  IMAD.MOV.U32 R143, RZ, RZ, R7 ;  /* 0x000000ffff8f7224 */ /* 0x000fe200078e0007 */
[----:B------:R-:W-:Y:S01]  /*16750*/  MOV R252, 0x2 ;  /* 0x0000000200fc7802 */ /* 0x000fe20000000f00 */
[----:B-1----:R-:W-:Y:S01]  /*16760*/  IMAD.MOV.U32 R3, RZ, RZ, 0x181f ;  /* 0x0000181fff037424 */ /* 0x002fe200078e00ff */
[----:B------:R-:W-:Y:S02]  /*16770*/  MOV R2, 0x16790 ;  /* 0x0001679000027802 */ /* 0x000fe40000000f00 */
[----:B--234-:R-:W-:Y:S05]  /*16780*/  CALL.REL.NOINC `($__internal_5_$__cuda_sm70_shflsync_idx_p) ;  /* 0x0000059000007944 */ /* 0x01cfea0003c00000 */
[----:B------:R-:W-:Y:S01]  /*16790*/  MOV R9, R143 ;  /* 0x0000008f00097202 */ /* 0x000fe20000000f00 */
[----:B-1---5:R-:W-:Y:S05]  /*167a0*/  BRA `(.L_x_1754) ;  /* 0xffffb7d000007947 */ /* 0x022fea000383ffff */
.L_x_1701:
[----:B------:R-:W-:Y:S01]  /*167b0*/  IMAD.MOV.U32 R143, RZ, RZ, R8 ;  /* 0x000000ffff8f7224 */ /* 0x000fe200078e0008 */
[----:B------:R-:W-:Y:S01]  /*167c0*/  MOV R252, 0x2 ;  /* 0x0000000200fc7802 */ /* 0x000fe20000000f00 */
[----:B-1----:R-:W-:Y:S01]  /*167d0*/  IMAD.MOV.U32 R3, RZ, RZ, 0x181f ;  /* 0x0000181fff037424 */ /* 0x002fe200078e00ff */
[----:B------:R-:W-:Y:S02]  /*167e0*/  MOV R2, 0x16800 ;  /* 0x0001680000027802 */ /* 0x000fe40000000f00 */
[----:B--234-:R-:W-:Y:S05]  /*167f0*/  CALL.REL.NOINC `($__internal_5_$__cuda_sm70_shflsync_idx_p) ;  /* 0x0000052000007944 */ /* 0x01cfea0003c00000 */
[----:B-----5:R-:W-:Y:S01]  /*16800*/  MOV R0, R143 ;  /* 0x0000008f00007202 */ /* 0x020fe20000000f00 */
[----:B-1----:R-:W-:Y:S05]  /*16810*/  BRA `(.L_x_1755) ;  /* 0xffffb78000007947 */ /* 0x002fea000383ffff */
.L_x_1704:
        /* <DEDUP_REMOVED lines=13> */
.L_x_1707:
[----:B------:R-:W-:Y:S01]  /*168f0*/  IMAD.MOV.U32 R143, RZ, RZ, R7 ;  /* 0x000000ffff8f7224 */ /* 0x000fe200078e0007 */
[----:B------:R-:W-:Y:S01]  /*16900*/  MOV R252, 0x4 ;  /* 0x0000000400fc7802 */ /* 0x000fe20000000f00 */
[----:B-1----:R-:W-:Y:S01]  /*16910*/  IMAD.MOV.U32 R3, RZ, RZ, 0x181f ;  /* 0x0000181fff037424 */ /* 0x002fe200078e00ff */
[----:B------:R-:W-:Y:S02]  /*16920*/  MOV R2, 0x16940 ;  /* 0x0001694000027802 */ /* 0x000fe40000000f00 */
[----:B--234-:R-:W-:Y:S05]  /*16930*/  CALL.REL.NOINC `($__internal_5_$__cuda_sm70_shflsync_idx_p) ;  /* 0x000003e000007944 */ /* 0x01cfea0003c00000 */
[----:B------:R-:W-:Y:S01]  /*16940*/  MOV R9, R143 ;  /* 0x0000008f00097202 */ /* 0x000fe20000000f00 */
[----:B-1---5:R-:W-:Y:S05]  /*16950*/  BRA `(.L_x_1757) ;  /* 0xffffb87000007947 */ /* 0x022fea000383ffff */
.L_x_1708:
[----:B------:R-:W-:Y:S01]  /*16960*/  IMAD.MOV.U32 R143, RZ, RZ, R8 ;  /* 0x000000ffff8f7224 */ /* 0x000fe200078e0008 */
[----:B------:R-:W-:Y:S01]  /*16970*/  MOV R252, 0x4 ;  /* 0x0000000400fc7802 */ /* 0x000fe20000000f00 */
[----:B-1----:R-:W-:Y:S01]  /*16980*/  IMAD.MOV.U32 R3, RZ, RZ, 0x181f ;  /* 0x0000181fff037424 */ /* 0x002fe200078e00ff */
[----:B------:R-:W-:Y:S02]  /*16990*/  MOV R2, 0x169b0 ;  /* 0x000169b000027802 */ /* 0x000fe40000000f00 */
[----:B--234-:R-:W-:Y:S05]  /*169a0*/  CALL.REL.NOINC `($__internal_5_$__cuda_sm70_shflsync_idx_p) ;  /* 0x0000037000007944 */ /* 0x01cfea0003c00000 */
[----:B-----5:R-:W-:Y:S01]  /*169b0*/  MOV R0, R143 ;  /* 0x0000008f00007202 */ /* 0x020fe20000000f00 */
[----:B-1----:R-:W-:Y:S05]  /*169c0*/  BRA `(.L_x_1758) ;  /* 0xffffb82000007947 */ /* 0x002fea000383ffff */
.L_x_1711:
        /* <DEDUP_REMOVED lines=13> */
.L_x_1714:
[----:B------:R-:W-:Y:S01]  /*16aa0*/  IMAD.MOV.U32 R143, RZ, RZ, R7 ;  /* 0x000000ffff8f7224 */ /* 0x000fe200078e0007 */
[----:B------:R-:W-:Y:S01]  /*16ab0*/  MOV R252, 0x6 ;  /* 0x0000000600fc7802 */ /* 0x000fe20000000f00 */
[----:B-1----:R-:W-:Y:S01]  /*16ac0*/  IMAD.MOV.U32 R3, RZ, RZ, 0x181f ;  /* 0x0000181fff037424 */ /* 0x002fe200078e00ff */
[----:B------:R-:W-:Y:S02]  /*16ad0*/  MOV R2, 0x16af0 ;  /* 0x00016af000027802 */ /* 0x000fe40000000f00 */
[----:B--234-:R-:W-:Y:S05]  /*16ae0*/  CALL.REL.NOINC `($__internal_5_$__cuda_sm70_shflsync_idx_p) ;  /* 0x0000023000007944 */ /* 0x01cfea0003c00000 */
[----:B------:R-:W-:Y:S01]  /*16af0*/  MOV R9, R143 ;  /* 0x0000008f00097202 */ /* 0x000fe20000000f00 */
[----:B-1---5:R-:W-:Y:S05]  /*16b00*/  BRA `(.L_x_1760) ;  /* 0xffffb91000007947 */ /* 0x022fea000383ffff */
.L_x_1715:
[----:B------:R-:W-:Y:S01]  /*16b10*/  IMAD.MOV.U32 R143, RZ, RZ, R8 ;  /* 0x000000ffff8f7224 */ /* 0x000fe200078e0008 */
[----:B------:R-:W-:Y:S01]  /*16b20*/  MOV R252, 0x6 ;  /* 0x0000000600fc7802 */ /* 0x000fe20000000f00 */
[----:B-1----:R-:W-:Y:S01]  /*16b30*/  IMAD.MOV.U32 R3, RZ, RZ, 0x181f ;  /* 0x0000181fff037424 */ /* 0x002fe200078e00ff */
[----:B------:R-:W-:Y:S02]  /*16b40*/  MOV R2, 0x16b60 ;  /* 0x00016b6000027802 */ /* 0x000fe40000000f00 */
[----:B--234-:R-:W-:Y:S05]  /*16b50*/  CALL.REL.NOINC `($__internal_5_$__cuda_sm70_shflsync_idx_p) ;  /* 0x000001c000007944 */ /* 0x01cfea0003c00000 */
[----:B-----5:R-:W-:Y:S01]  /*16b60*/  MOV R0, R143 ;  /* 0x0000008f00007202 */ /* 0x020fe20000000f00 */
[----:B-1----:R-:W-:Y:S05]  /*16b70*/  BRA `(.L_x_1761) ;  /* 0xffffb8c000007947 */ /* 0x002fea000383ffff */
.L_x_1718:
        /* <DEDUP_REMOVED lines=13> */
.L_x_1720:
[----:B------:R-:W-:Y:S01]  /*16c50*/  IMAD.MOV.U32 R143, RZ, RZ, R77 ;  /* 0x000000ffff8f7224 */ /* 0x000fe200078e004d */
[----:B------:R-:W-:Y:S01]  /*16c60*/  MOV R252, RZ ;  /* 0x000000ff00fc7202 */ /* 0x000fe20000000f00 */
[----:B-1----:R-:W-:Y:S01]  /*16c70*/  IMAD.MOV.U32 R3, RZ, RZ, 0x1f ;  /* 0x0000001fff037424 */ /* 0x002fe200078e00ff */
[----:B------:R-:W-:Y:S02]  /*16c80*/  MOV R2, 0x16ca0 ;  /* 0x00016ca000027802 */ /* 0x000fe40000000f00 */
[----:B--23--:R-:W-:Y:S05]  /*16c90*/  CALL.REL.NOINC `($__internal_5_$__cuda_sm70_shflsync_idx_p) ;  /* 0x0000008000007944 */ /* 0x00cfea0003c00000 */
[----:B-----5:R-:W-:Y:S01]  /*16ca0*/  MOV R0, R143 ;  /* 0x0000008f00007202 */ /* 0x020fe20000000f00 */
[----:B-1----:R-:W-:Y:S05]  /*16cb0*/  BRA `(.L_x_1763) ;  /* 0xffffba2000007947 */ /* 0x002fea000383ffff */
        .weak           $__internal_4_$__cuda_sm70_shflsync_bfly_p
        .type           $__internal_4_$__cuda_sm70_shflsync_bfly_p,@function
        .size           $__internal_4_$__cuda_sm70_shflsync_bfly_p,($__internal_5_$__cuda_sm70_shflsync_idx_p - $__internal_4_$__cuda_sm70_shflsync_bfly_p)
$__internal_4_$__cuda_sm70_shflsync_bfly_p:
[----:B------:R-:W-:Y:S02]  /*16cc0*/  MOV R143, 0xffffffff ;  /* 0xffffffff008f7802 */ /* 0x000fe40000000f00 */
[----:B------:R-:W-:Y:S02]  /*16cd0*/  MOV R3, 0x1f ;  /* 0x0000001f00037802 */ /* 0x000fe40000000f00 */
[----:B------:R-:W-:Y:S04]  /*16ce0*/  WARPSYNC R143 ;  /* 0x0000008f00007348 */ /* 0x000fe80003800000 */
[----:B------:R1:W2:Y:S02]  /*16cf0*/  SHFL.BFLY PT, R0, R132, R0, R3 ;  /* 0x0c00000084007389 */ /* 0x0002a400000e0003 */
[----:B-1----:R-:W-:-:S04]  /*16d00*/  MOV R3, 0x0 ;  /* 0x0000000000037802 */ /* 0x002fc80000000f00 */
[----:B--2---:R-:W-:Y:S05]  /*16d10*/  RET.REL.NODEC R2 `(_ZN7cutlass13device_kernelIN5flash19enable_sm80_to_sm89INS1_16FlashAttnFwdSm80INS1_25CollectiveMainloopFwdSm80ILi4ELi1ELb0EN4cute5tupleIJNS5_1CILi128EEENS7_ILi64EEES8_EEELi128ENS_6half_tEfNS_4arch4Sm80ELb1ELb0ELb0ELb0ELb1ELb0ELb1ELb0EEENS1_21CollectiveEpilogueFwdINS6_IJS8_S8_S9_EEENS6_IJNS7_ILi1EEESH_SH_EEESB_SD_Li128ELb0ELb1ELb0ELb0EEENS1_30DynamicPersistentTileSchedulerILi128ELi128ELb0ELb1ELb0EEEEEEEEEvNT_6ParamsE) ;  /* 0xfffe92e002007950 */ /* 0x004fea0003c3ffff */
        .weak           $__internal_5_$__cuda_sm70_shflsync_idx_p
        .type           $__internal_5_$__cuda_sm70_shflsync_idx_p,@function
        .size           $__internal_5_$__cuda_sm70_shflsync_idx_p,(.L_x_2043 - $__internal_5_$__cuda_sm70_shflsync_idx_p)
$__internal_5_$__cuda_sm70_shflsync_idx_p:
[----:B------:R1:W-:Y:S02]  /*16d20*/  STL [R1+0x84], R0 ;  /* 0x0000840001007387 */ /* 0x0003e40000100800 */
[----:B-1----:R-:W-:-:S04]  /*16d30*/  MOV R0, 0xffffffff ;  /* 0xffffffff00007802 */ /* 0x002fc80000000f00 */
[----:B------:R-:W-:Y:S04]  /*16d40*/  WARPSYNC R0 ;  /* 0x0000000000007348 */ /* 0x000fe80003800000 */
[----:B------:R1:W2:Y:S04]  /*16d50*/  SHFL.IDX PT, R143, R143, R252, R3 ;  /* 0x000000fc8f8f7389 */ /* 0x0002a800000e0003 */
[----:B-1----:R1:W5:Y:S01]  /*16d60*/  LDL.LU R0, [R1+0x84] ;  /* 0x0000840001007983 */ /* 0x0023620000300800 */
[----:B------:R-:W-:-:S04]  /*16d70*/  MOV R3, 0x0 ;  /* 0x0000000000037802 */ /* 0x000fc80000000f00 */
[----:B--2---:R-:W-:Y:S05]  /*16d80*/  RET.REL.NODEC R2 `(_ZN7cutlass13device_kernelIN5flash19enable_sm80_to_sm89INS1_16FlashAttnFwdSm80INS1_25CollectiveMainloopFwdSm80ILi4ELi1ELb0EN4cute5tupleIJNS5_1CILi128EEENS7_ILi64EEES8_EEELi128ENS_6half_tEfNS_4arch4Sm80ELb1ELb0ELb0ELb0ELb1ELb0ELb1ELb0EEENS1_21CollectiveEpilogueFwdINS6_IJS8_S8_S9_EEENS6_IJNS7_ILi1EEESH_SH_EEESB_SD_Li128ELb0ELb1ELb0ELb0EEENS1_30DynamicPersistentTileSchedulerILi128ELi128ELb0ELb1ELb0EEEEEEEEEvNT_6ParamsE) ;  /* 0xfffe927002007950 */ /* 0x004fea0003c3ffff */
.L_x_1764:
        /* <DEDUP_REMOVED lines=15> */
.L_x_2043:


//--------------------- .text._ZN7cutlass13device_kernelIN5flash19enable_sm80_to_sm89INS1_16FlashAttnFwdSm80INS1_25CollectiveMainloopFwdSm80ILi4ELi1ELb0EN4cute5tupleIJNS5_1CILi128EEENS7_ILi64EEES8_EEELi128ENS_6half_tEfNS_4arch4Sm80ELb1ELb0ELb0ELb1ELb1ELb0ELb1ELb0EEENS1_21CollectiveEpilogueFwdINS6_IJS8_S8_S9_EEENS6_IJNS7_ILi1EEESH_SH_EEESB_SD_Li128ELb1ELb1ELb0ELb0EEENS1_19SingleTileSchedulerILb1ELb0ELb1ELi128EEEEEEEEEvNT_6ParamsE --------------------------
	.section	.text._ZN7cutlass13device_kernelIN5flash19enable_sm80_to_sm89INS1_16FlashAttnFwdSm80INS1_25CollectiveMainloopFwdSm80ILi4ELi1ELb0EN4cute5tupleIJNS5_1CILi128EEENS7_ILi64EEES8_EEELi128ENS_6half_tEfNS_4arch4Sm80ELb1ELb0ELb0ELb1ELb1ELb0ELb1ELb0EEENS1_21CollectiveEpilogueFwdINS6_IJS8_S8_S9_EEENS6_IJNS7_ILi1EEESH_SH_EEESB_SD_Li128ELb1ELb1ELb0ELb0EEENS1_19SingleTileSchedulerILb1ELb0ELb1ELi128EEEEEEEEEvNT_6ParamsE,"ax",@progbits
	.sectioninfo	@"SHI_REGISTERS=255"
	.align	128
.text._ZN7cutlass13device_kernelIN5flash19enable_sm80_to_sm89INS1_16FlashAttnFwdSm80INS1_25CollectiveMainloopFwdSm80ILi4ELi1ELb0EN4cute5tupleIJNS5_1CILi128EEENS7_ILi64EEES8_EEELi128ENS_6half_tEfNS_4arch4Sm80ELb1ELb0ELb0ELb1ELb1ELb0ELb1ELb0EEENS1_21CollectiveEpilogueFwdINS6_IJS8_S8_S9_EEENS6_IJNS7_ILi1EEESH_SH_EEESB_SD_Li128ELb1ELb1ELb0ELb0EEENS1_19SingleTileSchedulerILb1ELb0ELb1ELi128EEEEEEEEEvNT_6ParamsE:
        .type           _ZN7cutlass13device_kernelIN5flash19enable_sm80_to_sm89INS1_16FlashAttnFwdSm80INS1_25CollectiveMainloopFwdSm80ILi4ELi1ELb0EN4cute5tupleIJNS5_1CILi128EEENS7_ILi64EEES8_EEELi128ENS_6half_tEfNS_4arch4Sm80ELb1ELb0ELb0ELb1ELb1ELb0ELb1ELb0EEENS1_21CollectiveEpilogueFwdINS6_IJS8_S8_S9_EEENS6_IJNS7_ILi1EEESH_SH_EEESB_SD_Li128ELb1ELb1ELb0ELb0EEENS1_19SingleTileSchedulerILb1ELb0ELb1ELi128EEEEEEEEEvNT_6ParamsE,@function
        .size           _ZN7cutlass13device_kernelIN5flash19enable_sm80_to_sm89INS1_16FlashAttnFwdSm80INS1_25CollectiveMainloopFwdSm80ILi4ELi1ELb0EN4cute5tupleIJNS5_1CILi128EEENS7_ILi64EEES8_EEELi128ENS_6half_tEfNS_4arch4Sm80ELb1ELb0ELb0ELb1ELb1ELb0ELb1ELb0EEENS1_21CollectiveEpilogueFwdINS6_IJS8_S8_S9_EEENS6_IJNS7_ILi1EEESH_SH_EEESB_SD_Li128ELb1ELb1ELb0ELb0EEENS1_19SingleTileSchedulerILb1ELb0ELb1ELi128EEEEEEEEEvNT_6ParamsE,(.L_x_2046 - _ZN7cutlass13device_kernelIN5flash19enable_sm80_to_sm89INS1_16FlashAttnFwdSm80INS1_25CollectiveMainloopFwdSm80ILi4ELi1ELb0EN4cute5tupleIJNS5_1CILi128EEENS7_ILi64EEES8_EEELi128ENS_6half_tEfNS_4arch4Sm80ELb1ELb0ELb0ELb1ELb1ELb0ELb1ELb0EEENS1_21CollectiveEpilogueFwdINS6_IJS8_S8_S9_EEENS6_IJNS7_ILi1EEESH_SH_EEESB_SD_Li128ELb1ELb1ELb0ELb0EEENS1_19SingleTileSchedulerILb1ELb0ELb1ELi128EEEEEEEEEvNT_6ParamsE)
        .other          _ZN7cutlass13device_kernelIN5flash19enable_sm80_to_sm89INS1_16FlashAttnFwdSm80INS1_25CollectiveMainloopFwdSm80ILi4ELi1ELb0EN4cute5tupleIJNS5_1CILi128EEENS7_ILi64EEES8_EEELi128ENS_6half_tEfNS_4arch4Sm80ELb1ELb0ELb0ELb1ELb1ELb0ELb1ELb0EEENS1_21CollectiveEpilogueFwdINS6_IJS8_S8_S9_EEENS6_IJNS7_ILi1EEESH_SH_EEESB_SD_Li128ELb1ELb1ELb0ELb0EEENS1_19SingleTileSchedulerILb1ELb0ELb1ELi128EEEEEEEEEvNT_6ParamsE,@"STO_CUDA_ENTRY STV_DEFAULT"
_ZN7cutlass13device_kernelIN5flash19enable_sm80_to_sm89INS1_16FlashAttnFwdSm80INS1_25CollectiveMainloopFwdSm80ILi4ELi1ELb0EN4cute5tupleIJNS5_1CILi128EEENS7_ILi64EEES8_EEELi128ENS_6half_tEfNS_4arch4Sm80ELb1ELb0ELb0ELb1ELb1ELb0ELb1ELb0EEENS1_21CollectiveEpilogueFwdINS6_IJS8_S8_S9_EEENS6_IJNS7_ILi1EEESH_SH_EEESB_SD_Li128ELb1ELb1ELb0ELb0EEENS1_19SingleTileSchedulerILb1ELb0ELb1ELi128EEEEEEEEEvNT_6ParamsE:
        /* <DEDUP_REMOVED lines=21> */
.L_x_1766:
        /* <DEDUP_REMOVED lines=13> */
.L_x_1768:
[----:B------:R-:W-:Y:S02]  /*0220*/  ULDC UR5, c[0x0][0x54c] ;  /* 0x0001530000057ab9 */ /* 0x000fe40000000800 */
.L_x_1767:
[----:B------:R-:W-:Y:S02]  /*0230*/  ULDC UR4, c[0x0][0x548] ;  /* 0x0001520000047ab9 */ /* 0x000fe40000000800 */
[----:B------:R-:W-:-:S02]  /*0240*/  USHF.L.U32 UR10, UR10, 0x7, URZ ;  /* 0x000000070a0a7899 */ /* 0x000fc4000800063f */
[----:B------:R-:W-:-:S04]  /*0250*/  UIMAD UR4, UR5, UR4, URZ ;  /* 0x00000004050472a4 */ /* 0x000fc8000f8e023f */
[----:B------:R-:W-:-:S04]  /*0260*/  UISETP.GE.AND UP0, UPT, UR10, UR4, UPT ;  /* 0x000000040a00728c */ /* 0x000fc8000bf06270 */
[----:B------:R-:W-:Y:S01]  /*0270*/  USEL UR13, UR13, 0xffffffff, !UP0 ;  /* 0xffffffff0d0d7887 */ /* 0x000fe2000c000000 */
[----:B------:R-:W-:Y:S05]  /*0280*/  BRA `(.L_x_1769) ;  /* 0x000001b000007947 */ /* 0x000fea0003800000 */
.L_x_1765:
        /* <DEDUP_REMOVED lines=8> */
.L_x_1770:
        /* <DEDUP_REMOVED lines=13> */
.L_x_1772:
[----:B------:R-:W-:Y:S02]  /*03e0*/  ULDC UR5, c[0x0][0x54c] ;  /* 0x0001530000057ab9 */ /* 0x000fe40000000800 */
.L_x_1771:
[----:B------:R-:W-:Y:S02]  /*03f0*/  ULDC UR4, c[0x0][0x548] ;  /* 0x0001520000047ab9 */ /* 0x000fe40000000800 */
[----:B------:R-:W-:-:S02]  /*0400*/  USHF.L.U32 UR10, UR10, 0x7, URZ ;  /* 0x000000070a0a7899 */ /* 0x000fc4000800063f */
[----:B------:R-:W-:-:S04]  /*0410*/  UIMAD UR4, UR5, UR4, URZ ;  /* 0x00000004050472a4 */ /* 0x000fc8000f8e023f */
[----:B------:R-:W-:-:S04]  /*0420*/  UISETP.GE.AND UP0, UPT, UR10, UR4, UPT ;  /* 0x000000040a00728c */ /* 0x000fc8000bf06270 */
[----:B------:R-:W-:-:S06]  /*0430*/  USEL UR13, UR13, 0xffffffff, !UP0 ;  /* 0xffffffff0d0d7887 */ /* 0x000fcc000c000000 */
.L_x_1769:
        /* <DEDUP_REMOVED lines=47> */
.L_x_1773:
        /* <DEDUP_REMOVED lines=10> */
.L_x_1774:
        /* <DEDUP_REMOVED lines=12> */
.L_x_1775:
[----:B------:R-:W-:Y:S01]  /*0890*/  ULDC UR4, c[0x0][0x2c4] ;  /* 0x0000b10000047ab9 */ /* 0x000fe20000000800 */
[----:B------:R-:W-:Y:S01]  /*08a0*/  PLOP3.LUT P4, PT, PT, PT, PT, 0x80, 0x0 ;  /* 0x000000000000781c */ /* 0x000fe20003f8f070 */
[----:B------:R-:W-:Y:S01]  /*08b0*/  UISETP.NE.AND UP1, UPT, UR4, 0x1, UPT ;  /* 0x000000010400788c */ /* 0x000fe2000bf25270 */
[----:B------:R-:W-:Y:S01]  /*08c0*/  CS2R R14, SRZ ;  /* 0x00000000000e7805 */ /* 0x000fe2000001ff00 */
[----:B------:R-:W-:Y:S01]  /*08d0*/  UIADD3 UR7, -UR11, UR7, URZ ;  /* 0x000000070b077290 */ /* 0x000fe2000fffe13f */
[----:B------:R-:W-:Y:S01]  /*08e0*/  IMAD.MOV.U32 R126, RZ, RZ, RZ ;  /* 0x000000ffff7e7224 */ /* 0x000fe200078e00ff */
[----:B------:R-:W-:Y:S01]  /*08f0*/  ULDC.64 UR4, c[0x0][0x2c8] ;  /* 0x0000b20000047ab9 */ /* 0x000fe20000000a00 */
[----:B------:R-:W-:Y:S01]  /*0900*/  IMAD.MOV.U32 R124, RZ, RZ, RZ ;  /* 0x000000ffff7c7224 */ /* 0x000fe200078e00ff */
[----:B---3--:R-:W-:Y:S01]  /*0910*/  UIADD3 UR6, UR7, 0x40, -UR12 ;  /* 0x0000004007067890 */ /* 0x008fe2000fffe80c */
[----:B------:R-:W-:Y:S01]  /*0920*/  CS2R R130, SRZ ;  /* 0x0000000000827805 */ /* 0x000fe2000001ff00 */
[----:B------:R-:W-:Y:S01]  /*0930*/  CS2R R128, SRZ ;  /* 0x0000000000807805 */ /* 0x000fe2000001ff00 */
[----:B------:R-:W-:Y:S01]  /*0940*/  CS2R R16, SRZ ;  /* 0x0000000000107805 */ /* 0x000fe2000001ff00 */
[----:B------:R-:W-:Y:S01]  /*0950*/  MOV R122, RZ ;  /* 0x000000ff007a7202 */ /* 0x000fe20000000f00 */
[----:B------:R-:W-:Y:S01]  /*0960*/  @UP1 UIADD3 UR18, UR10, 0x7f, URZ ;  /* 0x0000007f0a121890 */ /* 0x000fe2000fffe03f */
[----:B------:R-:W-:Y:S01]  /*0970*/  IMAD.MOV.U32 R11, RZ, RZ, RZ ;  /* 0x000000ffff0b7224 */ /* 0x000fe200078e00ff */
[----:B------:R-:W-:Y:S01]  /*0980*/  MOV R120, RZ ;  /* 0x000000ff00787202 */ /* 0x000fe20000000f00 */
[----:B------:R-:W-:Y:S01]  /*0990*/  CS2R R12, SRZ ;  /* 0x00000000000c7805 */ /* 0x000fe2000001ff00 */
[----:B------:R-:W-:Y:S01]  /*09a0*/  UIMAD.WIDE.U32 UR18, UR18, UR4, URZ ;  /* 0x00000004121272a5 */ /* 0x000fe2000f8e003f */
[----:B------:R-:W-:Y:S01]  /*09b0*/  IMAD.MOV.U32 R118, RZ, RZ, RZ ;  /* 0x000000ffff767224 */ /* 0x000fe200078e00ff */
[----:B------:R-:W-:Y:S01]  /*09c0*/  UIADD3 UR4, UR10, 0x7f, URZ ;  /* 0x0000007f0a047890 */ /* 0x000fe2000fffe03f */
[----:B------:R-:W-:Y:S01]  /*09d0*/  MOV R116, RZ ;  /* 0x000000ff00747202 */ /* 0x000fe20000000f00 */
[----:B------:R-:W-:Y:S01]  /*09e0*/  @UP1 USHF.R.U32.HI UR4, URZ, UR5, UR19 ;  /* 0x000000053f041299 */ /* 0x000fe20008011613 */
[----:B------:R-:W-:Y:S01]  /*09f0*/  IMAD.MOV.U32 R110, RZ, RZ, RZ ;  /* 0x000000ffff6e7224 */ /* 0x000fe200078e00ff */
[----:B------:R-:W-:Y:S01]  /*0a00*/  UIADD3 UR5, UR7, 0x3f, URZ ;  /* 0x0000003f07057890 */ /* 0x000fe2000fffe03f */
[----:B------:R-:W-:Y:S01]  /*0a10*/  CS2R R18, SRZ ;  /* 0x0000000000127805 */ /* 0x000fe2000001ff00 */
[----:B------:R-:W-:Y:S01]  /*0a20*/  UIADD3 UR6, UR6, UR4, URZ ;  /* 0x0000000406067290 */ /* 0x000fe2000fffe03f */
[----:B------:R-:W-:Y:S01]  /*0a30*/  MOV R108, RZ ;  /* 0x000000ff006c7202 */ /* 0x000fe20000000f00 */
[----:B------:R-:W-:Y:S01]  /*0a40*/  USHF.R.S32.HI UR18, URZ, 0x1f, UR5 ;  /* 0x0000001f3f127899 */ /* 0x000fe20008011405 */
[----:B------:R-:W-:Y:S01]  /*0a50*/  IMAD.MOV.U32 R114, RZ, RZ, RZ ;  /* 0x000000ffff727224 */ /* 0x000fe200078e00ff */
[----:B------:R-:W-:Y:S01]  /*0a60*/  USHF.R.S32.HI UR4, URZ, 0x1f, UR6 ;  /* 0x0000001f3f047899 */ /* 0x000fe20008011406 */
[----:B------:R-:W-:Y:S01]  /*0a70*/  CS2R R20, SRZ ;  /* 0x0000000000147805 */ /* 0x000fe2000001ff00 */
[----:B------:R-:W-:Y:S01]  /*0a80*/  ULEA.HI UR18, UR18, UR5, URZ, 0x6 ;  /* 0x0000000512127291 */ /* 0x000fe2000f8f303f */
[----:B------:R-:W-:Y:S01]  /*0a90*/  MOV R112, RZ ;  /* 0x000000ff00707202 */ /* 0x000fe20000000f00 */
[----:B------:R-:W-:Y:S01]  /*0aa0*/  ULEA.HI UR4, UR4, UR6, URZ, 0x6 ;  /* 0x0000000604047291 */ /* 0x000fe2000f8f303f */
[----:B------:R-:W-:Y:S01]  /*0ab0*/  IMAD.MOV.U32 R106, RZ, RZ, RZ ;  /* 0x000000ffff6a7224 */ /* 0x000fe200078e00ff */
[----:B------:R-:W-:Y:S01]  /*0ac0*/  USHF.R.S32.HI UR18, URZ, 0x6, UR18 ;  /* 0x000000063f127899 */ /* 0x000fe20008011412 */
[----:B------:R-:W-:Y:S01]  /*0ad0*/  CS2R R22, SRZ ;  /* 0x0000000000167805 */ /* 0x000fe2000001ff00 */
[----:B------:R-:W-:Y:S01]  /*0ae0*/  USHF.R.S32.HI UR4, URZ, 0x6, UR4 ;  /* 0x000000063f047899 */ /* 0x000fe20008011404 */
[----:B------:R-:W-:Y:S01]  /*0af0*/  MOV R104, RZ ;  /* 0x000000ff00687202 */ /* 0x000fe20000000f00 */
[----:B------:R-:W-:Y:S01]  /*0b00*/  IMAD.MOV.U32 R102, RZ, RZ, RZ ;  /* 0x000000ffff667224 */ /* 0x000fe200078e00ff */
[----:B------:R-:W-:Y:S01]  /*0b10*/  CS2R R24, SRZ ;  /* 0x0000000000187805 */ /* 0x000fe2000001ff00 */
[----:B------:R-:W-:Y:S01]  /*0b20*/  UISETP.LT.AND UP0, UPT, UR18, UR4, UPT ;  /* 0x000000041200728c */ /* 0x000fe2000bf01270 */
[----:B------:R-:W-:Y:S01]  /*0b30*/  MOV R100, RZ ;  /* 0x000000ff00647202 */ /* 0x000fe20000000f00 */
[----:B------:R-:W-:Y:S01]  /*0b40*/  IMAD.MOV.U32 R94, RZ, RZ, RZ ;  /* 0x000000ffff5e7224 */ /* 0x000fe200078e00ff */
[----:B------:R-:W-:Y:S01]  /*0b50*/  CS2R R26, SRZ ;  /* 0x00000000001a7805 */ /* 0x000fe2000001ff00 */
[----:B------:R-:W-:Y:S01]  /*0b60*/  USEL UR6, UR18, UR4, UP0 ;  /* 0x0000000412067287 */ /* 0x000fe20008000000 */
[----:B------:R-:W-:Y:S01]  /*0b70*/  MOV R92, RZ ;  /* 0x000000ff005c7202 */ /* 0x000fe20000000f00 */
[----:B------:R-:W-:Y:S01]  /*0b80*/  IMAD.MOV.U32 R98, RZ, RZ, RZ ;  /* 0x000000ffff627224 */ /* 0x000fe200078e00ff */
[----:B------:R-:W-:Y:S01]  /*0b90*/  MOV R28, RZ ;  /* 0x000000ff001c7202 */ /* 0x000fe20000000f00 */
[----:B------:R-:W-:Y:S01]  /*0ba0*/  UISETP.GE.AND UP0, UPT, UR6, 0x1, UPT ;  /* 0x000000010600788c */ /* 0x000fe2000bf06270 */
[----:B------:R-:W-:Y:S01]  /*0bb0*/  IMAD.MOV.U32 R96, RZ, RZ, RZ ;  /* 0x000000ffff607224 */ /* 0x000fe200078e00ff */
[----:B------:R-:W-:Y:S01]  /*0bc0*/  CS2R R90, SRZ ;  /* 0x00000000005a7805 */ /* 0x000fe2000001ff00 */
[----:B------:R-:W-:Y:S01]  /*0bd0*/  CS2R R30, SRZ ;  /* 0x00000000001e7805 */ /* 0x000fe2000001ff00 */
[----:B------:R-:W-:Y:S01]  /*0be0*/  MOV R88, RZ ;  /* 0x000000ff00587202 */ /* 0x000fe20000000f00 */
        /* <DEDUP_REMOVED lines=79> */
[----:B------:R-:W-:Y:S01]  /*10e0*/  BSSY B0, `(.L_x_1777) ;  /* 0x0000054000007945 */ /* 0x000fe20003800000 */
[----:B------:R-:W-:-:S02]  /*10f0*/  ULDC.64 UR4, c[0x0][0x1b8] ;  /* 0x00006e0000047ab9 */ /* 0x000fc40000000a00 */
[----:B------:R-:W-:Y:S02]  /*1100*/  UIADD3 UR19, UR19, UR17, URZ ;  /* 0x0000001113137290 */ /* 0x000fe4000fffe03f */
[----:B------:R-:W-:Y:S02]  /*1110*/  USHF.R.S32.HI UR17, URZ, 0x1f, UR13 ;  /* 0x0000001f3f117899 */ /* 0x000fe4000801140d */
[----:B------:R-:W-:Y:S02]  /*1120*/  UIMAD UR16, UR8, UR4, URZ ;  /* 0x00000004081072a4 */ /* 0x000fe4000f8e023f */
[----:B------:R-:W-:Y:S02]  /*1130*/  USEL UR17, UR17, URZ, !UP2 ;  /* 0x0000003f11117287 */ /* 0x000fe4000d000000 */
[----:B------:R-:W-:Y:S02]  /*1140*/  UIMAD UR16, UR9, UR5, UR16 ;  /* 0x00000005091072a4 */ /* 0x000fe4000f8e0210 */
[----:B------:R-:W-:-:S02]  /*1150*/  UIMAD.WIDE.U32 UR20, UR9, UR4, UR18 ;  /* 0x00000004091472a5 */ /* 0x000fc4000f8e0012 */
[----:B------:R-:W-:Y:S02]  /*1160*/  USEL UR18, UR13, URZ, !UP2 ;  /* 0x0000003f0d127287 */ /* 0x000fe4000d000000 */
[----:B------:R-:W-:Y:S01]  /*1170*/  ULDC.64 UR4, c[0x0][0x1c0] ;  /* 0x0000700000047ab9 */ /* 0x000fe20000000a00 */
[----:B-1----:R-:W-:Y:S01]  /*1180*/  LEA.HI R2, R160, R161, RZ, 0x3 ;  /* 0x000000a1a0027211 */ /* 0x002fe200078f18ff */
[----:B------:R-:W-:Y:S02]  /*1190*/  UIMAD UR17, UR17, UR4, URZ ;  /* 0x00000004111172a4 */ /* 0x000fe4000f8e023f */
[----:B------:R-:W-:Y:S01]  /*11a0*/  UIADD3 UR21, UR21, UR16, URZ ;  /* 0x0000001015157290 */ /* 0x000fe2000fffe03f */
[----:B------:R-:W-:Y:S01]  /*11b0*/  LOP3.LUT R0, R2, 0xfffffff8, RZ, 0xc0, !PT ;  /* 0xfffffff802007812 */ /* 0x000fe200078ec0ff */
[----:B------:R-:W-:Y:S01]  /*11c0*/  UIMAD UR5, UR18, UR5, UR17 ;  /* 0x00000005120572a4 */ /* 0x000fe2000f8e0211 */
[----:B------:R-:W-:Y:S01]  /*11d0*/  SHF.R.S32.HI R19, RZ, 0x3, R2 ;  /* 0x00000003ff137819 */ /* 0x000fe20000011402 */
[----:B------:R-:W-:-:S02]  /*11e0*/  UIMAD.WIDE.U32 UR18, UR18, UR4, UR20 ;  /* 0x00000004121272a5 */ /* 0x000fc4000f8e0014 */
[----:B------:R-:W-:Y:S01]  /*11f0*/  IMAD.IADD R49, R161, 0x1, -R0 ;  /* 0x00000001a1317824 */ /* 0x000fe200078e0a00 */
[----:B------:R-:W-:Y:S02]  /*1200*/  ULDC UR16, c[0x0][0x2c4] ;  /* 0x0000b10000107ab9 */ /* 0x000fe40000000800 */
[----:B------:R-:W-:Y:S01]  /*1210*/  UIADD3 UR5, UR19, UR5, URZ ;  /* 0x0000000513057290 */ /* 0x000fe2000fffe03f */
[C---:B------:R-:W-:Y:S01]  /*1220*/  IMAD R167, R49.reuse, 0x10, R19 ;  /* 0x0000001031a77824 */ /* 0x040fe200078e0213 */
[----:B------:R-:W-:Y:S01]  /*1230*/  UIMAD UR16, UR12, UR16, URZ ;  /* 0x000000100c1072a4 */ /* 0x000fe2000f8e023f */
[----:B------:R-:W-:Y:S02]  /*1240*/  IMAD.U32 R3, RZ, RZ, UR19 ;  /* 0x00000013ff037e24 */ /* 0x000fe4000f8e00ff */
[----:B------:R-:W-:Y:S01]  /*1250*/  IMAD.SHL.U32 R165, R49, 0x8, RZ ;  /* 0x0000000831a57824 */ /* 0x000fe200078e00ff */
[----:B------:R-:W-:Y:S01]  /*1260*/  IADD3 R4, R167, UR10, RZ ;  /* 0x0000000aa7047c10 */ /* 0x000fe2000fffe0ff */
[----:B------:R-:W-:Y:S01]  /*1270*/  IMAD.U32 R3, RZ, RZ, UR5 ;  /* 0x00000005ff037e24 */ /* 0x000fe2000f8e00ff */
[----:B------:R1:W-:Y:S02]  /*1280*/  STL [R1+0x3c], R167 ;  /* 0x00003ca701007387 */ /* 0x0003e40000100800 */
[C---:B------:R-:W-:Y:S01]  /*1290*/  IADD3 R24, R165.reuse, 0x40, RZ ;  /* 0x00000040a5187810 */ /* 0x040fe20007ffe0ff */
[----:B------:R-:W-:Y:S01]  /*12a0*/  @P1 IMAD.HI.U32 R2, R4, c[0x0][0x2c8], RZ ;  /* 0x0000b20004021a27 */ /* 0x000fe200078e00ff */
[----:B------:R1:W-:Y:S01]  /*12b0*/  STL [R1+0x38], R165 ;  /* 0x000038a501007387 */ /* 0x0003e20000100800 */
[----:B------:R-:W-:-:S02]  /*12c0*/  ISETP.GE.AND P3, PT, R165, c[0x0][0x198], PT ;  /* 0x00006600a5007a0c */ /* 0x000fc40003f66270 */
[----:B------:R-:W-:Y:S01]  /*12d0*/  IMAD.MOV.U32 R0, RZ, RZ, R4 ;  /* 0x000000ffff007224 */ /* 0x000fe200078e0004 */
[----:B------:R-:W-:Y:S01]  /*12e0*/  @P0 SHF.R.U32.HI R0, RZ, c[0x0][0x2cc], R2 ;  /* 0x0000b300ff000a19 */ /* 0x000fe20000011602 */
[----:B------:R-:W-:-:S03]  /*12f0*/  IMAD.U32 R2, RZ, RZ, UR18 ;  /* 0x00000012ff027e24 */ /* 0x000fc6000f8e00ff */
        /* <DEDUP_REMOVED lines=8> */
[----:B------:R-:W-:Y:S01]  /*1380*/  IMAD R0, R5, c[0x0][0x1a8], RZ ;  /* 0x00006a0005007a24 */ /* 0x000fe200078e02ff */
[----:B------:R-:W-:Y:S01]  /*1390*/  IADD3 R5, R19, UR10, RZ ;  /* 0x0000000a13057c10 */ /* 0x000fe2000fffe0ff */
[----:B------:R-:W-:-:S03]  /*13a0*/  IMAD.WIDE.U32 R2, R4, c[0x0][0x1a8], R2 ;  /* 0x00006a0004027a25 */ /* 0x000fc600078e0002 */
[----:B------:R-:W-:Y:S01]  /*13b0*/  ISETP.GE.AND P4, PT, R5, UR16, PT ;  /* 0x0000001005007c0c */ /* 0x000fe2000bf86270 */
[----:B------:R-:W-:Y:S01]  /*13c0*/  IMAD R0, R4, c[0x0][0x1ac], R0 ;  /* 0x00006b0004007a24 */ /* 0x000fe200078e0200 */
[----:B------:R-:W-:Y:S01]  /*13d0*/  LEA R12, P0, R2, c[0x0][0x160], 0x1 ;  /* 0x00005800020c7a11 */ /* 0x000fe200078008ff */
[----:B------:R-:W-:Y:S02]  /*13e0*/  IMAD.SHL.U32 R4, R19, 0x40, RZ ;  /* 0x0000004013047824 */ /* 0x000fe400078e00ff */
[----:B------:R-:W-:Y:S01]  /*13f0*/  IMAD.IADD R0, R3, 0x1, R0 ;  /* 0x0000000103007824 */ /* 0x000fe200078e0200 */
[----:B------:R-:W-:Y:S01]  /*1400*/  LOP3.LUT R3, R14, 0xfffffff0, RZ, 0xc0, !PT ;  /* 0xfffffff00e037812 */ /* 0x000fe200078ec0ff */
[----:B------:R1:W3:Y:S03]  /*1410*/  SHFL.IDX PT, R6, R12, RZ, 0x181f ;  /* 0x00181fff0c067589 */ /* 0x0002e600000e0000 */
[----:B------:R-:W-:Y:S01]  /*1420*/  LEA.HI.X R11, R2, c[0x0][0x164], R0, 0x1, P0 ;  /* 0x00005900020b7a11 */ /* 0x000fe200000f0c00 */
[----:B------:R-:W-:Y:S01]  /*1430*/  IMAD.IADD R0, R161, 0x1, -R3 ;  /* 0x00000001a1007824 */ /* 0x000fe200078e0a03 */
[----:B------:R-:W-:-:S02]  /*1440*/  LOP3.LUT R2, R4, 0x1c0, RZ, 0xc0, !PT ;  /* 0x000001c004027812 */ /* 0x000fc400078ec0ff */
[----:B------:R-:W-:Y:S02]  /*1450*/  ISETP.GE.AND P0, PT, R24, c[0x0][0x198], PT ;  /* 0x0000660018007a0c */ /* 0x000fe40003f06270 */
[----:B------:R-:W-:Y:S02]  /*1460*/  SHF.R.S32.HI R4, RZ, 0x1f, R0 ;  /* 0x0000001fff047819 */ /* 0x000fe40000011400 */
[----:B------:R-:W-:Y:S02]  /*1470*/  SHF.R.U32.HI R3, RZ, 0x3, R2 ;  /* 0x00000003ff037819 */ /* 0x000fe40000011602 */
[----:B------:R-:W-:Y:S02]  /*1480*/  LOP3.LUT R2, R2, 0x38, R165, 0xf8, !PT ;  /* 0x0000003802027812 */ /* 0x000fe400078ef8a5 */
[----:B------:R-:W-:Y:S02]  /*1490*/  LEA.HI R21, R4, R0, RZ, 0x3 ;  /* 0x0000000004157211 */ /* 0x000fe400078f18ff */
[----:B------:R-:W-:-:S02]  /*14a0*/  LOP3.LUT R3, R2, R3, RZ, 0x3c, !PT ;  /* 0x0000000302037212 */ /* 0x000fc400078e3cff */
[----:B------:R-:W-:Y:S02]  /*14b0*/  LOP3.LUT R2, R21, 0xfffffff8, RZ, 0xc0, !PT ;  /* 0xfffffff815027812 */ /* 0x000fe400078ec0ff */
[----:B------:R-:W-:-:S03]  /*14c0*/  LEA.HI R4, R160, R161, RZ, 0x6 ;  /* 0x000000a1a0047211 */ /* 0x000fc600078f30ff */
[----:B------:R-:W-:Y:S02]  /*14d0*/  IMAD.IADD R20, R0, 0x1, -R2 ;  /* 0x0000000100147824 */ /* 0x000fe400078e0a02 */
[----:B------:R-:W-:Y:S02]  /*14e0*/  IMAD.SHL.U32 R0, R4, 0x8, RZ ;  /* 0x0000000804007824 */ /* 0x000fe400078e00ff */
[----:B------:R-:W-:Y:S02]  /*14f0*/  IMAD.MOV.U32 R4, RZ, RZ, 0x10 ;  /* 0x00000010ff047424 */ /* 0x000fe400078e00ff */
[----:B------:R-:W-:Y:S01]  /*1500*/  IMAD.MOV.U32 R2, RZ, RZ, 0x20 ;  /* 0x00000020ff027424 */ /* 0x000fe200078e00ff */
[----:B------:R-:W-:Y:S01]  /*1510*/  LOP3.LUT R10, R3, 0xfffffe00, R0, 0xf8, !PT ;  /* 0xfffffe00030a7812 */ /* 0x000fe200078ef800 */
[----:B--2---:R2:W4:Y:S01]  /*1520*/  @P2 R2UR UR20, R7 ;  /* 0x00000000071423c2 */ /* 0x00452200000e0000 */
[----:B------:R-:W-:Y:S01]  /*1530*/  R2P PR, R20, 0x6 ;  /* 0x0000000614007804 */ /* 0x000fe20000000000 */
[----:B----4-:R-:W-:-:S04]  /*1540*/  @!UP0 UMOV UR20, UR13 ;  /* 0x0000000d00148c82 */ /* 0x010fc80008000000 */
[----:B------:R-:W-:Y:S02]  /*1550*/  SEL R4, R4, 0xfffffff0, !P1 ;  /* 0xfffffff004047807 */ /* 0x000fe40004800000 */
[----:B------:R-:W-:Y:S01]  /*1560*/  SEL R2, R2, 0xffffffe0, !P2 ;  /* 0xffffffe002027807 */ /* 0x000fe20005000000 */
[----:B--2---:R1:W2:Y:S01]  /*1570*/  SHFL.IDX PT, R7, R11, RZ, 0x181f ;  /* 0x00181fff0b077589 */ /* 0x0042a200000e0000 */
[----:B------:R-:W-:Y:S05]  /*1580*/  @P4 BRA `(.L_x_1778) ;  /* 0x0000009000004947 */ /* 0x000fea0003800000 */
[----:B---3--:R-:W-:Y:S01]  /*1590*/  SHF.R.S32.HI R0, RZ, 0x1f, R24 ;  /* 0x0000001fff007819 */ /* 0x008fe20000011418 */
[----:B--2---:R-:W-:-:S03]  /*15a0*/  IMAD.WIDE R8, R165, 0x2, R6 ;  /* 0x00000002a5087825 */ /* 0x004fc600078e0206 */
[----:B------:R-:W-:-:S04]  /*15b0*/  LEA.HI R0, R0, R24, RZ, 0x3 ;  /* 0x0000001800007211 */ /* 0x000fc800078f18ff */
[----:B------:R-:W-:Y:S02]  /*15c0*/  LOP3.LUT R3, R0, 0xfffffff8, RZ, 0xc0, !PT ;  /* 0xfffffff800037812 */ /* 0x000fe400078ec0ff */
[----:B------:R-:W-:-:S03]  /*15d0*/  SHF.L.U32 R0, R10, 0x1, RZ ;  /* 0x000000010a007819 */ /* 0x000fc600000006ff */
[----:B------:R-:W-:Y:S02]  /*15e0*/  IMAD.WIDE R6, R3, 0x2, R6 ;  /* 0x0000000203067825 */ /* 0x000fe400078e0206 */
[----:B------:R-:W-:Y:S01]  /*15f0*/  @!PT LDS RZ, [RZ] ;  /* 0x00000000fffff984 */ /* 0x000fe20000000800 */
[----:B------:R2:W-:Y:S04]  /*1600*/  LDGSTS.E.BYPASS.LTC128B.128 [R0+0x8100], [R8.64], !P3 ;  /* 0x0810000008007fae */ /* 0x0005e8000d901d4e */
[----:B------:R2:W-:Y:S02]  /*1610*/  LDGSTS.E.BYPASS.LTC128B.128 [R0+0xc100], [R6.64], !P0 ;  /* 0x0c10000006007fae */ /* 0x0005e4000c101d4e */
.L_x_1778:
[----:B---3--:R-:W-:Y:S05]  /*1620*/  BSYNC B0 ;  /* 0x0000000000007941 */ /* 0x008fea0003800000 */
.L_x_1777:
[----:B--2---:R-:W-:Y:S01]  /*1630*/  IADD3 R0, R5, 0x10, RZ ;  /* 0x0000001005007810 */ /* 0x004fe20007ffe0ff */
[----:B------:R2:W3:Y:S01]  /*1640*/  SHFL.IDX PT, R7, R11, 0x1, 0x181f ;  /* 0x00381f000b077f89 */ /* 0x0004e200000e0000 */
[----:B------:R-:W-:Y:S02]  /*1650*/  BSSY B0, `(.L_x_1779) ;  /* 0x000000d000007945 */ /* 0x000fe40003800000 */
[----:B------:R-:W-:Y:S01]  /*1660*/  ISETP.GE.AND P1, PT, R0, UR16, PT ;  /* 0x0000001000007c0c */ /* 0x000fe2000bf26270 */
[----:B------:R2:W4:-:S12]  /*1670*/  SHFL.IDX PT, R6, R12, 0x1, 0x181f ;  /* 0x00381f000c067f89 */ /* 0x00051800000e0000 */
        /* <DEDUP_REMOVED lines=10> */
.L_x_1780:
[----:B------:R-:W-:Y:S05]  /*1720*/  BSYNC B0 ;  /* 0x0000000000007941 */ /* 0x000fea0003800000 */
.L_x_1779:
[----:B---3--:R-:W-:Y:S01]  /*1730*/  IADD3 R0, R5, 0x20, RZ ;  /* 0x0000002005007810 */ /* 0x008fe20007ffe0ff */
[----:B------:R3:W1:Y:S01]  /*1740*/  SHFL.IDX PT, R7, R11, 0x2, 0x181f ;  /* 0x00581f000b077f89 */ /* 0x00066200000e0000 */
[----:B------:R-:W-:Y:S02]  /*1750*/  BSSY B0, `(.L_x_1781) ;  /* 0x000000d000007945 */ /* 0x000fe40003800000 */
[----:B------:R-:W-:Y:S01]  /*1760*/  ISETP.GE.AND P1, PT, R0, UR16, PT ;  /* 0x0000001000007c0c */ /* 0x000fe2000bf26270 */
[----:B----4-:R3:W4:-:S12]  /*1770*/  SHFL.IDX PT, R6, R12, 0x2, 0x181f ;  /* 0x00581f000c067f89 */ /* 0x01071800000e0000 */
        /* <DEDUP_REMOVED lines=10> */
.L_x_1782:
[----:B------:R-:W-:Y:S05]  /*1820*/  BSYNC B0 ;  /* 0x0000000000007941 */ /* 0x000fea0003800000 */
.L_x_1781:
[----:B-1----:R-:W-:Y:S01]  /*1830*/  IADD3 R0, R5, 0x30, RZ ;  /* 0x0000003005007810 */ /* 0x002fe20007ffe0ff */
[----:B------:R1:W2:Y:S01]  /*1840*/  SHFL.IDX PT, R7, R11, 0x3, 0x181f ;  /* 0x00781f000b077f89 */ /* 0x0002a200000e0000 */
[----:B------:R-:W-:Y:S02]  /*1850*/  BSSY B0, `(.L_x_1783) ;  /* 0x000000d000007945 */ /* 0x000fe40003800000 */
[----:B------:R-:W-:Y:S01]  /*1860*/  ISETP.GE.AND P1, PT, R0, UR16, PT ;  /* 0x0000001000007c0c */ /* 0x000fe2000bf26270 */
[----:B----4-:R1:W4:-:S12]  /*1870*/  SHFL.IDX PT, R6, R12, 0x3, 0x181f ;  /* 0x00781f000c067f89 */ /* 0x01031800000e0000 */
        /* <DEDUP_REMOVED lines=10> */
.L_x_1784:
[----:B------:R-:W-:Y:S05]  /*1920*/  BSYNC B0 ;  /* 0x0000000000007941 */ /* 0x000fea0003800000 */
.L_x_1783:
[----:B--2---:R-:W-:Y:S01]  /*1930*/  IADD3 R0, R5, 0x40, RZ ;  /* 0x0000004005007810 */ /* 0x004fe20007ffe0ff */
        /* <DEDUP_REMOVED lines=14> */
.L_x_1786:
[----:B------:R-:W-:Y:S05]  /*1a20*/  BSYNC B0 ;  /* 0x0000000000007941 */ /* 0x000fea0003800000 */
.L_x_1785:
        /* <DEDUP_REMOVED lines=15> */
.L_x_1788:
[----:B------:R-:W-:Y:S05]  /*1b20*/  BSYNC B0 ;  /* 0x0000000000007941 */ /* 0x000fea0003800000 */
.L_x_1787:
        /* <DEDUP_REMOVED lines=15> */
.L_x_1790:
[----:B------:R-:W-:Y:S05]  /*1c20*/  BSYNC B0 ;  /* 0x0000000000007941 */ /* 0x000fea0003800000 */
.L_x_1789:
[----:B-1----:R-:W-:Y:S01]  /*1c30*/  IMAD.U32 R0, RZ, RZ, UR6 ;  /* 0x00000006ff007e24 */ /* 0x002fe2000f8e00ff */
[----:B----4-:R-:W-:Y:S01]  /*1c40*/  SHFL.IDX PT, R6, R12, 0x7, 0x181f ;  /* 0x00f81f000c067f89 */ /* 0x010fe200000e0000 */
[----:B------:R-:W-:Y:S01]  /*1c50*/  IMAD.MOV.U32 R3, RZ, RZ, c[0x0][0x2b8] ;  /* 0x0000ae00ff037624 */ /* 0x000fe200078e00ff */
[----:B------:R-:W-:Y:S01]  /*1c60*/  IADD3 R5, R5, 0x70, RZ ;  /* 0x0000007005057810 */ /* 0x000fe20007ffe0ff */
[----:B------:R-:W-:Y:S01]  /*1c70*/  IMAD R0, R0, 0x40, R167 ;  /* 0x0000004000007824 */ /* 0x000fe200078e02a7 */
[----:B------:R-:W1:Y:S01]  /*1c80*/  SHFL.IDX PT, R7, R11, 0x7, 0x181f ;  /* 0x00f81f000b077f89 */ /* 0x000e6200000e0000 */
[----:B------:R-:W-:Y:S01]  /*1c90*/  SHF.R.S32.HI R8, RZ, 0x1f, R24 ;  /* 0x0000001fff087819 */ /* 0x000fe20000011418 */
[----:B------:R-:W-:Y:S01]  /*1ca0*/  IMAD.SHL.U32 R162, R10, 0x2, RZ ;  /* 0x000000020aa27824 */ /* 0x000fe200078e00ff */
[----:B------:R-:W-:Y:S01]  /*1cb0*/  ISETP.NE.AND P4, PT, R3, 0x1, PT ;  /* 0x000000010300780c */ /* 0x000fe20003f85270 */
[----:B------:R-:W-:Y:S01]  /*1cc0*/  USHF.R.S32.HI UR17, URZ, 0x1f, UR20 ;  /* 0x0000001f3f117899 */ /* 0x000fe20008011414 */
[----:B------:R-:W-:Y:S01]  /*1cd0*/  IADD3 R0, R0, -0x40, RZ ;  /* 0xffffffc000007810 */ /* 0x000fe20007ffe0ff */
[----:B------:R-:W-:Y:S01]  /*1ce0*/  ULDC.64 UR4, c[0x0][0x2b0] ;  /* 0x0000ac0000047ab9 */ /* 0x000fe20000000a00 */
[----:B------:R-:W-:Y:S01]  /*1cf0*/  ISETP.GE.AND P2, PT, R5, UR16, PT ;  /* 0x0000001005007c0c */ /* 0x000fe2000bf46270 */
[----:B------:R-:W-:Y:S01]  /*1d00*/  UIMAD UR17, UR17, UR4, URZ ;  /* 0x00000004111172a4 */ /* 0x000fe2000f8e023f */
[C---:B------:R-:W-:Y:S01]  /*1d10*/  IADD3 R3, R0.reuse, UR11, RZ ;  /* 0x0000000b00037c10 */ /* 0x040fe2000fffe0ff */
[----:B------:R-:W-:Y:S01]  /*1d20*/  UIMAD.WIDE.U32 UR18, UR20, UR4, URZ ;  /* 0x00000004141272a5 */ /* 0x000fe2000f8e003f */
[----:B------:R-:W-:Y:S01]  /*1d30*/  ISETP.GE.AND P5, PT, R0, UR7, PT ;  /* 0x0000000700007c0c */ /* 0x000fe2000bfa6270 */
[----:B------:R-:W-:Y:S01]  /*1d40*/  UIMAD UR5, UR20, UR5, UR17 ;  /* 0x00000005140572a4 */ /* 0x000fe2000f8e0211 */
[----:B------:R-:W-:Y:S01]  /*1d50*/  IMAD.MOV.U32 R27, RZ, RZ, RZ ;  /* 0x000000ffff1b7224 */ /* 0x000fe200078e00ff */
[----:B------:R-:W-:Y:S01]  /*1d60*/  ISETP.GE.AND P6, PT, R165, c[0x0][0x1d4], PT ;  /* 0x00007500a5007a0c */ /* 0x000fe20003fc6270 */
[----:B------:R-:W-:Y:S01]  /*1d70*/  IMAD.MOV.U32 R0, RZ, RZ, R3 ;  /* 0x000000ffff007224 */ /* 0x000fe200078e0003 */
[----:B------:R-:W-:Y:S01]  /*1d80*/  ISETP.GT.OR P5, PT, R167, 0x3f, P5 ;  /* 0x0000003fa700780c */ /* 0x000fe20002fa4670 */
[----:B------:R-:W-:Y:S01]  /*1d90*/  @P4 IMAD.HI.U32 R5, R3, c[0x0][0x2bc], RZ ;  /* 0x0000af0003054a27 */ /* 0x000fe200078e00ff */
[----:B------:R-:W-:Y:S01]  /*1da0*/  UIADD3 UR16, UR19, UR5, URZ ;  /* 0x0000000513107290 */ /* 0x000fe2000fffe03f */
[----:B------:R-:W-:Y:S01]  /*1db0*/  SHF.R.S32.HI R18, RZ, 0x4, R14 ;  /* 0x00000004ff127819 */ /* 0x000fe2000001140e */
[----:B------:R-:W-:Y:S01]  /*1dc0*/  STL [R1+0x18], R162 ;  /* 0x000018a201007387 */ /* 0x000fe20000100800 */
[----:B------:R-:W-:Y:S01]  /*1dd0*/  ULDC.64 UR4, c[0x0][0x1e8] ;  /* 0x00007a0000047ab9 */ /* 0x000fe20000000a00 */
[----:B------:R-:W-:-:S02]  /*1de0*/  @P4 SHF.R.U32.HI R0, RZ, c[0x0][0x2c0], R5 ;  /* 0x0000b000ff004a19 */ /* 0x000fc40000011605 */
[----:B------:R-:W-:Y:S01]  /*1df0*/  LEA.HI R5, R8, R24, RZ, 0x3 ;  /* 0x0000001808057211 */ /* 0x000fe200078f18ff */
[----:B-123--:R-:W-:-:S03]  /*1e00*/  @!P2 IMAD.WIDE R10, R165, 0x2, R6 ;  /* 0x00000002a50aa825 */ /* 0x00efc600078e0206 */
[----:B------:R-:W-:Y:S02]  /*1e10*/  LOP3.LUT R164, R5, 0xfffffff8, RZ, 0xc0, !PT ;  /* 0xfffffff805a47812 */ /* 0x000fe400078ec0ff */
[----:B------:R-:W-:Y:S01]  /*1e20*/  @!PT LDS RZ, [RZ] ;  /* 0x00000000fffff984 */ /* 0x000fe20000000800 */
[----:B------:R1:W-:Y:S01]  /*1e30*/  @!P2 LDGSTS.E.BYPASS.LTC128B.128 [R162+0xb900], [R10.64], !P3 ;  /* 0x0b9000000aa2afae */ /* 0x0003e2000d901d4e */
[----:B------:R-:W-:Y:S02]  /*1e40*/  @!P5 IADD3 R9, P1, R0, UR18, RZ ;  /* 0x000000120009dc10 */ /* 0x000fe4000ff3e0ff */
[----:B------:R-:W-:Y:S01]  /*1e50*/  @!P2 IMAD.WIDE R6, R164, 0x2, R6 ;  /* 0x00000002a406a825 */ /* 0x000fe200078e0206 */
[----:B------:R-:W-:Y:S01]  /*1e60*/  UIMAD UR17, UR8, UR4, URZ ;  /* 0x00000004081172a4 */ /* 0x000fe2000f8e023f */
[----:B------:R-:W-:Y:S01]  /*1e70*/  @!P5 LEA.HI.X.SX32 R5, R0, UR16, 0x1, P1 ;  /* 0x000000100005dc11 */ /* 0x000fe200088f0eff */
[----:B------:R-:W-:Y:S01]  /*1e80*/  UIMAD.WIDE.U32 UR22, UR9, UR4, URZ ;  /* 0x00000004091672a5 */ /* 0x000fe2000f8e003f */
[C---:B------:R-:W-:Y:S01]  /*1e90*/  @!P5 LEA R8, P1, R9.reuse, c[0x0][0x2a0], 0x2 ;  /* 0x0000a8000908da11 */ /* 0x040fe200078210ff */
[----:B------:R2:W-:Y:S03]  /*1ea0*/  @!P2 LDGSTS.E.BYPASS.LTC128B.128 [R162+0xf900], [R6.64], !P0 ;  /* 0x0f90000006a2afae */ /* 0x0005e6000c101d4e */
[----:B------:R-:W-:Y:S01]  /*1eb0*/  @!P5 LEA.HI.X R9, R9, c[0x0][0x2a4], R5, 0x2, P1 ;  /* 0x0000a9000909da11 */ /* 0x000fe200008f1405 */
[----:B------:R-:W0:Y:S04]  /*1ec0*/  LDGDEPBAR ;  /* 0x00000000000079af */ /* 0x000e280000000000 */
[----:B------:R-:W-:Y:S01]  /*1ed0*/  BAR.SYNC.DEFER_BLOCKING 0x0 ;  /* 0x0000000000007b1d */ /* 0x000fe20000010000 */
[----:B------:R-:W-:-:S04]  /*1ee0*/  ULEA UR20, UR6, 0xffffffc0, 0x6 ;  /* 0xffffffc006147891 */ /* 0x000fc8000f8e303f */
[----:B------:R-:W-:Y:S01]  /*1ef0*/  UIADD3 UR20, UR7, -UR20, URZ ;  /* 0x8000001407147290 */ /* 0x000fe2000fffe03f */
[----:B------:R-:W-:Y:S01]  /*1f00*/  LEA.HI R159, R160, R161, RZ, 0x5 ;  /* 0x000000a1a09f7211 */ /* 0x000fe200078f28ff */
[----:B------:R-:W-:Y:S04]  /*1f10*/  STL [R1+0x50], R164 ;  /* 0x000050a401007387 */ /* 0x000fe80000100800 */
[----:B------:R-:W-:-:S04]  /*1f20*/  IADD3 R48, -R19, UR20, RZ ;  /* 0x0000001413307c10 */ /* 0x000fc8000fffe1ff */
[C---:B------:R-:W-:Y:S02]  /*1f30*/  ISETP.GE.AND P3, PT, R48.reuse, 0x1, PT ;  /* 0x000000013000780c */ /* 0x040fe40003f66270 */
[C---:B------:R-:W-:Y:S02]  /*1f40*/  ISETP.GE.AND P2, PT, R48.reuse, 0x11, PT ;  /* 0x000000113000780c */ /* 0x040fe40003f46270 */
[----:B------:R-:W-:Y:S02]  /*1f50*/  ISETP.GE.AND P1, PT, R48, 0x21, PT ;  /* 0x000000213000780c */ /* 0x000fe40003f26270 */
[----:B------:R-:W-:Y:S01]  /*1f60*/  SHF.R.S32.HI R158, RZ, 0x5, R159 ;  /* 0x00000005ff9e7819 */ /* 0x000fe2000001149f */
[----:B------:R-:W3:Y:S01]  /*1f70*/  @!P5 LDG.E R27, [R8.64] ;  /* 0x0000000e081bd981 */ /* 0x000ee2000c1e1900 */
[----:B------:R-:W-:Y:S01]  /*1f80*/  IMAD.MOV R0, RZ, RZ, -R0 ;  /* 0x000000ffff007224 */ /* 0x000fe200078e0a00 */
[----:B------:R-:W-:Y:S01]  /*1f90*/  UIMAD UR17, UR9, UR5, UR17 ;  /* 0x00000005091172a4 */ /* 0x000fe2000f8e0211 */
[----:B------:R-:W-:Y:S01]  /*1fa0*/  ISETP.GE.AND P5, PT, R24, c[0x0][0x1d4], PT ;  /* 0x0000750018007a0c */ /* 0x000fe20003fa6270 */
[----:B------:R-:W-:Y:S01]  /*1fb0*/  IMAD.SHL.U32 R5, R21, 0x40, RZ ;  /* 0x0000004015057824 */ /* 0x000fe200078e00ff */
[----:B------:R-:W-:Y:S01]  /*1fc0*/  ULDC.64 UR4, c[0x0][0x210] ;  /* 0x0000840000047ab9 */ /* 0x000fe20000000a00 */
[----:B------:R-:W-:Y:S01]  /*1fd0*/  IMAD R28, R0, c[0x0][0x2b8], R3 ;  /* 0x0000ae00001c7a24 */ /* 0x000fe200078e0203 */
[----:B------:R-:W-:Y:S01]  /*1fe0*/  UIADD3 UR17, UR23, UR17, URZ ;  /* 0x0000001117117290 */ /* 0x000fe2000fffe03f */
[----:B------:R-:W-:Y:S01]  /*1ff0*/  SHF.R.S32.HI R166, RZ, 0x1f, R165 ;  /* 0x0000001fffa67819 */ /* 0x000fe200000114a5 */
[----:B------:R-:W-:Y:S01]  /*2000*/  UIMAD UR8, UR8, UR4, URZ ;  /* 0x00000004080872a4 */ /* 0x000fe2000f8e023f */
[C---:B--2---:R-:W-:Y:S01]  /*2010*/  IMAD.WIDE.U32 R6, R28.reuse, c[0x0][0x1e0], RZ ;  /* 0x000078001c067a25 */ /* 0x044fe200078e00ff */
[----:B------:R-:W-:Y:S01]  /*2020*/  SHF.R.S32.HI R25, RZ, 0x1f, R28 ;  /* 0x0000001fff197819 */ /* 0x000fe2000001141c */
[----:B------:R-:W-:Y:S01]  /*2030*/  UIMAD.WIDE.U32 UR24, UR9, UR4, URZ ;  /* 0x00000004091872a5 */ /* 0x000fe2000f8e003f */
[----:B------:R-:W-:Y:S01]  /*2040*/  LOP3.LUT R157, R5, 0xfffffe00, RZ, 0xc0, !PT ;  /* 0xfffffe00059d7812 */ /* 0x000fe200078ec0ff */
[----:B------:R-:W-:Y:S01]  /*2050*/  UIMAD UR8, UR9, UR5, UR8 ;  /* 0x00000005090872a4 */ /* 0x000fe2000f8e0208 */
[----:B------:R-:W-:Y:S01]  /*2060*/  STL [R1+0x30], R28 ;  /* 0x0000301c01007387 */ /* 0x000fe20000100800 */
[----:B------:R-:W-:Y:S01]  /*2070*/  IMAD R0, R25, c[0x0][0x1e0], RZ ;  /* 0x0000780019007a24 */ /* 0x000fe200078e02ff */
[----:B------:R-:W-:Y:S01]  /*2080*/  UISETP.GE.AND UP0, UPT, UR6, 0x2, UPT ;  /* 0x000000020600788c */ /* 0x000fe2000bf06270 */
[----:B------:R-:W-:Y:S01]  /*2090*/  SEL R163, RZ, 0x10, P5 ;  /* 0x00000010ffa37807 */ /* 0x000fe20002800000 */
[----:B------:R-:W-:Y:S01]  /*20a0*/  UIADD3 UR8, UR25, UR8, URZ ;  /* 0x0000000819087290 */ /* 0x000fe2000fffe03f */
[----:B------:R-:W-:-:S04]  /*20b0*/  IMAD R0, R28, c[0x0][0x1e4], R0 ;  /* 0x000079001c007a24 */ /* 0x000fc800078e0200 */
[----:B------:R-:W-:Y:S01]  /*20c0*/  IMAD.IADD R7, R7, 0x1, R0 ;  /* 0x0000000107077824 */ /* 0x000fe200078e0200 */
[----:B---3--:R-:W-:-:S03]  /*20d0*/  SHF.R.S32.HI R26, RZ, 0x1f, R27 ;  /* 0x0000001fff1a7819 */ /* 0x008fc6000001141b */
[C---:B------:R-:W-:Y:S01]  /*20e0*/  IMAD.WIDE.U32 R6, R27.reuse, c[0x0][0x1f0], R6 ;  /* 0x00007c001b067a25 */ /* 0x040fe200078e0006 */
[----:B------:R-:W-:Y:S03]  /*20f0*/  STL [R1+0x1c], R27 ;  /* 0x00001c1b01007387 */ /* 0x000fe60000100800 */
[----:B------:R-:W-:Y:S01]  /*2100*/  IMAD R3, R26, c[0x0][0x1f0], RZ ;  /* 0x00007c001a037a24 */ /* 0x000fe200078e02ff */
[----:B------:R-:W-:Y:S01]  /*2110*/  IADD3 R0, P0, R6, UR22, RZ ;  /* 0x0000001606007c10 */ /* 0x000fe2000ff1e0ff */
[----:B------:R-:W-:Y:S02]  /*2120*/  STL [R1+0x34], R166 ;  /* 0x000034a601007387 */ /* 0x000fe40000100800 */
[----:B------:R-:W-:-:S05]  /*2130*/  IMAD R3, R27, c[0x0][0x1f4], R3 ;  /* 0x00007d001b037a24 */ /* 0x000fca00078e0203 */
[----:B------:R-:W-:Y:S01]  /*2140*/  IADD3.X R6, R7, UR17, R3, P0, !PT ;  /* 0x0000001107067c10 */ /* 0x000fe200087fe403 */
[----:B------:R-:W-:Y:S01]  /*2150*/  IMAD.SHL.U32 R3, R20, 0x40, RZ ;  /* 0x0000004014037824 */ /* 0x000fe200078e00ff */
[----:B------:R-:W-:-:S04]  /*2160*/  LEA R8, P0, R0, c[0x0][0x1c8], 0x1 ;  /* 0x0000720000087a11 */ /* 0x000fc800078008ff */
[----:B------:R-:W-:Y:S01]  /*2170*/  LEA.HI.X R0, R0, c[0x0][0x1cc], R6, 0x1, P0 ;  /* 0x0000730000007a11 */ /* 0x000fe200000f0c06 */
[----:B------:R-:W-:Y:S01]  /*2180*/  SHFL.IDX PT, R12, R8, RZ, 0x181f ;  /* 0x00181fff080c7589 */ /* 0x000fe200000e0000 */
[----:B------:R-:W-:Y:S02]  /*2190*/  ISETP.GT.AND P0, PT, R48, 0x30, PT ;  /* 0x000000303000780c */ /* 0x000fe40003f04270 */
[----:B------:R-:W-:Y:S01]  /*21a0*/  LOP3.LUT R3, R3, 0x1c0, RZ, 0xc0, !PT ;  /* 0x000001c003037812 */ /* 0x000fe200078ec0ff */
[----:B------:R-:W2:Y:S04]  /*21b0*/  SHFL.IDX PT, R13, R0, RZ, 0x181f ;  /* 0x00181fff000d7589 */ /* 0x000ea800000e0000 */
[----:B------:R-:W-:Y:S04]  /*21c0*/  SHFL.IDX PT, R6, R8, 0x1, 0x181f ;  /* 0x00381f0008067f89 */ /* 0x000fe800000e0000 */
[----:B------:R-:W3:Y:S04]  /*21d0*/  SHFL.IDX PT, R7, R0, 0x1, 0x181f ;  /* 0x00381f0000077f89 */ /* 0x000ee800000e0000 */
[----:B-1----:R-:W-:Y:S04]  /*21e0*/  SHFL.IDX PT, R10, R8, 0x2, 0x181f ;  /* 0x00581f00080a7f89 */ /* 0x002fe800000e0000 */
[----:B------:R-:W1:Y:S04]  /*21f0*/  SHFL.IDX PT, R11, R0, 0x2, 0x181f ;  /* 0x00581f00000b7f89 */ /* 0x000e6800000e0000 */
[----:B------:R-:W-:Y:S04]  /*2200*/  SHFL.IDX PT, R8, R8, 0x3, 0x181f ;  /* 0x00781f0008087f89 */ /* 0x000fe800000e0000 */
[----:B------:R4:W5:Y:S01]  /*2210*/  SHFL.IDX PT, R9, R0, 0x3, 0x181f ;  /* 0x00781f0000097f89 */ /* 0x00096200000e0000 */
[----:B--2---:R-:W-:-:S05]  /*2220*/  @P3 IMAD.WIDE R16, R165, 0x2, R12 ;  /* 0x00000002a5103825 */ /* 0x004fca00078e020c */
[----:B------:R2:W-:Y:S01]  /*2230*/  @P3 LDGSTS.E.BYPASS.LTC128B.128 [R162+0x4100], [R16.64], !P6 ;  /* 0x0410000010a23fae */ /* 0x0005e2000f101d4e */
[----:B----4-:R-:W-:Y:S01]  /*2240*/  LEA.HI R0, R14, R18, RZ, 0x1 ;  /* 0x000000120e007211 */ /* 0x010fe200078f08ff */
[----:B------:R-:W-:-:S03]  /*2250*/  @P3 IMAD.WIDE R14, R164, 0x2, R12 ;  /* 0x00000002a40e3825 */ /* 0x000fc600078e020c */
[----:B------:R-:W-:Y:S01]  /*2260*/  LOP3.LUT R0, R0, 0xfffffffe, RZ, 0xc0, !PT ;  /* 0xfffffffe00007812 */ /* 0x000fe200078ec0ff */
[----:B---3--:R-:W-:Y:S01]  /*2270*/  @P2 IMAD.WIDE R12, R165, 0x2, R6 ;  /* 0x00000002a50c2825 */ /* 0x008fe200078e0206 */
[----:B------:R1:W-:Y:S03]  /*2280*/  @P3 LDGSTS.E.BYPASS.LTC128B.128 [R162+0x6100], [R14.64], !P5 ;  /* 0x061000000ea23fae */ /* 0x0003e6000e901d4e */
[----:B------:R-:W-:Y:S01]  /*2290*/  IMAD.IADD R18, R18, 0x1, -R0 ;  /* 0x0000000112127824 */ /* 0x000fe200078e0a00 */
[----:B------:R3:W-:Y:S01]  /*22a0*/  @P2 LDGSTS.E.BYPASS.LTC128B.128 [R162+0x4900], [R12.64], !P6 ;  /* 0x049000000ca22fae */ /* 0x0007e2000f101d4e */
[----:B------:R-:W-:-:S05]  /*22b0*/  IMAD.SHL.U32 R0, R49, 0x40, RZ ;  /* 0x0000004031007824 */ /* 0x000fca00078e00ff */
[----:B------:R-:W-:Y:S01]  /*22c0*/  LOP3.LUT R0, R0, 0x1c0, RZ, 0xc0, !PT ;  /* 0x000001c000007812 */ /* 0x000fe200078ec0ff */
[----:B-1----:R-:W-:-:S04]  /*22d0*/  @P1 IMAD.WIDE R14, R165, 0x2, R10 ;  /* 0x00000002a50e1825 */ /* 0x002fc800078e020a */
[----:B---3--:R-:W-:-:S04]  /*22e0*/  @P2 IMAD.WIDE R12, R164, 0x2, R6 ;  /* 0x00000002a40c2825 */ /* 0x008fc800078e0206 */
[----:B------:R-:W-:Y:S01]  /*22f0*/  @P1 IMAD.WIDE R10, R164, 0x2, R10 ;  /* 0x00000002a40a1825 */ /* 0x000fe200078e020a */
[----:B------:R1:W-:Y:S01]  /*2300*/  @P2 LDGSTS.E.BYPASS.LTC128B.128 [R162+0x6900], [R12.64], !P5 ;  /* 0x069000000ca22fae */ /* 0x0003e2000e901d4e */
[----:B------:R-:W-:Y:S02]  /*2310*/  ISETP.GE.AND P2, PT, R24, c[0x0][0x1d4], PT ;  /* 0x0000750018007a0c */ /* 0x000fe40003f46270 */
[--C-:B-----5:R-:W-:Y:S01]  /*2320*/  @P0 IMAD.WIDE R6, R165, 0x2, R8.reuse ;  /* 0x00000002a5060825 */ /* 0x120fe200078e0208 */
[----:B------:R3:W-:Y:S03]  /*2330*/  @P1 LDGSTS.E.BYPASS.LTC128B.128 [R162+0x5100], [R14.64], !P6 ;  /* 0x051000000ea21fae */ /* 0x0007e6000f101d4e */
[----:B------:R-:W-:Y:S01]  /*2340*/  @P0 IMAD.WIDE R8, R164, 0x2, R8 ;  /* 0x00000002a4080825 */ /* 0x000fe200078e0208 */
[----:B------:R4:W-:Y:S04]  /*2350*/  @P1 LDGSTS.E.BYPASS.LTC128B.128 [R162+0x7100], [R10.64], !P5 ;  /* 0x071000000aa21fae */ /* 0x0009e8000e901d4e */
[----:B------:R5:W-:Y:S04]  /*2360*/  @P0 LDGSTS.E.BYPASS.LTC128B.128 [R162+0x5900], [R6.64], !P6 ;  /* 0x0590000006a20fae */ /* 0x000be8000f101d4e */
[----:B------:R4:W-:Y:S04]  /*2370*/  @P0 LDGSTS.E.BYPASS.LTC128B.128 [R162+0x7900], [R8.64], !P5 ;  /* 0x0790000008a20fae */ /* 0x0009e8000e901d4e */
[----:B------:R-:W0:Y:S01]  /*2380*/  LDGDEPBAR ;  /* 0x00000000000079af */ /* 0x000e220000000000 */
[----:B-----5:R-:W-:-:S02]  /*2390*/  IMAD.SHL.U32 R7, R19, 0x8, RZ ;  /* 0x0000000813077824 */ /* 0x020fc400078e00ff */
[----:B------:R-:W-:Y:S01]  /*23a0*/  IMAD.SHL.U32 R6, R18, 0x8, RZ ;  /* 0x0000000812067824 */ /* 0x000fe200078e00ff */
[----:B------:R-:W-:-:S04]  /*23b0*/  DEPBAR.LE SB0, 0x1 ;  /* 0x000080400000791a */ /* 0x000fc80000000000 */
[----:B------:R-:W-:-:S04]  /*23c0*/  DEPBAR.LE SB0, 0x0 ;  /* 0x000080000000791a */ /* 0x000fc80000000000 */
[----:B------:R-:W-:Y:S02]  /*23d0*/  LOP3.LUT R7, R0, 0x8, R7, 0xf8, !PT ;  /* 0x0000000800077812 */ /* 0x000fe400078ef807 */
[----:B------:R-:W-:Y:S02]  /*23e0*/  SHF.R.U32.HI R0, RZ, 0x3, R0 ;  /* 0x00000003ff007819 */ /* 0x000fe40000011600 */
[----:B------:R-:W-:Y:S02]  /*23f0*/  LOP3.LUT R5, R3, 0x8, R6, 0xf8, !PT ;  /* 0x0000000803057812 */ /* 0x000fe400078ef806 */
[----:B------:R-:W-:Y:S02]  /*2400*/  SHF.R.U32.HI R3, RZ, 0x3, R3 ;  /* 0x00000003ff037819 */ /* 0x000fe40000011603 */
[----:B------:R-:W-:Y:S01]  /*2410*/  LOP3.LUT R0, R7, R0, RZ, 0x3c, !PT ;  /* 0x0000000007007212 */ /* 0x000fe200078e3cff */
[----:B------:R-:W-:Y:S01]  /*2420*/  IMAD.WIDE.U32 R6, R28, c[0x0][0x208], RZ ;  /* 0x000082001c067a25 */ /* 0x000fe200078e00ff */
[----:B------:R-:W-:-:S03]  /*2430*/  LOP3.LUT R156, R5, R3, RZ, 0x3c, !PT ;  /* 0x00000003059c7212 */ /* 0x000fc600078e3cff */
[----:B------:R-:W-:Y:S02]  /*2440*/  IMAD R3, R158, 0x400, R157 ;  /* 0x000004009e037824 */ /* 0x000fe400078e029d */
[----:B------:R-:W-:Y:S02]  /*2450*/  IMAD R0, R18, 0x200, R0 ;  /* 0x0000020012007824 */ /* 0x000fe400078e0200 */
[----:B------:R-:W-:Y:S02]  /*2460*/  IMAD.IADD R3, R156, 0x1, R3 ;  /* 0x000000019c037824 */ /* 0x000fe400078e0203 */
[----:B------:R-:W-:Y:S01]  /*2470*/  IMAD.SHL.U32 R236, R0, 0x2, RZ ;  /* 0x0000000200ec7824 */ /* 0x000fe200078e00ff */
[----:B------:R-:W-:Y:S01]  /*2480*/  BAR.SYNC.DEFER_BLOCKING 0x0 ;  /* 0x0000000000007b1d */ /* 0x000fe20000010000 */
[----:B------:R-:W-:Y:S02]  /*2490*/  IMAD.SHL.U32 R243, R3, 0x2, RZ ;  /* 0x0000000203f37824 */ /* 0x000fe400078e00ff */
[----:B------:R-:W-:Y:S01]  /*24a0*/  IMAD R0, R25, c[0x0][0x208], RZ ;  /* 0x0000820019007a24 */ /* 0x000fe200078e02ff */
[----:B------:R-:W-:Y:S01]  /*24b0*/  IADD3 R247, R236, 0x4120, RZ ;  /* 0x00004120ecf77810 */ /* 0x000fe20007ffe0ff */
[----:B------:R-:W-:-:S02]  /*24c0*/  IMAD R3, R26, c[0x0][0x218], RZ ;  /* 0x000086001a037a24 */ /* 0x000fc400078e02ff */
[----:B------:R-:W-:Y:S02]  /*24d0*/  IMAD R0, R28, c[0x0][0x20c], R0 ;  /* 0x000083001c007a24 */ /* 0x000fe400078e0200 */
[----:B------:R-:W-:Y:S02]  /*24e0*/  IMAD R3, R27, c[0x0][0x21c], R3 ;  /* 0x000087001b037a24 */ /* 0x000fe400078e0203 */
[----:B------:R-:W-:Y:S02]  /*24f0*/  IMAD.IADD R7, R7, 0x1, R0 ;  /* 0x0000000107077824 */ /* 0x000fe400078e0200 */
[----:B------:R-:W-:Y:S02]  /*2500*/  IMAD R245, R4, 0x2, R243 ;  /* 0x0000000204f57824 */ /* 0x000fe400078e02f3 */
[----:B------:R-:W-:-:S04]  /*2510*/  IMAD.WIDE.U32 R6, R27, c[0x0][0x218], R6 ;  /* 0x000086001b067a25 */ /* 0x000fc800078e0006 */
[----:B------:R-:W-:Y:S01]  /*2520*/  IMAD R244, R2, 0x2, R243 ;  /* 0x0000000202f47824 */ /* 0x000fe200078e02f3 */
[----:B------:R-:W-:Y:S01]  /*2530*/  IADD3 R0, P0, R6, UR24, RZ ;  /* 0x0000001806007c10 */ /* 0x000fe2000ff1e0ff */
[----:B------:R-:W-:Y:S02]  /*2540*/  IMAD R246, R2, 0x2, R245 ;  /* 0x0000000202f67824 */ /* 0x000fe400078e02f5 */
[----:B------:R-:W-:Y:S01]  /*2550*/  IMAD R248, R4, 0x2, R244 ;  /* 0x0000000204f87824 */ /* 0x000fe200078e02f4 */
[----:B----4-:R-:W-:Y:S01]  /*2560*/  LDSM.16.M88.4 R8, [R243+0xa100] ;  /* 0x00a10000f308783b */ /* 0x010fe20000000200 */
[----:B------:R-:W-:Y:S02]  /*2570*/  IADD3.X R6, R7, UR8, R3, P0, !PT ;  /* 0x0000000807067c10 */ /* 0x000fe400087fe403 */
[C---:B------:R-:W-:Y:S01]  /*2580*/  LEA R3, P0, R0.reuse, c[0x0][0x1f8], 0x1 ;  /* 0x00007e0000037a11 */ /* 0x040fe200078008ff */
[----:B------:R-:W4:Y:S03]  /*2590*/  LDSM.16.M88.4 R20, [R236+0x4100] ;  /* 0x00410000ec14783b */ /* 0x000f260000000200 */
[----:B------:R-:W-:Y:S01]  /*25a0*/  LEA.HI.X R0, R0, c[0x0][0x1fc], R6, 0x1, P0 ;  /* 0x00007f0000007a11 */ /* 0x000fe200000f0c06 */
[----:B------:R-:W5:Y:S01]  /*25b0*/  LDSM.16.M88.4 R36, [R236+0x4900] ;  /* 0x00490000ec24783b */ /* 0x000f620000000200 */
[----:B------:R-:W-:Y:S01]  /*25c0*/  LOP3.LUT P0, RZ, R49, 0x2, RZ, 0xc0, !PT ;  /* 0x0000000231ff7812 */ /* 0x000fe2000780c0ff */
[----:B------:R-:W-:-:S02]  /*25d0*/  IMAD.WIDE R6, R164, 0x2, RZ ;  /* 0x00000002a4067825 */ /* 0x000fc400078e02ff */
[----:B------:R-:W5:Y:S04]  /*25e0*/  LDSM.16.M88.4 R56, [R236+0x5100] ;  /* 0x00510000ec38783b */ /* 0x000f680000000200 */
[----:B------:R-:W5:Y:S04]  /*25f0*/  LDSM.16.M88.4 R60, [R236+0x5900] ;  /* 0x00590000ec3c783b */ /* 0x000f680000000200 */
[----:B--2---:R-:W2:Y:S04]  /*2600*/  LDSM.16.M88.4 R16, [R243+0x8100] ;  /* 0x00810000f310783b */ /* 0x004ea80000000200 */
[----:B-1----:R-:W1:Y:S04]  /*2610*/  SHFL.IDX PT, R13, R3, 0x2, 0x181f ;  /* 0x00581f00030d7f89 */ /* 0x002e6800000e0000 */
[----:B------:R-:W-:Y:S04]  /*2620*/  SHFL.IDX PT, R35, R0, 0x2, 0x181f ;  /* 0x00581f0000237f89 */ /* 0x000fe800000e0000 */
[----:B------:R-:W1:Y:S04]  /*2630*/  SHFL.IDX PT, R5, R3, RZ, 0x181f ;  /* 0x00181fff03057589 */ /* 0x000e6800000e0000 */
[----:B------:R-:W1:Y:S04]  /*2640*/  SHFL.IDX PT, R12, R3, 0x1, 0x181f ;  /* 0x00381f00030c7f89 */ /* 0x000e6800000e0000 */
[----:B---3--:R-:W3:Y:S04]  /*2650*/  SHFL.IDX PT, R14, R0, RZ, 0x181f ;  /* 0x00181fff000e7589 */ /* 0x008ee800000e0000 */
[----:B------:R-:W1:Y:S01]  /*2660*/  SHFL.IDX PT, R3, R3, 0x3, 0x181f ;  /* 0x00781f0003037f89 */ /* 0x000e6200000e0000 */
[C---:B----4-:R-:W-:Y:S03]  /*2670*/  HMMA.16816.F32 R64, R8.reuse, R20, RZ ;  /* 0x000000140840723c */ /* 0x050fe600000018ff */
[----:B------:R-:W4:Y:S04]  /*2680*/  SHFL.IDX PT, R15, R0, 0x1, 0x181f ;  /* 0x00381f00000f7f89 */ /* 0x000f2800000e0000 */
[----:B------:R1:W2:Y:S01]  /*2690*/  SHFL.IDX PT, R34, R0, 0x3, 0x181f ;  /* 0x00781f0000227f89 */ /* 0x0002a200000e0000 */
[C---:B-----5:R-:W-:Y:S08]  /*26a0*/  HMMA.16816.F32 R76, R8.reuse, R36, RZ ;  /* 0x00000024084c723c */ /* 0x060ff000000018ff */
[C---:B------:R-:W-:Y:S08]  /*26b0*/  HMMA.16816.F32 R84, R8.reuse, R56, RZ ;  /* 0x000000380854723c */ /* 0x040ff000000018ff */
[----:B------:R-:W-:Y:S01]  /*26c0*/  HMMA.16816.F32 R92, R8, R60, RZ ;  /* 0x0000003c085c723c */ /* 0x000fe200000018ff */
[----:B-1----:R-:W-:-:S07]  /*26d0*/  IADD3 R0, R236, 0x4100, RZ ;  /* 0x00004100ec007810 */ /* 0x002fce0007ffe0ff */
[----:B------:R-:W-:Y:S01]  /*26e0*/  HMMA.16816.F32 R104, R8, R22, RZ ;  /* 0x000000160868723c */ /* 0x000fe200000018ff */
[----:B------:R-:W-:Y:S01]  /*26f0*/  @P0 IADD3 R247, R0, -0x20, RZ ;  /* 0xffffffe000f70810 */ /* 0x000fe20007ffe0ff */
[----:B------:R-:W-:-:S03]  /*2700*/  IMAD.MOV.U32 R0, RZ, RZ, 0x40 ;  /* 0x00000040ff007424 */ /* 0x000fc600078e00ff */
[C---:B------:R-:W-:Y:S01]  /*2710*/  IADD3 R252, R247.reuse, 0x2000, RZ ;  /* 0x00002000f7fc7810 */ /* 0x040fe20007ffe0ff */
[----:B------:R-:W-:Y:S02]  /*2720*/  LDSM.16.M88.4 R52, [R247] ;  /* 0x00000000f734783b */ /* 0x000fe40000000200 */
[C---:B------:R-:W-:Y:S01]  /*2730*/  HMMA.16816.F32 R120, R8.reuse, R38, RZ ;  /* 0x000000260878723c */ /* 0x040fe200000018ff */
[C---:B------:R-:W-:Y:S01]  /*2740*/  IADD3 R251, R247.reuse, 0x2800, RZ ;  /* 0x00002800f7fb7810 */ /* 0x040fe20007ffe0ff */
[----:B------:R-:W-:Y:S01]  /*2750*/  LDSM.16.M88.4 R44, [R247+0x800] ;  /* 0x00080000f72c783b */ /* 0x000fe20000000200 */
[C---:B------:R-:W-:Y:S02]  /*2760*/  IADD3 R250, R247.reuse, 0x3000, RZ ;  /* 0x00003000f7fa7810 */ /* 0x040fe40007ffe0ff */
[----:B------:R-:W-:Y:S01]  /*2770*/  IADD3 R249, R247, 0x3800, RZ ;  /* 0x00003800f7f97810 */ /* 0x000fe20007ffe0ff */
[----:B------:R-:W-:Y:S02]  /*2780*/  LDSM.16.M88.4 R40, [R247+0x1000] ;  /* 0x00100000f728783b */ /* 0x000fe40000000200 */
[C---:B------:R-:W-:Y:S08]  /*2790*/  HMMA.16816.F32 R124, R8.reuse, R58, RZ ;  /* 0x0000003a087c723c */ /* 0x040ff000000018ff */
[----:B------:R-:W-:Y:S07]  /*27a0*/  HMMA.16816.F32 R128, R8, R62, RZ ;  /* 0x0000003e0880723c */ /* 0x000fee00000018ff */
[----:B------:R-:W-:Y:S01]  /*27b0*/  IMAD.WIDE R8, R165, 0x2, RZ ;  /* 0x00000002a5087825 */ /* 0x000fe200078e02ff */
[----:B--2---:R-:W-:Y:S04]  /*27c0*/  HMMA.16816.F32 R132, R16, R20, RZ ;  /* 0x000000141084723c */ /* 0x004fe800000018ff */
[----:B------:R-:W-:-:S02]  /*27d0*/  IADD3 R26, P1, R8, R13, RZ ;  /* 0x0000000d081a7210 */ /* 0x000fc40007f3e0ff */
[----:B------:R-:W-:Y:S02]  /*27e0*/  IADD3 R30, P0, R5, R8, RZ ;  /* 0x00000008051e7210 */ /* 0x000fe40007f1e0ff */
[----:B------:R-:W-:Y:S01]  /*27f0*/  IADD3 R28, P3, R8, R12, RZ ;  /* 0x0000000c081c7210 */ /* 0x000fe20007f7e0ff */
[----:B------:R-:W-:Y:S01]  /*2800*/  IMAD.X R27, R9, 0x1, R35, P1 ;  /* 0x00000001091b7824 */ /* 0x000fe200008e0623 */
[----:B------:R-:W-:Y:S01]  /*2810*/  IADD3 R24, P1, R5, R6, RZ ;  /* 0x0000000605187210 */ /* 0x000fe20007f3e0ff */
[----:B---3--:R-:W-:Y:S01]  /*2820*/  IMAD.X R31, R14, 0x1, R9, P0 ;  /* 0x000000010e1f7824 */ /* 0x008fe200000e0609 */
[----:B------:R-:W-:Y:S01]  /*2830*/  IADD3 R32, P0, R8, R3, RZ ;  /* 0x0000000308207210 */ /* 0x000fe20007f1e0ff */
[----:B----4-:R-:W-:Y:S01]  /*2840*/  IMAD.X R29, R9, 0x1, R15, P3 ;  /* 0x00000001091d7824 */ /* 0x010fe200018e060f */
[----:B------:R-:W-:Y:S01]  /*2850*/  ISETP.GE.AND P3, PT, R165, c[0x0][0x1d4], PT ;  /* 0x00007500a5007a0c */ /* 0x000fe20003f66270 */
[----:B------:R-:W-:Y:S01]  /*2860*/  IMAD.X R25, R14, 0x1, R7, P1 ;  /* 0x000000010e197824 */ /* 0x000fe200008e0607 */
[----:B------:R-:W-:Y:S01]  /*2870*/  IADD3 R20, P1, R6, R13, RZ ;  /* 0x0000000d06147210 */ /* 0x000fe20007f3e0ff */
[----:B------:R-:W-:Y:S01]  /*2880*/  HMMA.16816.F32 R108, R16, R22, RZ ;  /* 0x00000016106c723c */ /* 0x000fe200000018ff */
[----:B------:R-:W-:Y:S01]  /*2890*/  IMAD.X R33, R9, 0x1, R34, P0 ;  /* 0x0000000109217824 */ /* 0x000fe200000e0622 */
[----:B------:R-:W-:Y:S01]  /*28a0*/  IADD3 R5, R247, 0x1000, RZ ;  /* 0x00001000f7057810 */ /* 0x000fe20007ffe0ff */
[----:B------:R-:W-:Y:S01]  /*28b0*/  LDSM.16.M88.4 R8, [R245+0x8100] ;  /* 0x00810000f508783b */ /* 0x000fe20000000200 */
[----:B------:R-:W-:Y:S01]  /*28c0*/  IMAD.X R21, R7, 0x1, R35, P1 ;  /* 0x0000000107157824 */ /* 0x000fe200008e0623 */
[----:B------:R-:W-:-:S02]  /*28d0*/  ISETP.LT.OR P1, PT, R48, 0x1, P3 ;  /* 0x000000013000780c */ /* 0x000fc40001f21670 */
[C---:B------:R-:W-:Y:S01]  /*28e0*/  IADD3 R22, P0, R6.reuse, R12, RZ ;  /* 0x0000000c06167210 */ /* 0x040fe20007f1e0ff */
[C---:B------:R-:W-:Y:S04]  /*28f0*/  HMMA.16816.F32 R100, R16.reuse, R36, RZ ;  /* 0x000000241064723c */ /* 0x040fe800000018ff */
[C---:B------:R-:W-:Y:S01]  /*2900*/  IMAD.X R23, R7.reuse, 0x1, R15, P0 ;  /* 0x0000000107177824 */ /* 0x040fe200000e060f */
[----:B------:R-:W-:Y:S01]  /*2910*/  IADD3 R6, P0, R6, R3, RZ ;  /* 0x0000000306067210 */ /* 0x000fe20007f1e0ff */
[----:B------:R-:W1:Y:S01]  /*2920*/  LDSM.16.M88.4 R12, [R245+0xa100] ;  /* 0x00a10000f50c783b */ /* 0x000e620000000200 */
[----:B------:R-:W-:Y:S01]  /*2930*/  IADD3 R3, R162, 0x100, RZ ;  /* 0x00000100a2037810 */ /* 0x000fe20007ffe0ff */
[C---:B------:R-:W-:Y:S02]  /*2940*/  HMMA.16816.F32 R96, R16.reuse, R38, RZ ;  /* 0x000000261060723c */ /* 0x040fe400000018ff */
[----:B------:R-:W-:Y:S01]  /*2950*/  IMAD.X R7, R7, 0x1, R34, P0 ;  /* 0x0000000107077824 */ /* 0x000fe200000e0622 */
[C---:B------:R-:W-:Y:S01]  /*2960*/  ISETP.LT.OR P0, PT, R48.reuse, 0x1, P2 ;  /* 0x000000013000780c */ /* 0x040fe20001701670 */
[----:B------:R-:W2:Y:S04]  /*2970*/  LDSM.16.M88.4 R36, [R247+0x1800] ;  /* 0x00180000f724783b */ /* 0x000ea80000000200 */
[----:B------:R-:W-:Y:S01]  /*2980*/  @!PT LDS RZ, [RZ] ;  /* 0x00000000fffff984 */ /* 0x000fe20000000800 */
[----:B------:R-:W-:Y:S01]  /*2990*/  @!PT LDS RZ, [RZ] ;  /* 0x00000000fffff984 */ /* 0x000fe20000000800 */
[----:B------:R-:W-:Y:S01]  /*29a0*/  @!PT LDS RZ, [RZ] ;  /* 0x00000000fffff984 */ /* 0x000fe20000000800 */
[----:B------:R3:W-:Y:S01]  /*29b0*/  LDGSTS.E.BYPASS.LTC128B.128 [R162+0x100], [R30.64], !P1 ;  /* 0x001000001ea27fae */ /* 0x0007e2000c901d4e */
[C---:B------:R-:W-:Y:S01]  /*29c0*/  ISETP.LT.OR P1, PT, R48.reuse, 0x11, P3 ;  /* 0x000000113000780c */ /* 0x040fe20001f21670 */
[C---:B------:R-:W-:Y:S02]  /*29d0*/  HMMA.16816.F32 R72, R16.reuse, R60, RZ ;  /* 0x0000003c1048723c */ /* 0x040fe400000018ff */
[----:B------:R4:W-:Y:S04]  /*29e0*/  STL [R1+0x20], R3 ;  /* 0x0000200301007387 */ /* 0x0009e80000100800 */
[----:B------:R5:W-:Y:S01]  /*29f0*/  LDGSTS.E.BYPASS.LTC128B.128 [R162+0x2100], [R24.64], !P0 ;  /* 0x0210000018a27fae */ /* 0x000be2000c101d4e */
[C---:B------:R-:W-:Y:S01]  /*2a00*/  ISETP.LT.OR P0, PT, R48.reuse, 0x11, P2 ;  /* 0x000000113000780c */ /* 0x040fe20001701670 */
[----:B------:R-:W-:Y:S04]  /*2a10*/  HMMA.16816.F32 R68, R16, R62, RZ ;  /* 0x0000003e1044723c */ /* 0x000fe800000018ff */
[----:B------:R3:W-:Y:S01]  /*2a20*/  LDGSTS.E.BYPASS.LTC128B.128 [R162+0x900], [R28.64], !P1 ;  /* 0x009000001ca27fae */ /* 0x0007e2000c901d4e */
[----:B------:R-:W-:-:S02]  /*2a30*/  ISETP.LT.OR P1, PT, R48, 0x21, P3 ;  /* 0x000000213000780c */ /* 0x000fc40001f21670 */
[C---:B------:R-:W-:Y:S01]  /*2a40*/  ISETP.LT.OR P3, PT, R48.reuse, 0x31, P3 ;  /* 0x000000313000780c */ /* 0x040fe20001f61670 */
[C---:B------:R-:W-:Y:S04]  /*2a50*/  HMMA.16816.F32 R88, R16.reuse, R56, RZ ;  /* 0x000000381058723c */ /* 0x040fe800000018ff */
[----:B------:R2:W-:Y:S01]  /*2a60*/  LDGSTS.E.BYPASS.LTC128B.128 [R162+0x2900], [R22.64], !P0 ;  /* 0x0290000016a27fae */ /* 0x0005e2000c101d4e */
[C---:B------:R-:W-:Y:S02]  /*2a70*/  ISETP.LT.OR P0, PT, R48.reuse, 0x21, P2 ;  /* 0x000000213000780c */ /* 0x040fe40001701670 */
[----:B------:R-:W-:Y:S01]  /*2a80*/  ISETP.LT.OR P2, PT, R48, 0x31, P2 ;  /* 0x000000313000780c */ /* 0x000fe20001741670 */
[----:B------:R-:W-:Y:S02]  /*2a90*/  HMMA.16816.F32 R80, R16, R58, RZ ;  /* 0x0000003a1050723c */ /* 0x000fe400000018ff */
[----:B------:R5:W-:Y:S01]  /*2aa0*/  LDGSTS.E.BYPASS.LTC128B.128 [R162+0x1100], [R26.64], !P1 ;  /* 0x011000001aa27fae */ /* 0x000be2000c901d4e */
[----:B------:R-:W-:-:S02]  /*2ab0*/  LOP3.LUT P1, RZ, R49, 0x4, RZ, 0xc0, !PT ;  /* 0x0000000431ff7812 */ /* 0x000fc4000782c0ff */
[----:B----4-:R-:W-:Y:S02]  /*2ac0*/  IADD3 R3, R247, 0x800, RZ ;  /* 0x00000800f7037810 */ /* 0x010fe40007ffe0ff */
[----:B------:R-:W-:Y:S01]  /*2ad0*/  SEL R0, R0, 0xffffffc0, !P1 ;  /* 0xffffffc000007807 */ /* 0x000fe20004800000 */
[C---:B-1----:R-:W-:Y:S02]  /*2ae0*/  HMMA.16816.F32 R16, R12.reuse, R44, R76 ;  /* 0x0000002c0c10723c */ /* 0x042fe4000000184c */
[----:B------:R1:W-:Y:S01]  /*2af0*/  LDGSTS.E.BYPASS.LTC128B.128 [R162+0x3100], [R20.64], !P0 ;  /* 0x0310000014a27fae */ /* 0x0003e2000c101d4e */
[----:B------:R-:W-:Y:S01]  /*2b00*/  PLOP3.LUT P0, PT, PT, PT, UP0, 0x80, 0x0 ;  /* 0x000000000000781c */ /* 0x000fe20003f0f008 */
[----:B------:R-:W-:Y:S02]  /*2b10*/  IMAD.IADD R242, R236, 0x1, R0 ;  /* 0x00000001ecf27824 */ /* 0x000fe400078e0200 */
[----:B------:R4:W-:Y:S01]  /*2b20*/  LDGSTS.E.BYPASS.LTC128B.128 [R162+0x1900], [R32.64], !P3 ;  /* 0x0190000020a27fae */ /* 0x0009e2000d901d4e */
[----:B------:R-:W-:Y:S01]  /*2b30*/  IMAD.IADD R241, R0, 0x1, R247 ;  /* 0x0000000100f17824 */ /* 0x000fe200078e02f7 */
[----:B---3--:R-:W-:Y:S01]  /*2b40*/  HMMA.16816.F32 R28, R12, R52, R64 ;  /* 0x000000340c1c723c */ /* 0x008fe20000001840 */
[----:B------:R-:W-:Y:S01]  /*2b50*/  LOP3.LUT R0, R156, R157, RZ, 0xfc, !PT ;  /* 0x0000009d9c007212 */ /* 0x000fe200078efcff */
[----:B------:R3:W-:Y:S01]  /*2b60*/  LDGSTS.E.BYPASS.LTC128B.128 [R162+0x3900], [R6.64], !P2 ;  /* 0x0390000006a27fae */ /* 0x0007e2000d101d4e */
[----:B------:R-:W-:-:S03]  /*2b70*/  ISETP.GT.AND P3, PT, R167, 0x3f, PT ;  /* 0x0000003fa700780c */ /* 0x000fc60003f64270 */
[----:B------:R-:W-:Y:S02]  /*2b80*/  LDSM.16.M88.4 R64, [R242+0x4100] ;  /* 0x00410000f240783b */ /* 0x000fe40000000200 */
[C---:B------:R-:W-:Y:S02]  /*2b90*/  HMMA.16816.F32 R76, R12.reuse, R40, R84 ;  /* 0x000000280c4c723c */ /* 0x040fe40000001854 */
[----:B------:R-:W-:Y:S04]  /*2ba0*/  LDSM.16.M88.4 R60, [R242+0x4900] ;  /* 0x00490000f23c783b */ /* 0x000fe80000000200 */
[----:B------:R-:W-:Y:S02]  /*2bb0*/  LDSM.16.M88.4 R56, [R242+0x5100] ;  /* 0x00510000f238783b */ /* 0x000fe40000000200 */
[C---:B--2---:R-:W-:Y:S02]  /*2bc0*/  HMMA.16816.F32 R84, R12.reuse, R36, R92 ;  /* 0x000000240c54723c */ /* 0x044fe4000000185c */
[----:B------:R-:W-:Y:S04]  /*2bd0*/  LDSM.16.M88.4 R48, [R242+0x5900] ;  /* 0x00590000f230783b */ /* 0x000fe80000000200 */
[----:B-1----:R-:W1:Y:S02]  /*2be0*/  LDSM.16.M88.4 R20, [R244+0xa100] ;  /* 0x00a10000f414783b */ /* 0x002e640000000200 */
[C---:B------:R-:W-:Y:S02]  /*2bf0*/  HMMA.16816.F32 R92, R12.reuse, R54, R104 ;  /* 0x000000360c5c723c */ /* 0x040fe40000001868 */
[----:B----4-:R-:W-:Y:S04]  /*2c00*/  LDSM.16.M88.4 R32, [R241] ;  /* 0x00000000f120783b */ /* 0x010fe80000000200 */
[----:B-----5:R-:W-:Y:S02]  /*2c10*/  LDSM.16.M88.4 R24, [R241+0x1000] ;  /* 0x00100000f118783b */ /* 0x020fe40000000200 */
[C---:B------:R-:W-:Y:S02]  /*2c20*/  HMMA.16816.F32 R120, R12.reuse, R46, R120 ;  /* 0x0000002e0c78723c */ /* 0x040fe40000001878 */
[----:B------:R-:W0:Y:S04]  /*2c30*/  LDGDEPBAR ;  /* 0x00000000000079af */ /* 0x000e280000000000 */
[----:B------:R2:W-:Y:S02]  /*2c40*/  STL [R1+0x8], R3 ;  /* 0x0000080301007387 */ /* 0x0005e40000100800 */
[C---:B------:R-:W-:Y:S08]  /*2c50*/  HMMA.16816.F32 R124, R12.reuse, R42, R124 ;  /* 0x0000002a0c7c723c */ /* 0x040ff0000000187c */
[----:B------:R-:W-:Y:S01]  /*2c60*/  HMMA.16816.F32 R128, R12, R38, R128 ;  /* 0x000000260c80723c */ /* 0x000fe20000001880 */
[----:B------:R-:W4:Y:S07]  /*2c70*/  LDSM.16.M88.4 R12, [R244+0x8100] ;  /* 0x00810000f40c783b */ /* 0x000f2e0000000200 */
[----:B------:R-:W-:Y:S01]  /*2c80*/  HMMA.16816.F32 R140, R8, R40, R88 ;  /* 0x00000028088c723c */ /* 0x000fe20000001858 */
[----:B--2---:R-:W-:-:S07]  /*2c90*/  IADD3 R3, R247, 0x1800, RZ ;  /* 0x00001800f7037810 */ /* 0x004fce0007ffe0ff */
[C---:B------:R-:W-:Y:S08]  /*2ca0*/  HMMA.16816.F32 R132, R8.reuse, R52, R132 ;  /* 0x000000340884723c */ /* 0x040ff00000001884 */
[C---:B------:R-:W-:Y:S08]  /*2cb0*/  HMMA.16816.F32 R88, R8.reuse, R54, R108 ;  /* 0x000000360858723c */ /* 0x040ff0000000186c */
[C---:B------:R-:W-:Y:S08]  /*2cc0*/  HMMA.16816.F32 R136, R8.reuse, R44, R100 ;  /* 0x0000002c0888723c */ /* 0x040ff00000001864 */
[C---:B------:R-:W-:Y:S08]  /*2cd0*/  HMMA.16816.F32 R144, R8.reuse, R36, R72 ;  /* 0x000000240890723c */ /* 0x040ff00000001848 */
[C---:B------:R-:W-:Y:S08]  /*2ce0*/  HMMA.16816.F32 R108, R8.reuse, R46, R96 ;  /* 0x0000002e086c723c */ /* 0x040ff00000001860 */
[C---:B------:R-:W-:Y:S01]  /*2cf0*/  HMMA.16816.F32 R112, R8.reuse, R42, R80 ;  /* 0x0000002a0870723c */ /* 0x040fe20000001850 */
[----:B------:R-:W-:Y:S07]  /*2d00*/  LDSM.16.M88.4 R40, [R241+0x1800] ;  /* 0x00180000f128783b */ /* 0x000fee0000000200 */
[----:B------:R-:W-:Y:S01]  /*2d10*/  HMMA.16816.F32 R104, R8, R38, R68 ;  /* 0x000000260868723c */ /* 0x000fe20000001844 */
[----:B------:R-:W2:Y:S07]  /*2d20*/  LDSM.16.M88.4 R8, [R246+0xa100] ;  /* 0x00a10000f608783b */ /* 0x000eae0000000200 */
[C---:B-1----:R-:W-:Y:S01]  /*2d30*/  HMMA.16816.F32 R100, R20.reuse, R64, R28 ;  /* 0x000000401464723c */ /* 0x042fe2000000181c */
[----:B------:R-:W1:Y:S07]  /*2d40*/  LDSM.16.M88.4 R28, [R241+0x800] ;  /* 0x00080000f11c783b */ /* 0x000e6e0000000200 */
[C---:B------:R-:W-:Y:S01]  /*2d50*/  HMMA.16816.F32 R116, R20.reuse, R60, R16 ;  /* 0x0000003c1474723c */ /* 0x040fe20000001810 */
[----:B------:R-:W5:Y:S07]  /*2d60*/  LDSM.16.M88.4 R16, [R246+0x8100] ;  /* 0x00810000f610783b */ /* 0x000f6e0000000200 */
        /* <DEDUP_REMOVED lines=16> */
[C---:B------:R-:W-:Y:S08]  /*2e70*/  HMMA.16816.F32 R104, R8.reuse, R34, R80 ;  /* 0x000000220868723c */ /* 0x040ff00000001850 */
[C---:B-1----:R-:W-:Y:S08]  /*2e80*/  HMMA.16816.F32 R124, R8.reuse, R28, R116 ;  /* 0x0000001c087c723c */ /* 0x042ff00000001874 */
[C---:B------:R-:W-:Y:S08]  /*2e90*/  HMMA.16816.F32 R136, R8.reuse, R26, R68 ;  /* 0x0000001a0888723c */ /* 0x040ff00000001844 */
[----:B------:R-:W-:Y:S01]  /*2ea0*/  HMMA.16816.F32 R128, R8, R42, R44 ;  /* 0x0000002a0880723c */ /* 0x000fe2000000182c */
[----:B------:R-:W1:Y:S07]  /*2eb0*/  LDSM.16.M88.4 R44, [R236+0x6900] ;  /* 0x00690000ec2c783b */ /* 0x000e6e0000000200 */
[C---:B-----5:R-:W-:Y:S08]  /*2ec0*/  HMMA.16816.F32 R84, R16.reuse, R32, R84 ;  /* 0x000000201054723c */ /* 0x060ff00000001854 */
[C---:B------:R-:W-:Y:S01]  /*2ed0*/  HMMA.16816.F32 R68, R16.reuse, R34, R76 ;  /* 0x000000221044723c */ /* 0x040fe2000000184c */
[----:B------:R-:W-:Y:S07]  /*2ee0*/  LDSM.16.M88.4 R32, [R247+0x2000] ;  /* 0x00200000f720783b */ /* 0x000fee0000000200 */
[C---:B------:R-:W-:Y:S08]  /*2ef0*/  HMMA.16816.F32 R120, R16.reuse, R28, R64 ;  /* 0x0000001c1078723c */ /* 0x040ff00000001840 */
[C---:B------:R-:W-:Y:S08]  /*2f00*/  HMMA.16816.F32 R116, R16.reuse, R30, R60 ;  /* 0x0000001e1074723c */ /* 0x040ff0000000183c */
[C---:B------:R-:W-:Y:S01]  /*2f10*/  HMMA.16816.F32 R112, R16.reuse, R24, R36 ;  /* 0x000000181070723c */ /* 0x040fe20000001824 */
[----:B------:R-:W-:Y:S07]  /*2f20*/  LDSM.16.M88.4 R36, [R236+0x7100] ;  /* 0x00710000ec24783b */ /* 0x000fee0000000200 */
[C---:B------:R-:W-:Y:S01]  /*2f30*/  HMMA.16816.F32 R92, R16.reuse, R26, R56 ;  /* 0x0000001a105c723c */ /* 0x040fe20000001838 */
[----:B------:R-:W-:Y:S07]  /*2f40*/  LDSM.16.M88.4 R56, [R247+0x3800] ;  /* 0x00380000f738783b */ /* 0x000fee0000000200 */
        /* <DEDUP_REMOVED lines=8> */
[----:B------:R-:W4:Y:S07]  /*2fd0*/  LDSM.16.M88.4 R52, [R236+0x6100] ;  /* 0x00610000ec34783b */ /* 0x000f2e0000000200 */
[----:B------:R-:W-:Y:S01]  /*2fe0*/  HMMA.16816.F32 R96, R8, R24, R96 ;  /* 0x000000180860723c */ /* 0x000fe20000001860 */
[----:B------:R-:W5:Y:S04]  /*2ff0*/  LDSM.16.M88.4 R24, [R245+0xc100] ;  /* 0x00c10000f518783b */ /* 0x000f680000000200 */
[----:B------:R-:W3:Y:S03]  /*3000*/  LDSM.16.M88.4 R8, [R245+0xe100] ;  /* 0x00e10000f508783b */ /* 0x000ee60000000200 */
[C---:B-1----:R-:W-:Y:S08]  /*3010*/  HMMA.16816.F32 R64, R12.reuse, R44, R124 ;  /* 0x0000002c0c40723c */ /* 0x042ff0000000187c */
[----:B------:R-:W-:Y:S08]  /*3020*/  HMMA.16816.F32 R60, R12, R46, R108 ;  /* 0x0000002e0c3c723c */ /* 0x000ff0000000186c */
[C---:B--2---:R-:W-:Y:S08]  /*3030*/  HMMA.16816.F32 R40, R16.reuse, R44, R120 ;  /* 0x0000002c1028723c */ /* 0x044ff00000001878 */
[----:B------:R-:W-:Y:S08]  /*3040*/  HMMA.16816.F32 R44, R16, R46, R116 ;  /* 0x0000002e102c723c */ /* 0x000ff00000001874 */
[C---:B----4-:R-:W-:Y:S08]  /*3050*/  HMMA.16816.F32 R76, R12.reuse, R52, R88 ;  /* 0x000000340c4c723c */ /* 0x050ff00000001858 */
[----:B------:R-:W-:Y:S08]  /*3060*/  HMMA.16816.F32 R72, R12, R54, R104 ;  /* 0x000000360c48723c */ /* 0x000ff00000001868 */
        /* <DEDUP_REMOVED lines=14> */
[C---:B-----5:R-:W-:Y:S01]  /*3150*/  HMMA.16816.F32 R116, R24.reuse, R30, R44 ;  /* 0x0000001e1874723c */ /* 0x060fe2000000182c */
[----:B------:R-:W4:Y:S07]  /*3160*/  LDSM.16.M88.4 R44, [R242+0x6900] ;  /* 0x00690000f22c783b */ /* 0x000f2e0000000200 */
[-C--:B------:R-:W-:Y:S01]  /*3170*/  HMMA.16816.F32 R124, R24, R28.reuse, R40 ;  /* 0x0000001c187c723c */ /* 0x080fe20000001828 */
[----:B------:R-:W5:Y:S07]  /*3180*/  LDSM.16.M88.4 R40, [R242+0x7100] ;  /* 0x00710000f228783b */ /* 0x000f6e0000000200 */
[C---:B---3--:R-:W-:Y:S08]  /*3190*/  HMMA.16816.F32 R148, R8.reuse, R28, R64 ;  /* 0x0000001c0894723c */ /* 0x048ff00000001840 */
        /* <DEDUP_REMOVED lines=11> */
[----:B------:R-:W3:Y:S07]  /*3250*/  LDSM.16.M88.4 R8, [R248+0xe100] ;  /* 0x00e10000f808783b */ /* 0x000eee0000000200 */
[C---:B------:R-:W-:Y:S01]  /*3260*/  HMMA.16816.F32 R112, R24.reuse, R48, R12 ;  /* 0x000000301870723c */ /* 0x040fe2000000180c */
[----:B------:R-:W2:Y:S07]  /*3270*/  LDSM.16.M88.4 R12, [R246+0xc100] ;  /* 0x00c10000f60c783b */ /* 0x000eae0000000200 */
[C---:B------:R-:W-:Y:S01]  /*3280*/  HMMA.16816.F32 R108, R24.reuse, R50, R92 ;  /* 0x00000032186c723c */ /* 0x040fe2000000185c */
[----:B------:R-:W3:Y:S07]  /*3290*/  LDSM.16.M88.4 R48, [R241+0x2000] ;  /* 0x00200000f130783b */ /* 0x000eee0000000200 */
[C---:B------:R-:W-:Y:S08]  /*32a0*/  HMMA.16816.F32 R76, R24.reuse, R56, R100 ;  /* 0x00000038184c723c */ /* 0x040ff00000001864 */
[----:B------:R-:W-:Y:S01]  /*32b0*/  HMMA.16816.F32 R72, R24, R58, R80 ;  /* 0x0000003a1848723c */ /* 0x000fe20000001850 */
[----:B------:R-:W3:Y:S01]  /*32c0*/  LDSM.16.M88.4 R24, [R241+0x3800] ;  /* 0x00380000f118783b */ /* 0x000ee20000000200 */
[----:B------:R-:W-:-:S06]  /*32d0*/  DEPBAR.LE SB0, 0x0 ;  /* 0x000080000000791a */ /* 0x000fcc0000000000 */
[C---:B-1----:R-:W-:Y:S08]  /*32e0*/  HMMA.16816.F32 R104, R20.reuse, R52, R120 ;  /* 0x000000341468723c */ /* 0x042ff00000001878 */
[----:B------:R-:W-:Y:S08]  /*32f0*/  HMMA.16816.F32 R100, R20, R54, R152 ;  /* 0x000000361464723c */ /* 0x000ff00000001898 */
[C---:B--2---:R-:W-:Y:S08]  /*3300*/  HMMA.16816.F32 R64, R16.reuse, R52, R64 ;  /* 0x000000341040723c */ /* 0x044ff00000001840 */
[----:B------:R-:W-:Y:S08]  /*3310*/  HMMA.16816.F32 R60, R16, R54, R60 ;  /* 0x00000036103c723c */ /* 0x000ff0000000183c */
[C---:B----4-:R-:W-:Y:S08]  /*3320*/  HMMA.16816.F32 R96, R20.reuse, R44, R148 ;  /* 0x0000002c1460723c */ /* 0x050ff00000001894 */
        /* <DEDUP_REMOVED lines=11> */
[C---:B---3--:R-:W-:Y:S08]  /*33e0*/  HMMA.16816.F32 R96, R8.reuse, R32, R96 ;  /* 0x000000200860723c */ /* 0x048ff00000001860 */
        /* <DEDUP_REMOVED lines=9> */
[----:B------:R-:W-:Y:S01]  /*3480*/  SHF.R.S32.HI R12, RZ, 0x1f, R164 ;  /* 0x0000001fff0c7819 */ /* 0x000fe200000114a4 */
[C---:B------:R-:W-:Y:S04]  /*3490*/  HMMA.16816.F32 R104, R8.reuse, R48, R104 ;  /* 0x000000300868723c */ /* 0x040fe80000001868 */
[----:B------:R1:W-:Y:S04]  /*34a0*/  STL [R1+0x58], R12 ;  /* 0x0000580c01007387 */ /* 0x0003e80000100800 */
[----:B------:R1:W-:Y:S01]  /*34b0*/  STL [R1+0x4], R5 ;  /* 0x0000040501007387 */ /* 0x0003e20000100800 */
[C---:B------:R-:W-:Y:S03]  /*34c0*/  HMMA.16816.F32 R100, R8.reuse, R50, R100 ;  /* 0x000000320864723c */ /* 0x040fe60000001864 */
[----:B------:R1:W-:Y:S05]  /*34d0*/  STL [R1], R3 ;  /* 0x0000000301007387 */ /* 0x0003ea0000100800 */
[C---:B------:R-:W-:Y:S08]  /*34e0*/  HMMA.16816.F32 R88, R8.reuse, R28, R88 ;  /* 0x0000001c0858723c */ /* 0x040ff00000001858 */
[C---:B------:R-:W-:Y:S08]  /*34f0*/  HMMA.16816.F32 R84, R8.reuse, R30, R84 ;  /* 0x0000001e0854723c */ /* 0x040ff00000001854 */
[C---:B------:R-:W-:Y:S08]  /*3500*/  HMMA.16816.F32 R80, R8.reuse, R24, R80 ;  /* 0x000000180850723c */ /* 0x040ff00000001850 */
[----:B------:R-:W-:Y:S01]  /*3510*/  HMMA.16816.F32 R68, R8, R26, R68 ;  /* 0x0000001a0844723c */ /* 0x000fe20000001844 */
[----:B------:R-:W-:Y:S06]  /*3520*/  BAR.SYNC.DEFER_BLOCKING 0x0 ;  /* 0x0000000000007b1d */ /* 0x000fec0000010000 */
[----:B------:R-:W-:Y:S05]  /*3530*/  @!P0 BRA `(.L_x_1791) ;  /* 0x0000048000008947 */ /* 0x000fea0003800000 */
[----:B-1----:R-:W-:Y:S01]  /*3540*/  ULEA UR4, UR6, UR11, 0x6 ;  /* 0x0000000b06047291 */ /* 0x002fe2000f8e303f */
        /* <DEDUP_REMOVED lines=13> */
[----:B------:R-:W-:Y:S01]  /*3620*/  IMAD.SHL.U32 R26, R165, 0x2, RZ ;  /* 0x00000002a51a7824 */ /* 0x000fe200078e00ff */
[----:B------:R-:W-:Y:S01]  /*3630*/  IADD3 R27, -R163, 0x10, RZ ;  /* 0x00000010a31b7810 */ /* 0x000fe20007ffe1ff */
[----:B------:R-:W-:Y:S01]  /*3640*/  IMAD R10, R3, c[0x0][0x2b8], R5 ;  /* 0x0000ae00030a7a24 */ /* 0x000fe200078e0205 */
[----:B------:R-:W-:-:S04]  /*3650*/  IADD3 R13, -R25, 0x10, RZ ;  /* 0x00000010190d7810 */ /* 0x000fc80007ffe1ff */
[----:B------:R-:W-:Y:S01]  /*3660*/  SHF.R.S32.HI R3, RZ, 0x1f, R10 ;  /* 0x0000001fff037819 */ /* 0x000fe2000001140a */
[----:B------:R-:W-:Y:S01]  /*3670*/  STL [R1+0x30], R10 ;  /* 0x0000300a01007387 */ /* 0x000fe20000100800 */
[----:B------:R-:W-:-:S03]  /*3680*/  LOP3.LUT R13, R13, 0xf, RZ, 0xc0, !PT ;  /* 0x0000000f0d0d7812 */ /* 0x000fc600078ec0ff */
        /* <DEDUP_REMOVED lines=13> */
[----:B------:R-:W1:Y:S01]  /*3760*/  SHFL.IDX PT, R7, R5, RZ, 0x181f ;  /* 0x00181fff05077589 */ /* 0x000e6200000e0000 */
[----:B------:R-:W-:-:S03]  /*3770*/  SHF.L.U64.HI R6, R165, 0x1, R166 ;  /* 0x00000001a5067819 */ /* 0x000fc600000102a6 */
[----:B------:R-:W2:Y:S04]  /*3780*/  SHFL.IDX PT, R9, R3, RZ, 0x181f ;  /* 0x00181fff03097589 */ /* 0x000ea800000e0000 */
[----:B------:R-:W3:Y:S04]  /*3790*/  SHFL.IDX PT, R8, R5, 0x1, 0x181f ;  /* 0x00381f0005087f89 */ /* 0x000ee800000e0000 */
[----:B------:R-:W-:Y:S04]  /*37a0*/  SHFL.IDX PT, R11, R5, 0x2, 0x181f ;  /* 0x00581f00050b7f89 */ /* 0x000fe800000e0000 */
[----:B------:R-:W4:Y:S04]  /*37b0*/  SHFL.IDX PT, R10, R3, 0x1, 0x181f ;  /* 0x00381f00030a7f89 */ /* 0x000f2800000e0000 */
[----:B------:R5:W5:Y:S04]  /*37c0*/  SHFL.IDX PT, R22, R5, 0x3, 0x181f ;  /* 0x00781f0005167f89 */ /* 0x000b6800000e0000 */
[----:B------:R-:W5:Y:S01]  /*37d0*/  SHFL.IDX PT, R24, R3, 0x2, 0x181f ;  /* 0x00581f0003187f89 */ /* 0x000f6200000e0000 */
[----:B-1----:R-:W-:-:S03]  /*37e0*/  IADD3 R20, P0, R7, R26, RZ ;  /* 0x0000001a07147210 */ /* 0x002fc60007f1e0ff */
[----:B------:R1:W1:Y:S02]  /*37f0*/  SHFL.IDX PT, R23, R3, 0x3, 0x181f ;  /* 0x00781f0003177f89 */ /* 0x00026400000e0000 */
[----:B--2---:R-:W-:Y:S01]  /*3800*/  IMAD.X R21, R9, 0x1, R6, P0 ;  /* 0x0000000109157824 */ /* 0x004fe200000e0606 */
[----:B---3--:R-:W-:-:S04]  /*3810*/  IADD3 R16, P1, R8, R26, RZ ;  /* 0x0000001a08107210 */ /* 0x008fc80007f3e0ff */
[----:B------:R2:W-:Y:S01]  /*3820*/  LDGSTS.E.BYPASS.LTC128B.128 [R162+0x4100], [R20.64], !P6 ;  /* 0x0410000014a27fae */ /* 0x0005e2000f101d4e */
[----:B----4-:R-:W-:Y:S01]  /*3830*/  IMAD.X R17, R10, 0x1, R6, P1 ;  /* 0x000000010a117824 */ /* 0x010fe200008e0606 */
[C---:B-----5:R-:W-:Y:S01]  /*3840*/  SHF.L.U64.HI R5, R164.reuse, 0x1, R12 ;  /* 0x00000001a4057819 */ /* 0x060fe2000001020c */
[----:B-1----:R-:W-:-:S05]  /*3850*/  IMAD.SHL.U32 R3, R164, 0x2, RZ ;  /* 0x00000002a4037824 */ /* 0x002fca00078e00ff */
[-C--:B------:R-:W-:Y:S02]  /*3860*/  IADD3 R18, P2, R7, R3.reuse, RZ ;  /* 0x0000000307127210 */ /* 0x080fe40007f5e0ff */
[-C--:B------:R-:W-:Y:S02]  /*3870*/  IADD3 R14, P0, R8, R3.reuse, RZ ;  /* 0x00000003080e7210 */ /* 0x080fe40007f1e0ff */
[----:B------:R-:W-:Y:S01]  /*3880*/  LOP3.LUT R7, R27, 0xf, RZ, 0xc0, !PT ;  /* 0x0000000f1b077812 */ /* 0x000fe200078ec0ff */
[--C-:B------:R-:W-:Y:S01]  /*3890*/  IMAD.X R19, R9, 0x1, R5.reuse, P2 ;  /* 0x0000000109137824 */ /* 0x100fe200010e0605 */
[----:B------:R-:W-:Y:S01]  /*38a0*/  IADD3 R12, P2, R11, R26, RZ ;  /* 0x0000001a0b0c7210 */ /* 0x000fe20007f5e0ff */
[----:B------:R-:W-:Y:S01]  /*38b0*/  IMAD.X R15, R10, 0x1, R5, P0 ;  /* 0x000000010a0f7824 */ /* 0x000fe200000e0605 */
[----:B------:R-:W-:Y:S02]  /*38c0*/  IADD3 R8, P1, P0, R13, R22, R26 ;  /* 0x000000160d087210 */ /* 0x000fe4000783e01a */
[----:B------:R2:W-:Y:S01]  /*38d0*/  LDGSTS.E.BYPASS.LTC128B.128 [R162+0x6100], [R18.64], !P5 ;  /* 0x0610000012a27fae */ /* 0x0005e2000e901d4e */
[----:B------:R-:W-:Y:S01]  /*38e0*/  IMAD.X R13, R24, 0x1, R6, P2 ;  /* 0x00000001180d7824 */ /* 0x000fe200010e0606 */
[----:B------:R-:W-:-:S02]  /*38f0*/  IADD3 R10, P2, R11, R3, RZ ;  /* 0x000000030b0a7210 */ /* 0x000fc40007f5e0ff */
[-C--:B------:R-:W-:Y:S01]  /*3900*/  IADD3.X R9, RZ, R23.reuse, R6, P1, P0 ;  /* 0x00000017ff097210 */ /* 0x080fe20000fe0406 */
[----:B------:R2:W-:Y:S01]  /*3910*/  LDGSTS.E.BYPASS.LTC128B.128 [R162+0x4900], [R16.64], !P6 ;  /* 0x0490000010a27fae */ /* 0x0005e2000f101d4e */
[----:B------:R-:W-:Y:S01]  /*3920*/  IADD3 R6, P1, P0, R7, R22, R3 ;  /* 0x0000001607067210 */ /* 0x000fe2000783e003 */
[--C-:B------:R-:W-:Y:S01]  /*3930*/  IMAD.X R11, R24, 0x1, R5.reuse, P2 ;  /* 0x00000001180b7824 */ /* 0x100fe200010e0605 */
[----:B------:R-:W-:Y:S01]  /*3940*/  ISETP.NE.U32.AND P2, PT, R25, RZ, PT ;  /* 0x000000ff1900720c */ /* 0x000fe20003f45070 */
[----:B------:R2:W-:Y:S01]  /*3950*/  LDGSTS.E.BYPASS.LTC128B.128 [R162+0x6900], [R14.64], !P5 ;  /* 0x069000000ea27fae */ /* 0x0005e2000e901d4e */
[----:B------:R-:W-:Y:S02]  /*3960*/  IADD3.X R7, RZ, R23, R5, P1, P0 ;  /* 0x00000017ff077210 */ /* 0x000fe40000fe0405 */
[----:B------:R-:W-:Y:S01]  /*3970*/  ISETP.NE.U32.AND P0, PT, R163, RZ, PT ;  /* 0x000000ffa300720c */ /* 0x000fe20003f05070 */
[----:B------:R2:W-:Y:S04]  /*3980*/  LDGSTS.E.BYPASS.LTC128B.128 [R162+0x5100], [R12.64], !P6 ;  /* 0x051000000ca27fae */ /* 0x0005e8000f101d4e */
[----:B------:R2:W-:Y:S04]  /*3990*/  LDGSTS.E.BYPASS.LTC128B.128 [R162+0x7100], [R10.64], !P5 ;  /* 0x071000000aa27fae */ /* 0x0005e8000e901d4e */
[----:B------:R2:W-:Y:S04]  /*39a0*/  LDGSTS.E.BYPASS.LTC128B.128.ZFILL [R162+0x5900], [R8.64], P2 ;  /* 0x0590000008a27fae */ /* 0x0005e80009141d4e */
[----:B------:R2:W-:Y:S02]  /*39b0*/  LDGSTS.E.BYPASS.LTC128B.128.ZFILL [R162+0x7900], [R6.64], P0 ;  /* 0x0790000006a27fae */ /* 0x0005e40008141d4e */
.L_x_1791:
[----:B-1----:R-:W-:Y:S01]  /*39c0*/  LOP3.LUT R3, R159, 0xffffffe0, RZ, 0xc0, !PT ;  /* 0xffffffe09f037812 */ /* 0x002fe200078ec0ff */
[----:B------:R-:W-:Y:S01]  /*39d0*/  UMOV UR4, 0xffffffc0 ;  /* 0xffffffc000047882 */ /* 0x000fe20000000000 */
[----:B--2---:R-:W-:Y:S01]  /*39e0*/  LEA.HI R6, R160, R161, RZ, 0x2 ;  /* 0x000000a1a0067211 */ /* 0x004fe200078f10ff */
        /* <DEDUP_REMOVED lines=10> */
[----:B------:R-:W-:Y:S01]  /*3a90*/  IMAD R240, R2, 0x2, R237 ;  /* 0x0000000202f07824 */ /* 0x000fe200078e02ed */
[----:B------:R-:W-:-:S02]  /*3aa0*/  LEA.HI R7, R9, R5, RZ, 0x2 ;  /* 0x0000000509077211 */ /* 0x000fc400078f10ff */
[----:B------:R-:W-:Y:S01]  /*3ab0*/  LEA.HI R3, R6, R6, RZ, 0x1 ;  /* 0x0000000606037211 */ /* 0x000fe200078f08ff */
[----:B------:R-:W-:Y:S01]  /*3ac0*/  IMAD.IADD R9, R158, 0x1, -R8 ;  /* 0x000000019e097824 */ /* 0x000fe200078e0a08 */
[----:B------:R-:W-:Y:S01]  /*3ad0*/  LEA.HI.SX32 R8, R7, UR10, 0x1e ;  /* 0x0000000a07087c11 */ /* 0x000fe2000f8ff2ff */
[----:B------:R-:W-:Y:S01]  /*3ae0*/  LDSM.16.MT88.4 R76, [R240+0x100] ;  /* 0x00010000f04c783b */ /* 0x000fe20000004200 */
[----:B------:R-:W-:Y:S01]  /*3af0*/  PLOP3.LUT P1, PT, PT, PT, UP1, 0x80, 0x0 ;  /* 0x000000000000781c */ /* 0x000fe20003f2f018 */
[C---:B------:R-:W-:Y:S01]  /*3b00*/  IMAD.SHL.U32 R10, R3.reuse, 0x20, RZ ;  /* 0x00000020030a7824 */ /* 0x040fe200078e00ff */
[----:B------:R-:W-:Y:S01]  /*3b10*/  LOP3.LUT R3, R3, 0x1ffffffe, RZ, 0xc0, !PT ;  /* 0x1ffffffe03037812 */ /* 0x000fe200078ec0ff */
[----:B------:R-:W-:Y:S01]  /*3b20*/  IMAD R9, R9, 0x10, R8 ;  /* 0x0000001009097824 */ /* 0x000fe200078e0208 */
[----:B------:R-:W-:Y:S02]  /*3b30*/  PLOP3.LUT P0, PT, PT, PT, UP1, 0x80, 0x0 ;  /* 0x000000000000781c */ /* 0x000fe40003f0f018 */
[----:B------:R-:W-:-:S02]  /*3b40*/  LOP3.LUT R8, R10, 0xffffffc0, RZ, 0xc0, !PT ;  /* 0xffffffc00a087812 */ /* 0x000fc400078ec0ff */
[----:B------:R-:W-:Y:S02]  /*3b50*/  IADD3 R6, R6, -R3, RZ ;  /* 0x8000000306067210 */ /* 0x000fe40007ffe0ff */
[----:B------:R-:W-:Y:S01]  /*3b60*/  LOP3.LUT R7, R7, 0x7ffffffc, RZ, 0xc0, !PT ;  /* 0x7ffffffc07077812 */ /* 0x000fe200078ec0ff */
[----:B------:R-:W-:Y:S01]  /*3b70*/  IMAD.IADD R3, R8, 0x1, R9 ;  /* 0x0000000108037824 */ /* 0x000fe200078e0209 */
[----:B------:R-:W-:-:S03]  /*3b80*/  LEA R238, R4, R237, 0x1 ;  /* 0x000000ed04ee7211 */ /* 0x000fc600078e08ff */
[----:B------:R-:W-:Y:S02]  /*3b90*/  IMAD R11, R6, 0x8, R3 ;  /* 0x00000008060b7824 */ /* 0x000fe400078e0203 */
[----:B------:R-:W-:Y:S02]  /*3ba0*/  IMAD R239, R2, 0x2, R238 ;  /* 0x0000000202ef7824 */ /* 0x000fe400078e02ee */
[----:B------:R-:W-:Y:S01]  /*3bb0*/  @P1 IMAD.HI.U32 R6, R11, c[0x0][0x2c8], RZ ;  /* 0x0000b2000b061a27 */ /* 0x000fe200078e00ff */
[----:B------:R-:W-:Y:S03]  /*3bc0*/  STL [R1+0x48], R11 ;  /* 0x0000480b01007387 */ /* 0x000fe60000100800 */
[----:B------:R-:W-:Y:S01]  /*3bd0*/  IMAD.MOV.U32 R3, RZ, RZ, R11 ;  /* 0x000000ffff037224 */ /* 0x000fe200078e000b */
[----:B------:R-:W-:Y:S01]  /*3be0*/  @P0 SHF.R.U32.HI R3, RZ, c[0x0][0x2cc], R6 ;  /* 0x0000b300ff030a19 */ /* 0x000fe20000011606 */
[----:B------:R-:W-:Y:S04]  /*3bf0*/  LDSM.16.MT88.4 R72, [R239+0x100] ;  /* 0x00010000ef48783b */ /* 0x000fe80000004200 */
[----:B------:R-:W1:Y:S04]  /*3c00*/  SHFL.IDX PT, R8, R3, RZ, 0x1c1f ;  /* 0x001c1fff03087589 */ /* 0x000e6800000e0000 */
[----:B------:R-:W2:Y:S04]  /*3c10*/  SHFL.IDX PT, R9, R3, 0x1, 0x1c1f ;  /* 0x003c1f0003097f89 */ /* 0x000ea800000e0000 */
[----:B------:R-:W3:Y:S04]  /*3c20*/  SHFL.IDX PT, R11, R3, 0x2, 0x1c1f ;  /* 0x005c1f00030b7f89 */ /* 0x000ee800000e0000 */
[----:B------:R4:W5:Y:S02]  /*3c30*/  SHFL.IDX PT, R10, R3, 0x3, 0x1c1f ;  /* 0x007c1f00030a7f89 */ /* 0x00096400000e0000 */
[----:B----4-:R-:W-:-:S02]  /*3c40*/  IMAD.IADD R3, R5, 0x1, -R7 ;  /* 0x0000000105037824 */ /* 0x010fc400078e0a07 */
[----:B------:R-:W-:Y:S01]  /*3c50*/  IMAD.U32 R5, RZ, RZ, UR4 ;  /* 0x00000004ff057e24 */ /* 0x000fe2000f8e00ff */
[----:B------:R-:W-:Y:S02]  /*3c60*/  ULDC.64 UR4, c[0x0][0x2c8] ;  /* 0x0000b20000047ab9 */ /* 0x000fe40000000a00 */
[----:B------:R-:W-:-:S04]  /*3c70*/  SHF.L.U32 R12, R3, 0x1, RZ ;  /* 0x00000001030c7819 */ /* 0x000fc800000006ff */
[C---:B------:R-:W-:Y:S01]  /*3c80*/  IADD3 R3, -R12.reuse, UR7, R5 ;  /* 0x000000070c037c10 */ /* 0x040fe2000fffe105 */
[----:B------:R4:W-:Y:S01]  /*3c90*/  STL [R1+0x4c], R12 ;  /* 0x00004c0c01007387 */ /* 0x0009e20000100800 */
[----:B------:R-:W-:Y:S01]  /*3ca0*/  IADD3 R6, -R12, UR20, RZ ;  /* 0x000000140c067c10 */ /* 0x000fe2000fffe1ff */
[----:B------:R-:W-:Y:S01]  /*3cb0*/  UIMAD.WIDE.U32 UR20, UR10, UR4, URZ ;  /* 0x000000040a1472a5 */ /* 0x000fe2000f8e003f */
[----:B------:R-:W-:-:S03]  /*3cc0*/  IADD3 R3, R3, -UR12, RZ ;  /* 0x8000000c03037c10 */ /* 0x000fc6000fffe0ff */
[----:B------:R-:W-:Y:S02]  /*3cd0*/  @UP1 USHF.R.U32.HI UR10, URZ, UR5, UR21 ;  /* 0x000000053f0a1299 */ /* 0x000fe40008011615 */
[C---:B-1----:R-:W-:Y:S02]  /*3ce0*/  IMAD.IADD R5, R3.reuse, 0x1, R8 ;  /* 0x0000000103057824 */ /* 0x042fe400078e0208 */
[C---:B--2---:R-:W-:Y:S01]  /*3cf0*/  IMAD.IADD R7, R3.reuse, 0x1, R9 ;  /* 0x0000000103077824 */ /* 0x044fe200078e0209 */
[----:B------:R-:W-:Y:S01]  /*3d00*/  UIADD3 UR10, UR10, UR7, -UR12 ;  /* 0x000000070a0a7290 */ /* 0x000fe2000fffe80c */
[C---:B---3--:R-:W-:Y:S01]  /*3d10*/  IMAD.IADD R9, R3.reuse, 0x1, R11 ;  /* 0x0000000103097824 */ /* 0x048fe200078e020b */
[C---:B------:R-:W-:Y:S01]  /*3d20*/  IMNMX R5, R6.reuse, R5, PT ;  /* 0x0000000506057217 */ /* 0x040fe20003800200 */
[----:B-----5:R-:W-:Y:S01]  /*3d30*/  IMAD.IADD R8, R3, 0x1, R10 ;  /* 0x0000000103087824 */ /* 0x020fe200078e020a */
[----:B------:R-:W-:Y:S01]  /*3d40*/  IMNMX R3, R6, R7, PT ;  /* 0x0000000706037217 */ /* 0x000fe20003800200 */
[----:B------:R-:W-:Y:S01]  /*3d50*/  USHF.R.S32.HI UR4, URZ, 0x1f, UR10 ;  /* 0x0000001f3f047899 */ /* 0x000fe2000801140a */
[----:B------:R-:W-:-:S02]  /*3d60*/  ISETP.GT.AND P0, PT, R5, RZ, PT ;  /* 0x000000ff0500720c */ /* 0x000fc40003f04270 */
[----:B------:R-:W-:Y:S01]  /*3d70*/  ISETP.GT.AND P2, PT, R5, 0x1, PT ;  /* 0x000000010500780c */ /* 0x000fe20003f44270 */
[----:B------:R-:W-:Y:S01]  /*3d80*/  ULEA.HI UR4, UR4, UR10, URZ, 0x6 ;  /* 0x0000000a04047291 */ /* 0x000fe2000f8f303f */
[----:B------:R-:W-:Y:S01]  /*3d90*/  ISETP.GT.AND P1, PT, R3, RZ, PT ;  /* 0x000000ff0300720c */ /* 0x000fe20003f24270 */
[----:B------:R-:W-:Y:S01]  /*3da0*/  UIADD3 UR10, UR6, -0x2, URZ ;  /* 0xfffffffe060a7890 */ /* 0x000fe2000fffe03f */
[----:B------:R-:W-:Y:S01]  /*3db0*/  FSEL R10, R64, -INF , P0 ;  /* 0xff800000400a7808 */ /* 0x000fe20000000000 */
[----:B------:R-:W-:Y:S01]  /*3dc0*/  USHF.R.S32.HI UR5, URZ, 0x6, UR4 ;  /* 0x000000063f057899 */ /* 0x000fe20008011404 */
[----:B------:R-:W-:Y:S02]  /*3dd0*/  FSEL R11, R65, -INF , P2 ;  /* 0xff800000410b7808 */ /* 0x000fe40001000000 */
[----:B------:R-:W-:Y:S01]  /*3de0*/  ISETP.GT.AND P0, PT, R3, 0x1, PT ;  /* 0x000000010300780c */ /* 0x000fe20003f04270 */
[----:B------:R-:W-:Y:S01]  /*3df0*/  UISETP.LT.AND UP0, UPT, URZ, UR5, UPT ;  /* 0x000000053f00728c */ /* 0x000fe2000bf01270 */
[----:B------:R-:W-:-:S02]  /*3e00*/  ISETP.GT.AND P2, PT, R5, 0x8, PT ;  /* 0x000000080500780c */ /* 0x000fc40003f44270 */
[C---:B------:R-:W-:Y:S01]  /*3e10*/  IMNMX R7, R6.reuse, R9, PT ;  /* 0x0000000906077217 */ /* 0x040fe20003800200 */
[----:B------:R-:W-:Y:S01]  /*3e20*/  USEL UR5, URZ, UR5, !UP0 ;  /* 0x000000053f057287 */ /* 0x000fe2000c000000 */
[----:B------:R-:W-:Y:S02]  /*3e30*/  IMNMX R6, R6, R8, PT ;  /* 0x0000000806067217 */ /* 0x000fe40003800200 */
[----:B------:R-:W-:Y:S01]  /*3e40*/  FSEL R22, R66, -INF , P1 ;  /* 0xff80000042167808 */ /* 0x000fe20000800000 */
[----:B------:R-:W-:Y:S01]  /*3e50*/  UISETP.GE.AND UP0, UPT, UR10, UR5, UPT ;  /* 0x000000050a00728c */ /* 0x000fe2000bf06270 */
[----:B------:R-:W-:Y:S02]  /*3e60*/  ISETP.GT.AND P1, PT, R5, 0x9, PT ;  /* 0x000000090500780c */ /* 0x000fe40003f24270 */
[----:B------:R-:W-:Y:S02]  /*3e70*/  FSEL R25, R67, -INF , P0 ;  /* 0xff80000043197808 */ /* 0x000fe40000000000 */
[----:B----4-:R-:W-:Y:S01]  /*3e80*/  FSEL R12, R60, -INF , P2 ;  /* 0xff8000003c0c7808 */ /* 0x010fe20001000000 */
[----:B------:R-:W-:Y:S01]  /*3e90*/  LDSM.16.MT88.4 R64, [R238+0x2100] ;  /* 0x00210000ee40783b */ /* 0x000fe20000004200 */
[----:B------:R-:W-:-:S02]  /*3ea0*/  FMNMX.FTZ R8, R10, R11, !PT ;  /* 0x0000000b0a087209 */ /* 0x000fc40007810000 */
[----:B------:R-:W-:Y:S02]  /*3eb0*/  ISETP.GT.AND P0, PT, R3, 0x8, PT ;  /* 0x000000080300780c */ /* 0x000fe40003f04270 */
[----:B------:R-:W-:Y:S02]  /*3ec0*/  FSEL R13, R61, -INF , P1 ;  /* 0xff8000003d0d7808 */ /* 0x000fe40000800000 */
[C---:B------:R-:W-:Y:S02]  /*3ed0*/  ISETP.GT.AND P2, PT, R5.reuse, 0x10, PT ;  /* 0x000000100500780c */ /* 0x040fe40003f44270 */
[----:B------:R-:W-:Y:S02]  /*3ee0*/  FMNMX.FTZ R8, R12, R8, !PT ;  /* 0x000000080c087209 */ /* 0x000fe40007810000 */
[----:B------:R-:W-:Y:S02]  /*3ef0*/  FSEL R29, R62, -INF , P0 ;  /* 0xff8000003e1d7808 */ /* 0x000fe40000000000 */
[----:B------:R-:W-:-:S02]  /*3f00*/  ISETP.GT.AND P0, PT, R5, 0x11, PT ;  /* 0x000000110500780c */ /* 0x000fc40003f04270 */
[----:B------:R-:W-:Y:S02]  /*3f10*/  FSEL R14, R56, -INF , P2 ;  /* 0xff800000380e7808 */ /* 0x000fe40001000000 */
[----:B------:R-:W-:Y:S02]  /*3f20*/  FMNMX.FTZ R8, R13, R8, !PT ;  /* 0x000000080d087209 */ /* 0x000fe40007810000 */
[----:B------:R-:W-:Y:S02]  /*3f30*/  ISETP.GT.AND P1, PT, R3, 0x9, PT ;  /* 0x000000090300780c */ /* 0x000fe40003f24270 */
[----:B------:R-:W-:Y:S02]  /*3f40*/  FSEL R15, R57, -INF , P0 ;  /* 0xff800000390f7808 */ /* 0x000fe40000000000 */
[----:B------:R-:W-:Y:S02]  /*3f50*/  ISETP.GT.AND P0, PT, R3, 0x11, PT ;  /* 0x000000110300780c */ /* 0x000fe40003f04270 */
[----:B------:R-:W-:-:S02]  /*3f60*/  ISETP.GT.AND P2, PT, R5, 0x18, PT ;  /* 0x000000180500780c */ /* 0x000fc40003f44270 */
[----:B------:R-:W-:Y:S02]  /*3f70*/  FMNMX.FTZ R8, R14, R8, !PT ;  /* 0x000000080e087209 */ /* 0x000fe40007810000 */
[----:B------:R-:W-:Y:S02]  /*3f80*/  FSEL R30, R63, -INF , P1 ;  /* 0xff8000003f1e7808 */ /* 0x000fe40000800000 */
[----:B------:R-:W-:Y:S01]  /*3f90*/  ISETP.GT.AND P1, PT, R3, 0x10, PT ;  /* 0x000000100300780c */ /* 0x000fe20003f24270 */
[----:B------:R-:W-:Y:S01]  /*3fa0*/  LDSM.16.MT88.4 R60, [R237+0x900] ;  /* 0x00090000ed3c783b */ /* 0x000fe20000004200 */
[----:B------:R-:W-:Y:S02]  /*3fb0*/  FSEL R31, R59, -INF , P0 ;  /* 0xff8000003b1f7808 */ /* 0x000fe40000000000 */
[----:B------:R-:W-:Y:S02]  /*3fc0*/  ISETP.GT.AND P0, PT, R5, 0x19, PT ;  /* 0x000000190500780c */ /* 0x000fe40003f04270 */
[----:B------:R-:W-:-:S02]  /*3fd0*/  FSEL R16, R52, -INF , P2 ;  /* 0xff80000034107808 */ /* 0x000fc40001000000 */
[----:B------:R-:W-:Y:S02]  /*3fe0*/  FMNMX.FTZ R8, R15, R8, !PT ;  /* 0x000000080f087209 */ /* 0x000fe40007810000 */
[----:B------:R-:W-:Y:S02]  /*3ff0*/  FSEL R28, R58, -INF , P1 ;  /* 0xff8000003a1c7808 */ /* 0x000fe40000800000 */
[----:B------:R-:W-:Y:S01]  /*4000*/  ISETP.GT.AND P1, PT, R5, 0x20, PT ;  /* 0x000000200500780c */ /* 0x000fe20003f24270 */
[----:B------:R-:W-:Y:S01]  /*4010*/  LDSM.16.MT88.4 R56, [R240+0x900] ;  /* 0x00090000f038783b */ /* 0x000fe20000004200 */
[----:B------:R-:W-:Y:S02]  /*4020*/  FSEL R17, R53, -INF , P0 ;  /* 0xff80000035117808 */ /* 0x000fe40000000000 */
[----:B------:R-:W-:Y:S02]  /*4030*/  FMNMX.FTZ R8, R16, R8, !PT ;  /* 0x0000000810087209 */ /* 0x000fe40007810000 */
[----:B------:R-:W-:-:S02]  /*4040*/  FSEL R170, R44, -INF , P1 ;  /* 0xff8000002caa7808 */ /* 0x000fc40000800000 */
[C---:B------:R-:W-:Y:S02]  /*4050*/  ISETP.GT.AND P0, PT, R5.reuse, 0x21, PT ;  /* 0x000000210500780c */ /* 0x040fe40003f04270 */
[----:B------:R-:W-:Y:S02]  /*4060*/  ISETP.GT.AND P1, PT, R5, 0x28, PT ;  /* 0x000000280500780c */ /* 0x000fe40003f24270 */
[----:B------:R-:W-:Y:S02]  /*4070*/  FMNMX.FTZ R8, R17, R8, !PT ;  /* 0x0000000811087209 */ /* 0x000fe40007810000 */
[----:B------:R-:W-:Y:S02]  /*4080*/  FSEL R169, R45, -INF , P0 ;  /* 0xff8000002da97808 */ /* 0x000fe40000000000 */
[----:B------:R-:W-:Y:S02]  /*4090*/  FSEL R168, R40, -INF , P1 ;  /* 0xff80000028a87808 */ /* 0x000fe40000800000 */
[----:B------:R-:W-:-:S02]  /*40a0*/  FMNMX.FTZ R8, R170, R8, !PT ;  /* 0x00000008aa087209 */ /* 0x000fc40007810000 */
[C---:B------:R-:W-:Y:S02]  /*40b0*/  ISETP.GT.AND P1, PT, R5.reuse, 0x30, PT ;  /* 0x000000300500780c */ /* 0x040fe40003f24270 */
[----:B------:R-:W-:Y:S02]  /*40c0*/  ISETP.GT.AND P0, PT, R5, 0x29, PT ;  /* 0x000000290500780c */ /* 0x000fe40003f04270 */
[----:B------:R-:W-:Y:S02]  /*40d0*/  FMNMX.FTZ R8, R169, R8, !PT ;  /* 0x00000008a9087209 */ /* 0x000fe40007810000 */
[----:B------:R-:W-:Y:S02]  /*40e0*/  FSEL R115, R36, -INF , P1 ;  /* 0xff80000024737808 */ /* 0x000fe40000800000 */
[----:B------:R-:W-:Y:S02]  /*40f0*/  ISETP.GT.AND P1, PT, R3, 0x18, PT ;  /* 0x000000180300780c */ /* 0x000fe40003f24270 */
[----:B------:R-:W-:-:S02]  /*4100*/  FSEL R171, R41, -INF , P0 ;  /* 0xff80000029ab7808 */ /* 0x000fc40000000000 */
[----:B------:R-:W-:Y:S02]  /*4110*/  FMNMX.FTZ R8, R168, R8, !PT ;  /* 0x00000008a8087209 */ /* 0x000fe40007810000 */
[----:B------:R-:W-:Y:S02]  /*4120*/  FSEL R24, R54, -INF , P1 ;  /* 0xff80000036187808 */ /* 0x000fe40000800000 */
[C---:B------:R-:W-:Y:S02]  /*4130*/  ISETP.GT.AND P0, PT, R5.reuse, 0x31, PT ;  /* 0x000000310500780c */ /* 0x040fe40003f04270 */
[C---:B------:R-:W-:Y:S02]  /*4140*/  ISETP.GT.AND P2, PT, R5.reuse, 0x38, PT ;  /* 0x000000380500780c */ /* 0x040fe40003f44270 */
[----:B------:R-:W-:Y:S02]  /*4150*/  ISETP.GT.AND P1, PT, R5, 0x39, PT ;  /* 0x000000390500780c */ /* 0x000fe40003f24270 */
[----:B------:R-:W-:-:S02]  /*4160*/  FMNMX.FTZ R5, R171, R8, !PT ;  /* 0x00000008ab057209 */ /* 0x000fc40007810000 */
[----:B------:R-:W-:Y:S02]  /*4170*/  FSEL R223, R37, -INF , P0 ;  /* 0xff80000025df7808 */ /* 0x000fe40000000000 */
[----:B------:R-:W-:Y:S02]  /*4180*/  FMNMX.FTZ R5, R115, R5, !PT ;  /* 0x0000000573057209 */ /* 0x000fe40007810000 */
[----:B------:R-:W-:Y:S02]  /*4190*/  FSEL R222, R32, -INF , P2 ;  /* 0xff80000020de7808 */ /* 0x000fe40001000000 */
[----:B------:R-:W-:Y:S02]  /*41a0*/  FMNMX.FTZ R5, R223, R5, !PT ;  /* 0x00000005df057209 */ /* 0x000fe40007810000 */
[----:B------:R-:W-:Y:S02]  /*41b0*/  ISETP.GT.AND P0, PT, R3, 0x19, PT ;  /* 0x000000190300780c */ /* 0x000fe40003f04270 */
[----:B------:R-:W-:-:S02]  /*41c0*/  FSEL R220, R33, -INF , P1 ;  /* 0xff80000021dc7808 */ /* 0x000fc40000800000 */
[----:B------:R-:W-:Y:S02]  /*41d0*/  FMNMX.FTZ R5, R222, R5, !PT ;  /* 0x00000005de057209 */ /* 0x000fe40007810000 */
[----:B------:R-:W-:Y:S02]  /*41e0*/  FSEL R27, R55, -INF , P0 ;  /* 0xff800000371b7808 */ /* 0x000fe40000000000 */
[C---:B------:R-:W-:Y:S01]  /*41f0*/  ISETP.GT.AND P0, PT, R3.reuse, 0x20, PT ;  /* 0x000000200300780c */ /* 0x040fe20003f04270 */
[----:B------:R-:W-:Y:S01]  /*4200*/  LDSM.16.MT88.4 R52, [R239+0x900] ;  /* 0x00090000ef34783b */ /* 0x000fe20000004200 */
[----:B------:R-:W-:Y:S02]  /*4210*/  FMNMX.FTZ R5, R220, R5, !PT ;  /* 0x00000005dc057209 */ /* 0x000fe40007810000 */
[----:B------:R-:W-:Y:S02]  /*4220*/  FSEL R165, R46, -INF , P0 ;  /* 0xff8000002ea57808 */ /* 0x000fe40000000000 */
[C---:B------:R-:W-:Y:S01]  /*4230*/  ISETP.GT.AND P0, PT, R3.reuse, 0x29, PT ;  /* 0x000000290300780c */ /* 0x040fe20003f04270 */
[----:B------:R-:W1:Y:S01]  /*4240*/  SHFL.BFLY PT, R9, R5, 0x2, 0x1f ;  /* 0x0c401f0005097f89 */ /* 0x000e6200000e0000 */
[----:B------:R-:W-:-:S02]  /*4250*/  ISETP.GT.AND P2, PT, R3, 0x21, PT ;  /* 0x000000210300780c */ /* 0x000fc40003f44270 */
[----:B------:R-:W-:Y:S02]  /*4260*/  FSEL R166, R43, -INF , P0 ;  /* 0xff8000002ba67808 */ /* 0x000fe40000000000 */
[C---:B------:R-:W-:Y:S02]  /*4270*/  ISETP.GT.AND P1, PT, R3.reuse, 0x28, PT ;  /* 0x000000280300780c */ /* 0x040fe40003f24270 */
[----:B------:R-:W-:Y:S02]  /*4280*/  ISETP.GT.AND P0, PT, R3, 0x30, PT ;  /* 0x000000300300780c */ /* 0x000fe40003f04270 */
[----:B------:R-:W-:Y:S02]  /*4290*/  FSEL R164, R47, -INF , P2 ;  /* 0xff8000002fa47808 */ /* 0x000fe40001000000 */
[----:B------:R-:W-:Y:S02]  /*42a0*/  FSEL R167, R42, -INF , P1 ;  /* 0xff8000002aa77808 */ /* 0x000fe40000800000 */
[----:B------:R-:W-:Y:S01]  /*42b0*/  FSEL R108, R38, -INF , P0 ;  /* 0xff800000266c7808 */ /* 0x000fe20000000000 */
[----:B------:R-:W-:Y:S01]  /*42c0*/  LDSM.16.MT88.4 R40, [R237+0x100] ;  /* 0x00010000ed28783b */ /* 0x000fe20000004200 */
[----:B------:R-:W-:-:S02]  /*42d0*/  ISETP.GT.AND P1, PT, R3, 0x31, PT ;  /* 0x000000310300780c */ /* 0x000fc40003f24270 */
[C---:B------:R-:W-:Y:S02]  /*42e0*/  ISETP.GT.AND P2, PT, R3.reuse, 0x38, PT ;  /* 0x000000380300780c */ /* 0x040fe40003f44270 */
[----:B------:R-:W-:Y:S02]  /*42f0*/  ISETP.GT.AND P0, PT, R3, 0x39, PT ;  /* 0x000000390300780c */ /* 0x000fe40003f04270 */
[----:B------:R-:W-:Y:S02]  /*4300*/  FMNMX.FTZ R3, R22, R25, !PT ;  /* 0x0000001916037209 */ /* 0x000fe40007810000 */
[----:B------:R-:W-:Y:S02]  /*4310*/  FSEL R221, R35, -INF , P0 ;  /* 0xff80000023dd7808 */ /* 0x000fe40000000000 */
[----:B------:R-:W-:Y:S02]  /*4320*/  FMNMX.FTZ R3, R29, R3, !PT ;  /* 0x000000031d037209 */ /* 0x000fe40007810000 */
[----:B------:R-:W-:-:S02]  /*4330*/  ISETP.GT.AND P0, PT, R7, 0x1, PT ;  /* 0x000000010700780c */ /* 0x000fc40003f04270 */
[----:B------:R-:W-:Y:S02]  /*4340*/  FMNMX.FTZ R3, R30, R3, !PT ;  /* 0x000000031e037209 */ /* 0x000fe40007810000 */
[----:B------:R-:W-:Y:S02]  /*4350*/  FSEL R235, R39, -INF , P1 ;  /* 0xff80000027eb7808 */ /* 0x000fe40000800000 */
[----:B------:R-:W-:Y:S02]  /*4360*/  FMNMX.FTZ R8, R28, R3, !PT ;  /* 0x000000031c087209 */ /* 0x000fe40007810000 */
[----:B-1----:R-:W-:Y:S02]  /*4370*/  FMNMX.FTZ R3, R9, R5, !PT ;  /* 0x0000000509037209 */ /* 0x002fe40007810000 */
[----:B------:R-:W-:Y:S02]  /*4380*/  FMNMX.FTZ R5, R31, R8, !PT ;  /* 0x000000081f057209 */ /* 0x000fe40007810000 */
[----:B------:R-:W-:Y:S01]  /*4390*/  FSEL R19, R105, -INF , P0 ;  /* 0xff80000069137808 */ /* 0x000fe20000000000 */
[----:B------:R-:W1:Y:S01]  /*43a0*/  SHFL.BFLY PT, R9, R3, 0x1, 0x1f ;  /* 0x0c201f0003097f89 */ /* 0x000e6200000e0000 */
[----:B------:R-:W-:-:S02]  /*43b0*/  FMNMX.FTZ R5, R24, R5, !PT ;  /* 0x0000000518057209 */ /* 0x000fc40007810000 */
[----:B------:R-:W-:Y:S02]  /*43c0*/  ISETP.GT.AND P1, PT, R7, RZ, PT ;  /* 0x000000ff0700720c */ /* 0x000fe40003f24270 */
[----:B------:R-:W-:Y:S02]  /*43d0*/  ISETP.GT.AND P0, PT, R6, RZ, PT ;  /* 0x000000ff0600720c */ /* 0x000fe40003f04270 */
[----:B------:R-:W-:Y:S02]  /*43e0*/  FMNMX.FTZ R5, R27, R5, !PT ;  /* 0x000000051b057209 */ /* 0x000fe40007810000 */
[----:B------:R-:W-:Y:S02]  /*43f0*/  FSEL R18, R104, -INF , P1 ;  /* 0xff80000068127808 */ /* 0x000fe40000800000 */
[----:B------:R-:W-:Y:S02]  /*4400*/  FSEL R33, R106, -INF , P0 ;  /* 0xff8000006a217808 */ /* 0x000fe40000000000 */
[----:B------:R-:W-:-:S02]  /*4410*/  ISETP.GT.AND P1, PT, R7, 0x9, PT ;  /* 0x000000090700780c */ /* 0x000fc40003f24270 */
[C---:B------:R-:W-:Y:S02]  /*4420*/  ISETP.GT.AND P0, PT, R6.reuse, 0x9, PT ;  /* 0x000000090600780c */ /* 0x040fe40003f04270 */
[----:B------:R-:W-:Y:S02]  /*4430*/  FMNMX.FTZ R5, R165, R5, !PT ;  /* 0x00000005a5057209 */ /* 0x000fe40007810000 */
[----:B------:R-:W-:Y:S02]  /*4440*/  FSEL R26, R101, -INF , P1 ;  /* 0xff800000651a7808 */ /* 0x000fe40000800000 */
[----:B------:R-:W-:Y:S02]  /*4450*/  FSEL R36, R103, -INF , P0 ;  /* 0xff80000067247808 */ /* 0x000fe40000000000 */
[----:B------:R-:W-:Y:S02]  /*4460*/  ISETP.GT.AND P1, PT, R6, 0x8, PT ;  /* 0x000000080600780c */ /* 0x000fe40003f24270 */
[----:B------:R-:W-:-:S02]  /*4470*/  ISETP.GT.AND P0, PT, R7, 0x11, PT ;  /* 0x000000110700780c */ /* 0x000fc40003f04270 */
[----:B------:R-:W-:Y:S02]  /*4480*/  FMNMX.FTZ R5, R164, R5, !PT ;  /* 0x00000005a4057209 */ /* 0x000fe40007810000 */
[----:B------:R-:W-:Y:S02]  /*4490*/  FSEL R48, R34, -INF , P2 ;  /* 0xff80000022307808 */ /* 0x000fe40001000000 */
[----:B------:R-:W-:Y:S02]  /*44a0*/  FSEL R34, R102, -INF , P1 ;  /* 0xff80000066227808 */ /* 0x000fe40000800000 */
[----:B------:R-:W-:Y:S02]  /*44b0*/  FSEL R37, R97, -INF , P0 ;  /* 0xff80000061257808 */ /* 0x000fe40000000000 */
[----:B------:R-:W-:Y:S02]  /*44c0*/  ISETP.GT.AND P1, PT, R7, 0x10, PT ;  /* 0x000000100700780c */ /* 0x000fe40003f24270 */
[----:B------:R-:W-:-:S02]  /*44d0*/  ISETP.GT.AND P0, PT, R6, 0x11, PT ;  /* 0x000000110600780c */ /* 0x000fc40003f04270 */
[----:B------:R-:W-:Y:S02]  /*44e0*/  FMNMX.FTZ R5, R167, R5, !PT ;  /* 0x00000005a7057209 */ /* 0x000fe40007810000 */
[----:B------:R-:W-:Y:S02]  /*44f0*/  FSEL R35, R96, -INF , P1 ;  /* 0xff80000060237808 */ /* 0x000fe40000800000 */
[----:B------:R-:W-:Y:S02]  /*4500*/  FSEL R45, R99, -INF , P0 ;  /* 0xff800000632d7808 */ /* 0x000fe40000000000 */
[----:B------:R-:W-:Y:S02]  /*4510*/  FMNMX.FTZ R5, R166, R5, !PT ;  /* 0x00000005a6057209 */ /* 0x000fe40007810000 */
[----:B------:R-:W-:Y:S02]  /*4520*/  ISETP.GT.AND P1, PT, R6, 0x10, PT ;  /* 0x000000100600780c */ /* 0x000fe40003f24270 */
[----:B------:R-:W-:-:S02]  /*4530*/  ISETP.GT.AND P0, PT, R7, 0x19, PT ;  /* 0x000000190700780c */ /* 0x000fc40003f04270 */
[----:B------:R-:W-:Y:S02]  /*4540*/  ISETP.GT.AND P2, PT, R7, 0x8, PT ;  /* 0x000000080700780c */ /* 0x000fe40003f44270 */
[----:B------:R-:W-:Y:S02]  /*4550*/  FMNMX.FTZ R5, R108, R5, !PT ;  /* 0x000000056c057209 */ /* 0x000fe40007810000 */
[----:B------:R-:W-:Y:S02]  /*4560*/  FSEL R44, R98, -INF , P1 ;  /* 0xff800000622c7808 */ /* 0x000fe40000800000 */
[----:B------:R-:W-:Y:S02]  /*4570*/  FSEL R39, R93, -INF , P0 ;  /* 0xff8000005d277808 */ /* 0x000fe40000000000 */
[----:B------:R-:W-:Y:S02]  /*4580*/  FSEL R23, R100, -INF , P2 ;  /* 0xff80000064177808 */ /* 0x000fe40001000000 */
[----:B------:R-:W-:-:S02]  /*4590*/  ISETP.GT.AND P1, PT, R6, 0x18, PT ;  /* 0x000000180600780c */ /* 0x000fc40003f24270 */
[----:B------:R-:W-:Y:S02]  /*45a0*/  ISETP.GT.AND P0, PT, R6, 0x19, PT ;  /* 0x000000190600780c */ /* 0x000fe40003f04270 */
[----:B------:R-:W-:Y:S02]  /*45b0*/  FMNMX.FTZ R8, R18, R19, !PT ;  /* 0x0000001312087209 */ /* 0x000fe40007810000 */
[----:B------:R-:W-:Y:S02]  /*45c0*/  FMNMX.FTZ R5, R235, R5, !PT ;  /* 0x00000005eb057209 */ /* 0x000fe40007810000 */
[----:B------:R-:W-:Y:S02]  /*45d0*/  FSEL R46, R94, -INF , P1 ;  /* 0xff8000005e2e7808 */ /* 0x000fe40000800000 */
[----:B------:R-:W-:Y:S02]  /*45e0*/  FSEL R47, R95, -INF , P0 ;  /* 0xff8000005f2f7808 */ /* 0x000fe40000000000 */
[----:B------:R-:W-:-:S02]  /*45f0*/  FMNMX.FTZ R8, R23, R8, !PT ;  /* 0x0000000817087209 */ /* 0x000fc40007810000 */
[----:B------:R-:W-:Y:S02]  /*4600*/  ISETP.GT.AND P0, PT, R7, 0x21, PT ;  /* 0x000000210700780c */ /* 0x000fe40003f04270 */
[----:B------:R-:W-:Y:S02]  /*4610*/  ISETP.GT.AND P1, PT, R6, 0x20, PT ;  /* 0x000000200600780c */ /* 0x000fe40003f24270 */
[----:B-1----:R-:W-:Y:S02]  /*4620*/  FMNMX.FTZ R186, R3, R9, !PT ;  /* 0x0000000903ba7209 */ /* 0x002fe40007810000 */
[----:B------:R-:W-:Y:S02]  /*4630*/  FMNMX.FTZ R3, R48, R5, !PT ;  /* 0x0000000530037209 */ /* 0x000fe40007810000 */
[----:B------:R-:W-:Y:S02]  /*4640*/  ISETP.GT.AND P2, PT, R6, 0x1, PT ;  /* 0x000000010600780c */ /* 0x000fe40003f44270 */
[----:B------:R-:W-:-:S02]  /*4650*/  FMNMX.FTZ R5, R26, R8, !PT ;  /* 0x000000081a057209 */ /* 0x000fc40007810000 */
[----:B------:R-:W-:Y:S02]  /*4660*/  FSEL R161, R89, -INF , P0 ;  /* 0xff80000059a17808 */ /* 0x000fe40000000000 */
[----:B------:R-:W-:Y:S02]  /*4670*/  FSEL R162, R90, -INF , P1 ;  /* 0xff8000005aa27808 */ /* 0x000fe40000800000 */
[----:B------:R-:W-:Y:S02]  /*4680*/  ISETP.GT.AND P0, PT, R6, 0x21, PT ;  /* 0x000000210600780c */ /* 0x000fe40003f04270 */
[----:B------:R-:W-:Y:S02]  /*4690*/  ISETP.GT.AND P1, PT, R7, 0x29, PT ;  /* 0x000000290700780c */ /* 0x000fe40003f24270 */
[----:B------:R-:W-:Y:S02]  /*46a0*/  FMNMX.FTZ R3, R221, R3, !PT ;  /* 0x00000003dd037209 */ /* 0x000fe40007810000 */
[----:B------:R-:W-:-:S02]  /*46b0*/  FSEL R32, R107, -INF , P2 ;  /* 0xff8000006b207808 */ /* 0x000fc40001000000 */
[----:B------:R-:W-:Y:S01]  /*46c0*/  ISETP.GT.AND P2, PT, R7, 0x18, PT ;  /* 0x000000180700780c */ /* 0x000fe20003f44270 */
[----:B------:R-:W1:Y:S01]  /*46d0*/  SHFL.BFLY PT, R9, R3, 0x2, 0x1f ;  /* 0x0c401f0003097f89 */ /* 0x000e6200000e0000 */
[----:B------:R-:W-:Y:S01]  /*46e0*/  FMNMX.FTZ R8, R35, R5, !PT ;  /* 0x0000000523087209 */ /* 0x000fe20007810000 */
[C---:B------:R-:W-:Y:S01]  /*46f0*/  FMUL.FTZ R5, R186.reuse, c[0x0][0x2d0] ;  /* 0x0000b400ba057a20 */ /* 0x040fe20000410000 */
[----:B------:R-:W-:Y:S02]  /*4700*/  FSEL R163, R91, -INF , P0 ;  /* 0xff8000005ba37808 */ /* 0x000fe40000000000 */
[----:B------:R-:W-:Y:S02]  /*4710*/  FSEL R159, R85, -INF , P1 ;  /* 0xff800000559f7808 */ /* 0x000fe40000800000 */
[----:B------:R-:W-:Y:S02]  /*4720*/  ISETP.GT.AND P0, PT, R7, 0x28, PT ;  /* 0x000000280700780c */ /* 0x000fe40003f04270 */
[----:B------:R-:W-:-:S02]  /*4730*/  FSETP.NEU.FTZ.AND P1, PT, R186, -INF , PT ;  /* 0xff800000ba00780b */ /* 0x000fc40003f3d000 */
[----:B------:R-:W-:Y:S02]  /*4740*/  FSEL R38, R92, -INF , P2 ;  /* 0xff8000005c267808 */ /* 0x000fe40001000000 */
[----:B------:R-:W-:Y:S02]  /*4750*/  FMNMX.FTZ R8, R37, R8, !PT ;  /* 0x0000000825087209 */ /* 0x000fe40007810000 */
[----:B------:R-:W-:Y:S02]  /*4760*/  FSEL R157, R84, -INF , P0 ;  /* 0xff800000549d7808 */ /* 0x000fe40000000000 */
[----:B------:R-:W-:Y:S02]  /*4770*/  FSEL R21, R5, RZ, P1 ;  /* 0x000000ff05157208 */ /* 0x000fe40000800000 */
[C---:B------:R-:W-:Y:S02]  /*4780*/  ISETP.GT.AND P2, PT, R7.reuse, 0x20, PT ;  /* 0x000000200700780c */ /* 0x040fe40003f44270 */
[----:B------:R-:W-:-:S02]  /*4790*/  ISETP.GT.AND P0, PT, R7, 0x30, PT ;  /* 0x000000300700780c */ /* 0x000fc40003f04270 */
[----:B------:R-:W-:Y:S01]  /*47a0*/  FMNMX.FTZ R5, R38, R8, !PT ;  /* 0x0000000826057209 */ /* 0x000fe20007810000 */
[----:B------:R-:W-:Y:S01]  /*47b0*/  FFMA.FTZ R8, R10, c[0x0][0x2d0], -R21 ;  /* 0x0000b4000a087a23 */ /* 0x000fe20000010815 */
[----:B------:R-:W-:Y:S02]  /*47c0*/  FSEL R160, R88, -INF , P2 ;  /* 0xff80000058a07808 */ /* 0x000fe40001000000 */
[----:B------:R-:W-:Y:S01]  /*47d0*/  FSEL R199, R80, -INF , P0 ;  /* 0xff80000050c77808 */ /* 0x000fe20000000000 */
[----:B------:R2:W-:Y:S01]  /*47e0*/  MUFU.EX2 R234, R8 ;  /* 0x0000000800ea7308 */ /* 0x0005e20000000800 */
[----:B------:R-:W-:Y:S02]  /*47f0*/  FMNMX.FTZ R5, R39, R5, !PT ;  /* 0x0000000527057209 */ /* 0x000fe40007810000 */
[C---:B------:R-:W-:Y:S02]  /*4800*/  ISETP.GT.AND P0, PT, R7.reuse, 0x31, PT ;  /* 0x000000310700780c */ /* 0x040fe40003f04270 */
[----:B------:R-:W-:-:S02]  /*4810*/  ISETP.GT.AND P2, PT, R7, 0x38, PT ;  /* 0x000000380700780c */ /* 0x000fc40003f44270 */
[----:B------:R-:W-:Y:S02]  /*4820*/  ISETP.GT.AND P1, PT, R7, 0x39, PT ;  /* 0x000000390700780c */ /* 0x000fe40003f24270 */
[----:B------:R-:W-:Y:S02]  /*4830*/  FMNMX.FTZ R7, R33, R32, !PT ;  /* 0x0000002021077209 */ /* 0x000fe40007810000 */
[----:B------:R-:W-:Y:S02]  /*4840*/  FMNMX.FTZ R5, R160, R5, !PT ;  /* 0x00000005a0057209 */ /* 0x000fe40007810000 */
[----:B------:R-:W-:Y:S02]  /*4850*/  FMNMX.FTZ R7, R34, R7, !PT ;  /* 0x0000000722077209 */ /* 0x000fe40007810000 */
[----:B------:R-:W-:Y:S01]  /*4860*/  FMNMX.FTZ R5, R161, R5, !PT ;  /* 0x00000005a1057209 */ /* 0x000fe20007810000 */
[----:B--2---:R-:W-:Y:S01]  /*4870*/  FFMA.FTZ R8, R11, c[0x0][0x2d0], -R21 ;  /* 0x0000b4000b087a23 */ /* 0x004fe20000010815 */
[----:B-1----:R-:W-:-:S02]  /*4880*/  FMNMX.FTZ R3, R3, R9, !PT ;  /* 0x0000000903037209 */ /* 0x002fc40007810000 */
[----:B------:R-:W-:Y:S01]  /*4890*/  FSEL R198, R81, -INF , P0 ;  /* 0xff80000051c67808 */ /* 0x000fe20000000000 */
[----:B------:R1:W2:Y:S01]  /*48a0*/  MUFU.EX2 R232, R8 ;  /* 0x0000000800e87308 */ /* 0x0002a20000000800 */
[----:B------:R-:W-:Y:S01]  /*48b0*/  FSEL R197, R68, -INF , P2 ;  /* 0xff80000044c57808 */ /* 0x000fe20001000000 */
[----:B------:R-:W3:Y:S01]  /*48c0*/  SHFL.BFLY PT, R185, R3, 0x1, 0x1f ;  /* 0x0c201f0003b97f89 */ /* 0x000ee200000e0000 */
[----:B------:R-:W-:Y:S02]  /*48d0*/  ISETP.GT.AND P0, PT, R6, 0x28, PT ;  /* 0x000000280600780c */ /* 0x000fe40003f04270 */
[----:B------:R-:W-:Y:S02]  /*48e0*/  FSEL R196, R69, -INF , P1 ;  /* 0xff80000045c47808 */ /* 0x000fe40000800000 */
[----:B------:R-:W-:Y:S02]  /*48f0*/  FSEL R158, R86, -INF , P0 ;  /* 0xff800000569e7808 */ /* 0x000fe40000000000 */
[----:B------:R-:W-:-:S02]  /*4900*/  ISETP.GT.AND P0, PT, R6, 0x29, PT ;  /* 0x000000290600780c */ /* 0x000fc40003f04270 */
[C---:B------:R-:W-:Y:S02]  /*4910*/  ISETP.GT.AND P2, PT, R6.reuse, 0x31, PT ;  /* 0x000000310600780c */ /* 0x040fe40003f44270 */
[----:B------:R-:W-:Y:S02]  /*4920*/  FSEL R156, R87, -INF , P0 ;  /* 0xff800000579c7808 */ /* 0x000fe40000000000 */
[----:B------:R-:W-:Y:S01]  /*4930*/  ISETP.GT.AND P0, PT, R6, 0x30, PT ;  /* 0x000000300600780c */ /* 0x000fe20003f04270 */
[----:B------:R-:W-:Y:S01]  /*4940*/  LDSM.16.MT88.4 R84, [R240+0x2900] ;  /* 0x00290000f054783b */ /* 0x000fe20000004200 */
[----:B-1----:R-:W-:Y:S02]  /*4950*/  FMNMX.FTZ R8, R36, R7, !PT ;  /* 0x0000000724087209 */ /* 0x002fe40007810000 */
[----:B------:R-:W-:Y:S01]  /*4960*/  FMNMX.FTZ R7, R157, R5, !PT ;  /* 0x000000059d077209 */ /* 0x000fe20007810000 */
[----:B------:R-:W-:Y:S01]  /*4970*/  FFMA.FTZ R5, R12, c[0x0][0x2d0], -R21 ;  /* 0x0000b4000c057a23 */ /* 0x000fe20000010815 */
[----:B------:R-:W-:-:S02]  /*4980*/  FMNMX.FTZ R8, R44, R8, !PT ;  /* 0x000000082c087209 */ /* 0x000fc40007810000 */
[----:B------:R-:W-:Y:S01]  /*4990*/  FMNMX.FTZ R7, R159, R7, !PT ;  /* 0x000000079f077209 */ /* 0x000fe20007810000 */
[----:B------:R1:W-:Y:S01]  /*49a0*/  MUFU.EX2 R233, R5 ;  /* 0x0000000500e97308 */ /* 0x0003e20000000800 */
[----:B------:R-:W-:Y:S02]  /*49b0*/  FSEL R231, R82, -INF , P0 ;  /* 0xff80000052e77808 */ /* 0x000fe40000000000 */
[----:B------:R-:W-:Y:S01]  /*49c0*/  FMNMX.FTZ R184, R199, R7, !PT ;  /* 0x00000007c7b87209 */ /* 0x000fe20007810000 */
[--C-:B------:R-:W-:Y:S01]  /*49d0*/  FFMA.FTZ R7, R13, c[0x0][0x2d0], -R21.reuse ;  /* 0x0000b4000d077a23 */ /* 0x100fe20000010815 */
[----:B---3--:R-:W-:Y:S01]  /*49e0*/  FMNMX.FTZ R185, R3, R185, !PT ;  /* 0x000000b903b97209 */ /* 0x008fe20007810000 */
[----:B------:R-:W-:Y:S01]  /*49f0*/  FFMA.FTZ R3, R16, c[0x0][0x2d0], -R21 ;  /* 0x0000b40010037a23 */ /* 0x000fe20000010815 */
[----:B------:R-:W-:Y:S01]  /*4a00*/  FMNMX.FTZ R184, R198, R184, !PT ;  /* 0x000000b8c6b87209 */ /* 0x000fe20007810000 */
[----:B------:R3:W-:Y:S01]  /*4a10*/  MUFU.EX2 R116, R7 ;  /* 0x0000000700747308 */ /* 0x0007e20000000800 */
[----:B------:R-:W-:Y:S01]  /*4a20*/  ISETP.GT.AND P1, PT, R6, 0x38, PT ;  /* 0x000000380600780c */ /* 0x000fe20003f24270 */
[----:B------:R-:W-:Y:S01]  /*4a30*/  FMUL.FTZ R20, R185, c[0x0][0x2d0] ;  /* 0x0000b400b9147a20 */ /* 0x000fe20000410000 */
[----:B------:R-:W-:-:S02]  /*4a40*/  FMNMX.FTZ R184, R197, R184, !PT ;  /* 0x000000b8c5b87209 */ /* 0x000fc40007810000 */
[----:B------:R-:W-:Y:S02]  /*4a50*/  FSEL R229, R83, -INF , P2 ;  /* 0xff80000053e57808 */ /* 0x000fe40001000000 */
[----:B------:R-:W-:Y:S01]  /*4a60*/  FMNMX.FTZ R184, R196, R184, !PT ;  /* 0x000000b8c4b87209 */ /* 0x000fe20007810000 */
[----:B------:R-:W-:Y:S01]  /*4a70*/  MUFU.EX2 R111, R3 ;  /* 0x00000003006f7308 */ /* 0x000fe20000000800 */
[----:B-1----:R-:W-:Y:S01]  /*4a80*/  FMNMX.FTZ R5, R45, R8, !PT ;  /* 0x000000082d057209 */ /* 0x002fe20007810000 */
[----:B------:R-:W-:Y:S01]  /*4a90*/  LDSM.16.MT88.4 R80, [R239+0x2900] ;  /* 0x00290000ef50783b */ /* 0x000fe20000004200 */
[----:B------:R-:W-:Y:S02]  /*4aa0*/  ISETP.GT.AND P0, PT, R6, 0x39, PT ;  /* 0x000000390600780c */ /* 0x000fe40003f04270 */
[----:B------:R-:W-:Y:S01]  /*4ab0*/  FMNMX.FTZ R5, R46, R5, !PT ;  /* 0x000000052e057209 */ /* 0x000fe20007810000 */
[----:B------:R-:W1:Y:S01]  /*4ac0*/  SHFL.BFLY PT, R8, R184, 0x2, 0x1f ;  /* 0x0c401f00b8087f89 */ /* 0x000e6200000e0000 */
[----:B------:R-:W-:Y:S01]  /*4ad0*/  FSEL R228, R70, -INF , P1 ;  /* 0xff80000046e47808 */ /* 0x000fe20000800000 */
[----:B---3--:R-:W-:Y:S01]  /*4ae0*/  FFMA.FTZ R7, R14, c[0x0][0x2d0], -R21 ;  /* 0x0000b4000e077a23 */ /* 0x008fe20000010815 */
[----:B------:R-:W-:-:S02]  /*4af0*/  FMNMX.FTZ R5, R47, R5, !PT ;  /* 0x000000052f057209 */ /* 0x000fc40007810000 */
[----:B------:R-:W-:Y:S01]  /*4b00*/  FSEL R227, R71, -INF , P0 ;  /* 0xff80000047e37808 */ /* 0x000fe20000000000 */
[----:B------:R3:W-:Y:S01]  /*4b10*/  MUFU.EX2 R205, R7 ;  /* 0x0000000700cd7308 */ /* 0x0007e20000000800 */
[----:B------:R-:W-:Y:S01]  /*4b20*/  FMNMX.FTZ R5, R162, R5, !PT ;  /* 0x00000005a2057209 */ /* 0x000fe20007810000 */
[----:B------:R-:W-:Y:S01]  /*4b30*/  LDSM.16.MT88.4 R68, [R237+0x2100] ;  /* 0x00210000ed44783b */ /* 0x000fe20000004200 */
[----:B------:R-:W-:Y:S02]  /*4b40*/  FSETP.NEU.FTZ.AND P0, PT, R185, -INF , PT ;  /* 0xff800000b900780b */ /* 0x000fe40003f1d000 */
[----:B------:R-:W-:Y:S02]  /*4b50*/  FMNMX.FTZ R5, R163, R5, !PT ;  /* 0x00000005a3057209 */ /* 0x000fe40007810000 */
[----:B------:R-:W-:Y:S02]  /*4b60*/  FSEL R20, R20, RZ, P0 ;  /* 0x000000ff14147208 */ /* 0x000fe40000000000 */
[----:B------:R-:W-:-:S02]  /*4b70*/  FMNMX.FTZ R5, R158, R5, !PT ;  /* 0x000000059e057209 */ /* 0x000fc40007810000 */
[----:B--2---:R-:W-:Y:S02]  /*4b80*/  F2FP.PACK_AB R16, R232, R234 ;  /* 0x000000eae810723e */ /* 0x004fe400000000ff */
[----:B------:R-:W-:Y:S01]  /*4b90*/  FMNMX.FTZ R5, R156, R5, !PT ;  /* 0x000000059c057209 */ /* 0x000fe20007810000 */
[----:B---3--:R-:W-:-:S03]  /*4ba0*/  FFMA.FTZ R7, R15, c[0x0][0x2d0], -R21 ;  /* 0x0000b4000f077a23 */ /* 0x008fc60000010815 */
[----:B------:R-:W-:Y:S02]  /*4bb0*/  FMNMX.FTZ R5, R231, R5, !PT ;  /* 0x00000005e7057209 */ /* 0x000fe40007810000 */
[----:B-1----:R-:W-:Y:S01]  /*4bc0*/  FMNMX.FTZ R184, R184, R8, !PT ;  /* 0x00000008b8b87209 */ /* 0x002fe20007810000 */
[----:B------:R-:W1:Y:S01]  /*4bd0*/  MUFU.EX2 R209, R7 ;  /* 0x0000000700d17308 */ /* 0x000e620000000800 */
[----:B------:R-:W-:Y:S01]  /*4be0*/  FMNMX.FTZ R3, R229, R5, !PT ;  /* 0x00000005e5037209 */ /* 0x000fe20007810000 */
[----:B------:R-:W-:Y:S02]  /*4bf0*/  FFMA.FTZ R5, R17, c[0x0][0x2d0], -R21 ;  /* 0x0000b40011057a23 */ /* 0x000fe40000010815 */
[----:B------:R-:W2:Y:S01]  /*4c00*/  SHFL.BFLY PT, R6, R184, 0x1, 0x1f ;  /* 0x0c201f00b8067f89 */ /* 0x000ea200000e0000 */
[----:B------:R-:W-:-:S03]  /*4c10*/  FMNMX.FTZ R3, R228, R3, !PT ;  /* 0x00000003e4037209 */ /* 0x000fc60007810000 */
[----:B------:R3:W4:Y:S01]  /*4c20*/  MUFU.EX2 R112, R5 ;  /* 0x0000000500707308 */ /* 0x0007220000000800 */
[----:B------:R-:W-:-:S05]  /*4c30*/  FMNMX.FTZ R3, R227, R3, !PT ;  /* 0x00000003e3037209 */ /* 0x000fca0007810000 */
[----:B------:R-:W5:Y:S01]  /*4c40*/  SHFL.BFLY PT, R182, R3, 0x2, 0x1f ;  /* 0x0c401f0003b67f89 */ /* 0x000f6200000e0000 */
[----:B-1----:R-:W-:Y:S01]  /*4c50*/  F2FP.PACK_AB R8, R209, R205 ;  /* 0x000000cdd108723e */ /* 0x002fe200000000ff */
[----:B---3--:R-:W-:Y:S01]  /*4c60*/  FFMA.FTZ R5, R22, c[0x0][0x2d0], -R20 ;  /* 0x0000b40016057a23 */ /* 0x008fe20000010814 */
[----:B----4-:R-:W-:Y:S01]  /*4c70*/  F2FP.PACK_AB R10, R112, R111 ;  /* 0x0000006f700a723e */ /* 0x010fe200000000ff */
[----:B------:R-:W-:Y:S02]  /*4c80*/  IMAD.MOV.U32 R22, RZ, RZ, R48 ;  /* 0x000000ffff167224 */ /* 0x000fe400078e0030 */
[----:B------:R1:W-:Y:S01]  /*4c90*/  MUFU.EX2 R226, R5 ;  /* 0x0000000500e27308 */ /* 0x0003e20000000800 */
[----:B--2---:R-:W-:-:S04]  /*4ca0*/  FMNMX.FTZ R184, R184, R6, !PT ;  /* 0x00000006b8b87209 */ /* 0x004fc80007810000 */
[----:B------:R-:W-:Y:S02]  /*4cb0*/  FSETP.NEU.FTZ.AND P0, PT, R184, -INF , PT ;  /* 0xff800000b800780b */ /* 0x000fe40003f1d000 */
[----:B-----5:R-:W-:Y:S01]  /*4cc0*/  FMNMX.FTZ R182, R3, R182, !PT ;  /* 0x000000b603b67209 */ /* 0x020fe20007810000 */
[----:B------:R-:W-:-:S04]  /*4cd0*/  FFMA.FTZ R3, R31, c[0x0][0x2d0], -R20 ;  /* 0x0000b4001f037a23 */ /* 0x000fc80000010814 */
[----:B------:R-:W2:Y:S01]  /*4ce0*/  SHFL.BFLY PT, R6, R182, 0x1, 0x1f ;  /* 0x0c201f00b6067f89 */ /* 0x000ea200000e0000 */
[----:B-1----:R-:W-:Y:S01]  /*4cf0*/  FFMA.FTZ R5, R25, c[0x0][0x2d0], -R20 ;  /* 0x0000b40019057a23 */ /* 0x002fe20000010814 */
[----:B------:R1:W-:Y:S08]  /*4d00*/  MUFU.EX2 R211, R3 ;  /* 0x0000000300d37308 */ /* 0x0003f00000000800 */
[----:B------:R3:W4:Y:S01]  /*4d10*/  MUFU.EX2 R225, R5 ;  /* 0x0000000500e17308 */ /* 0x0007220000000800 */
[----:B-1----:R-:W-:-:S05]  /*4d20*/  FMUL.FTZ R3, R184, c[0x0][0x2d0] ;  /* 0x0000b400b8037a20 */ /* 0x002fca0000410000 */
[----:B------:R-:W-:Y:S02]  /*4d30*/  FSEL R3, R3, RZ, P0 ;  /* 0x000000ff03037208 */ /* 0x000fe40000000000 */
[----:B--2---:R-:W-:Y:S01]  /*4d40*/  FMNMX.FTZ R182, R6, R182, !PT ;  /* 0x000000b606b67209 */ /* 0x004fe20007810000 */
[----:B---3--:R-:W-:Y:S01]  /*4d50*/  FFMA.FTZ R5, R29, c[0x0][0x2d0], -R20 ;  /* 0x0000b4001d057a23 */ /* 0x008fe20000010814 */
[----:B----4-:R-:W-:Y:S01]  /*4d60*/  F2FP.PACK_AB R17, R225, R226 ;  /* 0x000000e2e111723e */ /* 0x010fe200000000ff */
[----:B------:R-:W-:Y:S01]  /*4d70*/  FFMA.FTZ R2, R37, c[0x0][0x2d0], -R3 ;  /* 0x0000b40025027a23 */ /* 0x000fe20000010803 */
[C---:B------:R-:W-:Y:S01]  /*4d80*/  FSETP.NEU.FTZ.AND P0, PT, R182.reuse, -INF , PT ;  /* 0xff800000b600780b */ /* 0x040fe20003f1d000 */
[----:B------:R1:W-:Y:S01]  /*4d90*/  MUFU.EX2 R230, R5 ;  /* 0x0000000500e67308 */ /* 0x0003e20000000800 */
[----:B------:R-:W-:-:S05]  /*4da0*/  FMUL.FTZ R6, R182, c[0x0][0x2d0] ;  /* 0x0000b400b6067a20 */ /* 0x000fca0000410000 */
[----:B------:R-:W-:Y:S02]  /*4db0*/  FSEL R0, R6, RZ, P0 ;  /* 0x000000ff06007208 */ /* 0x000fe40000000000 */
[----:B------:R2:W-:Y:S01]  /*4dc0*/  MUFU.EX2 R210, R2 ;  /* 0x0000000200d27308 */ /* 0x0005e20000000800 */
[----:B------:R-:W-:Y:S02]  /*4dd0*/  PLOP3.LUT P0, PT, PT, PT, UP0, 0x80, 0x0 ;  /* 0x000000000000781c */ /* 0x000fe40003f0f008 */
[----:B------:R-:W-:Y:S02]  /*4de0*/  FFMA.FTZ R4, R34, c[0x0][0x2d0], -R0 ;  /* 0x0000b40022047a23 */ /* 0x000fe40000010800 */
[----:B-1----:R-:W-:-:S04]  /*4df0*/  FFMA.FTZ R5, R30, c[0x0][0x2d0], -R20 ;  /* 0x0000b4001e057a23 */ /* 0x002fc80000010814 */
[----:B------:R1:W-:Y:S01]  /*4e00*/  MUFU.EX2 R114, R5 ;  /* 0x0000000500727308 */ /* 0x0003e20000000800 */
[----:B--2---:R-:W-:Y:S02]  /*4e10*/  FFMA.FTZ R2, R38, c[0x0][0x2d0], -R3 ;  /* 0x0000b40026027a23 */ /* 0x004fe40000010803 */
[--C-:B-1----:R-:W-:Y:S02]  /*4e20*/  FFMA.FTZ R5, R28, c[0x0][0x2d0], -R20.reuse ;  /* 0x0000b4001c057a23 */ /* 0x102fe40000010814 */
[----:B------:R-:W-:Y:S03]  /*4e30*/  LDSM.16.MT88.4 R28, [R238+0x900] ;  /* 0x00090000ee1c783b */ /* 0x000fe60000004200 */
[----:B------:R1:W2:Y:S02]  /*4e40*/  MUFU.EX2 R204, R5 ;  /* 0x0000000500cc7308 */ /* 0x0002a40000000800 */
[----:B-1----:R-:W-:Y:S01]  /*4e50*/  FFMA.FTZ R5, R24, c[0x0][0x2d0], -R20 ;  /* 0x0000b40018057a23 */ /* 0x002fe20000010814 */
[----:B--2---:R-:W-:-:S05]  /*4e60*/  F2FP.PACK_AB R9, R211, R204 ;  /* 0x000000ccd309723e */ /* 0x004fca00000000ff */
[----:B------:R1:W-:Y:S02]  /*4e70*/  MUFU.EX2 R49, R5 ;  /* 0x0000000500317308 */ /* 0x0003e40000000800 */
[----:B-1----:R-:W-:-:S06]  /*4e80*/  FFMA.FTZ R5, R27, c[0x0][0x2d0], -R20 ;  /* 0x0000b4001b057a23 */ /* 0x002fcc0000010814 */
[----:B------:R1:W-:Y:S02]  /*4e90*/  MUFU.EX2 R109, R5 ;  /* 0x00000005006d7308 */ /* 0x0003e40000000800 */
[----:B-1----:R-:W-:Y:S01]  /*4ea0*/  FFMA.FTZ R5, R18, c[0x0][0x2d0], -R3 ;  /* 0x0000b40012057a23 */ /* 0x002fe20000010803 */
[----:B------:R-:W-:-:S05]  /*4eb0*/  F2FP.PACK_AB R18, R116, R233 ;  /* 0x000000e97412723e */ /* 0x000fca00000000ff */
[----:B------:R1:W-:Y:S02]  /*4ec0*/  MUFU.EX2 R187, R5 ;  /* 0x0000000500bb7308 */ /* 0x0003e40000000800 */
[----:B-1----:R-:W-:Y:S01]  /*4ed0*/  FFMA.FTZ R5, R19, c[0x0][0x2d0], -R3 ;  /* 0x0000b40013057a23 */ /* 0x002fe20000010803 */
[----:B------:R-:W-:-:S05]  /*4ee0*/  F2FP.PACK_AB R19, R114, R230 ;  /* 0x000000e67213723e */ /* 0x000fca00000000ff */
[----:B------:R1:W2:Y:S02]  /*4ef0*/  MUFU.EX2 R183, R5 ;  /* 0x0000000500b77308 */ /* 0x0002a40000000800 */
[----:B------:R-:W-:Y:S01]  /*4f00*/  HMMA.16816.F32 R100, R16, R40, RZ ;  /* 0x000000281064723c */ /* 0x000fe200000018ff */
[----:B-1----:R-:W-:Y:S01]  /*4f10*/  FFMA.FTZ R5, R23, c[0x0][0x2d0], -R3 ;  /* 0x0000b40017057a23 */ /* 0x002fe20000010803 */
[----:B--2---:R-:W-:-:S04]  /*4f20*/  F2FP.PACK_AB R12, R183, R187 ;  /* 0x000000bbb70c723e */ /* 0x004fc800000000ff */
[----:B------:R1:W-:Y:S08]  /*4f30*/  MUFU.EX2 R23, R4 ;  /* 0x0000000400177308 */ /* 0x0003f00000000800 */
[----:B------:R2:W-:Y:S01]  /*4f40*/  MUFU.EX2 R224, R5 ;  /* 0x0000000500e07308 */ /* 0x0005e20000000800 */
[----:B-1----:R-:W-:-:S07]  /*4f50*/  FFMA.FTZ R4, R36, c[0x0][0x2d0], -R0 ;  /* 0x0000b40024047a23 */ /* 0x002fce0000010800 */
[----:B------:R-:W1:Y:S01]  /*4f60*/  MUFU.EX2 R206, R4 ;  /* 0x0000000400ce7308 */ /* 0x000e620000000800 */
[--C-:B--2---:R-:W-:Y:S02]  /*4f70*/  FFMA.FTZ R5, R26, c[0x0][0x2d0], -R3.reuse ;  /* 0x0000b4001a057a23 */ /* 0x104fe40000010803 */
[----:B------:R-:W2:Y:S05]  /*4f80*/  LDSM.16.MT88.4 R24, [R238+0x100] ;  /* 0x00010000ee18783b */ /* 0x000eaa0000004200 */
[----:B------:R3:W4:Y:S01]  /*4f90*/  MUFU.EX2 R207, R5 ;  /* 0x0000000500cf7308 */ /* 0x0007220000000800 */
[----:B-1----:R-:W-:Y:S01]  /*4fa0*/  F2FP.PACK_AB R15, R206, R23 ;  /* 0x00000017ce0f723e */ /* 0x002fe200000000ff */
[----:B------:R-:W-:-:S06]  /*4fb0*/  FFMA.FTZ R4, R35, c[0x0][0x2d0], -R3 ;  /* 0x0000b40023047a23 */ /* 0x000fcc0000010803 */
[----:B------:R-:W1:Y:S01]  /*4fc0*/  MUFU.EX2 R113, R4 ;  /* 0x0000000400717308 */ /* 0x000e620000000800 */
[----:B---3--:R-:W-:Y:S01]  /*4fd0*/  FFMA.FTZ R5, R33, c[0x0][0x2d0], -R0 ;  /* 0x0000b40021057a23 */ /* 0x008fe20000010800 */
[----:B----4-:R-:W-:-:S06]  /*4fe0*/  F2FP.PACK_AB R14, R207, R224 ;  /* 0x000000e0cf0e723e */ /* 0x010fcc00000000ff */
[----:B------:R3:W-:Y:S01]  /*4ff0*/  MUFU.EX2 R181, R5 ;  /* 0x0000000500b57308 */ /* 0x0007e20000000800 */
[----:B-1----:R-:W-:Y:S01]  /*5000*/  F2FP.PACK_AB R4, R210, R113 ;  /* 0x00000071d204723e */ /* 0x002fe200000000ff */
[----:B---3--:R-:W-:Y:S01]  /*5010*/  FFMA.FTZ R5, R32, c[0x0][0x2d0], -R0 ;  /* 0x0000b40020057a23 */ /* 0x008fe20000010800 */
[----:B--2---:R-:W-:Y:S01]  /*5020*/  HMMA.16816.F32 R92, R16, R24, RZ ;  /* 0x00000018105c723c */ /* 0x004fe200000018ff */
[----:B------:R-:W1:Y:S04]  /*5030*/  LDSM.16.MT88.4 R32, [R239+0x2100] ;  /* 0x00210000ef20783b */ /* 0x000e680000004200 */
[----:B------:R-:W2:Y:S02]  /*5040*/  MUFU.EX2 R180, R5 ;  /* 0x0000000500b47308 */ /* 0x000ea40000000800 */
[----:B--2---:R-:W-:-:S07]  /*5050*/  F2FP.PACK_AB R13, R180, R181 ;  /* 0x000000b5b40d723e */ /* 0x004fce00000000ff */
[C---:B------:R-:W-:Y:S01]  /*5060*/  HMMA.16816.F32 R96, R12.reuse, R40, RZ ;  /* 0x000000280c60723c */ /* 0x040fe200000018ff */
[----:B------:R2:W-:Y:S07]  /*5070*/  MUFU.EX2 R40, R2 ;  /* 0x0000000200287308 */ /* 0x0005ee0000000800 */
[C---:B------:R-:W-:Y:S07]  /*5080*/  HMMA.16816.F32 R88, R12.reuse, R24, RZ ;  /* 0x000000180c58723c */ /* 0x040fee00000018ff */
[----:B------:R-:W-:Y:S01]  /*5090*/  IMAD.MOV.U32 R25, RZ, RZ, R49 ;  /* 0x000000ffff197224 */ /* 0x000fe200078e0031 */
[C---:B------:R-:W-:Y:S01]  /*50a0*/  HMMA.16816.F32 R140, R12.reuse, R64, RZ ;  /* 0x000000400c8c723c */ /* 0x040fe200000018ff */
[----:B--2---:R-:W-:Y:S01]  /*50b0*/  FFMA.FTZ R2, R39, c[0x0][0x2d0], -R3 ;  /* 0x0000b40027027a23 */ /* 0x004fe20000010803 */
[----:B------:R-:W-:Y:S02]  /*50c0*/  LDSM.16.MT88.4 R48, [R237+0x2900] ;  /* 0x00290000ed30783b */ /* 0x000fe40000004200 */
[----:B------:R-:W-:Y:S01]  /*50d0*/  F2FP.PACK_AB R11, R109, R25 ;  /* 0x000000196d0b723e */ /* 0x000fe200000000ff */
[----:B------:R2:W3:Y:S01]  /*50e0*/  MUFU.EX2 R110, R2 ;  /* 0x00000002006e7308 */ /* 0x0004e20000000800 */
[----:B------:R-:W4:Y:S02]  /*50f0*/  LDSM.16.MT88.4 R36, [R240+0x2100] ;  /* 0x00210000f024783b */ /* 0x000f240000004200 */
[----:B------:R-:W-:Y:S08]  /*5100*/  HMMA.16816.F32 R152, R12, R76, RZ ;  /* 0x0000004c0c98723c */ /* 0x000ff000000018ff */
[----:B------:R-:W-:Y:S01]  /*5110*/  HMMA.16816.F32 R176, R8, R28, R92 ;  /* 0x0000001c08b0723c */ /* 0x000fe2000000185c */
[----:B--2---:R-:W-:Y:S01]  /*5120*/  FFMA.FTZ R2, R44, c[0x0][0x2d0], -R0 ;  /* 0x0000b4002c027a23 */ /* 0x004fe20000010800 */
[----:B---3--:R-:W-:-:S05]  /*5130*/  F2FP.PACK_AB R6, R110, R40 ;  /* 0x000000286e06723e */ /* 0x008fca00000000ff */
[----:B------:R-:W-:Y:S01]  /*5140*/  IMAD.MOV.U32 R95, RZ, RZ, R114 ;  /* 0x000000ffff5f7224 */ /* 0x000fe200078e0072 */
[----:B------:R-:W-:Y:S01]  /*5150*/  MOV R94, R115 ;  /* 0x00000073005e7202 */ /* 0x000fe20000000f00 */
[----:B------:R2:W-:Y:S01]  /*5160*/  MUFU.EX2 R212, R2 ;  /* 0x0000000200d47308 */ /* 0x0005e20000000800 */
[----:B------:R-:W-:Y:S08]  /*5170*/  HMMA.16816.F32 R192, R8, R60, R100 ;  /* 0x0000003c08c0723c */ /* 0x000ff00000001864 */
[----:B------:R-:W-:Y:S01]  /*5180*/  HMMA.16816.F32 R148, R12, R72, RZ ;  /* 0x000000480c94723c */ /* 0x000fe200000018ff */
[----:B--2---:R-:W-:-:S07]  /*5190*/  FFMA.FTZ R2, R45, c[0x0][0x2d0], -R0 ;  /* 0x0000b4002d027a23 */ /* 0x004fce0000010800 */
[C---:B------:R-:W-:Y:S01]  /*51a0*/  HMMA.16816.F32 R144, R12.reuse, R68, RZ ;  /* 0x000000440c90723c */ /* 0x040fe200000018ff */
[----:B------:R2:W3:Y:S07]  /*51b0*/  MUFU.EX2 R208, R2 ;  /* 0x0000000200d07308 */ /* 0x0004ee0000000800 */
[C---:B-1----:R-:W-:Y:S08]  /*51c0*/  HMMA.16816.F32 R104, R12.reuse, R32, RZ ;  /* 0x000000200c68723c */ /* 0x042ff000000018ff */
[----:B------:R-:W-:Y:S01]  /*51d0*/  HMMA.16816.F32 R136, R12, R42, RZ ;  /* 0x0000002a0c88723c */ /* 0x000fe200000018ff */
[----:B--2---:R-:W-:Y:S01]  /*51e0*/  FFMA.FTZ R2, R46, c[0x0][0x2d0], -R0 ;  /* 0x0000b4002e027a23 */ /* 0x004fe20000010800 */
[----:B---3--:R-:W-:-:S03]  /*51f0*/  F2FP.PACK_AB R5, R208, R212 ;  /* 0x000000d4d005723e */ /* 0x008fc600000000ff */
[----:B------:R1:W-:Y:S03]  /*5200*/  MUFU.EX2 R41, R2 ;  /* 0x0000000200297308 */ /* 0x0003e60000000800 */
[C---:B------:R-:W-:Y:S08]  /*5210*/  HMMA.16816.F32 R132, R12.reuse, R26, RZ ;  /* 0x0000001a0c84723c */ /* 0x040ff000000018ff */
[----:B------:R-:W-:Y:S01]  /*5220*/  HMMA.16816.F32 R128, R12, R78, RZ ;  /* 0x0000004e0c80723c */ /* 0x000fe200000018ff */
[----:B-1----:R-:W-:-:S07]  /*5230*/  FFMA.FTZ R2, R47, c[0x0][0x2d0], -R0 ;  /* 0x0000b4002f027a23 */ /* 0x002fce0000010800 */
[C---:B------:R-:W-:Y:S01]  /*5240*/  HMMA.16816.F32 R124, R12.reuse, R74, RZ ;  /* 0x0000004a0c7c723c */ /* 0x040fe200000018ff */
[----:B------:R-:W1:Y:S01]  /*5250*/  LDSM.16.MT88.4 R44, [R238+0x2900] ;  /* 0x00290000ee2c783b */ /* 0x000e620000004200 */
[----:B------:R-:W2:Y:S06]  /*5260*/  MUFU.EX2 R24, R2 ;  /* 0x0000000200187308 */ /* 0x000eac0000000800 */
[C---:B------:R-:W-:Y:S08]  /*5270*/  HMMA.16816.F32 R120, R12.reuse, R70, RZ ;  /* 0x000000460c78723c */ /* 0x040ff000000018ff */
[----:B------:R-:W-:Y:S01]  /*5280*/  HMMA.16816.F32 R100, R12, R34, RZ ;  /* 0x000000220c64723c */ /* 0x000fe200000018ff */
[----:B--2---:R-:W-:Y:S01]  /*5290*/  F2FP.PACK_AB R7, R24, R41 ;  /* 0x000000291807723e */ /* 0x004fe200000000ff */
[----:B------:R-:W-:-:S06]  /*52a0*/  IMAD.MOV.U32 R2, RZ, RZ, R116 ;  /* 0x000000ffff027224 */ /* 0x000fcc00078e0074 */
[----:B------:R-:W-:Y:S08]  /*52b0*/  HMMA.16816.F32 R116, R12, R66, RZ ;  /* 0x000000420c74723c */ /* 0x000ff000000018ff */
[C---:B------:R-:W-:Y:S07]  /*52c0*/  HMMA.16816.F32 R172, R4.reuse, R28, R88 ;  /* 0x0000001c04ac723c */ /* 0x040fee0000001858 */
[----:B------:R-:W-:Y:S01]  /*52d0*/  IMAD.MOV.U32 R29, RZ, RZ, R113 ;  /* 0x000000ffff1d7224 */ /* 0x000fe200078e0071 */
[----:B------:R-:W-:Y:S01]  /*52e0*/  HMMA.16816.F32 R200, R4, R60, R96 ;  /* 0x0000003c04c8723c */ /* 0x000fe20000001860 */
[----:B------:R-:W-:-:S02]  /*52f0*/  IMAD.MOV.U32 R91, RZ, RZ, R112 ;  /* 0x000000ffff5b7224 */ /* 0x000fc400078e0070 */
[----:B------:R-:W-:Y:S02]  /*5300*/  IMAD.MOV.U32 R90, RZ, RZ, R24 ;  /* 0x000000ffff5a7224 */ /* 0x000fe400078e0018 */
[----:B------:R-:W-:Y:S02]  /*5310*/  IMAD.MOV.U32 R28, RZ, RZ, R111 ;  /* 0x000000ffff1c7224 */ /* 0x000fe400078e006f */
[----:B------:R-:W-:Y:S01]  /*5320*/  MOV R60, R110 ;  /* 0x0000006e003c7202 */ /* 0x000fe20000000f00 */
[----:B----4-:R-:W-:Y:S01]  /*5330*/  HMMA.16816.F32 R112, R12, R36, RZ ;  /* 0x000000240c70723c */ /* 0x010fe200000018ff */
[----:B------:R-:W-:Y:S02]  /*5340*/  IMAD.MOV.U32 R61, RZ, RZ, R109 ;  /* 0x000000ffff3d7224 */ /* 0x000fe400078e006d */
[----:B------:R-:W-:-:S05]  /*5350*/  IMAD.MOV.U32 R24, RZ, RZ, R108 ;  /* 0x000000ffff187224 */ /* 0x000fca00078e006c */
[----:B------:R-:W-:Y:S08]  /*5360*/  HMMA.16816.F32 R108, R12, R38, RZ ;  /* 0x000000260c6c723c */ /* 0x000ff000000018ff */
[C---:B-1----:R-:W-:Y:S08]  /*5370*/  HMMA.16816.F32 R12, R4.reuse, R44, R140 ;  /* 0x0000002c040c723c */ /* 0x042ff0000000188c */
[C---:B------:R-:W-:Y:S08]  /*5380*/  HMMA.16816.F32 R140, R4.reuse, R84, R112 ;  /* 0x00000054048c723c */ /* 0x040ff00000001870 */
[C---:B------:R-:W-:Y:S08]  /*5390*/  HMMA.16816.F32 R104, R4.reuse, R80, R104 ;  /* 0x000000500468723c */ /* 0x040ff00000001868 */
[----:B------:R-:W-:Y:S01]  /*53a0*/  IMAD.MOV.U32 R219, RZ, RZ, R12 ;  /* 0x000000ffffdb7224 */ /* 0x000fe200078e000c */
[----:B------:R-:W-:Y:S01]  /*53b0*/  MOV R217, R14 ;  /* 0x0000000e00d97202 */ /* 0x000fe20000000f00 */
[----:B------:R-:W-:Y:S01]  /*53c0*/  IMAD.MOV.U32 R218, RZ, RZ, R13 ;  /* 0x000000ffffda7224 */ /* 0x000fe200078e000d */
[----:B------:R-:W-:Y:S01]  /*53d0*/  HMMA.16816.F32 R188, R4, R52, R148 ;  /* 0x0000003404bc723c */ /* 0x000fe20000001894 */
[----:B------:R-:W-:-:S04]  /*53e0*/  IMAD.MOV.U32 R216, RZ, RZ, R15 ;  /* 0x000000ffffd87224 */ /* 0x000fc800078e000f */
[----:B------:R-:W-:Y:S02]  /*53f0*/  IMAD.MOV.U32 R113, RZ, RZ, R141 ;  /* 0x000000ffff717224 */ /* 0x000fe400078e008d */
[----:B------:R-:W-:Y:S01]  /*5400*/  IMAD.MOV.U32 R112, RZ, RZ, R142 ;  /* 0x000000ffff707224 */ /* 0x000fe200078e008e */
[----:B------:R-:W-:Y:S01]  /*5410*/  HMMA.16816.F32 R12, R16, R64, RZ ;  /* 0x00000040100c723c */ /* 0x000fe200000018ff */
[----:B------:R-:W-:Y:S01]  /*5420*/  MOV R149, R143 ;  /* 0x0000008f00957202 */ /* 0x000fe20000000f00 */
[----:B------:R-:W-:Y:S01]  /*5430*/  IMAD.MOV.U32 R148, RZ, RZ, R140 ;  /* 0x000000ffff947224 */ /* 0x000fe200078e008c */
[----:B------:R-:W-:Y:S01]  /*5440*/  MOV R150, R211 ;  /* 0x000000d300967202 */ /* 0x000fe20000000f00 */
[----:B------:R-:W-:-:S03]  /*5450*/  IMAD.MOV.U32 R151, RZ, RZ, R212 ;  /* 0x000000ffff977224 */ /* 0x000fc600078e00d4 */
[----:B------:R-:W-:Y:S01]  /*5460*/  IMAD.MOV.U32 R65, RZ, RZ, R24 ;  /* 0x000000ffff417224 */ /* 0x000fe200078e0018 */
[----:B------:R-:W-:Y:S01]  /*5470*/  HMMA.16816.F32 R96, R16, R76, RZ ;  /* 0x0000004c1060723c */ /* 0x000fe200000018ff */
[----:B------:R-:W-:Y:S02]  /*5480*/  IMAD.MOV.U32 R64, RZ, RZ, R25 ;  /* 0x000000ffff407224 */ /* 0x000fe400078e0019 */
[----:B------:R-:W-:Y:S02]  /*5490*/  IMAD.MOV.U32 R25, RZ, RZ, R107 ;  /* 0x000000ffff197224 */ /* 0x000fe400078e006b */
[----:B------:R-:W-:Y:S01]  /*54a0*/  IMAD.MOV.U32 R24, RZ, RZ, R106 ;  /* 0x000000ffff187224 */ /* 0x000fe200078e006a */
[----:B------:R-:W-:Y:S01]  /*54b0*/  MOV R106, R113 ;  /* 0x00000071006a7202 */ /* 0x000fe20000000f00 */
[----:B------:R-:W-:Y:S01]  /*54c0*/  IMAD.MOV.U32 R77, RZ, RZ, R94 ;  /* 0x000000ffff4d7224 */ /* 0x000fe200078e005e */
[----:B------:R-:W-:Y:S01]  /*54d0*/  HMMA.16816.F32 R140, R4, R30, R132 ;  /* 0x0000001e048c723c */ /* 0x000fe20000001884 */
[----:B------:R-:W-:-:S02]  /*54e0*/  IMAD.MOV.U32 R76, RZ, RZ, R95 ;  /* 0x000000ffff4c7224 */ /* 0x000fc400078e005f */
[----:B------:R-:W-:-:S04]  /*54f0*/  IMAD.MOV.U32 R107, RZ, RZ, R112 ;  /* 0x000000ffff6b7224 */ /* 0x000fc800078e0070 */
[----:B------:R-:W-:Y:S01]  /*5500*/  IMAD.MOV.U32 R133, RZ, RZ, R210 ;  /* 0x000000ffff857224 */ /* 0x000fe200078e00d2 */
[----:B------:R-:W-:Y:S01]  /*5510*/  HMMA.16816.F32 R92, R16, R72, RZ ;  /* 0x00000048105c723c */ /* 0x000fe200000018ff */
[----:B------:R-:W-:Y:S02]  /*5520*/  IMAD.MOV.U32 R134, RZ, RZ, R209 ;  /* 0x000000ffff867224 */ /* 0x000fe400078e00d1 */
[----:B------:R-:W-:Y:S02]  /*5530*/  IMAD.MOV.U32 R135, RZ, RZ, R208 ;  /* 0x000000ffff877224 */ /* 0x000fe400078e00d0 */
[----:B------:R-:W-:Y:S02]  /*5540*/  IMAD.MOV.U32 R132, RZ, RZ, R25 ;  /* 0x000000ffff847224 */ /* 0x000fe400078e0019 */
[----:B------:R-:W-:Y:S01]  /*5550*/  IMAD.MOV.U32 R73, RZ, RZ, R90 ;  /* 0x000000ffff497224 */ /* 0x000fe200078e005a */
[----:B------:R-:W-:Y:S01]  /*5560*/  HMMA.16816.F32 R208, R4, R46, R116 ;  /* 0x0000002e04d0723c */ /* 0x000fe20000001874 */
[----:B------:R-:W-:-:S07]  /*5570*/  IMAD.MOV.U32 R72, RZ, RZ, R91 ;  /* 0x000000ffff487224 */ /* 0x000fce00078e005b */
[----:B------:R-:W-:Y:S08]  /*5580*/  HMMA.16816.F32 R116, R8, R44, R12 ;  /* 0x0000002c0874723c */ /* 0x000ff0000000180c */
[C---:B------:R-:W-:Y:S07]  /*5590*/  HMMA.16816.F32 R88, R16.reuse, R68, RZ ;  /* 0x000000441058723c */ /* 0x040fee00000018ff */
[----:B------:R-:W-:Y:S01]  /*55a0*/  MOV R69, R60 ;  /* 0x0000003c00457202 */ /* 0x000fe20000000f00 */
[----:B------:R-:W-:Y:S01]  /*55b0*/  HMMA.16816.F32 R12, R16, R36, RZ ;  /* 0x00000024100c723c */ /* 0x000fe200000018ff */
[----:B------:R-:W-:-:S02]  /*55c0*/  IMAD.MOV.U32 R68, RZ, RZ, R61 ;  /* 0x000000ffff447224 */ /* 0x000fc400078e003d */
[----:B------:R-:W-:Y:S02]  /*55d0*/  IMAD.MOV.U32 R60, RZ, RZ, R104 ;  /* 0x000000ffff3c7224 */ /* 0x000fe400078e0068 */
[----:B------:R-:W-:Y:S02]  /*55e0*/  IMAD.MOV.U32 R61, RZ, RZ, R105 ;  /* 0x000000ffff3d7224 */ /* 0x000fe400078e0069 */
[----:B------:R-:W-:Y:S01]  /*55f0*/  IMAD.MOV.U32 R105, RZ, RZ, R151 ;  /* 0x000000ffff697224 */ /* 0x000fe200078e0097 */
[----:B------:R-:W-:Y:S01]  /*5600*/  HMMA.16816.F32 R36, R16, R38, RZ ;  /* 0x000000261024723c */ /* 0x000fe200000018ff */
[----:B------:R-:W-:Y:S02]  /*5610*/  IMAD.MOV.U32 R104, RZ, RZ, R28 ;  /* 0x000000ffff687224 */ /* 0x000fe400078e001c */
[----:B------:R-:W-:Y:S02]  /*5620*/  IMAD.MOV.U32 R28, RZ, RZ, R40 ;  /* 0x000000ffff1c7224 */ /* 0x000fe400078e0028 */
[----:B------:R-:W-:-:S03]  /*5630*/  IMAD.MOV.U32 R151, RZ, RZ, R41 ;  /* 0x000000ffff977224 */ /* 0x000fc600078e0029 */
[----:B------:R-:W-:Y:S08]  /*5640*/  HMMA.16816.F32 R40, R16, R42, RZ ;  /* 0x0000002a1028723c */ /* 0x000ff000000018ff */
[-C--:B------:R-:W-:Y:S08]  /*5650*/  HMMA.16816.F32 R212, R4, R48.reuse, R144 ;  /* 0x0000003004d4723c */ /* 0x080ff00000001890 */
[C---:B------:R-:W-:Y:S07]  /*5660*/  HMMA.16816.F32 R88, R8.reuse, R48, R88 ;  /* 0x000000300858723c */ /* 0x040fee0000001858 */
[----:B------:R-:W-:Y:S01]  /*5670*/  IMAD.MOV.U32 R49, RZ, RZ, R135 ;  /* 0x000000ffff317224 */ /* 0x000fe200078e0087 */
[C---:B------:R-:W-:Y:S01]  /*5680*/  HMMA.16816.F32 R112, R8.reuse, R84, R12 ;  /* 0x000000540870723c */ /* 0x040fe2000000180c */
[----:B------:R-:W-:Y:S01]  /*5690*/  MOV R135, R73 ;  /* 0x0000004900877202 */ /* 0x000fe20000000f00 */
[----:B------:R-:W1:Y:S05]  /*56a0*/  LDSM.16.MT88.4 R12, [R237+0x1100] ;  /* 0x00110000ed0c783b */ /* 0x000e6a0000004200 */
[----:B------:R-:W-:Y:S01]  /*56b0*/  IMAD.MOV.U32 R84, RZ, RZ, R134 ;  /* 0x000000ffff547224 */ /* 0x000fe200078e0086 */
[----:B------:R-:W-:Y:S01]  /*56c0*/  HMMA.16816.F32 R92, R8, R52, R92 ;  /* 0x00000034085c723c */ /* 0x000fe2000000185c */
[----:B------:R-:W-:-:S02]  /*56d0*/  IMAD.MOV.U32 R134, RZ, RZ, R72 ;  /* 0x000000ffff867224 */ /* 0x000fc400078e0048 */
[----:B------:R-:W-:Y:S02]  /*56e0*/  IMAD.MOV.U32 R85, RZ, RZ, R133 ;  /* 0x000000ffff557224 */ /* 0x000fe400078e0085 */
[----:B------:R-:W-:Y:S02]  /*56f0*/  IMAD.MOV.U32 R133, RZ, RZ, R69 ;  /* 0x000000ffff857224 */ /* 0x000fe400078e0045 */
[----:B------:R-:W-:Y:S01]  /*5700*/  IMAD.MOV.U32 R52, RZ, RZ, R104 ;  /* 0x000000ffff347224 */ /* 0x000fe200078e0068 */
[----:B------:R-:W-:Y:S01]  /*5710*/  HMMA.16816.F32 R72, R16, R74, RZ ;  /* 0x0000004a1048723c */ /* 0x000fe200000018ff */
[----:B------:R-:W-:Y:S01]  /*5720*/  MOV R53, R105 ;  /* 0x0000006900357202 */ /* 0x000fe20000000f00 */
[----:B------:R-:W-:Y:S02]  /*5730*/  IMAD.MOV.U32 R104, RZ, RZ, R76 ;  /* 0x000000ffff687224 */ /* 0x000fe400078e004c */
[----:B------:R-:W-:Y:S02]  /*5740*/  IMAD.MOV.U32 R105, RZ, RZ, R77 ;  /* 0x000000ffff697224 */ /* 0x000fe400078e004d */
[----:B------:R-:W-:-:S02]  /*5750*/  IMAD.MOV.U32 R48, RZ, RZ, R53 ;  /* 0x000000ffff307224 */ /* 0x000fc400078e0035 */
[-C--:B------:R-:W-:Y:S08]  /*5760*/  HMMA.16816.F32 R136, R4, R62.reuse, R136 ;  /* 0x0000003e0488723c */ /* 0x080ff00000001888 */
[----:B------:R-:W-:Y:S07]  /*5770*/  HMMA.16816.F32 R40, R8, R62, R40 ;  /* 0x0000003e0828723c */ /* 0x000fee0000001828 */
[----:B------:R-:W-:Y:S01]  /*5780*/  IMAD.MOV.U32 R63, RZ, RZ, R132 ;  /* 0x000000ffff3f7224 */ /* 0x000fe200078e0084 */
[----:B------:R-:W-:Y:S01]  /*5790*/  HMMA.16816.F32 R76, R16, R78, RZ ;  /* 0x0000004e104c723c */ /* 0x000fe200000018ff */
[----:B------:R-:W-:-:S07]  /*57a0*/  IMAD.MOV.U32 R132, RZ, RZ, R68 ;  /* 0x000000ffff847224 */ /* 0x000fce00078e0044 */
[-C--:B------:R-:W-:Y:S08]  /*57b0*/  HMMA.16816.F32 R108, R4, R86.reuse, R108 ;  /* 0x00000056046c723c */ /* 0x080ff0000000186c */
[----:B------:R-:W-:Y:S07]  /*57c0*/  HMMA.16816.F32 R36, R8, R86, R36 ;  /* 0x000000560824723c */ /* 0x000fee0000001824 */
[----:B------:R-:W-:Y:S01]  /*57d0*/  IMAD.MOV.U32 R86, RZ, RZ, R52 ;  /* 0x000000ffff567224 */ /* 0x000fe200078e0034 */
[----:B------:R-:W-:Y:S01]  /*57e0*/  HMMA.16816.F32 R152, R4, R56, R152 ;  /* 0x000000380498723c */ /* 0x000fe20000001898 */
[----:B------:R-:W-:-:S02]  /*57f0*/  IMAD.MOV.U32 R52, RZ, RZ, R132 ;  /* 0x000000ffff347224 */ /* 0x000fc400078e0084 */
[----:B------:R-:W-:Y:S02]  /*5800*/  IMAD.MOV.U32 R132, RZ, RZ, R133 ;  /* 0x000000ffff847224 */ /* 0x000fe400078e0085 */
[----:B------:R-:W-:Y:S02]  /*5810*/  IMAD.MOV.U32 R133, RZ, RZ, R134 ;  /* 0x000000ffff857224 */ /* 0x000fe400078e0086 */
[----:B------:R-:W-:Y:S01]  /*5820*/  IMAD.MOV.U32 R134, RZ, RZ, R135 ;  /* 0x000000ffff867224 */ /* 0x000fe200078e0087 */
[----:B------:R-:W-:Y:S01]  /*5830*/  HMMA.16816.F32 R96, R8, R56, R96 ;  /* 0x000000380860723c */ /* 0x000fe20000001860 */
[----:B------:R-:W-:Y:S01]  /*5840*/  MOV R135, R104 ;  /* 0x0000006800877202 */ /* 0x000fe20000000f00 */
[----:B------:R-:W-:Y:S02]  /*5850*/  IMAD.MOV.U32 R104, RZ, RZ, R105 ;  /* 0x000000ffff687224 */ /* 0x000fe400078e0069 */
[----:B------:R-:W-:Y:S02]  /*5860*/  IMAD.MOV.U32 R105, RZ, RZ, R2 ;  /* 0x000000ffff697224 */ /* 0x000fe400078e0002 */
[----:B------:R-:W-:-:S02]  /*5870*/  FFMA.FTZ R2, R170, c[0x0][0x2d0], -R21 ;  /* 0x0000b400aa027a23 */ /* 0x000fc40000010815 */
[----:B------:R-:W-:Y:S01]  /*5880*/  IMAD.MOV.U32 R57, RZ, RZ, R24 ;  /* 0x000000ffff397224 */ /* 0x000fe200078e0018 */
[----:B------:R-:W-:Y:S01]  /*5890*/  HMMA.16816.F32 R68, R16, R70, RZ ;  /* 0x000000461044723c */ /* 0x000fe200000018ff */
[----:B------:R-:W-:Y:S02]  /*58a0*/  IMAD.MOV.U32 R87, RZ, RZ, R49 ;  /* 0x000000ffff577224 */ /* 0x000fe400078e0031 */
[----:B------:R-:W-:Y:S01]  /*58b0*/  IMAD.MOV.U32 R56, RZ, RZ, R64 ;  /* 0x000000ffff387224 */ /* 0x000fe200078e0040 */
[----:B------:R-:W-:Y:S01]  /*58c0*/  MOV R62, R57 ;  /* 0x00000039003e7202 */ /* 0x000fe20000000f00 */
[----:B------:R-:W-:-:S03]  /*58d0*/  IMAD.MOV.U32 R57, RZ, RZ, R65 ;  /* 0x000000ffff397224 */ /* 0x000fc600078e0041 */
[----:B------:R-:W-:Y:S01]  /*58e0*/  HMMA.16816.F32 R124, R4, R54, R124 ;  /* 0x00000036047c723c */ /* 0x000fe2000000187c */
[----:B------:R-:W-:Y:S01]  /*58f0*/  IMAD.MOV.U32 R49, RZ, RZ, R57 ;  /* 0x000000ffff317224 */ /* 0x000fe200078e0039 */
[----:B------:R-:W-:-:S03]  /*5900*/  MOV R45, R56 ;  /* 0x00000038002d7202 */ /* 0x000fc60000000f00 */
[----:B------:R-:W-:-:S03]  /*5910*/  IMAD.MOV.U32 R170, RZ, RZ, R49 ;  /* 0x000000ffffaa7224 */ /* 0x000fc600078e0031 */
[----:B------:R-:W-:Y:S01]  /*5920*/  HMMA.16816.F32 R72, R8, R54, R72 ;  /* 0x000000360848723c */ /* 0x000fe20000001848 */
[----:B------:R2:W-:Y:S07]  /*5930*/  MUFU.EX2 R54, R2 ;  /* 0x0000000200367308 */ /* 0x0005ee0000000800 */
[-C--:B------:R-:W-:Y:S08]  /*5940*/  HMMA.16816.F32 R128, R4, R58.reuse, R128 ;  /* 0x0000003a0480723c */ /* 0x080ff00000001880 */
[----:B------:R-:W-:Y:S01]  /*5950*/  HMMA.16816.F32 R76, R8, R58, R76 ;  /* 0x0000003a084c723c */ /* 0x000fe2000000184c */
[----:B--2---:R-:W-:Y:S01]  /*5960*/  FFMA.FTZ R2, R169, c[0x0][0x2d0], -R21 ;  /* 0x0000b400a9027a23 */ /* 0x004fe20000010815 */
[----:B------:R-:W-:-:S03]  /*5970*/  MOV R169, R52 ;  /* 0x0000003400a97202 */ /* 0x000fc60000000f00 */
[----:B------:R2:W3:Y:S03]  /*5980*/  MUFU.EX2 R57, R2 ;  /* 0x0000000200397308 */ /* 0x0004e60000000800 */
[-C--:B------:R-:W-:Y:S08]  /*5990*/  HMMA.16816.F32 R120, R4, R50.reuse, R120 ;  /* 0x000000320478723c */ /* 0x080ff00000001878 */
[----:B------:R-:W-:Y:S01]  /*59a0*/  HMMA.16816.F32 R68, R8, R50, R68 ;  /* 0x000000320844723c */ /* 0x000fe20000001844 */
[----:B--2---:R-:W-:-:S02]  /*59b0*/  FFMA.FTZ R2, R168, c[0x0][0x2d0], -R21 ;  /* 0x0000b400a8027a23 */ /* 0x004fc40000010815 */
[----:B------:R-:W-:-:S05]  /*59c0*/  IMAD.MOV.U32 R168, RZ, RZ, R132 ;  /* 0x000000ffffa87224 */ /* 0x000fca00078e0084 */
[----:B------:R-:W-:Y:S01]  /*59d0*/  HMMA.16816.F32 R144, R4, R82, R100 ;  /* 0x000000520490723c */ /* 0x000fe20000001864 */
[----:B------:R2:W-:Y:S07]  /*59e0*/  MUFU.EX2 R58, R2 ;  /* 0x00000002003a7308 */ /* 0x0005ee0000000800 */
[C---:B------:R-:W-:Y:S08]  /*59f0*/  HMMA.16816.F32 R64, R16.reuse, R66, RZ ;  /* 0x000000421040723c */ /* 0x040ff000000018ff */
[----:B------:R-:W-:Y:S01]  /*5a00*/  HMMA.16816.F32 R4, R16, R32, RZ ;  /* 0x000000201004723c */ /* 0x000fe200000018ff */
[----:B--2---:R-:W-:-:S02]  /*5a10*/  FFMA.FTZ R2, R171, c[0x0][0x2d0], -R21 ;  /* 0x0000b400ab027a23 */ /* 0x004fc40000010815 */
[----:B------:R-:W-:Y:S02]  /*5a20*/  IMAD.MOV.U32 R171, RZ, RZ, R133 ;  /* 0x000000ffffab7224 */ /* 0x000fe400078e0085 */
[----:B------:R2:W4:Y:S03]  /*5a30*/  MUFU.EX2 R59, R2 ;  /* 0x00000002003b7308 */ /* 0x0005260000000800 */
[C---:B------:R-:W-:Y:S08]  /*5a40*/  HMMA.16816.F32 R24, R16.reuse, R26, RZ ;  /* 0x0000001a1018723c */ /* 0x040ff000000018ff */
[----:B------:R-:W-:Y:S01]  /*5a50*/  HMMA.16816.F32 R16, R16, R34, RZ ;  /* 0x000000221010723c */ /* 0x000fe200000018ff */
[----:B--2---:R-:W-:-:S02]  /*5a60*/  FFMA.FTZ R2, R165, c[0x0][0x2d0], -R20 ;  /* 0x0000b400a5027a23 */ /* 0x004fc40000010814 */
[----:B------:R-:W-:-:S05]  /*5a70*/  IMAD.MOV.U32 R165, RZ, RZ, R134 ;  /* 0x000000ffffa57224 */ /* 0x000fca00078e0086 */
[C---:B------:R-:W-:Y:S01]  /*5a80*/  HMMA.16816.F32 R64, R8.reuse, R46, R64 ;  /* 0x0000002e0840723c */ /* 0x040fe20000001840 */
[----:B------:R2:W-:Y:S07]  /*5a90*/  MUFU.EX2 R51, R2 ;  /* 0x0000000200337308 */ /* 0x0005ee0000000800 */
[C---:B------:R-:W-:Y:S07]  /*5aa0*/  HMMA.16816.F32 R100, R8.reuse, R80, R4 ;  /* 0x000000500864723c */ /* 0x040fee0000001804 */
[----:B------:R-:W-:Y:S01]  /*5ab0*/  FFMA.FTZ R4, R159, c[0x0][0x2d0], -R3 ;  /* 0x0000b4009f047a23 */ /* 0x000fe20000010803 */
[----:B------:R-:W-:Y:S01]  /*5ac0*/  HMMA.16816.F32 R24, R8, R30, R24 ;  /* 0x0000001e0818723c */ /* 0x000fe20000001818 */
[----:B--2---:R-:W-:-:S02]  /*5ad0*/  FFMA.FTZ R2, R164, c[0x0][0x2d0], -R20 ;  /* 0x0000b400a4027a23 */ /* 0x004fc40000010814 */
[----:B------:R-:W-:Y:S01]  /*5ae0*/  MUFU.EX2 R52, R4 ;  /* 0x0000000400347308 */ /* 0x000fe20000000800 */
[----:B------:R-:W-:Y:S02]  /*5af0*/  IMAD.MOV.U32 R159, RZ, RZ, R151 ;  /* 0x000000ffff9f7224 */ /* 0x000fe400078e0097 */
[----:B------:R-:W-:Y:S02]  /*5b00*/  IMAD.MOV.U32 R151, RZ, RZ, R28 ;  /* 0x000000ffff977224 */ /* 0x000fe400078e001c */
[----:B------:R-:W-:Y:S01]  /*5b10*/  HMMA.16816.F32 R80, R8, R82, R16 ;  /* 0x000000520850723c */ /* 0x000fe20000001810 */
[----:B------:R-:W2:Y:S01]  /*5b20*/  LDSM.16.MT88.4 R16, [R238+0x1100] ;  /* 0x00110000ee10783b */ /* 0x000ea20000004200 */
[----:B------:R-:W-:Y:S01]  /*5b30*/  IMAD.MOV.U32 R164, RZ, RZ, R135 ;  /* 0x000000ffffa47224 */ /* 0x000fe200078e0087 */
[----:B------:R5:W1:Y:S04]  /*5b40*/  MUFU.EX2 R53, R2 ;  /* 0x0000000200357308 */ /* 0x000a680000000800 */
[----:B---3--:R-:W-:-:S02]  /*5b50*/  F2FP.PACK_AB R8, R57, R54 ;  /* 0x000000363908723e */ /* 0x008fc400000000ff */
[----:B----4-:R-:W-:Y:S01]  /*5b60*/  F2FP.PACK_AB R10, R59, R58 ;  /* 0x0000003a3b0a723e */ /* 0x010fe200000000ff */
[----:B-----5:R-:W-:Y:S01]  /*5b70*/  FFMA.FTZ R2, R167, c[0x0][0x2d0], -R20 ;  /* 0x0000b400a7027a23 */ /* 0x020fe20000010814 */
[----:B-1----:R-:W-:Y:S01]  /*5b80*/  F2FP.PACK_AB R9, R53, R51 ;  /* 0x000000333509723e */ /* 0x002fe200000000ff */
[----:B------:R-:W-:Y:S02]  /*5b90*/  IMAD.MOV.U32 R167, RZ, RZ, R104 ;  /* 0x000000ffffa77224 */ /* 0x000fe400078e0068 */
[----:B------:R1:W-:Y:S01]  /*5ba0*/  MUFU.EX2 R55, R2 ;  /* 0x0000000200377308 */ /* 0x0003e20000000800 */
[----:B------:R-:W-:Y:S02]  /*5bb0*/  IMAD.MOV.U32 R104, RZ, RZ, R148 ;  /* 0x000000ffff687224 */ /* 0x000fe400078e0094 */
[----:B-1----:R-:W-:Y:S01]  /*5bc0*/  FFMA.FTZ R2, R166, c[0x0][0x2d0], -R20 ;  /* 0x0000b400a6027a23 */ /* 0x002fe20000010814 */
[----:B------:R-:W-:Y:S01]  /*5bd0*/  MOV R166, R105 ;  /* 0x0000006900a67202 */ /* 0x000fe20000000f00 */
[----:B------:R-:W-:-:S03]  /*5be0*/  IMAD.MOV.U32 R105, RZ, RZ, R106 ;  /* 0x000000ffff697224 */ /* 0x000fc600078e006a */
[----:B------:R1:W3:Y:S01]  /*5bf0*/  MUFU.EX2 R56, R2 ;  /* 0x0000000200387308 */ /* 0x0002e20000000800 */
[----:B------:R-:W-:Y:S02]  /*5c00*/  IMAD.MOV.U32 R106, RZ, RZ, R107 ;  /* 0x000000ffff6a7224 */ /* 0x000fe400078e006b */
[----:B------:R-:W-:Y:S02]  /*5c10*/  IMAD.MOV.U32 R107, RZ, RZ, R149 ;  /* 0x000000ffff6b7224 */ /* 0x000fe400078e0095 */
[----:B------:R-:W-:Y:S02]  /*5c20*/  IMAD.MOV.U32 R149, RZ, RZ, R29 ;  /* 0x000000ffff957224 */ /* 0x000fe400078e001d */
[--C-:B-1----:R-:W-:Y:S01]  /*5c30*/  FFMA.FTZ R2, R160, c[0x0][0x2d0], -R3.reuse ;  /* 0x0000b400a0027a23 */ /* 0x102fe20000010803 */
[----:B---3--:R-:W-:Y:S01]  /*5c40*/  F2FP.PACK_AB R11, R56, R55 ;  /* 0x00000037380b723e */ /* 0x008fe200000000ff */
[----:B------:R-:W-:Y:S02]  /*5c50*/  IMAD.MOV.U32 R160, RZ, RZ, R48 ;  /* 0x000000ffffa07224 */ /* 0x000fe400078e0030 */
[----:B------:R1:W-:Y:S04]  /*5c60*/  MUFU.EX2 R48, R2 ;  /* 0x0000000200307308 */ /* 0x0003e80000000800 */
[C---:B------:R-:W-:Y:S08]  /*5c70*/  HMMA.16816.F32 R192, R8.reuse, R12, R192 ;  /* 0x0000000c08c0723c */ /* 0x040ff000000018c0 */
[----:B------:R-:W-:Y:S01]  /*5c80*/  HMMA.16816.F32 R28, R8, R14, R40 ;  /* 0x0000000e081c723c */ /* 0x000fe20000001828 */
[----:B-1----:R-:W-:-:S02]  /*5c90*/  FFMA.FTZ R2, R161, c[0x0][0x2d0], -R3 ;  /* 0x0000b400a1027a23 */ /* 0x002fc40000010803 */
[----:B------:R-:W-:Y:S02]  /*5ca0*/  IMAD.MOV.U32 R161, RZ, RZ, R45 ;  /* 0x000000ffffa17224 */ /* 0x000fe400078e002d */
[----:B------:R1:W3:Y:S03]  /*5cb0*/  MUFU.EX2 R49, R2 ;  /* 0x0000000200317308 */ /* 0x0002e60000000800 */
[C---:B--2---:R-:W-:Y:S07]  /*5cc0*/  HMMA.16816.F32 R132, R8.reuse, R16, R176 ;  /* 0x000000100884723c */ /* 0x044fee00000018b0 */
[----:B------:R-:W-:Y:S01]  /*5cd0*/  IMAD.MOV.U32 R178, RZ, RZ, R149 ;  /* 0x000000ffffb27224 */ /* 0x000fe200078e0095 */
[----:B------:R-:W-:Y:S01]  /*5ce0*/  HMMA.16816.F32 R32, R8, R18, R24 ;  /* 0x000000120820723c */ /* 0x000fe20000001818 */
[----:B------:R-:W-:Y:S01]  /*5cf0*/  MOV R176, R151 ;  /* 0x0000009700b07202 */ /* 0x000fe20000000f00 */
[----:B------:R-:W-:Y:S01]  /*5d00*/  LDSM.16.MT88.4 R24, [R238+0x3100] ;  /* 0x00310000ee18783b */ /* 0x000fe20000004200 */
[----:B-1----:R-:W-:Y:S01]  /*5d10*/  FFMA.FTZ R2, R157, c[0x0][0x2d0], -R3 ;  /* 0x0000b4009d027a23 */ /* 0x002fe20000010803 */
[----:B---3--:R-:W-:-:S02]  /*5d20*/  F2FP.PACK_AB R4, R49, R48 ;  /* 0x000000303104723e */ /* 0x008fc400000000ff */
[----:B------:R-:W-:Y:S01]  /*5d30*/  MOV R157, R150 ;  /* 0x00000096009d7202 */ /* 0x000fe20000000f00 */
[----:B------:R1:W2:Y:S01]  /*5d40*/  MUFU.EX2 R50, R2 ;  /* 0x0000000200327308 */ /* 0x0002a20000000800 */
[----:B------:R-:W-:Y:S02]  /*5d50*/  IMAD.MOV.U32 R150, RZ, RZ, R207 ;  /* 0x000000ffff967224 */ /* 0x000fe400078e00cf */
[----:B------:R-:W-:Y:S02]  /*5d60*/  MOV R179, R157 ;  /* 0x0000009d00b37202 */ /* 0x000fe40000000f00 */
[----:B------:R-:W-:Y:S02]  /*5d70*/  IMAD.MOV.U32 R177, RZ, RZ, R150 ;  /* 0x000000ffffb17224 */ /* 0x000fe400078e0096 */
[--C-:B-1----:R-:W-:Y:S01]  /*5d80*/  FFMA.FTZ R2, R162, c[0x0][0x2d0], -R0.reuse ;  /* 0x0000b400a2027a23 */ /* 0x102fe20000010800 */
[----:B--2---:R-:W-:Y:S02]  /*5d90*/  F2FP.PACK_AB R6, R52, R50 ;  /* 0x000000323406723e */ /* 0x004fe400000000ff */
[----:B------:R-:W-:Y:S01]  /*5da0*/  MOV R162, R206 ;  /* 0x000000ce00a27202 */ /* 0x000fe20000000f00 */
[----:B------:R1:W-:Y:S02]  /*5db0*/  MUFU.EX2 R44, R2 ;  /* 0x00000002002c7308 */ /* 0x0003e40000000800 */
[----:B-1----:R-:W-:-:S02]  /*5dc0*/  FFMA.FTZ R2, R163, c[0x0][0x2d0], -R0 ;  /* 0x0000b400a3027a23 */ /* 0x002fc40000010800 */
[----:B------:R-:W-:-:S04]  /*5dd0*/  IMAD.MOV.U32 R163, RZ, RZ, R205 ;  /* 0x000000ffffa37224 */ /* 0x000fc800078e00cd */
[----:B------:R1:W2:Y:S02]  /*5de0*/  MUFU.EX2 R45, R2 ;  /* 0x00000002002d7308 */ /* 0x0002a40000000800 */
[----:B-1----:R-:W-:Y:S01]  /*5df0*/  FFMA.FTZ R2, R158, c[0x0][0x2d0], -R0 ;  /* 0x0000b4009e027a23 */ /* 0x002fe20000010800 */
[----:B--2---:R-:W-:Y:S01]  /*5e00*/  F2FP.PACK_AB R5, R45, R44 ;  /* 0x0000002c2d05723e */ /* 0x004fe200000000ff */
[----:B------:R-:W-:-:S04]  /*5e10*/  IMAD.MOV.U32 R158, RZ, RZ, R204 ;  /* 0x000000ffff9e7224 */ /* 0x000fc800078e00cc */
[----:B------:R1:W-:Y:S02]  /*5e20*/  MUFU.EX2 R46, R2 ;  /* 0x00000002002e7308 */ /* 0x0003e40000000800 */
[----:B-1----:R-:W-:-:S06]  /*5e30*/  FFMA.FTZ R2, R156, c[0x0][0x2d0], -R0 ;  /* 0x0000b4009c027a23 */ /* 0x002fcc0000010800 */
[----:B------:R-:W1:Y:S02]  /*5e40*/  MUFU.EX2 R47, R2 ;  /* 0x00000002002f7308 */ /* 0x000e640000000800 */
[----:B-1----:R-:W-:Y:S01]  /*5e50*/  F2FP.PACK_AB R7, R47, R46 ;  /* 0x0000002e2f07723e */ /* 0x002fe200000000ff */
[----:B------:R-:W-:-:S04]  /*5e60*/  IMAD.MOV.U32 R2, RZ, RZ, R167 ;  /* 0x000000ffff027224 */ /* 0x000fc800078e00a7 */
[----:B------:R-:W-:Y:S02]  /*5e70*/  FFMA.FTZ R2, R2, c[0x0][0x2d0], -R21 ;  /* 0x0000b40002027a23 */ /* 0x000fe40000010815 */
[C---:B------:R-:W-:Y:S08]  /*5e80*/  HMMA.16816.F32 R200, R4.reuse, R12, R200 ;  /* 0x0000000c04c8723c */ /* 0x040ff000000018c8 */
[C---:B------:R-:W-:Y:S01]  /*5e90*/  HMMA.16816.F32 R204, R4.reuse, R14, R136 ;  /* 0x0000000e04cc723c */ /* 0x040fe20000001888 */
[----:B------:R-:W1:Y:S07]  /*5ea0*/  LDSM.16.MT88.4 R12, [R240+0x1100] ;  /* 0x00110000f00c783b */ /* 0x000e6e0000004200 */
[C---:B------:R-:W-:Y:S08]  /*5eb0*/  HMMA.16816.F32 R136, R4.reuse, R16, R172 ;  /* 0x000000100488723c */ /* 0x040ff000000018ac */
[----:B------:R-:W-:Y:S01]  /*5ec0*/  HMMA.16816.F32 R140, R4, R18, R140 ;  /* 0x00000012048c723c */ /* 0x000fe2000000188c */
[----:B------:R-:W2:Y:S07]  /*5ed0*/  LDSM.16.MT88.4 R16, [R239+0x1100] ;  /* 0x00110000ef10783b */ /* 0x000eae0000004200 */
[-C--:B-1----:R-:W-:Y:S07]  /*5ee0*/  HMMA.16816.F32 R148, R8, R12.reuse, R96 ;  /* 0x0000000c0894723c */ /* 0x082fee0000001860 */
        /* <DEDUP_REMOVED lines=8> */
[----:B------:R-:W-:Y:S01]  /*5f70*/  IMAD.MOV.U32 R128, RZ, RZ, R165 ;  /* 0x000000ffff807224 */ /* 0x000fe200078e00a5 */
[----:B------:R-:W-:Y:S01]  /*5f80*/  HMMA.16816.F32 R76, R8, R14, R76 ;  /* 0x0000000e084c723c */ /* 0x000fe2000000184c */
[----:B------:R-:W1:Y:S01]  /*5f90*/  LDSM.16.MT88.4 R12, [R237+0x3100] ;  /* 0x00310000ed0c783b */ /* 0x000e620000004200 */
[----:B------:R-:W-:Y:S01]  /*5fa0*/  MOV R129, R171 ;  /* 0x000000ab00817202 */ /* 0x000fe20000000f00 */
[----:B------:R-:W-:Y:S02]  /*5fb0*/  IMAD.MOV.U32 R130, RZ, RZ, R168 ;  /* 0x000000ffff827224 */ /* 0x000fe400078e00a8 */
[----:B------:R-:W-:-:S03]  /*5fc0*/  IMAD.MOV.U32 R131, RZ, RZ, R169 ;  /* 0x000000ffff837224 */ /* 0x000fc600078e00a9 */
[-C--:B--2---:R-:W-:Y:S07]  /*5fd0*/  HMMA.16816.F32 R164, R8, R16.reuse, R92 ;  /* 0x0000001008a4723c */ /* 0x084fee000000185c */
[----:B------:R-:W-:Y:S01]  /*5fe0*/  IMAD.MOV.U32 R92, RZ, RZ, R170 ;  /* 0x000000ffff5c7224 */ /* 0x000fe200078e00aa */
[----:B------:R-:W-:Y:S01]  /*5ff0*/  MOV R94, R222 ;  /* 0x000000de005e7202 */ /* 0x000fe20000000f00 */
[----:B------:R-:W-:Y:S01]  /*6000*/  HMMA.16816.F32 R168, R4, R16, R188 ;  /* 0x0000001004a8723c */ /* 0x000fe200000018bc */
[----:B------:R-:W-:-:S02]  /*6010*/  IMAD.MOV.U32 R93, RZ, RZ, R223 ;  /* 0x000000ffff5d7224 */ /* 0x000fc400078e00df */
[----:B------:R-:W-:-:S04]  /*6020*/  IMAD.MOV.U32 R95, RZ, RZ, R221 ;  /* 0x000000ffff5f7224 */ /* 0x000fc800078e00dd */
[----:B------:R-:W-:Y:S01]  /*6030*/  IMAD.MOV.U32 R191, RZ, RZ, R220 ;  /* 0x000000ffffbf7224 */ /* 0x000fe200078e00dc */
[----:B------:R-:W-:Y:S01]  /*6040*/  HMMA.16816.F32 R172, R4, R18, R124 ;  /* 0x0000001204ac723c */ /* 0x000fe2000000187c */
[----:B------:R-:W-:Y:S01]  /*6050*/  IMAD.MOV.U32 R189, RZ, RZ, R93 ;  /* 0x000000ffffbd7224 */ /* 0x000fe200078e005d */
[----:B------:R-:W-:Y:S01]  /*6060*/  MOV R190, R94 ;  /* 0x0000005e00be7202 */ /* 0x000fe20000000f00 */
[----:B------:R-:W-:-:S04]  /*6070*/  IMAD.MOV.U32 R188, RZ, RZ, R92 ;  /* 0x000000ffffbc7224 */ /* 0x000fc800078e005c */
[----:B------:R-:W-:Y:S01]  /*6080*/  IMAD.MOV.U32 R124, RZ, RZ, R219 ;  /* 0x000000ffff7c7224 */ /* 0x000fe200078e00db */
[----:B------:R-:W-:Y:S01]  /*6090*/  HMMA.16816.F32 R220, R8, R18, R72 ;  /* 0x0000001208dc723c */ /* 0x000fe20000001848 */
[----:B------:R-:W2:Y:S01]  /*60a0*/  LDSM.16.MT88.4 R16, [R240+0x3100] ;  /* 0x00310000f010783b */ /* 0x000ea20000004200 */
[----:B------:R-:W-:Y:S01]  /*60b0*/  IMAD.MOV.U32 R125, RZ, RZ, R218 ;  /* 0x000000ffff7d7224 */ /* 0x000fe200078e00da */
[----:B------:R-:W-:Y:S01]  /*60c0*/  MOV R126, R217 ;  /* 0x000000d9007e7202 */ /* 0x000fe20000000f00 */
[----:B------:R-:W-:-:S04]  /*60d0*/  IMAD.MOV.U32 R127, RZ, RZ, R216 ;  /* 0x000000ffff7f7224 */ /* 0x000fc800078e00d8 */
[-C--:B-1----:R-:W-:Y:S08]  /*60e0*/  HMMA.16816.F32 R72, R4, R12.reuse, R212 ;  /* 0x0000000c0448723c */ /* 0x082ff000000018d4 */
[----:B------:R-:W-:Y:S08]  /*60f0*/  HMMA.16816.F32 R216, R8, R12, R88 ;  /* 0x0000000c08d8723c */ /* 0x000ff00000001858 */
[-C--:B------:R-:W-:Y:S08]  /*6100*/  HMMA.16816.F32 R40, R4, R14.reuse, R120 ;  /* 0x0000000e0428723c */ /* 0x080ff00000001878 */
[----:B------:R-:W-:Y:S01]  /*6110*/  HMMA.16816.F32 R212, R8, R14, R68 ;  /* 0x0000000e08d4723c */ /* 0x000fe20000001844 */
[----:B------:R-:W1:Y:S06]  /*6120*/  LDSM.16.MT88.4 R12, [R239+0x3100] ;  /* 0x00310000ef0c783b */ /* 0x000e6c0000004200 */
[----:B------:R-:W-:Y:S01]  /*6130*/  IMAD.MOV.U32 R69, RZ, RZ, R189 ;  /* 0x000000ffff457224 */ /* 0x000fe200078e00bd */
[----:B------:R-:W-:Y:S01]  /*6140*/  HMMA.16816.F32 R88, R4, R24, R124 ;  /* 0x000000180458723c */ /* 0x000fe2000000187c */
[----:B------:R-:W-:Y:S01]  /*6150*/  MOV R70, R190 ;  /* 0x000000be00467202 */ /* 0x000fe20000000f00 */
[----:B------:R-:W-:-:S05]  /*6160*/  IMAD.MOV.U32 R68, RZ, RZ, R188 ;  /* 0x000000ffff447224 */ /* 0x000fca00078e00bc */
[----:B------:R-:W-:Y:S01]  /*6170*/  IMAD.MOV.U32 R127, RZ, RZ, R191 ;  /* 0x000000ffff7f7224 */ /* 0x000fe200078e00bf */
[-C--:B--2---:R-:W-:Y:S01]  /*6180*/  HMMA.16816.F32 R108, R4, R18.reuse, R108 ;  /* 0x00000012046c723c */ /* 0x084fe2000000186c */
[----:B------:R-:W-:Y:S02]  /*6190*/  IMAD.MOV.U32 R191, RZ, RZ, R95 ;  /* 0x000000ffffbf7224 */ /* 0x000fe400078e005f */
[----:B------:R-:W-:Y:S02]  /*61a0*/  IMAD.MOV.U32 R124, RZ, RZ, R128 ;  /* 0x000000ffff7c7224 */ /* 0x000fe400078e0080 */
[----:B------:R-:W-:Y:S02]  /*61b0*/  IMAD.MOV.U32 R71, RZ, RZ, R191 ;  /* 0x000000ffff477224 */ /* 0x000fe400078e00bf */
[----:B------:R-:W-:Y:S01]  /*61c0*/  IMAD.MOV.U32 R125, RZ, RZ, R130 ;  /* 0x000000ffff7d7224 */ /* 0x000fe200078e0082 */
[----:B------:R-:W-:Y:S01]  /*61d0*/  HMMA.16816.F32 R36, R8, R18, R36 ;  /* 0x000000120824723c */ /* 0x000fe20000001824 */
[----:B------:R2:W-:Y:S01]  /*61e0*/  MUFU.EX2 R19, R2 ;  /* 0x0000000200137308 */ /* 0x0005e20000000800 */
[----:B------:R-:W-:Y:S01]  /*61f0*/  IMAD.MOV.U32 R128, RZ, RZ, R96 ;  /* 0x000000ffff807224 */ /* 0x000fe200078e0060 */
[----:B------:R-:W-:Y:S01]  /*6200*/  MOV R130, R161 ;  /* 0x000000a100827202 */ /* 0x000fe20000000f00 */
[----:B------:R-:W-:-:S02]  /*6210*/  IMAD.MOV.U32 R126, RZ, RZ, R129 ;  /* 0x000000ffff7e7224 */ /* 0x000fc400078e0081 */
[----:B------:R-:W-:Y:S02]  /*6220*/  IMAD.MOV.U32 R129, RZ, RZ, R176 ;  /* 0x000000ffff817224 */ /* 0x000fe400078e00b0 */
[----:B------:R-:W-:Y:S01]  /*6230*/  IMAD.MOV.U32 R176, RZ, RZ, R177 ;  /* 0x000000ffffb07224 */ /* 0x000fe200078e00b1 */
[C---:B------:R-:W-:Y:S01]  /*6240*/  HMMA.16816.F32 R92, R4.reuse, R26, R208 ;  /* 0x0000001a045c723c */ /* 0x040fe200000018d0 */
[----:B------:R-:W-:Y:S02]  /*6250*/  IMAD.MOV.U32 R96, RZ, RZ, R178 ;  /* 0x000000ffff607224 */ /* 0x000fe400078e00b2 */
[----:B------:R-:W-:Y:S02]  /*6260*/  IMAD.MOV.U32 R177, RZ, RZ, R87 ;  /* 0x000000ffffb17224 */ /* 0x000fe400078e0057 */
[----:B------:R-:W-:Y:S02]  /*6270*/  IMAD.MOV.U32 R178, RZ, RZ, R85 ;  /* 0x000000ffffb27224 */ /* 0x000fe400078e0055 */
[----:B------:R-:W-:Y:S01]  /*6280*/  IMAD.MOV.U32 R161, RZ, RZ, R84 ;  /* 0x000000ffffa17224 */ /* 0x000fe200078e0054 */
[----:B-1----:R-:W-:Y:S01]  /*6290*/  HMMA.16816.F32 R120, R4, R12, R60 ;  /* 0x0000000c0478723c */ /* 0x002fe2000000183c */
[----:B--2---:R-:W-:Y:S01]  /*62a0*/  FFMA.FTZ R2, R69, c[0x0][0x2d0], -R21 ;  /* 0x0000b40045027a23 */ /* 0x004fe20000010815 */
[----:B------:R-:W-:-:S03]  /*62b0*/  MOV R69, R22 ;  /* 0x0000001600457202 */ /* 0x000fc60000000f00 */
[----:B------:R1:W-:Y:S03]  /*62c0*/  MUFU.EX2 R22, R2 ;  /* 0x0000000200167308 */ /* 0x0003e60000000800 */
[----:B------:R-:W-:Y:S07]  /*62d0*/  HMMA.16816.F32 R60, R4, R14, R144 ;  /* 0x0000000e043c723c */ /* 0x000fee0000001890 */
[----:B------:R-:W-:Y:S01]  /*62e0*/  IMAD.MOV.U32 R147, RZ, RZ, R127 ;  /* 0x000000ffff937224 */ /* 0x000fe200078e007f */
[----:B------:R-:W-:Y:S01]  /*62f0*/  MOV R127, R131 ;  /* 0x00000083007f7202 */ /* 0x000fe20000000f00 */
[----:B------:R-:W-:Y:S01]  /*6300*/  IMAD.MOV.U32 R131, RZ, RZ, R86 ;  /* 0x000000ffff837224 */ /* 0x000fe200078e0056 */
[----:B------:R-:W-:Y:S01]  /*6310*/  HMMA.16816.F32 R208, R8, R26, R64 ;  /* 0x0000001a08d0723c */ /* 0x000fe20000001840 */
[----:B-1----:R-:W-:-:S02]  /*6320*/  FFMA.FTZ R2, R70, c[0x0][0x2d0], -R21 ;  /* 0x0000b40046027a23 */ /* 0x002fc40000010815 */
[----:B------:R-:W-:Y:S02]  /*6330*/  IMAD.MOV.U32 R70, RZ, RZ, R71 ;  /* 0x000000ffff467224 */ /* 0x000fe400078e0047 */
[----:B------:R-:W-:-:S03]  /*6340*/  IMAD.MOV.U32 R71, RZ, RZ, R124 ;  /* 0x000000ffff477224 */ /* 0x000fc600078e007c */
[C---:B------:R-:W-:Y:S01]  /*6350*/  HMMA.16816.F32 R84, R8.reuse, R24, R116 ;  /* 0x000000180854723c */ /* 0x040fe20000001874 */
[----:B------:R-:W-:Y:S02]  /*6360*/  IMAD.MOV.U32 R124, RZ, RZ, R125 ;  /* 0x000000ffff7c7224 */ /* 0x000fe400078e007d */
[----:B------:R-:W-:Y:S01]  /*6370*/  IMAD.MOV.U32 R125, RZ, RZ, R127 ;  /* 0x000000ffff7d7224 */ /* 0x000fe200078e007f */
[----:B------:R-:W-:Y:S01]  /*6380*/  MOV R127, R128 ;  /* 0x00000080007f7202 */ /* 0x000fe20000000f00 */
[----:B------:R-:W-:Y:S01]  /*6390*/  IMAD.MOV.U32 R128, RZ, RZ, R129 ;  /* 0x000000ffff807224 */ /* 0x000fe200078e0081 */
        /* <DEDUP_REMOVED lines=9> */
[-C--:B------:R-:W-:Y:S01]  /*6430*/  HMMA.16816.F32 R104, R4, R16.reuse, R104 ;  /* 0x000000100468723c */ /* 0x080fe20000001868 */
[----:B------:R-:W-:Y:S02]  /*6440*/  IMAD.MOV.U32 R163, RZ, RZ, R162 ;  /* 0x000000ffffa37224 */ /* 0x000fe400078e00a2 */
[----:B------:R-:W-:Y:S02]  /*6450*/  IMAD.MOV.U32 R162, RZ, RZ, R23 ;  /* 0x000000ffffa27224 */ /* 0x000fe400078e0017 */
[----:B------:R1:W-:Y:S01]  /*6460*/  MUFU.EX2 R23, R2 ;  /* 0x0000000200177308 */ /* 0x0003e20000000800 */
[----:B------:R-:W-:Y:S02]  /*6470*/  IMAD.MOV.U32 R26, RZ, RZ, R124 ;  /* 0x000000ffff1a7224 */ /* 0x000fe400078e007c */
[C---:B------:R-:W-:Y:S01]  /*6480*/  HMMA.16816.F32 R188, R8.reuse, R16, R112 ;  /* 0x0000001008bc723c */ /* 0x040fe20000001870 */
[----:B------:R-:W-:Y:S01]  /*6490*/  FADD.FTZ R5, R226, R225 ;  /* 0x000000e1e2057221 */ /* 0x000fe20000010000 */
[----:B------:R-:W-:Y:S01]  /*64a0*/  MOV R226, R178 ;  /* 0x000000b200e27202 */ /* 0x000fe20000000f00 */
[----:B------:R-:W-:Y:S01]  /*64b0*/  FADD.FTZ R4, R187, R183 ;  /* 0x000000b7bb047221 */ /* 0x000fe20000010000 */
[----:B------:R-:W-:Y:S01]  /*64c0*/  MOV R187, R160 ;  /* 0x000000a000bb7202 */ /* 0x000fe20000000f00 */
[----:B------:R-:W-:Y:S01]  /*64d0*/  FADD.FTZ R25, R230, R5 ;  /* 0x00000005e6197221 */ /* 0x000fe20000010000 */
[----:B------:R-:W-:Y:S01]  /*64e0*/  LDSM.16.MT88.4 R112, [R240+0x3900] ;  /* 0x00390000f070783b */ /* 0x000fe20000004200 */
[----:B------:R-:W-:Y:S01]  /*64f0*/  IMAD.MOV.U32 R225, RZ, RZ, R177 ;  /* 0x000000ffffe17224 */ /* 0x000fe200078e00b1 */
[----:B------:R-:W-:Y:S01]  /*6500*/  HMMA.16816.F32 R116, R8, R12, R100 ;  /* 0x0000000c0874723c */ /* 0x000fe20000001864 */
[----:B------:R-:W-:-:S02]  /*6510*/  IMAD.MOV.U32 R177, RZ, RZ, R179 ;  /* 0x000000ffffb17224 */ /* 0x000fc400078e00b3 */
[----:B------:R-:W-:Y:S02]  /*6520*/  IMAD.MOV.U32 R179, RZ, RZ, R162 ;  /* 0x000000ffffb37224 */ /* 0x000fe400078e00a2 */
[----:B-1----:R-:W-:Y:S02]  /*6530*/  FFMA.FTZ R2, R147, c[0x0][0x2d0], -R21 ;  /* 0x0000b40093027a23 */ /* 0x002fe40000010815 */
[----:B------:R-:W-:Y:S01]  /*6540*/  IMAD.MOV.U32 R178, RZ, RZ, R163 ;  /* 0x000000ffffb27224 */ /* 0x000fe200078e00a3 */
[----:B------:R-:W-:Y:S01]  /*6550*/  LDSM.16.MT88.4 R144, [R238+0x1900] ;  /* 0x00190000ee90783b */ /* 0x000fe20000004200 */
[----:B------:R1:W-:Y:S01]  /*6560*/  MUFU.EX2 R24, R2 ;  /* 0x0000000200187308 */ /* 0x0003e20000000800 */
[----:B------:R-:W-:Y:S02]  /*6570*/  FADD.FTZ R8, R181, R180 ;  /* 0x000000b4b5087221 */ /* 0x000fe40000010000 */
[----:B------:R-:W-:Y:S02]  /*6580*/  IMAD.MOV.U32 R230, RZ, RZ, R99 ;  /* 0x000000ffffe67224 */ /* 0x000fe400078e0063 */
[----:B------:R-:W-:-:S02]  /*6590*/  IMAD.MOV.U32 R183, RZ, RZ, R161 ;  /* 0x000000ffffb77224 */ /* 0x000fc400078e00a1 */
[----:B------:R-:W-:Y:S01]  /*65a0*/  IMAD.MOV.U32 R181, RZ, RZ, R97 ;  /* 0x000000ffffb57224 */ /* 0x000fe200078e0061 */
[----:B------:R-:W-:Y:S01]  /*65b0*/  LDSM.16.MT88.4 R160, [R240+0x1900] ;  /* 0x00190000f0a0783b */ /* 0x000fe20000004200 */
[----:B------:R-:W-:Y:S02]  /*65c0*/  IMAD.MOV.U32 R180, RZ, RZ, R96 ;  /* 0x000000ffffb47224 */ /* 0x000fe400078e0060 */
[----:B-1----:R-:W-:-:S04]  /*65d0*/  FFMA.FTZ R2, R68, c[0x0][0x2d0], -R20 ;  /* 0x0000b40044027a23 */ /* 0x002fc80000010814 */
[----:B------:R1:W-:Y:S02]  /*65e0*/  MUFU.EX2 R15, R2 ;  /* 0x00000002000f7308 */ /* 0x0003e40000000800 */
[----:B-1----:R-:W-:Y:S02]  /*65f0*/  FFMA.FTZ R2, R235, c[0x0][0x2d0], -R20 ;  /* 0x0000b400eb027a23 */ /* 0x002fe40000010814 */
[----:B------:R-:W-:-:S04]  /*6600*/  IMAD.MOV.U32 R235, RZ, RZ, R125 ;  /* 0x000000ffffeb7224 */ /* 0x000fc800078e007d */
        /* <DEDUP_REMOVED lines=8> */
[----:B------:R1:W2:Y:S02]  /*6690*/  MUFU.EX2 R14, R2 ;  /* 0x00000002000e7308 */ /* 0x0002a40000000800 */
[--C-:B-1----:R-:W-:Y:S01]  /*66a0*/  FFMA.FTZ R2, R197, c[0x0][0x2d0], -R3.reuse ;  /* 0x0000b400c5027a23 */ /* 0x102fe20000010803 */
[----:B--2---:R-:W-:Y:S01]  /*66b0*/  F2FP.PACK_AB R124, R14, R11 ;  /* 0x0000000b0e7c723e */ /* 0x004fe200000000ff */
[----:B------:R-:W-:-:S04]  /*66c0*/  FFMA.FTZ R3, R196, c[0x0][0x2d0], -R3 ;  /* 0x0000b400c4037a23 */ /* 0x000fc80000010803 */
[----:B------:R1:W-:Y:S01]  /*66d0*/  MUFU.EX2 R16, R2 ;  /* 0x0000000200107308 */ /* 0x0003e20000000800 */
[----:B------:R-:W2:Y:S07]  /*66e0*/  LDSM.16.MT88.4 R196, [R237+0x1900] ;  /* 0x00190000edc4783b */ /* 0x000eae0000004200 */
[----:B------:R3:W4:Y:S01]  /*66f0*/  MUFU.EX2 R18, R3 ;  /* 0x0000000300127308 */ /* 0x0007220000000800 */
[----:B-1----:R-:W-:Y:S02]  /*6700*/  FFMA.FTZ R2, R231, c[0x0][0x2d0], -R0 ;  /* 0x0000b400e7027a23 */ /* 0x002fe40000010800 */
[----:B------:R-:W-:-:S05]  /*6710*/  IMAD.MOV.U32 R231, RZ, RZ, R126 ;  /* 0x000000ffffe77224 */ /* 0x000fca00078e007e */
[----:B------:R1:W-:Y:S01]  /*6720*/  MUFU.EX2 R9, R2 ;  /* 0x0000000200097308 */ /* 0x0003e20000000800 */
[----:B---3--:R-:W-:Y:S01]  /*6730*/  FFMA.FTZ R3, R228, c[0x0][0x2d0], -R0 ;  /* 0x0000b400e4037a23 */ /* 0x008fe20000010800 */
[----:B------:R-:W-:Y:S02]  /*6740*/  MOV R228, R128 ;  /* 0x0000008000e47202 */ /* 0x000fe40000000f00 */
[----:B------:R-:W-:-:S04]  /*6750*/  F2FP.PACK_AB R128, R22, R19 ;  /* 0x000000131680723e */ /* 0x000fc800000000ff */
[----:B------:R-:W-:Y:S01]  /*6760*/  MUFU.EX2 R12, R3 ;  /* 0x00000003000c7308 */ /* 0x000fe20000000800 */
[----:B----4-:R-:W-:Y:S01]  /*6770*/  F2FP.PACK_AB R126, R18, R16 ;  /* 0x00000010127e723e */ /* 0x010fe200000000ff */
[----:B-1----:R-:W-:Y:S02]  /*6780*/  FFMA.FTZ R2, R229, c[0x0][0x2d0], -R0 ;  /* 0x0000b400e5027a23 */ /* 0x002fe40000010800 */
[----:B------:R-:W-:-:S04]  /*6790*/  IMAD.MOV.U32 R229, RZ, RZ, R127 ;  /* 0x000000ffffe57224 */ /* 0x000fc800078e007f */
[----:B------:R1:W3:Y:S02]  /*67a0*/  MUFU.EX2 R10, R2 ;  /* 0x00000002000a7308 */ /* 0x0002e40000000800 */
[----:B-1----:R-:W-:Y:S01]  /*67b0*/  FFMA.FTZ R2, R227, c[0x0][0x2d0], -R0 ;  /* 0x0000b400e3027a23 */ /* 0x002fe20000010800 */
[----:B---3--:R-:W-:Y:S01]  /*67c0*/  F2FP.PACK_AB R125, R10, R9 ;  /* 0x000000090a7d723e */ /* 0x008fe200000000ff */
[----:B------:R-:W-:-:S04]  /*67d0*/  FADD.FTZ R0, R234, R232 ;  /* 0x000000e8ea007221 */ /* 0x000fc80000010000 */
[----:B------:R1:W3:Y:S01]  /*67e0*/  MUFU.EX2 R13, R2 ;  /* 0x00000002000d7308 */ /* 0x0002e20000000800 */
[----:B------:R-:W-:Y:S01]  /*67f0*/  IMAD.MOV.U32 R227, RZ, RZ, R129 ;  /* 0x000000ffffe37224 */ /* 0x000fe200078e0081 */
[----:B------:R-:W-:Y:S01]  /*6800*/  F2FP.PACK_AB R129, R17, R15 ;  /* 0x0000000f1181723e */ /* 0x000fe200000000ff */
[----:B------:R-:W-:Y:S01]  /*6810*/  IMAD.MOV.U32 R232, RZ, RZ, R130 ;  /* 0x000000ffffe87224 */ /* 0x000fe200078e0082 */
[----:B------:R-:W-:Y:S01]  /*6820*/  F2FP.PACK_AB R130, R24, R23 ;  /* 0x000000171882723e */ /* 0x000fe200000000ff */
[----:B------:R-:W-:Y:S01]  /*6830*/  IMAD.MOV.U32 R234, RZ, RZ, R131 ;  /* 0x000000ffffea7224 */ /* 0x000fe200078e0083 */
[----:B------:R-:W-:Y:S01]  /*6840*/  F2FP.PACK_AB R131, R20, R21 ;  /* 0x000000151483723e */ /* 0x000fe200000000ff */
[----:B------:R-:W-:Y:S02]  /*6850*/  FADD.FTZ R3, R233, R0 ;  /* 0x00000000e9037221 */ /* 0x000fe40000010000 */
[----:B------:R-:W-:Y:S02]  /*6860*/  IMAD.MOV.U32 R0, RZ, RZ, R179 ;  /* 0x000000ffff007224 */ /* 0x000fe400078e00b3 */
[----:B------:R-:W-:-:S02]  /*6870*/  IMAD.MOV.U32 R233, RZ, RZ, R98 ;  /* 0x000000ffffe97224 */ /* 0x000fc400078e0062 */
[C---:B--2---:R-:W-:Y:S01]  /*6880*/  HMMA.16816.F32 R192, R128.reuse, R196, R192 ;  /* 0x000000c480c0723c */ /* 0x044fe200000018c0 */
[----:B------:R-:W-:Y:S01]  /*6890*/  FADD.FTZ R0, R0, R8 ;  /* 0x0000000800007221 */ /* 0x000fe20000010000 */
[----:B------:R-:W-:Y:S01]  /*68a0*/  LDSM.16.MT88.4 R96, [R238+0x3900] ;  /* 0x00390000ee60783b */ /* 0x000fe20000004200 */
[----:B-1----:R-:W-:Y:S01]  /*68b0*/  FADD.FTZ R2, R224, R4 ;  /* 0x00000004e0027221 */ /* 0x002fe20000010000 */
[----:B---3--:R-:W-:Y:S01]  /*68c0*/  F2FP.PACK_AB R127, R13, R12 ;  /* 0x0000000c0d7f723e */ /* 0x008fe200000000ff */
[----:B------:R-:W-:Y:S01]  /*68d0*/  FADD.FTZ R0, R230, R0 ;  /* 0x00000000e6007221 */ /* 0x000fe20000010000 */
[----:B------:R-:W1:Y:S01]  /*68e0*/  LDSM.16.MT88.4 R4, [R239+0x3900] ;  /* 0x00390000ef04783b */ /* 0x000e620000004200 */
[----:B------:R-:W-:Y:S01]  /*68f0*/  MOV R224, R176 ;  /* 0x000000b000e07202 */ /* 0x000fe20000000f00 */
[----:B------:R-:W-:Y:S04]  /*6900*/  HMMA.16816.F32 R148, R128, R160, R148 ;  /* 0x000000a08094723c */ /* 0x000fe80000001894 */
[----:B------:R-:W-:-:S04]  /*6910*/  FADD.FTZ R2, R224, R2 ;  /* 0x00000002e0027221 */ /* 0x000fc80000010000 */
[C---:B------:R-:W-:Y:S08]  /*6920*/  HMMA.16816.F32 R200, R124.reuse, R196, R200 ;  /* 0x000000c47cc8723c */ /* 0x040ff000000018c8 */
[-C--:B------:R-:W-:Y:S08]  /*6930*/  HMMA.16816.F32 R204, R124, R198.reuse, R204 ;  /* 0x000000c67ccc723c */ /* 0x080ff000000018cc */
[----:B------:R-:W-:Y:S07]  /*6940*/  HMMA.16816.F32 R196, R128, R198, R28 ;  /* 0x000000c680c4723c */ /* 0x000fee000000181c */
[----:B------:R-:W-:Y:S01]  /*6950*/  IMAD.MOV.U32 R30, RZ, RZ, R178 ;  /* 0x000000ffff1e7224 */ /* 0x000fe200078e00b2 */
[----:B------:R-:W-:Y:S01]  /*6960*/  HMMA.16816.F32 R152, R124, R160, R152 ;  /* 0x000000a07c98723c */ /* 0x000fe20000001898 */
[----:B------:R-:W-:-:S02]  /*6970*/  IMAD.MOV.U32 R31, RZ, RZ, R177 ;  /* 0x000000ffff1f7224 */ /* 0x000fc400078e00b1 */
[----:B------:R-:W-:Y:S01]  /*6980*/  FADD.FTZ R8, R30, R3 ;  /* 0x000000031e087221 */ /* 0x000fe20000010000 */
[----:B------:R-:W2:Y:S01]  /*6990*/  LDSM.16.MT88.4 R176, [R239+0x1900] ;  /* 0x00190000efb0783b */ /* 0x000ea20000004200 */
[----:B------:R-:W-:Y:S02]  /*69a0*/  FADD.FTZ R3, R31, R25 ;  /* 0x000000191f037221 */ /* 0x000fe40000010000 */
[----:B------:R-:W-:Y:S01]  /*69b0*/  FADD.FTZ R8, R233, R8 ;  /* 0x00000008e9087221 */ /* 0x000fe20000010000 */
[-C--:B-1----:R-:W-:Y:S08]  /*69c0*/  HMMA.16816.F32 R120, R124, R4.reuse, R120 ;  /* 0x000000047c78723c */ /* 0x082ff00000001878 */
[----:B------:R-:W-:Y:S07]  /*69d0*/  HMMA.16816.F32 R116, R128, R4, R116 ;  /* 0x000000048074723c */ /* 0x000fee0000001874 */
        /* <DEDUP_REMOVED lines=11> */
[-C--:B------:R-:W-:Y:S01]  /*6a90*/  HMMA.16816.F32 R132, R128, R144.reuse, R132 ;  /* 0x000000908084723c */ /* 0x080fe20000001884 */
        /* <DEDUP_REMOVED lines=14> */
[C---:B--2---:R-:W-:Y:S01]  /*6b80*/  HMMA.16816.F32 R168, R124.reuse, R176, R168 ;  /* 0x000000b07ca8723c */ /* 0x044fe200000018a8 */
        /* <DEDUP_REMOVED lines=26> */
[----:B------:R-:W-:Y:S01]  /*6d30*/  FADD.FTZ R4, R12, R4 ;  /* 0x000000040c047221 */ /* 0x000fe20000010000 */
[----:B------:R1:W-:Y:S01]  /*6d40*/  STL [R1+0xc], R0 ;  /* 0x00000c0001007387 */ /* 0x0003e20000100800 */
[----:B------:R-:W-:-:S02]  /*6d50*/  FADD.FTZ R3, R16, R3 ;  /* 0x0000000310037221 */ /* 0x000fc40000010000 */
[----:B------:R-:W-:Y:S01]  /*6d60*/  FADD.FTZ R5, R20, R2 ;  /* 0x0000000214057221 */ /* 0x000fe20000010000 */
[----:B------:R-:W-:Y:S01]  /*6d70*/  HMMA.16816.F32 R104, R124, R112, R104 ;  /* 0x000000707c68723c */ /* 0x000fe20000001868 */
[----:B------:R-:W-:-:S03]  /*6d80*/  FADD.FTZ R2, R18, R3 ;  /* 0x0000000312027221 */ /* 0x000fc60000010000 */
[----:B------:R2:W-:Y:S04]  /*6d90*/  STL [R1+0x40], R5 ;  /* 0x0000400501007387 */ /* 0x0005e80000100800 */
[----:B------:R-:W-:Y:S08]  /*6da0*/  HMMA.16816.F32 R108, R124, R114, R108 ;  /* 0x000000727c6c723c */ /* 0x000ff0000000186c */
        /* <DEDUP_REMOVED lines=9> */
[C---:B------:R-:W-:Y:S08]  /*6e40*/  HMMA.16816.F32 R80, R128.reuse, R82, R212 ;  /* 0x000000528050723c */ /* 0x040ff000000018d4 */
[C---:B------:R-:W-:Y:S08]  /*6e50*/  HMMA.16816.F32 R96, R128.reuse, R98, R208 ;  /* 0x000000628060723c */ /* 0x040ff000000018d0 */
[----:B------:R-:W-:Y:S08]  /*6e60*/  HMMA.16816.F32 R112, R128, R114, R36 ;  /* 0x000000728070723c */ /* 0x000ff00000001824 */
[-C--:B------:R-:W-:Y:S08]  /*6e70*/  HMMA.16816.F32 R124, R124, R6.reuse, R60 ;  /* 0x000000067c7c723c */ /* 0x080ff0000000183c */
[----:B------:R-:W-:Y:S01]  /*6e80*/  HMMA.16816.F32 R128, R128, R6, R64 ;  /* 0x000000068080723c */ /* 0x000fe20000001840 */
[----:B------:R-:W-:Y:S07]  /*6e90*/  @!P0 BRA `(.L_x_1792) ;  /* 0x00004dc000008947 */ /* 0x000fee0003800000 */
[----:B--2---:R-:W2:Y:S04]  /*6ea0*/  LDL.LU R229, [R1+0x34] ;  /* 0x0000340001e57983 */ /* 0x004ea80000300800 */
[----:B------:R-:W2:Y:S04]  /*6eb0*/  LDL R235, [R1+0x38] ;  /* 0x0000380001eb7983 */ /* 0x000ea80000100800 */
[----:B------:R-:W3:Y:S04]  /*6ec0*/  LDL R231, [R1+0x48] ;  /* 0x0000480001e77983 */ /* 0x000ee80000100800 */
[----:B------:R-:W4:Y:S04]  /*6ed0*/  LDL R26, [R1+0x58] ;  /* 0x00005800011a7983 */ /* 0x000f280000100800 */
[----:B------:R-:W4:Y:S01]  /*6ee0*/  LDL R27, [R1+0x50] ;  /* 0x00005000011b7983 */ /* 0x000f220000100800 */
[----:B------:R-:W-:-:S02]  /*6ef0*/  PLOP3.LUT P1, PT, PT, PT, UP1, 0x80, 0x0 ;  /* 0x000000000000781c */ /* 0x000fc40003f2f018 */
[----:B------:R-:W-:Y:S01]  /*6f00*/  PLOP3.LUT P0, PT, PT, PT, UP1, 0x80, 0x0 ;  /* 0x000000000000781c */ /* 0x000fe20003f0f018 */
[----:B------:R-:W-:Y:S01]  /*6f10*/  IMAD.MOV.U32 R181, RZ, RZ, R185 ;  /* 0x000000ffffb57224 */ /* 0x000fe200078e00b9 */
[----:B------:R-:W-:Y:S01]  /*6f20*/  MOV R187, R184 ;  /* 0x000000b800bb7202 */ /* 0x000fe20000000f00 */
[----:B------:R-:W-:Y:S02]  /*6f30*/  IMAD.MOV.U32 R180, RZ, RZ, R186 ;  /* 0x000000ffffb47224 */ /* 0x000fe400078e00ba */
[----:B------:R-:W-:Y:S01]  /*6f40*/  IMAD.MOV.U32 R188, RZ, RZ, R182 ;  /* 0x000000ffffbc7224 */ /* 0x000fe200078e00b6 */
[----:B------:R-:W-:Y:S01]  /*6f50*/  UMOV UR4, 0xffffffc0 ;  /* 0xffffffc000047882 */ /* 0x000fe20000000000 */
[C---:B--2---:R-:W-:Y:S01]  /*6f60*/  SHF.L.U64.HI R0, R235.reuse, 0x1, R229 ;  /* 0x00000001eb007819 */ /* 0x044fe200000102e5 */
[----:B------:R-:W-:-:S04]  /*6f70*/  IMAD.SHL.U32 R4, R235, 0x2, RZ ;  /* 0x00000002eb047824 */ /* 0x000fc800078e00ff */
[----:B------:R3:W-:Y:S01]  /*6f80*/  STL [R1+0x2c], R0 ;  /* 0x00002c0001007387 */ /* 0x0007e20000100800 */
[C---:B----4-:R-:W-:Y:S02]  /*6f90*/  SHF.L.U64.HI R3, R27.reuse, 0x1, R26 ;  /* 0x000000011b037819 */ /* 0x050fe4000001021a */
[----:B------:R-:W-:Y:S01]  /*6fa0*/  SHF.L.U32 R2, R27, 0x1, RZ ;  /* 0x000000011b027819 */ /* 0x000fe200000006ff */
[----:B------:R1:W-:Y:S04]  /*6fb0*/  STL [R1+0x54], R4 ;  /* 0x0000540401007387 */ /* 0x0003e80000100800 */
[----:B------:R1:W-:Y:S01]  /*6fc0*/  STL [R1+0x28], R3 ;  /* 0x0000280301007387 */ /* 0x0003e20000100800 */
[----:B---3--:R-:W-:-:S03]  /*6fd0*/  @P1 IMAD.HI.U32 R0, R231, c[0x0][0x2c8], RZ ;  /* 0x0000b200e7001a27 */ /* 0x008fc600078e00ff */
[----:B------:R1:W-:Y:S02]  /*6fe0*/  STL [R1+0x24], R2 ;  /* 0x0000240201007387 */ /* 0x0003e40000100800 */
[----:B------:R-:W-:-:S05]  /*6ff0*/  @P0 SHF.R.U32.HI R0, RZ, c[0x0][0x2cc], R0 ;  /* 0x0000b300ff000a19 */ /* 0x000fca0000011600 */
[----:B------:R1:W-:Y:S02]  /*7000*/  @P0 STL [R1+0x44], R0 ;  /* 0x0000440001000387 */ /* 0x0003e40000100800 */
.L_x_1795:
[----:B-1----:R-:W2:Y:S01]  /*7010*/  LDL R3, [R1+0x8] ;  /* 0x0000080001037983 */ /* 0x002ea20000100800 */
[----:B------:R-:W-:Y:S04]  /*7020*/  DEPBAR.LE SB0, 0x0 ;  /* 0x000080000000791a */ /* 0x000fe80000000000 */
[----:B------:R-:W3:Y:S04]  /*7030*/  LDL R2, [R1+0x4] ;  /* 0x0000040001027983 */ /* 0x000ee80000100800 */
[----:B------:R-:W-:Y:S01]  /*7040*/  BAR.SYNC.DEFER_BLOCKING 0x0 ;  /* 0x0000000000007b1d */ /* 0x000fe20000010000 */
[----:B------:R-:W-:Y:S05]  /*7050*/  ISETP.LE.AND P0, PT, RZ, UR10, PT ;  /* 0x0000000aff007c0c */ /* 0x000fea000bf03270 */
[----:B------:R-:W4:Y:S04]  /*7060*/  LDL R0, [R1] ;  /* 0x0000000001007983 */ /* 0x000f280000100800 */
[----:B-----5:R1:W5:Y:S04]  /*7070*/  LDL R182, [R1+0x54] ;  /* 0x0000540001b67983 */ /* 0x0203680000100800 */
[----:B------:R1:W1:Y:S04]  /*7080*/  LDSM.16.M88.4 R64, [R243+0x8100] ;  /* 0x00810000f340783b */ /* 0x0002680000000200 */
        /* <DEDUP_REMOVED lines=8> */
[----:B--2---:R2:W1:Y:S04]  /*7110*/  LDSM.16.M88.4 R224, [R3] ;  /* 0x0000000003e0783b */ /* 0x0044680000000200 */
[----:B---3--:R2:W3:Y:S04]  /*7120*/  LDSM.16.M88.4 R228, [R2] ;  /* 0x0000000002e4783b */ /* 0x0084e80000000200 */
[----:B----4-:R2:W4:Y:S01]  /*7130*/  LDSM.16.M88.4 R232, [R0] ;  /* 0x0000000000e8783b */ /* 0x0105220000000200 */
[----:B------:R-:W-:-:S05]  /*7140*/  @!P0 BRA `(.L_x_1793) ;  /* 0x0000037000008947 */ /* 0x000fca0003800000 */
[----:B--2---:R-:W2:Y:S01]  /*7150*/  LDL R4, [R1+0x30] ;  /* 0x0000300001047983 */ /* 0x004ea20000100800 */
[----:B------:R-:W-:Y:S03]  /*7160*/  SEL R25, RZ, 0x10, P5 ;  /* 0x00000010ff197807 */ /* 0x000fe60002800000 */
[----:B----4-:R-:W4:Y:S04]  /*7170*/  LDL R5, [R1+0x1c] ;  /* 0x00001c0001057983 */ /* 0x010f280000100800 */
[----:B---3--:R-:W3:Y:S04]  /*7180*/  LDL R27, [R1+0x24] ;  /* 0x00002400011b7983 */ /* 0x008ee80000100800 */
[----:B------:R-:W3:Y:S04]  /*7190*/  LDL R26, [R1+0x2c] ;  /* 0x00002c00011a7983 */ /* 0x000ee80000100800 */
[----:B------:R-:W3:Y:S04]  /*71a0*/  LDL R24, [R1+0x28] ;  /* 0x0000280001187983 */ /* 0x000ee80000100800 */
[----:B------:R-:W3:Y:S01]  /*71b0*/  LDL R23, [R1+0x20] ;  /* 0x0000200001177983 */ /* 0x000ee20000100800 */
[----:B--2---:R-:W-:Y:S01]  /*71c0*/  SHF.R.S32.HI R0, RZ, 0x1f, R4 ;  /* 0x0000001fff007819 */ /* 0x004fe20000011404 */
[----:B------:R-:W-:Y:S04]  /*71d0*/  IMAD.WIDE.U32 R2, R4, c[0x0][0x208], RZ ;  /* 0x0000820004027a25 */ /* 0x000fe800078e00ff */
[----:B------:R-:W-:Y:S04]  /*71e0*/  IMAD R0, R0, c[0x0][0x208], RZ ;  /* 0x0000820000007a24 */ /* 0x000fe800078e02ff */
[----:B------:R-:W-:Y:S01]  /*71f0*/  IMAD R0, R4, c[0x0][0x20c], R0 ;  /* 0x0000830004007a24 */ /* 0x000fe200078e0200 */
[----:B----4-:R-:W-:Y:S03]  /*7200*/  SHF.R.S32.HI R4, RZ, 0x1f, R5 ;  /* 0x0000001fff047819 */ /* 0x010fe60000011405 */
        /* <DEDUP_REMOVED lines=8> */
[----:B------:R-:W2:Y:S04]  /*7290*/  SHFL.IDX PT, R10, R2, 0x1, 0x181f ;  /* 0x00381f00020a7f89 */ /* 0x000ea800000e0000 */
[----:B------:R-:W4:Y:S04]  /*72a0*/  SHFL.IDX PT, R3, R2, RZ, 0x181f ;  /* 0x00181fff02037589 */ /* 0x000f2800000e0000 */
[----:B------:R-:W1:Y:S04]  /*72b0*/  SHFL.IDX PT, R4, R0, RZ, 0x181f ;  /* 0x00181fff00047589 */ /* 0x000e6800000e0000 */
[----:B------:R-:W1:Y:S04]  /*72c0*/  SHFL.IDX PT, R5, R0, 0x1, 0x181f ;  /* 0x00381f0000057f89 */ /* 0x000e6800000e0000 */
[----:B------:R-:W1:Y:S04]  /*72d0*/  SHFL.IDX PT, R6, R2, 0x2, 0x181f ;  /* 0x00581f0002067f89 */ /* 0x000e6800000e0000 */
[----:B------:R-:W1:Y:S04]  /*72e0*/  SHFL.IDX PT, R7, R0, 0x2, 0x181f ;  /* 0x00581f0000077f89 */ /* 0x000e6800000e0000 */
[----:B------:R-:W1:Y:S01]  /*72f0*/  SHFL.IDX PT, R22, R2, 0x3, 0x181f ;  /* 0x00781f0002167f89 */ /* 0x000e6200000e0000 */
[-C--:B--2--5:R-:W-:Y:S03]  /*7300*/  IADD3 R12, P2, R10, R182.reuse, RZ ;  /* 0x000000b60a0c7210 */ /* 0x0a4fe60007f5e0ff */
[----:B------:R-:W2:Y:S01]  /*7310*/  SHFL.IDX PT, R0, R0, 0x3, 0x181f ;  /* 0x00781f0000007f89 */ /* 0x000ea200000e0000 */
[CC--:B----4-:R-:W-:Y:S02]  /*7320*/  IADD3 R20, P1, R3.reuse, R182.reuse, RZ ;  /* 0x000000b603147210 */ /* 0x0d0fe40007f3e0ff */
[-C--:B---3--:R-:W-:Y:S03]  /*7330*/  IADD3 R14, P0, R3, R27.reuse, RZ ;  /* 0x0000001b030e7210 */ /* 0x088fe60007f1e0ff */
[----:B-1----:R-:W-:Y:S01]  /*7340*/  IMAD.X R21, R4, 0x1, R26, P1 ;  /* 0x0000000104157824 */ /* 0x002fe200008e061a */
[-C--:B------:R-:W-:Y:S01]  /*7350*/  IADD3 R10, P1, R10, R27.reuse, RZ ;  /* 0x0000001b0a0a7210 */ /* 0x080fe20007f3e0ff */
[----:B------:R-:W-:Y:S02]  /*7360*/  IMAD.X R15, R4, 0x1, R24, P0 ;  /* 0x00000001040f7824 */ /* 0x000fe400000e0618 */
[C---:B------:R-:W-:Y:S01]  /*7370*/  IMAD.X R13, R5.reuse, 0x1, R26, P2 ;  /* 0x00000001050d7824 */ /* 0x040fe200010e061a */
[----:B------:R1:W-:Y:S01]  /*7380*/  LDGSTS.E.BYPASS.LTC128B.128 [R23], [R20.64], !P6 ;  /* 0x0000000014177fae */ /* 0x0003e2000f101d4e */
[CC--:B------:R-:W-:Y:S01]  /*7390*/  IADD3 R8, P0, R6.reuse, R182.reuse, RZ ;  /* 0x000000b606087210 */ /* 0x0c0fe20007f1e0ff */
        /* <DEDUP_REMOVED lines=8> */
[C---:B------:R-:W-:Y:S02]  /*7420*/  IADD3 R2, -R25.reuse, 0x10, RZ ;  /* 0x0000001019027810 */ /* 0x040fe40007ffe1ff */
[----:B--2---:R-:W-:Y:S01]  /*7430*/  IMAD.X R5, R0, 0x1, R26, P2 ;  /* 0x0000000100057824 */ /* 0x004fe200010e061a */
[----:B------:R1:W-:Y:S01]  /*7440*/  LDGSTS.E.BYPASS.LTC128B.128 [R23+0x1000], [R8.64], !P6 ;  /* 0x0100000008177fae */ /* 0x0003e2000f101d4e */
[----:B------:R-:W-:Y:S02]  /*7450*/  ISETP.NE.U32.AND P2, PT, R25, RZ, PT ;  /* 0x000000ff1900720c */ /* 0x000fe40003f45070 */
[----:B------:R-:W-:Y:S01]  /*7460*/  LOP3.LUT R2, R2, 0xf, RZ, 0xc0, !PT ;  /* 0x0000000f02027812 */ /* 0x000fe200078ec0ff */
[----:B------:R1:W-:Y:S03]  /*7470*/  LDGSTS.E.BYPASS.LTC128B.128 [R23+0x3000], [R6.64], !P5 ;  /* 0x0300000006177fae */ /* 0x0003e6000e901d4e */
[----:B------:R-:W-:Y:S01]  /*7480*/  IADD3 R2, P1, P0, R2, R22, R27 ;  /* 0x0000001602027210 */ /* 0x000fe2000783e01b */
[----:B------:R1:W-:Y:S03]  /*7490*/  LDGSTS.E.BYPASS.LTC128B.128 [R23+0x1800], [R4.64], !P6 ;  /* 0x0180000004177fae */ /* 0x0003e6000f101d4e */
[----:B------:R-:W-:Y:S05]  /*74a0*/  IADD3.X R3, RZ, R0, R24, P1, P0 ;  /* 0x00000000ff037210 */ /* 0x000fea0000fe0418 */
[----:B------:R1:W-:Y:S04]  /*74b0*/  LDGSTS.E.BYPASS.LTC128B.128.ZFILL [R23+0x3800], [R2.64], P2 ;  /* 0x0380000002177fae */ /* 0x0003e80009141d4e */
.L_x_1793:
[-C--:B-1----:R-:W-:Y:S01]  /*74c0*/  HMMA.16816.F32 R4, R64, R16.reuse, RZ ;  /* 0x000000104004723c */ /* 0x082fe200000018ff */
[----:B------:R-:W0:Y:S01]  /*74d0*/  LDGDEPBAR ;  /* 0x00000000000079af */ /* 0x000e220000000000 */
[----:B------:R-:W-:Y:S06]  /*74e0*/  UISETP.GE.AND UP0, UPT, UR10, 0x1, UPT ;  /* 0x000000010a00788c */ /* 0x000fec000bf06270 */
[C---:B------:R-:W-:Y:S01]  /*74f0*/  HMMA.16816.F32 R8, R60.reuse, R16, RZ ;  /* 0x000000103c08723c */ /* 0x040fe200000018ff */
[----:B------:R-:W-:Y:S07]  /*7500*/  PLOP3.LUT P0, PT, PT, PT, UP0, 0x80, 0x0 ;  /* 0x000000000000781c */ /* 0x000fee0003f0f008 */
        /* <DEDUP_REMOVED lines=25> */
[-C--:B---3--:R-:W-:Y:S08]  /*76a0*/  HMMA.16816.F32 R36, R212, R228.reuse, R36 ;  /* 0x000000e4d424723c */ /* 0x088ff00000001824 */
[C---:B------:R-:W-:Y:S08]  /*76b0*/  HMMA.16816.F32 R40, R220.reuse, R228, R40 ;  /* 0x000000e4dc28723c */ /* 0x040ff00000001828 */
[-C--:B------:R-:W-:Y:S08]  /*76c0*/  HMMA.16816.F32 R44, R220, R230.reuse, R44 ;  /* 0x000000e6dc2c723c */ /* 0x080ff0000000182c */
[C---:B------:R-:W-:Y:S01]  /*76d0*/  HMMA.16816.F32 R48, R212.reuse, R230, R48 ;  /* 0x000000e6d430723c */ /* 0x040fe20000001830 */
[----:B------:R-:W-:Y:S07]  /*76e0*/  LDSM.16.M88.4 R228, [R242+0x5900] ;  /* 0x00590000f2e4783b */ /* 0x000fee0000000200 */
[-C--:B----4-:R-:W-:Y:S08]  /*76f0*/  HMMA.16816.F32 R52, R212, R232.reuse, R52 ;  /* 0x000000e8d434723c */ /* 0x090ff00000001834 */
        /* <DEDUP_REMOVED lines=47> */
[----:B------:R-:W1:Y:S07]  /*79f0*/  LDSM.16.M88.4 R212, [R236+0x6900] ;  /* 0x00690000ecd4783b */ /* 0x000e6e0000000200 */
[-C--:B--2---:R-:W-:Y:S01]  /*7a00*/  HMMA.16816.F32 R4, R208, R216.reuse, R4 ;  /* 0x000000d8d004723c */ /* 0x084fe20000001804 */
[----:B------:R-:W2:Y:S07]  /*7a10*/  LDSM.16.M88.4 R228, [R236+0x7900] ;  /* 0x00790000ece4783b */ /* 0x000eae0000000200 */
        /* <DEDUP_REMOVED lines=13> */
[----:B------:R-:W3:Y:S07]  /*7af0*/  LDSM.16.M88.4 R220, [R245+0xe100] ;  /* 0x00e10000f5dc783b */ /* 0x000eee0000000200 */
[-C--:B--2---:R-:W-:Y:S08]  /*7b00*/  HMMA.16816.F32 R52, R208, R228.reuse, R52 ;  /* 0x000000e4d034723c */ /* 0x084ff00000001834 */
[C---:B------:R-:W-:Y:S08]  /*7b10*/  HMMA.16816.F32 R56, R224.reuse, R228, R56 ;  /* 0x000000e4e038723c */ /* 0x040ff00000001838 */
[-C--:B------:R-:W-:Y:S01]  /*7b20*/  HMMA.16816.F32 R60, R224, R230.reuse, R60 ;  /* 0x000000e6e03c723c */ /* 0x080fe2000000183c */
[----:B------:R-:W-:Y:S07]  /*7b30*/  LDSM.16.M88.4 R224, [R250] ;  /* 0x00000000fae0783b */ /* 0x000fee0000000200 */
[----:B------:R-:W-:Y:S01]  /*7b40*/  HMMA.16816.F32 R64, R208, R230, R64 ;  /* 0x000000e6d040723c */ /* 0x000fe20000001840 */
[----:B------:R-:W2:Y:S07]  /*7b50*/  LDSM.16.M88.4 R208, [R251] ;  /* 0x00000000fbd0783b */ /* 0x000eae0000000200 */
[-C--:B-1----:R-:W-:Y:S01]  /*7b60*/  HMMA.16816.F32 R4, R212, R216.reuse, R4 ;  /* 0x000000d8d404723c */ /* 0x082fe20000001804 */
[----:B------:R-:W1:Y:S07]  /*7b70*/  LDSM.16.M88.4 R228, [R249] ;  /* 0x00000000f9e4783b */ /* 0x000e6e0000000200 */
[C---:B---3--:R-:W-:Y:S08]  /*7b80*/  HMMA.16816.F32 R8, R220.reuse, R216, R8 ;  /* 0x000000d8dc08723c */ /* 0x048ff00000001808 */
[-C--:B------:R-:W-:Y:S08]  /*7b90*/  HMMA.16816.F32 R12, R220, R218.reuse, R12 ;  /* 0x000000dadc0c723c */ /* 0x080ff0000000180c */
[C---:B------:R-:W-:Y:S01]  /*7ba0*/  HMMA.16816.F32 R16, R212.reuse, R218, R16 ;  /* 0x000000dad410723c */ /* 0x040fe20000001810 */
[----:B------:R-:W-:Y:S07]  /*7bb0*/  LDSM.16.M88.4 R216, [R242+0x6100] ;  /* 0x00610000f2d8783b */ /* 0x000fee0000000200 */
        /* <DEDUP_REMOVED lines=35> */
[----:B------:R-:W-:Y:S07]  /*7df0*/  LDSM.16.M88.4 R224, [R241+0x3000] ;  /* 0x00300000f1e0783b */ /* 0x000fee0000000200 */
[----:B------:R-:W-:Y:S01]  /*7e00*/  HMMA.16816.F32 R64, R208, R230, R64 ;  /* 0x000000e6d040723c */ /* 0x000fe20000001840 */
[----:B------:R-:W2:Y:S07]  /*7e10*/  LDSM.16.M88.4 R208, [R241+0x2800] ;  /* 0x00280000f1d0783b */ /* 0x000eae0000000200 */
[-C--:B-1----:R-:W-:Y:S01]  /*7e20*/  HMMA.16816.F32 R4, R212, R216.reuse, R4 ;  /* 0x000000d8d404723c */ /* 0x082fe20000001804 */
[----:B------:R-:W1:Y:S01]  /*7e30*/  LDSM.16.M88.4 R228, [R241+0x3800] ;  /* 0x00380000f1e4783b */ /* 0x000e620000000200 */
[----:B------:R-:W-:Y:S06]  /*7e40*/  DEPBAR.LE SB0, 0x0 ;  /* 0x000080000000791a */ /* 0x000fec0000000000 */
[C---:B---3--:R-:W-:Y:S01]  /*7e50*/  HMMA.16816.F32 R8, R220.reuse, R216, R8 ;  /* 0x000000d8dc08723c */ /* 0x048fe20000001808 */
[----:B------:R-:W-:Y:S07]  /*7e60*/  BAR.SYNC.DEFER_BLOCKING 0x0 ;  /* 0x0000000000007b1d */ /* 0x000fee0000010000 */
[-C--:B------:R-:W-:Y:S08]  /*7e70*/  HMMA.16816.F32 R12, R220, R218.reuse, R12 ;  /* 0x000000dadc0c723c */ /* 0x080ff0000000180c */
[C---:B------:R-:W-:Y:S08]  /*7e80*/  HMMA.16816.F32 R16, R212.reuse, R218, R16 ;  /* 0x000000dad410723c */ /* 0x040ff00000001810 */
        /* <DEDUP_REMOVED lines=14> */
[----:B------:R-:W-:Y:S01]  /*7f70*/  ULEA UR6, UR10, UR11, 0x6 ;  /* 0x0000000b0a067291 */ /* 0x000fe2000f8e303f */
[----:B-----5:R-:W-:Y:S01]  /*7f80*/  IMAD.MOV.U32 R0, RZ, RZ, R182 ;  /* 0x000000ffff007224 */ /* 0x020fe200078e00b6 */
[----:B------:R-:W-:Y:S01]  /*7f90*/  SEL R232, RZ, 0x10, P5 ;  /* 0x00000010ffe87807 */ /* 0x000fe20002800000 */
[----:B------:R-:W3:Y:S01]  /*7fa0*/  LDL R234, [R1+0x24] ;  /* 0x0000240001ea7983 */ /* 0x000ee20000100800 */
[----:B------:R-:W-:Y:S02]  /*7fb0*/  IMAD.MOV.U32 R184, RZ, RZ, RZ ;  /* 0x000000ffffb87224 */ /* 0x000fe400078e00ff */
[----:B------:R-:W-:Y:S01]  /*7fc0*/  IMAD.U32 R2, RZ, RZ, UR6 ;  /* 0x00000006ff027e24 */ /* 0x000fe2000f8e00ff */
[----:B------:R-:W4:Y:S01]  /*7fd0*/  LDL R235, [R1+0x2c] ;  /* 0x00002c0001eb7983 */ /* 0x000f220000100800 */
[----:B------:R-:W-:Y:S03]  /*7fe0*/  IMAD.MOV.U32 R217, RZ, RZ, R0 ;  /* 0x000000ffffd97224 */ /* 0x000fe600078e0000 */
[----:B------:R-:W3:Y:S04]  /*7ff0*/  LDL R233, [R1+0x28] ;  /* 0x0000280001e97983 */ /* 0x000ee80000100800 */
        /* <DEDUP_REMOVED lines=12> */
[----:B------:R-:W-:Y:S01]  /*80c0*/  STL [R1+0x30], R185 ;  /* 0x000030b901007387 */ /* 0x000fe20000100800 */
[----:B------:R-:W-:Y:S03]  /*80d0*/  SHF.R.S32.HI R0, RZ, 0x1f, R185 ;  /* 0x0000001fff007819 */ /* 0x000fe600000114b9 */
[----:B------:R-:W2:Y:S02]  /*80e0*/  @!P3 LDG.E R184, [R182.64] ;  /* 0x0000000eb6b8b981 */ /* 0x000ea4000c1e1900 */
[----:B------:R-:W-:Y:S04]  /*80f0*/  IMAD R0, R0, c[0x0][0x1e0], RZ ;  /* 0x0000780000007a24 */ /* 0x000fe800078e02ff */
        /* <DEDUP_REMOVED lines=12> */
[----:B------:R-:W1:Y:S04]  /*81c0*/  SHFL.IDX PT, R3, R2, RZ, 0x181f ;  /* 0x00181fff02037589 */ /* 0x000e6800000e0000 */
[----:B------:R-:W4:Y:S04]  /*81d0*/  SHFL.IDX PT, R184, R0, RZ, 0x181f ;  /* 0x00181fff00b87589 */ /* 0x000f2800000e0000 */
[----:B------:R-:W2:Y:S04]  /*81e0*/  SHFL.IDX PT, R185, R2, 0x2, 0x181f ;  /* 0x00581f0002b97f89 */ /* 0x000ea800000e0000 */
[----:B------:R3:W-:Y:S04]  /*81f0*/  SHFL.IDX PT, R189, R2, 0x3, 0x181f ;  /* 0x00781f0002bd7f89 */ /* 0x0007e800000e0000 */
[----:B------:R-:W-:Y:S04]  /*8200*/  SHFL.IDX PT, R186, R0, 0x1, 0x181f ;  /* 0x00381f0000ba7f89 */ /* 0x000fe800000e0000 */
[----:B------:R-:W3:Y:S04]  /*8210*/  SHFL.IDX PT, R212, R0, 0x2, 0x181f ;  /* 0x00581f0000d47f89 */ /* 0x000ee800000e0000 */
[----:B------:R-:W3:Y:S01]  /*8220*/  SHFL.IDX PT, R0, R0, 0x3, 0x181f ;  /* 0x00781f0000007f89 */ /* 0x000ee200000e0000 */
[-C--:B-1----:R-:W-:Y:S05]  /*8230*/  IADD3 R182, P1, R3, R217.reuse, RZ ;  /* 0x000000d903b67210 */ /* 0x082fea0007f3e0ff */
[C---:B----4-:R-:W-:Y:S01]  /*8240*/  IMAD.X R183, R184.reuse, 0x1, R235, P1 ;  /* 0x00000001b8b77824 */ /* 0x050fe200008e06eb */
[-C--:B--2---:R-:W-:Y:S04]  /*8250*/  IADD3 R190, P1, R185, R217.reuse, RZ ;  /* 0x000000d9b9be7210 */ /* 0x084fe80007f3e0ff */
[----:B---3--:R1:W-:Y:S01]  /*8260*/  LDGSTS.E.BYPASS.LTC128B.128 [R213+0x4100], [R182.64], !P6 ;  /* 0x04100000b6d57fae */ /* 0x0083e2000f101d4e */
[-C--:B------:R-:W-:Y:S05]  /*8270*/  IADD3 R2, P0, R3, R234.reuse, RZ ;  /* 0x000000ea03027210 */ /* 0x080fea0007f1e0ff */
[----:B------:R-:W-:Y:S01]  /*8280*/  IMAD.X R3, R184, 0x1, R233, P0 ;  /* 0x00000001b8037824 */ /* 0x000fe200000e06e9 */
[CC--:B------:R-:W-:Y:S02]  /*8290*/  IADD3 R210, P0, R208.reuse, R217.reuse, RZ ;  /* 0x000000d9d0d27210 */ /* 0x0c0fe40007f1e0ff */
[-C--:B------:R-:W-:Y:S01]  /*82a0*/  IADD3 R208, P2, R208, R234.reuse, RZ ;  /* 0x000000ead0d07210 */ /* 0x080fe20007f5e0ff */
[--C-:B------:R-:W-:Y:S01]  /*82b0*/  IMAD.X R191, R212, 0x1, R235.reuse, P1 ;  /* 0x00000001d4bf7824 */ /* 0x100fe200008e06eb */
[----:B------:R2:W-:Y:S01]  /*82c0*/  LDGSTS.E.BYPASS.LTC128B.128 [R213+0x6100], [R2.64], !P5 ;  /* 0x0610000002d57fae */ /* 0x0005e2000e901d4e */
[C---:B------:R-:W-:Y:S01]  /*82d0*/  IMAD.X R211, R186.reuse, 0x1, R235, P0 ;  /* 0x00000001bad37824 */ /* 0x040fe200000e06eb */
[----:B------:R-:W-:Y:S01]  /*82e0*/  IADD3 R184, P0, R185, R234, RZ ;  /* 0x000000eab9b87210 */ /* 0x000fe20007f1e0ff */
[--C-:B------:R-:W-:Y:S03]  /*82f0*/  IMAD.X R209, R186, 0x1, R233.reuse, P2 ;  /* 0x00000001bad17824 */ /* 0x100fe600010e06e9 */
[----:B------:R3:W-:Y:S01]  /*8300*/  LDGSTS.E.BYPASS.LTC128B.128 [R213+0x4900], [R210.64], !P6 ;  /* 0x04900000d2d57fae */ /* 0x0007e2000f101d4e */
[----:B------:R-:W-:Y:S03]  /*8310*/  IMAD.X R185, R212, 0x1, R233, P0 ;  /* 0x00000001d4b97824 */ /* 0x000fe600000e06e9 */
[----:B------:R3:W-:Y:S04]  /*8320*/  LDGSTS.E.BYPASS.LTC128B.128 [R213+0x6900], [R208.64], !P5 ;  /* 0x06900000d0d57fae */ /* 0x0007e8000e901d4e */
[----:B------:R3:W-:Y:S01]  /*8330*/  LDGSTS.E.BYPASS.LTC128B.128 [R213+0x5100], [R190.64], !P6 ;  /* 0x05100000bed57fae */ /* 0x0007e2000f101d4e */
[----:B-1----:R-:W-:Y:S03]  /*8340*/  IADD3 R182, -R232, 0x10, RZ ;  /* 0x00000010e8b67810 */ /* 0x002fe60007ffe1ff */
[----:B------:R3:W-:Y:S01]  /*8350*/  LDGSTS.E.BYPASS.LTC128B.128 [R213+0x7100], [R184.64], !P5 ;  /* 0x07100000b8d57fae */ /* 0x0007e2000e901d4e */
[----:B--2---:R-:W-:Y:S02]  /*8360*/  LOP3.LUT R2, R182, 0xf, RZ, 0xc0, !PT ;  /* 0x0000000fb6027812 */ /* 0x004fe400078ec0ff */
[----:B------:R-:W-:Y:S02]  /*8370*/  IADD3 R182, P2, R189, R217, RZ ;  /* 0x000000d9bdb67210 */ /* 0x000fe40007f5e0ff */
[----:B------:R-:W-:Y:S03]  /*8380*/  IADD3 R2, P1, P0, R2, R189, R234 ;  /* 0x000000bd02027210 */ /* 0x000fe6000783e0ea */
[----:B------:R-:W-:Y:S01]  /*8390*/  IMAD.X R183, R0, 0x1, R235, P2 ;  /* 0x0000000100b77824 */ /* 0x000fe200010e06eb */
[----:B------:R-:W-:Y:S02]  /*83a0*/  ISETP.NE.U32.AND P2, PT, R232, RZ, PT ;  /* 0x000000ffe800720c */ /* 0x000fe40003f45070 */
[----:B------:R-:W-:Y:S02]  /*83b0*/  IADD3.X R3, RZ, R0, R233, P1, P0 ;  /* 0x00000000ff037210 */ /* 0x000fe40000fe04e9 */
[----:B------:R3:W-:Y:S09]  /*83c0*/  LDGSTS.E.BYPASS.LTC128B.128 [R213+0x5900], [R182.64], !P6 ;  /* 0x05900000b6d57fae */ /* 0x0007f2000f101d4e */
[----:B------:R3:W-:Y:S02]  /*83d0*/  LDGSTS.E.BYPASS.LTC128B.128.ZFILL [R213+0x7900], [R2.64], P2 ;  /* 0x0790000002d57fae */ /* 0x0007e40009141d4e */
.L_x_1794:
[----:B---3--:R-:W2:Y:S01]  /*83e0*/  LDL R2, [R1+0x44] ;  /* 0x0000440001027983 */ /* 0x008ea20000100800 */
[----:B------:R-:W-:Y:S01]  /*83f0*/  PLOP3.LUT P0, PT, PT, PT, UP1, 0x80, 0x0 ;  /* 0x000000000000781c */ /* 0x000fe20003f0f018 */
[----:B------:R-:W-:Y:S02]  /*8400*/  UIMAD UR6, UR10, UR4, 0x1 ;  /* 0x000000010a0674a4 */ /* 0x000fe4000f8e0204 */
[----:B-----5:R-:W3:Y:S01]  /*8410*/  LDL R182, [R1+0x4c] ;  /* 0x00004c0001b67983 */ /* 0x020ee20000100800 */
[----:B------:R-:W-:Y:S02]  /*8420*/  UISETP.GT.AND UP0, UPT, UR10, UR5, UPT ;  /* 0x000000050a00728c */ /* 0x000fe4000bf04270 */
[----:B------:R-:W-:Y:S01]  /*8430*/  UIADD3 UR10, UR10, -0x1, URZ ;  /* 0xffffffff0a0a7890 */ /* 0x000fe2000fffe03f */
[----:B------:R-:W-:Y:S04]  /*8440*/  STL [R1+0x6c], R244 ;  /* 0x00006cf401007387 */ /* 0x000fe80000100800 */
[----:B------:R-:W-:Y:S04]  /*8450*/  STL [R1+0x68], R243 ;  /* 0x000068f301007387 */ /* 0x000fe80000100800 */
[----:B------:R-:W-:Y:S04]  /*8460*/  STL [R1+0x64], R242 ;  /* 0x000064f201007387 */ /* 0x000fe80000100800 */
[----:B------:R-:W-:Y:S04]  /*8470*/  STL [R1+0x60], R241 ;  /* 0x000060f101007387 */ /* 0x000fe80000100800 */
[----:B------:R-:W-:Y:S04]  /*8480*/  STL [R1+0x5c], R236 ;  /* 0x00005cec01007387 */ /* 0x000fe80000100800 */
[----:B------:R1:W2:Y:S04]  /*8490*/  LDL R0, [R1+0x48] ;  /* 0x0000480001007983 */ /* 0x0002a80000100800 */
[----:B------:R-:W0:Y:S01]  /*84a0*/  LDGDEPBAR ;  /* 0x00000000000079af */ /* 0x000e220000000000 */
[----:B--2---:R-:W-:Y:S07]  /*84b0*/  @P0 MOV R0, R2 ;  /* 0x0000000200000202 */ /* 0x004fee0000000f00 */
[----:B------:R-:W-:Y:S08]  /*84c0*/  SHFL.IDX PT, R184, R0, 0x2, 0x1c1f ;  /* 0x005c1f0000b87f89 */ /* 0x000ff000000e0000 */
[----:B------:R-:W-:Y:S08]  /*84d0*/  SHFL.IDX PT, R183, R0, 0x3, 0x1c1f ;  /* 0x007c1f0000b77f89 */ /* 0x000ff000000e0000 */
[----:B------:R-:W2:Y:S08]  /*84e0*/  SHFL.IDX PT, R3, R0, RZ, 0x1c1f ;  /* 0x001c1fff00037589 */ /* 0x000eb000000e0000 */
[----:B------:R4:W1:Y:S02]  /*84f0*/  SHFL.IDX PT, R2, R0, 0x1, 0x1c1f ;  /* 0x003c1f0000027f89 */ /* 0x00086400000e0000 */
[----:B----4-:R-:W-:Y:S05]  /*8500*/  IMAD.U32 R0, RZ, RZ, UR7 ;  /* 0x00000007ff007e24 */ /* 0x010fea000f8e00ff */
[----:B---3--:R-:W-:Y:S04]  /*8510*/  IADD3 R0, R0, UR6, -R182 ;  /* 0x0000000600007c10 */ /* 0x008fe8000fffe8b6 */
[----:B------:R-:W-:Y:S04]  /*8520*/  IADD3 R182, R0, -UR12, RZ ;  /* 0x8000000c00b67c10 */ /* 0x000fe8000fffe0ff */
[C---:B--2---:R-:W-:Y:S01]  /*8530*/  IADD3 R3, R182.reuse, R3, RZ ;  /* 0x00000003b6037210 */ /* 0x044fe20007ffe0ff */
[C---:B-1----:R-:W-:Y:S01]  /*8540*/  IMAD.IADD R2, R182.reuse, 0x1, R2 ;  /* 0x00000001b6027824 */ /* 0x042fe200078e0202 */
[C---:B------:R-:W-:Y:S01]  /*8550*/  IADD3 R0, R182.reuse, R184, RZ ;  /* 0x000000b8b6007210 */ /* 0x040fe20007ffe0ff */
[----:B------:R-:W-:Y:S01]  /*8560*/  IMAD.IADD R182, R182, 0x1, R183 ;  /* 0x00000001b6b67824 */ /* 0x000fe200078e02b7 */
[C---:B------:R-:W-:Y:S02]  /*8570*/  ISETP.GT.AND P1, PT, R3.reuse, RZ, PT ;  /* 0x000000ff0300720c */ /* 0x040fe40003f24270 */
[----:B------:R-:W-:Y:S02]  /*8580*/  ISETP.GT.AND P0, PT, R3, 0x1, PT ;  /* 0x000000010300780c */ /* 0x000fe40003f04270 */
[----:B------:R-:W-:Y:S02]  /*8590*/  FSEL R183, R4, -INF , P1 ;  /* 0xff80000004b77808 */ /* 0x000fe40000800000 */
[----:B------:R-:W-:Y:S02]  /*85a0*/  ISETP.GT.AND P1, PT, R2, 0x1, PT ;  /* 0x000000010200780c */ /* 0x000fe40003f24270 */
[----:B------:R-:W-:Y:S02]  /*85b0*/  FSEL R189, R5, -INF , P0 ;  /* 0xff80000005bd7808 */ /* 0x000fe40000000000 */
[----:B------:R-:W-:Y:S02]  /*85c0*/  ISETP.GT.AND P0, PT, R3, 0x8, PT ;  /* 0x000000080300780c */ /* 0x000fe40003f04270 */
[----:B------:R-:W-:Y:S02]  /*85d0*/  FSEL R208, R7, -INF , P1 ;  /* 0xff80000007d07808 */ /* 0x000fe40000800000 */
[----:B------:R-:W-:Y:S02]  /*85e0*/  FSEL R7, R16, -INF , P0 ;  /* 0xff80000010077808 */ /* 0x000fe40000000000 */
[C---:B------:R-:W-:Y:S02]  /*85f0*/  ISETP.GT.AND P0, PT, R2.reuse, 0x9, PT ;  /* 0x000000090200780c */ /* 0x040fe40003f04270 */
[----:B------:R-:W-:Y:S02]  /*8600*/  ISETP.GT.AND P1, PT, R3, 0x9, PT ;  /* 0x000000090300780c */ /* 0x000fe40003f24270 */
[----:B------:R-:W-:Y:S02]  /*8610*/  FSEL R19, R19, -INF , P0 ;  /* 0xff80000013137808 */ /* 0x000fe40000000000 */
        /* <DEDUP_REMOVED lines=8> */
[C---:B------:R-:W-:Y:S02]  /*86a0*/  ISETP.GT.AND P2, PT, R2.reuse, 0x8, PT ;  /* 0x000000080200780c */ /* 0x040fe40003f44270 */
[----:B------:R-:W-:Y:S02]  /*86b0*/  ISETP.GT.AND P1, PT, R2, 0x11, PT ;  /* 0x000000110200780c */ /* 0x000fe40003f24270 */
[----:B------:R-:W-:Y:S02]  /*86c0*/  FSEL R32, R32, -INF , P0 ;  /* 0xff80000020207808 */ /* 0x000fe40000000000 */
[----:B------:R-:W-:Y:S02]  /*86d0*/  ISETP.GT.AND P0, PT, R2, 0x19, PT ;  /* 0x000000190200780c */ /* 0x000fe40003f04270 */
[----:B------:R-:W-:Y:S02]  /*86e0*/  FMNMX.FTZ R4, R183, R180, !PT ;  /* 0x000000b4b7047209 */ /* 0x000fe40007810000 */
[----:B------:R-:W-:Y:S02]  /*86f0*/  FSEL R18, R18, -INF , P2 ;  /* 0xff80000012127808 */ /* 0x000fe40001000000 */
[----:B------:R-:W-:Y:S02]  /*8700*/  FSEL R23, R23, -INF , P1 ;  /* 0xff80000017177808 */ /* 0x000fe40000800000 */
[----:B------:R-:W-:Y:S02]  /*8710*/  FSEL R35, R35, -INF , P0 ;  /* 0xff80000023237808 */ /* 0x000fe40000000000 */
[----:B------:R-:W-:Y:S02]  /*8720*/  ISETP.GT.AND P2, PT, R2, 0x10, PT ;  /* 0x000000100200780c */ /* 0x000fe40003f44270 */
[----:B------:R-:W-:Y:S02]  /*8730*/  ISETP.GT.AND P0, PT, R3, 0x21, PT ;  /* 0x000000210300780c */ /* 0x000fe40003f04270 */
[----:B------:R-:W-:Y:S02]  /*8740*/  FMNMX.FTZ R4, R189, R4, !PT ;  /* 0x00000004bd047209 */ /* 0x000fe40007810000 */
[----:B------:R-:W-:Y:S02]  /*8750*/  ISETP.GT.AND P1, PT, R3, 0x19, PT ;  /* 0x000000190300780c */ /* 0x000fe40003f24270 */
[----:B------:R-:W-:Y:S02]  /*8760*/  FSEL R22, R22, -INF , P2 ;  /* 0xff80000016167808 */ /* 0x000fe40001000000 */
[----:B------:R-:W-:Y:S02]  /*8770*/  FSEL R37, R37, -INF , P0 ;  /* 0xff80000025257808 */ /* 0x000fe40000000000 */
[----:B------:R-:W-:Y:S02]  /*8780*/  ISETP.GT.AND P2, PT, R2, 0x18, PT ;  /* 0x000000180200780c */ /* 0x000fe40003f44270 */
[----:B------:R-:W-:Y:S02]  /*8790*/  FSEL R33, R33, -INF , P1 ;  /* 0xff80000021217808 */ /* 0x000fe40000800000 */
[C---:B------:R-:W-:Y:S02]  /*87a0*/  ISETP.GT.AND P1, PT, R3.reuse, 0x20, PT ;  /* 0x000000200300780c */ /* 0x040fe40003f24270 */
[----:B------:R-:W-:Y:S02]  /*87b0*/  ISETP.GT.AND P0, PT, R3, 0x28, PT ;  /* 0x000000280300780c */ /* 0x000fe40003f04270 */
[----:B------:R-:W-:Y:S02]  /*87c0*/  FMNMX.FTZ R4, R7, R4, !PT ;  /* 0x0000000407047209 */ /* 0x000fe40007810000 */
        /* <DEDUP_REMOVED lines=8> */
[----:B------:R-:W-:Y:S02]  /*8850*/  FSEL R39, R39, -INF , P1 ;  /* 0xff80000027277808 */ /* 0x000fe40000800000 */
[----:B------:R-:W-:Y:S02]  /*8860*/  FSEL R51, R51, -INF , P0 ;  /* 0xff80000033337808 */ /* 0x000fe40000000000 */
[----:B------:R-:W-:Y:S02]  /*8870*/  FMNMX.FTZ R4, R20, R4, !PT ;  /* 0x0000000414047209 */ /* 0x000fe40007810000 */
[----:B------:R-:W-:Y:S02]  /*8880*/  ISETP.GT.AND P1, PT, R2, 0x28, PT ;  /* 0x000000280200780c */ /* 0x000fe40003f24270 */
[C---:B------:R-:W-:Y:S02]  /*8890*/  ISETP.GT.AND P2, PT, R3.reuse, 0x29, PT ;  /* 0x000000290300780c */ /* 0x040fe40003f44270 */
[----:B------:R-:W-:Y:S02]  /*88a0*/  ISETP.GT.AND P0, PT, R3, 0x30, PT ;  /* 0x000000300300780c */ /* 0x000fe40003f04270 */
[----:B------:R-:W-:Y:S02]  /*88b0*/  FSEL R50, R50, -INF , P1 ;  /* 0xff80000032327808 */ /* 0x000fe40000800000 */
[----:B------:R-:W-:Y:S02]  /*88c0*/  FMNMX.FTZ R4, R21, R4, !PT ;  /* 0x0000000415047209 */ /* 0x000fe40007810000 */
[----:B------:R-:W-:Y:S02]  /*88d0*/  FSEL R49, R49, -INF , P2 ;  /* 0xff80000031317808 */ /* 0x000fe40001000000 */
[----:B------:R-:W-:Y:S02]  /*88e0*/  ISETP.GT.AND P2, PT, R3, 0x31, PT ;  /* 0x000000310300780c */ /* 0x000fe40003f44270 */
[----:B------:R-:W-:Y:S02]  /*88f0*/  ISETP.GT.AND P1, PT, R2, 0x30, PT ;  /* 0x000000300200780c */ /* 0x000fe40003f24270 */
[----:B------:R-:W-:Y:S02]  /*8900*/  FSEL R52, R52, -INF , P0 ;  /* 0xff80000034347808 */ /* 0x000fe40000000000 */
[----:B------:R-:W-:Y:S02]  /*8910*/  ISETP.GT.AND P0, PT, R2, 0x31, PT ;  /* 0x000000310200780c */ /* 0x000fe40003f04270 */
[----:B------:R-:W-:Y:S02]  /*8920*/  FSEL R53, R53, -INF , P2 ;  /* 0xff80000035357808 */ /* 0x000fe40001000000 */
[----:B------:R-:W-:Y:S02]  /*8930*/  FSEL R54, R54, -INF , P1 ;  /* 0xff80000036367808 */ /* 0x000fe40000800000 */
[----:B------:R-:W-:Y:S02]  /*8940*/  FSEL R55, R55, -INF , P0 ;  /* 0xff80000037377808 */ /* 0x000fe40000000000 */
[----:B------:R-:W-:Y:S02]  /*8950*/  FMNMX.FTZ R4, R32, R4, !PT ;  /* 0x0000000420047209 */ /* 0x000fe40007810000 */
[C---:B------:R-:W-:Y:S02]  /*8960*/  ISETP.GT.AND P0, PT, R0.reuse, RZ, PT ;  /* 0x000000ff0000720c */ /* 0x040fe40003f04270 */
[----:B------:R-:W-:Y:S02]  /*8970*/  ISETP.GT.AND P2, PT, R0, 0x1, PT ;  /* 0x000000010000780c */ /* 0x000fe40003f44270 */
[----:B------:R-:W-:Y:S02]  /*8980*/  ISETP.GT.AND P1, PT, R182, RZ, PT ;  /* 0x000000ffb600720c */ /* 0x000fe40003f24270 */
[----:B------:R-:W-:Y:S02]  /*8990*/  FSEL R16, R8, -INF , P0 ;  /* 0xff80000008107808 */ /* 0x000fe40000000000 */
[----:B------:R-:W-:Y:S02]  /*89a0*/  FSEL R17, R9, -INF , P2 ;  /* 0xff80000009117808 */ /* 0x000fe40001000000 */
[----:B------:R-:W-:Y:S02]  /*89b0*/  FSEL R10, R10, -INF , P1 ;  /* 0xff8000000a0a7808 */ /* 0x000fe40000800000 */
[----:B------:R-:W-:Y:S02]  /*89c0*/  ISETP.GT.AND P0, PT, R182, 0x1, PT ;  /* 0x00000001b600780c */ /* 0x000fe40003f04270 */
[C---:B------:R-:W-:Y:S02]  /*89d0*/  ISETP.GT.AND P2, PT, R3.reuse, 0x38, PT ;  /* 0x000000380300780c */ /* 0x040fe40003f44270 */
        /* <DEDUP_REMOVED lines=22> */
[----:B------:R-:W-:Y:S01]  /*8b40*/  ISETP.GT.AND P0, PT, R0, 0x8, PT ;  /* 0x000000080000780c */ /* 0x000fe20003f04270 */
[----:B------:R-:W1:Y:S01]  /*8b50*/  SHFL.BFLY PT, R4, R186, 0x2, 0x1f ;  /* 0x0c401f00ba047f89 */ /* 0x000e6200000e0000 */
[----:B------:R-:W-:Y:S02]  /*8b60*/  FMNMX.FTZ R2, R23, R2, !PT ;  /* 0x0000000217027209 */ /* 0x000fe40007810000 */
[----:B------:R-:W-:Y:S02]  /*8b70*/  FSEL R67, R67, -INF , P2 ;  /* 0xff80000043437808 */ /* 0x000fe40001000000 */
[----:B------:R-:W-:Y:S02]  /*8b80*/  FMNMX.FTZ R2, R34, R2, !PT ;  /* 0x0000000222027209 */ /* 0x000fe40007810000 */
[----:B------:R-:W-:Y:S02]  /*8b90*/  ISETP.GT.AND P2, PT, R0, 0x9, PT ;  /* 0x000000090000780c */ /* 0x000fe40003f44270 */
[----:B------:R-:W-:Y:S02]  /*8ba0*/  FSEL R12, R12, -INF , P0 ;  /* 0xff8000000c0c7808 */ /* 0x000fe40000000000 */
[----:B------:R-:W-:Y:S02]  /*8bb0*/  ISETP.GT.AND P0, PT, R182, 0x9, PT ;  /* 0x00000009b600780c */ /* 0x000fe40003f04270 */
[----:B------:R-:W-:Y:S02]  /*8bc0*/  FMNMX.FTZ R2, R35, R2, !PT ;  /* 0x0000000223027209 */ /* 0x000fe40007810000 */
[----:B------:R-:W-:Y:S02]  /*8bd0*/  FMNMX.FTZ R3, R17, R3, !PT ;  /* 0x0000000311037209 */ /* 0x000fe40007810000 */
[----:B------:R-:W-:Y:S02]  /*8be0*/  FMNMX.FTZ R2, R38, R2, !PT ;  /* 0x0000000226027209 */ /* 0x000fe40007810000 */
[----:B------:R-:W-:Y:S02]  /*8bf0*/  FSEL R13, R13, -INF , P2 ;  /* 0xff8000000d0d7808 */ /* 0x000fe40001000000 */
[----:B------:R-:W-:Y:S02]  /*8c00*/  FSEL R15, R15, -INF , P0 ;  /* 0xff8000000f0f7808 */ /* 0x000fe40000000000 */
[----:B------:R-:W-:Y:S02]  /*8c10*/  ISETP.GT.AND P0, PT, R0, 0x10, PT ;  /* 0x000000100000780c */ /* 0x000fe40003f04270 */
        /* <DEDUP_REMOVED lines=8> */
[----:B------:R-:W-:Y:S02]  /*8ca0*/  FMNMX.FTZ R3, R24, R3, !PT ;  /* 0x0000000318037209 */ /* 0x000fe40007810000 */
        /* <DEDUP_REMOVED lines=9> */
[----:B------:R-:W-:Y:S02]  /*8d40*/  ISETP.GT.AND P2, PT, R0, 0x19, PT ;  /* 0x000000190000780c */ /* 0x000fe40003f44270 */
[----:B------:R-:W-:Y:S02]  /*8d50*/  FSEL R222, R26, -INF , P1 ;  /* 0xff8000001ade7808 */ /* 0x000fe40000800000 */
[----:B------:R-:W-:Y:S02]  /*8d60*/  FSEL R223, R31, -INF , P0 ;  /* 0xff8000001fdf7808 */ /* 0x000fe40000000000 */
[----:B------:R-:W-:Y:S02]  /*8d70*/  FMNMX.FTZ R2, R54, R2, !PT ;  /* 0x0000000236027209 */ /* 0x000fe40007810000 */
[----:B------:R-:W-:Y:S02]  /*8d80*/  ISETP.GT.AND P1, PT, R182, 0x18, PT ;  /* 0x00000018b600780c */ /* 0x000fe40003f24270 */
[----:B------:R-:W-:Y:S02]  /*8d90*/  FSEL R29, R29, -INF , P2 ;  /* 0xff8000001d1d7808 */ /* 0x000fe40001000000 */
[----:B------:R-:W-:Y:S02]  /*8da0*/  ISETP.GT.AND P0, PT, R0, 0x20, PT ;  /* 0x000000200000780c */ /* 0x000fe40003f04270 */
[----:B-1----:R-:W-:Y:S02]  /*8db0*/  FMNMX.FTZ R186, R4, R186, !PT ;  /* 0x000000ba04ba7209 */ /* 0x002fe40007810000 */
[----:B------:R-:W-:Y:S02]  /*8dc0*/  FMNMX.FTZ R4, R10, R188, !PT ;  /* 0x000000bc0a047209 */ /* 0x000fe40007810000 */
[----:B------:R-:W-:Y:S01]  /*8dd0*/  FMNMX.FTZ R3, R28, R3, !PT ;  /* 0x000000031c037209 */ /* 0x000fe20007810000 */
[----:B------:R-:W-:Y:S01]  /*8de0*/  SHFL.BFLY PT, R6, R186, 0x1, 0x1f ;  /* 0x0c201f00ba067f89 */ /* 0x000fe200000e0000 */
[----:B------:R-:W-:Y:S02]  /*8df0*/  FSEL R224, R30, -INF , P1 ;  /* 0xff8000001ee07808 */ /* 0x000fe40000800000 */
[----:B------:R-:W-:Y:S02]  /*8e00*/  ISETP.GT.AND P1, PT, R182, 0x20, PT ;  /* 0x00000020b600780c */ /* 0x000fe40003f24270 */
[----:B------:R-:W-:Y:S02]  /*8e10*/  FSEL R40, R40, -INF , P0 ;  /* 0xff80000028287808 */ /* 0x000fe40000000000 */
[----:B------:R-:W-:Y:S02]  /*8e20*/  FMNMX.FTZ R2, R55, R2, !PT ;  /* 0x0000000237027209 */ /* 0x000fe40007810000 */
[----:B------:R-:W-:Y:S02]  /*8e30*/  ISETP.GT.AND P2, PT, R0, 0x21, PT ;  /* 0x000000210000780c */ /* 0x000fe40003f44270 */
[----:B------:R-:W-:Y:S02]  /*8e40*/  FMNMX.FTZ R4, R11, R4, !PT ;  /* 0x000000040b047209 */ /* 0x000fe40007810000 */
[----:B------:R-:W-:Y:S02]  /*8e50*/  FMNMX.FTZ R3, R29, R3, !PT ;  /* 0x000000031d037209 */ /* 0x000fe40007810000 */
        /* <DEDUP_REMOVED lines=12> */
[----:B------:R-:W1:Y:S01]  /*8f20*/  SHFL.BFLY PT, R4, R185, 0x2, 0x1f ;  /* 0x0c401f00b9047f89 */ /* 0x000e6200000e0000 */
[----:B------:R-:W-:Y:S02]  /*8f30*/  ISETP.GT.AND P0, PT, R0, 0x29, PT ;  /* 0x000000290000780c */ /* 0x000fe40003f04270 */
[----:B------:R-:W-:Y:S02]  /*8f40*/  FSEL R56, R56, -INF , P2 ;  /* 0xff80000038387808 */ /* 0x000fe40001000000 */
[C---:B------:R-:W-:Y:S02]  /*8f50*/  ISETP.GT.AND P1, PT, R0.reuse, 0x31, PT ;  /* 0x000000310000780c */ /* 0x040fe40003f24270 */
[----:B------:R-:W-:Y:S02]  /*8f60*/  FSEL R45, R45, -INF , P0 ;  /* 0xff8000002d2d7808 */ /* 0x000fe40000000000 */
[C---:B------:R-:W-:Y:S02]  /*8f70*/  ISETP.GT.AND P0, PT, R0.reuse, 0x38, PT ;  /* 0x000000380000780c */ /* 0x040fe40003f04270 */
        /* <DEDUP_REMOVED lines=13> */
[----:B-1----:R-:W-:Y:S01]  /*9050*/  FMNMX.FTZ R185, R185, R4, !PT ;  /* 0x00000004b9b97209 */ /* 0x002fe20007810000 */
[----:B------:R-:W1:Y:S01]  /*9060*/  SHFL.BFLY PT, R3, R184, 0x2, 0x1f ;  /* 0x0c401f00b8037f89 */ /* 0x000e6200000e0000 */
[----:B------:R-:W-:Y:S02]  /*9070*/  FMNMX.FTZ R186, R186, R6, !PT ;  /* 0x00000006baba7209 */ /* 0x000fe40007810000 */
[----:B------:R-:W-:Y:S02]  /*9080*/  FMNMX.FTZ R2, R224, R2, !PT ;  /* 0x00000002e0027209 */ /* 0x000fe40007810000 */
[C---:B------:R-:W-:Y:S01]  /*9090*/  FSETP.NEU.FTZ.AND P2, PT, R186.reuse, -INF , PT ;  /* 0xff800000ba00780b */ /* 0x040fe20003f5d000 */
[----:B------:R-:W-:Y:S01]  /*90a0*/  FMUL.FTZ R8, R186, c[0x0][0x2d0] ;  /* 0x0000b400ba087a20 */ /* 0x000fe20000410000 */
[----:B------:R-:W-:Y:S01]  /*90b0*/  FMNMX.FTZ R2, R223, R2, !PT ;  /* 0x00000002df027209 */ /* 0x000fe20007810000 */
[----:B------:R-:W2:Y:S01]  /*90c0*/  SHFL.BFLY PT, R4, R185, 0x1, 0x1f ;  /* 0x0c201f00b9047f89 */ /* 0x000ea200000e0000 */
[----:B------:R-:W-:Y:S02]  /*90d0*/  ISETP.GT.AND P1, PT, R182, 0x28, PT ;  /* 0x00000028b600780c */ /* 0x000fe40003f24270 */
[----:B------:R-:W-:Y:S02]  /*90e0*/  FSEL R8, R8, RZ, P2 ;  /* 0x000000ff08087208 */ /* 0x000fe40001000000 */
[----:B------:R-:W-:Y:S02]  /*90f0*/  FMNMX.FTZ R0, R221, R2, !PT ;  /* 0x00000002dd007209 */ /* 0x000fe40007810000 */
[----:B------:R-:W-:Y:S01]  /*9100*/  FSEL R219, R46, -INF , P1 ;  /* 0xff8000002edb7808 */ /* 0x000fe20000800000 */
[--C-:B------:R-:W-:Y:S01]  /*9110*/  FFMA.FTZ R9, R183, c[0x0][0x2d0], -R8.reuse ;  /* 0x0000b400b7097a23 */ /* 0x100fe20000010808 */
[----:B------:R-:W-:Y:S01]  /*9120*/  FMNMX.FTZ R0, R220, R0, !PT ;  /* 0x00000000dc007209 */ /* 0x000fe20007810000 */
[--C-:B------:R-:W-:Y:S01]  /*9130*/  FFMA.FTZ R30, R20, c[0x0][0x2d0], -R8.reuse ;  /* 0x0000b400141e7a23 */ /* 0x100fe20000010808 */
[C---:B------:R-:W-:Y:S01]  /*9140*/  ISETP.GT.AND P1, PT, R182.reuse, 0x30, PT ;  /* 0x00000030b600780c */ /* 0x040fe20003f24270 */
[--C-:B------:R-:W-:Y:S01]  /*9150*/  FFMA.FTZ R235, R21, c[0x0][0x2d0], -R8.reuse ;  /* 0x0000b40015eb7a23 */ /* 0x100fe20000010808 */
[----:B------:R-:W-:Y:S01]  /*9160*/  FMNMX.FTZ R2, R219, R0, !PT ;  /* 0x00000000db027209 */ /* 0x000fe20007810000 */
[--C-:B------:R-:W-:Y:S01]  /*9170*/  FFMA.FTZ R0, R189, c[0x0][0x2d0], -R8.reuse ;  /* 0x0000b400bd007a23 */ /* 0x100fe20000010808 */
[----:B------:R-:W-:Y:S01]  /*9180*/  ISETP.GT.AND P0, PT, R182, 0x29, PT ;  /* 0x00000029b600780c */ /* 0x000fe20003f04270 */
[----:B------:R-:W-:Y:S01]  /*9190*/  MUFU.EX2 R9, R9 ;  /* 0x0000000900097308 */ /* 0x000fe20000000800 */
[----:B-1----:R-:W-:Y:S01]  /*91a0*/  FMNMX.FTZ R184, R184, R3, !PT ;  /* 0x00000003b8b87209 */ /* 0x002fe20007810000 */
[--C-:B------:R-:W-:Y:S01]  /*91b0*/  FFMA.FTZ R3, R191, c[0x0][0x2d0], -R8.reuse ;  /* 0x0000b400bf037a23 */ /* 0x100fe20000010808 */
[----:B------:R-:W-:Y:S01]  /*91c0*/  FSEL R216, R58, -INF , P1 ;  /* 0xff8000003ad87808 */ /* 0x000fe20000800000 */
[--C-:B------:R-:W-:Y:S01]  /*91d0*/  FFMA.FTZ R58, R37, c[0x0][0x2d0], -R8.reuse ;  /* 0x0000b400253a7a23 */ /* 0x100fe20000010808 */
[----:B------:R-:W-:Y:S01]  /*91e0*/  ISETP.GT.AND P1, PT, R182, 0x38, PT ;  /* 0x00000038b600780c */ /* 0x000fe20003f24270 */
[--C-:B------:R-:W-:Y:S01]  /*91f0*/  FFMA.FTZ R189, R49, c[0x0][0x2d0], -R8.reuse ;  /* 0x0000b40031bd7a23 */ /* 0x100fe20000010808 */
[----:B------:R-:W-:Y:S01]  /*9200*/  FSEL R218, R47, -INF , P0 ;  /* 0xff8000002fda7808 */ /* 0x000fe20000000000 */
[--C-:B------:R-:W-:Y:S01]  /*9210*/  FFMA.FTZ R46, R33, c[0x0][0x2d0], -R8.reuse ;  /* 0x0000b400212e7a23 */ /* 0x100fe20000010808 */
[----:B--2---:R-:W-:Y:S01]  /*9220*/  FMNMX.FTZ R185, R185, R4, !PT ;  /* 0x00000004b9b97209 */ /* 0x004fe20007810000 */
[----:B------:R1:W-:Y:S01]  /*9230*/  MUFU.EX2 R242, R3 ;  /* 0x0000000300f27308 */ /* 0x0003e20000000800 */
[----:B------:R-:W-:Y:S01]  /*9240*/  FSEL R214, R62, -INF , P1 ;  /* 0xff8000003ed67808 */ /* 0x000fe20000800000 */
[----:B------:R-:W2:Y:S01]  /*9250*/  SHFL.BFLY PT, R4, R184, 0x1, 0x1f ;  /* 0x0c201f00b8047f89 */ /* 0x000ea200000e0000 */
[C---:B------:R-:W-:Y:S01]  /*9260*/  FSETP.NEU.FTZ.AND P1, PT, R185.reuse, -INF , PT ;  /* 0xff800000b900780b */ /* 0x040fe20003f3d000 */
[----:B------:R-:W-:Y:S01]  /*9270*/  FMUL.FTZ R6, R185, c[0x0][0x2d0] ;  /* 0x0000b400b9067a20 */ /* 0x000fe20000410000 */
[----:B------:R-:W-:Y:S01]  /*9280*/  FMNMX.FTZ R2, R218, R2, !PT ;  /* 0x00000002da027209 */ /* 0x000fe20007810000 */
[--C-:B------:R-:W-:Y:S01]  /*9290*/  FFMA.FTZ R47, R36, c[0x0][0x2d0], -R8.reuse ;  /* 0x0000b400242f7a23 */ /* 0x100fe20000010808 */
[----:B------:R-:W-:Y:S01]  /*92a0*/  ISETP.GT.AND P0, PT, R182, 0x31, PT ;  /* 0x00000031b600780c */ /* 0x000fe20003f04270 */
[--C-:B------:R-:W-:Y:S01]  /*92b0*/  FFMA.FTZ R31, R32, c[0x0][0x2d0], -R8.reuse ;  /* 0x0000b400201f7a23 */ /* 0x100fe20000010808 */
[----:B------:R-:W-:Y:S01]  /*92c0*/  FSEL R6, R6, RZ, P1 ;  /* 0x000000ff06067208 */ /* 0x000fe20000800000 */
[----:B------:R3:W-:Y:S01]  /*92d0*/  MUFU.EX2 R217, R0 ;  /* 0x0000000000d97308 */ /* 0x0007e20000000800 */
[----:B------:R-:W-:Y:S01]  /*92e0*/  FSEL R215, R59, -INF , P0 ;  /* 0xff8000003bd77808 */ /* 0x000fe20000000000 */
[----:B------:R-:W-:Y:S01]  /*92f0*/  FFMA.FTZ R59, R53, c[0x0][0x2d0], -R8 ;  /* 0x0000b400353b7a23 */ /* 0x000fe20000010808 */
[----:B------:R-:W-:Y:S01]  /*9300*/  FMNMX.FTZ R2, R216, R2, !PT ;  /* 0x00000002d8027209 */ /* 0x000fe20007810000 */
[--C-:B------:R-:W-:Y:S01]  /*9310*/  FFMA.FTZ R232, R22, c[0x0][0x2d0], -R6.reuse ;  /* 0x0000b40016e87a23 */ /* 0x100fe20000010806 */
[----:B------:R-:W-:Y:S01]  /*9320*/  ISETP.GT.AND P0, PT, R182, 0x39, PT ;  /* 0x00000039b600780c */ /* 0x000fe20003f04270 */
[--C-:B------:R-:W-:Y:S01]  /*9330*/  FFMA.FTZ R231, R23, c[0x0][0x2d0], -R6.reuse ;  /* 0x0000b40017e77a23 */ /* 0x100fe20000010806 */
[----:B------:R-:W-:Y:S01]  /*9340*/  FMNMX.FTZ R2, R215, R2, !PT ;  /* 0x00000002d7027209 */ /* 0x000fe20007810000 */
[--C-:B------:R-:W-:Y:S01]  /*9350*/  FFMA.FTZ R230, R34, c[0x0][0x2d0], -R6.reuse ;  /* 0x0000b40022e67a23 */ /* 0x100fe20000010806 */
[----:B------:R-:W-:Y:S01]  /*9360*/  FSEL R183, R63, -INF , P0 ;  /* 0xff8000003fb77808 */ /* 0x000fe20000000000 */
[--C-:B------:R-:W-:Y:S02]  /*9370*/  FFMA.FTZ R228, R35, c[0x0][0x2d0], -R6.reuse ;  /* 0x0000b40023e47a23 */ /* 0x100fe40000010806 */
[--C-:B------:R-:W-:Y:S02]  /*9380*/  FFMA.FTZ R38, R38, c[0x0][0x2d0], -R6.reuse ;  /* 0x0000b40026267a23 */ /* 0x100fe40000010806 */
[--C-:B-1----:R-:W-:Y:S02]  /*9390*/  FFMA.FTZ R3, R190, c[0x0][0x2d0], -R6.reuse ;  /* 0x0000b400be037a23 */ /* 0x102fe40000010806 */
[--C-:B------:R-:W-:Y:S01]  /*93a0*/  FFMA.FTZ R39, R39, c[0x0][0x2d0], -R6.reuse ;  /* 0x0000b40027277a23 */ /* 0x100fe20000010806 */
[----:B--2---:R-:W-:Y:S01]  /*93b0*/  FMNMX.FTZ R184, R184, R4, !PT ;  /* 0x00000004b8b87209 */ /* 0x004fe20007810000 */
[----:B------:R1:W-:Y:S01]  /*93c0*/  MUFU.EX2 R211, R3 ;  /* 0x0000000300d37308 */ /* 0x0003e20000000800 */
[--C-:B------:R-:W-:Y:S01]  /*93d0*/  FFMA.FTZ R42, R50, c[0x0][0x2d0], -R6.reuse ;  /* 0x0000b400322a7a23 */ /* 0x100fe20000010806 */
[----:B------:R-:W-:Y:S01]  /*93e0*/  FSEL R4, R185, RZ, P1 ;  /* 0x000000ffb9047208 */ /* 0x000fe20000800000 */
[--C-:B------:R-:W-:Y:S01]  /*93f0*/  FFMA.FTZ R43, R51, c[0x0][0x2d0], -R6.reuse ;  /* 0x0000b400332b7a23 */ /* 0x100fe20000010806 */
[----:B------:R-:W-:Y:S01]  /*9400*/  FSETP.NEU.FTZ.AND P0, PT, R184, -INF , PT ;  /* 0xff800000b800780b */ /* 0x000fe20003f1d000 */
[----:B------:R-:W-:Y:S01]  /*9410*/  FFMA.FTZ R54, R54, c[0x0][0x2d0], -R6 ;  /* 0x0000b40036367a23 */ /* 0x000fe20000010806 */
[----:B---3--:R-:W-:Y:S01]  /*9420*/  FMNMX.FTZ R0, R214, R2, !PT ;  /* 0x00000002d6007209 */ /* 0x008fe20007810000 */
[----:B------:R-:W-:Y:S02]  /*9430*/  FFMA.FTZ R2, R7, c[0x0][0x2d0], -R8 ;  /* 0x0000b40007027a23 */ /* 0x000fe40000010808 */
[--C-:B------:R-:W-:Y:S01]  /*9440*/  FFMA.FTZ R55, R55, c[0x0][0x2d0], -R6.reuse ;  /* 0x0000b40037377a23 */ /* 0x100fe20000010806 */
[----:B------:R-:W-:Y:S01]  /*9450*/  FMNMX.FTZ R0, R183, R0, !PT ;  /* 0x00000000b7007209 */ /* 0x000fe20007810000 */
[----:B------:R2:W-:Y:S01]  /*9460*/  MUFU.EX2 R241, R2 ;  /* 0x0000000200f17308 */ /* 0x0005e20000000800 */
[--C-:B------:R-:W-:Y:S02]  /*9470*/  FFMA.FTZ R66, R66, c[0x0][0x2d0], -R6.reuse ;  /* 0x0000b40042427a23 */ /* 0x100fe40000010806 */
[----:B------:R-:W-:Y:S02]  /*9480*/  FFMA.FTZ R67, R67, c[0x0][0x2d0], -R6 ;  /* 0x0000b40043437a23 */ /* 0x000fe40000010806 */
[----:B------:R-:W-:Y:S02]  /*9490*/  FMUL.FTZ R7, R184, c[0x0][0x2d0] ;  /* 0x0000b400b8077a20 */ /* 0x000fe40000410000 */
[--C-:B------:R-:W-:Y:S02]  /*94a0*/  FFMA.FTZ R63, R48, c[0x0][0x2d0], -R8.reuse ;  /* 0x0000b400303f7a23 */ /* 0x100fe40000010808 */
[----:B------:R-:W-:Y:S01]  /*94b0*/  FFMA.FTZ R62, R52, c[0x0][0x2d0], -R8 ;  /* 0x0000b400343e7a23 */ /* 0x000fe20000010808 */
[----:B------:R-:W-:Y:S01]  /*94c0*/  FSEL R7, R7, RZ, P0 ;  /* 0x000000ff07077208 */ /* 0x000fe20000000000 */
[----:B------:R-:W-:Y:S02]  /*94d0*/  IMAD.MOV.U32 R34, RZ, RZ, R189 ;  /* 0x000000ffff227224 */ /* 0x000fe400078e00bd */
[--C-:B-1----:R-:W-:Y:S02]  /*94e0*/  FFMA.FTZ R3, R208, c[0x0][0x2d0], -R6.reuse ;  /* 0x0000b400d0037a23 */ /* 0x102fe40000010806 */
[--C-:B------:R-:W-:Y:S02]  /*94f0*/  FFMA.FTZ R229, R25, c[0x0][0x2d0], -R7.reuse ;  /* 0x0000b40019e57a23 */ /* 0x100fe40000010807 */
[----:B------:R1:W3:Y:S01]  /*9500*/  MUFU.EX2 R213, R3 ;  /* 0x0000000300d57308 */ /* 0x0002e20000000800 */
[--C-:B------:R-:W-:Y:S02]  /*9510*/  FFMA.FTZ R41, R41, c[0x0][0x2d0], -R7.reuse ;  /* 0x0000b40029297a23 */ /* 0x100fe40000010807 */
[--C-:B------:R-:W-:Y:S02]  /*9520*/  FFMA.FTZ R40, R40, c[0x0][0x2d0], -R7.reuse ;  /* 0x0000b40028287a23 */ /* 0x100fe40000010807 */
[--C-:B------:R-:W-:Y:S01]  /*9530*/  FFMA.FTZ R244, R56, c[0x0][0x2d0], -R7.reuse ;  /* 0x0000b40038f47a23 */ /* 0x100fe20000010807 */
[----:B--2---:R-:W2:Y:S01]  /*9540*/  SHFL.BFLY PT, R2, R0, 0x2, 0x1f ;  /* 0x0c401f0000027f89 */ /* 0x004ea200000e0000 */
[--C-:B------:R-:W-:Y:S02]  /*9550*/  FFMA.FTZ R243, R57, c[0x0][0x2d0], -R7.reuse ;  /* 0x0000b40039f37a23 */ /* 0x100fe40000010807 */
[--C-:B------:R-:W-:Y:S01]  /*9560*/  FFMA.FTZ R227, R29, c[0x0][0x2d0], -R7.reuse ;  /* 0x0000b4001de37a23 */ /* 0x100fe20000010807 */
[----:B------:R-:W-:Y:S01]  /*9570*/  MUFU.EX2 R229, R229 ;  /* 0x000000e500e57308 */ /* 0x000fe20000000800 */
[--C-:B------:R-:W-:Y:S02]  /*9580*/  FFMA.FTZ R44, R44, c[0x0][0x2d0], -R7.reuse ;  /* 0x0000b4002c2c7a23 */ /* 0x100fe40000010807 */
[--C-:B------:R-:W-:Y:S02]  /*9590*/  FFMA.FTZ R45, R45, c[0x0][0x2d0], -R7.reuse ;  /* 0x0000b4002d2d7a23 */ /* 0x100fe40000010807 */
[----:B-1----:R-:W-:Y:S01]  /*95a0*/  FFMA.FTZ R3, R19, c[0x0][0x2d0], -R6 ;  /* 0x0000b40013037a23 */ /* 0x002fe20000010806 */
[----:B---3--:R-:W-:Y:S01]  /*95b0*/  F2FP.PACK_AB R189, R213, R211 ;  /* 0x000000d3d5bd723e */ /* 0x008fe200000000ff */
[----:B------:R-:W-:Y:S03]  /*95c0*/  FFMA.FTZ R19, R65, c[0x0][0x2d0], -R8 ;  /* 0x0000b40041137a23 */ /* 0x000fe60000010808 */
[----:B------:R1:W-:Y:S01]  /*95d0*/  MUFU.EX2 R209, R3 ;  /* 0x0000000300d17308 */ /* 0x0003e20000000800 */
[----:B--2---:R-:W-:Y:S01]  /*95e0*/  FMNMX.FTZ R0, R0, R2, !PT ;  /* 0x0000000200007209 */ /* 0x004fe20007810000 */
[----:B------:R-:W-:Y:S02]  /*95f0*/  FFMA.FTZ R2, R18, c[0x0][0x2d0], -R6 ;  /* 0x0000b40012027a23 */ /* 0x000fe40000010806 */
[----:B------:R-:W2:Y:S01]  /*9600*/  LDL.LU R6, [R1+0xc] ;  /* 0x00000c0001067983 */ /* 0x000ea20000300800 */
[----:B------:R-:W-:Y:S05]  /*9610*/  FFMA.FTZ R18, R64, c[0x0][0x2d0], -R8 ;  /* 0x0000b40040127a23 */ /* 0x000fea0000010808 */
[----:B------:R3:W4:Y:S01]  /*9620*/  MUFU.EX2 R226, R2 ;  /* 0x0000000200e27308 */ /* 0x0007220000000800 */
[--C-:B-1----:R-:W-:Y:S09]  /*9630*/  FFMA.FTZ R3, R16, c[0x0][0x2d0], -R7.reuse ;  /* 0x0000b40010037a23 */ /* 0x102ff20000010807 */
[----:B------:R1:W-:Y:S01]  /*9640*/  MUFU.EX2 R210, R3 ;  /* 0x0000000300d27308 */ /* 0x0003e20000000800 */
[----:B---3--:R-:W3:Y:S01]  /*9650*/  SHFL.BFLY PT, R2, R0, 0x1, 0x1f ;  /* 0x0c201f0000027f89 */ /* 0x008ee200000e0000 */
[--C-:B-1----:R-:W-:Y:S08]  /*9660*/  FFMA.FTZ R3, R17, c[0x0][0x2d0], -R7.reuse ;  /* 0x0000b40011037a23 */ /* 0x102ff00000010807 */
[----:B------:R1:W-:Y:S01]  /*9670*/  MUFU.EX2 R212, R3 ;  /* 0x0000000300d47308 */ /* 0x0003e20000000800 */
[----:B---3--:R-:W-:Y:S01]  /*9680*/  FMNMX.FTZ R182, R2, R0, !PT ;  /* 0x0000000002b67209 */ /* 0x008fe20007810000 */
[--C-:B------:R-:W-:Y:S01]  /*9690*/  FFMA.FTZ R0, R12, c[0x0][0x2d0], -R7.reuse ;  /* 0x0000b4000c007a23 */ /* 0x100fe20000010807 */
[----:B----4-:R-:W-:Y:S01]  /*96a0*/  MOV R12, R226 ;  /* 0x000000e2000c7202 */ /* 0x010fe20000000f00 */
[----:B------:R-:W-:Y:S02]  /*96b0*/  FFMA.FTZ R2, R13, c[0x0][0x2d0], -R7 ;  /* 0x0000b4000d027a23 */ /* 0x000fe40000010807 */
[----:B------:R-:W-:Y:S02]  /*96c0*/  FMUL.FTZ R208, R182, c[0x0][0x2d0] ;  /* 0x0000b400b6d07a20 */ /* 0x000fe40000410000 */
[----:B------:R-:W-:Y:S02]  /*96d0*/  IMAD.MOV.U32 R13, RZ, RZ, R241 ;  /* 0x000000ffff0d7224 */ /* 0x000fe400078e00f1 */
[----:B------:R3:W-:Y:S01]  /*96e0*/  MUFU.EX2 R191, R0 ;  /* 0x0000000000bf7308 */ /* 0x0007e20000000800 */
[--C-:B------:R-:W-:Y:S02]  /*96f0*/  FFMA.FTZ R241, R61, c[0x0][0x2d0], -R7.reuse ;  /* 0x0000b4003df17a23 */ /* 0x100fe40000010807 */
[----:B------:R-:W-:Y:S07]  /*9700*/  FFMA.FTZ R226, R28, c[0x0][0x2d0], -R7 ;  /* 0x0000b4001ce27a23 */ /* 0x000fee0000010807 */
[----:B------:R4:W-:Y:S01]  /*9710*/  MUFU.EX2 R190, R2 ;  /* 0x0000000200be7308 */ /* 0x0009e20000000800 */
[----:B-1----:R-:W-:Y:S02]  /*9720*/  FSEL R3, R184, RZ, P0 ;  /* 0x000000ffb8037208 */ /* 0x002fe40000000000 */
[----:B------:R-:W-:Y:S02]  /*9730*/  PLOP3.LUT P0, PT, PT, PT, UP0, 0x80, 0x0 ;  /* 0x000000000000781c */ /* 0x000fe40003f0f008 */
[----:B---3--:R-:W-:Y:S02]  /*9740*/  FSEL R0, R186, RZ, P2 ;  /* 0x000000ffba007208 */ /* 0x008fe40001000000 */
[----:B------:R-:W-:Y:S03]  /*9750*/  FSETP.NEU.FTZ.AND P2, PT, R182, -INF , PT ;  /* 0xff800000b600780b */ /* 0x000fe60003f5d000 */
[----:B------:R-:W-:Y:S01]  /*9760*/  FADD.FTZ R0, -R0, R180 ;  /* 0x000000b400007221 */ /* 0x000fe20000010100 */
[----:B------:R-:W-:Y:S03]  /*9770*/  FSEL R208, R208, RZ, P2 ;  /* 0x000000ffd0d07208 */ /* 0x000fe60001000000 */
[----:B------:R-:W-:Y:S02]  /*9780*/  FMUL.FTZ R0, R0, c[0x0][0x2d0] ;  /* 0x0000b40000007a20 */ /* 0x000fe40000410000 */
[--C-:B----4-:R-:W-:Y:S02]  /*9790*/  FFMA.FTZ R2, R10, c[0x0][0x2d0], -R208.reuse ;  /* 0x0000b4000a027a23 */ /* 0x110fe400000108d0 */
[----:B------:R-:W-:Y:S02]  /*97a0*/  IMAD.MOV.U32 R10, RZ, RZ, R209 ;  /* 0x000000ffff0a7224 */ /* 0x000fe400078e00d1 */
[----:B------:R1:W-:Y:S01]  /*97b0*/  MUFU.EX2 R209, R2 ;  /* 0x0000000200d17308 */ /* 0x0003e20000000800 */
[--C-:B------:R-:W-:Y:S02]  /*97c0*/  FFMA.FTZ R5, R14, c[0x0][0x2d0], -R208.reuse ;  /* 0x0000b4000e057a23 */ /* 0x100fe400000108d0 */
[--C-:B------:R-:W-:Y:S07]  /*97d0*/  FFMA.FTZ R214, R214, c[0x0][0x2d0], -R208.reuse ;  /* 0x0000b400d6d67a23 */ /* 0x100fee00000108d0 */
[----:B------:R3:W-:Y:S01]  /*97e0*/  MUFU.EX2 R233, R5 ;  /* 0x0000000500e97308 */ /* 0x0007e20000000800 */
[----:B-1----:R-:W-:Y:S09]  /*97f0*/  FFMA.FTZ R2, R11, c[0x0][0x2d0], -R208 ;  /* 0x0000b4000b027a23 */ /* 0x002ff200000108d0 */
[----:B------:R1:W-:Y:S01]  /*9800*/  MUFU.EX2 R234, R2 ;  /* 0x0000000200ea7308 */ /* 0x0003e20000000800 */
[----:B---3--:R-:W-:Y:S02]  /*9810*/  FADD.FTZ R5, -R4, R181 ;  /* 0x000000b504057221 */ /* 0x008fe40000010100 */
[----:B------:R-:W-:Y:S02]  /*9820*/  FADD.FTZ R4, -R3, R187 ;  /* 0x000000bb03047221 */ /* 0x000fe40000010100 */
[----:B------:R-:W-:Y:S02]  /*9830*/  FFMA.FTZ R187, R24, c[0x0][0x2d0], -R7 ;  /* 0x0000b40018bb7a23 */ /* 0x000fe40000010807 */
[----:B------:R-:W3:Y:S01]  /*9840*/  LDSM.16.MT88.4 R24, [R237+0x100] ;  /* 0x00010000ed18783b */ /* 0x000ee20000004200 */
[----:B-1----:R-:W-:Y:S05]  /*9850*/  FSEL R2, R182, RZ, P2 ;  /* 0x000000ffb6027208 */ /* 0x002fea0001000000 */
[----:B------:R-:W-:Y:S01]  /*9860*/  FADD.FTZ R3, -R2, R188 ;  /* 0x000000bc02037221 */ /* 0x000fe20000010100 */
[----:B------:R-:W-:Y:S01]  /*9870*/  F2FP.PACK_AB R188, R217, R9 ;  /* 0x00000009d9bc723e */ /* 0x000fe200000000ff */
[----:B------:R-:W-:Y:S04]  /*9880*/  FFMA.FTZ R2, R15, c[0x0][0x2d0], -R208 ;  /* 0x0000b4000f027a23 */ /* 0x000fe800000108d0 */
[----:B------:R-:W-:Y:S10]  /*9890*/  MUFU.EX2 R236, R2 ;  /* 0x0000000200ec7308 */ /* 0x000ff40000000800 */
[----:B------:R1:W4:Y:S02]  /*98a0*/  MUFU.EX2 R2, R0 ;  /* 0x0000000000027308 */ /* 0x0003240000000800 */
[----:B-1----:R-:W-:Y:S02]  /*98b0*/  FMUL.FTZ R0, R5, c[0x0][0x2d0] ;  /* 0x0000b40005007a20 */ /* 0x002fe40000410000 */
[C---:B----4-:R-:W-:Y:S01]  /*98c0*/  FMUL.FTZ R37, R2.reuse, R149 ;  /* 0x0000009502257220 */ /* 0x050fe20000410000 */
[----:B------:R-:W-:Y:S05]  /*98d0*/  MOV R149, R10 ;  /* 0x0000000a00957202 */ /* 0x000fea0000000f00 */
[----:B------:R1:W4:Y:S01]  /*98e0*/  MUFU.EX2 R181, R0 ;  /* 0x0000000000b57308 */ /* 0x0003220000000800 */
[C---:B------:R-:W-:Y:S02]  /*98f0*/  FMUL.FTZ R36, R2.reuse, R148 ;  /* 0x0000009402247220 */ /* 0x040fe40000410000 */
[C---:B------:R-:W-:Y:S02]  /*9900*/  FMUL.FTZ R52, R2.reuse, R164 ;  /* 0x000000a402347220 */ /* 0x040fe40000410000 */
[C---:B------:R-:W-:Y:S01]  /*9910*/  FMUL.FTZ R53, R2.reuse, R165 ;  /* 0x000000a502357220 */ /* 0x040fe20000410000 */
[----:B------:R-:W-:Y:S01]  /*9920*/  MOV R165, R191 ;  /* 0x000000bf00a57202 */ /* 0x000fe20000000f00 */
[----:B------:R-:W-:Y:S01]  /*9930*/  IMAD.MOV.U32 R164, RZ, RZ, R190 ;  /* 0x000000ffffa47224 */ /* 0x000fe200078e00be */
[----:B------:R-:W-:Y:S01]  /*9940*/  F2FP.PACK_AB R191, R149, R12 ;  /* 0x0000000c95bf723e */ /* 0x000fe200000000ff */
[----:B------:R-:W-:Y:S01]  /*9950*/  FMUL.FTZ R5, R2, R193 ;  /* 0x000000c102057220 */ /* 0x000fe20000410000 */
[----:B------:R-:W-:Y:S01]  /*9960*/  F2FP.PACK_AB R193, R234, R209 ;  /* 0x000000d1eac1723e */ /* 0x000fe200000000ff */
[C---:B------:R-:W-:Y:S01]  /*9970*/  FMUL.FTZ R16, R2.reuse, R196 ;  /* 0x000000c402107220 */ /* 0x040fe20000410000 */
[----:B------:R-:W-:Y:S01]  /*9980*/  MOV R196, R67 ;  /* 0x0000004300c47202 */ /* 0x000fe20000000f00 */
[C---:B------:R-:W-:Y:S02]  /*9990*/  FMUL.FTZ R17, R2.reuse, R197 ;  /* 0x000000c502117220 */ /* 0x040fe40000410000 */
[C---:B------:R-:W-:Y:S01]  /*99a0*/  FMUL.FTZ R65, R2.reuse, R177 ;  /* 0x000000b102417220 */ /* 0x040fe20000410000 */
[----:B------:R-:W-:Y:S01]  /*99b0*/  MOV R177, R59 ;  /* 0x0000003b00b17202 */ /* 0x000fe20000000f00 */
[C---:B------:R-:W-:Y:S02]  /*99c0*/  FMUL.FTZ R20, R2.reuse, R132 ;  /* 0x0000008402147220 */ /* 0x040fe40000410000 */
[C---:B------:R-:W-:Y:S02]  /*99d0*/  FMUL.FTZ R21, R2.reuse, R133 ;  /* 0x0000008502157220 */ /* 0x040fe40000410000 */
[C---:B------:R-:W-:Y:S01]  /*99e0*/  FMUL.FTZ R49, R2.reuse, R161 ;  /* 0x000000a102317220 */ /* 0x040fe20000410000 */
[----:B------:R-:W-:Y:S01]  /*99f0*/  MOV R161, R30 ;  /* 0x0000001e00a17202 */ /* 0x000fe20000000f00 */
[----:B------:R-:W-:Y:S02]  /*9a00*/  FMUL.FTZ R32, R2, R144 ;  /* 0x0000009002207220 */ /* 0x000fe40000410000 */
[----:B-1----:R-:W-:Y:S02]  /*9a10*/  FMUL.FTZ R0, R4, c[0x0][0x2d0] ;  /* 0x0000b40004007a20 */ /* 0x002fe40000410000 */
[----:B------:R-:W-:Y:S01]  /*9a20*/  FMUL.FTZ R4, R2, R192 ;  /* 0x000000c002047220 */ /* 0x000fe20000410000 */
[----:B------:R-:W-:Y:S01]  /*9a30*/  F2FP.PACK_AB R192, R212, R210 ;  /* 0x000000d2d4c0723e */ /* 0x000fe200000000ff */
[----:B------:R1:W1:Y:S01]  /*9a40*/  MUFU.EX2 R180, R0 ;  /* 0x0000000000b47308 */ /* 0x0002620000000800 */
[C---:B----4-:R-:W-:Y:S02]  /*9a50*/  FMUL.FTZ R22, R181.reuse, R134 ;  /* 0x00000086b5167220 */ /* 0x050fe40000410000 */
[C---:B------:R-:W-:Y:S02]  /*9a60*/  FMUL.FTZ R23, R181.reuse, R135 ;  /* 0x00000087b5177220 */ /* 0x040fe40000410000 */
[C---:B------:R-:W-:Y:S01]  /*9a70*/  FMUL.FTZ R33, R2.reuse, R145 ;  /* 0x0000009102217220 */ /* 0x040fe20000410000 */
[----:B------:R-:W-:Y:S01]  /*9a80*/  LDSM.16.MT88.4 R132, [R239+0x100] ;  /* 0x00010000ef84783b */ /* 0x000fe20000004200 */
[C---:B------:R-:W-:Y:S01]  /*9a90*/  FMUL.FTZ R35, R181.reuse, R147 ;  /* 0x00000093b5237220 */ /* 0x040fe20000410000 */
[----:B------:R-:W-:Y:S01]  /*9aa0*/  MOV R145, R44 ;  /* 0x0000002c00917202 */ /* 0x000fe20000000f00 */
[----:B------:R-:W-:Y:S01]  /*9ab0*/  IMAD.MOV.U32 R144, RZ, RZ, R47 ;  /* 0x000000ffff907224 */ /* 0x000fe200078e002f */
[----:B------:R-:W-:Y:S01]  /*9ac0*/  MUFU.EX2 R161, R161 ;  /* 0x000000a100a17308 */ /* 0x000fe20000000800 */
[C---:B------:R-:W-:Y:S02]  /*9ad0*/  FMUL.FTZ R50, R181.reuse, R162 ;  /* 0x000000a2b5327220 */ /* 0x040fe40000410000 */
[C---:B------:R-:W-:Y:S02]  /*9ae0*/  FMUL.FTZ R48, R2.reuse, R160 ;  /* 0x000000a002307220 */ /* 0x040fe40000410000 */
[----:B------:R-:W-:Y:S02]  /*9af0*/  FMUL.FTZ R51, R181, R163 ;  /* 0x000000a3b5337220 */ /* 0x000fe40000410000 */
[C---:B------:R-:W-:Y:S02]  /*9b00*/  FMUL.FTZ R64, R2.reuse, R176 ;  /* 0x000000b002407220 */ /* 0x040fe40000410000 */
[C---:B------:R-:W-:Y:S01]  /*9b10*/  FMUL.FTZ R68, R2.reuse, R68 ;  /* 0x0000004402447220 */ /* 0x040fe20000410000 */
[----:B------:R-:W-:Y:S01]  /*9b20*/  MUFU.EX2 R162, R232 ;  /* 0x000000e800a27308 */ /* 0x000fe20000000800 */
[C---:B------:R-:W-:Y:S02]  /*9b30*/  FMUL.FTZ R69, R2.reuse, R69 ;  /* 0x0000004502457220 */ /* 0x040fe40000410000 */
[----:B------:R-:W-:Y:S02]  /*9b40*/  FMUL.FTZ R80, R2, R80 ;  /* 0x0000005002507220 */ /* 0x000fe40000410000 */
[----:B-1----:R-:W-:Y:S01]  /*9b50*/  FMUL.FTZ R0, R3, c[0x0][0x2d0] ;  /* 0x0000b40003007a20 */ /* 0x002fe20000410000 */
[----:B------:R-:W-:Y:S01]  /*9b60*/  MOV R3, R242 ;  /* 0x000000f200037202 */ /* 0x000fe20000000f00 */
[C---:B------:R-:W-:Y:S01]  /*9b70*/  FMUL.FTZ R8, R180.reuse, R200 ;  /* 0x000000c8b4087220 */ /* 0x040fe20000410000 */
[----:B------:R-:W-:Y:S01]  /*9b80*/  MOV R200, R12 ;  /* 0x0000000c00c87202 */ /* 0x000fe20000000f00 */
[C---:B------:R-:W-:Y:S01]  /*9b90*/  FMUL.FTZ R12, R180.reuse, R204 ;  /* 0x000000ccb40c7220 */ /* 0x040fe20000410000 */
[----:B------:R-:W-:Y:S01]  /*9ba0*/  F2FP.PACK_AB R190, R3, R13 ;  /* 0x0000000d03be723e */ /* 0x000fe200000000ff */
[----:B------:R-:W1:Y:S01]  /*9bb0*/  MUFU.EX2 R0, R0 ;  /* 0x0000000000007308 */ /* 0x000e620000000800 */
[----:B------:R-:W-:Y:S02]  /*9bc0*/  IMAD.MOV.U32 R204, RZ, RZ, R13 ;  /* 0x000000ffffcc7224 */ /* 0x000fe400078e000d */
[----:B------:R-:W-:Y:S01]  /*9bd0*/  FMUL.FTZ R13, R180, R205 ;  /* 0x000000cdb40d7220 */ /* 0x000fe20000410000 */
[----:B------:R-:W-:Y:S01]  /*9be0*/  MOV R205, R19 ;  /* 0x0000001300cd7202 */ /* 0x000fe20000000f00 */
[C---:B------:R-:W-:Y:S02]  /*9bf0*/  FMUL.FTZ R19, R181.reuse, R199 ;  /* 0x000000c7b5137220 */ /* 0x040fe40000410000 */
[----:B------:R-:W-:Y:S02]  /*9c00*/  IMAD.MOV.U32 R199, RZ, RZ, R42 ;  /* 0x000000ffffc77224 */ /* 0x000fe400078e002a */
[----:B------:R-:W-:Y:S02]  /*9c10*/  FFMA.FTZ R242, R60, c[0x0][0x2d0], -R7 ;  /* 0x0000b4003cf27a23 */ /* 0x000fe40000010807 */
[C---:B------:R-:W-:Y:S01]  /*9c20*/  FMUL.FTZ R7, R181.reuse, R195 ;  /* 0x000000c3b5077220 */ /* 0x040fe20000410000 */
[----:B------:R-:W-:Y:S01]  /*9c30*/  F2FP.PACK_AB R195, R236, R233 ;  /* 0x000000e9ecc3723e */ /* 0x000fe200000000ff */
[C---:B------:R-:W-:Y:S01]  /*9c40*/  FMUL.FTZ R28, R180.reuse, R140 ;  /* 0x0000008cb41c7220 */ /* 0x040fe20000410000 */
[----:B------:R-:W-:Y:S01]  /*9c50*/  MOV R140, R46 ;  /* 0x0000002e008c7202 */ /* 0x000fe20000000f00 */
[C---:B------:R-:W-:Y:S02]  /*9c60*/  FMUL.FTZ R29, R180.reuse, R141 ;  /* 0x0000008db41d7220 */ /* 0x040fe40000410000 */
[----:B------:R-:W-:Y:S02]  /*9c70*/  IMAD.MOV.U32 R141, RZ, RZ, R31 ;  /* 0x000000ffff8d7224 */ /* 0x000fe400078e001f */
[----:B------:R-:W-:Y:S02]  /*9c80*/  FMUL.FTZ R44, R180, R156 ;  /* 0x0000009cb42c7220 */ /* 0x000fe40000410000 */
[C---:B------:R-:W-:Y:S02]  /*9c90*/  FMUL.FTZ R81, R2.reuse, R81 ;  /* 0x0000005102517220 */ /* 0x040fe40000410000 */
[----:B------:R-:W-:Y:S02]  /*9ca0*/  FMUL.FTZ R84, R2, R84 ;  /* 0x0000005402547220 */ /* 0x000fe40000410000 */
[C---:B-1----:R-:W-:Y:S02]  /*9cb0*/  FMUL.FTZ R14, R0.reuse, R206 ;  /* 0x000000ce000e7220 */ /* 0x042fe40000410000 */
[C---:B------:R-:W-:Y:S01]  /*9cc0*/  FMUL.FTZ R15, R0.reuse, R207 ;  /* 0x000000cf000f7220 */ /* 0x040fe20000410000 */
[----:B------:R-:W-:Y:S01]  /*9cd0*/  MOV R207, R41 ;  /* 0x0000002900cf7202 */ /* 0x000fe20000000f00 */
[----:B------:R-:W-:Y:S02]  /*9ce0*/  IMAD.MOV.U32 R206, RZ, RZ, R18 ;  /* 0x000000ffffce7224 */ /* 0x000fe400078e0012 */
[C---:B------:R-:W-:Y:S01]  /*9cf0*/  FMUL.FTZ R18, R181.reuse, R198 ;  /* 0x000000c6b5127220 */ /* 0x040fe20000410000 */
[----:B------:R-:W-:Y:S01]  /*9d00*/  MOV R198, R43 ;  /* 0x0000002b00c67202 */ /* 0x000fe20000000f00 */
[C---:B------:R-:W-:Y:S01]  /*9d10*/  FMUL.FTZ R10, R0.reuse, R202 ;  /* 0x000000ca000a7220 */ /* 0x040fe20000410000 */
[----:B------:R-:W-:Y:S01]  /*9d20*/  MOV R202, R38 ;  /* 0x0000002600ca7202 */ /* 0x000fe20000000f00 */
[----:B------:R-:W-:Y:S01]  /*9d30*/  FMUL.FTZ R11, R0, R203 ;  /* 0x000000cb000b7220 */ /* 0x000fe20000410000 */
[----:B------:R-:W-:Y:S01]  /*9d40*/  MOV R147, R198 ;  /* 0x000000c600937202 */ /* 0x000fe20000000f00 */
[----:B------:R-:W-:Y:S02]  /*9d50*/  IMAD.MOV.U32 R203, RZ, RZ, R58 ;  /* 0x000000ffffcb7224 */ /* 0x000fe400078e003a */
[----:B------:R-:W-:Y:S01]  /*9d60*/  LDSM.16.MT88.4 R56, [R240+0x100] ;  /* 0x00010000f038783b */ /* 0x000fe20000004200 */
[----:B--2---:R-:W-:Y:S01]  /*9d70*/  FFMA.FTZ R148, R2, R6, R9 ;  /* 0x0000000602947223 */ /* 0x004fe20000010009 */
[----:B------:R-:W-:Y:S01]  /*9d80*/  MUFU.EX2 R202, R202 ;  /* 0x000000ca00ca7308 */ /* 0x000fe20000000800 */
[----:B------:R-:W-:Y:S02]  /*9d90*/  FMUL.FTZ R9, R180, R201 ;  /* 0x000000c9b4097220 */ /* 0x000fe40000410000 */
[----:B------:R-:W-:Y:S02]  /*9da0*/  IMAD.MOV.U32 R201, RZ, RZ, R40 ;  /* 0x000000ffffc97224 */ /* 0x000fe400078e0028 */
[C---:B------:R-:W-:Y:S01]  /*9db0*/  FMUL.FTZ R6, R181.reuse, R194 ;  /* 0x000000c2b5067220 */ /* 0x040fe20000410000 */
[----:B------:R-:W1:Y:S01]  /*9dc0*/  LDSM.16.MT88.4 R40, [R238+0x100] ;  /* 0x00010000ee28783b */ /* 0x000e620000004200 */
[----:B------:R-:W-:Y:S01]  /*9dd0*/  FMUL.FTZ R46, R0, R158 ;  /* 0x0000009e002e7220 */ /* 0x000fe20000410000 */
[----:B------:R-:W-:Y:S01]  /*9de0*/  F2FP.PACK_AB R194, R164, R165 ;  /* 0x000000a5a4c2723e */ /* 0x000fe200000000ff */
[----:B------:R-:W-:Y:S01]  /*9df0*/  IMAD.MOV.U32 R197, RZ, RZ, R66 ;  /* 0x000000ffffc57224 */ /* 0x000fe200078e0042 */
[----:B------:R-:W-:Y:S01]  /*9e00*/  MUFU.EX2 R201, R201 ;  /* 0x000000c900c97308 */ /* 0x000fe20000000800 */
[--C-:B------:R-:W-:Y:S01]  /*9e10*/  FFMA.FTZ R156, R218, c[0x0][0x2d0], -R208.reuse ;  /* 0x0000b400da9c7a23 */ /* 0x100fe200000108d0 */
[-C--:B---3--:R-:W-:Y:S01]  /*9e20*/  HMMA.16816.F32 R4, R188, R24.reuse, R4 ;  /* 0x00000018bc04723c */ /* 0x088fe20000001804 */
[C---:B------:R-:W-:Y:S01]  /*9e30*/  FMUL.FTZ R30, R0.reuse, R142 ;  /* 0x0000008e001e7220 */ /* 0x040fe20000410000 */
[----:B------:R-:W2:Y:S01]  /*9e40*/  LDL.LU R158, [R1+0x40] ;  /* 0x00004000019e7983 */ /* 0x000ea20000300800 */
[C---:B------:R-:W-:Y:S02]  /*9e50*/  FMUL.FTZ R31, R0.reuse, R143 ;  /* 0x0000008f001f7220 */ /* 0x040fe40000410000 */
[C---:B------:R-:W-:Y:S02]  /*9e60*/  FMUL.FTZ R38, R181.reuse, R150 ;  /* 0x00000096b5267220 */ /* 0x040fe40000410000 */
[----:B------:R-:W-:Y:S01]  /*9e70*/  IMAD.MOV.U32 R150, RZ, RZ, R207 ;  /* 0x000000ffff967224 */ /* 0x000fe200078e00cf */
[C---:B------:R-:W-:Y:S01]  /*9e80*/  HMMA.16816.F32 R8, R192.reuse, R24, R8 ;  /* 0x00000018c008723c */ /* 0x040fe20000001808 */
[----:B------:R-:W-:Y:S03]  /*9e90*/  FMUL.FTZ R47, R0, R159 ;  /* 0x0000009f002f7220 */ /* 0x000fe60000410000 */
[C---:B------:R-:W-:Y:S01]  /*9ea0*/  FMUL.FTZ R85, R2.reuse, R85 ;  /* 0x0000005502557220 */ /* 0x040fe20000410000 */
[----:B------:R-:W-:Y:S01]  /*9eb0*/  MOV R207, R206 ;  /* 0x000000ce00cf7202 */ /* 0x000fe20000000f00 */
[----:B------:R-:W-:Y:S02]  /*9ec0*/  FMUL.FTZ R96, R2, R96 ;  /* 0x0000006002607220 */ /* 0x000fe40000410000 */
[-C--:B------:R-:W-:Y:S01]  /*9ed0*/  HMMA.16816.F32 R12, R192, R26.reuse, R12 ;  /* 0x0000001ac00c723c */ /* 0x080fe2000000180c */
[C---:B------:R-:W-:Y:S03]  /*9ee0*/  FMUL.FTZ R24, R180.reuse, R136 ;  /* 0x00000088b4187220 */ /* 0x040fe60000410000 */
[----:B------:R-:W-:Y:S01]  /*9ef0*/  MOV R136, R34 ;  /* 0x0000002200887202 */ /* 0x000fe20000000f00 */
[----:B------:R-:W-:Y:S02]  /*9f00*/  FMUL.FTZ R25, R180, R137 ;  /* 0x00000089b4197220 */ /* 0x000fe40000410000 */
[----:B------:R-:W-:Y:S01]  /*9f10*/  IMAD.MOV.U32 R137, RZ, RZ, R63 ;  /* 0x000000ffff897224 */ /* 0x000fe200078e003f */
[C---:B------:R-:W-:Y:S01]  /*9f20*/  HMMA.16816.F32 R16, R188.reuse, R26, R16 ;  /* 0x0000001abc10723c */ /* 0x040fe20000001810 */
[----:B------:R-:W-:Y:S03]  /*9f30*/  MOV R143, R136 ;  /* 0x00000088008f7202 */ /* 0x000fe60000000f00 */
[----:B------:R-:W-:Y:S01]  /*9f40*/  IMAD.MOV.U32 R142, RZ, RZ, R137 ;  /* 0x000000ffff8e7224 */ /* 0x000fe200078e0089 */
[----:B------:R-:W-:Y:S01]  /*9f50*/  MOV R163, R143 ;  /* 0x0000008f00a37202 */ /* 0x000fe20000000f00 */
[C---:B------:R-:W-:Y:S02]  /*9f60*/  FMUL.FTZ R34, R181.reuse, R146 ;  /* 0x00000092b5227220 */ /* 0x040fe40000410000 */
[----:B------:R-:W-:Y:S01]  /*9f70*/  IMAD.MOV.U32 R146, RZ, RZ, R199 ;  /* 0x000000ffff927224 */ /* 0x000fe200078e00c7 */
[-C--:B-1----:R-:W-:Y:S02]  /*9f80*/  HMMA.16816.F32 R20, R188, R40.reuse, R20 ;  /* 0x00000028bc14723c */ /* 0x082fe40000001814 */
[----:B------:R-:W-:Y:S01]  /*9f90*/  MUFU.EX2 R163, R163 ;  /* 0x000000a300a37308 */ /* 0x000fe20000000800 */
[C---:B------:R-:W-:Y:S01]  /*9fa0*/  FMUL.FTZ R26, R0.reuse, R138 ;  /* 0x0000008a001a7220 */ /* 0x040fe20000410000 */
[----:B------:R-:W-:Y:S01]  /*9fb0*/  MOV R138, R39 ;  /* 0x00000027008a7202 */ /* 0x000fe20000000f00 */
[----:B------:R-:W-:Y:S02]  /*9fc0*/  FMUL.FTZ R27, R0, R139 ;  /* 0x0000008b001b7220 */ /* 0x000fe40000410000 */
[----:B------:R-:W-:Y:S02]  /*9fd0*/  IMAD.MOV.U32 R139, RZ, RZ, R45 ;  /* 0x000000ffff8b7224 */ /* 0x000fe400078e002d */
[----:B------:R-:W-:Y:S02]  /*9fe0*/  FMUL.FTZ R45, R180, R157 ;  /* 0x0000009db42d7220 */ /* 0x000fe40000410000 */
[----:B------:R-:W3:Y:S01]  /*9ff0*/  LDL.LU R157, [R1+0x14] ;  /* 0x00001400019d7983 */ /* 0x000ee20000300800 */
[C---:B------:R-:W-:Y:S01]  /*a000*/  HMMA.16816.F32 R24, R192.reuse, R40, R24 ;  /* 0x00000028c018723c */ /* 0x040fe20000001818 */
[----:B------:R-:W-:Y:S01]  /*a010*/  FMUL.FTZ R39, R181, R151 ;  /* 0x00000097b5277220 */ /* 0x000fe20000410000 */
[----:B------:R-:W-:Y:S01]  /*a020*/  MOV R151, R204 ;  /* 0x000000cc00977202 */ /* 0x000fe20000000f00 */
[C---:B------:R-:W-:Y:S01]  /*a030*/  FMUL.FTZ R97, R2.reuse, R97 ;  /* 0x0000006102617220 */ /* 0x040fe20000410000 */
[----:B------:R-:W-:Y:S01]  /*a040*/  MUFU.EX2 R204, R226 ;  /* 0x000000e200cc7308 */ /* 0x000fe20000000800 */
[----:B------:R-:W-:Y:S01]  /*a050*/  FMUL.FTZ R100, R2, R100 ;  /* 0x0000006402647220 */ /* 0x000fe20000410000 */
[----:B------:R-:W-:Y:S01]  /*a060*/  MOV R159, R151 ;  /* 0x00000097009f7202 */ /* 0x000fe20000000f00 */
[----:B------:R-:W-:Y:S01]  /*a070*/  FMUL.FTZ R40, R180, R152 ;  /* 0x00000098b4287220 */ /* 0x000fe20000410000 */
[-C--:B------:R-:W-:Y:S01]  /*a080*/  HMMA.16816.F32 R28, R192, R42.reuse, R28 ;  /* 0x0000002ac01c723c */ /* 0x080fe2000000181c */
[--C-:B------:R-:W-:Y:S03]  /*a090*/  FFMA.FTZ R152, R220, c[0x0][0x2d0], -R208.reuse ;  /* 0x0000b400dc987a23 */ /* 0x100fe600000108d0 */
[----:B------:R-:W-:Y:S02]  /*a0a0*/  FMUL.FTZ R41, R180, R153 ;  /* 0x00000099b4297220 */ /* 0x000fe40000410000 */
[----:B------:R-:W-:Y:S01]  /*a0b0*/  FFMA.FTZ R153, R219, c[0x0][0x2d0], -R208 ;  /* 0x0000b400db997a23 */ /* 0x000fe200000108d0 */
[----:B------:R-:W-:Y:S01]  /*a0c0*/  MUFU.EX2 R226, R243 ;  /* 0x000000f300e27308 */ /* 0x000fe20000000800 */
[C---:B------:R-:W-:Y:S01]  /*a0d0*/  HMMA.16816.F32 R32, R188.reuse, R42, R32 ;  /* 0x0000002abc20723c */ /* 0x040fe20000001820 */
[C---:B------:R-:W-:Y:S03]  /*a0e0*/  FMUL.FTZ R101, R2.reuse, R101 ;  /* 0x0000006502657220 */ /* 0x040fe60000410000 */
[C---:B------:R-:W-:Y:S02]  /*a0f0*/  FMUL.FTZ R112, R2.reuse, R112 ;  /* 0x0000007002707220 */ /* 0x040fe40000410000 */
[----:B------:R-:W-:Y:S02]  /*a100*/  FMUL.FTZ R113, R2, R113 ;  /* 0x0000007102717220 */ /* 0x000fe40000410000 */
[-C--:B------:R-:W-:Y:S01]  /*a110*/  HMMA.16816.F32 R36, R188, R56.reuse, R36 ;  /* 0x00000038bc24723c */ /* 0x080fe20000001824 */
[C---:B------:R-:W-:Y:S02]  /*a120*/  FMUL.FTZ R43, R0.reuse, R155 ;  /* 0x0000009b002b7220 */ /* 0x040fe40000410000 */
[----:B------:R-:W4:Y:S01]  /*a130*/  LDL.LU R155, [R1+0x10] ;  /* 0x00001000019b7983 */ /* 0x000f220000300800 */
[----:B------:R-:W-:Y:S02]  /*a140*/  FMUL.FTZ R42, R0, R154 ;  /* 0x0000009a002a7220 */ /* 0x000fe40000410000 */
[----:B------:R-:W-:Y:S02]  /*a150*/  IMAD.MOV.U32 R160, RZ, RZ, R55 ;  /* 0x000000ffffa07224 */ /* 0x000fe400078e0037 */
[C---:B------:R-:W-:Y:S02]  /*a160*/  FMUL.FTZ R55, R181.reuse, R167 ;  /* 0x000000a7b5377220 */ /* 0x040fe40000410000 */
[----:B------:R1:W-:Y:S01]  /*a170*/  MUFU.EX2 R167, R235 ;  /* 0x000000eb00a77308 */ /* 0x0003e20000000800 */
[C---:B------:R-:W-:Y:S01]  /*a180*/  HMMA.16816.F32 R40, R192.reuse, R56, R40 ;  /* 0x00000038c028723c */ /* 0x040fe20000001828 */
[----:B------:R-:W-:Y:S02]  /*a190*/  IMAD.MOV.U32 R176, RZ, RZ, R62 ;  /* 0x000000ffffb07224 */ /* 0x000fe400078e003e */
[C---:B------:R-:W-:Y:S02]  /*a1a0*/  FMUL.FTZ R60, R180.reuse, R172 ;  /* 0x000000acb43c7220 */ /* 0x040fe40000410000 */
[C---:B------:R-:W-:Y:S02]  /*a1b0*/  FMUL.FTZ R61, R180.reuse, R173 ;  /* 0x000000adb43d7220 */ /* 0x040fe40000410000 */
[C---:B------:R-:W-:Y:S01]  /*a1c0*/  FMUL.FTZ R56, R180.reuse, R168 ;  /* 0x000000a8b4387220 */ /* 0x040fe20000410000 */
[-C--:B------:R-:W-:Y:S01]  /*a1d0*/  HMMA.16816.F32 R44, R192, R58.reuse, R44 ;  /* 0x0000003ac02c723c */ /* 0x080fe2000000182c */
[----:B------:R-:W-:Y:S01]  /*a1e0*/  FMUL.FTZ R57, R180, R169 ;  /* 0x000000a9b4397220 */ /* 0x000fe20000410000 */
[----:B------:R1:W-:Y:S02]  /*a1f0*/  MUFU.EX2 R172, R140 ;  /* 0x0000008c00ac7308 */ /* 0x0003e40000000800 */
[C---:B------:R-:W-:Y:S02]  /*a200*/  FMUL.FTZ R62, R0.reuse, R174 ;  /* 0x000000ae003e7220 */ /* 0x040fe40000410000 */
[----:B------:R-:W-:Y:S02]  /*a210*/  FMUL.FTZ R63, R0, R175 ;  /* 0x000000af003f7220 */ /* 0x000fe40000410000 */
[C---:B------:R-:W-:Y:S01]  /*a220*/  HMMA.16816.F32 R48, R188.reuse, R58, R48 ;  /* 0x0000003abc30723c */ /* 0x040fe20000001830 */
[C---:B------:R-:W-:Y:S03]  /*a230*/  FMUL.FTZ R116, R2.reuse, R116 ;  /* 0x0000007402747220 */ /* 0x040fe60000410000 */
[C---:B------:R-:W-:Y:S01]  /*a240*/  FMUL.FTZ R117, R2.reuse, R117 ;  /* 0x0000007502757220 */ /* 0x040fe20000410000 */
[----:B------:R1:W-:Y:S01]  /*a250*/  MUFU.EX2 R169, R141 ;  /* 0x0000008d00a97308 */ /* 0x0003e20000000800 */
[C---:B------:R-:W-:Y:S02]  /*a260*/  FMUL.FTZ R128, R2.reuse, R128 ;  /* 0x0000008002807220 */ /* 0x040fe40000410000 */
[----:B------:R-:W-:Y:S01]  /*a270*/  FMUL.FTZ R129, R2, R129 ;  /* 0x0000008102817220 */ /* 0x000fe20000410000 */
[----:B------:R-:W-:Y:S03]  /*a280*/  MOV R2, R54 ;  /* 0x0000003600027202 */ /* 0x000fe60000000f00 */
[C---:B------:R-:W-:Y:S01]  /*a290*/  FMUL.FTZ R54, R181.reuse, R166 ;  /* 0x000000a6b5367220 */ /* 0x040fe20000410000 */
[----:B------:R-:W-:Y:S01]  /*a2a0*/  MOV R199, R2 ;  /* 0x0000000200c77202 */ /* 0x000fe20000000f00 */
[----:B------:R-:W-:Y:S01]  /*a2b0*/  FFMA.FTZ R2, R222, c[0x0][0x2d0], -R208 ;  /* 0x0000b400de027a23 */ /* 0x000fe200000108d0 */
[----:B------:R1:W-:Y:S02]  /*a2c0*/  MUFU.EX2 R168, R231 ;  /* 0x000000e700a87308 */ /* 0x0003e40000000800 */
[----:B-1----:R-:W-:Y:S02]  /*a2d0*/  IMAD.MOV.U32 R235, RZ, RZ, R146 ;  /* 0x000000ffffeb7224 */ /* 0x002fe400078e0092 */
[----:B------:R-:W-:Y:S01]  /*a2e0*/  IMAD.MOV.U32 R140, RZ, RZ, R139 ;  /* 0x000000ffff8c7224 */ /* 0x000fe200078e008b */
[-C--:B------:R-:W-:Y:S01]  /*a2f0*/  HMMA.16816.F32 R52, R188, R132.reuse, R52 ;  /* 0x00000084bc34723c */ /* 0x080fe20000001834 */
[C---:B------:R-:W-:Y:S02]  /*a300*/  FMUL.FTZ R58, R0.reuse, R170 ;  /* 0x000000aa003a7220 */ /* 0x040fe40000410000 */
[----:B------:R-:W-:Y:S02]  /*a310*/  FMUL.FTZ R59, R0, R171 ;  /* 0x000000ab003b7220 */ /* 0x000fe40000410000 */
[C---:B------:R-:W-:Y:S01]  /*a320*/  FMUL.FTZ R66, R181.reuse, R178 ;  /* 0x000000b2b5427220 */ /* 0x040fe20000410000 */
[----:B------:R-:W-:Y:S01]  /*a330*/  MOV R178, R147 ;  /* 0x0000009300b27202 */ /* 0x000fe20000000f00 */
[C---:B------:R-:W-:Y:S01]  /*a340*/  FMUL.FTZ R67, R181.reuse, R179 ;  /* 0x000000b3b5437220 */ /* 0x040fe20000410000 */
[----:B------:R-:W-:Y:S01]  /*a350*/  MUFU.EX2 R171, R228 ;  /* 0x000000e400ab7308 */ /* 0x000fe20000000800 */
[----:B------:R-:W-:Y:S01]  /*a360*/  IMAD.MOV.U32 R179, RZ, RZ, R150 ;  /* 0x000000ffffb37224 */ /* 0x000fe200078e0096 */
[C---:B------:R-:W-:Y:S02]  /*a370*/  HMMA.16816.F32 R56, R192.reuse, R132, R56 ;  /* 0x00000084c038723c */ /* 0x040fe40000001838 */
[----:B------:R-:W-:Y:S01]  /*a380*/  MOV R141, R138 ;  /* 0x0000008a008d7202 */ /* 0x000fe20000000f00 */
[C---:B------:R-:W-:Y:S01]  /*a390*/  FMUL.FTZ R70, R181.reuse, R70 ;  /* 0x00000046b5467220 */ /* 0x040fe20000410000 */
[----:B------:R-:W-:Y:S01]  /*a3a0*/  LDSM.16.MT88.4 R136, [R237+0x900] ;  /* 0x00090000ed88783b */ /* 0x000fe20000004200 */
[C---:B------:R-:W-:Y:S02]  /*a3b0*/  FMUL.FTZ R71, R181.reuse, R71 ;  /* 0x00000047b5477220 */ /* 0x040fe40000410000 */
[C---:B------:R-:W-:Y:S01]  /*a3c0*/  FMUL.FTZ R72, R180.reuse, R72 ;  /* 0x00000048b4487220 */ /* 0x040fe20000410000 */
[-C--:B------:R-:W-:Y:S01]  /*a3d0*/  HMMA.16816.F32 R60, R192, R134.reuse, R60 ;  /* 0x00000086c03c723c */ /* 0x080fe2000000183c */
[----:B------:R-:W-:Y:S03]  /*a3e0*/  MUFU.EX2 R178, R178 ;  /* 0x000000b200b27308 */ /* 0x000fe60000000800 */
[----:B------:R-:W-:Y:S01]  /*a3f0*/  FMUL.FTZ R73, R180, R73 ;  /* 0x00000049b4497220 */ /* 0x000fe20000410000 */
[----:B------:R-:W-:Y:S01]  /*a400*/  MOV R231, R141 ;  /* 0x0000008d00e77202 */ /* 0x000fe20000000f00 */
[C---:B------:R-:W-:Y:S02]  /*a410*/  FMUL.FTZ R74, R0.reuse, R74 ;  /* 0x0000004a004a7220 */ /* 0x040fe40000410000 */
[C---:B------:R-:W-:Y:S01]  /*a420*/  HMMA.16816.F32 R64, R188.reuse, R134, R64 ;  /* 0x00000086bc40723c */ /* 0x040fe20000001840 */
[----:B------:R-:W1:Y:S02]  /*a430*/  LDSM.16.MT88.4 R132, [R237+0x2100] ;  /* 0x00210000ed84783b */ /* 0x000e640000004200 */
[----:B------:R-:W-:Y:S01]  /*a440*/  MUFU.EX2 R228, R196 ;  /* 0x000000c400e47308 */ /* 0x000fe20000000800 */
[----:B------:R-:W-:Y:S02]  /*a450*/  FMUL.FTZ R75, R0, R75 ;  /* 0x0000004b004b7220 */ /* 0x000fe40000410000 */
[C---:B------:R-:W-:Y:S02]  /*a460*/  FMUL.FTZ R76, R180.reuse, R76 ;  /* 0x0000004cb44c7220 */ /* 0x040fe40000410000 */
[----:B------:R-:W-:Y:S04]  /*a470*/  FMUL.FTZ R77, R180, R77 ;  /* 0x0000004db44d7220 */ /* 0x000fe80000410000 */
        /* <DEDUP_REMOVED lines=11> */
[----:B------:R-:W-:Y:S02]  /*a530*/  FMUL.FTZ R91, R0, R91 ;  /* 0x0000005b005b7220 */ /* 0x000fe40000410000 */
[C---:B------:R-:W-:Y:S01]  /*a540*/  FMUL.FTZ R92, R180.reuse, R92 ;  /* 0x0000005cb45c7220 */ /* 0x040fe20000410000 */
[----:B------:R-:W1:Y:S01]  /*a550*/  MUFU.EX2 R175, R227 ;  /* 0x000000e300af7308 */ /* 0x000e620000000800 */
[----:B------:R-:W-:Y:S02]  /*a560*/  FMUL.FTZ R93, R180, R93 ;  /* 0x0000005db45d7220 */ /* 0x000fe40000410000 */
[C---:B------:R-:W-:Y:S02]  /*a570*/  FMUL.FTZ R94, R0.reuse, R94 ;  /* 0x0000005e005e7220 */ /* 0x040fe40000410000 */
[----:B------:R-:W-:Y:S02]  /*a580*/  FMUL.FTZ R95, R0, R95 ;  /* 0x0000005f005f7220 */ /* 0x000fe40000410000 */
[C---:B------:R-:W-:Y:S01]  /*a590*/  FMUL.FTZ R98, R181.reuse, R98 ;  /* 0x00000062b5627220 */ /* 0x040fe20000410000 */
[-C--:B-1----:R-:W-:Y:S01]  /*a5a0*/  HMMA.16816.F32 R68, R188, R132.reuse, R68 ;  /* 0x00000084bc44723c */ /* 0x082fe20000001844 */
[C---:B------:R-:W-:Y:S01]  /*a5b0*/  FMUL.FTZ R99, R181.reuse, R99 ;  /* 0x00000063b5637220 */ /* 0x040fe20000410000 */
[----:B------:R1:W-:Y:S01]  /*a5c0*/  MUFU.EX2 R227, R244 ;  /* 0x000000f400e37308 */ /* 0x0003e20000000800 */
[C---:B------:R-:W-:Y:S02]  /*a5d0*/  FMUL.FTZ R102, R181.reuse, R102 ;  /* 0x00000066b5667220 */ /* 0x040fe40000410000 */
[C---:B------:R-:W-:Y:S02]  /*a5e0*/  FMUL.FTZ R103, R181.reuse, R103 ;  /* 0x00000067b5677220 */ /* 0x040fe40000410000 */
[----:B------:R-:W-:Y:S01]  /*a5f0*/  IMAD.MOV.U32 R198, RZ, RZ, R165 ;  /* 0x000000ffffc67224 */ /* 0x000fe200078e00a5 */
[C---:B------:R-:W-:Y:S01]  /*a600*/  HMMA.16816.F32 R72, R192.reuse, R132, R72 ;  /* 0x00000084c048723c */ /* 0x040fe20000001848 */
[C---:B------:R-:W-:Y:S03]  /*a610*/  FMUL.FTZ R104, R180.reuse, R104 ;  /* 0x00000068b4687220 */ /* 0x040fe60000410000 */
[----:B------:R1:W-:Y:S01]  /*a620*/  MUFU.EX2 R165, R2 ;  /* 0x0000000200a57308 */ /* 0x0003e20000000800 */
[----:B------:R-:W-:Y:S02]  /*a630*/  FMUL.FTZ R105, R180, R105 ;  /* 0x00000069b4697220 */ /* 0x000fe40000410000 */
[C---:B------:R-:W-:Y:S01]  /*a640*/  FMUL.FTZ R106, R0.reuse, R106 ;  /* 0x0000006a006a7220 */ /* 0x040fe20000410000 */
[-C--:B------:R-:W-:Y:S01]  /*a650*/  HMMA.16816.F32 R76, R192, R134.reuse, R76 ;  /* 0x00000086c04c723c */ /* 0x080fe2000000184c */
[----:B------:R-:W-:Y:S03]  /*a660*/  FMUL.FTZ R107, R0, R107 ;  /* 0x0000006b006b7220 */ /* 0x000fe60000410000 */
[C---:B------:R-:W-:Y:S02]  /*a670*/  FMUL.FTZ R108, R180.reuse, R108 ;  /* 0x0000006cb46c7220 */ /* 0x040fe40000410000 */
[----:B------:R-:W-:Y:S01]  /*a680*/  FMUL.FTZ R109, R180, R109 ;  /* 0x0000006db46d7220 */ /* 0x000fe20000410000 */
[----:B------:R1:W-:Y:S01]  /*a690*/  MUFU.EX2 R174, R230 ;  /* 0x000000e600ae7308 */ /* 0x0003e20000000800 */
[C---:B------:R-:W-:Y:S01]  /*a6a0*/  HMMA.16816.F32 R80, R188.reuse, R134, R80 ;  /* 0x00000086bc50723c */ /* 0x040fe20000001850 */
[----:B------:R-:W1:Y:S03]  /*a6b0*/  LDSM.16.MT88.4 R132, [R238+0x2100] ;  /* 0x00210000ee84783b */ /* 0x000e660000004200 */
[C---:B------:R-:W-:Y:S02]  /*a6c0*/  FMUL.FTZ R110, R0.reuse, R110 ;  /* 0x0000006e006e7220 */ /* 0x040fe40000410000 */
[----:B------:R-:W-:Y:S02]  /*a6d0*/  FMUL.FTZ R111, R0, R111 ;  /* 0x0000006f006f7220 */ /* 0x000fe40000410000 */
[C---:B------:R-:W-:Y:S01]  /*a6e0*/  FMUL.FTZ R114, R181.reuse, R114 ;  /* 0x00000072b5727220 */ /* 0x040fe20000410000 */
[----:B-1----:R1:W5:Y:S03]  /*a6f0*/  LDL.LU R244, [R1+0x6c] ;  /* 0x00006c0001f47983 */ /* 0x0023660000300800 */
[----:B------:R-:W-:Y:S01]  /*a700*/  FMUL.FTZ R115, R181, R115 ;  /* 0x00000073b5737220 */ /* 0x000fe20000410000 */
[----:B------:R1:W5:Y:S01]  /*a710*/  LDL.LU R243, [R1+0x68] ;  /* 0x0000680001f37983 */ /* 0x0003620000300800 */
[--C-:B------:R-:W-:Y:S02]  /*a720*/  FFMA.FTZ R2, R225, c[0x0][0x2d0], -R208.reuse ;  /* 0x0000b400e1027a23 */ /* 0x100fe400000108d0 */
[----:B------:R-:W-:Y:S01]  /*a730*/  FFMA.FTZ R225, R216, c[0x0][0x2d0], -R208 ;  /* 0x0000b400d8e17a23 */ /* 0x000fe200000108d0 */
[----:B------:R1:W5:Y:S01]  /*a740*/  LDL.LU R242, [R1+0x64] ;  /* 0x0000640001f27983 */ /* 0x0003620000300800 */
[----:B------:R-:W1:Y:S01]  /*a750*/  MUFU.EX2 R170, R2 ;  /* 0x0000000200aa7308 */ /* 0x000e620000000800 */
[C---:B------:R-:W-:Y:S02]  /*a760*/  FMUL.FTZ R122, R0.reuse, R122 ;  /* 0x0000007a007a7220 */ /* 0x040fe40000410000 */
[C---:B------:R-:W-:Y:S02]  /*a770*/  FMUL.FTZ R123, R0.reuse, R123 ;  /* 0x0000007b007b7220 */ /* 0x040fe40000410000 */
[C---:B------:R-:W-:Y:S01]  /*a780*/  FMUL.FTZ R126, R0.reuse, R126 ;  /* 0x0000007e007e7220 */ /* 0x040fe20000410000 */
[----:B------:R-:W-:Y:S01]  /*a790*/  MOV R230, R203 ;  /* 0x000000cb00e67202 */ /* 0x000fe20000000f00 */
[----:B------:R-:W-:Y:S02]  /*a7a0*/  IMAD.MOV.U32 R203, RZ, RZ, R144 ;  /* 0x000000ffffcb7224 */ /* 0x000fe400078e0090 */
[----:B------:R-:W-:Y:S01]  /*a7b0*/  FMUL.FTZ R127, R0, R127 ;  /* 0x0000007f007f7220 */ /* 0x000fe20000410000 */
[----:B------:R-:W-:Y:S01]  /*a7c0*/  MUFU.EX2 R225, R225 ;  /* 0x000000e100e17308 */ /* 0x000fe20000000800 */
[----:B------:R-:W-:Y:S01]  /*a7d0*/  IMAD.MOV.U32 R154, RZ, RZ, R200 ;  /* 0x000000ffff9a7224 */ /* 0x000fe200078e00c8 */
[----:B------:R-:W-:Y:S01]  /*a7e0*/  MOV R200, R3 ;  /* 0x0000000300c87202 */ /* 0x000fe20000000f00 */
[----:B------:R-:W-:Y:S02]  /*a7f0*/  FFMA.FTZ R3, R221, c[0x0][0x2d0], -R208 ;  /* 0x0000b400dd037a23 */ /* 0x000fe400000108d0 */
[----:B------:R-:W-:Y:S01]  /*a800*/  IMAD.MOV.U32 R232, RZ, RZ, R142 ;  /* 0x000000ffffe87224 */ /* 0x000fe200078e008e */
[----:B------:R-:W-:Y:S01]  /*a810*/  F2FP.PACK_AB R142, R175, R204 ;  /* 0x000000ccaf8e723e */ /* 0x000fe200000000ff */
[C---:B------:R-:W-:Y:S02]  /*a820*/  FMUL.FTZ R118, R181.reuse, R118 ;  /* 0x00000076b5767220 */ /* 0x040fe40000410000 */
[----:B------:R-:W-:Y:S01]  /*a830*/  FMUL.FTZ R119, R181, R119 ;  /* 0x00000077b5777220 */ /* 0x000fe20000410000 */
[----:B------:R-:W-:Y:S01]  /*a840*/  MUFU.EX2 R203, R203 ;  /* 0x000000cb00cb7308 */ /* 0x000fe20000000800 */
[----:B------:R-:W-:Y:S01]  /*a850*/  FMUL.FTZ R120, R180, R120 ;  /* 0x00000078b4787220 */ /* 0x000fe20000410000 */
[-C--:B------:R-:W-:Y:S01]  /*a860*/  HMMA.16816.F32 R84, R188, R132.reuse, R84 ;  /* 0x00000084bc54723c */ /* 0x080fe20000001854 */
[----:B-1----:R-:W-:Y:S01]  /*a870*/  F2FP.PACK_AB R141, R170, R165 ;  /* 0x000000a5aa8d723e */ /* 0x002fe200000000ff */
[--C-:B------:R-:W-:Y:S02]  /*a880*/  FFMA.FTZ R2, R224, c[0x0][0x2d0], -R208.reuse ;  /* 0x0000b400e0027a23 */ /* 0x100fe400000108d0 */
[--C-:B------:R-:W-:Y:S02]  /*a890*/  FFMA.FTZ R224, R215, c[0x0][0x2d0], -R208.reuse ;  /* 0x0000b400d7e07a23 */ /* 0x100fe400000108d0 */
[C---:B------:R-:W-:Y:S02]  /*a8a0*/  FMUL.FTZ R121, R180.reuse, R121 ;  /* 0x00000079b4797220 */ /* 0x040fe40000410000 */
[----:B------:R1:W-:Y:S01]  /*a8b0*/  MUFU.EX2 R173, R2 ;  /* 0x0000000200ad7308 */ /* 0x0003e20000000800 */
[C---:B------:R-:W-:Y:S03]  /*a8c0*/  HMMA.16816.F32 R88, R192.reuse, R132, R88 ;  /* 0x00000084c058723c */ /* 0x040fe60000001858 */
[C---:B------:R-:W-:Y:S02]  /*a8d0*/  FMUL.FTZ R124, R180.reuse, R124 ;  /* 0x0000007cb47c7220 */ /* 0x040fe40000410000 */
[C---:B------:R-:W-:Y:S02]  /*a8e0*/  FMUL.FTZ R125, R180.reuse, R125 ;  /* 0x0000007db47d7220 */ /* 0x040fe40000410000 */
[----:B------:R-:W-:Y:S01]  /*a8f0*/  IMAD.MOV.U32 R206, RZ, RZ, R205 ;  /* 0x000000ffffce7224 */ /* 0x000fe200078e00cd */
[-C--:B------:R-:W-:Y:S01]  /*a900*/  HMMA.16816.F32 R92, R192, R134.reuse, R92 ;  /* 0x00000086c05c723c */ /* 0x080fe2000000185c */
[C---:B------:R-:W-:Y:S01]  /*a910*/  FMUL.FTZ R130, R181.reuse, R130 ;  /* 0x00000082b5827220 */ /* 0x040fe20000410000 */
[----:B------:R-:W-:Y:S02]  /*a920*/  MUFU.EX2 R224, R224 ;  /* 0x000000e000e07308 */ /* 0x000fe40000000800 */
[----:B------:R-:W-:Y:S04]  /*a930*/  FMUL.FTZ R131, R181, R131 ;  /* 0x00000083b5837220 */ /* 0x000fe80000410000 */
[C---:B------:R-:W-:Y:S01]  /*a940*/  HMMA.16816.F32 R96, R188.reuse, R134, R96 ;  /* 0x00000086bc60723c */ /* 0x040fe20000001860 */
[----:B------:R-:W2:Y:S03]  /*a950*/  LDSM.16.MT88.4 R132, [R240+0x2100] ;  /* 0x00210000f084783b */ /* 0x000ea60000004200 */
[--C-:B-1----:R-:W-:Y:S05]  /*a960*/  FFMA.FTZ R2, R223, c[0x0][0x2d0], -R208.reuse ;  /* 0x0000b400df027a23 */ /* 0x102fea00000108d0 */
[----:B------:R-:W-:Y:S01]  /*a970*/  LDSM.16.MT88.4 R220, [R240+0x3900] ;  /* 0x00390000f0dc783b */ /* 0x000fe20000004200 */
[----:B------:R-:W1:Y:S02]  /*a980*/  MUFU.EX2 R205, R2 ;  /* 0x0000000200cd7308 */ /* 0x000e640000000800 */
[----:B------:R-:W-:Y:S08]  /*a990*/  FFMA.FTZ R208, R183, c[0x0][0x2d0], -R208 ;  /* 0x0000b400b7d07a23 */ /* 0x000ff000000108d0 */
[----:B------:R2:W2:Y:S02]  /*a9a0*/  MUFU.EX2 R183, R241 ;  /* 0x000000f100b77308 */ /* 0x0004a40000000800 */
[----:B--2---:R-:W-:Y:S02]  /*a9b0*/  FFMA.FTZ R181, R181, R158, R211 ;  /* 0x0000009eb5b57223 */ /* 0x004fe400000100d3 */
[----:B------:R-:W-:Y:S02]  /*a9c0*/  IMAD.MOV.U32 R158, RZ, RZ, R154 ;  /* 0x000000ffff9e7224 */ /* 0x000fe400078e009a */
[----:B------:R-:W-:Y:S01]  /*a9d0*/  IMAD.MOV.U32 R154, RZ, RZ, R140 ;  /* 0x000000ffff9a7224 */ /* 0x000fe200078e008c */
[----:B------:R-:W-:Y:S01]  /*a9e0*/  F2FP.PACK_AB R140, R229, R166 ;  /* 0x000000a6e58c723e */ /* 0x000fe200000000ff */
[----:B------:R-:W-:Y:S01]  /*a9f0*/  FADD.FTZ R181, R213, R181 ;  /* 0x000000b5d5b57221 */ /* 0x000fe20000010000 */
[----:B-1----:R-:W-:Y:S01]  /*aa00*/  F2FP.PACK_AB R143, R205, R173 ;  /* 0x000000adcd8f723e */ /* 0x002fe200000000ff */
[-C--:B------:R-:W-:Y:S01]  /*aa10*/  HMMA.16816.F32 R100, R188, R132.reuse, R100 ;  /* 0x00000084bc64723c */ /* 0x080fe20000001864 */
[----:B------:R1:W5:Y:S07]  /*aa20*/  LDL.LU R241, [R1+0x60] ;  /* 0x0000600001f17983 */ /* 0x00036e0000300800 */
[C---:B------:R-:W-:Y:S08]  /*aa30*/  HMMA.16816.F32 R104, R192.reuse, R132, R104 ;  /* 0x00000084c068723c */ /* 0x040ff00000001868 */
[-C--:B------:R-:W-:Y:S08]  /*aa40*/  HMMA.16816.F32 R108, R192, R134.reuse, R108 ;  /* 0x00000086c06c723c */ /* 0x080ff0000000186c */
[C---:B------:R-:W-:Y:S01]  /*aa50*/  HMMA.16816.F32 R112, R188.reuse, R134, R112 ;  /* 0x00000086bc70723c */ /* 0x040fe20000001870 */
[----:B------:R-:W2:Y:S03]  /*aa60*/  LDSM.16.MT88.4 R132, [R239+0x2100] ;  /* 0x00210000ef84783b */ /* 0x000ea60000004200 */
[----:B---3--:R-:W-:Y:S01]  /*aa70*/  FFMA.FTZ R180, R180, R157, R210 ;  /* 0x0000009db4b47223 */ /* 0x008fe200000100d2 */
[----:B------:R-:W-:Y:S04]  /*aa80*/  MOV R157, R145 ;  /* 0x00000091009d7202 */ /* 0x000fe80000000f00 */
[----:B------:R-:W3:Y:S03]  /*aa90*/  LDSM.16.MT88.4 R144, [R238+0x900] ;  /* 0x00090000ee90783b */ /* 0x000ee60000004200 */
[----:B------:R-:W-:Y:S01]  /*aaa0*/  FADD.FTZ R180, R212, R180 ;  /* 0x000000b4d4b47221 */ /* 0x000fe20000010000 */
[----:B------:R-:W-:Y:S01]  /*aab0*/  F2FP.PACK_AB R210, R183, R187 ;  /* 0x000000bbb7d2723e */ /* 0x000fe200000000ff */
[----:B----4-:R-:W-:Y:S01]  /*aac0*/  FFMA.FTZ R2, R0, R155, R209 ;  /* 0x0000009b00027223 */ /* 0x010fe200000100d1 */
[----:B------:R-:W-:Y:S01]  /*aad0*/  F2FP.PACK_AB R209, R224, R225 ;  /* 0x000000e1e0d1723e */ /* 0x000fe200000000ff */
[----:B------:R-:W-:Y:S02]  /*aae0*/  IMAD.MOV.U32 R155, RZ, RZ, R149 ;  /* 0x000000ffff9b7224 */ /* 0x000fe400078e0095 */
[----:B------:R-:W-:Y:S01]  /*aaf0*/  FADD.FTZ R0, R217, R148 ;  /* 0x00000094d9007221 */ /* 0x000fe20000010000 */
[-C--:B--2---:R-:W-:Y:S01]  /*ab00*/  HMMA.16816.F32 R116, R188, R132.reuse, R116 ;  /* 0x00000084bc74723c */ /* 0x084fe20000001874 */
[----:B------:R-:W2:Y:S01]  /*ab10*/  LDSM.16.MT88.4 R148, [R240+0x900] ;  /* 0x00090000f094783b */ /* 0x000ea20000004200 */
[----:B------:R-:W-:Y:S02]  /*ab20*/  FADD.FTZ R2, R234, R2 ;  /* 0x00000002ea027221 */ /* 0x000fe40000010000 */
[----:B------:R-:W-:Y:S04]  /*ab30*/  MUFU.EX2 R234, R207 ;  /* 0x000000cf00ea7308 */ /* 0x000fe80000000800 */
[C---:B------:R-:W-:Y:S01]  /*ab40*/  HMMA.16816.F32 R120, R192.reuse, R132, R120 ;  /* 0x00000084c078723c */ /* 0x040fe20000001878 */
[----:B------:R-:W-:Y:S06]  /*ab50*/  LDSM.16.MT88.4 R216, [R238+0x3900] ;  /* 0x00390000eed8783b */ /* 0x000fec0000004200 */
[----:B------:R-:W-:Y:S01]  /*ab60*/  F2FP.PACK_AB R132, R167, R161 ;  /* 0x000000a1a784723e */ /* 0x000fe200000000ff */
[-C--:B------:R-:W-:Y:S01]  /*ab70*/  HMMA.16816.F32 R124, R192, R134.reuse, R124 ;  /* 0x00000086c07c723c */ /* 0x080fe2000000187c */
[----:B------:R-:W-:Y:S01]  /*ab80*/  F2FP.PACK_AB R133, R168, R162 ;  /* 0x000000a2a885723e */ /* 0x000fe200000000ff */
[----:B------:R-:W-:Y:S06]  /*ab90*/  MUFU.EX2 R192, R152 ;  /* 0x0000009800c07308 */ /* 0x000fec0000000800 */
[----:B------:R-:W-:Y:S04]  /*aba0*/  HMMA.16816.F32 R128, R188, R134, R128 ;  /* 0x00000086bc80723c */ /* 0x000fe80000001880 */
[----:B------:R-:W-:Y:S03]  /*abb0*/  MUFU.EX2 R188, R153 ;  /* 0x0000009900bc7308 */ /* 0x000fe60000000800 */
[----:B------:R-:W-:Y:S02]  /*abc0*/  F2FP.PACK_AB R134, R172, R169 ;  /* 0x000000a9ac86723e */ /* 0x000fe400000000ff */
[----:B------:R-:W-:Y:S05]  /*abd0*/  F2FP.PACK_AB R135, R171, R174 ;  /* 0x000000aeab87723e */ /* 0x000fea00000000ff */
[----:B------:R4:W-:Y:S02]  /*abe0*/  MUFU.EX2 R191, R232 ;  /* 0x000000e800bf7308 */ /* 0x0009e40000000800 */
[-C--:B------:R-:W-:Y:S08]  /*abf0*/  HMMA.16816.F32 R4, R132, R136.reuse, R4 ;  /* 0x000000888404723c */ /* 0x080ff00000001804 */
[C---:B------:R-:W-:Y:S01]  /*ac00*/  HMMA.16816.F32 R8, R140.reuse, R136, R8 ;  /* 0x000000888c08723c */ /* 0x040fe20000001808 */
[----:B------:R1:W-:Y:S07]  /*ac10*/  MUFU.EX2 R189, R157 ;  /* 0x0000009d00bd7308 */ /* 0x0003ee0000000800 */
[-C--:B------:R-:W-:Y:S03]  /*ac20*/  HMMA.16816.F32 R12, R140, R138.reuse, R12 ;  /* 0x0000008a8c0c723c */ /* 0x080fe6000000180c */
[----:B------:R2:W-:Y:S01]  /*ac30*/  MUFU.EX2 R190, R235 ;  /* 0x000000eb00be7308 */ /* 0x0005e20000000800 */
[----:B----4-:R-:W-:Y:S01]  /*ac40*/  MOV R232, R159 ;  /* 0x0000009f00e87202 */ /* 0x010fe20000000f00 */
[----:B------:R-:W-:Y:S03]  /*ac50*/  IMAD.MOV.U32 R159, RZ, RZ, R200 ;  /* 0x000000ffff9f7224 */ /* 0x000fe600078e00c8 */
[C---:B------:R-:W-:Y:S01]  /*ac60*/  HMMA.16816.F32 R16, R132.reuse, R138, R16 ;  /* 0x0000008a8410723c */ /* 0x040fe20000001810 */
[----:B------:R-:W4:Y:S03]  /*ac70*/  LDSM.16.MT88.4 R136, [R239+0x900] ;  /* 0x00090000ef88783b */ /* 0x000f260000004200 */
[----:B------:R-:W-:Y:S01]  /*ac80*/  FADD.FTZ R0, R232, R0 ;  /* 0x00000000e8007221 */ /* 0x000fe20000010000 */
[----:B------:R-:W4:Y:S03]  /*ac90*/  MUFU.EX2 R193, R179 ;  /* 0x000000b300c17308 */ /* 0x000f260000000800 */
[-C--:B---3--:R-:W-:Y:S01]  /*aca0*/  HMMA.16816.F32 R20, R132, R144.reuse, R20 ;  /* 0x000000908414723c */ /* 0x088fe20000001814 */
[----:B-1----:R-:W-:Y:S03]  /*acb0*/  MOV R157, R177 ;  /* 0x000000b1009d7202 */ /* 0x002fe60000000f00 */
[----:B------:R-:W-:Y:S03]  /*acc0*/  IMAD.MOV.U32 R177, RZ, RZ, R176 ;  /* 0x000000ffffb17224 */ /* 0x000fe600078e00b0 */
[----:B------:R1:W-:Y:S01]  /*acd0*/  MUFU.EX2 R179, R154 ;  /* 0x0000009a00b37308 */ /* 0x0003e20000000800 */
[C---:B------:R-:W-:Y:S01]  /*ace0*/  HMMA.16816.F32 R24, R140.reuse, R144, R24 ;  /* 0x000000908c18723c */ /* 0x040fe20000001818 */
[----:B--2---:R-:W-:Y:S03]  /*acf0*/  MOV R235, R158 ;  /* 0x0000009e00eb7202 */ /* 0x004fe60000000f00 */
[----:B------:R-:W-:Y:S04]  /*ad00*/  MOV R158, R155 ;  /* 0x0000009b009e7202 */ /* 0x000fe80000000f00 */
[-C--:B------:R-:W-:Y:S01]  /*ad10*/  HMMA.16816.F32 R28, R140, R146.reuse, R28 ;  /* 0x000000928c1c723c */ /* 0x080fe2000000181c */
[----:B------:R-:W-:Y:S07]  /*ad20*/  MUFU.EX2 R176, R156 ;  /* 0x0000009c00b07308 */ /* 0x000fee0000000800 */
[C---:B------:R-:W-:Y:S01]  /*ad30*/  HMMA.16816.F32 R32, R132.reuse, R146, R32 ;  /* 0x000000928420723c */ /* 0x040fe20000001820 */
[----:B------:R-:W2:Y:S02]  /*ad40*/  LDSM.16.MT88.4 R144, [R237+0x2900] ;  /* 0x00290000ed90783b */ /* 0x000ea40000004200 */
[----:B------:R-:W-:Y:S05]  /*ad50*/  MUFU.EX2 R177, R177 ;  /* 0x000000b100b17308 */ /* 0x000fea0000000800 */
[-C--:B------:R-:W-:Y:S01]  /*ad60*/  HMMA.16816.F32 R36, R132, R148.reuse, R36 ;  /* 0x000000948424723c */ /* 0x080fe20000001824 */
[----:B-1----:R-:W-:Y:S04]  /*ad70*/  LDSM.16.MT88.4 R152, [R238+0x1100] ;  /* 0x00110000ee98783b */ /* 0x002fe80000004200 */
[----:B------:R-:W-:Y:S03]  /*ad80*/  MUFU.EX2 R195, R230 ;  /* 0x000000e600c37308 */ /* 0x000fe60000000800 */
[C---:B------:R-:W-:Y:S07]  /*ad90*/  HMMA.16816.F32 R40, R140.reuse, R148, R40 ;  /* 0x000000948c28723c */ /* 0x040fee0000001828 */
[----:B------:R-:W-:Y:S01]  /*ada0*/  MUFU.EX2 R230, R197 ;  /* 0x000000c500e67308 */ /* 0x000fe20000000800 */
[-C--:B------:R-:W-:Y:S08]  /*adb0*/  HMMA.16816.F32 R44, R140, R150.reuse, R44 ;  /* 0x000000968c2c723c */ /* 0x080ff0000000182c */
[C---:B------:R-:W-:Y:S01]  /*adc0*/  HMMA.16816.F32 R48, R132.reuse, R150, R48 ;  /* 0x000000968430723c */ /* 0x040fe20000001830 */
[----:B------:R-:W1:Y:S01]  /*add0*/  LDSM.16.MT88.4 R148, [R238+0x2900] ;  /* 0x00290000ee94783b */ /* 0x000e620000004200 */
[----:B------:R-:W-:Y:S06]  /*ade0*/  MUFU.EX2 R194, R231 ;  /* 0x000000e700c27308 */ /* 0x000fec0000000800 */
[-C--:B----4-:R-:W-:Y:S04]  /*adf0*/  HMMA.16816.F32 R52, R132, R136.reuse, R52 ;  /* 0x000000888434723c */ /* 0x090fe80000001834 */
[----:B------:R-:W-:Y:S04]  /*ae00*/  MUFU.EX2 R231, R206 ;  /* 0x000000ce00e77308 */ /* 0x000fe80000000800 */
[C---:B------:R-:W-:Y:S06]  /*ae10*/  HMMA.16816.F32 R56, R140.reuse, R136, R56 ;  /* 0x000000888c38723c */ /* 0x040fec0000001838 */
[----:B------:R3:W4:Y:S02]  /*ae20*/  MUFU.EX2 R200, R3 ;  /* 0x0000000300c87308 */ /* 0x0007240000000800 */
[-C--:B------:R-:W-:Y:S08]  /*ae30*/  HMMA.16816.F32 R60, R140, R138.reuse, R60 ;  /* 0x0000008a8c3c723c */ /* 0x080ff0000000183c */
[C---:B------:R-:W-:Y:S01]  /*ae40*/  HMMA.16816.F32 R64, R132.reuse, R138, R64 ;  /* 0x0000008a8440723c */ /* 0x040fe20000001840 */
[----:B------:R-:W4:Y:S07]  /*ae50*/  LDSM.16.MT88.4 R136, [R240+0x2900] ;  /* 0x00290000f088783b */ /* 0x000f2e0000004200 */
[-C--:B--2---:R-:W-:Y:S01]  /*ae60*/  HMMA.16816.F32 R68, R132, R144.reuse, R68 ;  /* 0x000000908444723c */ /* 0x084fe20000001844 */
[----:B---3--:R-:W-:Y:S03]  /*ae70*/  FADD.FTZ R3, R198, R180 ;  /* 0x000000b4c6037221 */ /* 0x008fe60000010000 */
[----:B------:R-:W-:Y:S04]  /*ae80*/  MOV R198, R160 ;  /* 0x000000a000c67202 */ /* 0x000fe80000000f00 */
[C---:B------:R-:W-:Y:S01]  /*ae90*/  HMMA.16816.F32 R72, R140.reuse, R144, R72 ;  /* 0x000000908c48723c */ /* 0x040fe20000001848 */
[----:B------:R-:W-:Y:S01]  /*aea0*/  FADD.FTZ R160, R233, R2 ;  /* 0x00000002e9a07221 */ /* 0x000fe20000010000 */
[----:B------:R2:W-:Y:S02]  /*aeb0*/  MUFU.EX2 R180, R208 ;  /* 0x000000d000b47308 */ /* 0x0005e40000000800 */
[----:B------:R-:W-:Y:S02]  /*aec0*/  FADD.FTZ R2, R159, R0 ;  /* 0x000000009f027221 */ /* 0x000fe40000010000 */
[----:B------:R-:W-:Y:S02]  /*aed0*/  FADD.FTZ R164, R164, R3 ;  /* 0x00000003a4a47221 */ /* 0x000fe40000010000 */
[-C--:B------:R-:W-:Y:S01]  /*aee0*/  HMMA.16816.F32 R76, R140, R146.reuse, R76 ;  /* 0x000000928c4c723c */ /* 0x080fe2000000184c */
[----:B------:R-:W-:Y:S02]  /*aef0*/  FADD.FTZ R3, R236, R160 ;  /* 0x000000a0ec037221 */ /* 0x000fe40000010000 */
[----:B------:R3:W5:Y:S01]  /*af00*/  LDL.LU R236, [R1+0x5c] ;  /* 0x00005c0001ec7983 */ /* 0x0007620000300800 */
[----:B------:R-:W-:Y:S01]  /*af10*/  MUFU.EX2 R233, R199 ;  /* 0x000000c700e97308 */ /* 0x000fe20000000800 */
[----:B------:R-:W-:Y:S02]  /*af20*/  FADD.FTZ R2, R161, R2 ;  /* 0x00000002a1027221 */ /* 0x000fe40000010000 */
[----:B------:R-:W-:Y:S01]  /*af30*/  FADD.FTZ R3, R165, R3 ;  /* 0x00000003a5037221 */ /* 0x000fe20000010000 */
[C---:B------:R-:W-:Y:S01]  /*af40*/  HMMA.16816.F32 R80, R132.reuse, R146, R80 ;  /* 0x000000928450723c */ /* 0x040fe20000001850 */
[----:B------:R-:W3:Y:S03]  /*af50*/  LDSM.16.MT88.4 R144, [R239+0x2900] ;  /* 0x00290000ef90783b */ /* 0x000ee60000004200 */
[----:B------:R-:W-:Y:S02]  /*af60*/  FADD.FTZ R2, R167, R2 ;  /* 0x00000002a7027221 */ /* 0x000fe40000010000 */
[----:B------:R4:W-:Y:S02]  /*af70*/  MUFU.EX2 R232, R198 ;  /* 0x000000c600e87308 */ /* 0x0009e40000000800 */
[-C--:B-1----:R-:W-:Y:S01]  /*af80*/  HMMA.16816.F32 R84, R132, R148.reuse, R84 ;  /* 0x000000948454723c */ /* 0x082fe20000001854 */
[----:B--2---:R-:W-:Y:S07]  /*af90*/  F2FP.PACK_AB R208, R226, R227 ;  /* 0x000000e3e2d0723e */ /* 0x004fee00000000ff */
[C---:B------:R-:W-:Y:S08]  /*afa0*/  HMMA.16816.F32 R88, R140.reuse, R148, R88 ;  /* 0x000000948c58723c */ /* 0x040ff00000001858 */
[-C--:B------:R-:W-:Y:S01]  /*afb0*/  HMMA.16816.F32 R92, R140, R150.reuse, R92 ;  /* 0x000000968c5c723c */ /* 0x080fe2000000185c */
[----:B----4-:R-:W-:Y:S07]  /*afc0*/  LDSM.16.MT88.4 R196, [R237+0x1900] ;  /* 0x00190000edc4783b */ /* 0x010fee0000004200 */
[C---:B------:R-:W-:Y:S01]  /*afd0*/  HMMA.16816.F32 R96, R132.reuse, R150, R96 ;  /* 0x000000968460723c */ /* 0x040fe20000001860 */
[----:B------:R-:W1:Y:S07]  /*afe0*/  LDSM.16.MT88.4 R148, [R237+0x1100] ;  /* 0x00110000ed94783b */ /* 0x000e6e0000004200 */
[-C--:B------:R-:W-:Y:S08]  /*aff0*/  HMMA.16816.F32 R100, R132, R136.reuse, R100 ;  /* 0x000000888464723c */ /* 0x080ff00000001864 */
[C---:B------:R-:W-:Y:S07]  /*b000*/  HMMA.16816.F32 R104, R140.reuse, R136, R104 ;  /* 0x000000888c68723c */ /* 0x040fee0000001868 */
[----:B------:R-:W-:Y:S01]  /*b010*/  FADD.FTZ R136, R235, R181 ;  /* 0x000000b5eb887221 */ /* 0x000fe20000010000 */
[-C--:B------:R-:W-:Y:S01]  /*b020*/  HMMA.16816.F32 R108, R140, R138.reuse, R108 ;  /* 0x0000008a8c6c723c */ /* 0x080fe2000000186c */
[----:B------:R2:W-:Y:S03]  /*b030*/  MUFU.EX2 R235, R157 ;  /* 0x0000009d00eb7308 */ /* 0x0005e60000000800 */
[----:B------:R-:W-:Y:S01]  /*b040*/  FADD.FTZ R0, R158, R136 ;  /* 0x000000889e007221 */ /* 0x000fe20000010000 */
[----:B------:R-:W-:Y:S02]  /*b050*/  F2FP.PACK_AB R136, R193, R201 ;  /* 0x000000c9c188723e */ /* 0x000fe400000000ff */
[----:B------:R-:W-:Y:S01]  /*b060*/  F2FP.PACK_AB R137, R192, R200 ;  /* 0x000000c8c089723e */ /* 0x000fe200000000ff */
[C---:B------:R-:W-:Y:S01]  /*b070*/  HMMA.16816.F32 R112, R132.reuse, R138, R112 ;  /* 0x0000008a8470723c */ /* 0x040fe20000001870 */
[----:B------:R-:W-:Y:S02]  /*b080*/  FADD.FTZ R0, R162, R0 ;  /* 0x00000000a2007221 */ /* 0x000fe40000010000 */
[----:B------:R-:W4:Y:S02]  /*b090*/  MUFU.EX2 R181, R214 ;  /* 0x000000d600b57308 */ /* 0x000f240000000800 */
[----:B------:R-:W-:Y:S02]  /*b0a0*/  FADD.FTZ R0, R168, R0 ;  /* 0x00000000a8007221 */ /* 0x000fe40000010000 */
[----:B------:R-:W-:Y:S01]  /*b0b0*/  F2FP.PACK_AB R138, R179, R189 ;  /* 0x000000bdb38a723e */ /* 0x000fe200000000ff */
[-C--:B---3--:R-:W-:Y:S01]  /*b0c0*/  HMMA.16816.F32 R116, R132, R144.reuse, R116 ;  /* 0x000000908474723c */ /* 0x088fe20000001874 */
[----:B------:R-:W-:Y:S07]  /*b0d0*/  F2FP.PACK_AB R139, R176, R188 ;  /* 0x000000bcb08b723e */ /* 0x000fee00000000ff */
[C---:B------:R-:W-:Y:S01]  /*b0e0*/  HMMA.16816.F32 R120, R140.reuse, R144, R120 ;  /* 0x000000908c78723c */ /* 0x040fe20000001878 */
[----:B--2---:R-:W-:Y:S07]  /*b0f0*/  LDSM.16.MT88.4 R156, [R238+0x3100] ;  /* 0x00310000ee9c783b */ /* 0x004fee0000004200 */
[-C--:B------:R-:W-:Y:S01]  /*b100*/  HMMA.16816.F32 R124, R140, R146.reuse, R124 ;  /* 0x000000928c7c723c */ /* 0x080fe2000000187c */
[----:B------:R-:W2:Y:S03]  /*b110*/  LDSM.16.MT88.4 R140, [R240+0x1100] ;  /* 0x00110000f08c783b */ /* 0x000ea60000004200 */
[----:B----4-:R-:W-:Y:S04]  /*b120*/  F2FP.PACK_AB R211, R180, R181 ;  /* 0x000000b5b4d3723e */ /* 0x010fe800000000ff */
[----:B------:R-:W-:Y:S01]  /*b130*/  HMMA.16816.F32 R128, R132, R146, R128 ;  /* 0x000000928480723c */ /* 0x000fe20000001880 */
[----:B------:R-:W3:Y:S06]  /*b140*/  LDSM.16.MT88.4 R144, [R239+0x1100] ;  /* 0x00110000ef90783b */ /* 0x000eec0000004200 */
[----:B------:R-:W-:Y:S02]  /*b150*/  F2FP.PACK_AB R134, R163, R191 ;  /* 0x000000bfa386723e */ /* 0x000fe400000000ff */
[----:B------:R-:W-:Y:S01]  /*b160*/  F2FP.PACK_AB R135, R178, R190 ;  /* 0x000000beb287723e */ /* 0x000fe200000000ff */
[----:B------:R-:W-:Y:S02]  /*b170*/  LDSM.16.MT88.4 R212, [R237+0x3900] ;  /* 0x00390000edd4783b */ /* 0x000fe40000004200 */
[----:B------:R-:W-:Y:S02]  /*b180*/  F2FP.PACK_AB R132, R195, R203 ;  /* 0x000000cbc384723e */ /* 0x000fe400000000ff */
[-C--:B------:R-:W-:Y:S07]  /*b190*/  F2FP.PACK_AB R133, R194, R202.reuse ;  /* 0x000000cac285723e */ /* 0x080fee00000000ff */
        /* <DEDUP_REMOVED lines=9> */
[----:B------:R-:W4:Y:S07]  /*b230*/  LDSM.16.MT88.4 R152, [R240+0x3100] ;  /* 0x00310000f098783b */ /* 0x000f2e0000004200 */
        /* <DEDUP_REMOVED lines=10> */
[-C--:B-1----:R-:W-:Y:S08]  /*b2e0*/  HMMA.16816.F32 R68, R132, R148.reuse, R68 ;  /* 0x000000948444723c */ /* 0x082ff00000001844 */
[C---:B------:R-:W-:Y:S07]  /*b2f0*/  HMMA.16816.F32 R72, R136.reuse, R148, R72 ;  /* 0x000000948848723c */ /* 0x040fee0000001848 */
[----:B------:R-:W-:Y:S01]  /*b300*/  MOV R149, R205 ;  /* 0x000000cd00957202 */ /* 0x000fe20000000f00 */
[-C--:B------:R-:W-:Y:S01]  /*b310*/  HMMA.16816.F32 R76, R136, R150.reuse, R76 ;  /* 0x00000096884c723c */ /* 0x080fe2000000184c */
[----:B------:R-:W-:Y:S07]  /*b320*/  IMAD.MOV.U32 R148, RZ, RZ, R204 ;  /* 0x000000ffff947224 */ /* 0x000fee00078e00cc */
[C---:B------:R-:W-:Y:S07]  /*b330*/  HMMA.16816.F32 R80, R132.reuse, R150, R80 ;  /* 0x000000968450723c */ /* 0x040fee0000001850 */
[----:B------:R-:W-:Y:S01]  /*b340*/  MOV R151, R203 ;  /* 0x000000cb00977202 */ /* 0x000fe20000000f00 */
[-C--:B------:R-:W-:Y:S01]  /*b350*/  HMMA.16816.F32 R84, R132, R156.reuse, R84 ;  /* 0x0000009c8454723c */ /* 0x080fe20000001854 */
[----:B------:R-:W-:Y:S07]  /*b360*/  MOV R150, R202 ;  /* 0x000000ca00967202 */ /* 0x000fee0000000f00 */
[C---:B------:R-:W-:Y:S07]  /*b370*/  HMMA.16816.F32 R88, R136.reuse, R156, R88 ;  /* 0x0000009c8858723c */ /* 0x040fee0000001858 */
[----:B------:R-:W-:Y:S01]  /*b380*/  IMAD.MOV.U32 R157, RZ, RZ, R201 ;  /* 0x000000ffff9d7224 */ /* 0x000fe200078e00c9 */
[-C--:B------:R-:W-:Y:S01]  /*b390*/  HMMA.16816.F32 R92, R136, R158.reuse, R92 ;  /* 0x0000009e885c723c */ /* 0x080fe2000000185c */
[----:B------:R-:W-:Y:S07]  /*b3a0*/  MOV R156, R200 ;  /* 0x000000c8009c7202 */ /* 0x000fee0000000f00 */
[C---:B------:R-:W-:Y:S07]  /*b3b0*/  HMMA.16816.F32 R96, R132.reuse, R158, R96 ;  /* 0x0000009e8460723c */ /* 0x040fee0000001860 */
[----:B------:R-:W-:Y:S01]  /*b3c0*/  MOV R159, R195 ;  /* 0x000000c3009f7202 */ /* 0x000fe20000000f00 */
[-C--:B----4-:R-:W-:Y:S01]  /*b3d0*/  HMMA.16816.F32 R100, R132, R152.reuse, R100 ;  /* 0x000000988464723c */ /* 0x090fe20000001864 */
[----:B------:R-:W-:Y:S07]  /*b3e0*/  IMAD.MOV.U32 R158, RZ, RZ, R194 ;  /* 0x000000ffff9e7224 */ /* 0x000fee00078e00c2 */
[C---:B------:R-:W-:Y:S07]  /*b3f0*/  HMMA.16816.F32 R104, R136.reuse, R152, R104 ;  /* 0x000000988868723c */ /* 0x040fee0000001868 */
[----:B------:R-:W-:Y:S01]  /*b400*/  MOV R153, R193 ;  /* 0x000000c100997202 */ /* 0x000fe20000000f00 */
[-C--:B------:R-:W-:Y:S01]  /*b410*/  HMMA.16816.F32 R108, R136, R154.reuse, R108 ;  /* 0x0000009a886c723c */ /* 0x080fe2000000186c */
[----:B------:R-:W-:Y:S07]  /*b420*/  MOV R152, R192 ;  /* 0x000000c000987202 */ /* 0x000fee0000000f00 */
[C---:B------:R-:W-:Y:S07]  /*b430*/  HMMA.16816.F32 R112, R132.reuse, R154, R112 ;  /* 0x0000009a8470723c */ /* 0x040fee0000001870 */
[----:B------:R-:W-:Y:S01]  /*b440*/  IMAD.MOV.U32 R155, RZ, RZ, R191 ;  /* 0x000000ffff9b7224 */ /* 0x000fe200078e00bf */
[-C--:B--2---:R-:W-:Y:S01]  /*b450*/  HMMA.16816.F32 R116, R132, R140.reuse, R116 ;  /* 0x0000008c8474723c */ /* 0x084fe20000001874 */
[----:B------:R-:W-:Y:S03]  /*b460*/  F2FP.PACK_AB R191, R228, R230 ;  /* 0x000000e6e4bf723e */ /* 0x000fe600000000ff */
[----:B------:R-:W-:Y:S02]  /*b470*/  MOV R154, R190 ;  /* 0x000000be009a7202 */ /* 0x000fe40000000f00 */
[----:B------:R-:W-:Y:S02]  /*b480*/  F2FP.PACK_AB R190, R231, R234 ;  /* 0x000000eae7be723e */ /* 0x000fe400000000ff */
[C---:B------:R-:W-:Y:S07]  /*b490*/  HMMA.16816.F32 R120, R136.reuse, R140, R120 ;  /* 0x0000008c8878723c */ /* 0x040fee0000001878 */
[----:B------:R-:W-:Y:S01]  /*b4a0*/  MOV R141, R189 ;  /* 0x000000bd008d7202 */ /* 0x000fe20000000f00 */
[-C--:B------:R-:W-:Y:S01]  /*b4b0*/  HMMA.16816.F32 R124, R136, R142.reuse, R124 ;  /* 0x0000008e887c723c */ /* 0x080fe2000000187c */
[----:B------:R-:W-:Y:S03]  /*b4c0*/  F2FP.PACK_AB R189, R232, R233 ;  /* 0x000000e9e8bd723e */ /* 0x000fe600000000ff */
[----:B------:R-:W-:Y:S03]  /*b4d0*/  IMAD.MOV.U32 R140, RZ, RZ, R188 ;  /* 0x000000ffff8c7224 */ /* 0x000fe600078e00bc */
[----:B------:R-:W-:Y:S01]  /*b4e0*/  FADD.FTZ R136, R166, R164 ;  /* 0x000000a4a6887221 */ /* 0x000fe20000010000 */
[----:B------:R-:W-:Y:S01]  /*b4f0*/  HMMA.16816.F32 R128, R132, R142, R128 ;  /* 0x0000008e8480723c */ /* 0x000fe20000001880 */
[----:B------:R-:W-:Y:S03]  /*b500*/  MOV R166, R177 ;  /* 0x000000b100a67202 */ /* 0x000fe60000000f00 */
[----:B------:R-:W-:Y:S01]  /*b510*/  IMAD.MOV.U32 R139, RZ, RZ, R163 ;  /* 0x000000ffff8b7224 */ /* 0x000fe200078e00a3 */
[----:B------:R-:W-:Y:S01]  /*b520*/  F2FP.PACK_AB R188, R235, R166 ;  /* 0x000000a6ebbc723e */ /* 0x000fe200000000ff */
[----:B------:R-:W1:Y:S01]  /*b530*/  LDSM.16.MT88.4 R160, [R240+0x1900] ;  /* 0x00190000f0a0783b */ /* 0x000e620000004200 */
[----:B------:R-:W-:Y:S01]  /*b540*/  MOV R138, R178 ;  /* 0x000000b2008a7202 */ /* 0x000fe20000000f00 */
[----:B------:R-:W-:Y:S01]  /*b550*/  FADD.FTZ R229, R229, R136 ;  /* 0x00000088e5e57221 */ /* 0x000fe20000010000 */
[----:B------:R-:W-:Y:S03]  /*b560*/  MOV R137, R179 ;  /* 0x000000b300897202 */ /* 0x000fe60000000f00 */
[-C--:B------:R-:W-:Y:S01]  /*b570*/  HMMA.16816.F32 R192, R188, R196.reuse, R4 ;  /* 0x000000c4bcc0723c */ /* 0x080fe20000001804 */
[----:B------:R-:W-:Y:S01]  /*b580*/  MOV R164, R176 ;  /* 0x000000b000a47202 */ /* 0x000fe20000000f00 */
[----:B------:R-:W-:Y:S06]  /*b590*/  LDSM.16.MT88.4 R4, [R239+0x3900] ;  /* 0x00390000ef04783b */ /* 0x000fec0000004200 */
[C---:B------:R-:W-:Y:S02]  /*b5a0*/  HMMA.16816.F32 R200, R208.reuse, R196, R8 ;  /* 0x000000c4d0c8723c */ /* 0x040fe40000001808 */
[----:B------:R-:W2:Y:S05]  /*b5b0*/  LDSM.16.MT88.4 R176, [R239+0x1900] ;  /* 0x00190000efb0783b */ /* 0x000eaa0000004200 */
[----:B------:R-:W-:Y:S01]  /*b5c0*/  MOV R9, R151 ;  /* 0x0000009700097202 */ /* 0x000fe20000000f00 */
[-C--:B------:R-:W-:Y:S01]  /*b5d0*/  HMMA.16816.F32 R204, R208, R198.reuse, R12 ;  /* 0x000000c6d0cc723c */ /* 0x080fe2000000180c */
[----:B------:R-:W-:Y:S03]  /*b5e0*/  IMAD.MOV.U32 R8, RZ, RZ, R150 ;  /* 0x000000ffff087224 */ /* 0x000fe600078e0096 */
[----:B------:R-:W-:Y:S01]  /*b5f0*/  IMAD.MOV.U32 R10, RZ, RZ, R149 ;  /* 0x000000ffff0a7224 */ /* 0x000fe200078e0095 */
[----:B------:R-:W-:Y:S02]  /*b600*/  MOV R11, R148 ;  /* 0x00000094000b7202 */ /* 0x000fe40000000f00 */
[----:B------:R-:W-:Y:S01]  /*b610*/  MOV R13, R137 ;  /* 0x00000089000d7202 */ /* 0x000fe20000000f00 */
[C---:B------:R-:W-:Y:S01]  /*b620*/  HMMA.16816.F32 R196, R188.reuse, R198, R16 ;  /* 0x000000c6bcc4723c */ /* 0x040fe20000001810 */
[----:B------:R-:W-:Y:S03]  /*b630*/  IMAD.MOV.U32 R15, RZ, RZ, R166 ;  /* 0x000000ffff0f7224 */ /* 0x000fe600078e00a6 */
[----:B------:R-:W-:Y:S01]  /*b640*/  IMAD.MOV.U32 R12, RZ, RZ, R138 ;  /* 0x000000ffff0c7224 */ /* 0x000fe200078e008a */
[----:B------:R-:W-:Y:S01]  /*b650*/  MOV R14, R164 ;  /* 0x000000a4000e7202 */ /* 0x000fe20000000f00 */
[----:B------:R-:W-:Y:S01]  /*b660*/  FADD.FTZ R11, R11, R229 ;  /* 0x000000e50b0b7221 */ /* 0x000fe20000010000 */
[----:B------:R-:W-:Y:S01]  /*b670*/  MOV R19, R139 ;  /* 0x0000008b00137202 */ /* 0x000fe20000000f00 */
[-C--:B---3--:R-:W-:Y:S01]  /*b680*/  HMMA.16816.F32 R132, R188, R144.reuse, R20 ;  /* 0x00000090bc84723c */ /* 0x088fe20000001814 */
[----:B------:R-:W-:Y:S03]  /*b690*/  MOV R18, R140 ;  /* 0x0000008c00127202 */ /* 0x000fe60000000f00 */
[----:B------:R-:W-:Y:S01]  /*b6a0*/  IMAD.MOV.U32 R17, RZ, RZ, R141 ;  /* 0x000000ffff117224 */ /* 0x000fe200078e008d */
[----:B------:R-:W-:Y:S02]  /*b6b0*/  MOV R16, R154 ;  /* 0x0000009a00107202 */ /* 0x000fe40000000f00 */
[----:B------:R-:W-:Y:S01]  /*b6c0*/  MOV R23, R155 ;  /* 0x0000009b00177202 */ /* 0x000fe20000000f00 */
[C---:B------:R-:W-:Y:S01]  /*b6d0*/  HMMA.16816.F32 R136, R208.reuse, R144, R24 ;  /* 0x00000090d088723c */ /* 0x040fe20000001818 */
[----:B------:R-:W-:Y:S03]  /*b6e0*/  IMAD.MOV.U32 R22, RZ, RZ, R152 ;  /* 0x000000ffff167224 */ /* 0x000fe600078e0098 */
[----:B------:R-:W-:Y:S02]  /*b6f0*/  MOV R21, R153 ;  /* 0x0000009900157202 */ /* 0x000fe40000000f00 */
[----:B------:R-:W-:Y:S01]  /*b700*/  MOV R20, R158 ;  /* 0x0000009e00147202 */ /* 0x000fe20000000f00 */
[----:B------:R-:W-:Y:S01]  /*b710*/  IMAD.MOV.U32 R27, RZ, RZ, R159 ;  /* 0x000000ffff1b7224 */ /* 0x000fe200078e009f */
[-C--:B------:R-:W-:Y:S01]  /*b720*/  HMMA.16816.F32 R140, R208, R146.reuse, R28 ;  /* 0x00000092d08c723c */ /* 0x080fe2000000181c */
[----:B------:R-:W-:Y:S03]  /*b730*/  MOV R26, R156 ;  /* 0x0000009c001a7202 */ /* 0x000fe60000000f00 */
[----:B------:R-:W-:Y:S02]  /*b740*/  MOV R25, R157 ;  /* 0x0000009d00197202 */ /* 0x000fe40000000f00 */
[----:B------:R-:W-:Y:S01]  /*b750*/  MOV R24, R175 ;  /* 0x000000af00187202 */ /* 0x000fe20000000f00 */
[----:B------:R-:W-:Y:S01]  /*b760*/  IMAD.MOV.U32 R29, RZ, RZ, R173 ;  /* 0x000000ffff1d7224 */ /* 0x000fe200078e00ad */
[C---:B------:R-:W-:Y:S01]  /*b770*/  HMMA.16816.F32 R144, R188.reuse, R146, R32 ;  /* 0x00000092bc90723c */ /* 0x040fe20000001820 */
[----:B------:R-:W-:Y:S03]  /*b780*/  MOV R31, R171 ;  /* 0x000000ab001f7202 */ /* 0x000fe60000000f00 */
[----:B------:R-:W-:Y:S01]  /*b790*/  FADD.FTZ R11, R24, R11 ;  /* 0x0000000b180b7221 */ /* 0x000fe20000010000 */
[----:B------:R-:W-:Y:S02]  /*b7a0*/  MOV R30, R172 ;  /* 0x000000ac001e7202 */ /* 0x000fe40000000f00 */
[----:B------:R-:W-:Y:S01]  /*b7b0*/  IMAD.MOV.U32 R34, RZ, RZ, R170 ;  /* 0x000000ffff227224 */ /* 0x000fe200078e00aa */
[-C--:B-1----:R-:W-:Y:S01]  /*b7c0*/  HMMA.16816.F32 R148, R188, R160.reuse, R36 ;  /* 0x000000a0bc94723c */ /* 0x082fe20000001824 */
[----:B------:R-:W-:Y:S03]  /*b7d0*/  MOV R35, R169 ;  /* 0x000000a900237202 */ /* 0x000fe60000000f00 */
[----:B------:R-:W-:Y:S01]  /*b7e0*/  FADD.FTZ R3, R34, R3 ;  /* 0x0000000322037221 */ /* 0x000fe20000010000 */
[----:B------:R-:W-:Y:S01]  /*b7f0*/  MOV R28, R174 ;  /* 0x000000ae001c7202 */ /* 0x000fe20000000f00 */
[----:B------:R-:W-:Y:S02]  /*b800*/  FADD.FTZ R2, R35, R2 ;  /* 0x0000000223027221 */ /* 0x000fe40000010000 */
[C---:B------:R-:W-:Y:S01]  /*b810*/  HMMA.16816.F32 R152, R208.reuse, R160, R40 ;  /* 0x000000a0d098723c */ /* 0x040fe20000001828 */
[----:B------:R-:W-:Y:S03]  /*b820*/  FADD.FTZ R3, R29, R3 ;  /* 0x000000031d037221 */ /* 0x000fe60000010000 */
[----:B------:R-:W-:Y:S02]  /*b830*/  FADD.FTZ R2, R30, R2 ;  /* 0x000000021e027221 */ /* 0x000fe40000010000 */
[----:B------:R-:W-:Y:S02]  /*b840*/  FADD.FTZ R10, R10, R3 ;  /* 0x000000030a0a7221 */ /* 0x000fe40000010000 */
[-C--:B------:R-:W-:Y:S01]  /*b850*/  HMMA.16816.F32 R156, R208, R162.reuse, R44 ;  /* 0x000000a2d09c723c */ /* 0x080fe2000000182c */
[----:B------:R-:W-:Y:S03]  /*b860*/  FADD.FTZ R3, R25, R11 ;  /* 0x0000000b19037221 */ /* 0x000fe60000010000 */
[----:B------:R-:W-:Y:S02]  /*b870*/  FADD.FTZ R9, R9, R2 ;  /* 0x0000000209097221 */ /* 0x000fe40000010000 */
[----:B------:R-:W-:Y:S02]  /*b880*/  FADD.FTZ R2, R26, R10 ;  /* 0x0000000a1a027221 */ /* 0x000fe40000010000 */
[C---:B------:R-:W-:Y:S01]  /*b890*/  HMMA.16816.F32 R160, R188.reuse, R162, R48 ;  /* 0x000000a2bca0723c */ /* 0x040fe20000001830 */
[----:B------:R-:W-:Y:S03]  /*b8a0*/  FADD.FTZ R10, R21, R3 ;  /* 0x00000003150a7221 */ /* 0x000fe60000010000 */
[----:B------:R-:W-:Y:S04]  /*b8b0*/  FADD.FTZ R0, R28, R0 ;  /* 0x000000001c007221 */ /* 0x000fe80000010000 */
[-C--:B--2---:R-:W-:Y:S01]  /*b8c0*/  HMMA.16816.F32 R164, R188, R176.reuse, R52 ;  /* 0x000000b0bca4723c */ /* 0x084fe20000001834 */
[----:B------:R-:W-:Y:S04]  /*b8d0*/  FADD.FTZ R0, R31, R0 ;  /* 0x000000001f007221 */ /* 0x000fe80000010000 */
[----:B------:R-:W-:Y:S02]  /*b8e0*/  FADD.FTZ R8, R8, R0 ;  /* 0x0000000008087221 */ /* 0x000fe40000010000 */
[----:B------:R-:W-:Y:S01]  /*b8f0*/  FADD.FTZ R0, R27, R9 ;  /* 0x000000091b007221 */ /* 0x000fe20000010000 */
        /* <DEDUP_REMOVED lines=10> */
[----:B------:R-:W-:Y:S02]  /*b9a0*/  FADD.FTZ R8, R12, R3 ;  /* 0x000000030c087221 */ /* 0x000fe40000010000 */
[----:B------:R-:W-:Y:S02]  /*b9b0*/  FADD.FTZ R3, R15, R9 ;  /* 0x000000090f037221 */ /* 0x000fe40000010000 */
        /* <DEDUP_REMOVED lines=15> */
[-C--:B------:R-:W-:Y:S01]  /*bab0*/  HMMA.16816.F32 R124, R208, R6.reuse, R124 ;  /* 0x00000006d07c723c */ /* 0x080fe2000000187c */
[----:B------:R-:W-:Y:S03]  /*bac0*/  FADD.FTZ R5, R14, R0 ;  /* 0x000000000e057221 */ /* 0x000fe60000010000 */
[----:B------:R-:W-:Y:S02]  /*bad0*/  FADD.FTZ R2, R233, R8 ;  /* 0x00000008e9027221 */ /* 0x000fe40000010000 */
[----:B------:R-:W-:Y:S02]  /*bae0*/  FADD.FTZ R0, R227, R4 ;  /* 0x00000004e3007221 */ /* 0x000fe40000010000 */
[----:B------:R-:W-:Y:S01]  /*baf0*/  FADD.FTZ R4, R235, R3 ;  /* 0x00000003eb047221 */ /* 0x000fe20000010000 */
[----:B------:R-:W-:Y:S03]  /*bb00*/  HMMA.16816.F32 R128, R188, R6, R128 ;  /* 0x00000006bc80723c */ /* 0x000fe60000001880 */
[----:B------:R-:W-:Y:S02]  /*bb10*/  FADD.FTZ R3, R232, R2 ;  /* 0x00000002e8037221 */ /* 0x000fe40000010000 */
[----:B------:R-:W-:Y:S02]  /*bb20*/  FADD.FTZ R4, R234, R4 ;  /* 0x00000004ea047221 */ /* 0x000fe40000010000 */
[----:B------:R-:W-:Y:S01]  /*bb30*/  FADD.FTZ R5, R225, R5 ;  /* 0x00000005e1057221 */ /* 0x000fe20000010000 */
[----:B------:R-:W-:Y:S01]  /*bb40*/  MOV R188, R182 ;  /* 0x000000b600bc7202 */ /* 0x000fe20000000f00 */
[----:B------:R-:W-:Y:S03]  /*bb50*/  FADD.FTZ R2, R226, R0 ;  /* 0x00000000e2027221 */ /* 0x000fe60000010000 */
[----:B------:R-:W-:Y:S02]  /*bb60*/  FADD.FTZ R3, R230, R3 ;  /* 0x00000003e6037221 */ /* 0x000fe40000010000 */
[----:B------:R-:W-:Y:S02]  /*bb70*/  FADD.FTZ R4, R231, R4 ;  /* 0x00000004e7047221 */ /* 0x000fe40000010000 */
[----:B------:R-:W-:Y:S02]  /*bb80*/  FADD.FTZ R3, R228, R3 ;  /* 0x00000003e4037221 */ /* 0x000fe40000010000 */
[----:B------:R-:W-:Y:S01]  /*bb90*/  FADD.FTZ R2, R187, R2 ;  /* 0x00000002bb027221 */ /* 0x000fe20000010000 */
[----:B------:R1:W-:Y:S01]  /*bba0*/  STL [R1+0xc], R4 ;  /* 0x00000c0401007387 */ /* 0x0003e20000100800 */
[----:B------:R-:W-:Y:S01]  /*bbb0*/  FADD.FTZ R0, R224, R5 ;  /* 0x00000005e0007221 */ /* 0x000fe20000010000 */
[----:B------:R-:W-:Y:S01]  /*bbc0*/  MOV R187, R184 ;  /* 0x000000b800bb7202 */ /* 0x000fe20000000f00 */
[----:B------:R-:W-:Y:S01]  /*bbd0*/  FADD.FTZ R2, R183, R2 ;  /* 0x00000002b7027221 */ /* 0x000fe20000010000 */
[----:B------:R1:W-:Y:S01]  /*bbe0*/  STL [R1+0x40], R3 ;  /* 0x0000400301007387 */ /* 0x0003e20000100800 */
[----:B------:R-:W-:Y:S02]  /*bbf0*/  FADD.FTZ R0, R181, R0 ;  /* 0x00000000b5007221 */ /* 0x000fe40000010000 */
[----:B------:R-:W-:Y:S01]  /*bc00*/  IMAD.MOV.U32 R181, RZ, RZ, R185 ;  /* 0x000000ffffb57224 */ /* 0x000fe200078e00b9 */
[----:B------:R1:W-:Y:S01]  /*bc10*/  STL [R1+0x14], R2 ;  /* 0x0000140201007387 */ /* 0x0003e20000100800 */
[----:B------:R-:W-:Y:S01]  /*bc20*/  FADD.FTZ R0, R180, R0 ;  /* 0x00000000b4007221 */ /* 0x000fe20000010000 */
[----:B------:R-:W-:Y:S04]  /*bc30*/  MOV R180, R186 ;  /* 0x000000ba00b47202 */ /* 0x000fe80000000f00 */
[----:B------:R1:W-:Y:S01]  /*bc40*/  STL [R1+0x10], R0 ;  /* 0x0000100001007387 */ /* 0x0003e20000100800 */
[----:B------:R-:W-:-:S05]  /*bc50*/  @P0 BRA `(.L_x_1795) ;  /* 0xffffb3b000000947 */ /* 0x000fca000383ffff */
.L_x_1792:
[----:B--2---:R-:W-:-:S13]  /*bc60*/  ISETP.LE.AND P0, PT, RZ, UR10, PT ;  /* 0x0000000aff007c0c */ /* 0x004fda000bf03270 */
[----:B------:R-:W-:Y:S05]  /*bc70*/  @!P0 BRA `(.L_x_1796) ;  /* 0x00003cf000008947 */ /* 0x000fea0003800000 */
[----:B-1----:R-:W2:Y:S01]  /*bc80*/  LDL.LU R2, [R1+0x38] ;  /* 0x0000380001027983 */ /* 0x002ea20000300800 */
        /* <DEDUP_REMOVED lines=10> */
[----:B------:R-:W-:Y:S01]  /*bd30*/  IMAD.SHL.U32 R228, R2, 0x2, RZ ;  /* 0x0000000202e47824 */ /* 0x000fe200078e00ff */
[----:B------:R-:W-:Y:S05]  /*bd40*/  BRA `(.L_x_1797) ;  /* 0x0000040000007947 */ /* 0x000fea0003800000 */
.L_x_1799:
[----:B------:R-:W2:Y:S01]  /*bd50*/  LDL R2, [R1+0x3c] ;  /* 0x00003c0001027983 */ /* 0x000ea20000100800 */
[----:B------:R-:W-:Y:S01]  /*bd60*/  ULEA UR4, UR10, UR11, 0x6 ;  /* 0x0000000b0a047291 */ /* 0x000fe2000f8e303f */
[----:B------:R-:W-:Y:S02]  /*bd70*/  IMAD.MOV.U32 R186, RZ, RZ, RZ ;  /* 0x000000ffffba7224 */ /* 0x000fe400078e00ff */
[----:B------:R-:W3:Y:S03]  /*bd80*/  LDL R211, [R1+0x18] ;  /* 0x0000180001d37983 */ /* 0x000ee60000100800 */
[----:B------:R-:W-:Y:S05]  /*bd90*/  IMAD.U32 R181, RZ, RZ, UR4 ;  /* 0x00000004ffb57e24 */ /* 0x000fea000f8e00ff */
        /* <DEDUP_REMOVED lines=28> */
[----:B------:R-:W4:Y:S04]  /*bf60*/  SHFL.IDX PT, R208, R181, 0x1, 0x181f ;  /* 0x00381f00b5d07f89 */ /* 0x000f2800000e0000 */
[----:B------:R-:W5:Y:S04]  /*bf70*/  SHFL.IDX PT, R209, R2, 0x1, 0x181f ;  /* 0x00381f0002d17f89 */ /* 0x000f6800000e0000 */
[----:B------:R-:W5:Y:S04]  /*bf80*/  SHFL.IDX PT, R191, R181, 0x2, 0x181f ;  /* 0x00581f00b5bf7f89 */ /* 0x000f6800000e0000 */
[----:B------:R-:W5:Y:S04]  /*bf90*/  SHFL.IDX PT, R210, R2, 0x2, 0x181f ;  /* 0x00581f0002d27f89 */ /* 0x000f6800000e0000 */
[----:B------:R-:W5:Y:S01]  /*bfa0*/  SHFL.IDX PT, R181, R181, 0x3, 0x181f ;  /* 0x00781f00b5b57f89 */ /* 0x000f6200000e0000 */
[C---:B-1----:R-:W-:Y:S02]  /*bfb0*/  IADD3 R188, P2, R186.reuse, R230, RZ ;  /* 0x000000e6babc7210 */ /* 0x042fe40007f5e0ff */
[----:B------:R-:W-:Y:S01]  /*bfc0*/  IADD3 R186, P1, R186, R228, RZ ;  /* 0x000000e4baba7210 */ /* 0x000fe20007f3e0ff */
[----:B------:R-:W1:Y:S02]  /*bfd0*/  SHFL.IDX PT, R2, R2, 0x3, 0x181f ;  /* 0x00781f0002027f89 */ /* 0x000e6400000e0000 */
[C-C-:B--2---:R-:W-:Y:S01]  /*bfe0*/  IMAD.X R189, R182.reuse, 0x1, R231.reuse, P2 ;  /* 0x00000001b6bd7824 */ /* 0x144fe200010e06e7 */
[-C--:B------:R-:W-:Y:S02]  /*bff0*/  IADD3.X R187, R182, R229.reuse, RZ, P1, !PT ;  /* 0x000000e5b6bb7210 */ /* 0x080fe40000ffe4ff */
[C---:B----4-:R-:W-:Y:S02]  /*c000*/  IADD3 R184, P0, R208.reuse, R230, RZ ;  /* 0x000000e6d0b87210 */ /* 0x050fe40007f1e0ff */
[----:B---3--:R2:W-:Y:S01]  /*c010*/  LDGSTS.E.BYPASS.LTC128B.128 [R211+0x4100], [R188.64], !P6 ;  /* 0x04100000bcd37fae */ /* 0x0085e2000f101d4e */
[----:B------:R-:W-:Y:S02]  /*c020*/  IADD3 R208, P1, R208, R228, RZ ;  /* 0x000000e4d0d07210 */ /* 0x000fe40007f3e0ff */
[----:B-----5:R-:W-:Y:S01]  /*c030*/  IMAD.X R185, R209, 0x1, R231, P0 ;  /* 0x00000001d1b97824 */ /* 0x020fe200000e06e7 */
[----:B------:R3:W-:Y:S01]  /*c040*/  LDGSTS.E.BYPASS.LTC128B.128 [R211+0x6100], [R186.64], !P5 ;  /* 0x06100000bad37fae */ /* 0x0007e2000e901d4e */
[----:B------:R-:W-:Y:S01]  /*c050*/  IADD3 R190, P0, R191, R230, RZ ;  /* 0x000000e6bfbe7210 */ /* 0x000fe20007f1e0ff */
[----:B------:R-:W-:Y:S02]  /*c060*/  IMAD.X R209, R209, 0x1, R229, P1 ;  /* 0x00000001d1d17824 */ /* 0x000fe400008e06e5 */
[----:B------:R4:W-:Y:S04]  /*c070*/  LDGSTS.E.BYPASS.LTC128B.128 [R211+0x4900], [R184.64], !P6 ;  /* 0x04900000b8d37fae */ /* 0x0009e8000f101d4e */
[----:B------:R1:W-:Y:S01]  /*c080*/  LDGSTS.E.BYPASS.LTC128B.128 [R211+0x6900], [R208.64], !P5 ;  /* 0x06900000d0d37fae */ /* 0x0003e2000e901d4e */
[----:B--2---:R-:W-:Y:S01]  /*c090*/  IADD3 R188, P2, R191, R228, RZ ;  /* 0x000000e4bfbc7210 */ /* 0x004fe20007f5e0ff */
[C-C-:B------:R-:W-:Y:S01]  /*c0a0*/  IMAD.X R191, R210.reuse, 0x1, R231.reuse, P0 ;  /* 0x00000001d2bf7824 */ /* 0x140fe200000e06e7 */
[C---:B---3--:R-:W-:Y:S04]  /*c0b0*/  IADD3 R186, P1, R181.reuse, R230, RZ ;  /* 0x000000e6b5ba7210 */ /* 0x048fe80007f3e0ff */
[----:B------:R2:W-:Y:S01]  /*c0c0*/  LDGSTS.E.BYPASS.LTC128B.128 [R211+0x5100], [R190.64], !P6 ;  /* 0x05100000bed37fae */ /* 0x0005e2000f101d4e */
[----:B------:R-:W-:Y:S02]  /*c0d0*/  IADD3.X R189, R210, R229, RZ, P2, !PT ;  /* 0x000000e5d2bd7210 */ /* 0x000fe400017fe4ff */
[----:B----4-:R-:W-:Y:S01]  /*c0e0*/  IADD3 R184, P0, R181, R228, RZ ;  /* 0x000000e4b5b87210 */ /* 0x010fe20007f1e0ff */
[C---:B-1----:R-:W-:Y:S02]  /*c0f0*/  IMAD.X R187, R2.reuse, 0x1, R231, P1 ;  /* 0x0000000102bb7824 */ /* 0x042fe400008e06e7 */
[----:B------:R2:W-:Y:S02]  /*c100*/  LDGSTS.E.BYPASS.LTC128B.128 [R211+0x7100], [R188.64], !P5 ;  /* 0x07100000bcd37fae */ /* 0x0005e4000e901d4e */
[----:B------:R-:W-:Y:S02]  /*c110*/  IMAD.X R185, R2, 0x1, R229, P0 ;  /* 0x0000000102b97824 */ /* 0x000fe400000e06e5 */
[----:B------:R2:W-:Y:S04]  /*c120*/  LDGSTS.E.BYPASS.LTC128B.128 [R211+0x5900], [R186.64], !P6 ;  /* 0x05900000bad37fae */ /* 0x0005e8000f101d4e */
[----:B------:R2:W-:Y:S01]  /*c130*/  LDGSTS.E.BYPASS.LTC128B.128 [R211+0x7900], [R184.64], !P5 ;  /* 0x07900000b8d37fae */ /* 0x0005e2000e901d4e */
[----:B------:R-:W-:-:S05]  /*c140*/  BRA `(.L_x_1798) ;  /* 0x00000eb000007947 */ /* 0x000fca0003800000 */
.L_x_1797:
[----:B------:R-:W2:Y:S01]  /*c150*/  LDL R4, [R1+0x30] ;  /* 0x0000300001047983 */ /* 0x000ea20000100800 */
[----:B------:R-:W-:Y:S04]  /*c160*/  DEPBAR.LE SB0, 0x0 ;  /* 0x000080000000791a */ /* 0x000fe80000000000 */
[----:B------:R-:W-:Y:S01]  /*c170*/  UISETP.GE.AND UP0, UPT, UR10, 0x1, UPT ;  /* 0x000000010a00788c */ /* 0x000fe2000bf06270 */
[----:B------:R-:W3:Y:S06]  /*c180*/  LDL R10, [R1+0x1c] ;  /* 0x00001c00010a7983 */ /* 0x000eec0000100800 */
[----:B------:R-:W4:Y:S06]  /*c190*/  LDL R40, [R1] ;  /* 0x0000000001287983 */ /* 0x000f2c0000100800 */
[----:B------:R-:W3:Y:S06]  /*c1a0*/  LDL R41, [R1+0x4] ;  /* 0x0000040001297983 */ /* 0x000eec0000100800 */
[----:B------:R-:W3:Y:S06]  /*c1b0*/  LDL R28, [R1+0x8] ;  /* 0x00000800011c7983 */ /* 0x000eec0000100800 */
[----:B------:R-:W3:Y:S06]  /*c1c0*/  LDL R55, [R1+0x20] ;  /* 0x0000200001377983 */ /* 0x000eec0000100800 */
[----:B------:R-:W-:Y:S06]  /*c1d0*/  BAR.SYNC.DEFER_BLOCKING 0x0 ;  /* 0x0000000000007b1d */ /* 0x000fec0000010000 */
[----:B-----5:R-:W-:Y:S06]  /*c1e0*/  LDSM.16.M88.4 R64, [R243+0x8100] ;  /* 0x00810000f340783b */ /* 0x020fec0000000200 */
[----:B------:R-:W1:Y:S06]  /*c1f0*/  LDSM.16.M88.4 R16, [R236+0x4100] ;  /* 0x00410000ec10783b */ /* 0x000e6c0000000200 */
[----:B------:R-:W1:Y:S06]  /*c200*/  LDSM.16.M88.4 R60, [R243+0xa100] ;  /* 0x00a10000f33c783b */ /* 0x000e6c0000000200 */
[----:B------:R-:W1:Y:S06]  /*c210*/  LDSM.16.M88.4 R32, [R236+0x4900] ;  /* 0x00490000ec20783b */ /* 0x000e6c0000000200 */
[----:B------:R-:W-:Y:S06]  /*c220*/  LDSM.16.M88.4 R48, [R236+0x5100] ;  /* 0x00510000ec30783b */ /* 0x000fec0000000200 */
[----:B------:R-:W-:Y:S06]  /*c230*/  LDSM.16.M88.4 R184, [R236+0x5900] ;  /* 0x00590000ecb8783b */ /* 0x000fec0000000200 */
[----:B------:R-:W-:Y:S06]  /*c240*/  LDSM.16.M88.4 R188, [R245+0x8100] ;  /* 0x00810000f5bc783b */ /* 0x000fec0000000200 */
[----:B------:R-:W-:Y:S06]  /*c250*/  LDSM.16.M88.4 R208, [R247] ;  /* 0x00000000f7d0783b */ /* 0x000fec0000000200 */
[----:B------:R-:W-:Y:S01]  /*c260*/  LDSM.16.M88.4 R212, [R245+0xa100] ;  /* 0x00a10000f5d4783b */ /* 0x000fe20000000200 */
[----:B--2---:R-:W-:Y:S01]  /*c270*/  SHF.R.S32.HI R2, RZ, 0x1f, R4 ;  /* 0x0000001fff027819 */ /* 0x004fe20000011404 */
[----:B------:R-:W-:Y:S04]  /*c280*/  IMAD.WIDE.U32 R8, R4, c[0x0][0x208], RZ ;  /* 0x0000820004087a25 */ /* 0x000fe800078e00ff */
[----:B------:R-:W-:Y:S04]  /*c290*/  IMAD R2, R2, c[0x0][0x208], RZ ;  /* 0x0000820002027a24 */ /* 0x000fe800078e02ff */
[----:B------:R-:W-:Y:S02]  /*c2a0*/  IMAD R2, R4, c[0x0][0x20c], R2 ;  /* 0x0000830004027a24 */ /* 0x000fe400078e0202 */
[-C--:B-1----:R-:W-:Y:S01]  /*c2b0*/  HMMA.16816.F32 R4, R64, R16.reuse, RZ ;  /* 0x000000104004723c */ /* 0x082fe200000018ff */
[----:B----4-:R-:W-:Y:S02]  /*c2c0*/  LDSM.16.M88.4 R224, [R40] ;  /* 0x0000000028e0783b */ /* 0x010fe40000000200 */
[----:B------:R-:W-:Y:S01]  /*c2d0*/  IMAD.IADD R9, R9, 0x1, R2 ;  /* 0x0000000109097824 */ /* 0x000fe200078e0202 */
[----:B---3--:R-:W-:Y:S03]  /*c2e0*/  SHF.R.S32.HI R2, RZ, 0x1f, R10 ;  /* 0x0000001fff027819 */ /* 0x008fe6000001140a */
[----:B------:R-:W-:Y:S01]  /*c2f0*/  IMAD.WIDE.U32 R12, R10, c[0x0][0x218], R8 ;  /* 0x000086000a0c7a25 */ /* 0x000fe200078e0008 */
[----:B------:R-:W-:Y:S04]  /*c300*/  LDSM.16.M88.4 R220, [R41] ;  /* 0x0000000029dc783b */ /* 0x000fe80000000200 */
[----:B------:R-:W-:Y:S02]  /*c310*/  IMAD R2, R2, c[0x0][0x218], RZ ;  /* 0x0000860002027a24 */ /* 0x000fe400078e02ff */
[----:B------:R-:W-:Y:S02]  /*c320*/  LDSM.16.M88.4 R216, [R28] ;  /* 0x000000001cd8783b */ /* 0x000fe40000000200 */
[----:B------:R-:W-:Y:S01]  /*c330*/  IMAD R14, R10, c[0x0][0x21c], R2 ;  /* 0x000087000a0e7a24 */ /* 0x000fe200078e0202 */
[----:B------:R-:W-:Y:S01]  /*c340*/  IADD3 R2, P0, R12, UR24, RZ ;  /* 0x000000180c027c10 */ /* 0x000fe2000ff1e0ff */
[C---:B------:R-:W-:Y:S07]  /*c350*/  HMMA.16816.F32 R8, R60.reuse, R16, RZ ;  /* 0x000000103c08723c */ /* 0x040fee00000018ff */
[----:B------:R-:W-:Y:S02]  /*c360*/  IADD3.X R16, R13, UR8, R14, P0, !PT ;  /* 0x000000080d107c10 */ /* 0x000fe400087fe40e */
[-C--:B------:R-:W-:Y:S03]  /*c370*/  HMMA.16816.F32 R12, R60, R18.reuse, RZ ;  /* 0x000000123c0c723c */ /* 0x080fe600000018ff */
[C---:B------:R-:W-:Y:S04]  /*c380*/  LEA R36, P0, R2.reuse, c[0x0][0x1f8], 0x1 ;  /* 0x00007e0002247a11 */ /* 0x040fe800078008ff */
[----:B------:R-:W-:Y:S01]  /*c390*/  LEA.HI.X R2, R2, c[0x0][0x1fc], R16, 0x1, P0 ;  /* 0x00007f0002027a11 */ /* 0x000fe200000f0c10 */
[----:B------:R-:W1:Y:S01]  /*c3a0*/  SHFL.IDX PT, R42, R36, RZ, 0x181f ;  /* 0x00181fff242a7589 */ /* 0x000e6200000e0000 */
[C---:B------:R-:W-:Y:S05]  /*c3b0*/  HMMA.16816.F32 R16, R64.reuse, R18, RZ ;  /* 0x000000124010723c */ /* 0x040fea00000018ff */
[----:B------:R-:W2:Y:S03]  /*c3c0*/  SHFL.IDX PT, R37, R2, RZ, 0x181f ;  /* 0x00181fff02257589 */ /* 0x000ea600000e0000 */
[-C--:B------:R-:W-:Y:S03]  /*c3d0*/  HMMA.16816.F32 R20, R64, R32.reuse, RZ ;  /* 0x000000204014723c */ /* 0x080fe600000018ff */
[----:B------:R-:W3:Y:S05]  /*c3e0*/  SHFL.IDX PT, R46, R36, 0x1, 0x181f ;  /* 0x00381f00242e7f89 */ /* 0x000eea00000e0000 */
[C---:B------:R-:W-:Y:S01]  /*c3f0*/  HMMA.16816.F32 R24, R60.reuse, R32, RZ ;  /* 0x000000203c18723c */ /* 0x040fe200000018ff */
[----:B------:R-:W4:Y:S03]  /*c400*/  SHFL.IDX PT, R45, R2, 0x1, 0x181f ;  /* 0x00381f00022d7f89 */ /* 0x000f2600000e0000 */
[C---:B-1----:R-:W-:Y:S04]  /*c410*/  IADD3 R38, P1, R42.reuse, R230, RZ ;  /* 0x000000e62a267210 */ /* 0x042fe80007f3e0ff */
[-C--:B------:R-:W-:Y:S01]  /*c420*/  HMMA.16816.F32 R28, R60, R34.reuse, RZ ;  /* 0x000000223c1c723c */ /* 0x080fe200000018ff */
[----:B------:R-:W1:Y:S03]  /*c430*/  SHFL.IDX PT, R52, R36, 0x2, 0x181f ;  /* 0x00581f0024347f89 */ /* 0x000e6600000e0000 */
[----:B------:R-:W-:Y:S01]  /*c440*/  IADD3 R42, P0, R42, R228, RZ ;  /* 0x000000e42a2a7210 */ /* 0x000fe20007f1e0ff */
[C---:B--2---:R-:W-:Y:S02]  /*c450*/  IMAD.X R39, R37.reuse, 0x1, R231, P1 ;  /* 0x0000000125277824 */ /* 0x044fe400008e06e7 */
[----:B------:R-:W2:Y:S01]  /*c460*/  SHFL.IDX PT, R53, R2, 0x2, 0x181f ;  /* 0x00581f0002357f89 */ /* 0x000ea200000e0000 */
[C---:B------:R-:W-:Y:S04]  /*c470*/  HMMA.16816.F32 R32, R64.reuse, R34, RZ ;  /* 0x000000224020723c */ /* 0x040fe800000018ff */
[----:B------:R-:W-:Y:S01]  /*c480*/  IMAD.X R43, R37, 0x1, R229, P0 ;  /* 0x00000001252b7824 */ /* 0x000fe200000e06e5 */
[----:B------:R2:W-:Y:S01]  /*c490*/  LDGSTS.E.BYPASS.LTC128B.128 [R55], [R38.64], !P6 ;  /* 0x0000000026377fae */ /* 0x0005e2000f101d4e */
[C---:B---3--:R-:W-:Y:S02]  /*c4a0*/  IADD3 R40, P0, R46.reuse, R230, RZ ;  /* 0x000000e62e287210 */ /* 0x048fe40007f1e0ff */
[----:B------:R-:W-:Y:S03]  /*c4b0*/  IADD3 R46, P2, R46, R228, RZ ;  /* 0x000000e42e2e7210 */ /* 0x000fe60007f5e0ff */
[----:B------:R3:W-:Y:S01]  /*c4c0*/  LDGSTS.E.BYPASS.LTC128B.128 [R55+0x2000], [R42.64], !P5 ;  /* 0x020000002a377fae */ /* 0x0007e2000e901d4e */
[C---:B----4-:R-:W-:Y:S02]  /*c4d0*/  IMAD.X R41, R45.reuse, 0x1, R231, P0 ;  /* 0x000000012d297824 */ /* 0x050fe400000e06e7 */
[----:B------:R-:W-:Y:S03]  /*c4e0*/  IMAD.X R47, R45, 0x1, R229, P2 ;  /* 0x000000012d2f7824 */ /* 0x000fe600010e06e5 */
[----:B------:R4:W3:Y:S01]  /*c4f0*/  SHFL.IDX PT, R54, R36, 0x3, 0x181f ;  /* 0x00781f0024367f89 */ /* 0x0008e200000e0000 */
[C---:B-1----:R-:W-:Y:S02]  /*c500*/  IADD3 R44, P1, R52.reuse, R230, RZ ;  /* 0x000000e6342c7210 */ /* 0x042fe40007f3e0ff */
[----:B------:R-:W-:Y:S03]  /*c510*/  IADD3 R52, P0, R52, R228, RZ ;  /* 0x000000e434347210 */ /* 0x000fe60007f1e0ff */
[----:B------:R3:W-:Y:S01]  /*c520*/  LDGSTS.E.BYPASS.LTC128B.128 [R55+0x800], [R40.64], !P6 ;  /* 0x0080000028377fae */ /* 0x0007e2000f101d4e */
[C---:B--2---:R-:W-:Y:S02]  /*c530*/  IMAD.X R45, R53.reuse, 0x1, R231, P1 ;  /* 0x00000001352d7824 */ /* 0x044fe400008e06e7 */
[----:B------:R-:W-:Y:S03]  /*c540*/  IMAD.X R53, R53, 0x1, R229, P0 ;  /* 0x0000000135357824 */ /* 0x000fe600000e06e5 */
[----:B------:R1:W-:Y:S06]  /*c550*/  LDGSTS.E.BYPASS.LTC128B.128 [R55+0x2800], [R46.64], !P5 ;  /* 0x028000002e377fae */ /* 0x0003ec000e901d4e */
[----:B------:R1:W-:Y:S01]  /*c560*/  LDGSTS.E.BYPASS.LTC128B.128 [R55+0x1000], [R44.64], !P6 ;  /* 0x010000002c377fae */ /* 0x0003e2000f101d4e */
[-C--:B----4-:R-:W-:Y:S05]  /*c570*/  HMMA.16816.F32 R36, R64, R48.reuse, RZ ;  /* 0x000000304024723c */ /* 0x090fea00000018ff */
[----:B------:R2:W-:Y:S06]  /*c580*/  LDGSTS.E.BYPASS.LTC128B.128 [R55+0x3000], [R52.64], !P5 ;  /* 0x0300000034377fae */ /* 0x0005ec000e901d4e */
[----:B------:R-:W4:Y:S01]  /*c590*/  SHFL.IDX PT, R2, R2, 0x3, 0x181f ;  /* 0x00781f0002027f89 */ /* 0x000f2200000e0000 */
[C---:B---3--:R-:W-:Y:S07]  /*c5a0*/  HMMA.16816.F32 R40, R60.reuse, R48, RZ ;  /* 0x000000303c28723c */ /* 0x048fee00000018ff */
[----:B------:R-:W-:Y:S01]  /*c5b0*/  IADD3 R48, P0, R54, R230, RZ ;  /* 0x000000e636307210 */ /* 0x000fe20007f1e0ff */
[-C--:B-1----:R-:W-:Y:S04]  /*c5c0*/  HMMA.16816.F32 R44, R60, R50.reuse, RZ ;  /* 0x000000323c2c723c */ /* 0x082fe800000018ff */
[----:B----4-:R-:W-:Y:S01]  /*c5d0*/  IMAD.X R49, R2, 0x1, R231, P0 ;  /* 0x0000000102317824 */ /* 0x010fe200000e06e7 */
[----:B--2---:R-:W-:Y:S04]  /*c5e0*/  IADD3 R52, P0, R54, R228, RZ ;  /* 0x000000e436347210 */ /* 0x004fe80007f1e0ff */
        /* <DEDUP_REMOVED lines=161> */
.L_x_1798:
[----:B------:R-:W-:Y:S01]  /*d000*/  FMNMX.FTZ R2, R4, R0, !PT ;  /* 0x0000000004027209 */ /* 0x000fe20007810000 */
[----:B------:R-:W-:Y:S01]  /*d010*/  STL [R1+0x60], R229 ;  /* 0x000060e501007387 */ /* 0x000fe20000100800 */
[----:B------:R-:W-:Y:S02]  /*d020*/  FMNMX.FTZ R182, R6, R3, !PT ;  /* 0x0000000306b67209 */ /* 0x000fe40007810000 */
[----:B------:R-:W-:Y:S01]  /*d030*/  FMNMX.FTZ R2, R5, R2, !PT ;  /* 0x0000000205027209 */ /* 0x000fe20007810000 */
[----:B------:R-:W-:Y:S01]  /*d040*/  STL [R1+0x5c], R228 ;  /* 0x00005ce401007387 */ /* 0x000fe20000100800 */
[----:B------:R-:W-:Y:S02]  /*d050*/  FMNMX.FTZ R182, R7, R182, !PT ;  /* 0x000000b607b67209 */ /* 0x000fe40007810000 */
[----:B------:R-:W-:Y:S01]  /*d060*/  FMNMX.FTZ R2, R16, R2, !PT ;  /* 0x0000000210027209 */ /* 0x000fe20007810000 */
[----:B--2---:R-:W-:Y:S01]  /*d070*/  LDSM.16.MT88.4 R208, [R237+0x100] ;  /* 0x00010000edd0783b */ /* 0x004fe20000004200 */
        /* <DEDUP_REMOVED lines=53> */
[----:B--2---:R-:W-:Y:S02]  /*d3d0*/  FMNMX.FTZ R182, R182, R185, !PT ;  /* 0x000000b9b6b67209 */ /* 0x004fe40007810000 */
[----:B------:R-:W-:Y:S01]  /*d3e0*/  FMNMX.FTZ R181, R61, R181, !PT ;  /* 0x000000b53db57209 */ /* 0x000fe20007810000 */
[----:B------:R-:W1:Y:S01]  /*d3f0*/  SHFL.BFLY PT, R186, R2, 0x1, 0x1f ;  /* 0x0c201f0002ba7f89 */ /* 0x000e6200000e0000 */
[----:B------:R-:W-:Y:S02]  /*d400*/  FMNMX.FTZ R184, R31, R184, !PT ;  /* 0x000000b81fb87209 */ /* 0x000fe40007810000 */
[----:B------:R-:W-:Y:S01]  /*d410*/  ISETP.LT.AND P0, PT, RZ, UR10, PT ;  /* 0x0000000aff007c0c */ /* 0x000fe2000bf01270 */
[----:B------:R-:W-:Y:S01]  /*d420*/  UIADD3 UR10, UR10, -0x1, URZ ;  /* 0xffffffff0a0a7890 */ /* 0x000fe2000fffe03f */
[----:B------:R-:W-:Y:S03]  /*d430*/  FMNMX.FTZ R184, R42, R184, !PT ;  /* 0x000000b82ab87209 */ /* 0x000fe60007810000 */
[----:B------:R-:W2:Y:S01]  /*d440*/  SHFL.BFLY PT, R185, R182, 0x1, 0x1f ;  /* 0x0c201f00b6b97f89 */ /* 0x000ea200000e0000 */
[----:B------:R-:W-:Y:S04]  /*d450*/  FMNMX.FTZ R184, R43, R184, !PT ;  /* 0x000000b82bb87209 */ /* 0x000fe80007810000 */
[----:B------:R-:W-:Y:S03]  /*d460*/  FMNMX.FTZ R184, R46, R184, !PT ;  /* 0x000000b82eb87209 */ /* 0x000fe60007810000 */
[----:B------:R-:W3:Y:S01]  /*d470*/  SHFL.BFLY PT, R187, R181, 0x2, 0x1f ;  /* 0x0c401f00b5bb7f89 */ /* 0x000ee200000e0000 */
[----:B-1----:R-:W-:Y:S02]  /*d480*/  FMNMX.FTZ R186, R2, R186, !PT ;  /* 0x000000ba02ba7209 */ /* 0x002fe40007810000 */
[----:B------:R-:W-:Y:S03]  /*d490*/  FMNMX.FTZ R2, R47, R184, !PT ;  /* 0x000000b82f027209 */ /* 0x000fe60007810000 */
[----:B------:R-:W-:Y:S01]  /*d4a0*/  FADD.FTZ R0, -R186, R0 ;  /* 0x00000000ba007221 */ /* 0x000fe20000010100 */
[----:B------:R-:W-:Y:S02]  /*d4b0*/  FMNMX.FTZ R184, R58, R2, !PT ;  /* 0x000000023ab87209 */ /* 0x000fe40007810000 */
[----:B--2---:R-:W-:Y:S01]  /*d4c0*/  FMNMX.FTZ R185, R182, R185, !PT ;  /* 0x000000b9b6b97209 */ /* 0x004fe20007810000 */
[----:B------:R-:W-:Y:S01]  /*d4d0*/  FMUL.FTZ R2, R0, c[0x0][0x2d0] ;  /* 0x0000b40000027a20 */ /* 0x000fe20000410000 */
[----:B------:R-:W-:Y:S03]  /*d4e0*/  FMNMX.FTZ R0, R59, R184, !PT ;  /* 0x000000b83b007209 */ /* 0x000fe60007810000 */
[----:B------:R1:W2:Y:S01]  /*d4f0*/  MUFU.EX2 R182, R2 ;  /* 0x0000000200b67308 */ /* 0x0002a20000000800 */
[----:B------:R-:W-:Y:S01]  /*d500*/  FMNMX.FTZ R0, R62, R0, !PT ;  /* 0x000000003e007209 */ /* 0x000fe20007810000 */
[----:B------:R-:W-:Y:S01]  /*d510*/  FMUL.FTZ R212, R185, c[0x0][0x2d0] ;  /* 0x0000b400b9d47a20 */ /* 0x000fe20000410000 */
[----:B---3--:R-:W-:Y:S02]  /*d520*/  FMNMX.FTZ R181, R181, R187, !PT ;  /* 0x000000bbb5b57209 */ /* 0x008fe40007810000 */
[----:B------:R-:W-:Y:S01]  /*d530*/  FMNMX.FTZ R0, R63, R0, !PT ;  /* 0x000000003f007209 */ /* 0x000fe20007810000 */
[--C-:B------:R-:W-:Y:S02]  /*d540*/  FFMA.FTZ R18, R18, c[0x0][0x2d0], -R212.reuse ;  /* 0x0000b40012127a23 */ /* 0x100fe400000108d4 */
[----:B------:R-:W3:Y:S01]  /*d550*/  SHFL.BFLY PT, R187, R181, 0x1, 0x1f ;  /* 0x0c201f00b5bb7f89 */ /* 0x000ee200000e0000 */
[--C-:B------:R-:W-:Y:S01]  /*d560*/  FFMA.FTZ R19, R19, c[0x0][0x2d0], -R212.reuse ;  /* 0x0000b40013137a23 */ /* 0x100fe200000108d4 */
[----:B------:R-:W-:Y:S01]  /*d570*/  MUFU.EX2 R219, R18 ;  /* 0x0000001200db7308 */ /* 0x000fe20000000800 */
[--C-:B------:R-:W-:Y:S02]  /*d580*/  FFMA.FTZ R6, R6, c[0x0][0x2d0], -R212.reuse ;  /* 0x0000b40006067a23 */ /* 0x100fe400000108d4 */
[--C-:B------:R-:W-:Y:S02]  /*d590*/  FFMA.FTZ R7, R7, c[0x0][0x2d0], -R212.reuse ;  /* 0x0000b40007077a23 */ /* 0x100fe400000108d4 */
[--C-:B------:R-:W-:Y:S02]  /*d5a0*/  FFMA.FTZ R22, R22, c[0x0][0x2d0], -R212.reuse ;  /* 0x0000b40016167a23 */ /* 0x100fe400000108d4 */
[--C-:B------:R-:W-:Y:S02]  /*d5b0*/  FFMA.FTZ R23, R23, c[0x0][0x2d0], -R212.reuse ;  /* 0x0000b40017177a23 */ /* 0x100fe400000108d4 */
[--C-:B------:R-:W-:Y:S01]  /*d5c0*/  FFMA.FTZ R34, R34, c[0x0][0x2d0], -R212.reuse ;  /* 0x0000b40022227a23 */ /* 0x100fe200000108d4 */
[----:B------:R-:W4:Y:S01]  /*d5d0*/  MUFU.EX2 R215, R19 ;  /* 0x0000001300d77308 */ /* 0x000f220000000800 */
[--C-:B------:R-:W-:Y:S02]  /*d5e0*/  FFMA.FTZ R35, R35, c[0x0][0x2d0], -R212.reuse ;  /* 0x0000b40023237a23 */ /* 0x100fe400000108d4 */
[----:B------:R-:W-:Y:S02]  /*d5f0*/  FFMA.FTZ R50, R50, c[0x0][0x2d0], -R212 ;  /* 0x0000b40032327a23 */ /* 0x000fe400000108d4 */
[----:B-1----:R-:W-:Y:S02]  /*d600*/  FADD.FTZ R2, -R185, R3 ;  /* 0x00000003b9027221 */ /* 0x002fe40000010100 */
[----:B------:R-:W1:Y:S01]  /*d610*/  SHFL.BFLY PT, R3, R0, 0x2, 0x1f ;  /* 0x0c401f0000037f89 */ /* 0x000e6200000e0000 */
[----:B--2---:R-:W-:Y:S02]  /*d620*/  FMUL.FTZ R132, R182, R132 ;  /* 0x00000084b6847220 */ /* 0x004fe40000410000 */
[----:B------:R-:W-:Y:S01]  /*d630*/  FMUL.FTZ R2, R2, c[0x0][0x2d0] ;  /* 0x0000b40002027a20 */ /* 0x000fe20000410000 */
[----:B------:R-:W-:Y:S01]  /*d640*/  MUFU.EX2 R226, R6 ;  /* 0x0000000600e27308 */ /* 0x000fe20000000800 */
[----:B---3--:R-:W-:Y:S01]  /*d650*/  FMNMX.FTZ R184, R181, R187, !PT ;  /* 0x000000bbb5b87209 */ /* 0x008fe20007810000 */
[----:B------:R-:W-:Y:S02]  /*d660*/  FMUL.FTZ R187, R186, c[0x0][0x2d0] ;  /* 0x0000b400babb7a20 */ /* 0x000fe40000410000 */
[----:B------:R-:W-:Y:S02]  /*d670*/  FMUL.FTZ R133, R182, R133 ;  /* 0x00000085b6857220 */ /* 0x000fe40000410000 */
[--C-:B------:R-:W-:Y:S02]  /*d680*/  FFMA.FTZ R16, R16, c[0x0][0x2d0], -R187.reuse ;  /* 0x0000b40010107a23 */ /* 0x100fe400000108bb */
[--C-:B------:R-:W-:Y:S02]  /*d690*/  FFMA.FTZ R17, R17, c[0x0][0x2d0], -R187.reuse ;  /* 0x0000b40011117a23 */ /* 0x100fe400000108bb */
[----:B------:R2:W3:Y:S01]  /*d6a0*/  MUFU.EX2 R181, R2 ;  /* 0x0000000200b57308 */ /* 0x0004e20000000800 */
[--C-:B------:R-:W-:Y:S02]  /*d6b0*/  FFMA.FTZ R4, R4, c[0x0][0x2d0], -R187.reuse ;  /* 0x0000b40004047a23 */ /* 0x100fe400000108bb */
[--C-:B------:R-:W-:Y:S01]  /*d6c0*/  FFMA.FTZ R5, R5, c[0x0][0x2d0], -R187.reuse ;  /* 0x0000b40005057a23 */ /* 0x100fe200000108bb */
[----:B----4-:R-:W-:Y:S01]  /*d6d0*/  F2FP.PACK_AB R191, R215, R219 ;  /* 0x000000dbd7bf723e */ /* 0x010fe200000000ff */
[C---:B------:R-:W-:Y:S02]  /*d6e0*/  FMUL.FTZ R144, R182.reuse, R144 ;  /* 0x00000090b6907220 */ /* 0x040fe40000410000 */
[C---:B------:R-:W-:Y:S02]  /*d6f0*/  FMUL.FTZ R145, R182.reuse, R145 ;  /* 0x00000091b6917220 */ /* 0x040fe40000410000 */
[----:B------:R-:W-:Y:S01]  /*d700*/  FMUL.FTZ R148, R182, R148 ;  /* 0x00000094b6947220 */ /* 0x000fe20000410000 */
[----:B-1----:R-:W-:Y:S01]  /*d710*/  FMNMX.FTZ R0, R0, R3, !PT ;  /* 0x0000000300007209 */ /* 0x002fe20007810000 */
[----:B------:R1:W-:Y:S01]  /*d720*/  MUFU.EX2 R220, R16 ;  /* 0x0000001000dc7308 */ /* 0x0003e20000000800 */
[C---:B------:R-:W-:Y:S02]  /*d730*/  FMUL.FTZ R149, R182.reuse, R149 ;  /* 0x00000095b6957220 */ /* 0x040fe40000410000 */
[C---:B------:R-:W-:Y:S02]  /*d740*/  FMUL.FTZ R160, R182.reuse, R160 ;  /* 0x000000a0b6a07220 */ /* 0x040fe40000410000 */
[C---:B------:R-:W-:Y:S02]  /*d750*/  FMUL.FTZ R161, R182.reuse, R161 ;  /* 0x000000a1b6a17220 */ /* 0x040fe40000410000 */
[C---:B------:R-:W-:Y:S02]  /*d760*/  FMUL.FTZ R164, R182.reuse, R164 ;  /* 0x000000a4b6a47220 */ /* 0x040fe40000410000 */
[C---:B------:R-:W-:Y:S01]  /*d770*/  FMUL.FTZ R165, R182.reuse, R165 ;  /* 0x000000a5b6a57220 */ /* 0x040fe20000410000 */
[----:B------:R-:W4:Y:S01]  /*d780*/  MUFU.EX2 R216, R17 ;  /* 0x0000001100d87308 */ /* 0x000f220000000800 */
[----:B------:R-:W-:Y:S02]  /*d790*/  FMUL.FTZ R176, R182, R176 ;  /* 0x000000b0b6b07220 */ /* 0x000fe40000410000 */
[----:B--2---:R-:W-:Y:S02]  /*d7a0*/  FADD.FTZ R2, -R184, R180 ;  /* 0x000000b4b8027221 */ /* 0x004fe40000010100 */
[C---:B---3--:R-:W-:Y:S02]  /*d7b0*/  FMUL.FTZ R18, R181.reuse, R198 ;  /* 0x000000c6b5127220 */ /* 0x048fe40000410000 */
[----:B------:R-:W-:Y:S02]  /*d7c0*/  FMUL.FTZ R2, R2, c[0x0][0x2d0] ;  /* 0x0000b40002027a20 */ /* 0x000fe40000410000 */
[C---:B------:R-:W-:Y:S01]  /*d7d0*/  FMUL.FTZ R19, R181.reuse, R199 ;  /* 0x000000c7b5137220 */ /* 0x040fe20000410000 */
[----:B------:R2:W-:Y:S01]  /*d7e0*/  MUFU.EX2 R233, R4 ;  /* 0x0000000400e97308 */ /* 0x0005e20000000800 */
[C---:B------:R-:W-:Y:S02]  /*d7f0*/  FMUL.FTZ R6, R181.reuse, R194 ;  /* 0x000000c2b5067220 */ /* 0x040fe40000410000 */
[C---:B------:R-:W-:Y:S02]  /*d800*/  FMUL.FTZ R134, R181.reuse, R134 ;  /* 0x00000086b5867220 */ /* 0x040fe40000410000 */
[----:B-1----:R-:W-:Y:S02]  /*d810*/  FMUL.FTZ R16, R182, R196 ;  /* 0x000000c4b6107220 */ /* 0x002fe40000410000 */
[C---:B------:R-:W-:Y:S02]  /*d820*/  FMUL.FTZ R135, R181.reuse, R135 ;  /* 0x00000087b5877220 */ /* 0x040fe40000410000 */
[C---:B------:R-:W-:Y:S01]  /*d830*/  FMUL.FTZ R146, R181.reuse, R146 ;  /* 0x00000092b5927220 */ /* 0x040fe20000410000 */
[----:B------:R1:W3:Y:S01]  /*d840*/  MUFU.EX2 R180, R2 ;  /* 0x0000000200b47308 */ /* 0x0002e20000000800 */
[C---:B------:R-:W-:Y:S02]  /*d850*/  FMUL.FTZ R147, R181.reuse, R147 ;  /* 0x00000093b5937220 */ /* 0x040fe40000410000 */
[C---:B------:R-:W-:Y:S01]  /*d860*/  FMUL.FTZ R150, R181.reuse, R150 ;  /* 0x00000096b5967220 */ /* 0x040fe20000410000 */
[----:B----4-:R-:W-:Y:S01]  /*d870*/  F2FP.PACK_AB R190, R216, R220 ;  /* 0x000000dcd8be723e */ /* 0x010fe200000000ff */
[C---:B------:R-:W-:Y:S02]  /*d880*/  FMUL.FTZ R17, R182.reuse, R197 ;  /* 0x000000c5b6117220 */ /* 0x040fe40000410000 */
[----:B------:R-:W-:Y:S01]  /*d890*/  LDSM.16.MT88.4 R196, [R238+0x100] ;  /* 0x00010000eec4783b */ /* 0x000fe20000004200 */
[C---:B------:R-:W-:Y:S02]  /*d8a0*/  FMUL.FTZ R151, R181.reuse, R151 ;  /* 0x00000097b5977220 */ /* 0x040fe40000410000 */
[----:B------:R-:W4:Y:S01]  /*d8b0*/  MUFU.EX2 R234, R5 ;  /* 0x0000000500ea7308 */ /* 0x000f220000000800 */
[C---:B------:R-:W-:Y:S02]  /*d8c0*/  FMUL.FTZ R162, R181.reuse, R162 ;  /* 0x000000a2b5a27220 */ /* 0x040fe40000410000 */
[C---:B------:R-:W-:Y:S02]  /*d8d0*/  FMUL.FTZ R163, R181.reuse, R163 ;  /* 0x000000a3b5a37220 */ /* 0x040fe40000410000 */
[C---:B--2---:R-:W-:Y:S02]  /*d8e0*/  FMUL.FTZ R4, R182.reuse, R192 ;  /* 0x000000c0b6047220 */ /* 0x044fe40000410000 */
[C---:B------:R-:W-:Y:S02]  /*d8f0*/  FMUL.FTZ R166, R181.reuse, R166 ;  /* 0x000000a6b5a67220 */ /* 0x040fe40000410000 */
[C---:B------:R-:W-:Y:S01]  /*d900*/  FMUL.FTZ R167, R181.reuse, R167 ;  /* 0x000000a7b5a77220 */ /* 0x040fe20000410000 */
[----:B------:R-:W2:Y:S01]  /*d910*/  MUFU.EX2 R235, R7 ;  /* 0x0000000700eb7308 */ /* 0x000ea20000000800 */
[----:B------:R-:W-:Y:S02]  /*d920*/  FMUL.FTZ R177, R182, R177 ;  /* 0x000000b1b6b17220 */ /* 0x000fe40000410000 */
[----:B------:R-:W-:Y:S01]  /*d930*/  FMUL.FTZ R178, R181, R178 ;  /* 0x000000b2b5b27220 */ /* 0x000fe20000410000 */
[----:B-1----:R-:W1:Y:S01]  /*d940*/  SHFL.BFLY PT, R2, R0, 0x1, 0x1f ;  /* 0x0c201f0000027f89 */ /* 0x002e6200000e0000 */
[C---:B---3--:R-:W-:Y:S02]  /*d950*/  FMUL.FTZ R136, R180.reuse, R136 ;  /* 0x00000088b4887220 */ /* 0x048fe40000410000 */
[C---:B------:R-:W-:Y:S02]  /*d960*/  FMUL.FTZ R137, R180.reuse, R137 ;  /* 0x00000089b4897220 */ /* 0x040fe40000410000 */
[C---:B------:R-:W-:Y:S01]  /*d970*/  FMUL.FTZ R140, R180.reuse, R140 ;  /* 0x0000008cb48c7220 */ /* 0x040fe20000410000 */
[----:B------:R-:W-:Y:S01]  /*d980*/  MUFU.EX2 R213, R35 ;  /* 0x0000002300d57308 */ /* 0x000fe20000000800 */
[C---:B------:R-:W-:Y:S02]  /*d990*/  FMUL.FTZ R141, R180.reuse, R141 ;  /* 0x0000008db48d7220 */ /* 0x040fe40000410000 */
[----:B------:R-:W-:Y:S01]  /*d9a0*/  FMUL.FTZ R152, R180, R152 ;  /* 0x00000098b4987220 */ /* 0x000fe20000410000 */
[----:B----4-:R-:W-:Y:S01]  /*d9b0*/  F2FP.PACK_AB R188, R234, R233 ;  /* 0x000000e9eabc723e */ /* 0x010fe200000000ff */
[----:B------:R-:W-:Y:S02]  /*d9c0*/  FMUL.FTZ R5, R182, R193 ;  /* 0x000000c1b6057220 */ /* 0x000fe40000410000 */
[C---:B------:R-:W-:Y:S02]  /*d9d0*/  FMUL.FTZ R153, R180.reuse, R153 ;  /* 0x00000099b4997220 */ /* 0x040fe40000410000 */
[C---:B------:R-:W-:Y:S02]  /*d9e0*/  FMUL.FTZ R156, R180.reuse, R156 ;  /* 0x0000009cb49c7220 */ /* 0x040fe40000410000 */
[C---:B------:R-:W-:Y:S02]  /*d9f0*/  FMUL.FTZ R157, R180.reuse, R157 ;  /* 0x0000009db49d7220 */ /* 0x040fe40000410000 */
[----:B------:R-:W-:Y:S01]  /*da00*/  FMUL.FTZ R168, R180, R168 ;  /* 0x000000a8b4a87220 */ /* 0x000fe20000410000 */
[----:B--2---:R-:W-:Y:S01]  /*da10*/  F2FP.PACK_AB R189, R235, R226 ;  /* 0x000000e2ebbd723e */ /* 0x004fe200000000ff */
[----:B------:R-:W-:Y:S02]  /*da20*/  FMUL.FTZ R7, R181, R195 ;  /* 0x000000c3b5077220 */ /* 0x000fe40000410000 */
[--C-:B------:R-:W-:Y:S01]  /*da30*/  FFMA.FTZ R20, R20, c[0x0][0x2d0], -R187.reuse ;  /* 0x0000b40014147a23 */ /* 0x100fe200000108bb */
[----:B-1----:R-:W-:Y:S01]  /*da40*/  FMNMX.FTZ R2, R2, R0, !PT ;  /* 0x0000000002027209 */ /* 0x002fe20007810000 */
[--C-:B------:R-:W-:Y:S02]  /*da50*/  FFMA.FTZ R21, R21, c[0x0][0x2d0], -R187.reuse ;  /* 0x0000b40015157a23 */ /* 0x100fe400000108bb */
[----:B------:R-:W-:Y:S01]  /*da60*/  FFMA.FTZ R32, R32, c[0x0][0x2d0], -R187 ;  /* 0x0000b40020207a23 */ /* 0x000fe200000108bb */
[-C--:B------:R-:W-:Y:S03]  /*da70*/  HMMA.16816.F32 R4, R188, R208.reuse, R4 ;  /* 0x000000d0bc04723c */ /* 0x080fe60000001804 */
[----:B------:R-:W-:Y:S02]  /*da80*/  MUFU.EX2 R221, R32 ;  /* 0x0000002000dd7308 */ /* 0x000fe40000000800 */
[----:B------:R-:W-:Y:S02]  /*da90*/  FADD.FTZ R0, -R2, R183 ;  /* 0x000000b702007221 */ /* 0x000fe40000010100 */
[----:B------:R-:W-:Y:S02]  /*daa0*/  FMUL.FTZ R183, R184, c[0x0][0x2d0] ;  /* 0x0000b400b8b77a20 */ /* 0x000fe40000410000 */
[----:B------:R-:W-:Y:S03]  /*dab0*/  FMUL.FTZ R3, R2, c[0x0][0x2d0] ;  /* 0x0000b40002037a20 */ /* 0x000fe60000410000 */
[----:B------:R-:W-:Y:S02]  /*dac0*/  FMUL.FTZ R0, R0, c[0x0][0x2d0] ;  /* 0x0000b40000007a20 */ /* 0x000fe40000410000 */
[----:B------:R-:W-:Y:S02]  /*dad0*/  FFMA.FTZ R13, R13, c[0x0][0x2d0], -R183 ;  /* 0x0000b4000d0d7a23 */ /* 0x000fe400000108b7 */
[--C-:B------:R-:W-:Y:S02]  /*dae0*/  FFMA.FTZ R10, R10, c[0x0][0x2d0], -R3.reuse ;  /* 0x0000b4000a0a7a23 */ /* 0x100fe40000010803 */
[--C-:B------:R-:W-:Y:S01]  /*daf0*/  FFMA.FTZ R11, R11, c[0x0][0x2d0], -R3.reuse ;  /* 0x0000b4000b0b7a23 */ /* 0x100fe20000010803 */
[----:B------:R1:W-:Y:S01]  /*db00*/  MUFU.EX2 R229, R13 ;  /* 0x0000000d00e57308 */ /* 0x0003e20000000800 */
[--C-:B------:R-:W-:Y:S02]  /*db10*/  FFMA.FTZ R14, R14, c[0x0][0x2d0], -R3.reuse ;  /* 0x0000b4000e0e7a23 */ /* 0x100fe40000010803 */
[----:B------:R-:W-:Y:S02]  /*db20*/  FFMA.FTZ R15, R15, c[0x0][0x2d0], -R3 ;  /* 0x0000b4000f0f7a23 */ /* 0x000fe40000010803 */
[--C-:B------:R-:W-:Y:S02]  /*db30*/  FFMA.FTZ R8, R8, c[0x0][0x2d0], -R183.reuse ;  /* 0x0000b40008087a23 */ /* 0x100fe400000108b7 */
[--C-:B------:R-:W-:Y:S02]  /*db40*/  FFMA.FTZ R9, R9, c[0x0][0x2d0], -R183.reuse ;  /* 0x0000b40009097a23 */ /* 0x100fe400000108b7 */
[--C-:B------:R-:W-:Y:S01]  /*db50*/  FFMA.FTZ R12, R12, c[0x0][0x2d0], -R183.reuse ;  /* 0x0000b4000c0c7a23 */ /* 0x100fe200000108b7 */
[----:B------:R-:W-:Y:S01]  /*db60*/  MUFU.EX2 R228, R15 ;  /* 0x0000000f00e47308 */ /* 0x000fe20000000800 */
[C---:B------:R-:W-:Y:S02]  /*db70*/  FMUL.FTZ R169, R180.reuse, R169 ;  /* 0x000000a9b4a97220 */ /* 0x040fe40000410000 */
[C---:B------:R-:W-:Y:S02]  /*db80*/  FMUL.FTZ R172, R180.reuse, R172 ;  /* 0x000000acb4ac7220 */ /* 0x040fe40000410000 */
[----:B------:R-:W-:Y:S02]  /*db90*/  FMUL.FTZ R173, R180, R173 ;  /* 0x000000adb4ad7220 */ /* 0x000fe40000410000 */
[C---:B------:R-:W-:Y:S02]  /*dba0*/  FMUL.FTZ R179, R181.reuse, R179 ;  /* 0x000000b3b5b37220 */ /* 0x040fe40000410000 */
[C---:B------:R-:W-:Y:S01]  /*dbb0*/  FMUL.FTZ R68, R182.reuse, R68 ;  /* 0x00000044b6447220 */ /* 0x040fe20000410000 */
[----:B------:R2:W-:Y:S01]  /*dbc0*/  MUFU.EX2 R223, R8 ;  /* 0x0000000800df7308 */ /* 0x0005e20000000800 */
[----:B------:R-:W-:Y:S02]  /*dbd0*/  FMUL.FTZ R69, R182, R69 ;  /* 0x00000045b6457220 */ /* 0x000fe40000410000 */
[C---:B------:R-:W-:Y:S02]  /*dbe0*/  FMUL.FTZ R70, R181.reuse, R70 ;  /* 0x00000046b5467220 */ /* 0x040fe40000410000 */
[C---:B-1----:R-:W-:Y:S02]  /*dbf0*/  FMUL.FTZ R13, R180.reuse, R205 ;  /* 0x000000cdb40d7220 */ /* 0x042fe40000410000 */
[C---:B------:R-:W-:Y:S02]  /*dc00*/  FMUL.FTZ R71, R181.reuse, R71 ;  /* 0x00000047b5477220 */ /* 0x040fe40000410000 */
[C---:B------:R-:W-:Y:S01]  /*dc10*/  FMUL.FTZ R72, R180.reuse, R72 ;  /* 0x00000048b4487220 */ /* 0x040fe20000410000 */
[----:B------:R-:W1:Y:S01]  /*dc20*/  MUFU.EX2 R218, R12 ;  /* 0x0000000c00da7308 */ /* 0x000e620000000800 */
[C---:B------:R-:W-:Y:S02]  /*dc30*/  FMUL.FTZ R73, R180.reuse, R73 ;  /* 0x00000049b4497220 */ /* 0x040fe40000410000 */
[C---:B------:R-:W-:Y:S02]  /*dc40*/  FMUL.FTZ R76, R180.reuse, R76 ;  /* 0x0000004cb44c7220 */ /* 0x040fe40000410000 */
[----:B------:R-:W-:Y:S02]  /*dc50*/  FMUL.FTZ R77, R180, R77 ;  /* 0x0000004db44d7220 */ /* 0x000fe40000410000 */
[C---:B------:R-:W-:Y:S02]  /*dc60*/  FMUL.FTZ R80, R182.reuse, R80 ;  /* 0x00000050b6507220 */ /* 0x040fe40000410000 */
[----:B------:R-:W-:Y:S01]  /*dc70*/  FMUL.FTZ R81, R182, R81 ;  /* 0x00000051b6517220 */ /* 0x000fe20000410000 */
[----:B------:R-:W-:Y:S01]  /*dc80*/  MUFU.EX2 R222, R10 ;  /* 0x0000000a00de7308 */ /* 0x000fe20000000800 */
[C---:B------:R-:W-:Y:S02]  /*dc90*/  FMUL.FTZ R82, R181.reuse, R82 ;  /* 0x00000052b5527220 */ /* 0x040fe40000410000 */
[----:B------:R-:W-:Y:S02]  /*dca0*/  FMUL.FTZ R83, R181, R83 ;  /* 0x00000053b5537220 */ /* 0x000fe40000410000 */
[----:B--2---:R-:W-:Y:S02]  /*dcb0*/  FMUL.FTZ R8, R180, R200 ;  /* 0x000000c8b4087220 */ /* 0x004fe40000410000 */
[--C-:B------:R-:W-:Y:S02]  /*dcc0*/  FFMA.FTZ R24, R24, c[0x0][0x2d0], -R183.reuse ;  /* 0x0000b40018187a23 */ /* 0x100fe400000108b7 */
[----:B------:R-:W-:Y:S01]  /*dcd0*/  FFMA.FTZ R25, R25, c[0x0][0x2d0], -R183 ;  /* 0x0000b40019197a23 */ /* 0x000fe200000108b7 */
[----:B------:R-:W2:Y:S01]  /*dce0*/  MUFU.EX2 R217, R14 ;  /* 0x0000000e00d97308 */ /* 0x000ea20000000800 */
[--C-:B------:R-:W-:Y:S02]  /*dcf0*/  FFMA.FTZ R26, R26, c[0x0][0x2d0], -R3.reuse ;  /* 0x0000b4001a1a7a23 */ /* 0x100fe40000010803 */
[----:B------:R-:W-:Y:S01]  /*dd00*/  FFMA.FTZ R27, R27, c[0x0][0x2d0], -R3 ;  /* 0x0000b4001b1b7a23 */ /* 0x000fe20000010803 */
[----:B-1----:R-:W-:Y:S01]  /*dd10*/  F2FP.PACK_AB R194, R229, R218 ;  /* 0x000000dae5c2723e */ /* 0x002fe200000000ff */
[----:B------:R-:W-:Y:S02]  /*dd20*/  FMUL.FTZ R12, R180, R204 ;  /* 0x000000ccb40c7220 */ /* 0x000fe40000410000 */
[----:B------:R-:W-:Y:S02]  /*dd30*/  FFMA.FTZ R33, R33, c[0x0][0x2d0], -R187 ;  /* 0x0000b40021217a23 */ /* 0x000fe400000108bb */
[--C-:B------:R-:W-:Y:S01]  /*dd40*/  FFMA.FTZ R40, R40, c[0x0][0x2d0], -R183.reuse ;  /* 0x0000b40028287a23 */ /* 0x100fe200000108b7 */
[----:B------:R-:W1:Y:S01]  /*dd50*/  MUFU.EX2 R0, R0 ;  /* 0x0000000000007308 */ /* 0x000e620000000800 */
[--C-:B------:R-:W-:Y:S02]  /*dd60*/  FFMA.FTZ R41, R41, c[0x0][0x2d0], -R183.reuse ;  /* 0x0000b40029297a23 */ /* 0x100fe400000108b7 */
[--C-:B------:R-:W-:Y:S02]  /*dd70*/  FFMA.FTZ R44, R44, c[0x0][0x2d0], -R183.reuse ;  /* 0x0000b4002c2c7a23 */ /* 0x100fe400000108b7 */
[----:B------:R-:W-:Y:S02]  /*dd80*/  FFMA.FTZ R45, R45, c[0x0][0x2d0], -R183 ;  /* 0x0000b4002d2d7a23 */ /* 0x000fe400000108b7 */
[--C-:B------:R-:W-:Y:S02]  /*dd90*/  FFMA.FTZ R48, R48, c[0x0][0x2d0], -R187.reuse ;  /* 0x0000b40030307a23 */ /* 0x100fe400000108bb */
[----:B------:R-:W-:Y:S01]  /*dda0*/  FFMA.FTZ R49, R49, c[0x0][0x2d0], -R187 ;  /* 0x0000b40031317a23 */ /* 0x000fe200000108bb */
[----:B------:R-:W3:Y:S01]  /*ddb0*/  MUFU.EX2 R227, R9 ;  /* 0x0000000900e37308 */ /* 0x000ee20000000800 */
[--C-:B------:R-:W-:Y:S02]  /*ddc0*/  FFMA.FTZ R42, R42, c[0x0][0x2d0], -R3.reuse ;  /* 0x0000b4002a2a7a23 */ /* 0x100fe40000010803 */
[--C-:B------:R-:W-:Y:S01]  /*ddd0*/  FFMA.FTZ R43, R43, c[0x0][0x2d0], -R3.reuse ;  /* 0x0000b4002b2b7a23 */ /* 0x100fe20000010803 */
[----:B--2---:R-:W-:Y:S01]  /*dde0*/  F2FP.PACK_AB R195, R228, R217 ;  /* 0x000000d9e4c3723e */ /* 0x004fe200000000ff */
[--C-:B------:R-:W-:Y:S02]  /*ddf0*/  FFMA.FTZ R46, R46, c[0x0][0x2d0], -R3.reuse ;  /* 0x0000b4002e2e7a23 */ /* 0x100fe40000010803 */
[----:B------:R-:W-:Y:S02]  /*de00*/  FFMA.FTZ R47, R47, c[0x0][0x2d0], -R3 ;  /* 0x0000b4002f2f7a23 */ /* 0x000fe40000010803 */
[--C-:B------:R-:W-:Y:S01]  /*de10*/  FFMA.FTZ R36, R36, c[0x0][0x2d0], -R187.reuse ;  /* 0x0000b40024247a23 */ /* 0x100fe200000108bb */
[----:B------:R-:W2:Y:S01]  /*de20*/  MUFU.EX2 R224, R11 ;  /* 0x0000000b00e07308 */ /* 0x000ea20000000800 */
[----:B------:R-:W-:Y:S02]  /*de30*/  FFMA.FTZ R37, R37, c[0x0][0x2d0], -R187 ;  /* 0x0000b40025257a23 */ /* 0x000fe400000108bb */
[--C-:B------:R-:W-:Y:S02]  /*de40*/  FFMA.FTZ R38, R38, c[0x0][0x2d0], -R212.reuse ;  /* 0x0000b40026267a23 */ /* 0x100fe400000108d4 */
[C---:B-1----:R-:W-:Y:S02]  /*de50*/  FMUL.FTZ R10, R0.reuse, R202 ;  /* 0x000000ca000a7220 */ /* 0x042fe40000410000 */
[C---:B------:R-:W-:Y:S02]  /*de60*/  FMUL.FTZ R14, R0.reuse, R206 ;  /* 0x000000ce000e7220 */ /* 0x040fe40000410000 */
[C---:B------:R-:W-:Y:S01]  /*de70*/  FMUL.FTZ R15, R0.reuse, R207 ;  /* 0x000000cf000f7220 */ /* 0x040fe20000410000 */
[----:B------:R-:W-:Y:S01]  /*de80*/  MUFU.EX2 R200, R20 ;  /* 0x0000001400c87308 */ /* 0x000fe20000000800 */
[C---:B------:R-:W-:Y:S02]  /*de90*/  FMUL.FTZ R138, R0.reuse, R138 ;  /* 0x0000008a008a7220 */ /* 0x040fe40000410000 */
[----:B------:R-:W-:Y:S01]  /*dea0*/  FMUL.FTZ R139, R0, R139 ;  /* 0x0000008b008b7220 */ /* 0x000fe20000410000 */
[----:B---3--:R-:W-:Y:S01]  /*deb0*/  F2FP.PACK_AB R192, R227, R223 ;  /* 0x000000dfe3c0723e */ /* 0x008fe200000000ff */
[----:B------:R-:W-:Y:S02]  /*dec0*/  FMUL.FTZ R9, R180, R201 ;  /* 0x000000c9b4097220 */ /* 0x000fe40000410000 */
[C---:B------:R-:W-:Y:S02]  /*ded0*/  FMUL.FTZ R142, R0.reuse, R142 ;  /* 0x0000008e008e7220 */ /* 0x040fe40000410000 */
[C---:B------:R-:W-:Y:S01]  /*dee0*/  FMUL.FTZ R143, R0.reuse, R143 ;  /* 0x0000008f008f7220 */ /* 0x040fe20000410000 */
[----:B------:R-:W-:Y:S01]  /*def0*/  MUFU.EX2 R201, R22 ;  /* 0x0000001600c97308 */ /* 0x000fe20000000800 */
[C---:B------:R-:W-:Y:S02]  /*df00*/  FMUL.FTZ R154, R0.reuse, R154 ;  /* 0x0000009a009a7220 */ /* 0x040fe40000410000 */
[----:B------:R-:W-:Y:S01]  /*df10*/  FMUL.FTZ R155, R0, R155 ;  /* 0x0000009b009b7220 */ /* 0x000fe20000410000 */
[----:B--2---:R-:W-:Y:S01]  /*df20*/  F2FP.PACK_AB R193, R224, R222 ;  /* 0x000000dee0c1723e */ /* 0x004fe200000000ff */
[C---:B------:R-:W-:Y:S02]  /*df30*/  FMUL.FTZ R11, R0.reuse, R203 ;  /* 0x000000cb000b7220 */ /* 0x040fe40000410000 */
[--C-:B------:R-:W-:Y:S02]  /*df40*/  FFMA.FTZ R39, R39, c[0x0][0x2d0], -R212.reuse ;  /* 0x0000b40027277a23 */ /* 0x100fe400000108d4 */
[C---:B------:R-:W-:Y:S01]  /*df50*/  FMUL.FTZ R158, R0.reuse, R158 ;  /* 0x0000009e009e7220 */ /* 0x040fe20000410000 */
[----:B------:R-:W-:Y:S01]  /*df60*/  MUFU.EX2 R203, R21 ;  /* 0x0000001500cb7308 */ /* 0x000fe20000000800 */
[C---:B------:R-:W-:Y:S01]  /*df70*/  FMUL.FTZ R159, R0.reuse, R159 ;  /* 0x0000009f009f7220 */ /* 0x040fe20000410000 */
[C---:B------:R-:W-:Y:S04]  /*df80*/  HMMA.16816.F32 R8, R192.reuse, R208, R8 ;  /* 0x000000d0c008723c */ /* 0x040fe80000001808 */
[C---:B------:R-:W-:Y:S02]  /*df90*/  FMUL.FTZ R170, R0.reuse, R170 ;  /* 0x000000aa00aa7220 */ /* 0x040fe40000410000 */
[C---:B------:R-:W-:Y:S02]  /*dfa0*/  FMUL.FTZ R171, R0.reuse, R171 ;  /* 0x000000ab00ab7220 */ /* 0x040fe40000410000 */
[-C--:B------:R-:W-:Y:S01]  /*dfb0*/  HMMA.16816.F32 R12, R192, R210.reuse, R12 ;  /* 0x000000d2c00c723c */ /* 0x080fe2000000180c */
[----:B------:R1:W-:Y:S03]  /*dfc0*/  MUFU.EX2 R205, R23 ;  /* 0x0000001700cd7308 */ /* 0x0003e60000000800 */
[C---:B------:R-:W-:Y:S02]  /*dfd0*/  FMUL.FTZ R174, R0.reuse, R174 ;  /* 0x000000ae00ae7220 */ /* 0x040fe40000410000 */
[C---:B------:R-:W-:Y:S02]  /*dfe0*/  FMUL.FTZ R175, R0.reuse, R175 ;  /* 0x000000af00af7220 */ /* 0x040fe40000410000 */
[C---:B------:R-:W-:Y:S03]  /*dff0*/  HMMA.16816.F32 R16, R188.reuse, R210, R16 ;  /* 0x000000d2bc10723c */ /* 0x040fe60000001810 */
[----:B------:R-:W-:Y:S01]  /*e000*/  MUFU.EX2 R204, R24 ;  /* 0x0000001800cc7308 */ /* 0x000fe20000000800 */
[C---:B------:R-:W-:Y:S02]  /*e010*/  FMUL.FTZ R74, R0.reuse, R74 ;  /* 0x0000004a004a7220 */ /* 0x040fe40000410000 */
[C---:B------:R-:W-:Y:S02]  /*e020*/  FMUL.FTZ R75, R0.reuse, R75 ;  /* 0x0000004b004b7220 */ /* 0x040fe40000410000 */
[-C--:B------:R-:W-:Y:S04]  /*e030*/  HMMA.16816.F32 R132, R188, R196.reuse, R132 ;  /* 0x000000c4bc84723c */ /* 0x080fe80000001884 */
[C---:B------:R-:W-:Y:S01]  /*e040*/  FMUL.FTZ R78, R0.reuse, R78 ;  /* 0x0000004e004e7220 */ /* 0x040fe20000410000 */
[----:B------:R-:W2:Y:S01]  /*e050*/  MUFU.EX2 R206, R25 ;  /* 0x0000001900ce7308 */ /* 0x000ea20000000800 */
[----:B------:R-:W-:Y:S02]  /*e060*/  FMUL.FTZ R79, R0, R79 ;  /* 0x0000004f004f7220 */ /* 0x000fe40000410000 */
[C---:B------:R-:W-:Y:S01]  /*e070*/  HMMA.16816.F32 R136, R192.reuse, R196, R136 ;  /* 0x000000c4c088723c */ /* 0x040fe20000001888 */
[----:B-1----:R-:W-:Y:S03]  /*e080*/  LDSM.16.MT88.4 R20, [R239+0x2100] ;  /* 0x00210000ef14783b */ /* 0x002fe60000004200 */
[C---:B------:R-:W-:Y:S02]  /*e090*/  FMUL.FTZ R84, R182.reuse, R84 ;  /* 0x00000054b6547220 */ /* 0x040fe40000410000 */
[----:B------:R-:W-:Y:S01]  /*e0a0*/  FMUL.FTZ R85, R182, R85 ;  /* 0x00000055b6557220 */ /* 0x000fe20000410000 */
[----:B------:R-:W-:Y:S01]  /*e0b0*/  MUFU.EX2 R202, R26 ;  /* 0x0000001a00ca7308 */ /* 0x000fe20000000800 */
[-C--:B------:R-:W-:Y:S04]  /*e0c0*/  HMMA.16816.F32 R140, R192, R198.reuse, R140 ;  /* 0x000000c6c08c723c */ /* 0x080fe8000000188c */
[C---:B------:R-:W-:Y:S02]  /*e0d0*/  FMUL.FTZ R86, R181.reuse, R86 ;  /* 0x00000056b5567220 */ /* 0x040fe40000410000 */
[C---:B------:R-:W-:Y:S02]  /*e0e0*/  FMUL.FTZ R87, R181.reuse, R87 ;  /* 0x00000057b5577220 */ /* 0x040fe40000410000 */
[C---:B------:R-:W-:Y:S01]  /*e0f0*/  HMMA.16816.F32 R144, R188.reuse, R198, R144 ;  /* 0x000000c6bc90723c */ /* 0x040fe20000001890 */
[----:B------:R-:W1:Y:S01]  /*e100*/  LDSM.16.MT88.4 R196, [R240+0x100] ;  /* 0x00010000f0c4783b */ /* 0x000e620000004200 */
[----:B------:R3:W-:Y:S02]  /*e110*/  MUFU.EX2 R207, R27 ;  /* 0x0000001b00cf7308 */ /* 0x0007e40000000800 */
[C---:B------:R-:W-:Y:S02]  /*e120*/  FMUL.FTZ R88, R180.reuse, R88 ;  /* 0x00000058b4587220 */ /* 0x040fe40000410000 */
[----:B------:R-:W-:Y:S02]  /*e130*/  FMUL.FTZ R89, R180, R89 ;  /* 0x00000059b4597220 */ /* 0x000fe40000410000 */
[C---:B------:R-:W-:Y:S04]  /*e140*/  FMUL.FTZ R90, R0.reuse, R90 ;  /* 0x0000005a005a7220 */ /* 0x040fe80000410000 */
[----:B------:R-:W-:Y:S01]  /*e150*/  MUFU.EX2 R208, R33 ;  /* 0x0000002100d07308 */ /* 0x000fe20000000800 */
[----:B------:R-:W-:Y:S02]  /*e160*/  FMUL.FTZ R91, R0, R91 ;  /* 0x0000005b005b7220 */ /* 0x000fe40000410000 */
[C---:B------:R-:W-:Y:S02]  /*e170*/  FMUL.FTZ R92, R180.reuse, R92 ;  /* 0x0000005cb45c7220 */ /* 0x040fe40000410000 */
[----:B------:R-:W-:Y:S02]  /*e180*/  FMUL.FTZ R93, R180, R93 ;  /* 0x0000005db45d7220 */ /* 0x000fe40000410000 */
[C---:B------:R-:W-:Y:S02]  /*e190*/  FMUL.FTZ R94, R0.reuse, R94 ;  /* 0x0000005e005e7220 */ /* 0x040fe40000410000 */
[----:B------:R-:W-:Y:S01]  /*e1a0*/  FMUL.FTZ R95, R0, R95 ;  /* 0x0000005f005f7220 */ /* 0x000fe20000410000 */
[----:B------:R4:W-:Y:S01]  /*e1b0*/  MUFU.EX2 R209, R34 ;  /* 0x0000002200d17308 */ /* 0x0009e20000000800 */
[C---:B------:R-:W-:Y:S02]  /*e1c0*/  FMUL.FTZ R96, R182.reuse, R96 ;  /* 0x00000060b6607220 */ /* 0x040fe40000410000 */
[----:B------:R-:W-:Y:S01]  /*e1d0*/  FMUL.FTZ R97, R182, R97 ;  /* 0x00000061b6617220 */ /* 0x000fe20000410000 */
[----:B---3--:R-:W-:Y:S01]  /*e1e0*/  LDSM.16.MT88.4 R24, [R237+0x900] ;  /* 0x00090000ed18783b */ /* 0x008fe20000004200 */
[C---:B------:R-:W-:Y:S02]  /*e1f0*/  FMUL.FTZ R98, R181.reuse, R98 ;  /* 0x00000062b5627220 */ /* 0x040fe40000410000 */
[----:B------:R-:W-:Y:S02]  /*e200*/  FMUL.FTZ R99, R181, R99 ;  /* 0x00000063b5637220 */ /* 0x000fe40000410000 */
[--C-:B------:R-:W-:Y:S01]  /*e210*/  FFMA.FTZ R30, R30, c[0x0][0x2d0], -R3.reuse ;  /* 0x0000b4001e1e7a23 */ /* 0x100fe20000010803 */
[----:B------:R-:W-:Y:S01]  /*e220*/  MUFU.EX2 R210, R40 ;  /* 0x0000002800d27308 */ /* 0x000fe20000000800 */
[--C-:B------:R-:W-:Y:S02]  /*e230*/  FFMA.FTZ R31, R31, c[0x0][0x2d0], -R3.reuse ;  /* 0x0000b4001f1f7a23 */ /* 0x100fe40000010803 */
[--C-:B------:R-:W-:Y:S02]  /*e240*/  FFMA.FTZ R58, R58, c[0x0][0x2d0], -R3.reuse ;  /* 0x0000b4003a3a7a23 */ /* 0x100fe40000010803 */
[--C-:B------:R-:W-:Y:S02]  /*e250*/  FFMA.FTZ R59, R59, c[0x0][0x2d0], -R3.reuse ;  /* 0x0000b4003b3b7a23 */ /* 0x100fe40000010803 */
[--C-:B------:R-:W-:Y:S01]  /*e260*/  FFMA.FTZ R62, R62, c[0x0][0x2d0], -R3.reuse ;  /* 0x0000b4003e3e7a23 */ /* 0x100fe20000010803 */
[-C--:B-1----:R-:W-:Y:S02]  /*e270*/  HMMA.16816.F32 R148, R188, R196.reuse, R148 ;  /* 0x000000c4bc94723c */ /* 0x082fe40000001894 */
[----:B------:R-:W-:Y:S01]  /*e280*/  MUFU.EX2 R211, R43 ;  /* 0x0000002b00d37308 */ /* 0x000fe20000000800 */
[----:B------:R-:W-:Y:S01]  /*e290*/  FFMA.FTZ R3, R63, c[0x0][0x2d0], -R3 ;  /* 0x0000b4003f037a23 */ /* 0x000fe20000010803 */
[----:B----4-:R-:W-:Y:S01]  /*e2a0*/  LDSM.16.MT88.4 R32, [R238+0x900] ;  /* 0x00090000ee20783b */ /* 0x010fe20000004200 */
[--C-:B------:R-:W-:Y:S03]  /*e2b0*/  FFMA.FTZ R51, R51, c[0x0][0x2d0], -R212.reuse ;  /* 0x0000b40033337a23 */ /* 0x100fe600000108d4 */
[C---:B------:R-:W-:Y:S04]  /*e2c0*/  HMMA.16816.F32 R152, R192.reuse, R196, R152 ;  /* 0x000000c4c098723c */ /* 0x040fe80000001898 */
[----:B------:R-:W-:Y:S01]  /*e2d0*/  MUFU.EX2 R232, R30 ;  /* 0x0000001e00e87308 */ /* 0x000fe20000000800 */
[--C-:B------:R-:W-:Y:S01]  /*e2e0*/  FFMA.FTZ R52, R52, c[0x0][0x2d0], -R187.reuse ;  /* 0x0000b40034347a23 */ /* 0x100fe200000108bb */
[----:B------:R-:W3:Y:S01]  /*e2f0*/  LDL.LU R63, [R1+0x10] ;  /* 0x00001000013f7983 */ /* 0x000ee20000300800 */
[----:B------:R-:W-:Y:S01]  /*e300*/  FFMA.FTZ R53, R53, c[0x0][0x2d0], -R187 ;  /* 0x0000b40035357a23 */ /* 0x000fe200000108bb */
[-C--:B------:R-:W-:Y:S04]  /*e310*/  HMMA.16816.F32 R156, R192, R198.reuse, R156 ;  /* 0x000000c6c09c723c */ /* 0x080fe8000000189c */
[--C-:B------:R-:W-:Y:S02]  /*e320*/  FFMA.FTZ R54, R54, c[0x0][0x2d0], -R212.reuse ;  /* 0x0000b40036367a23 */ /* 0x100fe400000108d4 */
[----:B------:R-:W-:Y:S01]  /*e330*/  MUFU.EX2 R59, R59 ;  /* 0x0000003b003b7308 */ /* 0x000fe20000000800 */
[--C-:B------:R-:W-:Y:S01]  /*e340*/  FFMA.FTZ R55, R55, c[0x0][0x2d0], -R212.reuse ;  /* 0x0000b40037377a23 */ /* 0x100fe200000108d4 */
[C---:B------:R-:W-:Y:S01]  /*e350*/  HMMA.16816.F32 R160, R188.reuse, R198, R160 ;  /* 0x000000c6bca0723c */ /* 0x040fe200000018a0 */
[----:B------:R-:W1:Y:S03]  /*e360*/  LDSM.16.MT88.4 R196, [R239+0x100] ;  /* 0x00010000efc4783b */ /* 0x000e660000004200 */
[C---:B------:R-:W-:Y:S02]  /*e370*/  FMUL.FTZ R100, R182.reuse, R100 ;  /* 0x00000064b6647220 */ /* 0x040fe40000410000 */
[----:B------:R-:W-:Y:S02]  /*e380*/  FMUL.FTZ R101, R182, R101 ;  /* 0x00000065b6657220 */ /* 0x000fe40000410000 */
[----:B------:R-:W-:Y:S01]  /*e390*/  MUFU.EX2 R62, R62 ;  /* 0x0000003e003e7308 */ /* 0x000fe20000000800 */
[C---:B------:R-:W-:Y:S03]  /*e3a0*/  FMUL.FTZ R102, R181.reuse, R102 ;  /* 0x00000066b5667220 */ /* 0x040fe60000410000 */
[C---:B------:R-:W-:Y:S02]  /*e3b0*/  FMUL.FTZ R103, R181.reuse, R103 ;  /* 0x00000067b5677220 */ /* 0x040fe40000410000 */
[C---:B------:R-:W-:Y:S02]  /*e3c0*/  FMUL.FTZ R104, R180.reuse, R104 ;  /* 0x00000068b4687220 */ /* 0x040fe40000410000 */
[----:B------:R-:W-:Y:S02]  /*e3d0*/  FMUL.FTZ R105, R180, R105 ;  /* 0x00000069b4697220 */ /* 0x000fe40000410000 */
[----:B------:R-:W-:Y:S01]  /*e3e0*/  MUFU.EX2 R58, R58 ;  /* 0x0000003a003a7308 */ /* 0x000fe20000000800 */
        /* <DEDUP_REMOVED lines=11> */
[----:B------:R-:W-:Y:S01]  /*e4a0*/  FMUL.FTZ R117, R182, R117 ;  /* 0x00000075b6757220 */ /* 0x000fe20000410000 */
[-C--:B-1----:R-:W-:Y:S03]  /*e4b0*/  HMMA.16816.F32 R164, R188, R196.reuse, R164 ;  /* 0x000000c4bca4723c */ /* 0x082fe600000018a4 */
[C---:B------:R-:W-:Y:S02]  /*e4c0*/  FMUL.FTZ R118, R181.reuse, R118 ;  /* 0x00000076b5767220 */ /* 0x040fe40000410000 */
[----:B------:R-:W-:Y:S02]  /*e4d0*/  FMUL.FTZ R119, R181, R119 ;  /* 0x00000077b5777220 */ /* 0x000fe40000410000 */
[--C-:B------:R-:W-:Y:S01]  /*e4e0*/  FFMA.FTZ R28, R28, c[0x0][0x2d0], -R183.reuse ;  /* 0x0000b4001c1c7a23 */ /* 0x100fe200000108b7 */
[C---:B------:R-:W-:Y:S03]  /*e4f0*/  HMMA.16816.F32 R168, R192.reuse, R196, R168 ;  /* 0x000000c4c0a8723c */ /* 0x040fe600000018a8 */
[----:B------:R2:W-:Y:S01]  /*e500*/  MUFU.EX2 R225, R28 ;  /* 0x0000001c00e17308 */ /* 0x0005e20000000800 */
[C---:B------:R-:W-:Y:S02]  /*e510*/  FMUL.FTZ R120, R180.reuse, R120 ;  /* 0x00000078b4787220 */ /* 0x040fe40000410000 */
[----:B------:R-:W-:Y:S02]  /*e520*/  FMUL.FTZ R121, R180, R121 ;  /* 0x00000079b4797220 */ /* 0x000fe40000410000 */
[-C--:B------:R-:W-:Y:S04]  /*e530*/  HMMA.16816.F32 R172, R192, R198.reuse, R172 ;  /* 0x000000c6c0ac723c */ /* 0x080fe800000018ac */
[C---:B------:R-:W-:Y:S02]  /*e540*/  FMUL.FTZ R122, R0.reuse, R122 ;  /* 0x0000007a007a7220 */ /* 0x040fe40000410000 */
[----:B------:R-:W-:Y:S02]  /*e550*/  FMUL.FTZ R123, R0, R123 ;  /* 0x0000007b007b7220 */ /* 0x000fe40000410000 */
[C---:B------:R-:W-:Y:S01]  /*e560*/  HMMA.16816.F32 R176, R188.reuse, R198, R176 ;  /* 0x000000c6bcb0723c */ /* 0x040fe200000018b0 */
[----:B------:R-:W1:Y:S03]  /*e570*/  LDSM.16.MT88.4 R196, [R237+0x2100] ;  /* 0x00210000edc4783b */ /* 0x000e660000004200 */
[C---:B------:R-:W-:Y:S02]  /*e580*/  FMUL.FTZ R124, R180.reuse, R124 ;  /* 0x0000007cb47c7220 */ /* 0x040fe40000410000 */
[----:B------:R-:W-:Y:S02]  /*e590*/  FMUL.FTZ R125, R180, R125 ;  /* 0x0000007db47d7220 */ /* 0x000fe40000410000 */
[----:B------:R-:W-:Y:S01]  /*e5a0*/  FMUL.FTZ R126, R0, R126 ;  /* 0x0000007e007e7220 */ /* 0x000fe20000410000 */
[----:B--2---:R-:W-:Y:S03]  /*e5b0*/  F2FP.PACK_AB R28, R206, R204 ;  /* 0x000000ccce1c723e */ /* 0x004fe600000000ff */
[----:B------:R-:W-:Y:S02]  /*e5c0*/  FMUL.FTZ R127, R0, R127 ;  /* 0x0000007f007f7220 */ /* 0x000fe40000410000 */
[--C-:B------:R-:W-:Y:S02]  /*e5d0*/  FFMA.FTZ R29, R29, c[0x0][0x2d0], -R183.reuse ;  /* 0x0000b4001d1d7a23 */ /* 0x100fe400000108b7 */
[C---:B------:R-:W-:Y:S02]  /*e5e0*/  FMUL.FTZ R128, R182.reuse, R128 ;  /* 0x00000080b6807220 */ /* 0x040fe40000410000 */
[----:B------:R-:W2:Y:S01]  /*e5f0*/  MUFU.EX2 R214, R29 ;  /* 0x0000001d00d67308 */ /* 0x000ea20000000800 */
[----:B------:R-:W-:Y:S02]  /*e600*/  FMUL.FTZ R129, R182, R129 ;  /* 0x00000081b6817220 */ /* 0x000fe40000410000 */
[C---:B------:R-:W-:Y:S02]  /*e610*/  FMUL.FTZ R130, R181.reuse, R130 ;  /* 0x00000082b5827220 */ /* 0x040fe40000410000 */
[----:B------:R-:W-:Y:S02]  /*e620*/  FMUL.FTZ R131, R181, R131 ;  /* 0x00000083b5837220 */ /* 0x000fe40000410000 */
[--C-:B------:R-:W-:Y:S02]  /*e630*/  FFMA.FTZ R56, R56, c[0x0][0x2d0], -R183.reuse ;  /* 0x0000b40038387a23 */ /* 0x100fe400000108b7 */
[--C-:B------:R-:W-:Y:S02]  /*e640*/  FFMA.FTZ R57, R57, c[0x0][0x2d0], -R183.reuse ;  /* 0x0000b40039397a23 */ /* 0x100fe400000108b7 */
[--C-:B------:R-:W-:Y:S02]  /*e650*/  FFMA.FTZ R60, R60, c[0x0][0x2d0], -R183.reuse ;  /* 0x0000b4003c3c7a23 */ /* 0x100fe400000108b7 */
[----:B------:R-:W-:Y:S02]  /*e660*/  FFMA.FTZ R183, R61, c[0x0][0x2d0], -R183 ;  /* 0x0000b4003db77a23 */ /* 0x000fe400000108b7 */
[--C-:B------:R-:W-:Y:S01]  /*e670*/  FFMA.FTZ R64, R64, c[0x0][0x2d0], -R187.reuse ;  /* 0x0000b40040407a23 */ /* 0x100fe200000108bb */
[----:B------:R-:W-:Y:S01]  /*e680*/  MUFU.EX2 R57, R57 ;  /* 0x0000003900397308 */ /* 0x000fe20000000800 */
[----:B------:R-:W-:Y:S01]  /*e690*/  FFMA.FTZ R187, R65, c[0x0][0x2d0], -R187 ;  /* 0x0000b40041bb7a23 */ /* 0x000fe200000108bb */
[----:B------:R-:W-:Y:S01]  /*e6a0*/  MOV R65, R216 ;  /* 0x000000d800417202 */ /* 0x000fe20000000f00 */
[--C-:B------:R-:W-:Y:S02]  /*e6b0*/  FFMA.FTZ R66, R66, c[0x0][0x2d0], -R212.reuse ;  /* 0x0000b40042427a23 */ /* 0x100fe400000108d4 */
[----:B------:R-:W-:Y:S01]  /*e6c0*/  FFMA.FTZ R212, R67, c[0x0][0x2d0], -R212 ;  /* 0x0000b40043d47a23 */ /* 0x000fe200000108d4 */
[-C--:B-1----:R-:W-:Y:S03]  /*e6d0*/  HMMA.16816.F32 R68, R188, R196.reuse, R68 ;  /* 0x000000c4bc44723c */ /* 0x082fe60000001844 */
[----:B--2---:R-:W-:Y:S01]  /*e6e0*/  MOV R61, R214 ;  /* 0x000000d6003d7202 */ /* 0x004fe20000000f00 */
[----:B------:R-:W-:Y:S01]  /*e6f0*/  MUFU.EX2 R216, R39 ;  /* 0x0000002700d87308 */ /* 0x000fe20000000800 */
[----:B------:R-:W-:Y:S02]  /*e700*/  F2FP.PACK_AB R29, R207, R202 ;  /* 0x000000cacf1d723e */ /* 0x000fe400000000ff */
[----:B------:R-:W-:Y:S01]  /*e710*/  MOV R67, R215 ;  /* 0x000000d700437202 */ /* 0x000fe20000000f00 */
[C---:B------:R-:W-:Y:S06]  /*e720*/  HMMA.16816.F32 R72, R192.reuse, R196, R72 ;  /* 0x000000c4c048723c */ /* 0x040fec0000001848 */
[----:B------:R-:W-:Y:S02]  /*e730*/  MUFU.EX2 R215, R38 ;  /* 0x0000002600d77308 */ /* 0x000fe40000000800 */
[-C--:B------:R-:W-:Y:S08]  /*e740*/  HMMA.16816.F32 R76, R192, R198.reuse, R76 ;  /* 0x000000c6c04c723c */ /* 0x080ff0000000184c */
[C---:B------:R-:W-:Y:S01]  /*e750*/  HMMA.16816.F32 R80, R188.reuse, R198, R80 ;  /* 0x000000c6bc50723c */ /* 0x040fe20000001850 */
[----:B------:R-:W1:Y:S01]  /*e760*/  LDSM.16.MT88.4 R196, [R238+0x2100] ;  /* 0x00210000eec4783b */ /* 0x000e620000004200 */
[----:B------:R-:W-:Y:S10]  /*e770*/  MUFU.EX2 R214, R41 ;  /* 0x0000002900d67308 */ /* 0x000ff40000000800 */
[----:B------:R-:W-:Y:S10]  /*e780*/  MUFU.EX2 R187, R187 ;  /* 0x000000bb00bb7308 */ /* 0x000ff40000000800 */
[----:B------:R-:W-:Y:S10]  /*e790*/  MUFU.EX2 R212, R212 ;  /* 0x000000d400d47308 */ /* 0x000ff40000000800 */
[----:B------:R-:W-:Y:S01]  /*e7a0*/  MUFU.EX2 R183, R183 ;  /* 0x000000b700b77308 */ /* 0x000fe20000000800 */
[-C--:B-1----:R-:W-:Y:S09]  /*e7b0*/  HMMA.16816.F32 R84, R188, R196.reuse, R84 ;  /* 0x000000c4bc54723c */ /* 0x082ff20000001854 */
[----:B------:R-:W-:Y:S01]  /*e7c0*/  MUFU.EX2 R64, R64 ;  /* 0x0000004000407308 */ /* 0x000fe20000000800 */
[C---:B------:R-:W-:Y:S09]  /*e7d0*/  HMMA.16816.F32 R88, R192.reuse, R196, R88 ;  /* 0x000000c4c058723c */ /* 0x040ff20000001858 */
[----:B------:R-:W-:Y:S01]  /*e7e0*/  MUFU.EX2 R66, R66 ;  /* 0x0000004200427308 */ /* 0x000fe20000000800 */
[-C--:B------:R-:W-:Y:S09]  /*e7f0*/  HMMA.16816.F32 R92, R192, R198.reuse, R92 ;  /* 0x000000c6c05c723c */ /* 0x080ff2000000185c */
[----:B------:R-:W-:Y:S01]  /*e800*/  MUFU.EX2 R60, R60 ;  /* 0x0000003c003c7308 */ /* 0x000fe20000000800 */
[C---:B------:R-:W-:Y:S01]  /*e810*/  HMMA.16816.F32 R96, R188.reuse, R198, R96 ;  /* 0x000000c6bc60723c */ /* 0x040fe20000001860 */
[----:B------:R-:W1:Y:S07]  /*e820*/  LDSM.16.MT88.4 R196, [R240+0x2100] ;  /* 0x00210000f0c4783b */ /* 0x000e6e0000004200 */
[-C--:B-1----:R-:W-:Y:S08]  /*e830*/  HMMA.16816.F32 R100, R188, R196.reuse, R100 ;  /* 0x000000c4bc64723c */ /* 0x082ff00000001864 */
[C---:B------:R-:W-:Y:S07]  /*e840*/  HMMA.16816.F32 R104, R192.reuse, R196, R104 ;  /* 0x000000c4c068723c */ /* 0x040fee0000001868 */
[----:B------:R-:W-:Y:S01]  /*e850*/  MOV R196, R219 ;  /* 0x000000db00c47202 */ /* 0x000fe20000000f00 */
[-C--:B------:R-:W-:Y:S01]  /*e860*/  HMMA.16816.F32 R108, R192, R198.reuse, R108 ;  /* 0x000000c6c06c723c */ /* 0x080fe2000000186c */
[----:B------:R1:W-:Y:S03]  /*e870*/  MUFU.EX2 R219, R48 ;  /* 0x0000003000db7308 */ /* 0x0003e60000000800 */
[----:B------:R-:W-:Y:S04]  /*e880*/  MOV R197, R220 ;  /* 0x000000dc00c57202 */ /* 0x000fe80000000f00 */
[C---:B------:R-:W-:Y:S03]  /*e890*/  HMMA.16816.F32 R112, R188.reuse, R198, R112 ;  /* 0x000000c6bc70723c */ /* 0x040fe60000001870 */
[----:B------:R2:W-:Y:S04]  /*e8a0*/  MUFU.EX2 R220, R51 ;  /* 0x0000003300dc7308 */ /* 0x0005e80000000800 */
[----:B------:R-:W-:Y:S01]  /*e8b0*/  MOV R199, R218 ;  /* 0x000000da00c77202 */ /* 0x000fe20000000f00 */
[-C--:B------:R-:W-:Y:S04]  /*e8c0*/  HMMA.16816.F32 R116, R188, R20.reuse, R116 ;  /* 0x00000014bc74723c */ /* 0x080fe80000001874 */
[----:B------:R-:W-:Y:S01]  /*e8d0*/  MOV R198, R217 ;  /* 0x000000d900c67202 */ /* 0x000fe20000000f00 */
[----:B------:R-:W-:Y:S03]  /*e8e0*/  MUFU.EX2 R218, R50 ;  /* 0x0000003200da7308 */ /* 0x000fe60000000800 */
[C---:B------:R-:W-:Y:S01]  /*e8f0*/  HMMA.16816.F32 R120, R192.reuse, R20, R120 ;  /* 0x00000014c078723c */ /* 0x040fe20000001878 */
[----:B-1----:R-:W4:Y:S06]  /*e900*/  LDL.LU R48, [R1+0x14] ;  /* 0x0000140001307983 */ /* 0x002f2c0000300800 */
[----:B------:R-:W-:Y:S01]  /*e910*/  MUFU.EX2 R217, R37 ;  /* 0x0000002500d97308 */ /* 0x000fe20000000800 */
[-C--:B------:R-:W-:Y:S04]  /*e920*/  HMMA.16816.F32 R124, R192, R22.reuse, R124 ;  /* 0x00000016c07c723c */ /* 0x080fe8000000187c */
[----:B--2---:R-:W-:Y:S01]  /*e930*/  MOV R51, R65 ;  /* 0x0000004100337202 */ /* 0x004fe20000000f00 */
[----:B---3--:R-:W-:Y:S01]  /*e940*/  FFMA.FTZ R0, R0, R63, R222 ;  /* 0x0000003f00007223 */ /* 0x008fe200000100de */
[----:B------:R-:W-:Y:S02]  /*e950*/  MOV R222, R197 ;  /* 0x000000c500de7202 */ /* 0x000fe40000000f00 */
[----:B------:R-:W-:Y:S01]  /*e960*/  HMMA.16816.F32 R128, R188, R22, R128 ;  /* 0x00000016bc80723c */ /* 0x000fe20000001880 */
[----:B------:R-:W-:Y:S03]  /*e970*/  MUFU.EX2 R191, R45 ;  /* 0x0000002d00bf7308 */ /* 0x000fe60000000800 */
[----:B------:R-:W-:Y:S01]  /*e980*/  MOV R193, R225 ;  /* 0x000000e100c17202 */ /* 0x000fe20000000f00 */
[----:B------:R-:W-:Y:S01]  /*e990*/  FADD.FTZ R0, R224, R0 ;  /* 0x00000000e0007221 */ /* 0x000fe20000010000 */
[----:B------:R-:W-:Y:S02]  /*e9a0*/  MOV R192, R208 ;  /* 0x000000d000c07202 */ /* 0x000fe40000000f00 */
[----:B------:R-:W-:Y:S03]  /*e9b0*/  MOV R194, R209 ;  /* 0x000000d100c27202 */ /* 0x000fe60000000f00 */
[----:B------:R-:W1:Y:S01]  /*e9c0*/  MUFU.EX2 R225, R31 ;  /* 0x0000001f00e17308 */ /* 0x000e620000000800 */
[----:B------:R-:W-:Y:S02]  /*e9d0*/  MOV R195, R221 ;  /* 0x000000dd00c37202 */ /* 0x000fe40000000f00 */
[----:B------:R-:W-:Y:S02]  /*e9e0*/  MOV R188, R213 ;  /* 0x000000d500bc7202 */ /* 0x000fe40000000f00 */
[----:B------:R-:W-:Y:S02]  /*e9f0*/  F2FP.PACK_AB R20, R203, R200 ;  /* 0x000000c8cb14723e */ /* 0x000fe400000000ff */
[----:B------:R-:W-:Y:S02]  /*ea00*/  F2FP.PACK_AB R21, R205, R201 ;  /* 0x000000c9cd15723e */ /* 0x000fe400000000ff */
[----:B------:R-:W-:Y:S01]  /*ea10*/  F2FP.PACK_AB R22, R192, R195 ;  /* 0x000000c3c016723e */ /* 0x000fe200000000ff */
[----:B------:R2:W-:Y:S01]  /*ea20*/  MUFU.EX2 R221, R49 ;  /* 0x0000003100dd7308 */ /* 0x0005e20000000800 */
[----:B------:R-:W-:Y:S02]  /*ea30*/  F2FP.PACK_AB R23, R188, R194 ;  /* 0x000000c2bc17723e */ /* 0x000fe400000000ff */
[----:B------:R-:W-:Y:S02]  /*ea40*/  F2FP.PACK_AB R30, R61, R193 ;  /* 0x000000c13d1e723e */ /* 0x000fe400000000ff */
[----:B------:R-:W-:Y:S03]  /*ea50*/  MOV R224, R206 ;  /* 0x000000ce00e07202 */ /* 0x000fe60000000f00 */
[-C--:B------:R-:W-:Y:S02]  /*ea60*/  HMMA.16816.F32 R4, R20, R24.reuse, R4 ;  /* 0x000000181404723c */ /* 0x080fe40000001804 */
[----:B------:R3:W-:Y:S03]  /*ea70*/  MUFU.EX2 R213, R36 ;  /* 0x0000002400d57308 */ /* 0x0007e60000000800 */
[----:B-1----:R-:W-:Y:S07]  /*ea80*/  F2FP.PACK_AB R31, R225, R232 ;  /* 0x000000e8e11f723e */ /* 0x002fee00000000ff */
[----:B------:R1:W1:Y:S01]  /*ea90*/  MUFU.EX2 R209, R42 ;  /* 0x0000002a00d17308 */ /* 0x0002620000000800 */
[C---:B------:R-:W-:Y:S01]  /*eaa0*/  HMMA.16816.F32 R8, R28.reuse, R24, R8 ;  /* 0x000000181c08723c */ /* 0x040fe20000001808 */
[----:B--2---:R-:W2:Y:S04]  /*eab0*/  LDL.LU R49, [R1+0x40] ;  /* 0x0000400001317983 */ /* 0x004ea80000300800 */
[----:B------:R-:W2:Y:S03]  /*eac0*/  LDL.LU R50, [R1+0xc] ;  /* 0x00000c0001327983 */ /* 0x000ea60000300800 */
[-C--:B------:R-:W-:Y:S01]  /*ead0*/  HMMA.16816.F32 R12, R28, R26.reuse, R12 ;  /* 0x0000001a1c0c723c */ /* 0x080fe2000000180c */
[----:B------:R-:W4:Y:S01]  /*eae0*/  MUFU.EX2 R208, R44 ;  /* 0x0000002c00d07308 */ /* 0x000f220000000800 */
[----:B---3--:R-:W-:Y:S06]  /*eaf0*/  LDSM.16.MT88.4 R36, [R238+0x1100] ;  /* 0x00110000ee24783b */ /* 0x008fec0000004200 */
[C---:B------:R-:W-:Y:S03]  /*eb00*/  HMMA.16816.F32 R16, R20.reuse, R26, R16 ;  /* 0x0000001a1410723c */ /* 0x040fe60000001810 */
[----:B------:R-:W-:Y:S01]  /*eb10*/  MUFU.EX2 R190, R46 ;  /* 0x0000002e00be7308 */ /* 0x000fe20000000800 */
[----:B------:R-:W3:Y:S04]  /*eb20*/  LDSM.16.MT88.4 R24, [R240+0x900] ;  /* 0x00090000f018783b */ /* 0x000ee80000004200 */
[-C--:B------:R-:W-:Y:S04]  /*eb30*/  HMMA.16816.F32 R132, R20, R32.reuse, R132 ;  /* 0x000000201484723c */ /* 0x080fe80000001884 */
[----:B-1----:R-:W-:Y:S01]  /*eb40*/  LDSM.16.MT88.4 R40, [R237+0x3100] ;  /* 0x00310000ed28783b */ /* 0x002fe20000004200 */
[----:B------:R1:W1:Y:S03]  /*eb50*/  MUFU.EX2 R189, R47 ;  /* 0x0000002f00bd7308 */ /* 0x0002660000000800 */
[C---:B------:R-:W-:Y:S08]  /*eb60*/  HMMA.16816.F32 R136, R28.reuse, R32, R136 ;  /* 0x000000201c88723c */ /* 0x040ff00000001888 */
[-C--:B------:R-:W-:Y:S01]  /*eb70*/  HMMA.16816.F32 R140, R28, R34.reuse, R140 ;  /* 0x000000221c8c723c */ /* 0x080fe2000000188c */
[----:B------:R-:W-:Y:S07]  /*eb80*/  MUFU.EX2 R65, R54 ;  /* 0x0000003600417308 */ /* 0x000fee0000000800 */
[C---:B------:R-:W-:Y:S01]  /*eb90*/  HMMA.16816.F32 R144, R20.reuse, R34, R144 ;  /* 0x000000221490723c */ /* 0x040fe20000001890 */
[----:B------:R-:W3:Y:S02]  /*eba0*/  LDSM.16.MT88.4 R32, [R239+0x900] ;  /* 0x00090000ef20783b */ /* 0x000ee40000004200 */
[----:B------:R-:W-:Y:S06]  /*ebb0*/  MUFU.EX2 R63, R55 ;  /* 0x00000037003f7308 */ /* 0x000fec0000000800 */
[----:B-1----:R-:W-:Y:S01]  /*ebc0*/  LDSM.16.MT88.4 R44, [R240+0x3100] ;  /* 0x00310000f02c783b */ /* 0x002fe20000004200 */
[-C--:B---3--:R-:W-:Y:S08]  /*ebd0*/  HMMA.16816.F32 R148, R20, R24.reuse, R148 ;  /* 0x000000181494723c */ /* 0x088ff00000001894 */
        /* <DEDUP_REMOVED lines=26> */
[-C--:B------:R-:W-:Y:S04]  /*ed80*/  HMMA.16816.F32 R124, R28, R34.reuse, R124 ;  /* 0x000000221c7c723c */ /* 0x080fe8000000187c */
[----:B----4-:R-:W-:Y:S01]  /*ed90*/  FFMA.FTZ R180, R180, R48, R223 ;  /* 0x00000030b4b47223 */ /* 0x010fe200000100df */
[----:B------:R-:W-:Y:S02]  /*eda0*/  MOV R223, R196 ;  /* 0x000000c400df7202 */ /* 0x000fe40000000f00 */
[----:B------:R-:W-:Y:S01]  /*edb0*/  F2FP.PACK_AB R28, R214, R210 ;  /* 0x000000d2d61c723e */ /* 0x000fe200000000ff */
[----:B------:R-:W-:Y:S01]  /*edc0*/  HMMA.16816.F32 R128, R20, R34, R128 ;  /* 0x000000221480723c */ /* 0x000fe20000001880 */
[----:B------:R-:W3:Y:S03]  /*edd0*/  LDSM.16.MT88.4 R32, [R240+0x1100] ;  /* 0x00110000f020783b */ /* 0x000ee60000004200 */
[----:B------:R-:W-:Y:S01]  /*ede0*/  F2FP.PACK_AB R29, R211, R209 ;  /* 0x000000d1d31d723e */ /* 0x000fe200000000ff */
[----:B------:R-:W-:Y:S01]  /*edf0*/  FADD.FTZ R180, R227, R180 ;  /* 0x000000b4e3b47221 */ /* 0x000fe20000010000 */
[----:B------:R-:W-:Y:S02]  /*ee00*/  F2FP.PACK_AB R30, R191, R208 ;  /* 0x000000d0bf1e723e */ /* 0x000fe400000000ff */
[----:B------:R-:W-:Y:S04]  /*ee10*/  F2FP.PACK_AB R20, R217, R213 ;  /* 0x000000d5d914723e */ /* 0x000fe800000000ff */
[----:B------:R-:W-:Y:S02]  /*ee20*/  F2FP.PACK_AB R21, R216, R215 ;  /* 0x000000d7d815723e */ /* 0x000fe400000000ff */
[----:B------:R-:W-:Y:S02]  /*ee30*/  F2FP.PACK_AB R22, R221, R219 ;  /* 0x000000dbdd16723e */ /* 0x000fe400000000ff */
[----:B------:R-:W-:Y:S02]  /*ee40*/  F2FP.PACK_AB R23, R220, R218 ;  /* 0x000000dadc17723e */ /* 0x000fe400000000ff */
[----:B------:R-:W-:Y:S02]  /*ee50*/  F2FP.PACK_AB R31, R189, R190 ;  /* 0x000000bebd1f723e */ /* 0x000fe400000000ff */
[----:B------:R-:W-:Y:S02]  /*ee60*/  MOV R48, R188 ;  /* 0x000000bc00307202 */ /* 0x000fe40000000f00 */
[----:B------:R4:W-:Y:S01]  /*ee70*/  MUFU.EX2 R188, R52 ;  /* 0x0000003400bc7308 */ /* 0x0009e20000000800 */
[-C--:B-1----:R-:W-:Y:S03]  /*ee80*/  HMMA.16816.F32 R4, R20, R24.reuse, R4 ;  /* 0x000000181404723c */ /* 0x082fe60000001804 */
[----:B------:R-:W-:Y:S05]  /*ee90*/  MOV R227, R207 ;  /* 0x000000cf00e37202 */ /* 0x000fea0000000f00 */
[C---:B------:R-:W-:Y:S08]  /*eea0*/  HMMA.16816.F32 R8, R28.reuse, R24, R8 ;  /* 0x000000181c08723c */ /* 0x040ff00000001808 */
[-C--:B------:R-:W-:Y:S08]  /*eeb0*/  HMMA.16816.F32 R12, R28, R26.reuse, R12 ;  /* 0x0000001a1c0c723c */ /* 0x080ff0000000180c */
[C---:B------:R-:W-:Y:S01]  /*eec0*/  HMMA.16816.F32 R16, R20.reuse, R26, R16 ;  /* 0x0000001a1410723c */ /* 0x040fe20000001810 */
[----:B------:R-:W1:Y:S07]  /*eed0*/  LDSM.16.MT88.4 R24, [R239+0x1100] ;  /* 0x00110000ef18783b */ /* 0x000e6e0000004200 */
[-C--:B------:R-:W-:Y:S04]  /*eee0*/  HMMA.16816.F32 R132, R20, R36.reuse, R132 ;  /* 0x000000241484723c */ /* 0x080fe80000001884 */
[----:B--2---:R-:W-:Y:S01]  /*eef0*/  FFMA.FTZ R181, R181, R49, R226 ;  /* 0x00000031b5b57223 */ /* 0x004fe200000100e2 */
[----:B------:R-:W-:Y:S01]  /*ef00*/  MOV R226, R199 ;  /* 0x000000c700e27202 */ /* 0x000fe20000000f00 */
[----:B------:R-:W-:Y:S01]  /*ef10*/  FFMA.FTZ R182, R182, R50, R233 ;  /* 0x00000032b6b67223 */ /* 0x000fe200000100e9 */
[----:B------:R-:W-:Y:S01]  /*ef20*/  MOV R233, R198 ;  /* 0x000000c600e97202 */ /* 0x000fe20000000f00 */
[C---:B------:R-:W-:Y:S01]  /*ef30*/  HMMA.16816.F32 R136, R28.reuse, R36, R136 ;  /* 0x000000241c88723c */ /* 0x040fe20000001888 */
[----:B------:R-:W-:Y:S03]  /*ef40*/  LDSM.16.MT88.4 R196, [R237+0x1900] ;  /* 0x00190000edc4783b */ /* 0x000fe60000004200 */
[----:B------:R-:W-:Y:S01]  /*ef50*/  MOV R50, R67 ;  /* 0x0000004300327202 */ /* 0x000fe20000000f00 */
[----:B------:R-:W-:Y:S01]  /*ef60*/  FADD.FTZ R0, R233, R0 ;  /* 0x00000000e9007221 */ /* 0x000fe20000010000 */
[----:B------:R-:W-:Y:S01]  /*ef70*/  MOV R49, R61 ;  /* 0x0000003d00317202 */ /* 0x000fe20000000f00 */
[----:B------:R-:W-:Y:S01]  /*ef80*/  MUFU.EX2 R67, R53 ;  /* 0x0000003500437308 */ /* 0x000fe20000000800 */
[-C--:B------:R-:W-:Y:S04]  /*ef90*/  HMMA.16816.F32 R140, R28, R38.reuse, R140 ;  /* 0x000000261c8c723c */ /* 0x080fe8000000188c */
[----:B------:R-:W-:Y:S01]  /*efa0*/  MOV R233, R49 ;  /* 0x0000003100e97202 */ /* 0x000fe20000000f00 */
[----:B----4-:R-:W-:Y:S01]  /*efb0*/  FADD.FTZ R52, R228, R0 ;  /* 0x00000000e4347221 */ /* 0x010fe20000010000 */
[----:B------:R-:W-:Y:S01]  /*efc0*/  MOV R0, R201 ;  /* 0x000000c900007202 */ /* 0x000fe20000000f00 */
[----:B------:R-:W-:Y:S01]  /*efd0*/  FADD.FTZ R182, R234, R182 ;  /* 0x000000b6eab67221 */ /* 0x000fe20000010000 */
[C---:B------:R-:W-:Y:S01]  /*efe0*/  HMMA.16816.F32 R144, R20.reuse, R38, R144 ;  /* 0x000000261490723c */ /* 0x040fe20000001890 */
[----:B------:R-:W2:Y:S01]  /*eff0*/  LDSM.16.MT88.4 R36, [R238+0x3100] ;  /* 0x00310000ee24783b */ /* 0x000ea20000004200 */
[----:B------:R-:W4:Y:S02]  /*f000*/  MUFU.EX2 R61, R56 ;  /* 0x00000038003d7308 */ /* 0x000f240000000800 */
[----:B------:R-:W-:Y:S01]  /*f010*/  MOV R234, R194 ;  /* 0x000000c200ea7202 */ /* 0x000fe20000000f00 */
[----:B------:R-:W-:Y:S01]  /*f020*/  FADD.FTZ R181, R235, R181 ;  /* 0x000000b5ebb57221 */ /* 0x000fe20000010000 */
[----:B------:R-:W-:Y:S02]  /*f030*/  MOV R235, R195 ;  /* 0x000000c300eb7202 */ /* 0x000fe40000000f00 */
[-C--:B---3--:R-:W-:Y:S04]  /*f040*/  HMMA.16816.F32 R148, R20, R32.reuse, R148 ;  /* 0x000000201494723c */ /* 0x088fe80000001894 */
[----:B------:R3:W1:Y:S04]  /*f050*/  MUFU.EX2 R56, R3 ;  /* 0x0000000300387308 */ /* 0x0006680000000800 */
[C---:B------:R-:W-:Y:S08]  /*f060*/  HMMA.16816.F32 R152, R28.reuse, R32, R152 ;  /* 0x000000201c98723c */ /* 0x040ff00000001898 */
[-C--:B------:R-:W-:Y:S08]  /*f070*/  HMMA.16816.F32 R156, R28, R34.reuse, R156 ;  /* 0x000000221c9c723c */ /* 0x080ff0000000189c */
[C---:B------:R-:W-:Y:S01]  /*f080*/  HMMA.16816.F32 R160, R20.reuse, R34, R160 ;  /* 0x0000002214a0723c */ /* 0x040fe200000018a0 */
[----:B------:R-:W2:Y:S03]  /*f090*/  LDSM.16.MT88.4 R32, [R239+0x3100] ;  /* 0x00310000ef20783b */ /* 0x000ea60000004200 */
[----:B---3--:R-:W-:Y:S01]  /*f0a0*/  FADD.FTZ R3, R223, R181 ;  /* 0x000000b5df037221 */ /* 0x008fe20000010000 */
[----:B------:R-:W-:Y:S02]  /*f0b0*/  MOV R223, R192 ;  /* 0x000000c000df7202 */ /* 0x000fe40000000f00 */
[----:B------:R-:W-:Y:S01]  /*f0c0*/  MOV R181, R203 ;  /* 0x000000cb00b57202 */ /* 0x000fe20000000f00 */
[-C--:B-1----:R-:W-:Y:S04]  /*f0d0*/  HMMA.16816.F32 R164, R20, R24.reuse, R164 ;  /* 0x0000001814a4723c */ /* 0x082fe800000018a4 */
[----:B------:R-:W-:Y:S01]  /*f0e0*/  FADD.FTZ R54, R50, R3 ;  /* 0x0000000332367221 */ /* 0x000fe20000010000 */
[----:B------:R-:W-:Y:S03]  /*f0f0*/  MOV R3, R200 ;  /* 0x000000c800037202 */ /* 0x000fe60000000f00 */
[C---:B------:R-:W-:Y:S04]  /*f100*/  HMMA.16816.F32 R168, R28.reuse, R24, R168 ;  /* 0x000000181ca8723c */ /* 0x040fe800000018a8 */
[----:B------:R-:W-:Y:S03]  /*f110*/  FADD.FTZ R0, R0, R54 ;  /* 0x0000003600007221 */ /* 0x000fe60000010000 */
[----:B------:R-:W-:Y:S01]  /*f120*/  FADD.FTZ R24, R226, R180 ;  /* 0x000000b4e2187221 */ /* 0x000fe20000010000 */
[-C--:B------:R-:W-:Y:S04]  /*f130*/  HMMA.16816.F32 R172, R28, R26.reuse, R172 ;  /* 0x0000001a1cac723c */ /* 0x080fe800000018ac */
[----:B------:R-:W-:Y:S01]  /*f140*/  MOV R226, R48 ;  /* 0x0000003000e27202 */ /* 0x000fe20000000f00 */
[----:B------:R-:W-:Y:S01]  /*f150*/  FADD.FTZ R53, R229, R24 ;  /* 0x00000018e5357221 */ /* 0x000fe20000010000 */
[----:B----4-:R-:W-:Y:S01]  /*f160*/  F2FP.PACK_AB R24, R57, R61 ;  /* 0x0000003d3918723e */ /* 0x010fe200000000ff */
[----:B------:R1:W5:Y:S01]  /*f170*/  LDL.LU R229, [R1+0x60] ;  /* 0x0000600001e57983 */ /* 0x0003620000300800 */
[C---:B------:R-:W-:Y:S03]  /*f180*/  HMMA.16816.F32 R176, R20.reuse, R26, R176 ;  /* 0x0000001a14b0723c */ /* 0x040fe600000018b0 */
[----:B------:R1:W5:Y:S01]  /*f190*/  LDL.LU R228, [R1+0x5c] ;  /* 0x00005c0001e47983 */ /* 0x0003620000300800 */
[----:B------:R-:W-:Y:S01]  /*f1a0*/  FADD.FTZ R25, R222, R182 ;  /* 0x000000b6de197221 */ /* 0x000fe20000010000 */
[----:B------:R-:W-:Y:S02]  /*f1b0*/  MOV R222, R193 ;  /* 0x000000c100de7202 */ /* 0x000fe40000000f00 */
[----:B------:R-:W-:Y:S01]  /*f1c0*/  F2FP.PACK_AB R26, R183, R60 ;  /* 0x0000003cb71a723e */ /* 0x000fe200000000ff */
[-C--:B------:R-:W-:Y:S04]  /*f1d0*/  HMMA.16816.F32 R68, R20, R40.reuse, R68 ;  /* 0x000000281444723c */ /* 0x080fe80000001844 */
[----:B------:R-:W-:Y:S01]  /*f1e0*/  FADD.FTZ R55, R51, R25 ;  /* 0x0000001933377221 */ /* 0x000fe20000010000 */
[----:B------:R-:W-:Y:S01]  /*f1f0*/  F2FP.PACK_AB R25, R59, R58 ;  /* 0x0000003a3b19723e */ /* 0x000fe200000000ff */
[----:B------:R-:W-:Y:S01]  /*f200*/  LDSM.16.MT88.4 R48, [R240+0x3900] ;  /* 0x00390000f030783b */ /* 0x000fe20000004200 */
[----:B------:R-:W-:Y:S01]  /*f210*/  F2FP.PACK_AB R27, R56, R62 ;  /* 0x0000003e381b723e */ /* 0x000fe200000000ff */
[C---:B------:R-:W-:Y:S04]  /*f220*/  HMMA.16816.F32 R72, R28.reuse, R40, R72 ;  /* 0x000000281c48723c */ /* 0x040fe80000001848 */
[----:B------:R-:W-:Y:S01]  /*f230*/  FADD.FTZ R3, R3, R55 ;  /* 0x0000003703037221 */ /* 0x000fe20000010000 */
[----:B------:R-:W-:Y:S02]  /*f240*/  MOV R182, R205 ;  /* 0x000000cd00b67202 */ /* 0x000fe40000000f00 */
[----:B------:R-:W-:Y:S01]  /*f250*/  MOV R180, R202 ;  /* 0x000000ca00b47202 */ /* 0x000fe20000000f00 */
[-C--:B------:R-:W-:Y:S04]  /*f260*/  HMMA.16816.F32 R76, R28, R42.reuse, R76 ;  /* 0x0000002a1c4c723c */ /* 0x080fe8000000184c */
[----:B------:R-:W-:Y:S02]  /*f270*/  FADD.FTZ R3, R181, R3 ;  /* 0x00000003b5037221 */ /* 0x000fe40000010000 */
[----:B------:R-:W-:Y:S01]  /*f280*/  FADD.FTZ R0, R182, R0 ;  /* 0x00000000b6007221 */ /* 0x000fe20000010000 */
[----:B------:R-:W-:Y:S01]  /*f290*/  MOV R182, R2 ;  /* 0x0000000200b67202 */ /* 0x000fe20000000f00 */
[C---:B------:R-:W-:Y:S01]  /*f2a0*/  HMMA.16816.F32 R80, R20.reuse, R42, R80 ;  /* 0x0000002a1450723c */ /* 0x040fe20000001850 */
[----:B------:R-:W-:Y:S07]  /*f2b0*/  LDSM.16.MT88.4 R40, [R240+0x1900] ;  /* 0x00190000f028783b */ /* 0x000fee0000004200 */
        /* <DEDUP_REMOVED lines=9> */
[----:B------:R-:W-:Y:S07]  /*f350*/  LDSM.16.MT88.4 R44, [R238+0x3900] ;  /* 0x00390000ee2c783b */ /* 0x000fee0000004200 */
[-C--:B------:R-:W-:Y:S08]  /*f360*/  HMMA.16816.F32 R116, R20, R32.reuse, R116 ;  /* 0x000000201474723c */ /* 0x080ff00000001874 */
[C---:B------:R-:W-:Y:S08]  /*f370*/  HMMA.16816.F32 R120, R28.reuse, R32, R120 ;  /* 0x000000201c78723c */ /* 0x040ff00000001878 */
[-C--:B------:R-:W-:Y:S01]  /*f380*/  HMMA.16816.F32 R124, R28, R34.reuse, R124 ;  /* 0x000000221c7c723c */ /* 0x080fe2000000187c */
[----:B------:R-:W3:Y:S07]  /*f390*/  LDSM.16.MT88.4 R28, [R239+0x1900] ;  /* 0x00190000ef1c783b */ /* 0x000eee0000004200 */
[----:B------:R-:W-:Y:S01]  /*f3a0*/  HMMA.16816.F32 R128, R20, R34, R128 ;  /* 0x000000221480723c */ /* 0x000fe20000001880 */
[----:B------:R-:W4:Y:S06]  /*f3b0*/  LDSM.16.MT88.4 R32, [R237+0x3900] ;  /* 0x00390000ed20783b */ /* 0x000f2c0000004200 */
[----:B------:R-:W-:Y:S02]  /*f3c0*/  F2FP.PACK_AB R20, R67, R188 ;  /* 0x000000bc4314723e */ /* 0x000fe400000000ff */
[----:B------:R-:W-:Y:S03]  /*f3d0*/  F2FP.PACK_AB R21, R63, R65 ;  /* 0x000000413f15723e */ /* 0x000fe600000000ff */
[----:B------:R-:W-:Y:S02]  /*f3e0*/  F2FP.PACK_AB R22, R187, R64 ;  /* 0x00000040bb16723e */ /* 0x000fe400000000ff */
[----:B------:R-:W-:Y:S07]  /*f3f0*/  F2FP.PACK_AB R23, R212, R66 ;  /* 0x00000042d417723e */ /* 0x000fee00000000ff */
[-C--:B------:R-:W-:Y:S01]  /*f400*/  HMMA.16816.F32 R192, R20, R196.reuse, R4 ;  /* 0x000000c414c0723c */ /* 0x080fe20000001804 */
[----:B------:R-:W1:Y:S07]  /*f410*/  LDSM.16.MT88.4 R4, [R239+0x3900] ;  /* 0x00390000ef04783b */ /* 0x000e6e0000004200 */
[C---:B------:R-:W-:Y:S07]  /*f420*/  HMMA.16816.F32 R200, R24.reuse, R196, R8 ;  /* 0x000000c418c8723c */ /* 0x040fee0000001808 */
[----:B------:R-:W-:Y:S01]  /*f430*/  MOV R11, R204 ;  /* 0x000000cc000b7202 */ /* 0x000fe20000000f00 */
[----:B------:R-:W-:Y:S01]  /*f440*/  FADD.FTZ R10, R235, R3 ;  /* 0x00000003eb0a7221 */ /* 0x000fe20000010000 */
[-C--:B------:R-:W-:Y:S03]  /*f450*/  HMMA.16816.F32 R204, R24, R198.reuse, R12 ;  /* 0x000000c618cc723c */ /* 0x080fe6000000180c */
[----:B------:R-:W-:Y:S02]  /*f460*/  FADD.FTZ R9, R11, R53 ;  /* 0x000000350b097221 */ /* 0x000fe40000010000 */
[----:B------:R-:W-:Y:S01]  /*f470*/  FADD.FTZ R8, R180, R52 ;  /* 0x00000034b4087221 */ /* 0x000fe20000010000 */
[----:B------:R-:W-:Y:S01]  /*f480*/  MOV R180, R184 ;  /* 0x000000b800b47202 */ /* 0x000fe20000000f00 */
[----:B------:R-:W-:Y:S01]  /*f490*/  FADD.FTZ R12, R224, R9 ;  /* 0x00000009e00c7221 */ /* 0x000fe20000010000 */
        /* <DEDUP_REMOVED lines=31> */
[----:B------:R-:W-:Y:S04]  /*f690*/  FADD.FTZ R8, R61, R8 ;  /* 0x000000083d087221 */ /* 0x000fe80000010000 */
        /* <DEDUP_REMOVED lines=36> */
[----:B------:R-:W-:Y:S01]  /*f8e0*/  FADD.FTZ R3, R183, R3 ;  /* 0x00000003b7037221 */ /* 0x000fe20000010000 */
[----:B------:R-:W-:Y:S01]  /*f8f0*/  MOV R183, R2 ;  /* 0x0000000200b77202 */ /* 0x000fe20000000f00 */
[----:B------:R-:W-:Y:S01]  /*f900*/  FADD.FTZ R0, R56, R0 ;  /* 0x0000000038007221 */ /* 0x000fe20000010000 */
[----:B------:R-:W-:Y:S04]  /*f910*/  STL [R1+0x40], R4 ;  /* 0x0000400401007387 */ /* 0x000fe80000100800 */
[----:B------:R1:W-:Y:S04]  /*f920*/  STL [R1+0x14], R3 ;  /* 0x0000140301007387 */ /* 0x0003e80000100800 */
[----:B------:R2:W-:Y:S01]  /*f930*/  STL [R1+0x10], R0 ;  /* 0x0000100001007387 */ /* 0x0005e20000100800 */
[----:B-1----:R-:W-:Y:S02]  /*f940*/  MOV R3, R185 ;  /* 0x000000b900037202 */ /* 0x002fe40000000f00 */
[----:B--2---:R-:W-:Y:S01]  /*f950*/  MOV R0, R186 ;  /* 0x000000ba00007202 */ /* 0x004fe20000000f00 */
[----:B-----5:R-:W-:-:S05]  /*f960*/  @P0 BRA `(.L_x_1797) ;  /* 0xffffc7e000000947 */ /* 0x020fca000383ffff */
.L_x_1796:
[----:B------:R-:W2:Y:S04]  /*f970*/  LDL.LU R5, [R1+0xc] ;  /* 0x00000c0001057983 */ /* 0x000ea80000300800 */
[----:B------:R-:W3:Y:S04]  /*f980*/  LDL.LU R7, [R1+0x40] ;  /* 0x0000400001077983 */ /* 0x000ee80000300800 */
[----:B-1----:R-:W4:Y:S04]  /*f990*/  LDL.LU R4, [R1+0x14] ;  /* 0x0000140001047983 */ /* 0x002f280000300800 */
        /* <DEDUP_REMOVED lines=14> */
[----:B------:R-:W3:Y:S01]  /*fa80*/  SHFL.BFLY PT, R3, R8, 0x1, 0x1f ;  /* 0x0c201f0008037f89 */ /* 0x000ee200000e0000 */
[----:B-1----:R-:W-:-:S03]  /*fa90*/  FADD.FTZ R5, R5, R2 ;  /* 0x0000000205057221 */ /* 0x002fc60000010000 */
[----:B------:R-:W1:Y:S01]  /*faa0*/  SHFL.BFLY PT, R2, R6, 0x1, 0x1f ;  /* 0x0c201f0006027f89 */ /* 0x000e6200000e0000 */
[----:B--2---:R-:W-:Y:S01]  /*fab0*/  FADD.FTZ R10, R10, R0 ;  /* 0x000000000a0a7221 */ /* 0x004fe20000010000 */
[----:B------:R-:W-:Y:S02]  /*fac0*/  MOV R0, RZ ;  /* 0x000000ff00007202 */ /* 0x000fe40000000f00 */
[----:B------:R-:W2:Y:S01]  /*fad0*/  SHFL.BFLY PT, R4, R5, 0x1, 0x1f ;  /* 0x0c201f0005047f89 */ /* 0x000ea200000e0000 */
[----:B---3--:R-:W-:Y:S01]  /*fae0*/  FADD.FTZ R8, R8, R3 ;  /* 0x0000000308087221 */ /* 0x008fe20000010000 */
[----:B------:R-:W-:Y:S02]  /*faf0*/  FSETP.NE.FTZ.AND P3, PT, R10, RZ, PT ;  /* 0x000000ff0a00720b */ /* 0x000fe40003f75000 */
[----:B------:R-:W-:Y:S02]  /*fb00*/  MOV R3, RZ ;  /* 0x000000ff00037202 */ /* 0x000fe40000000f00 */
[----:B------:R-:W-:-:S09]  /*fb10*/  FSETP.NE.FTZ.AND P2, PT, R8, RZ, PT ;  /* 0x000000ff0800720b */ /* 0x000fd20003f55000 */
[----:B------:R-:W3:Y:S01]  /*fb20*/  @P3 MUFU.RCP R0, R10 ;  /* 0x0000000a00003308 */ /* 0x000ee20000001000 */
[----:B-1----:R-:W-:Y:S01]  /*fb30*/  FADD.FTZ R6, R6, R2 ;  /* 0x0000000206067221 */ /* 0x002fe20000010000 */
[----:B------:R-:W-:Y:S01]  /*fb40*/  MOV R2, RZ ;  /* 0x000000ff00027202 */ /* 0x000fe20000000f00 */
[----:B--2---:R-:W-:-:S03]  /*fb50*/  FADD.FTZ R5, R4, R5 ;  /* 0x0000000504057221 */ /* 0x004fc60000010000 */
[----:B------:R-:W-:Y:S02]  /*fb60*/  FSETP.NE.FTZ.AND P1, PT, R6, RZ, PT ;  /* 0x000000ff0600720b */ /* 0x000fe40003f35000 */
[----:B------:R-:W-:Y:S01]  /*fb70*/  @P2 MUFU.RCP R3, R8 ;  /* 0x0000000800032308 */ /* 0x000fe20000001000 */
[----:B------:R-:W-:Y:S01]  /*fb80*/  FSETP.NE.FTZ.AND P0, PT, R5, RZ, PT ;  /* 0x000000ff0500720b */ /* 0x000fe20003f15000 */
[C---:B---3--:R-:W-:Y:S02]  /*fb90*/  FMUL.FTZ R192, R0.reuse, R192 ;  /* 0x000000c000c07220 */ /* 0x048fe40000410000 */
[----:B------:R-:W-:-:S04]  /*fba0*/  FMUL.FTZ R57, R0, R193 ;  /* 0x000000c100397220 */ /* 0x000fc80000410000 */
[----:B------:R-:W-:Y:S01]  /*fbb0*/  @P3 MUFU.LG2 R10, R10 ;  /* 0x0000000a000a3308 */ /* 0x000fe20000000c00 */
[C---:B------:R-:W-:Y:S02]  /*fbc0*/  FMUL.FTZ R196, R0.reuse, R196 ;  /* 0x000000c400c47220 */ /* 0x040fe40000410000 */
[C---:B------:R-:W-:Y:S02]  /*fbd0*/  FMUL.FTZ R197, R0.reuse, R197 ;  /* 0x000000c500c57220 */ /* 0x040fe40000410000 */
[C---:B------:R-:W-:Y:S02]  /*fbe0*/  FMUL.FTZ R132, R0.reuse, R132 ;  /* 0x0000008400847220 */ /* 0x040fe40000410000 */
[C---:B------:R-:W-:Y:S01]  /*fbf0*/  FMUL.FTZ R51, R0.reuse, R133 ;  /* 0x0000008500337220 */ /* 0x040fe20000410000 */
[----:B------:R-:W1:Y:S01]  /*fc00*/  @P1 MUFU.RCP R2, R6 ;  /* 0x0000000600021308 */ /* 0x000e620000001000 */
        /* <DEDUP_REMOVED lines=38> */
[----:B------:R-:W2:Y:S01]  /*fe70*/  @P0 MUFU.LG2 R5, R5 ;  /* 0x0000000500050308 */ /* 0x000ea20000000c00 */
        /* <DEDUP_REMOVED lines=98> */
[----:B--2---:R-:W-:Y:S02]  /*104a0*/  @P0 FMUL.FTZ R3, R5, 0.69314718246459960938 ;  /* 0x3f31721805030820 */ /* 0x004fe40000410000 */
[----:B------:R-:W-:Y:S02]  /*104b0*/  @P0 FMUL.FTZ R0, R7, c[0x0][0x2d0] ;  /* 0x0000b40007000a20 */ /* 0x000fe40000410000 */
[----:B------:R-:W-:-:S02]  /*104c0*/  @P3 FFMA.FTZ R61, R9, R186, R10 ;  /* 0x000000ba093d3223 */ /* 0x000fc4000001000a */
[----:B------:R-:W-:Y:S02]  /*104d0*/  @P2 FFMA.FTZ R62, R4, R185, R8 ;  /* 0x000000b9043e2223 */ /* 0x000fe40000010008 */
[----:B------:R-:W-:Y:S02]  /*104e0*/  @P1 FFMA.FTZ R63, R2, R184, R6 ;  /* 0x000000b8023f1223 */ /* 0x000fe40000010006 */
[----:B------:R-:W-:Y:S02]  /*104f0*/  @P0 FFMA.FTZ R64, R0, R182, R3 ;  /* 0x000000b600400223 */ /* 0x000fe40000010003 */
.L_x_1776:
        /* <DEDUP_REMOVED lines=197> */
.L_x_1801:
        /* <DEDUP_REMOVED lines=13> */
[----:B------:R-:W-:Y:S01]  /*11220*/  UMOV UR19, UR11 ;  /* 0x0000000b00137c82 */ /* 0x000fe20008000000 */
[C---:B------:R-:W-:Y:S01]  /*11230*/  LOP3.LUT R3, R0.reuse, 0x1ffffffe, RZ, 0xc0, !PT ;  /* 0x1ffffffe00037812 */ /* 0x040fe200078ec0ff */
[----:B------:R-:W-:Y:S01]  /*11240*/  IMAD.SHL.U32 R0, R0, 0x20, RZ ;  /* 0x0000002000007824 */ /* 0x000fe200078e00ff */
        /* <DEDUP_REMOVED lines=8> */
[-C--:B------:R-:W-:Y:S01]  /*112d0*/  LEA.HI R7, R65, R66.reuse, RZ, 0x3 ;  /* 0x0000004241077211 */ /* 0x080fe200078f18ff */
[----:B------:R-:W-:Y:S01]  /*112e0*/  IMAD R0, R4, 0x8, R0 ;  /* 0x0000000804007824 */ /* 0x000fe200078e0200 */
[----:B------:R-:W-:Y:S01]  /*112f0*/  UIMAD UR6, UR9, UR5, UR6 ;  /* 0x00000005090672a4 */ /* 0x000fe2000f8e0206 */
[----:B------:R-:W-:Y:S01]  /*11300*/  IMAD R15, R2, 0x10, R3 ;  /* 0x00000010020f7824 */ /* 0x000fe200078e0203 */
[----:B------:R-:W-:Y:S01]  /*11310*/  USEL UR13, UR13, URZ, !UP1 ;  /* 0x0000003f0d0d7287 */ /* 0x000fe2000c800000 */
[----:B------:R-:W-:Y:S01]  /*11320*/  LOP3.LUT R6, R7, 0xfffffff8, RZ, 0xc0, !PT ;  /* 0xfffffff807067812 */ /* 0x000fe200078ec0ff */
[----:B------:R-:W-:Y:S01]  /*11330*/  ULDC.64 UR4, c[0x0][0x498] ;  /* 0x0001260000047ab9 */ /* 0x000fe20000000a00 */
[----:B------:R-:W-:Y:S01]  /*11340*/  IMAD.IADD R2, R15, 0x1, R0 ;  /* 0x000000010f027824 */ /* 0x000fe200078e0200 */
[----:B------:R-:W-:Y:S01]  /*11350*/  UIMAD UR16, UR12, UR4, URZ ;  /* 0x000000040c1072a4 */ /* 0x000fe2000f8e023f */
[----:B------:R-:W-:Y:S01]  /*11360*/  SHF.R.S32.HI R19, RZ, 0x3, R7 ;  /* 0x00000003ff137819 */ /* 0x000fe20000011407 */
[----:B------:R-:W-:Y:S01]  /*11370*/  UIADD3 UR19, UR19, UR6, URZ ;  /* 0x0000000613137290 */ /* 0x000fe2000fffe03f */
[----:B-1----:R-:W-:Y:S01]  /*11380*/  IMAD R2, R76, 0x80, R2 ;  /* 0x000000804c027824 */ /* 0x002fe200078e0202 */
[----:B------:R-:W-:Y:S01]  /*11390*/  UIMAD UR16, UR13, UR5, UR16 ;  /* 0x000000050d1072a4 */ /* 0x000fe2000f8e0210 */
[----:B------:R-:W-:Y:S01]  /*113a0*/  IMAD.IADD R6, R66, 0x1, -R6 ;  /* 0x0000000142067824 */ /* 0x000fe200078e0a06 */
[----:B------:R-:W-:Y:S01]  /*113b0*/  UIMAD.WIDE.U32 UR18, UR13, UR4, UR18 ;  /* 0x000000040d1272a5 */ /* 0x000fe2000f8e0012 */
[----:B------:R-:W-:Y:S01]  /*113c0*/  @P2 IMAD.HI.U32 R3, R2, c[0x0][0x4ec], RZ ;  /* 0x00013b0002032a27 */ /* 0x000fe200078e00ff */
[----:B------:R-:W-:Y:S01]  /*113d0*/  ULDC.64 UR6, c[0x0][0x3a0] ;  /* 0x0000e80000067ab9 */ /* 0x000fe20000000a00 */
[----:B------:R-:W-:Y:S01]  /*113e0*/  LOP3.LUT P0, RZ, R5, 0x3, RZ, 0xc0, !PT ;  /* 0x0000000305ff7812 */ /* 0x000fe2000780c0ff */
[----:B------:R-:W-:Y:S01]  /*113f0*/  ULDC.64 UR4, c[0x0][0x3e8] ;  /* 0x0000fa0000047ab9 */ /* 0x000fe20000000a00 */
[----:B------:R-:W-:Y:S01]  /*11400*/  IMAD.MOV.U32 R0, RZ, RZ, R2 ;  /* 0x000000ffff007224 */ /* 0x000fe200078e0002 */
[----:B------:R-:W-:Y:S01]  /*11410*/  @P2 SHF.R.U32.HI R0, RZ, c[0x0][0x4f0], R3 ;  /* 0x00013c00ff002a19 */ /* 0x000fe20000011603 */
[----:B------:R-:W-:Y:S01]  /*11420*/  UIMAD UR8, UR8, UR4, URZ ;  /* 0x00000004080872a4 */ /* 0x000fe2000f8e023f */
[----:B------:R-:W-:Y:S01]  /*11430*/  IMAD R15, R76, 0x80, R15 ;  /* 0x000000804c0f7824 */ /* 0x000fe200078e020f */
[----:B------:R-:W-:Y:S01]  /*11440*/  LEA.HI R21, R65, R66, RZ, 0x6 ;  /* 0x0000004241157211 */ /* 0x000fe200078f30ff */
[----:B-----5:R-:W-:Y:S01]  /*11450*/  IMAD R17, R17, c[0x0][0x4e8], RZ ;  /* 0x00013a0011117a24 */ /* 0x020fe200078e02ff */
[----:B------:R-:W-:Y:S01]  /*11460*/  IADD3 R8, P1, R0, UR18, RZ ;  /* 0x0000001200087c10 */ /* 0x000fe2000ff3e0ff */
[----:B------:R-:W-:Y:S01]  /*11470*/  IMAD.MOV R3, RZ, RZ, -R0 ;  /* 0x000000ffff037224 */ /* 0x000fe200078e0a00 */
[----:B------:R-:W-:Y:S01]  /*11480*/  UIMAD UR5, UR9, UR5, UR8 ;  /* 0x00000005090572a4 */ /* 0x000fe2000f8e0208 */
[----:B------:R-:W-:Y:S01]  /*11490*/  BSSY B0, `(.L_x_1802) ;  /* 0x0000069000007945 */ /* 0x000fe20003800000 */
[----:B------:R-:W-:Y:S01]  /*114a0*/  ISETP.GE.OR P3, PT, R15, R17, P0 ;  /* 0x000000110f00720c */ /* 0x000fe20000766670 */
        /* <DEDUP_REMOVED lines=10> */
[----:B------:R-:W-:Y:S02]  /*11550*/  UIMAD UR6, UR10, UR7, UR6 ;  /* 0x000000070a0672a4 */ /* 0x000fe4000f8e0206 */
        /* <DEDUP_REMOVED lines=13> */
[C---:B------:R-:W-:Y:S01]  /*11630*/  IMAD.WIDE.U32 R2, R4.reuse, c[0x0][0x488], R8 ;  /* 0x0001220004027a25 */ /* 0x040fe200078e0008 */
        /* <DEDUP_REMOVED lines=78> */
.L_x_1803:
[----:B--234-:R-:W-:Y:S05]  /*11b20*/  BSYNC B0 ;  /* 0x0000000000007941 */ /* 0x01cfea0003800000 */
.L_x_1802:
        /* <DEDUP_REMOVED lines=16> */
.L_x_1805:
[----:B------:R-:W-:Y:S05]  /*11c30*/  BSYNC B0 ;  /* 0x0000000000007941 */ /* 0x000fea0003800000 */
.L_x_1804:
        /* <DEDUP_REMOVED lines=16> */
.L_x_1807:
[----:B------:R-:W-:Y:S05]  /*11d40*/  BSYNC B0 ;  /* 0x0000000000007941 */ /* 0x000fea0003800000 */
.L_x_1806:
        /* <DEDUP_REMOVED lines=16> */
.L_x_1809:
[----:B------:R-:W-:Y:S05]  /*11e50*/  BSYNC B0 ;  /* 0x0000000000007941 */ /* 0x000fea0003800000 */
.L_x_1808:
        /* <DEDUP_REMOVED lines=16> */
.L_x_1811:
[----:B------:R-:W-:Y:S05]  /*11f60*/  BSYNC B0 ;  /* 0x0000000000007941 */ /* 0x000fea0003800000 */
.L_x_1810:
        /* <DEDUP_REMOVED lines=16> */
.L_x_1813:
[----:B------:R-:W-:Y:S05]  /*12070*/  BSYNC B0 ;  /* 0x0000000000007941 */ /* 0x000fea0003800000 */
.L_x_1812:
        /* <DEDUP_REMOVED lines=16> */
.L_x_1815:
[----:B------:R-:W-:Y:S05]  /*12180*/  BSYNC B0 ;  /* 0x0000000000007941 */ /* 0x000fea0003800000 */
.L_x_1814:
        /* <DEDUP_REMOVED lines=17> */
.L_x_1800:
        /* <DEDUP_REMOVED lines=31> */
.L_x_1816:
        /* <DEDUP_REMOVED lines=43> */
.L_x_1818:
[----:B------:R-:W-:Y:S05]  /*12740*/  BSYNC B0 ;  /* 0x0000000000007941 */ /* 0x000fea0003800000 */
.L_x_1817:
        /* <DEDUP_REMOVED lines=63> */
.L_x_1820:
[----:B------:R-:W-:Y:S05]  /*12b40*/  BSYNC B0 ;  /* 0x0000000000007941 */ /* 0x000fea0003800000 */
.L_x_1819:
        /* <DEDUP_REMOVED lines=15> */
.L_x_1822:
[----:B------:R-:W-:Y:S05]  /*12c40*/  BSYNC B0 ;  /* 0x0000000000007941 */ /* 0x000fea0003800000 */
.L_x_1821:
        /* <DEDUP_REMOVED lines=15> */
.L_x_1824:
[----:B------:R-:W-:Y:S05]  /*12d40*/  BSYNC B0 ;  /* 0x0000000000007941 */ /* 0x000fea0003800000 */
.L_x_1823:
        /* <DEDUP_REMOVED lines=15> */
.L_x_1826:
[----:B------:R-:W-:Y:S05]  /*12e40*/  BSYNC B0 ;  /* 0x0000000000007941 */ /* 0x000fea0003800000 */
.L_x_1825:
        /* <DEDUP_REMOVED lines=15> */
.L_x_1828:
[----:B------:R-:W-:Y:S05]  /*12f40*/  BSYNC B0 ;  /* 0x0000000000007941 */ /* 0x000fea0003800000 */
.L_x_1827:
        /* <DEDUP_REMOVED lines=15> */
.L_x_1830:
[----:B------:R-:W-:Y:S05]  /*13040*/  BSYNC B0 ;  /* 0x0000000000007941 */ /* 0x000fea0003800000 */
.L_x_1829:
        /* <DEDUP_REMOVED lines=15> */
.L_x_1832:
[----:B------:R-:W-:Y:S05]  /*13140*/  BSYNC B0 ;  /* 0x0000000000007941 */ /* 0x000fea0003800000 */
.L_x_1831:
        /* <DEDUP_REMOVED lines=16> */
.L_x_1833:
        /* <DEDUP_REMOVED lines=11> */
.L_x_2046:


//--------------------- .text._ZN7cutlass13device_kernelIN5flash19enable_sm80_to_sm89INS1_16FlashAttnFwdSm80INS1_25CollectiveMainloopFwdSm80ILi4ELi1ELb0EN4cute5tupleIJNS5_1CILi128EEENS7_ILi64EEES8_EEELi128ENS_6half_tEfNS_4arch4Sm80ELb1ELb0ELb0ELb1ELb1ELb1ELb1ELb0EEENS1_21CollectiveEpilogueFwdINS6_IJS8_S8_S9_EEENS6_IJNS7_ILi1EEESH_SH_EEESB_SD_Li128ELb1ELb1ELb0ELb0EEENS1_19SingleTileSchedulerILb1ELb0ELb1ELi128EEEEEEEEEvNT_6ParamsE --------------------------
	.section	.text._ZN7cutlass13device_kernelIN5flash19enable_sm80_to_sm89INS1_16FlashAttnFwdSm80INS1_25CollectiveMainloopFwdSm80ILi4ELi1ELb0EN4cute5tupleIJNS5_1CILi128EEENS7_ILi64EEES8_EEELi128ENS_6half_tEfNS_4arch4Sm80ELb1ELb0ELb0ELb1ELb1ELb1ELb1ELb0EEENS1_21CollectiveEpilogueFwdINS6_IJS8_S8_S9_EEENS6_IJNS7_ILi1EEESH_SH_EEESB_SD_Li128ELb1ELb1ELb0ELb0EEENS1_19SingleTileSchedulerILb1ELb0ELb1ELi128EEEEEEEEEvNT_6ParamsE,"ax",@progbits
	.sectioninfo	@"SHI_REGISTERS=255"
	.align	128
.text._ZN7cutlass13device_kernelIN5flash19enable_sm80_to_sm89INS1_16FlashAttnFwdSm80INS1_25CollectiveMainloopFwdSm80ILi4ELi1ELb0EN4cute5tupleIJNS5_1CILi128EEENS7_ILi64EEES8_EEELi128ENS_6half_tEfNS_4arch4Sm80ELb1ELb0ELb0ELb1ELb1ELb1ELb1ELb0EEENS1_21CollectiveEpilogueFwdINS6_IJS8_S8_S9_EEENS6_IJNS7_ILi1EEESH_SH_EEESB_SD_Li128ELb1ELb1ELb0ELb0EEENS1_19SingleTileSchedulerILb1ELb0ELb1ELi128EEEEEEEEEvNT_6ParamsE:
        .type           _ZN7cutlass13device_kernelIN5flash19enable_sm80_to_sm89INS1_16FlashAttnFwdSm80INS1_25CollectiveMainloopFwdSm80ILi4ELi1ELb0EN4cute5tupleIJNS5_1CILi128EEENS7_ILi64EEES8_EEELi128ENS_6half_tEfNS_4arch4Sm80ELb1ELb0ELb0ELb1ELb1ELb1ELb1ELb0EEENS1_21CollectiveEpilogueFwdINS6_IJS8_S8_S9_EEENS6_IJNS7_ILi1EEESH_SH_EEESB_SD_Li128ELb1ELb1ELb0ELb0EEENS1_19SingleTileSchedulerILb1ELb0ELb1ELi128EEEEEEEEEvNT_6ParamsE,@function
        .size           _ZN7cutlass13device_kernelIN5flash19enable_sm80_to_sm89INS1_16FlashAttnFwdSm80INS1_25CollectiveMainloopFwdSm80ILi4ELi1ELb0EN4cute5tupleIJNS5_1CILi128EEENS7_ILi64EEES8_EEELi128ENS_6half_tEfNS_4arch4Sm80ELb1ELb0ELb0ELb1ELb1ELb1ELb1ELb0EEENS1_21CollectiveEpilogueFwdINS6_IJS8_S8_S9_EEENS6_IJNS7_ILi1EEESH_SH_EEESB_SD_Li128ELb1ELb1ELb0ELb0EEENS1_19SingleTileSchedulerILb1ELb0ELb1ELi128EEEEEEEEEvNT_6ParamsE,(.L_x_2047 - _ZN7cutlass13device_kernelIN5flash19enable_sm80_to_sm89INS1_16FlashAttnFwdSm80INS1_25CollectiveMainloopFwdSm80ILi4ELi1ELb0EN4cute5tupleIJNS5_1CILi128EEENS7_ILi64EEES8_EEELi128ENS_6half_tEfNS_4arch4Sm80ELb1ELb0ELb0ELb1ELb1ELb1ELb1ELb0EEENS1_21CollectiveEpilogueFwdINS6_IJS8_S8_S9_EEENS6_IJNS7_ILi1EEESH_SH_EEESB_SD_Li128ELb1ELb1ELb0ELb0EEENS1_19SingleTileSchedulerILb1ELb0ELb1ELi128EEEEEEEEEvNT_6ParamsE)
        .other          _ZN7cutlass13device_kernelIN5flash19enable_sm80_to_sm89INS1_16FlashAttnFwdSm80INS1_25CollectiveMainloopFwdSm80ILi4ELi1ELb0EN4cute5tupleIJNS5_1CILi128EEENS7_ILi64EEES8_EEELi128ENS_6half_tEfNS_4arch4Sm80ELb1ELb0ELb0ELb1ELb1ELb1ELb1ELb0EEENS1_21CollectiveEpilogueFwdINS6_IJS8_S8_S9_EEENS6_IJNS7_ILi1EEESH_SH_EEESB_SD_Li128ELb1ELb1ELb0ELb0EEENS1_19SingleTileSchedulerILb1ELb0ELb1ELi128EEEEEEEEEvNT_6ParamsE,@"STO_CUDA_ENTRY STV_DEFAULT"
_ZN7cutlass13device_kernelIN5flash19enable_sm80_to_sm89INS1_16FlashAttnFwdSm80INS1_25CollectiveMainloopFwdSm80ILi4ELi1ELb0EN4cute5tupleIJNS5_1CILi128EEENS7_ILi64EEES8_EEELi128ENS_6half_tEfNS_4arch4Sm80ELb1ELb0ELb0ELb1ELb1ELb1ELb1ELb0EEENS1_21CollectiveEpilogueFwdINS6_IJS8_S8_S9_EEENS6_IJNS7_ILi1EEESH_SH_EEESB_SD_Li128ELb1ELb1ELb0ELb0EEENS1_19SingleTileSchedulerILb1ELb0ELb1ELi128EEEEEEEEEvNT_6ParamsE:
        /* <DEDUP_REMOVED lines=21> */
.L_x_1835:
        /* <DEDUP_REMOVED lines=13> */
.L_x_1837:
[----:B------:R-:W-:Y:S02]  /*0220*/  ULDC UR5, c[0x0][0x54c] ;  /* 0x0001530000057ab9 */ /* 0x000fe40000000800 */
.L_x_1836:
[----:B------:R-:W-:Y:S02]  /*0230*/  ULDC UR4, c[0x0][0x548] ;  /* 0x0001520000047ab9 */ /* 0x000fe40000000800 */
[----:B------:R-:W-:-:S02]  /*0240*/  USHF.L.U32 UR18, UR18, 0x7, URZ ;  /* 0x0000000712127899 */ /* 0x000fc4000800063f */
[----:B------:R-:W-:-:S04]  /*0250*/  UIMAD UR4, UR5, UR4, URZ ;  /* 0x00000004050472a4 */ /* 0x000fc8000f8e023f */
[----:B------:R-:W-:-:S04]  /*0260*/  UISETP.GE.AND UP0, UPT, UR18, UR4, UPT ;  /* 0x000000041200728c */ /* 0x000fc8000bf06270 */
[----:B------:R-:W-:Y:S01]  /*0270*/  USEL UR24, UR24, 0xffffffff, !UP0 ;  /* 0xffffffff18187887 */ /* 0x000fe2000c000000 */
[----:B------:R-:W-:Y:S05]  /*0280*/  BRA `(.L_x_1838) ;  /* 0x000001b000007947 */ /* 0x000fea0003800000 */
.L_x_1834:
        /* <DEDUP_REMOVED lines=8> */
.L_x_1839:
        /* <DEDUP_REMOVED lines=13> */
.L_x_1841:
[----:B------:R-:W-:Y:S02]  /*03e0*/  ULDC UR5, c[0x0][0x54c] ;  /* 0x0001530000057ab9 */ /* 0x000fe40000000800 */
.L_x_1840:
[----:B------:R-:W-:Y:S02]  /*03f0*/  ULDC UR4, c[0x0][0x548] ;  /* 0x0001520000047ab9 */ /* 0x000fe40000000800 */
[----:B------:R-:W-:-:S02]  /*0400*/  USHF.L.U32 UR18, UR18, 0x7, URZ ;  /* 0x0000000712127899 */ /* 0x000fc4000800063f */
[----:B------:R-:W-:-:S04]  /*0410*/  UIMAD UR4, UR5, UR4, URZ ;  /* 0x00000004050472a4 */ /* 0x000fc8000f8e023f */
[----:B------:R-:W-:-:S04]  /*0420*/  UISETP.GE.AND UP0, UPT, UR18, UR4, UPT ;  /* 0x000000041200728c */ /* 0x000fc8000bf06270 */
[----:B------:R-:W-:-:S06]  /*0430*/  USEL UR24, UR24, 0xffffffff, !UP0 ;  /* 0xffffffff18187887 */ /* 0x000fcc000c000000 */
.L_x_1838:
        /* <DEDUP_REMOVED lines=64> */
.L_x_1842:
        /* <DEDUP_REMOVED lines=10> */
.L_x_1843:
[----:B------:R-:W-:Y:S05]  /*08e0*/  @!P4 BRA `(.L_x_1844) ;  /* 0x000000500000c947 */ /* 0x000fea0003800000 */
[----:B-1--4-:R1:W4:Y:S04]  /*08f0*/  LDG.E R0, [R4.64] ;  /* 0x0000002204007981 */ /* 0x012328000c1e1900 */
[----:B-1-3--:R-:W3:Y:S01]  /*0900*/  LDG.E R4, [R4.64+0x4] ;  /* 0x0000042204047981 */ /* 0x00aee2000c1e1900 */
[----:B----4-:R-:W1:Y:S08]  /*0910*/  R2UR UR22, R0 ;  /* 0x00000000001673c2 */ /* 0x010e7000000e0000 */
[----:B---3--:R-:W1:Y:S02]  /*0920*/  R2UR UR4, R4 ;  /* 0x00000000040473c2 */ /* 0x008e6400000e0000 */
[----:B-1----:R-:W-:-:S06]  /*0930*/  UIADD3 UR22, -UR22, UR4, URZ ;  /* 0x0000000416167290 */ /* 0x002fcc000fffe13f */
.L_x_1844:
        /* <DEDUP_REMOVED lines=12> */
[----:B------:R-:W-:Y:S02]  /*0a00*/  ULDC UR6, c[0x0][0x2c4] ;  /* 0x0000b10000067ab9 */ /* 0x000fe40000000800 */
[----:B------:R-:W-:Y:S02]  /*0a10*/  UISETP.NE.AND UP2, UPT, UR6, 0x1, UPT ;  /* 0x000000010600788c */ /* 0x000fe4000bf45270 */
[----:B------:R-:W-:-:S09]  /*0a20*/  UIADD3 UR6, -UR19, UR22, URZ ;  /* 0x0000001613067290 */ /* 0x000fd2000fffe13f */
[----:B------:R-:W-:Y:S01]  /*0a30*/  @UP2 UIADD3 UR10, UR18, 0x7f, URZ ;  /* 0x0000007f120a2890 */ /* 0x000fe2000fffe03f */
[----:B----4-:R-:W4:Y:S08]  /*0a40*/  @P0 R2UR UR4, R0 ;  /* 0x00000000000403c2 */ /* 0x010f3000000e0000 */
[----:B---3--:R-:W4:Y:S02]  /*0a50*/  @P0 R2UR UR5, R2 ;  /* 0x00000000020503c2 */ /* 0x008f2400000e0000 */
[----:B----4-:R-:W-:-:S03]  /*0a60*/  @UP3 UIADD3 UR21, -UR4, UR5, URZ ;  /* 0x0000000504153290 */ /* 0x010fc6000fffe13f */
[----:B------:R-:W-:Y:S02]  /*0a70*/  ULDC.64 UR4, c[0x0][0x2c8] ;  /* 0x0000b20000047ab9 */ /* 0x000fe40000000a00 */
[----:B------:R-:W-:Y:S02]  /*0a80*/  UIMAD.WIDE.U32 UR10, UR10, UR4, URZ ;  /* 0x000000040a0a72a5 */ /* 0x000fe4000f8e003f */
[----:B------:R-:W-:Y:S02]  /*0a90*/  UIADD3 UR9, UR6, UR21, URZ ;  /* 0x0000001506097290 */ /* 0x000fe4000fffe03f */
[----:B------:R-:W-:Y:S02]  /*0aa0*/  UIADD3 UR4, UR18, 0x7f, URZ ;  /* 0x0000007f12047890 */ /* 0x000fe4000fffe03f */
[----:B--2---:R-:W-:Y:S02]  /*0ab0*/  UIADD3 UR7, UR9, 0x40, -UR23 ;  /* 0x0000004009077890 */ /* 0x004fe4000fffe817 */
        /* <DEDUP_REMOVED lines=40> */
[----:B------:R1:W2:Y:S01]  /*0d40*/  @P4 LDG.E R9, [R2.64] ;  /* 0x0000002202094981 */ /* 0x0002a2000c1e1900 */
        /* <DEDUP_REMOVED lines=152> */
[----:B--2---:R1:W2:Y:S01]  /*16d0*/  @P4 R2UR UR46, R9 ;  /* 0x00000000092e43c2 */ /* 0x0042a200000e0000 */
        /* <DEDUP_REMOVED lines=12> */
[----:B--2---:R-:W-:Y:S02]  /*17a0*/  @UP0 USHF.R.S32.HI UR59, URZ, 0x1f, UR46 ;  /* 0x0000001f3f3b0899 */ /* 0x004fe4000801142e */
        /* <DEDUP_REMOVED lines=14> */
[----:B---3--:R-:W-:Y:S01]  /*1890*/  SEL R4, RZ, c[0x0][0x27c], !P4 ;  /* 0x00009f00ff047a07 */ /* 0x008fe20006000000 */
        /* <DEDUP_REMOVED lines=71> */
.L_x_1892:
        /* <DEDUP_REMOVED lines=17> */
[----:B------:R1:W2:Y:S04]  /*1e20*/  @!P0 LDG.E R94, [R2.64] ;  /* 0x00000022025e8981 */ /* 0x0002a8000c1e1900 */
        /* <DEDUP_REMOVED lines=58> */
.L_x_1850:
[----:B------:R-:W-:Y:S05]  /*21d0*/  BSYNC B0 ;  /* 0x0000000000007941 */ /* 0x000fea0003800000 */
.L_x_1849:
        /* <DEDUP_REMOVED lines=39> */
.L_x_1852:
[----:B------:R-:W-:Y:S05]  /*2450*/  BSYNC B0 ;  /* 0x0000000000007941 */ /* 0x000fea0003800000 */
.L_x_1851:
        /* <DEDUP_REMOVED lines=40> */
.L_x_1854:
[----:B------:R-:W-:Y:S05]  /*26e0*/  BSYNC B0 ;  /* 0x0000000000007941 */ /* 0x000fea0003800000 */
.L_x_1853:
        /* <DEDUP_REMOVED lines=38> */
.L_x_1856:
[----:B------:R-:W-:Y:S05]  /*2950*/  BSYNC B0 ;  /* 0x0000000000007941 */ /* 0x000fea0003800000 */
.L_x_1855:
        /* <DEDUP_REMOVED lines=72> */
.L_x_1860:
[----:B------:R-:W-:Y:S05]  /*2de0*/  BSYNC B0 ;  /* 0x0000000000007941 */ /* 0x000fea0003800000 */
.L_x_1859:
        /* <DEDUP_REMOVED lines=57> */
.L_x_1858:
[----:B------:R-:W-:Y:S05]  /*3180*/  BSYNC B1 ;  /* 0x0000000000017941 */ /* 0x000fea0003800000 */
.L_x_1857:
        /* <DEDUP_REMOVED lines=60> */
.L_x_1864:
[----:B------:R-:W-:Y:S05]  /*3550*/  BSYNC B0 ;  /* 0x0000000000007941 */ /* 0x000fea0003800000 */
.L_x_1863:
        /* <DEDUP_REMOVED lines=57> */
.L_x_1862:
[----:B------:R-:W-:Y:S05]  /*38f0*/  BSYNC B1 ;  /* 0x0000000000017941 */ /* 0x000fea0003800000 */
.L_x_1861:
[----:B-1----:R1:W4:Y:S01]  /*3900*/  SHFL.IDX PT, R38, R87, 0x2, 0x181f ;  /* 0x00581f0057267f89 */ /* 0x00232200000e0000 */
[----:B------:R-:W-:Y:S03]  /*3910*/  BSSY B1, `(.L_x_1865) ;  /* 0x0000075000017945 */ /* 0x000fe60003800000 */
        /* <DEDUP_REMOVED lines=58> */
.L_x_1868:
[----:B------:R-:W-:Y:S05]  /*3cc0*/  BSYNC B0 ;  /* 0x0000000000007941 */ /* 0x000fea0003800000 */
.L_x_1867:
[----:B------:R-:W-:Y:S11]  /*3cd0*/  ISETP.GE.AND P0, PT, R91, c[0x0][0x1d4], PT ;  /* 0x000075005b007a0c */ /* 0x000ff60003f06270 */
[----:B------:R-:W-:Y:S02]  /*3ce0*/  @!UPT UIADD3 URZ, URZ, URZ, URZ ;  /* 0x0000003f3f3ff290 */ /* 0x000fe4000fffe03f */
        /* <DEDUP_REMOVED lines=55> */
.L_x_1866:
[----:B------:R-:W-:Y:S05]  /*4060*/  BSYNC B1 ;  /* 0x0000000000017941 */ /* 0x000fea0003800000 */
.L_x_1865:
[----:B--2---:R2:W1:Y:S04]  /*4070*/  SHFL.IDX PT, R29, R87, 0x3, 0x181f ;  /* 0x00781f00571d7f89 */ /* 0x00446800000e0000 */
        /* <DEDUP_REMOVED lines=58> */
.L_x_1871:
[----:B------:R-:W-:Y:S05]  /*4420*/  BSYNC B0 ;  /* 0x0000000000007941 */ /* 0x000fea0003800000 */
.L_x_1870:
[----:B------:R-:W-:Y:S11]  /*4430*/  ISETP.GE.AND P0, PT, R91, c[0x0][0x1d4], PT ;  /* 0x000075005b007a0c */ /* 0x000ff60003f06270 */
[----:B------:R-:W-:Y:S02]  /*4440*/  @!UPT UIADD3 URZ, URZ, URZ, URZ ;  /* 0x0000003f3f3ff290 */ /* 0x000fe4000fffe03f */
[----:B------:R-:W-:-:S05]  /*4450*/  @P0 BRA `(.L_x_1869) ;  /* 0x00002d7000000947 */ /* 0x000fca0003800000 */
[C---:B-1--4-:R-:W-:Y:S01]  /*4460*/  LEA R22, P0, R82.reuse, R28, 0x1 ;  /* 0x0000001c52167211 */ /* 0x052fe200078008ff */
[----:B------:R-:W1:Y:S03]  /*4470*/  LDS.128 R8, [R77+0x7900] ;  /* 0x007900004d087984 */ /* 0x000e660000000c00 */
        /* <DEDUP_REMOVED lines=53> */
.L_x_1848:
        /* <DEDUP_REMOVED lines=19> */
[----:B------:R1:W2:Y:S01]  /*4900*/  SHFL.IDX PT, R75, R87, RZ, 0x181f ;  /* 0x00181fff574b7589 */ /* 0x0002a200000e0000 */
[----:B------:R-:W-:Y:S01]  /*4910*/  BSSY B0, `(.L_x_1872) ;  /* 0x00000d7000007945 */ /* 0x000fe20003800000 */
[----:B------:R-:W-:Y:S02]  /*4920*/  @!P4 IADD3.X R2, R111, UR31, R41, P1, P0 ;  /* 0x0000001f6f02cc10 */ /* 0x000fe40008fe0429 */
[----:B------:R-:W-:Y:S04]  /*4930*/  @!P4 IADD3 R3, P1, P0, R100, UR47, R68 ;  /* 0x0000002f6403cc10 */ /* 0x000fe8000f83e044 */
[----:B------:R-:W-:Y:S01]  /*4940*/  @!P4 IADD3.X R8, R109, UR45, R43, P1, P0 ;  /* 0x0000002d6d08cc10 */ /* 0x000fe20008fe042b */
[----:B------:R1:W3:Y:S01]  /*4950*/  SHFL.IDX PT, R74, R88, RZ, 0x181f ;  /* 0x00181fff584a7589 */ /* 0x0002e200000e0000 */
        /* <DEDUP_REMOVED lines=31> */
[-C--:B------:R-:W-:Y:S04]  /*4b50*/  ISETP.GE.AND P0, PT, R95, R89.reuse, PT ;  /* 0x000000595f00720c */ /* 0x080fe80003f06270 */
[----:B------:R-:W-:Y:S01]  /*4b60*/  ISETP.GE.OR P0, PT, R20, c[0x0][0x27c], P0 ;  /* 0x00009f0014007a0c */ /* 0x000fe20000706670 */
[----:B------:R-:W4:Y:S08]  /*4b70*/  @!P1 LDG.E.128 R64, [R12.64] ;  /* 0x000000220c409981 */ /* 0x000f30000c1e1d00 */
[----:B------:R-:W4:Y:S04]  /*4b80*/  @!P1 LDG.E.128 R28, [R10.64] ;  /* 0x000000220a1c9981 */ /* 0x000f28000c1e1d00 */
        /* <DEDUP_REMOVED lines=175> */
.L_x_1873:
[----:B------:R-:W-:Y:S05]  /*5680*/  BSYNC B0 ;  /* 0x0000000000007941 */ /* 0x000fea0003800000 */
.L_x_1872:
        /* <DEDUP_REMOVED lines=122> */
.L_x_1875:
[----:B------:R-:W-:Y:S05]  /*5e30*/  BSYNC B0 ;  /* 0x0000000000007941 */ /* 0x000fea0003800000 */
.L_x_1874:
        /* <DEDUP_REMOVED lines=122> */
.L_x_1877:
[----:B------:R-:W-:Y:S05]  /*65e0*/  BSYNC B0 ;  /* 0x0000000000007941 */ /* 0x000fea0003800000 */
.L_x_1876:
        /* <DEDUP_REMOVED lines=124> */
.L_x_1847:
        /* <DEDUP_REMOVED lines=19> */
.L_x_1879:
[----:B-123--:R-:W-:Y:S05]  /*6ee0*/  BSYNC B0 ;  /* 0x0000000000007941 */ /* 0x00efea0003800000 */
.L_x_1878:
[----:B------:R1:W2:Y:S01]  /*6ef0*/  SHFL.IDX PT, R0, R87, 0x1, 0x181f ;  /* 0x00381f0057007f89 */ /* 0x0002a200000e0000 */
[----:B------:R-:W-:Y:S01]  /*6f00*/  ISETP.GE.AND P0, PT, R12, 0x11, PT ;  /* 0x000000110c00780c */ /* 0x000fe20003f06270 */
[----:B------:R-:W-:Y:S02]  /*6f10*/  BSSY B0, `(.L_x_1880) ;  /* 0x000000d000007945 */ /* 0x000fe40003800000 */
[----:B------:R1:W3:Y:S10]  /*6f20*/  SHFL.IDX PT, R4, R88, 0x1, 0x181f ;  /* 0x00381f0058047f89 */ /* 0x0002f400000e0000 */
[----:B------:R-:W-:-:S05]  /*6f30*/  @!P0 BRA `(.L_x_1881) ;  /* 0x000000a000008947 */ /* 0x000fca0003800000 */
[----:B------:R-:W4:Y:S01]  /*6f40*/  @!P5 LDS.128 R8, [R77+0x4900] ;  /* 0x004900004d08d984 */ /* 0x000f220000000c00 */
[C---:B---3--:R-:W-:Y:S04]  /*6f50*/  @!P5 LEA R2, P0, R20.reuse, R4, 0x1 ;  /* 0x000000041402d211 */ /* 0x048fe800078008ff */
[----:B--2---:R-:W-:Y:S02]  /*6f60*/  @!P5 LEA.HI.X R3, R20, R0, R21, 0x1, P0 ;  /* 0x000000001403d211 */ /* 0x004fe400000f0c15 */
[----:B------:R-:W-:Y:S11]  /*6f70*/  ISETP.GE.AND P0, PT, R91, c[0x0][0x1d4], PT ;  /* 0x000075005b007a0c */ /* 0x000ff60003f06270 */
[----:B------:R-:W-:Y:S02]  /*6f80*/  @!UPT UIADD3 URZ, URZ, URZ, URZ ;  /* 0x0000003f3f3ff290 */ /* 0x000fe4000fffe03f */
[C---:B------:R-:W-:Y:S04]  /*6f90*/  @!P0 LEA R4, P1, R82.reuse, R4, 0x1 ;  /* 0x0000000452048211 */ /* 0x040fe800078208ff */
[----:B------:R-:W-:Y:S01]  /*6fa0*/  @!P0 LEA.HI.X R5, R82, R0, R92, 0x1, P1 ;  /* 0x0000000052058211 */ /* 0x000fe200008f0c5c */
[----:B----4-:R-:W-:Y:S04]  /*6fb0*/  @!P5 ST.E.128 [R2.64], R8 ;  /* 0x000000080200d985 */ /* 0x010fe8000c101d22 */
[----:B------:R-:W2:Y:S04]  /*6fc0*/  @!P0 LDS.128 R8, [R77+0x6900] ;  /* 0x006900004d088984 */ /* 0x000ea80000000c00 */
[----:B--2---:R2:W-:Y:S02]  /*6fd0*/  @!P0 ST.E.128 [R4.64], R8 ;  /* 0x0000000804008985 */ /* 0x0045e4000c101d22 */
.L_x_1881:
[----:B------:R-:W-:Y:S05]  /*6fe0*/  BSYNC B0 ;  /* 0x0000000000007941 */ /* 0x000fea0003800000 */
.L_x_1880:
[----:B--2---:R2:W4:Y:S01]  /*6ff0*/  SHFL.IDX PT, R0, R87, 0x2, 0x181f ;  /* 0x00581f0057007f89 */ /* 0x00452200000e0000 */
[----:B------:R-:W-:Y:S01]  /*7000*/  ISETP.GE.AND P0, PT, R12, 0x21, PT ;  /* 0x000000210c00780c */ /* 0x000fe20003f06270 */
[----:B------:R-:W-:Y:S02]  /*7010*/  BSSY B0, `(.L_x_1882) ;  /* 0x000000d000007945 */ /* 0x000fe40003800000 */
[----:B------:R2:W1:Y:S10]  /*7020*/  SHFL.IDX PT, R2, R88, 0x2, 0x181f ;  /* 0x00581f0058027f89 */ /* 0x00047400000e0000 */
[----:B------:R-:W-:-:S05]  /*7030*/  @!P0 BRA `(.L_x_1883) ;  /* 0x000000a000008947 */ /* 0x000fca0003800000 */
[----:B------:R-:W5:Y:S01]  /*7040*/  @!P5 LDS.128 R8, [R77+0x5100] ;  /* 0x005100004d08d984 */ /* 0x000f620000000c00 */
[C---:B-1-3--:R-:W-:Y:S04]  /*7050*/  @!P5 LEA R4, P0, R20.reuse, R2, 0x1 ;  /* 0x000000021404d211 */ /* 0x04afe800078008ff */
        /* <DEDUP_REMOVED lines=8> */
.L_x_1883:
[----:B------:R-:W-:Y:S05]  /*70e0*/  BSYNC B0 ;  /* 0x0000000000007941 */ /* 0x000fea0003800000 */
.L_x_1882:
[----:B----4-:R4:W2:Y:S01]  /*70f0*/  SHFL.IDX PT, R0, R87, 0x3, 0x181f ;  /* 0x00781f0057007f89 */ /* 0x0108a200000e0000 */
[----:B------:R-:W-:Y:S03]  /*7100*/  ISETP.GE.AND P0, PT, R12, 0x31, PT ;  /* 0x000000310c00780c */ /* 0x000fe60003f06270 */
[----:B-1----:R4:W1:Y:S10]  /*7110*/  SHFL.IDX PT, R2, R88, 0x3, 0x181f ;  /* 0x00781f0058027f89 */ /* 0x00287400000e0000 */
[----:B------:R-:W-:-:S05]  /*7120*/  @!P0 BRA `(.L_x_1869) ;  /* 0x000000a000008947 */ /* 0x000fca0003800000 */
[----:B------:R-:W5:Y:S01]  /*7130*/  @!P5 LDS.128 R8, [R77+0x5900] ;  /* 0x005900004d08d984 */ /* 0x000f620000000c00 */
[C---:B-1-3--:R-:W-:Y:S04]  /*7140*/  @!P5 LEA R4, P0, R20.reuse, R2, 0x1 ;  /* 0x000000021404d211 */ /* 0x04afe800078008ff */
[----:B--2---:R-:W-:Y:S02]  /*7150*/  @!P5 LEA.HI.X R5, R20, R0, R21, 0x1, P0 ;  /* 0x000000001405d211 */ /* 0x004fe400000f0c15 */
[----:B------:R-:W-:Y:S11]  /*7160*/  ISETP.GE.AND P0, PT, R91, c[0x0][0x1d4], PT ;  /* 0x000075005b007a0c */ /* 0x000ff60003f06270 */
[----:B------:R-:W-:Y:S02]  /*7170*/  @!UPT UIADD3 URZ, URZ, URZ, URZ ;  /* 0x0000003f3f3ff290 */ /* 0x000fe4000fffe03f */
[C---:B------:R-:W-:Y:S04]  /*7180*/  @!P0 LEA R2, P1, R82.reuse, R2, 0x1 ;  /* 0x0000000252028211 */ /* 0x040fe800078208ff */
[----:B------:R-:W-:Y:S01]  /*7190*/  @!P0 LEA.HI.X R3, R82, R0, R92, 0x1, P1 ;  /* 0x0000000052038211 */ /* 0x000fe200008f0c5c */
[----:B-----5:R-:W-:Y:S04]  /*71a0*/  @!P5 ST.E.128 [R4.64], R8 ;  /* 0x000000080400d985 */ /* 0x020fe8000c101d22 */
[----:B------:R-:W1:Y:S04]  /*71b0*/  @!P0 LDS.128 R4, [R77+0x7900] ;  /* 0x007900004d048984 */ /* 0x000e680000000c00 */
[----:B-1----:R1:W-:Y:S02]  /*71c0*/  @!P0 ST.E.128 [R2.64], R4 ;  /* 0x0000000402008985 */ /* 0x0023e4000c101d22 */
.L_x_1869:
[----:B------:R-:W-:Y:S05]  /*71d0*/  BSYNC B2 ;  /* 0x0000000000027941 */ /* 0x000fea0003800000 */
.L_x_1846:
[----:B--2---:R-:W-:Y:S01]  /*71e0*/  IMAD.IADD R0, R138, 0x1, -R97 ;  /* 0x000000018a007824 */ /* 0x004fe200078e0a61 */
[----:B-1-3--:R-:W-:Y:S01]  /*71f0*/  LEA R2, P0, R90, R118, 0x6 ;  /* 0x000000765a027211 */ /* 0x00afe200078030ff */
        /* <DEDUP_REMOVED lines=17> */
[----:B----4-:R-:W-:Y:S01]  /*7310*/  @P3 IMAD.MOV.U32 R4, RZ, RZ, R98 ;  /* 0x000000ffff043224 */ /* 0x010fe200078e0062 */
        /* <DEDUP_REMOVED lines=49> */
[----:B--2---:R-:W-:Y:S04]  /*7630*/  IMAD R4, R116, c[0x0][0x218], RZ ;  /* 0x0000860074047a24 */ /* 0x004fe800078e02ff */
[----:B------:R-:W-:Y:S05]  /*7640*/  IMAD R4, R94, c[0x0][0x21c], R4 ;  /* 0x000087005e047a24 */ /* 0x000fea00078e0204 */
[----:B------:R-:W-:Y:S01]  /*7650*/  IADD3.X R2, R3, UR52, R4, P0, !PT ;  /* 0x0000003403027c10 */ /* 0x000fe200087fe404 */
[----:B------:R-:W-:Y:S04]  /*7660*/  DEPBAR.LE SB0, 0x0 ;  /* 0x000080000000791a */ /* 0x000fe80000000000 */
[----:B------:R-:W-:Y:S01]  /*7670*/  BAR.SYNC.DEFER_BLOCKING 0x0 ;  /* 0x0000000000007b1d */ /* 0x000fe20000010000 */
[C---:B------:R-:W-:Y:S04]  /*7680*/  LEA R14, P0, R0.reuse, c[0x0][0x1f8], 0x1 ;  /* 0x00007e00000e7a11 */ /* 0x040fe800078008ff */
[----:B------:R-:W-:Y:S02]  /*7690*/  LEA.HI.X R12, R0, c[0x0][0x1fc], R2, 0x1, P0 ;  /* 0x00007f00000c7a11 */ /* 0x000fe400000f0c02 */
[----:B------:R1:W2:Y:S01]  /*76a0*/  SHFL.IDX PT, R2, R14, RZ, 0x181f ;  /* 0x00181fff0e027589 */ /* 0x0002a200000e0000 */
[----:B------:R-:W-:Y:S03]  /*76b0*/  ISETP.GE.AND P0, PT, R13, 0x1, PT ;  /* 0x000000010d00780c */ /* 0x000fe60003f06270 */
[----:B------:R1:W3:Y:S10]  /*76c0*/  SHFL.IDX PT, R0, R12, RZ, 0x181f ;  /* 0x00181fff0c007589 */ /* 0x0002f400000e0000 */
[----:B------:R-:W-:-:S05]  /*76d0*/  @!P0 BRA `(.L_x_1885) ;  /* 0x000000a000008947 */ /* 0x000fca0003800000 */
[----:B-1----:R-:W1:Y:S01]  /*76e0*/  @!P5 LDS.128 R8, [R77+0x100] ;  /* 0x000100004d08d984 */ /* 0x002e620000000c00 */
[C---:B--2---:R-:W-:Y:S04]  /*76f0*/  @!P5 LEA R4, P0, R20.reuse, R2, 0x1 ;  /* 0x000000021404d211 */ /* 0x044fe800078008ff */
[----:B---3--:R-:W-:Y:S02]  /*7700*/  @!P5 LEA.HI.X R5, R20, R0, R21, 0x1, P0 ;  /* 0x000000001405d211 */ /* 0x008fe400000f0c15 */
[----:B------:R-:W-:Y:S11]  /*7710*/  ISETP.GE.AND P0, PT, R91, c[0x0][0x1d4], PT ;  /* 0x000075005b007a0c */ /* 0x000ff60003f06270 */
[----:B------:R-:W-:Y:S02]  /*7720*/  @!UPT UIADD3 URZ, URZ, URZ, URZ ;  /* 0x0000003f3f3ff290 */ /* 0x000fe4000fffe03f */
[C---:B------:R-:W-:Y:S04]  /*7730*/  @!P0 LEA R2, P1, R82.reuse, R2, 0x1 ;  /* 0x0000000252028211 */ /* 0x040fe800078208ff */
[----:B------:R-:W-:Y:S01]  /*7740*/  @!P0 LEA.HI.X R3, R82, R0, R92, 0x1, P1 ;  /* 0x0000000052038211 */ /* 0x000fe200008f0c5c */
[----:B-1----:R-:W-:Y:S04]  /*7750*/  @!P5 ST.E.128 [R4.64], R8 ;  /* 0x000000080400d985 */ /* 0x002fe8000c101d22 */
[----:B------:R-:W1:Y:S04]  /*7760*/  @!P0 LDS.128 R4, [R77+0x2100] ;  /* 0x002100004d048984 */ /* 0x000e680000000c00 */
[----:B-1----:R1:W-:Y:S02]  /*7770*/  @!P0 ST.E.128 [R2.64], R4 ;  /* 0x0000000402008985 */ /* 0x0023e4000c101d22 */
.L_x_1885:
[----:B------:R-:W-:Y:S05]  /*7780*/  BSYNC B0 ;  /* 0x0000000000007941 */ /* 0x000fea0003800000 */
.L_x_1884:
[----:B---3--:R3:W4:Y:S01]  /*7790*/  SHFL.IDX PT, R0, R12, 0x1, 0x181f ;  /* 0x00381f000c007f89 */ /* 0x00872200000e0000 */
[----:B------:R-:W-:Y:S01]  /*77a0*/  ISETP.GE.AND P0, PT, R13, 0x11, PT ;  /* 0x000000110d00780c */ /* 0x000fe20003f06270 */
[----:B------:R-:W-:Y:S02]  /*77b0*/  BSSY B0, `(.L_x_1886) ;  /* 0x000000d000007945 */ /* 0x000fe40003800000 */
[----:B-12---:R3:W1:Y:S10]  /*77c0*/  SHFL.IDX PT, R2, R14, 0x1, 0x181f ;  /* 0x00381f000e027f89 */ /* 0x00667400000e0000 */
[----:B------:R-:W-:-:S05]  /*77d0*/  @!P0 BRA `(.L_x_1887) ;  /* 0x000000a000008947 */ /* 0x000fca0003800000 */
[----:B------:R-:W2:Y:S01]  /*77e0*/  @!P5 LDS.128 R8, [R77+0x900] ;  /* 0x000900004d08d984 */ /* 0x000ea20000000c00 */
[C---:B-1----:R-:W-:Y:S04]  /*77f0*/  @!P5 LEA R4, P0, R20.reuse, R2, 0x1 ;  /* 0x000000021404d211 */ /* 0x042fe800078008ff */
[----:B----4-:R-:W-:Y:S02]  /*7800*/  @!P5 LEA.HI.X R5, R20, R0, R21, 0x1, P0 ;  /* 0x000000001405d211 */ /* 0x010fe400000f0c15 */
[----:B------:R-:W-:Y:S11]  /*7810*/  ISETP.GE.AND P0, PT, R91, c[0x0][0x1d4], PT ;  /* 0x000075005b007a0c */ /* 0x000ff60003f06270 */
[----:B------:R-:W-:Y:S02]  /*7820*/  @!UPT UIADD3 URZ, URZ, URZ, URZ ;  /* 0x0000003f3f3ff290 */ /* 0x000fe4000fffe03f */
[C---:B------:R-:W-:Y:S04]  /*7830*/  @!P0 LEA R2, P1, R82.reuse, R2, 0x1 ;  /* 0x0000000252028211 */ /* 0x040fe800078208ff */
[----:B------:R-:W-:Y:S01]  /*7840*/  @!P0 LEA.HI.X R3, R82, R0, R92, 0x1, P1 ;  /* 0x0000000052038211 */ /* 0x000fe200008f0c5c */
[----:B--2---:R-:W-:Y:S04]  /*7850*/  @!P5 ST.E.128 [R4.64], R8 ;  /* 0x000000080400d985 */ /* 0x004fe8000c101d22 */
[----:B------:R-:W1:Y:S04]  /*7860*/  @!P0 LDS.128 R4, [R77+0x2900] ;  /* 0x002900004d048984 */ /* 0x000e680000000c00 */
[----:B-1----:R1:W-:Y:S02]  /*7870*/  @!P0 ST.E.128 [R2.64], R4 ;  /* 0x0000000402008985 */ /* 0x0023e4000c101d22 */
.L_x_1887:
[----:B------:R-:W-:Y:S05]  /*7880*/  BSYNC B0 ;  /* 0x0000000000007941 */ /* 0x000fea0003800000 */
.L_x_1886:
[----:B----4-:R2:W4:Y:S01]  /*7890*/  SHFL.IDX PT, R0, R12, 0x2, 0x181f ;  /* 0x00581f000c007f89 */ /* 0x01052200000e0000 */
        /* <DEDUP_REMOVED lines=14> */
.L_x_1889:
[----:B------:R-:W-:Y:S05]  /*7980*/  BSYNC B0 ;  /* 0x0000000000007941 */ /* 0x000fea0003800000 */
.L_x_1888:
[----:B----4-:R4:W2:Y:S01]  /*7990*/  SHFL.IDX PT, R0, R12, 0x3, 0x181f ;  /* 0x00781f000c007f89 */ /* 0x0108a200000e0000 */
[----:B------:R-:W-:Y:S01]  /*79a0*/  ISETP.GE.AND P0, PT, R13, 0x31, PT ;  /* 0x000000310d00780c */ /* 0x000fe20003f06270 */
[----:B------:R-:W-:Y:S02]  /*79b0*/  BSSY B0, `(.L_x_1890) ;  /* 0x000000d000007945 */ /* 0x000fe40003800000 */
[----:B-1----:R4:W1:Y:S10]  /*79c0*/  SHFL.IDX PT, R2, R14, 0x3, 0x181f ;  /* 0x00781f000e027f89 */ /* 0x00287400000e0000 */
[----:B------:R-:W-:-:S05]  /*79d0*/  @!P0 BRA `(.L_x_1891) ;  /* 0x000000a000008947 */ /* 0x000fca0003800000 */
[----:B------:R-:W5:Y:S01]  /*79e0*/  @!P5 LDS.128 R8, [R77+0x1900] ;  /* 0x001900004d08d984 */ /* 0x000f620000000c00 */
[C---:B-1----:R-:W-:Y:S04]  /*79f0*/  @!P5 LEA R4, P0, R20.reuse, R2, 0x1 ;  /* 0x000000021404d211 */ /* 0x042fe800078008ff */
        /* <DEDUP_REMOVED lines=8> */
.L_x_1891:
[----:B------:R-:W-:Y:S05]  /*7a80*/  BSYNC B0 ;  /* 0x0000000000007941 */ /* 0x000fea0003800000 */
.L_x_1890:
[C---:B------:R-:W-:Y:S01]  /*7a90*/  ISETP.GT.AND P0, PT, R90.reuse, UR6, PT ;  /* 0x000000065a007c0c */ /* 0x040fe2000bf04270 */
[----:B--234-:R-:W-:Y:S01]  /*7aa0*/  IMAD.U32 R14, RZ, RZ, UR14 ;  /* 0x0000000eff0e7e24 */ /* 0x01cfe2000f8e00ff */
        /* <DEDUP_REMOVED lines=36> */
.L_x_1845:
[----:B-1----:R-:W-:Y:S01]  /*7cf0*/  UIADD3 UR6, UR18, 0x7f, URZ ;  /* 0x0000007f12067890 */ /* 0x002fe2000fffe03f */
[----:B------:R-:W-:Y:S01]  /*7d00*/  PLOP3.LUT P4, PT, PT, PT, PT, 0x80, 0x0 ;  /* 0x000000000000781c */ /* 0x000fe20003f8f070 */
[----:B------:R-:W-:Y:S01]  /*7d10*/  ULDC.64 UR4, c[0x0][0x2c8] ;  /* 0x0000b20000047ab9 */ /* 0x000fe20000000a00 */
[----:B------:R-:W-:Y:S01]  /*7d20*/  CS2R R14, SRZ ;  /* 0x00000000000e7805 */ /* 0x000fe2000001ff00 */
[----:B------:R-:W-:Y:S01]  /*7d30*/  UIMAD.WIDE.U32 UR10, UR6, UR4, URZ ;  /* 0x00000004060a72a5 */ /* 0x000fe2000f8e003f */
[----:B------:R-:W-:Y:S01]  /*7d40*/  IMAD.MOV.U32 R126, RZ, RZ, RZ ;  /* 0x000000ffff7e7224 */ /* 0x000fe200078e00ff */
[----:B------:R-:W-:Y:S01]  /*7d50*/  CS2R R130, SRZ ;  /* 0x0000000000827805 */ /* 0x000fe2000001ff00 */
[----:B------:R-:W-:Y:S01]  /*7d60*/  IMAD.MOV.U32 R124, RZ, RZ, RZ ;  /* 0x000000ffff7c7224 */ /* 0x000fe200078e00ff */
[----:B------:R-:W-:Y:S01]  /*7d70*/  @UP2 USHF.R.U32.HI UR6, URZ, UR5, UR11 ;  /* 0x000000053f062299 */ /* 0x000fe2000801160b */
[----:B------:R-:W-:Y:S01]  /*7d80*/  CS2R R128, SRZ ;  /* 0x0000000000807805 */ /* 0x000fe2000001ff00 */
[----:B------:R-:W-:Y:S01]  /*7d90*/  CS2R R16, SRZ ;  /* 0x0000000000107805 */ /* 0x000fe2000001ff00 */
[----:B------:R-:W-:Y:S01]  /*7da0*/  MOV R122, RZ ;  /* 0x000000ff007a7202 */ /* 0x000fe20000000f00 */
[----:B------:R-:W-:Y:S01]  /*7db0*/  UIADD3 UR6, UR7, UR6, URZ ;  /* 0x0000000607067290 */ /* 0x000fe2000fffe03f */
[----:B------:R-:W-:Y:S01]  /*7dc0*/  IMAD.MOV.U32 R11, RZ, RZ, RZ ;  /* 0x000000ffff0b7224 */ /* 0x000fe200078e00ff */
[----:B------:R-:W-:Y:S01]  /*7dd0*/  MOV R120, RZ ;  /* 0x000000ff00787202 */ /* 0x000fe20000000f00 */
[----:B------:R-:W-:Y:S01]  /*7de0*/  CS2R R12, SRZ ;  /* 0x00000000000c7805 */ /* 0x000fe2000001ff00 */
[----:B------:R-:W-:Y:S01]  /*7df0*/  USHF.R.S32.HI UR4, URZ, 0x1f, UR6 ;  /* 0x0000001f3f047899 */ /* 0x000fe20008011406 */
[----:B------:R-:W-:Y:S01]  /*7e00*/  IMAD.MOV.U32 R118, RZ, RZ, RZ ;  /* 0x000000ffff767224 */ /* 0x000fe200078e00ff */
[----:B------:R-:W-:Y:S01]  /*7e10*/  MOV R116, RZ ;  /* 0x000000ff00747202 */ /* 0x000fe20000000f00 */
[----:B------:R-:W-:Y:S01]  /*7e20*/  IMAD.MOV.U32 R110, RZ, RZ, RZ ;  /* 0x000000ffff6e7224 */ /* 0x000fe200078e00ff */
[----:B------:R-:W-:Y:S01]  /*7e30*/  ULEA.HI UR4, UR4, UR6, URZ, 0x6 ;  /* 0x0000000604047291 */ /* 0x000fe2000f8f303f */
[----:B------:R-:W-:Y:S01]  /*7e40*/  CS2R R18, SRZ ;  /* 0x0000000000127805 */ /* 0x000fe2000001ff00 */
[----:B------:R-:W-:Y:S01]  /*7e50*/  MOV R108, RZ ;  /* 0x000000ff006c7202 */ /* 0x000fe20000000f00 */
[----:B------:R-:W-:Y:S01]  /*7e60*/  IMAD.MOV.U32 R114, RZ, RZ, RZ ;  /* 0x000000ffff727224 */ /* 0x000fe200078e00ff */
[----:B------:R-:W-:Y:S01]  /*7e70*/  USHF.R.S32.HI UR4, URZ, 0x6, UR4 ;  /* 0x000000063f047899 */ /* 0x000fe20008011404 */
[----:B------:R-:W-:Y:S01]  /*7e80*/  CS2R R20, SRZ ;  /* 0x0000000000147805 */ /* 0x000fe2000001ff00 */
[----:B------:R-:W-:Y:S01]  /*7e90*/  MOV R112, RZ ;  /* 0x000000ff00707202 */ /* 0x000fe20000000f00 */
[----:B------:R-:W-:Y:S01]  /*7ea0*/  IMAD.MOV.U32 R106, RZ, RZ, RZ ;  /* 0x000000ffff6a7224 */ /* 0x000fe200078e00ff */
[----:B------:R-:W-:Y:S01]  /*7eb0*/  UISETP.LT.AND UP0, UPT, UR8, UR4, UPT ;  /* 0x000000040800728c */ /* 0x000fe2000bf01270 */
[----:B------:R-:W-:Y:S01]  /*7ec0*/  CS2R R22, SRZ ;  /* 0x0000000000167805 */ /* 0x000fe2000001ff00 */
[----:B------:R-:W-:Y:S01]  /*7ed0*/  MOV R104, RZ ;  /* 0x000000ff00687202 */ /* 0x000fe20000000f00 */
[----:B------:R-:W-:Y:S01]  /*7ee0*/  IMAD.MOV.U32 R102, RZ, RZ, RZ ;  /* 0x000000ffff667224 */ /* 0x000fe200078e00ff */
[----:B------:R-:W-:Y:S01]  /*7ef0*/  USEL UR8, UR8, UR4, UP0 ;  /* 0x0000000408087287 */ /* 0x000fe20008000000 */
[----:B------:R-:W-:Y:S01]  /*7f00*/  CS2R R24, SRZ ;  /* 0x0000000000187805 */ /* 0x000fe2000001ff00 */
[----:B------:R-:W-:Y:S01]  /*7f10*/  MOV R100, RZ ;  /* 0x000000ff00647202 */ /* 0x000fe20000000f00 */
[----:B------:R-:W-:Y:S01]  /*7f20*/  IMAD.MOV.U32 R94, RZ, RZ, RZ ;  /* 0x000000ffff5e7224 */ /* 0x000fe200078e00ff */
[----:B------:R-:W-:Y:S01]  /*7f30*/  UISETP.GE.AND UP0, UPT, UR8, 0x1, UPT ;  /* 0x000000010800788c */ /* 0x000fe2000bf06270 */
[----:B-----5:R-:W-:Y:S01]  /*7f40*/  CS2R R26, SRZ ;  /* 0x00000000001a7805 */ /* 0x020fe2000001ff00 */
[----:B------:R-:W-:Y:S01]  /*7f50*/  MOV R92, RZ ;  /* 0x000000ff005c7202 */ /* 0x000fe20000000f00 */
[----:B------:R-:W-:Y:S01]  /*7f60*/  IMAD.MOV.U32 R98, RZ, RZ, RZ ;  /* 0x000000ffff627224 */ /* 0x000fe200078e00ff */
[----:B------:R-:W-:Y:S01]  /*7f70*/  MOV R28, RZ ;  /* 0x000000ff001c7202 */ /* 0x000fe20000000f00 */
[----:B------:R-:W-:Y:S01]  /*7f80*/  IMAD.MOV.U32 R96, RZ, RZ, RZ ;  /* 0x000000ffff607224 */ /* 0x000fe200078e00ff */
[----:B------:R-:W-:Y:S01]  /*7f90*/  PLOP3.LUT P0, PT, PT, PT, UP0, 0x80, 0x0 ;  /* 0x000000000000781c */ /* 0x000fe20003f0f008 */
        /* <DEDUP_REMOVED lines=72> */
[----:B------:R-:W-:Y:S01]  /*8420*/  USHF.R.S32.HI UR6, URZ, 0x1f, UR20 ;  /* 0x0000001f3f067899 */ /* 0x000fe20008011414 */
[----:B------:R-:W-:Y:S01]  /*8430*/  SHF.R.S32.HI R152, RZ, 0x1f, R153 ;  /* 0x0000001fff987819 */ /* 0x000fe20000011499 */
[----:B------:R-:W-:Y:S02]  /*8440*/  ULDC.64 UR4, c[0x0][0x178] ;  /* 0x00005e0000047ab9 */ /* 0x000fe40000000a00 */
        /* <DEDUP_REMOVED lines=9> */
[----:B------:R-:W-:Y:S02]  /*84e0*/  UISETP.NE.U32.AND UP0, UPT, URZ, UR6, UPT ;  /* 0x000000063f00728c */ /* 0x000fe4000bf05070 */
[----:B------:R-:W-:Y:S02]  /*84f0*/  ULDC.64 UR4, c[0x0][0x1b8] ;  /* 0x00006e0000047ab9 */ /* 0x000fe40000000a00 */
[----:B------:R-:W-:Y:S02]  /*8500*/  UISETP.NE.AND.EX UP0, UPT, URZ, UR7, UPT, UP0 ;  /* 0x000000073f00728c */ /* 0x000fe4000bf05300 */
[----:B------:R-:W-:Y:S02]  /*8510*/  USHF.R.S32.HI UR7, URZ, 0x1f, UR24 ;  /* 0x0000001f3f077899 */ /* 0x000fe40008011418 */
[----:B------:R-:W-:Y:S02]  /*8520*/  UIADD3 UR11, UR11, UR20, URZ ;  /* 0x000000140b0b7290 */ /* 0x000fe4000fffe03f */
[----:B------:R-:W-:-:S02]  /*8530*/  UIMAD UR6, UR15, UR4, URZ ;  /* 0x000000040f0672a4 */ /* 0x000fc4000f8e023f */
[----:B------:R-:W-:Y:S02]  /*8540*/  USEL UR7, UR7, URZ, !UP0 ;  /* 0x0000003f07077287 */ /* 0x000fe4000c000000 */
[----:B------:R-:W-:Y:S01]  /*8550*/  UIMAD UR6, UR16, UR5, UR6 ;  /* 0x00000005100672a4 */ /* 0x000fe2000f8e0206 */
[----:B-1----:R-:W-:Y:S01]  /*8560*/  LEA.HI R2, R152, R153, RZ, 0x3 ;  /* 0x0000009998027211 */ /* 0x002fe200078f18ff */
[----:B------:R-:W-:Y:S02]  /*8570*/  UIMAD.WIDE.U32 UR12, UR16, UR4, UR10 ;  /* 0x00000004100c72a5 */ /* 0x000fe4000f8e000a */
[----:B------:R-:W-:Y:S01]  /*8580*/  USEL UR10, UR24, URZ, !UP0 ;  /* 0x0000003f180a7287 */ /* 0x000fe2000c000000 */
[----:B------:R-:W-:Y:S01]  /*8590*/  LOP3.LUT R0, R2, 0xfffffff8, RZ, 0xc0, !PT ;  /* 0xfffffff802007812 */ /* 0x000fe200078ec0ff */
[----:B------:R-:W-:Y:S01]  /*85a0*/  ULDC.64 UR4, c[0x0][0x1c0] ;  /* 0x0000700000047ab9 */ /* 0x000fe20000000a00 */
[----:B------:R-:W-:Y:S01]  /*85b0*/  SHF.R.S32.HI R68, RZ, 0x3, R2 ;  /* 0x00000003ff447819 */ /* 0x000fe20000011402 */
[----:B------:R-:W-:-:S02]  /*85c0*/  UIMAD UR7, UR7, UR4, URZ ;  /* 0x00000004070772a4 */ /* 0x000fc4000f8e023f */
[----:B------:R-:W-:Y:S01]  /*85d0*/  IMAD.IADD R76, R153, 0x1, -R0 ;  /* 0x00000001994c7824 */ /* 0x000fe200078e0a00 */
[----:B------:R-:W-:Y:S01]  /*85e0*/  UIADD3 UR13, UR13, UR6, URZ ;  /* 0x000000060d0d7290 */ /* 0x000fe2000fffe03f */
[----:B------:R-:W-:Y:S01]  /*85f0*/  IADD3 R12, R68, UR18, RZ ;  /* 0x00000012440c7c10 */ /* 0x000fe2000fffe0ff */
[----:B------:R-:W-:Y:S01]  /*8600*/  UIMAD UR5, UR10, UR5, UR7 ;  /* 0x000000050a0572a4 */ /* 0x000fe2000f8e0207 */
[C---:B------:R-:W-:Y:S01]  /*8610*/  IMAD R159, R76.reuse, 0x10, R68 ;  /* 0x000000104c9f7824 */ /* 0x040fe200078e0244 */
[----:B------:R-:W-:Y:S01]  /*8620*/  UIMAD.WIDE.U32 UR10, UR10, UR4, UR12 ;  /* 0x000000040a0a72a5 */ /* 0x000fe2000f8e000c */
[----:B------:R-:W-:Y:S01]  /*8630*/  IMAD.SHL.U32 R180, R76, 0x8, RZ ;  /* 0x000000084cb47824 */ /* 0x000fe200078e00ff */
[----:B------:R-:W-:Y:S02]  /*8640*/  ULDC UR7, c[0x0][0x2c4] ;  /* 0x0000b10000077ab9 */ /* 0x000fe40000000800 */
[----:B------:R-:W-:Y:S01]  /*8650*/  IADD3 R4, R159, UR18, RZ ;  /* 0x000000129f047c10 */ /* 0x000fe2000fffe0ff */
[----:B------:R-:W-:Y:S01]  /*8660*/  UIADD3 UR5, UR11, UR5, URZ ;  /* 0x000000050b057290 */ /* 0x000fe2000fffe03f */
[----:B------:R-:W-:Y:S01]  /*8670*/  IMAD.U32 R3, RZ, RZ, UR11 ;  /* 0x0000000bff037e24 */ /* 0x000fe2000f8e00ff */
[----:B------:R-:W-:Y:S01]  /*8680*/  UIMAD UR7, UR23, UR7, URZ ;  /* 0x00000007170772a4 */ /* 0x000fe2000f8e023f */
[----:B------:R1:W-:Y:S01]  /*8690*/  STL [R1+0x38], R159 ;  /* 0x0000389f01007387 */ /* 0x0003e20000100800 */
[----:B------:R-:W-:Y:S01]  /*86a0*/  @P1 IMAD.HI.U32 R2, R4, c[0x0][0x2c8], RZ ;  /* 0x0000b20004021a27 */ /* 0x000fe200078e00ff */
[----:B------:R-:W-:-:S02]  /*86b0*/  IADD3 R109, R180, 0x40, RZ ;  /* 0x00000040b46d7810 */ /* 0x000fc40007ffe0ff */
[----:B------:R-:W-:Y:S01]  /*86c0*/  ISETP.GE.AND P4, PT, R180, c[0x0][0x198], PT ;  /* 0x00006600b4007a0c */ /* 0x000fe20003f86270 */
[----:B------:R-:W-:Y:S01]  /*86d0*/  IMAD.MOV.U32 R0, RZ, RZ, R4 ;  /* 0x000000ffff007224 */ /* 0x000fe200078e0004 */
[----:B------:R-:W-:Y:S01]  /*86e0*/  @P0 SHF.R.U32.HI R0, RZ, c[0x0][0x2cc], R2 ;  /* 0x0000b300ff000a19 */ /* 0x000fe20000011602 */
[----:B------:R-:W-:Y:S01]  /*86f0*/  IMAD.U32 R2, RZ, RZ, UR10 ;  /* 0x0000000aff027e24 */ /* 0x000fe2000f8e00ff */
[----:B------:R-:W-:Y:S01]  /*8700*/  ISETP.GE.AND P5, PT, R12, UR7, PT ;  /* 0x000000070c007c0c */ /* 0x000fe2000bfa6270 */
[----:B------:R-:W-:Y:S01]  /*8710*/  IMAD.U32 R3, RZ, RZ, UR5 ;  /* 0x00000005ff037e24 */ /* 0x000fe2000f8e00ff */
[--C-:B------:R-:W-:Y:S01]  /*8720*/  SHF.R.S32.HI R6, RZ, 0x1f, R0.reuse ;  /* 0x0000001fff067819 */ /* 0x100fe20000011400 */
[----:B------:R-:W-:Y:S01]  /*8730*/  IMAD.MOV R5, RZ, RZ, -R0 ;  /* 0x000000ffff057224 */ /* 0x000fe200078e0a00 */
[----:B------:R-:W-:Y:S01]  /*8740*/  ISETP.GE.AND P3, PT, R109, c[0x0][0x198], PT ;  /* 0x000066006d007a0c */ /* 0x000fe20003f66270 */
[----:B------:R-:W-:Y:S01]  /*8750*/  IMAD.WIDE.U32 R2, R0, c[0x0][0x1b0], R2 ;  /* 0x00006c0000027a25 */ /* 0x000fe200078e0002 */
[----:B------:R-:W-:-:S03]  /*8760*/  P2R R13, PR, RZ, 0x20 ;  /* 0x00000020ff0d7803 */ /* 0x000fc60000000000 */
[----:B------:R-:W-:Y:S02]  /*8770*/  IMAD R6, R6, c[0x0][0x1b0], RZ ;  /* 0x00006c0006067a24 */ /* 0x000fe400078e02ff */
[----:B------:R-:W-:Y:S02]  /*8780*/  IMAD R5, R5, c[0x0][0x2c4], R4 ;  /* 0x0000b10005057a24 */ /* 0x000fe400078e0204 */
[----:B------:R-:W-:Y:S01]  /*8790*/  IMAD R4, R0, c[0x0][0x1b4], R6 ;  /* 0x00006d0000047a24 */ /* 0x000fe200078e0206 */
[----:B------:R-:W-:Y:S02]  /*87a0*/  LOP3.LUT R0, R137, 0xfffffff0, RZ, 0xc0, !PT ;  /* 0xfffffff089007812 */ /* 0x000fe400078ec0ff */
[----:B------:R-:W-:Y:S01]  /*87b0*/  SHF.R.S32.HI R6, RZ, 0x1f, R5 ;  /* 0x0000001fff067819 */ /* 0x000fe20000011405 */
[----:B------:R-:W-:Y:S02]  /*87c0*/  IMAD.IADD R3, R3, 0x1, R4 ;  /* 0x0000000103037824 */ /* 0x000fe400078e0204 */
[----:B------:R-:W-:-:S02]  /*87d0*/  IMAD.IADD R0, R153, 0x1, -R0 ;  /* 0x0000000199007824 */ /* 0x000fc400078e0a00 */
[----:B------:R-:W-:Y:S02]  /*87e0*/  IMAD R4, R6, c[0x0][0x1a8], RZ ;  /* 0x00006a0006047a24 */ /* 0x000fe400078e02ff */
[----:B------:R-:W-:Y:S01]  /*87f0*/  IMAD.WIDE.U32 R2, R5, c[0x0][0x1a8], R2 ;  /* 0x00006a0005027a25 */ /* 0x000fe200078e0002 */
[----:B------:R-:W-:-:S03]  /*8800*/  SHF.R.S32.HI R6, RZ, 0x1f, R0 ;  /* 0x0000001fff067819 */ /* 0x000fc60000011400 */
[----:B------:R-:W-:Y:S01]  /*8810*/  IMAD R4, R5, c[0x0][0x1ac], R4 ;  /* 0x00006b0005047a24 */ /* 0x000fe200078e0204 */
[----:B------:R-:W-:Y:S02]  /*8820*/  LEA.HI R136, R6, R0, RZ, 0x3 ;  /* 0x0000000006887211 */ /* 0x000fe400078f18ff */
[----:B------:R-:W-:Y:S01]  /*8830*/  LEA R10, P0, R2, c[0x0][0x160], 0x1 ;  /* 0x00005800020a7a11 */ /* 0x000fe200078008ff */
[----:B------:R-:W-:Y:S01]  /*8840*/  IMAD.IADD R3, R3, 0x1, R4 ;  /* 0x0000000103037824 */ /* 0x000fe200078e0204 */
[----:B------:R-:W-:-:S04]  /*8850*/  LOP3.LUT R4, R136, 0xfffffff8, RZ, 0xc0, !PT ;  /* 0xfffffff888047812 */ /* 0x000fc800078ec0ff */
[----:B------:R-:W-:Y:S01]  /*8860*/  LEA.HI.X R9, R2, c[0x0][0x164], R3, 0x1, P0 ;  /* 0x0000590002097a11 */ /* 0x000fe200000f0c03 */
[----:B------:R-:W-:Y:S01]  /*8870*/  IMAD.IADD R135, R0, 0x1, -R4 ;  /* 0x0000000100877824 */ /* 0x000fe200078e0a04 */
[----:B------:R-:W-:Y:S01]  /*8880*/  LEA.HI R0, R152, R153, RZ, 0x6 ;  /* 0x0000009998007211 */ /* 0x000fe200078f30ff */
[----:B------:R-:W-:Y:S01]  /*8890*/  IMAD.SHL.U32 R2, R68, 0x40, RZ ;  /* 0x0000004044027824 */ /* 0x000fe200078e00ff */
[----:B------:R1:W3:Y:S01]  /*88a0*/  SHFL.IDX PT, R4, R10, RZ, 0x181f ;  /* 0x00181fff0a047589 */ /* 0x0002e200000e0000 */
[----:B------:R-:W-:Y:S02]  /*88b0*/  IMAD.MOV.U32 R3, RZ, RZ, 0x10 ;  /* 0x00000010ff037424 */ /* 0x000fe400078e00ff */
[----:B------:R-:W-:Y:S01]  /*88c0*/  IMAD.SHL.U32 R0, R0, 0x8, RZ ;  /* 0x0000000800007824 */ /* 0x000fe200078e00ff */
[----:B------:R-:W-:Y:S01]  /*88d0*/  LOP3.LUT R15, R2, 0x1c0, RZ, 0xc0, !PT ;  /* 0x000001c0020f7812 */ /* 0x000fe200078ec0ff */
[----:B------:R-:W-:Y:S01]  /*88e0*/  IMAD.MOV.U32 R2, RZ, RZ, 0x20 ;  /* 0x00000020ff027424 */ /* 0x000fe200078e00ff */
[----:B------:R1:W4:Y:S02]  /*88f0*/  SHFL.IDX PT, R5, R9, RZ, 0x181f ;  /* 0x00181fff09057589 */ /* 0x00032400000e0000 */
[----:B------:R-:W-:-:S02]  /*8900*/  LOP3.LUT R24, R0, 0xfffffe00, RZ, 0xc0, !PT ;  /* 0xfffffe0000187812 */ /* 0x000fc400078ec0ff */
[----:B------:R-:W-:Y:S02]  /*8910*/  SHF.R.U32.HI R26, RZ, 0x3, R15 ;  /* 0x00000003ff1a7819 */ /* 0x000fe4000001160f */
[----:B------:R-:W-:-:S04]  /*8920*/  LOP3.LUT R0, R15, 0x38, R180, 0xf8, !PT ;  /* 0x000000380f007812 */ /* 0x000fc800078ef8b4 */
[----:B------:R-:W-:-:S05]  /*8930*/  LOP3.LUT R0, R0, R26, RZ, 0x3c, !PT ;  /* 0x0000001a00007212 */ /* 0x000fca00078e3cff */
[----:B------:R-:W-:Y:S01]  /*8940*/  IMAD.IADD R108, R24, 0x1, R0 ;  /* 0x00000001186c7824 */ /* 0x000fe200078e0200 */
        /* <DEDUP_REMOVED lines=15> */
.L_x_1895:
[----:B---34-:R-:W-:Y:S05]  /*8a40*/  BSYNC B0 ;  /* 0x0000000000007941 */ /* 0x018fea0003800000 */
.L_x_1894:
        /* <DEDUP_REMOVED lines=15> */
.L_x_1897:
[----:B------:R-:W-:Y:S05]  /*8b40*/  BSYNC B0 ;  /* 0x0000000000007941 */ /* 0x000fea0003800000 */
.L_x_1896:
[----:B--2---:R-:W-:Y:S01]  /*8b50*/  IADD3 R0, R12, 0x20, RZ ;  /* 0x000000200c007810 */ /* 0x004fe20007ffe0ff */
[----:B------:R2:W4:Y:S01]  /*8b60*/  SHFL.IDX PT, R5, R9, 0x2, 0x181f ;  /* 0x00581f0009057f89 */ /* 0x00052200000e0000 */
[----:B------:R-:W-:Y:S02]  /*8b70*/  BSSY B0, `(.L_x_1898) ;  /* 0x000000e000007945 */ /* 0x000fe40003800000 */
[----:B------:R-:W-:Y:S01]  /*8b80*/  ISETP.GE.AND P0, PT, R0, UR7, PT ;  /* 0x0000000700007c0c */ /* 0x000fe2000bf06270 */
[----:B---3--:R2:W3:Y:S03]  /*8b90*/  SHFL.IDX PT, R4, R10, 0x2, 0x181f ;  /* 0x00581f000a047f89 */ /* 0x0084e600000e0000 */
[----:B------:R-:W-:-:S09]  /*8ba0*/  P2R R42, PR, RZ, 0x1 ;  /* 0x00000001ff2a7803 */ /* 0x000fd20000000000 */
        /* <DEDUP_REMOVED lines=10> */
.L_x_1899:
[----:B------:R-:W-:Y:S05]  /*8c50*/  BSYNC B0 ;  /* 0x0000000000007941 */ /* 0x000fea0003800000 */
.L_x_1898:
[----:B---3--:R-:W-:Y:S01]  /*8c60*/  IADD3 R0, R12, 0x30, RZ ;  /* 0x000000300c007810 */ /* 0x008fe20007ffe0ff */
[----:B----4-:R3:W4:Y:S01]  /*8c70*/  SHFL.IDX PT, R5, R9, 0x3, 0x181f ;  /* 0x00781f0009057f89 */ /* 0x01072200000e0000 */
[----:B------:R-:W-:Y:S02]  /*8c80*/  BSSY B0, `(.L_x_1900) ;  /* 0x000000e000007945 */ /* 0x000fe40003800000 */
[----:B------:R-:W-:Y:S01]  /*8c90*/  ISETP.GE.AND P0, PT, R0, UR7, PT ;  /* 0x0000000700007c0c */ /* 0x000fe2000bf06270 */
[----:B------:R3:W1:Y:S03]  /*8ca0*/  SHFL.IDX PT, R4, R10, 0x3, 0x181f ;  /* 0x00781f000a047f89 */ /* 0x00066600000e0000 */
[----:B------:R-:W-:-:S09]  /*8cb0*/  P2R R48, PR, RZ, 0x1 ;  /* 0x00000001ff307803 */ /* 0x000fd20000000000 */
        /* <DEDUP_REMOVED lines=10> */
.L_x_1901:
[----:B------:R-:W-:Y:S05]  /*8d60*/  BSYNC B0 ;  /* 0x0000000000007941 */ /* 0x000fea0003800000 */
.L_x_1900:
[----:B-1----:R-:W-:Y:S01]  /*8d70*/  IADD3 R0, R12, 0x40, RZ ;  /* 0x000000400c007810 */ /* 0x002fe20007ffe0ff */
[----:B----4-:R1:W4:Y:S01]  /*8d80*/  SHFL.IDX PT, R5, R9, 0x4, 0x181f ;  /* 0x00981f0009057f89 */ /* 0x01032200000e0000 */
[----:B------:R-:W-:Y:S02]  /*8d90*/  BSSY B0, `(.L_x_1902) ;  /* 0x000000e000007945 */ /* 0x000fe40003800000 */
[----:B------:R-:W-:Y:S01]  /*8da0*/  ISETP.GE.AND P0, PT, R0, UR7, PT ;  /* 0x0000000700007c0c */ /* 0x000fe2000bf06270 */
[----:B------:R1:W2:Y:S03]  /*8db0*/  SHFL.IDX PT, R4, R10, 0x4, 0x181f ;  /* 0x00981f000a047f89 */ /* 0x0002a600000e0000 */
[----:B------:R-:W-:-:S09]  /*8dc0*/  P2R R69, PR, RZ, 0x1 ;  /* 0x00000001ff457803 */ /* 0x000fd20000000000 */
        /* <DEDUP_REMOVED lines=10> */
.L_x_1903:
[----:B------:R-:W-:Y:S05]  /*8e70*/  BSYNC B0 ;  /* 0x0000000000007941 */ /* 0x000fea0003800000 */
.L_x_1902:
[----:B--2---:R-:W-:Y:S01]  /*8e80*/  IADD3 R0, R12, 0x50, RZ ;  /* 0x000000500c007810 */ /* 0x004fe20007ffe0ff */
        /* <DEDUP_REMOVED lines=15> */
.L_x_1905:
[----:B------:R-:W-:Y:S05]  /*8f80*/  BSYNC B0 ;  /* 0x0000000000007941 */ /* 0x000fea0003800000 */
.L_x_1904:
        /* <DEDUP_REMOVED lines=16> */
.L_x_1907:
[----:B------:R-:W-:Y:S05]  /*9090*/  BSYNC B0 ;  /* 0x0000000000007941 */ /* 0x000fea0003800000 */
.L_x_1906:
[----:B--2---:R-:W-:Y:S01]  /*90a0*/  IADD3 R0, R12, 0x70, RZ ;  /* 0x000000700c007810 */ /* 0x004fe20007ffe0ff */
[----:B------:R-:W-:Y:S01]  /*90b0*/  SHFL.IDX PT, R4, R10, 0x7, 0x181f ;  /* 0x00f81f000a047f89 */ /* 0x000fe200000e0000 */
[----:B------:R-:W-:Y:S01]  /*90c0*/  IMAD.MOV.U32 R160, RZ, RZ, c[0x0][0x2b8] ;  /* 0x0000ae00ffa07624 */ /* 0x000fe200078e00ff */
[----:B------:R-:W-:Y:S01]  /*90d0*/  USHF.R.S32.HI UR6, URZ, 0x1f, UR12 ;  /* 0x0000001f3f067899 */ /* 0x000fe2000801140c */
[----:B------:R-:W-:Y:S01]  /*90e0*/  ISETP.GE.AND P0, PT, R0, UR7, PT ;  /* 0x0000000700007c0c */ /* 0x000fe2000bf06270 */
[----:B----4-:R-:W2:Y:S01]  /*90f0*/  SHFL.IDX PT, R5, R9, 0x7, 0x181f ;  /* 0x00f81f0009057f89 */ /* 0x010ea200000e0000 */
[----:B------:R-:W-:Y:S01]  /*9100*/  ULDC.64 UR4, c[0x0][0x2b0] ;  /* 0x0000ac0000047ab9 */ /* 0x000fe20000000a00 */
[----:B------:R-:W-:Y:S01]  /*9110*/  ISETP.NE.AND P1, PT, R160, 0x1, PT ;  /* 0x00000001a000780c */ /* 0x000fe20003f25270 */
[----:B------:R-:W-:Y:S01]  /*9120*/  UIMAD UR6, UR6, UR4, URZ ;  /* 0x00000004060672a4 */ /* 0x000fe2000f8e023f */
[----:B------:R-:W-:Y:S01]  /*9130*/  P2R R95, PR, RZ, 0x1 ;  /* 0x00000001ff5f7803 */ /* 0x000fe20000000000 */
[----:B------:R-:W-:Y:S01]  /*9140*/  UIMAD.WIDE.U32 UR10, UR12, UR4, URZ ;  /* 0x000000040c0a72a5 */ /* 0x000fe2000f8e003f */
[----:B------:R-:W-:Y:S01]  /*9150*/  IMAD.MOV.U32 R138, RZ, RZ, RZ ;  /* 0x000000ffff8a7224 */ /* 0x000fe200078e00ff */
[----:B------:R-:W-:-:S03]  /*9160*/  UIMAD UR6, UR12, UR5, UR6 ;  /* 0x000000050c0672a4 */ /* 0x000fc6000f8e0206 */
[----:B------:R-:W-:Y:S02]  /*9170*/  ULDC.64 UR4, c[0x0][0x1e8] ;  /* 0x00007a0000047ab9 */ /* 0x000fe40000000a00 */
[----:B------:R-:W-:Y:S01]  /*9180*/  @!P0 SHF.R.S32.HI R0, RZ, 0x1f, R109 ;  /* 0x0000001fff008819 */ /* 0x000fe2000001146d */
[----:B------:R-:W-:Y:S01]  /*9190*/  @!P0 IMAD.SHL.U32 R8, R108, 0x2, RZ ;  /* 0x000000026c088824 */ /* 0x000fe200078e00ff */
[----:B------:R-:W-:Y:S02]  /*91a0*/  UIADD3 UR6, UR11, UR6, URZ ;  /* 0x000000060b067290 */ /* 0x000fe4000fffe03f */
[----:B------:R-:W-:-:S04]  /*91b0*/  @!P0 LEA.HI R0, R0, R109, RZ, 0x3 ;  /* 0x0000006d00008211 */ /* 0x000fc800078f18ff */
[----:B------:R-:W-:Y:S01]  /*91c0*/  @!P0 LOP3.LUT R0, R0, 0xfffffff8, RZ, 0xc0, !PT ;  /* 0xfffffff800008812 */ /* 0x000fe200078ec0ff */
[----:B--2---:R-:W-:-:S04]  /*91d0*/  @!P0 IMAD.WIDE R6, R180, 0x2, R4 ;  /* 0x00000002b4068825 */ /* 0x004fc800078e0204 */
[----:B------:R-:W-:Y:S01]  /*91e0*/  @!P0 IMAD.WIDE R4, R0, 0x2, R4 ;  /* 0x0000000200048825 */ /* 0x000fe200078e0204 */
[----:B------:R-:W-:Y:S01]  /*91f0*/  @!PT LDS RZ, [RZ] ;  /* 0x00000000fffff984 */ /* 0x000fe20000000800 */
[----:B------:R2:W-:Y:S03]  /*9200*/  @!P0 LDGSTS.E.BYPASS.LTC128B.128 [R8+0xb900], [R6.64], !P4 ;  /* 0x0b90000006088fae */ /* 0x0005e6000e101d62 */
[----:B------:R-:W-:Y:S01]  /*9210*/  IMAD.U32 R0, RZ, RZ, UR8 ;  /* 0x00000008ff007e24 */ /* 0x000fe2000f8e00ff */
[----:B------:R4:W-:Y:S03]  /*9220*/  @!P0 LDGSTS.E.BYPASS.LTC128B.128 [R8+0xf900], [R4.64], !P3 ;  /* 0x0f90000004088fae */ /* 0x0009e6000d901d62 */
[----:B------:R-:W-:Y:S01]  /*9230*/  IMAD R0, R0, 0x40, R159 ;  /* 0x0000004000007824 */ /* 0x000fe200078e029f */
[----:B------:R-:W0:Y:S04]  /*9240*/  LDGDEPBAR ;  /* 0x00000000000079af */ /* 0x000e280000000000 */
[----:B------:R-:W-:-:S04]  /*9250*/  IADD3 R0, R0, -0x40, RZ ;  /* 0xffffffc000007810 */ /* 0x000fc80007ffe0ff */
[----:B------:R-:W-:-:S04]  /*9260*/  ISETP.GE.AND P0, PT, R0, UR9, PT ;  /* 0x0000000900007c0c */ /* 0x000fc8000bf06270 */
[----:B------:R-:W-:Y:S02]  /*9270*/  ISETP.GT.OR P0, PT, R159, 0x3f, P0 ;  /* 0x0000003f9f00780c */ /* 0x000fe40000704670 */
[----:B--2---:R-:W-:-:S05]  /*9280*/  IADD3 R6, R0, UR19, RZ ;  /* 0x0000001300067c10 */ /* 0x004fca000fffe0ff */
[----:B----4-:R-:W-:-:S04]  /*9290*/  @P1 IMAD.HI.U32 R4, R6, c[0x0][0x2bc], RZ ;  /* 0x0000af0006041a27 */ /* 0x010fc800078e00ff */
[----:B------:R-:W-:Y:S01]  /*92a0*/  IMAD.MOV.U32 R0, RZ, RZ, R6 ;  /* 0x000000ffff007224 */ /* 0x000fe200078e0006 */
[----:B------:R-:W-:-:S04]  /*92b0*/  @P1 SHF.R.U32.HI R0, RZ, c[0x0][0x2c0], R4 ;  /* 0x0000b000ff001a19 */ /* 0x000fc80000011604 */
[----:B------:R-:W-:-:S04]  /*92c0*/  @!P0 IADD3 R5, P1, R0, UR10, RZ ;  /* 0x0000000a00058c10 */ /* 0x000fc8000ff3e0ff */
[----:B------:R-:W-:Y:S02]  /*92d0*/  @!P0 LEA.HI.X.SX32 R7, R0, UR6, 0x1, P1 ;  /* 0x0000000600078c11 */ /* 0x000fe400088f0eff */
[----:B------:R-:W-:-:S04]  /*92e0*/  @!P0 LEA R4, P1, R5, c[0x0][0x2a0], 0x2 ;  /* 0x0000a80005048a11 */ /* 0x000fc800078210ff */
[----:B------:R-:W-:Y:S01]  /*92f0*/  @!P0 LEA.HI.X R5, R5, c[0x0][0x2a4], R7, 0x2, P1 ;  /* 0x0000a90005058a11 */ /* 0x000fe200008f1407 */
        /* <DEDUP_REMOVED lines=9> */
[----:B------:R-:W-:Y:S01]  /*9390*/  ULEA UR13, UR8, 0xffffffc0, 0x6 ;  /* 0xffffffc0080d7891 */ /* 0x000fe2000f8e303f */
[----:B------:R-:W-:Y:S01]  /*93a0*/  LEA.HI R150, R152, R153, RZ, 0x5 ;  /* 0x0000009998967211 */ /* 0x000fe200078f28ff */
[----:B------:R-:W-:Y:S01]  /*93b0*/  UIADD3 UR12, UR21, UR12, URZ ;  /* 0x0000000c150c7290 */ /* 0x000fe2000fffe03f */
[----:B------:R-:W-:Y:S01]  /*93c0*/  SHF.R.S32.HI R133, RZ, 0x1f, R139 ;  /* 0x0000001fff857819 */ /* 0x000fe2000001148b */
[----:B------:R-:W-:Y:S01]  /*93d0*/  UIADD3 UR13, UR9, -UR13, URZ ;  /* 0x8000000d090d7290 */ /* 0x000fe2000fffe03f */
[----:B------:R-:W-:Y:S01]  /*93e0*/  STL [R1+0x30], R139 ;  /* 0x0000308b01007387 */ /* 0x000fe20000100800 */
[----:B------:R-:W-:Y:S01]  /*93f0*/  ULDC.64 UR4, c[0x0][0x210] ;  /* 0x0000840000047ab9 */ /* 0x000fe20000000a00 */
[----:B------:R-:W-:Y:S01]  /*9400*/  SEL R155, RZ, 0x10, P5 ;  /* 0x00000010ff9b7807 */ /* 0x000fe20002800000 */
[----:B------:R-:W-:Y:S01]  /*9410*/  IMAD R0, R133, c[0x0][0x1e0], RZ ;  /* 0x0000780085007a24 */ /* 0x000fe200078e02ff */
[----:B------:R-:W-:Y:S01]  /*9420*/  UIMAD UR15, UR15, UR4, URZ ;  /* 0x000000040f0f72a4 */ /* 0x000fe2000f8e023f */
[----:B------:R-:W-:Y:S01]  /*9430*/  IADD3 R124, -R68, UR13, RZ ;  /* 0x0000000d447c7c10 */ /* 0x000fe2000fffe1ff */
[----:B------:R-:W-:Y:S01]  /*9440*/  UIMAD.WIDE.U32 UR26, UR16, UR4, URZ ;  /* 0x00000004101a72a5 */ /* 0x000fe2000f8e003f */
[----:B------:R-:W-:Y:S01]  /*9450*/  IMAD R0, R139, c[0x0][0x1e4], R0 ;  /* 0x000079008b007a24 */ /* 0x000fe200078e0200 */
[----:B------:R-:W-:Y:S01]  /*9460*/  UIMAD UR5, UR16, UR5, UR15 ;  /* 0x00000005100572a4 */ /* 0x000fe2000f8e020f */
[----:B------:R-:W-:-:S02]  /*9470*/  SHF.R.S32.HI R151, RZ, 0x5, R150 ;  /* 0x00000005ff977819 */ /* 0x000fc40000011496 */
[----:B------:R-:W-:Y:S01]  /*9480*/  ISETP.GT.AND P6, PT, R159, 0x3f, PT ;  /* 0x0000003f9f00780c */ /* 0x000fe20003fc4270 */
[----:B--2---:R-:W-:Y:S01]  /*9490*/  IMAD.WIDE.U32 R4, R139, c[0x0][0x1e0], RZ ;  /* 0x000078008b047a25 */ /* 0x004fe200078e00ff */
[----:B------:R-:W-:-:S03]  /*94a0*/  UIADD3 UR14, UR27, UR5, URZ ;  /* 0x000000051b0e7290 */ /* 0x000fc6000fffe03f */
[----:B------:R-:W-:Y:S01]  /*94b0*/  IMAD.IADD R5, R5, 0x1, R0 ;  /* 0x0000000105057824 */ /* 0x000fe200078e0200 */
[----:B----4-:R-:W-:-:S03]  /*94c0*/  SHF.R.S32.HI R134, RZ, 0x1f, R138 ;  /* 0x0000001fff867819 */ /* 0x010fc6000001148a */
[----:B------:R-:W-:Y:S01]  /*94d0*/  IMAD.WIDE.U32 R4, R138, c[0x0][0x1f0], R4 ;  /* 0x00007c008a047a25 */ /* 0x000fe200078e0004 */
[----:B------:R-:W-:Y:S03]  /*94e0*/  STL [R1+0x2c], R138 ;  /* 0x00002c8a01007387 */ /* 0x000fe60000100800 */
[----:B------:R-:W-:Y:S01]  /*94f0*/  IMAD R6, R134, c[0x0][0x1f0], RZ ;  /* 0x00007c0086067a24 */ /* 0x000fe200078e02ff */
[----:B------:R-:W-:-:S03]  /*9500*/  IADD3 R0, P0, R4, UR20, RZ ;  /* 0x0000001404007c10 */ /* 0x000fc6000ff1e0ff */
[----:B------:R-:W-:-:S05]  /*9510*/  IMAD R6, R138, c[0x0][0x1f4], R6 ;  /* 0x00007d008a067a24 */ /* 0x000fca00078e0206 */
[----:B------:R-:W-:Y:S02]  /*9520*/  IADD3.X R4, R5, UR12, R6, P0, !PT ;  /* 0x0000000c05047c10 */ /* 0x000fe400087fe406 */
[----:B-1-3--:R-:W-:-:S04]  /*9530*/  LEA R10, P0, R0, c[0x0][0x1c8], 0x1 ;  /* 0x00007200000a7a11 */ /* 0x00afc800078008ff */
[----:B------:R-:W-:Y:S02]  /*9540*/  LEA.HI.X R9, R0, c[0x0][0x1cc], R4, 0x1, P0 ;  /* 0x0000730000097a11 */ /* 0x000fe400000f0c04 */
[----:B------:R-:W-:Y:S01]  /*9550*/  ISETP.GE.AND P0, PT, R124, 0x1, PT ;  /* 0x000000017c00780c */ /* 0x000fe20003f06270 */
[----:B------:R-:W-:Y:S04]  /*9560*/  SHFL.IDX PT, R4, R10, RZ, 0x181f ;  /* 0x00181fff0a047589 */ /* 0x000fe800000e0000 */
[----:B------:R-:W1:Y:S08]  /*9570*/  SHFL.IDX PT, R5, R9, RZ, 0x181f ;  /* 0x00181fff09057589 */ /* 0x000e7000000e0000 */
[----:B------:R-:W-:Y:S01]  /*9580*/  @P0 SHF.R.S32.HI R0, RZ, 0x1f, R109 ;  /* 0x0000001fff000819 */ /* 0x000fe2000001146d */
[----:B------:R-:W-:-:S03]  /*9590*/  @P0 IMAD.SHL.U32 R8, R108, 0x2, RZ ;  /* 0x000000026c080824 */ /* 0x000fc600078e00ff */
[----:B------:R-:W-:-:S04]  /*95a0*/  @P0 LEA.HI R0, R0, R109, RZ, 0x3 ;  /* 0x0000006d00000211 */ /* 0x000fc800078f18ff */
[----:B------:R-:W-:-:S05]  /*95b0*/  @P0 LOP3.LUT R0, R0, 0xfffffff8, RZ, 0xc0, !PT ;  /* 0xfffffff800000812 */ /* 0x000fca00078ec0ff */
[----:B-1----:R-:W-:-:S04]  /*95c0*/  @P0 IMAD.WIDE R6, R0, 0x2, R4 ;  /* 0x0000000200060825 */ /* 0x002fc800078e0204 */
[----:B------:R-:W-:-:S05]  /*95d0*/  @P0 IMAD.WIDE R4, R180, 0x2, R4 ;  /* 0x00000002b4040825 */ /* 0x000fca00078e0204 */
[----:B------:R-:W-:Y:S01]  /*95e0*/  @!PT LDS RZ, [RZ] ;  /* 0x00000000fffff984 */ /* 0x000fe20000000800 */
[----:B------:R1:W-:Y:S04]  /*95f0*/  @P0 LDGSTS.E.BYPASS.LTC128B.128 [R8+0x4100], [R4.64], !P4 ;  /* 0x0410000004080fae */ /* 0x0003e8000e101d62 */
[----:B------:R2:W-:Y:S01]  /*9600*/  @P0 LDGSTS.E.BYPASS.LTC128B.128 [R8+0x6100], [R6.64], !P5 ;  /* 0x0610000006080fae */ /* 0x0005e2000e901d62 */
[----:B------:R-:W-:-:S13]  /*9610*/  ISETP.GE.AND P0, PT, R124, 0x11, PT ;  /* 0x000000117c00780c */ /* 0x000fda0003f06270 */
[----:B------:R-:W-:-:S04]  /*9620*/  @P0 SHF.R.S32.HI R0, RZ, 0x1f, R109 ;  /* 0x0000001fff000819 */ /* 0x000fc8000001146d */
[----:B------:R-:W-:Y:S01]  /*9630*/  @P0 LEA.HI R0, R0, R109, RZ, 0x3 ;  /* 0x0000006d00000211 */ /* 0x000fe200078f18ff */
[----:B-1----:R-:W-:Y:S04]  /*9640*/  SHFL.IDX PT, R4, R10, 0x1, 0x181f ;  /* 0x00381f000a047f89 */ /* 0x002fe800000e0000 */
[----:B------:R-:W1:Y:S01]  /*9650*/  SHFL.IDX PT, R5, R9, 0x1, 0x181f ;  /* 0x00381f0009057f89 */ /* 0x000e6200000e0000 */
[----:B--2---:R-:W-:Y:S01]  /*9660*/  @P0 LOP3.LUT R8, R0, 0xfffffff8, RZ, 0xc0, !PT ;  /* 0xfffffff800080812 */ /* 0x004fe200078ec0ff */
[----:B------:R-:W-:Y:S02]  /*9670*/  @P0 IMAD.SHL.U32 R0, R108, 0x2, RZ ;  /* 0x000000026c000824 */ /* 0x000fe400078e00ff */
[----:B-1----:R-:W-:-:S04]  /*9680*/  @P0 IMAD.WIDE R6, R180, 0x2, R4 ;  /* 0x00000002b4060825 */ /* 0x002fc800078e0204 */
[----:B------:R-:W-:Y:S01]  /*9690*/  @P0 IMAD.WIDE R4, R8, 0x2, R4 ;  /* 0x0000000208040825 */ /* 0x000fe200078e0204 */
[----:B------:R1:W-:Y:S04]  /*96a0*/  @P0 LDGSTS.E.BYPASS.LTC128B.128 [R0+0x4900], [R6.64], !P4 ;  /* 0x0490000006000fae */ /* 0x0003e8000e101d62 */
[----:B------:R2:W-:Y:S01]  /*96b0*/  @P0 LDGSTS.E.BYPASS.LTC128B.128 [R0+0x6900], [R4.64], !P5 ;  /* 0x0690000004000fae */ /* 0x0005e2000e901d62 */
[----:B------:R-:W-:-:S03]  /*96c0*/  ISETP.GE.AND P0, PT, R124, 0x21, PT ;  /* 0x000000217c00780c */ /* 0x000fc60003f06270 */
[----:B--2---:R-:W-:Y:S10]  /*96d0*/  SHFL.IDX PT, R4, R10, 0x2, 0x181f ;  /* 0x00581f000a047f89 */ /* 0x004ff400000e0000 */
[----:B-1----:R-:W-:Y:S01]  /*96e0*/  @P0 SHF.R.S32.HI R0, RZ, 0x1f, R109 ;  /* 0x0000001fff000819 */ /* 0x002fe2000001146d */
[----:B------:R-:W1:Y:S03]  /*96f0*/  SHFL.IDX PT, R5, R9, 0x2, 0x181f ;  /* 0x00581f0009057f89 */ /* 0x000e6600000e0000 */
[----:B------:R-:W-:-:S04]  /*9700*/  @P0 LEA.HI R0, R0, R109, RZ, 0x3 ;  /* 0x0000006d00000211 */ /* 0x000fc800078f18ff */
[----:B------:R-:W-:Y:S01]  /*9710*/  @P0 LOP3.LUT R8, R0, 0xfffffff8, RZ, 0xc0, !PT ;  /* 0xfffffff800080812 */ /* 0x000fe200078ec0ff */
        /* <DEDUP_REMOVED lines=16> */
[----:B------:R-:W-:-:S03]  /*9820*/  ISETP.LT.AND P0, PT, RZ, c[0x0][0x27c], PT ;  /* 0x00009f00ff007a0c */ /* 0x000fc60003f01270 */
[----:B------:R-:W0:Y:S10]  /*9830*/  LDGDEPBAR ;  /* 0x00000000000079af */ /* 0x000e340000000000 */
[----:B------:R-:W-:Y:S05]  /*9840*/  @P0 BRA `(.L_x_1908) ;  /* 0x0000002000000947 */ /* 0x000fea0003800000 */
[----:B------:R-:W-:-:S04]  /*9850*/  DEPBAR.LE SB0, 0x1 ;  /* 0x000080400000791a */ /* 0x000fc80000000000 */
[----:B------:R-:W-:Y:S05]  /*9860*/  BRA `(.L_x_1909) ;  /* 0x0000936000007947 */ /* 0x000fea0003800000 */
.L_x_1908:
[----:B------:R-:W-:Y:S01]  /*9870*/  ULDC.U8 UR4, c[0x0][0x298] ;  /* 0x0000a60000047ab9 */ /* 0x000fe20000000000 */
[----:B-1----:R-:W-:Y:S01]  /*9880*/  SHF.R.S32.HI R0, RZ, 0x1f, R149 ;  /* 0x0000001fff007819 */ /* 0x002fe20000011495 */
[C---:B------:R-:W-:Y:S01]  /*9890*/  IMAD.WIDE.U32 R8, R149.reuse, c[0x0][0x280], RZ ;  /* 0x0000a00095087a25 */ /* 0x040fe200078e00ff */
[----:B------:R-:W-:Y:S01]  /*98a0*/  ISETP.NE.AND P0, PT, RZ, UR4, PT ;  /* 0x00000004ff007c0c */ /* 0x000fe2000bf05270 */
[----:B------:R-:W-:Y:S01]  /*98b0*/  BSSY B2, `(.L_x_1909) ;  /* 0x0000931000027945 */ /* 0x000fe20003800000 */
[----:B------:R-:W-:Y:S01]  /*98c0*/  SHF.L.U32 R40, R108, 0x1, RZ ;  /* 0x000000016c287819 */ /* 0x000fe200000006ff */
[C---:B------:R-:W-:Y:S02]  /*98d0*/  IMAD R4, R0.reuse, c[0x0][0x280], RZ ;  /* 0x0000a00000047a24 */ /* 0x040fe400078e02ff */
[----:B------:R-:W-:Y:S02]  /*98e0*/  IMAD R0, R0, c[0x0][0x290], RZ ;  /* 0x0000a40000007a24 */ /* 0x000fe400078e02ff */
[----:B------:R-:W-:-:S02]  /*98f0*/  IMAD R4, R149, c[0x0][0x284], R4 ;  /* 0x0000a10095047a24 */ /* 0x000fc400078e0204 */
[C---:B------:R-:W-:Y:S01]  /*9900*/  IMAD R5, R149.reuse, c[0x0][0x294], R0 ;  /* 0x0000a50095057a24 */ /* 0x040fe200078e0200 */
[----:B------:R-:W-:Y:S01]  /*9910*/  LEA R0, R76, R12, 0x4 ;  /* 0x0000000c4c007211 */ /* 0x000fe200078e20ff */
[----:B------:R-:W-:Y:S01]  /*9920*/  IMAD.WIDE.U32 R10, R149, c[0x0][0x290], RZ ;  /* 0x0000a400950a7a25 */ /* 0x000fe200078e00ff */
[----:B------:R-:W-:-:S04]  /*9930*/  IADD3 R7, R4, R9, RZ ;  /* 0x0000000904077210 */ /* 0x000fc80007ffe0ff */
[----:B------:R-:W-:Y:S01]  /*9940*/  IADD3 R5, R5, R11, RZ ;  /* 0x0000000b05057210 */ /* 0x000fe20007ffe0ff */
[----:B------:R-:W-:Y:S05]  /*9950*/  @!P0 BRA `(.L_x_1910) ;  /* 0x0000485000008947 */ /* 0x000fea0003800000 */
[----:B------:R-:W-:Y:S01]  /*9960*/  PLOP3.LUT P0, PT, PT, PT, UP2, 0x80, 0x0 ;  /* 0x000000000000781c */ /* 0x000fe20003f0f028 */
[----:B------:R-:W-:Y:S01]  /*9970*/  IMAD.SHL.U32 R41, R76, 0x4, RZ ;  /* 0x000000044c297824 */ /* 0x000fe200078e00ff */
[----:B------:R-:W-:Y:S01]  /*9980*/  ISETP.NE.AND P1, PT, R13, RZ, PT ;  /* 0x000000ff0d00720c */ /* 0x000fe20003f25270 */
[----:B------:R-:W-:Y:S01]  /*9990*/  IMAD.MOV.U32 R6, RZ, RZ, R8 ;  /* 0x000000ffff067224 */ /* 0x000fe200078e0008 */
[----:B------:R-:W-:Y:S01]  /*99a0*/  BSSY B0, `(.L_x_1911) ;  /* 0x0000035000007945 */ /* 0x000fe20003800000 */
[----:B------:R-:W-:Y:S01]  /*99b0*/  CS2R R34, SRZ ;  /* 0x0000000000227805 */ /* 0x000fe2000001ff00 */
[----:B------:R-:W-:Y:S01]  /*99c0*/  IADD3 R90, R41, 0x20, RZ ;  /* 0x00000020295a7810 */ /* 0x000fe20007ffe0ff */
[----:B------:R-:W-:Y:S01]  /*99d0*/  CS2R R24, SRZ ;  /* 0x0000000000187805 */ /* 0x000fe2000001ff00 */
[----:B------:R-:W-:Y:S01]  /*99e0*/  CS2R R20, SRZ ;  /* 0x0000000000147805 */ /* 0x000fe2000001ff00 */
[----:B------:R-:W-:Y:S01]  /*99f0*/  CS2R R26, SRZ ;  /* 0x00000000001a7805 */ /* 0x000fe2000001ff00 */
[----:B------:R-:W-:-:S03]  /*9a00*/  CS2R R22, SRZ ;  /* 0x0000000000167805 */ /* 0x000fc6000001ff00 */
[----:B------:R-:W-:Y:S01]  /*9a10*/  @P0 IMAD.HI.U32 R4, R0, c[0x0][0x2c8], RZ ;  /* 0x0000b20000040a27 */ /* 0x000fe200078e00ff */
[----:B------:R-:W-:-:S13]  /*9a20*/  PLOP3.LUT P0, PT, PT, PT, UP2, 0x80, 0x0 ;  /* 0x000000000000781c */ /* 0x000fda0003f0f028 */
[----:B------:R-:W-:Y:S02]  /*9a30*/  @P0 SHF.R.U32.HI R0, RZ, c[0x0][0x2cc], R4 ;  /* 0x0000b300ff000a19 */ /* 0x000fe40000011604 */
[----:B------:R-:W-:Y:S02]  /*9a40*/  ISETP.GE.AND P0, PT, R41, c[0x0][0x27c], PT ;  /* 0x00009f0029007a0c */ /* 0x000fe40003f06270 */
[----:B------:R-:W-:Y:S01]  /*9a50*/  SHF.R.S32.HI R4, RZ, 0x1f, R0 ;  /* 0x0000001fff047819 */ /* 0x000fe20000011400 */
[----:B------:R-:W-:Y:S01]  /*9a60*/  IMAD.WIDE.U32 R6, R0, c[0x0][0x280], R6 ;  /* 0x0000a00000067a25 */ /* 0x000fe200078e0006 */
[----:B------:R-:W-:-:S03]  /*9a70*/  SEL R12, RZ, 0x1, P0 ;  /* 0x00000001ff0c7807 */ /* 0x000fc60000000000 */
[----:B------:R-:W-:Y:S01]  /*9a80*/  IMAD R9, R4, c[0x0][0x280], RZ ;  /* 0x0000a00004097a24 */ /* 0x000fe200078e02ff */
[----:B------:R-:W-:-:S03]  /*9a90*/  LEA R16, P0, R6, c[0x0][0x270], 0x1 ;  /* 0x00009c0006107a11 */ /* 0x000fc600078008ff */
[----:B------:R-:W-:-:S04]  /*9aa0*/  IMAD R8, R0, c[0x0][0x284], R9 ;  /* 0x0000a10000087a24 */ /* 0x000fc800078e0209 */
[----:B------:R-:W-:-:S05]  /*9ab0*/  IMAD.IADD R8, R7, 0x1, R8 ;  /* 0x0000000107087824 */ /* 0x000fca00078e0208 */
[----:B------:R-:W-:Y:S01]  /*9ac0*/  LEA.HI.X R15, R6, c[0x0][0x274], R8, 0x1, P0 ;  /* 0x00009d00060f7a11 */ /* 0x000fe200000f0c08 */
[----:B------:R-:W-:Y:S02]  /*9ad0*/  IMAD R6, R4, c[0x0][0x290], RZ ;  /* 0x0000a40004067a24 */ /* 0x000fe400078e02ff */
[----:B------:R-:W-:Y:S02]  /*9ae0*/  IMAD.MOV.U32 R4, RZ, RZ, R10 ;  /* 0x000000ffff047224 */ /* 0x000fe400078e000a */
[----:B------:R1:W2:Y:S02]  /*9af0*/  SHFL.IDX PT, R7, R15, RZ, 0x181f ;  /* 0x00181fff0f077589 */ /* 0x0002a400000e0000 */
[----:B------:R-:W-:-:S04]  /*9b00*/  IMAD.WIDE.U32 R4, R0, c[0x0][0x290], R4 ;  /* 0x0000a40000047a25 */ /* 0x000fc800078e0004 */
[----:B------:R-:W-:Y:S01]  /*9b10*/  IMAD R0, R0, c[0x0][0x294], R6 ;  /* 0x0000a50000007a24 */ /* 0x000fe200078e0206 */
[----:B------:R-:W-:Y:S01]  /*9b20*/  LEA R14, P0, R4, c[0x0][0x288], 0x1 ;  /* 0x0000a200040e7a11 */ /* 0x000fe200078008ff */
[----:B------:R1:W3:Y:S02]  /*9b30*/  SHFL.IDX PT, R6, R16, RZ, 0x181f ;  /* 0x00181fff10067589 */ /* 0x0002e400000e0000 */
[----:B------:R-:W-:-:S05]  /*9b40*/  IMAD.IADD R0, R5, 0x1, R0 ;  /* 0x0000000105007824 */ /* 0x000fca00078e0200 */
[----:B------:R-:W-:Y:S02]  /*9b50*/  LEA.HI.X R13, R4, c[0x0][0x28c], R0, 0x1, P0 ;  /* 0x0000a300040d7a11 */ /* 0x000fe400000f0c00 */
[----:B------:R-:W-:Y:S01]  /*9b60*/  ISETP.GE.AND P0, PT, R90, c[0x0][0x27c], PT ;  /* 0x00009f005a007a0c */ /* 0x000fe20003f06270 */
[----:B------:R1:W4:Y:S03]  /*9b70*/  SHFL.IDX PT, R4, R14, RZ, 0x181f ;  /* 0x00181fff0e047589 */ /* 0x00032600000e0000 */
[----:B------:R-:W-:Y:S01]  /*9b80*/  SEL R0, RZ, 0xffffffff, P0 ;  /* 0xffffffffff007807 */ /* 0x000fe20000000000 */
[----:B------:R1:W1:Y:S04]  /*9b90*/  SHFL.IDX PT, R5, R13, RZ, 0x181f ;  /* 0x00181fff0d057589 */ /* 0x00026800000e0000 */
[----:B------:R-:W-:-:S05]  /*9ba0*/  IMAD.SHL.U32 R0, R0, 0x2, RZ ;  /* 0x0000000200007824 */ /* 0x000fca00078e00ff */
[----:B------:R-:W-:Y:S01]  /*9bb0*/  LOP3.LUT R12, R0, 0x2, R12, 0xe2, !PT ;  /* 0x00000002000c7812 */ /* 0x000fe200078ee20c */
[----:B------:R-:W-:Y:S05]  /*9bc0*/  @P1 BRA `(.L_x_1912) ;  /* 0x0000012000001947 */ /* 0x000fea0003800000 */
[----:B--23--:R-:W-:Y:S01]  /*9bd0*/  LOP3.LUT R0, R12, 0x1, RZ, 0xc0, !PT ;  /* 0x000000010c007812 */ /* 0x00cfe200078ec0ff */
[----:B------:R-:W-:Y:S01]  /*9be0*/  CS2R R20, SRZ ;  /* 0x0000000000147805 */ /* 0x000fe2000001ff00 */
[----:B------:R-:W-:Y:S02]  /*9bf0*/  CS2R R22, SRZ ;  /* 0x0000000000167805 */ /* 0x000fe4000001ff00 */
[----:B------:R-:W-:-:S13]  /*9c00*/  ISETP.NE.U32.AND P0, PT, R0, 0x1, PT ;  /* 0x000000010000780c */ /* 0x000fda0003f05070 */
[----:B------:R-:W-:-:S04]  /*9c10*/  @!P0 IMAD.WIDE R10, R41, 0x2, R6 ;  /* 0x00000002290a8825 */ /* 0x000fc800078e0206 */
[----:B-1--4-:R-:W-:Y:S01]  /*9c20*/  @!P0 IMAD.WIDE R8, R41, 0x2, R4 ;  /* 0x0000000229088825 */ /* 0x012fe200078e0204 */
[----:B------:R1:W5:Y:S04]  /*9c30*/  @!P0 LD.E.64 R20, [R10.64] ;  /* 0x000000220a148980 */ /* 0x000368000c101b00 */
[----:B------:R1:W5:Y:S01]  /*9c40*/  @!P0 LD.E.64 R22, [R8.64] ;  /* 0x0000002208168980 */ /* 0x000362000c101b00 */
[----:B------:R-:W-:Y:S01]  /*9c50*/  LOP3.LUT P0, RZ, R12, 0x2, RZ, 0xc0, !PT ;  /* 0x000000020cff7812 */ /* 0x000fe2000780c0ff */
[----:B------:R-:W-:Y:S01]  /*9c60*/  CS2R R24, SRZ ;  /* 0x0000000000187805 */ /* 0x000fe2000001ff00 */
[----:B------:R-:W-:-:S11]  /*9c70*/  CS2R R26, SRZ ;  /* 0x00000000001a7805 */ /* 0x000fd6000001ff00 */
[----:B------:R-:W-:-:S04]  /*9c80*/  @P0 SHF.R.S32.HI R0, RZ, 0x1f, R90 ;  /* 0x0000001fff000819 */ /* 0x000fc8000001145a */
[----:B------:R-:W-:-:S04]  /*9c90*/  @P0 LEA.HI R0, R0, R90, RZ, 0x2 ;  /* 0x0000005a00000211 */ /* 0x000fc800078f10ff */
[----:B------:R-:W-:-:S05]  /*9ca0*/  @P0 LOP3.LUT R0, R0, 0xfffffffc, RZ, 0xc0, !PT ;  /* 0xfffffffc00000812 */ /* 0x000fca00078ec0ff */
[----:B------:R-:W-:-:S04]  /*9cb0*/  @P0 IMAD.WIDE R6, R0, 0x2, R6 ;  /* 0x0000000200060825 */ /* 0x000fc800078e0206 */
[----:B------:R-:W-:Y:S01]  /*9cc0*/  @P0 IMAD.WIDE R4, R0, 0x2, R4 ;  /* 0x0000000200040825 */ /* 0x000fe200078e0204 */
[----:B------:R1:W5:Y:S04]  /*9cd0*/  @P0 LD.E.64 R24, [R6.64] ;  /* 0x0000002206180980 */ /* 0x000368000c101b00 */
[----:B------:R1:W5:Y:S02]  /*9ce0*/  @P0 LD.E.64 R26, [R4.64] ;  /* 0x00000022041a0980 */ /* 0x000364000c101b00 */
.L_x_1912:
[----:B--23--:R-:W-:Y:S05]  /*9cf0*/  BSYNC B0 ;  /* 0x0000000000007941 */ /* 0x00cfea0003800000 */
.L_x_1911:
[----:B-1---5:R-:W-:Y:S01]  /*9d00*/  IMAD.MOV.U32 R10, RZ, RZ, R24 ;  /* 0x000000ffff0a7224 */ /* 0x022fe200078e0018 */
[----:B------:R1:W2:Y:S01]  /*9d10*/  SHFL.IDX PT, R7, R15, 0x1, 0x181f ;  /* 0x00381f000f077f89 */ /* 0x0002a200000e0000 */
[----:B------:R-:W-:Y:S01]  /*9d20*/  IMAD.MOV.U32 R9, RZ, RZ, R25 ;  /* 0x000000ffff097224 */ /* 0x000fe200078e0019 */
[----:B------:R-:W-:Y:S01]  /*9d30*/  BSSY B0, `(.L_x_1913) ;  /* 0x0000028000007945 */ /* 0x000fe20003800000 */
        /* <DEDUP_REMOVED lines=9> */
[----:B------:R1:W3:Y:S01]  /*9dd0*/  SHFL.IDX PT, R6, R16, 0x1, 0x181f ;  /* 0x00381f0010067f89 */ /* 0x0002e200000e0000 */
[----:B------:R-:W-:Y:S01]  /*9de0*/  IMAD.MOV.U32 R0, RZ, RZ, R23 ;  /* 0x000000ffff007224 */ /* 0x000fe200078e0017 */
[----:B------:R-:W-:Y:S01]  /*9df0*/  PRMT R91, R10, 0x7610, R91 ;  /* 0x000076100a5b7816 */ /* 0x000fe2000000005b */
[----:B------:R-:W-:Y:S01]  /*9e00*/  CS2R R28, SRZ ;  /* 0x00000000001c7805 */ /* 0x000fe2000001ff00 */
[----:B------:R1:W4:Y:S01]  /*9e10*/  SHFL.IDX PT, R5, R13, 0x1, 0x181f ;  /* 0x00381f000d057f89 */ /* 0x00032200000e0000 */
[----:B------:R-:W-:Y:S01]  /*9e20*/  PRMT R92, R9, 0x7610, R92 ;  /* 0x00007610095c7816 */ /* 0x000fe2000000005c */
[----:B------:R-:W-:Y:S01]  /*9e30*/  CS2R R32, SRZ ;  /* 0x0000000000207805 */ /* 0x000fe2000001ff00 */
[----:B------:R-:W-:Y:S01]  /*9e40*/  PRMT R18, R8, 0x7610, R18 ;  /* 0x0000761008127816 */ /* 0x000fe20000000012 */
[----:B----4-:R1:W4:Y:S01]  /*9e50*/  SHFL.IDX PT, R4, R14, 0x1, 0x181f ;  /* 0x00381f000e047f89 */ /* 0x01032200000e0000 */
[----:B------:R-:W-:Y:S01]  /*9e60*/  PRMT R77, R0, 0x7610, R77 ;  /* 0x00007610004d7816 */ /* 0x000fe2000000004d */
[----:B------:R-:W-:Y:S01]  /*9e70*/  CS2R R30, SRZ ;  /* 0x00000000001e7805 */ /* 0x000fe2000001ff00 */
[----:B------:R-:W-:Y:S05]  /*9e80*/  @P2 BRA `(.L_x_1914) ;  /* 0x0000012000002947 */ /* 0x000fea0003800000 */
[----:B------:R-:W-:Y:S01]  /*9e90*/  LOP3.LUT R0, R12, 0x1, RZ, 0xc0, !PT ;  /* 0x000000010c007812 */ /* 0x000fe200078ec0ff */
[----:B------:R-:W-:Y:S01]  /*9ea0*/  CS2R R28, SRZ ;  /* 0x00000000001c7805 */ /* 0x000fe2000001ff00 */
[----:B------:R-:W-:-:S02]  /*9eb0*/  CS2R R30, SRZ ;  /* 0x00000000001e7805 */ /* 0x000fc4000001ff00 */
[----:B------:R-:W-:-:S13]  /*9ec0*/  ISETP.NE.U32.AND P0, PT, R0, 0x1, PT ;  /* 0x000000010000780c */ /* 0x000fda0003f05070 */
[----:B--23--:R-:W-:-:S04]  /*9ed0*/  @!P0 IMAD.WIDE R10, R41, 0x2, R6 ;  /* 0x00000002290a8825 */ /* 0x00cfc800078e0206 */
[----:B----4-:R-:W-:Y:S01]  /*9ee0*/  @!P0 IMAD.WIDE R8, R41, 0x2, R4 ;  /* 0x0000000229088825 */ /* 0x010fe200078e0204 */
        /* <DEDUP_REMOVED lines=12> */
.L_x_1914:
[----:B------:R-:W-:Y:S05]  /*9fb0*/  BSYNC B0 ;  /* 0x0000000000007941 */ /* 0x000fea0003800000 */
.L_x_1913:
[----:B------:R-:W-:Y:S01]  /*9fc0*/  ISETP.NE.AND P0, PT, R42, RZ, PT ;  /* 0x000000ff2a00720c */ /* 0x000fe20003f05270 */
[----:B--2--5:R-:W-:Y:S01]  /*9fd0*/  IMAD.MOV.U32 R10, RZ, RZ, R34 ;  /* 0x000000ffff0a7224 */ /* 0x024fe200078e0022 */
[----:B------:R2:W1:Y:S01]  /*9fe0*/  SHFL.IDX PT, R7, R15, 0x2, 0x181f ;  /* 0x00581f000f077f89 */ /* 0x00046200000e0000 */
        /* <DEDUP_REMOVED lines=11> */
[----:B---3--:R2:W3:Y:S01]  /*a0a0*/  SHFL.IDX PT, R6, R16, 0x2, 0x181f ;  /* 0x00581f0010067f89 */ /* 0x0084e200000e0000 */
        /* <DEDUP_REMOVED lines=10> */
[----:B------:R-:W-:Y:S01]  /*a150*/  CS2R R44, SRZ ;  /* 0x00000000002c7805 */ /* 0x000fe2000001ff00 */
[----:B------:R-:W-:Y:S01]  /*a160*/  CS2R R38, SRZ ;  /* 0x0000000000267805 */ /* 0x000fe2000001ff00 */
[----:B------:R-:W-:Y:S05]  /*a170*/  @P0 BRA `(.L_x_1916) ;  /* 0x0000012000000947 */ /* 0x000fea0003800000 */
[----:B-1----:R-:W-:Y:S01]  /*a180*/  LOP3.LUT R0, R12, 0x1, RZ, 0xc0, !PT ;  /* 0x000000010c007812 */ /* 0x002fe200078ec0ff */
[----:B------:R-:W-:Y:S01]  /*a190*/  CS2R R36, SRZ ;  /* 0x0000000000247805 */ /* 0x000fe2000001ff00 */
[----:B------:R-:W-:-:S02]  /*a1a0*/  CS2R R38, SRZ ;  /* 0x0000000000267805 */ /* 0x000fc4000001ff00 */
[----:B------:R-:W-:-:S13]  /*a1b0*/  ISETP.NE.U32.AND P0, PT, R0, 0x1, PT ;  /* 0x000000010000780c */ /* 0x000fda0003f05070 */
[----:B---3--:R-:W-:-:S04]  /*a1c0*/  @!P0 IMAD.WIDE R10, R41, 0x2, R6 ;  /* 0x00000002290a8825 */ /* 0x008fc800078e0206 */
        /* <DEDUP_REMOVED lines=13> */
.L_x_1916:
[----:B-1----:R-:W-:Y:S05]  /*a2a0*/  BSYNC B0 ;  /* 0x0000000000007941 */ /* 0x002fea0003800000 */
.L_x_1915:
[----:B------:R-:W-:Y:S01]  /*a2b0*/  ISETP.NE.AND P0, PT, R48, RZ, PT ;  /* 0x000000ff3000720c */ /* 0x000fe20003f05270 */
[----:B-----5:R-:W-:Y:S01]  /*a2c0*/  IMAD.MOV.U32 R10, RZ, RZ, R42 ;  /* 0x000000ffff0a7224 */ /* 0x020fe200078e002a */
        /* <DEDUP_REMOVED lines=42> */
.L_x_1918:
[----:B------:R-:W-:Y:S05]  /*a570*/  BSYNC B0 ;  /* 0x0000000000007941 */ /* 0x000fea0003800000 */
.L_x_1917:
        /* <DEDUP_REMOVED lines=46> */
.L_x_1920:
[----:B-1----:R-:W-:Y:S05]  /*a860*/  BSYNC B0 ;  /* 0x0000000000007941 */ /* 0x002fea0003800000 */
.L_x_1919:
        /* <DEDUP_REMOVED lines=44> */
.L_x_1922:
[----:B------:R-:W-:Y:S05]  /*ab30*/  BSYNC B0 ;  /* 0x0000000000007941 */ /* 0x000fea0003800000 */
.L_x_1921:
        /* <DEDUP_REMOVED lines=28> */
[C---:B-1----:R-:W-:Y:S01]  /*ad00*/  LOP3.LUT P0, RZ, R12.reuse, 0x2, RZ, 0xc0, !PT ;  /* 0x000000020cff7812 */ /* 0x042fe2000780c0ff */
        /* <DEDUP_REMOVED lines=8> */
[----:B---3--:R-:W-:Y:S02]  /*ad90*/  @!P1 IMAD.WIDE R10, R41, 0x2, R6 ;  /* 0x00000002290a9825 */ /* 0x008fe400078e0206 */
[----:B------:R-:W-:-:S03]  /*ada0*/  @P0 LOP3.LUT R0, R0, 0xfffffffc, RZ, 0xc0, !PT ;  /* 0xfffffffc00000812 */ /* 0x000fc600078ec0ff */
[----:B------:R1:W5:Y:S02]  /*adb0*/  @!P1 LD.E.64 R72, [R10.64] ;  /* 0x000000220a489980 */ /* 0x000364000c101b00 */
[----:B------:R-:W-:-:S04]  /*adc0*/  @P0 IMAD.WIDE R8, R0, 0x2, R6 ;  /* 0x0000000200080825 */ /* 0x000fc800078e0206 */
[--C-:B----4-:R-:W-:Y:S01]  /*add0*/  @P0 IMAD.WIDE R6, R0, 0x2, R4.reuse ;  /* 0x0000000200060825 */ /* 0x110fe200078e0204 */
[----:B------:R1:W5:Y:S03]  /*ade0*/  @P0 LD.E.64 R78, [R8.64] ;  /* 0x00000022084e0980 */ /* 0x000366000c101b00 */
[----:B------:R-:W-:Y:S01]  /*adf0*/  @!P1 IMAD.WIDE R4, R41, 0x2, R4 ;  /* 0x0000000229049825 */ /* 0x000fe200078e0204 */
[----:B------:R1:W5:Y:S04]  /*ae00*/  @P0 LD.E.64 R80, [R6.64] ;  /* 0x0000002206500980 */ /* 0x000368000c101b00 */
[----:B------:R1:W5:Y:S02]  /*ae10*/  @!P1 LD.E.64 R74, [R4.64] ;  /* 0x00000022044a9980 */ /* 0x000364000c101b00 */
.L_x_1924:
[----:B-1----:R-:W-:Y:S05]  /*ae20*/  BSYNC B0 ;  /* 0x0000000000007941 */ /* 0x002fea0003800000 */
.L_x_1923:
        /* <DEDUP_REMOVED lines=35> */
[----:B--23--:R-:W-:Y:S02]  /*b060*/  @!P1 IMAD.WIDE R10, R41, 0x2, R6 ;  /* 0x00000002290a9825 */ /* 0x00cfe400078e0206 */
        /* <DEDUP_REMOVED lines=8> */
.L_x_1926:
[----:B------:R-:W-:Y:S05]  /*b0f0*/  BSYNC B0 ;  /* 0x0000000000007941 */ /* 0x000fea0003800000 */
.L_x_1925:
[----:B------:R-:W-:Y:S01]  /*b100*/  UIADD3 UR4, -UR18, UR7, URZ ;  /* 0x0000000712047290 */ /* 0x000fe2000fffe13f */
[----:B-----5:R-:W-:Y:S01]  /*b110*/  IMAD.MOV.U32 R0, RZ, RZ, R88 ;  /* 0x000000ffff007224 */ /* 0x020fe200078e0058 */
[----:B------:R-:W-:-:S04]  /*b120*/  DEPBAR.LE SB0, 0x1 ;  /* 0x000080400000791a */ /* 0x000fc80000000000 */
[----:B------:R-:W-:Y:S01]  /*b130*/  UISETP.LT.AND UP0, UPT, UR4, 0x80, UPT ;  /* 0x000000800400788c */ /* 0x000fe2000bf01270 */
[----:B------:R-:W-:Y:S01]  /*b140*/  PRMT R120, R120, 0x5410, R0 ;  /* 0x0000541078787816 */ /* 0x000fe20000000000 */
[----:B--2---:R-:W-:Y:S01]  /*b150*/  IMAD.MOV.U32 R5, RZ, RZ, R89 ;  /* 0x000000ffff057224 */ /* 0x004fe200078e0059 */
[----:B------:R-:W-:Y:S01]  /*b160*/  BSSY B1, `(.L_x_1927) ;  /* 0x000006c000017945 */ /* 0x000fe20003800000 */
[----:B------:R-:W-:Y:S01]  /*b170*/  USEL UR4, UR4, 0x80, UP0 ;  /* 0x0000008004047887 */ /* 0x000fe20008000000 */
[----:B----4-:R-:W-:Y:S02]  /*b180*/  IMAD.MOV.U32 R4, RZ, RZ, R82 ;  /* 0x000000ffff047224 */ /* 0x010fe400078e0052 */
[----:B------:R-:W-:Y:S01]  /*b190*/  IMAD.MOV.U32 R0, RZ, RZ, R83 ;  /* 0x000000ffff007224 */ /* 0x000fe200078e0053 */
[----:B------:R-:W-:Y:S01]  /*b1a0*/  PRMT R121, R121, 0x5410, R5 ;  /* 0x0000541079797816 */ /* 0x000fe20000000005 */
[----:B---3--:R-:W-:Y:S01]  /*b1b0*/  IMAD.MOV.U32 R6, RZ, RZ, R86 ;  /* 0x000000ffff067224 */ /* 0x008fe200078e0056 */
[----:B------:R-:W-:Y:S01]  /*b1c0*/  BAR.SYNC.DEFER_BLOCKING 0x0 ;  /* 0x0000000000007b1d */ /* 0x000fe20000010000 */
[----:B------:R-:W-:Y:S01]  /*b1d0*/  ISETP.GE.AND P0, PT, R68, UR4, PT ;  /* 0x0000000444007c0c */ /* 0x000fe2000bf06270 */
        /* <DEDUP_REMOVED lines=9> */
[----:B------:R-:W-:Y:S05]  /*b270*/  @P0 BRA `(.L_x_1928) ;  /* 0x000005a000000947 */ /* 0x000fea0003800000 */
[----:B------:R-:W-:Y:S01]  /*b280*/  ISETP.GE.AND P0, PT, R41, c[0x0][0x27c], PT ;  /* 0x00009f0029007a0c */ /* 0x000fe20003f06270 */
[----:B------:R-:W-:-:S12]  /*b290*/  BSSY B0, `(.L_x_1929) ;  /* 0x000002c000007945 */ /* 0x000fd80003800000 */
[----:B------:R-:W-:Y:S05]  /*b2a0*/  @P0 BRA `(.L_x_1930) ;  /* 0x000002a000000947 */ /* 0x000fea0003800000 */
[----:B------:R-:W2:Y:S01]  /*b2b0*/  LDS.128 R4, [R40+0x8100] ;  /* 0x0081000028047984 */ /* 0x000ea20000000c00 */
[----:B------:R-:W-:Y:S02]  /*b2c0*/  SHF.R.U32.HI R0, RZ, 0x10, R23 ;  /* 0x00000010ff007819 */ /* 0x000fe40000011617 */
[----:B------:R-:W-:Y:S02]  /*b2d0*/  SHF.R.U32.HI R11, RZ, 0x10, R21 ;  /* 0x00000010ff0b7819 */ /* 0x000fe40000011615 */
[----:B------:R-:W-:Y:S02]  /*b2e0*/  SHF.R.U64 R17, R22, 0x10, R23 ;  /* 0x0000001016117819 */ /* 0x000fe40000001217 */
[----:B------:R-:W-:Y:S01]  /*b2f0*/  SHF.R.U64 R19, R20, 0x10, R21 ;  /* 0x0000001014137819 */ /* 0x000fe20000001215 */
[----:B-1----:R-:W-:-:S04]  /*b300*/  HADD2.F32 R16, -RZ, R11.H0_H0 ;  /* 0x2000000bff107230 */ /* 0x002fc80000004100 */
[----:B------:R-:W-:Y:S02]  /*b310*/  HADD2.F32 R19, -RZ, R19.H0_H0 ;  /* 0x20000013ff137230 */ /* 0x000fe40000004100 */
[--C-:B--2---:R-:W-:Y:S02]  /*b320*/  HADD2.F32 R8, -RZ, R7.reuse.H0_H0 ;  /* 0x20000007ff087230 */ /* 0x104fe40000004100 */
[--C-:B------:R-:W-:Y:S02]  /*b330*/  HADD2.F32 R13, -RZ, R6.reuse.H0_H0 ;  /* 0x20000006ff0d7230 */ /* 0x100fe40000004100 */
[----:B------:R-:W-:Y:S02]  /*b340*/  HADD2.F32 R12, -RZ, R6.H1_H1 ;  /* 0x30000006ff0c7230 */ /* 0x000fe40000004100 */
[----:B------:R-:W-:Y:S02]  /*b350*/  HADD2.F32 R7, -RZ, R7.H1_H1 ;  /* 0x30000007ff077230 */ /* 0x000fe40000004100 */
[----:B------:R-:W-:-:S02]  /*b360*/  HADD2.F32 R6, -RZ, R0.H0_H0 ;  /* 0x20000000ff067230 */ /* 0x000fc40000004100 */
[--C-:B------:R-:W-:Y:S02]  /*b370*/  HADD2.F32 R15, -RZ, R5.reuse.H0_H0 ;  /* 0x20000005ff0f7230 */ /* 0x100fe40000004100 */
[----:B------:R-:W-:Y:S01]  /*b380*/  HADD2.F32 R14, -RZ, R5.H1_H1 ;  /* 0x30000005ff0e7230 */ /* 0x000fe20000004100 */
[-C--:B------:R-:W-:Y:S01]  /*b390*/  FMUL.FTZ R5, R7, R6.reuse ;  /* 0x0000000607057220 */ /* 0x080fe20000410000 */
[--C-:B------:R-:W-:Y:S01]  /*b3a0*/  HADD2.F32 R10, -RZ, R4.reuse.H0_H0 ;  /* 0x20000004ff0a7230 */ /* 0x100fe20000004100 */
[C---:B------:R-:W-:Y:S01]  /*b3b0*/  FMUL.FTZ R6, R8.reuse, R6 ;  /* 0x0000000608067220 */ /* 0x040fe20000410000 */
[----:B------:R-:W-:Y:S02]  /*b3c0*/  HADD2.F32 R9, -RZ, R4.H1_H1 ;  /* 0x30000004ff097230 */ /* 0x000fe40000004100 */
[--C-:B------:R-:W-:Y:S02]  /*b3d0*/  HADD2.F32 R0, -RZ, R18.reuse.H0_H0 ;  /* 0x20000012ff007230 */ /* 0x100fe40000004100 */
[----:B------:R-:W-:Y:S01]  /*b3e0*/  HADD2.F32 R4, -RZ, R18.H1_H1 ;  /* 0x30000012ff047230 */ /* 0x000fe20000004100 */
[----:B------:R-:W-:-:S02]  /*b3f0*/  FFMA.FTZ R18, R8, R16, -R5 ;  /* 0x0000001008127223 */ /* 0x000fc40000010805 */
[-C--:B------:R-:W-:Y:S02]  /*b400*/  FMUL.FTZ R11, R9, R0.reuse ;  /* 0x00000000090b7220 */ /* 0x080fe40000410000 */
[C---:B------:R-:W-:Y:S01]  /*b410*/  FMUL.FTZ R5, R10.reuse, R0 ;  /* 0x000000000a057220 */ /* 0x040fe20000410000 */
[----:B------:R-:W-:Y:S01]  /*b420*/  HADD2.F32 R0, -RZ, R77.H0_H0 ;  /* 0x2000004dff007230 */ /* 0x000fe20000004100 */
[----:B------:R-:W-:Y:S01]  /*b430*/  FFMA.FTZ R16, R7, R16, R6 ;  /* 0x0000001007107223 */ /* 0x000fe20000010006 */
[----:B------:R-:W-:Y:S01]  /*b440*/  HADD2.F32 R6, -RZ, R17.H0_H0 ;  /* 0x20000011ff067230 */ /* 0x000fe20000004100 */
[-C--:B------:R-:W-:Y:S02]  /*b450*/  FFMA.FTZ R11, R10, R4.reuse, -R11 ;  /* 0x000000040a0b7223 */ /* 0x080fe4000001080b */
[----:B------:R-:W-:Y:S01]  /*b460*/  FFMA.FTZ R9, R9, R4, R5 ;  /* 0x0000000409097223 */ /* 0x000fe20000010005 */
[----:B------:R-:W-:Y:S01]  /*b470*/  HADD2.F32 R4, -RZ, R77.H1_H1 ;  /* 0x3000004dff047230 */ /* 0x000fe20000004100 */
[----:B------:R-:W-:-:S02]  /*b480*/  FMUL.FTZ R5, R12, R0 ;  /* 0x000000000c057220 */ /* 0x000fc40000410000 */
[----:B------:R-:W-:Y:S02]  /*b490*/  FMUL.FTZ R0, R13, R0 ;  /* 0x000000000d007220 */ /* 0x000fe40000410000 */
[-C--:B------:R-:W-:Y:S02]  /*b4a0*/  FMUL.FTZ R7, R14, R6.reuse ;  /* 0x000000060e077220 */ /* 0x080fe40000410000 */
[----:B------:R-:W-:Y:S02]  /*b4b0*/  FMUL.FTZ R6, R15, R6 ;  /* 0x000000060f067220 */ /* 0x000fe40000410000 */
[-C--:B------:R-:W-:Y:S02]  /*b4c0*/  FFMA.FTZ R8, R13, R4.reuse, -R5 ;  /* 0x000000040d087223 */ /* 0x080fe40000010805 */
[----:B------:R-:W-:Y:S02]  /*b4d0*/  FFMA.FTZ R4, R12, R4, R0 ;  /* 0x000000040c047223 */ /* 0x000fe40000010000 */
[-C--:B------:R-:W-:Y:S01]  /*b4e0*/  FFMA.FTZ R0, R15, R19.reuse, -R7 ;  /* 0x000000130f007223 */ /* 0x080fe20000010807 */
[----:B------:R-:W-:Y:S01]  /*b4f0*/  F2FP.PACK_AB R7, R16, R18 ;  /* 0x000000121007723e */ /* 0x000fe200000000ff */
[----:B------:R-:W-:Y:S01]  /*b500*/  FFMA.FTZ R5, R14, R19, R6 ;  /* 0x000000130e057223 */ /* 0x000fe20000010006 */
[----:B------:R-:W-:-:S02]  /*b510*/  F2FP.PACK_AB R6, R4, R8 ;  /* 0x000000080406723e */ /* 0x000fc400000000ff */
[----:B------:R-:W-:Y:S02]  /*b520*/  F2FP.PACK_AB R4, R9, R11 ;  /* 0x0000000b0904723e */ /* 0x000fe400000000ff */
[----:B------:R-:W-:-:S05]  /*b530*/  F2FP.PACK_AB R5, R5, R0 ;  /* 0x000000000505723e */ /* 0x000fca00000000ff */
[----:B------:R1:W-:Y:S02]  /*b540*/  STS.128 [R40+0x8100], R4 ;  /* 0x0081000428007388 */ /* 0x0003e40000000c00 */
.L_x_1930:
[----:B------:R-:W-:Y:S05]  /*b550*/  BSYNC B0 ;  /* 0x0000000000007941 */ /* 0x000fea0003800000 */
.L_x_1929:
[----:B------:R-:W-:-:S13]  /*b560*/  ISETP.GE.AND P0, PT, R90, c[0x0][0x27c], PT ;  /* 0x00009f005a007a0c */ /* 0x000fda0003f06270 */
[----:B------:R-:W-:Y:S05]  /*b570*/  @P0 BRA `(.L_x_1928) ;  /* 0x000002a000000947 */ /* 0x000fea0003800000 */
[----:B-1----:R-:W1:Y:S01]  /*b580*/  LDS.128 R4, [R40+0xc100] ;  /* 0x00c1000028047984 */ /* 0x002e620000000c00 */
[----:B------:R-:W-:Y:S02]  /*b590*/  SHF.R.U32.HI R0, RZ, 0x10, R27 ;  /* 0x00000010ff007819 */ /* 0x000fe4000001161b */
[----:B------:R-:W-:Y:S02]  /*b5a0*/  SHF.R.U32.HI R11, RZ, 0x10, R25 ;  /* 0x00000010ff0b7819 */ /* 0x000fe40000011619 */
[----:B------:R-:W-:Y:S02]  /*b5b0*/  SHF.R.U64 R17, R26, 0x10, R27 ;  /* 0x000000101a117819 */ /* 0x000fe4000000121b */
[----:B------:R-:W-:Y:S01]  /*b5c0*/  SHF.R.U64 R19, R24, 0x10, R25 ;  /* 0x0000001018137819 */ /* 0x000fe20000001219 */
[----:B------:R-:W-:-:S04]  /*b5d0*/  HADD2.F32 R16, -RZ, R11.H0_H0 ;  /* 0x2000000bff107230 */ /* 0x000fc80000004100 */
[----:B------:R-:W-:Y:S02]  /*b5e0*/  HADD2.F32 R19, -RZ, R19.H0_H0 ;  /* 0x20000013ff137230 */ /* 0x000fe40000004100 */
[--C-:B-1----:R-:W-:Y:S02]  /*b5f0*/  HADD2.F32 R8, -RZ, R7.reuse.H0_H0 ;  /* 0x20000007ff087230 */ /* 0x102fe40000004100 */
[--C-:B------:R-:W-:Y:S02]  /*b600*/  HADD2.F32 R13, -RZ, R6.reuse.H0_H0 ;  /* 0x20000006ff0d7230 */ /* 0x100fe40000004100 */
[----:B------:R-:W-:Y:S02]  /*b610*/  HADD2.F32 R12, -RZ, R6.H1_H1 ;  /* 0x30000006ff0c7230 */ /* 0x000fe40000004100 */
[----:B------:R-:W-:Y:S02]  /*b620*/  HADD2.F32 R7, -RZ, R7.H1_H1 ;  /* 0x30000007ff077230 */ /* 0x000fe40000004100 */
[----:B------:R-:W-:-:S02]  /*b630*/  HADD2.F32 R6, -RZ, R0.H0_H0 ;  /* 0x20000000ff067230 */ /* 0x000fc40000004100 */
[--C-:B------:R-:W-:Y:S02]  /*b640*/  HADD2.F32 R15, -RZ, R5.reuse.H0_H0 ;  /* 0x20000005ff0f7230 */ /* 0x100fe40000004100 */
[----:B------:R-:W-:Y:S01]  /*b650*/  HADD2.F32 R14, -RZ, R5.H1_H1 ;  /* 0x30000005ff0e7230 */ /* 0x000fe20000004100 */
[CC--:B------:R-:W-:Y:S01]  /*b660*/  FMUL.FTZ R5, R7.reuse, R6.reuse ;  /* 0x0000000607057220 */ /* 0x0c0fe20000410000 */
[--C-:B------:R-:W-:Y:S01]  /*b670*/  HADD2.F32 R10, -RZ, R4.reuse.H0_H0 ;  /* 0x20000004ff0a7230 */ /* 0x100fe20000004100 */
[C---:B------:R-:W-:Y:S01]  /*b680*/  FMUL.FTZ R6, R8.reuse, R6 ;  /* 0x0000000608067220 */ /* 0x040fe20000410000 */
[----:B------:R-:W-:Y:S01]  /*b690*/  HADD2.F32 R9, -RZ, R4.H1_H1 ;  /* 0x30000004ff097230 */ /* 0x000fe20000004100 */
[-C--:B------:R-:W-:Y:S01]  /*b6a0*/  FFMA.FTZ R18, R8, R16.reuse, -R5 ;  /* 0x0000001008127223 */ /* 0x080fe20000010805 */
[--C-:B------:R-:W-:Y:S01]  /*b6b0*/  HADD2.F32 R0, -RZ, R91.reuse.H0_H0 ;  /* 0x2000005bff007230 */ /* 0x100fe20000004100 */
[----:B------:R-:W-:Y:S01]  /*b6c0*/  FFMA.FTZ R16, R7, R16, R6 ;  /* 0x0000001007107223 */ /* 0x000fe20000010006 */
[----:B------:R-:W-:-:S02]  /*b6d0*/  HADD2.F32 R4, -RZ, R91.H1_H1 ;  /* 0x3000005bff047230 */ /* 0x000fc40000004100 */
[----:B------:R-:W-:Y:S01]  /*b6e0*/  HADD2.F32 R6, -RZ, R17.H0_H0 ;  /* 0x20000011ff067230 */ /* 0x000fe20000004100 */
[CC--:B------:R-:W-:Y:S02]  /*b6f0*/  FMUL.FTZ R11, R9.reuse, R0.reuse ;  /* 0x00000000090b7220 */ /* 0x0c0fe40000410000 */
[C---:B------:R-:W-:Y:S01]  /*b700*/  FMUL.FTZ R5, R10.reuse, R0 ;  /* 0x000000000a057220 */ /* 0x040fe20000410000 */
[--C-:B------:R-:W-:Y:S01]  /*b710*/  HADD2.F32 R0, -RZ, R92.reuse.H0_H0 ;  /* 0x2000005cff007230 */ /* 0x100fe20000004100 */
[-C--:B------:R-:W-:Y:S02]  /*b720*/  FFMA.FTZ R11, R10, R4.reuse, -R11 ;  /* 0x000000040a0b7223 */ /* 0x080fe4000001080b */
[----:B------:R-:W-:Y:S01]  /*b730*/  FFMA.FTZ R9, R9, R4, R5 ;  /* 0x0000000409097223 */ /* 0x000fe20000010005 */
[----:B------:R-:W-:Y:S01]  /*b740*/  HADD2.F32 R4, -RZ, R92.H1_H1 ;  /* 0x3000005cff047230 */ /* 0x000fe20000004100 */
[-C--:B------:R-:W-:Y:S02]  /*b750*/  FMUL.FTZ R5, R12, R0.reuse ;  /* 0x000000000c057220 */ /* 0x080fe40000410000 */
[----:B------:R-:W-:-:S02]  /*b760*/  FMUL.FTZ R0, R13, R0 ;  /* 0x000000000d007220 */ /* 0x000fc40000410000 */
        /* <DEDUP_REMOVED lines=11> */
.L_x_1928:
[----:B------:R-:W-:Y:S05]  /*b820*/  BSYNC B1 ;  /* 0x0000000000017941 */ /* 0x000fea0003800000 */
.L_x_1927:
        /* <DEDUP_REMOVED lines=49> */
.L_x_1934:
[----:B------:R-:W-:Y:S05]  /*bb40*/  BSYNC B0 ;  /* 0x0000000000007941 */ /* 0x000fea0003800000 */
.L_x_1933:
        /* <DEDUP_REMOVED lines=44> */
.L_x_1932:
[----:B------:R-:W-:Y:S05]  /*be10*/  BSYNC B1 ;  /* 0x0000000000017941 */ /* 0x000fea0003800000 */
.L_x_1931:
        /* <DEDUP_REMOVED lines=49> */
.L_x_1938:
[----:B------:R-:W-:Y:S05]  /*c130*/  BSYNC B0 ;  /* 0x0000000000007941 */ /* 0x000fea0003800000 */
.L_x_1937:
        /* <DEDUP_REMOVED lines=44> */
.L_x_1936:
[----:B------:R-:W-:Y:S05]  /*c400*/  BSYNC B1 ;  /* 0x0000000000017941 */ /* 0x000fea0003800000 */
.L_x_1935:
        /* <DEDUP_REMOVED lines=49> */
.L_x_1942:
[----:B------:R-:W-:Y:S05]  /*c720*/  BSYNC B0 ;  /* 0x0000000000007941 */ /* 0x000fea0003800000 */
.L_x_1941:
        /* <DEDUP_REMOVED lines=44> */
.L_x_1940:
[----:B------:R-:W-:Y:S05]  /*c9f0*/  BSYNC B1 ;  /* 0x0000000000017941 */ /* 0x000fea0003800000 */
.L_x_1939:
        /* <DEDUP_REMOVED lines=49> */
.L_x_1946:
[----:B------:R-:W-:Y:S05]  /*cd10*/  BSYNC B0 ;  /* 0x0000000000007941 */ /* 0x000fea0003800000 */
.L_x_1945:
        /* <DEDUP_REMOVED lines=44> */
.L_x_1944:
[----:B------:R-:W-:Y:S05]  /*cfe0*/  BSYNC B1 ;  /* 0x0000000000017941 */ /* 0x000fea0003800000 */
.L_x_1943:
        /* <DEDUP_REMOVED lines=49> */
.L_x_1950:
[----:B------:R-:W-:Y:S05]  /*d300*/  BSYNC B0 ;  /* 0x0000000000007941 */ /* 0x000fea0003800000 */
.L_x_1949:
        /* <DEDUP_REMOVED lines=44> */
.L_x_1948:
[----:B------:R-:W-:Y:S05]  /*d5d0*/  BSYNC B1 ;  /* 0x0000000000017941 */ /* 0x000fea0003800000 */
.L_x_1947:
        /* <DEDUP_REMOVED lines=49> */
.L_x_1954:
[----:B------:R-:W-:Y:S05]  /*d8f0*/  BSYNC B0 ;  /* 0x0000000000007941 */ /* 0x000fea0003800000 */
.L_x_1953:
        /* <DEDUP_REMOVED lines=44> */
.L_x_1952:
[----:B------:R-:W-:Y:S05]  /*dbc0*/  BSYNC B1 ;  /* 0x0000000000017941 */ /* 0x000fea0003800000 */
.L_x_1951:
[----:B------:R-:W-:-:S04]  /*dbd0*/  IADD3 R0, R68, 0x70, RZ ;  /* 0x0000007044007810 */ /* 0x000fc80007ffe0ff */
        /* <DEDUP_REMOVED lines=47> */
.L_x_1957:
[----:B------:R-:W-:Y:S05]  /*ded0*/  BSYNC B0 ;  /* 0x0000000000007941 */ /* 0x000fea0003800000 */
.L_x_1956:
        /* <DEDUP_REMOVED lines=43> */
[----:B------:R1:W-:Y:S01]  /*e190*/  STS.128 [R40+0xf900], R4 ;  /* 0x00f9000428007388 */ /* 0x0003e20000000c00 */
[----:B------:R-:W-:Y:S05]  /*e1a0*/  BRA `(.L_x_1955) ;  /* 0x00004a1000007947 */ /* 0x000fea0003800000 */
.L_x_1910:
[----:B------:R-:W-:Y:S01]  /*e1b0*/  PLOP3.LUT P0, PT, PT, PT, UP2, 0x80, 0x0 ;  /* 0x000000000000781c */ /* 0x000fe20003f0f028 */
[----:B------:R-:W-:Y:S01]  /*e1c0*/  IMAD.MOV.U32 R6, RZ, RZ, R8 ;  /* 0x000000ffff067224 */ /* 0x000fe200078e0008 */
[----:B------:R-:W-:Y:S01]  /*e1d0*/  ISETP.NE.AND P1, PT, R13, RZ, PT ;  /* 0x000000ff0d00720c */ /* 0x000fe20003f25270 */
[----:B------:R-:W-:Y:S01]  /*e1e0*/  CS2R R18, SRZ ;  /* 0x0000000000127805 */ /* 0x000fe2000001ff00 */
[----:B------:R-:W-:Y:S01]  /*e1f0*/  SHF.R.S32.HI R25, RZ, 0x1f, R180 ;  /* 0x0000001fff197819 */ /* 0x000fe200000114b4 */
[----:B------:R-:W-:-:S08]  /*e200*/  CS2R R16, SRZ ;  /* 0x0000000000107805 */ /* 0x000fd0000001ff00 */
[----:B------:R-:W-:Y:S01]  /*e210*/  @P0 IMAD.HI.U32 R4, R0, c[0x0][0x2c8], RZ ;  /* 0x0000b20000040a27 */ /* 0x000fe200078e00ff */
[----:B------:R-:W-:-:S13]  /*e220*/  PLOP3.LUT P0, PT, PT, PT, UP2, 0x80, 0x0 ;  /* 0x000000000000781c */ /* 0x000fda0003f0f028 */
[----:B------:R-:W-:-:S04]  /*e230*/  @P0 SHF.R.U32.HI R0, RZ, c[0x0][0x2cc], R4 ;  /* 0x0000b300ff000a19 */ /* 0x000fc80000011604 */
[----:B------:R-:W-:Y:S01]  /*e240*/  SHF.R.S32.HI R9, RZ, 0x1f, R0 ;  /* 0x0000001fff097819 */ /* 0x000fe20000011400 */
[----:B------:R-:W-:-:S04]  /*e250*/  IMAD.WIDE.U32 R6, R0, c[0x0][0x280], R6 ;  /* 0x0000a00000067a25 */ /* 0x000fc800078e0006 */
[C---:B------:R-:W-:Y:S01]  /*e260*/  IMAD R4, R9.reuse, c[0x0][0x280], RZ ;  /* 0x0000a00009047a24 */ /* 0x040fe200078e02ff */
[----:B------:R-:W-:Y:S01]  /*e270*/  LEA R14, P0, R6, c[0x0][0x270], 0x1 ;  /* 0x00009c00060e7a11 */ /* 0x000fe200078008ff */
[----:B------:R-:W-:Y:S02]  /*e280*/  IMAD R9, R9, c[0x0][0x290], RZ ;  /* 0x0000a40009097a24 */ /* 0x000fe400078e02ff */
[----:B------:R-:W-:-:S04]  /*e290*/  IMAD R4, R0, c[0x0][0x284], R4 ;  /* 0x0000a10000047a24 */ /* 0x000fc800078e0204 */
[----:B------:R-:W-:-:S05]  /*e2a0*/  IMAD.IADD R4, R7, 0x1, R4 ;  /* 0x0000000107047824 */ /* 0x000fca00078e0204 */
[----:B------:R-:W-:Y:S01]  /*e2b0*/  LEA.HI.X R13, R6, c[0x0][0x274], R4, 0x1, P0 ;  /* 0x00009d00060d7a11 */ /* 0x000fe200000f0c04 */
[----:B------:R-:W-:Y:S01]  /*e2c0*/  IMAD.MOV.U32 R4, RZ, RZ, R10 ;  /* 0x000000ffff047224 */ /* 0x000fe200078e000a */
[----:B------:R-:W1:Y:S03]  /*e2d0*/  SHFL.IDX PT, R6, R14, RZ, 0x181f ;  /* 0x00181fff0e067589 */ /* 0x000e6600000e0000 */
[----:B------:R-:W-:-:S04]  /*e2e0*/  IMAD.WIDE.U32 R4, R0, c[0x0][0x290], R4 ;  /* 0x0000a40000047a25 */ /* 0x000fc800078e0004 */
[----:B------:R-:W-:Y:S01]  /*e2f0*/  IMAD R0, R0, c[0x0][0x294], R9 ;  /* 0x0000a50000007a24 */ /* 0x000fe200078e0209 */
[----:B------:R-:W-:-:S03]  /*e300*/  LEA R12, P0, R4, c[0x0][0x288], 0x1 ;  /* 0x0000a200040c7a11 */ /* 0x000fc600078008ff */
[----:B------:R-:W-:Y:S02]  /*e310*/  IMAD.IADD R0, R5, 0x1, R0 ;  /* 0x0000000105007824 */ /* 0x000fe400078e0200 */
[----:B------:R-:W2:Y:S03]  /*e320*/  SHFL.IDX PT, R5, R13, RZ, 0x181f ;  /* 0x00181fff0d057589 */ /* 0x000ea600000e0000 */
[----:B------:R-:W-:Y:S02]  /*e330*/  LEA.HI.X R11, R4, c[0x0][0x28c], R0, 0x1, P0 ;  /* 0x0000a300040b7a11 */ /* 0x000fe400000f0c00 */
        /* <DEDUP_REMOVED lines=9> */
[----:B------:R2:W3:Y:S01]  /*e3d0*/  @!P0 LD.E.128 R16, [R6.64] ;  /* 0x0000002206108980 */ /* 0x0004e2000c101d00 */
[----:B-1----:R-:W-:-:S05]  /*e3e0*/  @!P0 IADD3 R4, P1, R5, R4, RZ ;  /* 0x0000000405048210 */ /* 0x002fca0007f3e0ff */
[----:B------:R-:W-:-:S05]  /*e3f0*/  @!P0 IMAD.X R5, R8, 0x1, R0, P1 ;  /* 0x0000000108058824 */ /* 0x000fca00008e0600 */
[----:B------:R3:W4:Y:S01]  /*e400*/  @!P0 LD.E.128 R20, [R4.64] ;  /* 0x0000002204148980 */ /* 0x000722000c101d00 */
[----:B------:R-:W-:Y:S03]  /*e410*/  BSSY B0, `(.L_x_1958) ;  /* 0x0000025000007945 */ /* 0x000fe60003800000 */
[----:B--2---:R1:W2:Y:S01]  /*e420*/  SHFL.IDX PT, R7, R14, 0x1, 0x181f ;  /* 0x00381f000e077f89 */ /* 0x0042a200000e0000 */
[----:B------:R-:W-:-:S03]  /*e430*/  CS2R R46, SRZ ;  /* 0x00000000002e7805 */ /* 0x000fc6000001ff00 */
[----:B------:R1:W1:Y:S01]  /*e440*/  SHFL.IDX PT, R8, R12, 0x1, 0x181f ;  /* 0x00381f000c087f89 */ /* 0x00026200000e0000 */
[----:B------:R-:W-:-:S03]  /*e450*/  CS2R R44, SRZ ;  /* 0x00000000002c7805 */ /* 0x000fc6000001ff00 */
[----:B------:R1:W1:Y:S01]  /*e460*/  SHFL.IDX PT, R9, R13, 0x1, 0x181f ;  /* 0x00381f000d097f89 */ /* 0x00026200000e0000 */
[----:B------:R-:W-:-:S03]  /*e470*/  CS2R R38, SRZ ;  /* 0x0000000000267805 */ /* 0x000fc6000001ff00 */
[----:B------:R1:W1:Y:S01]  /*e480*/  SHFL.IDX PT, R10, R11, 0x1, 0x181f ;  /* 0x00381f000b0a7f89 */ /* 0x00026200000e0000 */
[----:B------:R-:W-:Y:S01]  /*e490*/  CS2R R36, SRZ ;  /* 0x0000000000247805 */ /* 0x000fe2000001ff00 */
[----:B------:R-:W-:Y:S01]  /*e4a0*/  ISETP.GE.AND P1, PT, R180, c[0x0][0x27c], PT ;  /* 0x00009f00b4007a0c */ /* 0x000fe20003f26270 */
[----:B---3--:R-:W-:Y:S01]  /*e4b0*/  IMAD.MOV.U32 R4, RZ, RZ, R16 ;  /* 0x000000ffff047224 */ /* 0x008fe200078e0010 */
[----:B------:R-:W-:Y:S01]  /*e4c0*/  MOV R6, R18 ;  /* 0x0000001200067202 */ /* 0x000fe20000000f00 */
[----:B------:R-:W-:Y:S02]  /*e4d0*/  IMAD.MOV.U32 R0, RZ, RZ, R17 ;  /* 0x000000ffff007224 */ /* 0x000fe400078e0011 */
[----:B------:R-:W-:Y:S01]  /*e4e0*/  IMAD.MOV.U32 R5, RZ, RZ, R19 ;  /* 0x000000ffff057224 */ /* 0x000fe200078e0013 */
[----:B------:R-:W-:Y:S02]  /*e4f0*/  PRMT R49, R6, 0x7610, R49 ;  /* 0x0000761006317816 */ /* 0x000fe40000000031 */
[----:B------:R-:W-:-:S02]  /*e500*/  PRMT R29, R0, 0x5410, R4 ;  /* 0x00005410001d7816 */ /* 0x000fc40000000004 */
[----:B------:R-:W-:Y:S01]  /*e510*/  PRMT R32, R32, 0x5410, R5 ;  /* 0x0000541020207816 */ /* 0x000fe20000000005 */
[----:B----4-:R-:W-:Y:S01]  /*e520*/  IMAD.MOV.U32 R6, RZ, RZ, R22 ;  /* 0x000000ffff067224 */ /* 0x010fe200078e0016 */
[----:B------:R-:W-:Y:S01]  /*e530*/  MOV R5, R23 ;  /* 0x0000001700057202 */ /* 0x000fe20000000f00 */
[----:B------:R-:W-:Y:S02]  /*e540*/  IMAD.MOV.U32 R4, RZ, RZ, R20 ;  /* 0x000000ffff047224 */ /* 0x000fe400078e0014 */
[----:B------:R-:W-:Y:S01]  /*e550*/  IMAD.MOV.U32 R0, RZ, RZ, R21 ;  /* 0x000000ffff007224 */ /* 0x000fe200078e0015 */
[----:B------:R-:W-:Y:S02]  /*e560*/  PRMT R31, R6, 0x7610, R31 ;  /* 0x00007610061f7816 */ /* 0x000fe4000000001f */
[----:B------:R-:W-:Y:S02]  /*e570*/  PRMT R32, R5, 0x7610, R32 ;  /* 0x0000761005207816 */ /* 0x000fe40000000020 */
[----:B------:R-:W-:Y:S01]  /*e580*/  PRMT R28, R0, 0x5410, R4 ;  /* 0x00005410001c7816 */ /* 0x000fe20000000004 */
[----:B------:R-:W-:Y:S05]  /*e590*/  @P2 BRA `(.L_x_1959) ;  /* 0x000000c000002947 */ /* 0x000fea0003800000 */
[----:B-12---:R-:W-:Y:S01]  /*e5a0*/  CS2R R44, SRZ ;  /* 0x00000000002c7805 */ /* 0x006fe2000001ff00 */
[----:B------:R-:W-:Y:S01]  /*e5b0*/  CS2R R38, SRZ ;  /* 0x0000000000267805 */ /* 0x000fe2000001ff00 */
[----:B------:R-:W-:Y:S01]  /*e5c0*/  CS2R R36, SRZ ;  /* 0x0000000000247805 */ /* 0x000fe2000001ff00 */
[----:B------:R-:W-:Y:S05]  /*e5d0*/  @P1 BRA `(.L_x_1959) ;  /* 0x0000008000001947 */ /* 0x000fea0003800000 */
[C---:B------:R-:W-:Y:S01]  /*e5e0*/  IMAD.SHL.U32 R4, R180.reuse, 0x2, RZ ;  /* 0x00000002b4047824 */ /* 0x040fe200078e00ff */
[----:B------:R-:W-:-:S04]  /*e5f0*/  SHF.L.U64.HI R0, R180, 0x1, R25 ;  /* 0x00000001b4007819 */ /* 0x000fc80000010219 */
[----:B------:R-:W-:-:S05]  /*e600*/  IADD3 R6, P0, R7, R4, RZ ;  /* 0x0000000407067210 */ /* 0x000fca0007f1e0ff */
[----:B------:R-:W-:Y:S01]  /*e610*/  IMAD.X R7, R9, 0x1, R0, P0 ;  /* 0x0000000109077824 */ /* 0x000fe200000e0600 */
[----:B------:R-:W-:-:S04]  /*e620*/  IADD3 R4, P0, R8, R4, RZ ;  /* 0x0000000408047210 */ /* 0x000fc80007f1e0ff */
[----:B------:R1:W5:Y:S01]  /*e630*/  LD.E.128 R44, [R6.64] ;  /* 0x00000022062c7980 */ /* 0x000362000c101d00 */
[----:B------:R-:W-:-:S05]  /*e640*/  IMAD.X R5, R10, 0x1, R0, P0 ;  /* 0x000000010a057824 */ /* 0x000fca00000e0600 */
[----:B------:R1:W5:Y:S03]  /*e650*/  LD.E.128 R36, [R4.64] ;  /* 0x0000002204247980 */ /* 0x000366000c101d00 */
.L_x_1959:
[----:B-12---:R-:W-:Y:S05]  /*e660*/  BSYNC B0 ;  /* 0x0000000000007941 */ /* 0x006fea0003800000 */
.L_x_1958:
[----:B------:R-:W1:Y:S01]  /*e670*/  SHFL.IDX PT, R6, R14, 0x2, 0x181f ;  /* 0x00581f000e067f89 */ /* 0x000e6200000e0000 */
[----:B------:R-:W-:Y:S01]  /*e680*/  ISETP.NE.AND P0, PT, R42, RZ, PT ;  /* 0x000000ff2a00720c */ /* 0x000fe20003f05270 */
[----:B------:R-:W-:Y:S01]  /*e690*/  CS2R R54, SRZ ;  /* 0x0000000000367805 */ /* 0x000fe2000001ff00 */
[----:B------:R-:W-:Y:S01]  /*e6a0*/  CS2R R52, SRZ ;  /* 0x0000000000347805 */ /* 0x000fe2000001ff00 */
[----:B------:R-:W2:Y:S01]  /*e6b0*/  SHFL.IDX PT, R4, R13, 0x2, 0x181f ;  /* 0x00581f000d047f89 */ /* 0x000ea200000e0000 */
[----:B------:R-:W-:Y:S02]  /*e6c0*/  ISETP.GE.OR P0, PT, R180, c[0x0][0x27c], P0 ;  /* 0x00009f00b4007a0c */ /* 0x000fe40000706670 */
[----:B------:R-:W-:Y:S01]  /*e6d0*/  ISETP.NE.AND P3, PT, R48, RZ, PT ;  /* 0x000000ff3000720c */ /* 0x000fe20003f65270 */
[----:B------:R-:W-:Y:S10]  /*e6e0*/  SHFL.IDX PT, R8, R11, 0x2, 0x181f ;  /* 0x00581f000b087f89 */ /* 0x000ff400000e0000 */
[C---:B------:R-:W-:Y:S01]  /*e6f0*/  @!P0 IMAD.SHL.U32 R0, R180.reuse, 0x2, RZ ;  /* 0x00000002b4008824 */ /* 0x040fe200078e00ff */
[----:B------:R-:W-:-:S04]  /*e700*/  @!P0 SHF.L.U64.HI R5, R180, 0x1, R25 ;  /* 0x00000001b4058819 */ /* 0x000fc80000010219 */
[----:B-1----:R-:W-:-:S05]  /*e710*/  @!P0 IADD3 R6, P2, R6, R0, RZ ;  /* 0x0000000006068210 */ /* 0x002fca0007f5e0ff */
[----:B--2---:R-:W-:Y:S02]  /*e720*/  @!P0 IMAD.X R7, R4, 0x1, R5, P2 ;  /* 0x0000000104078824 */ /* 0x004fe400010e0605 */
[----:B------:R-:W1:Y:S01]  /*e730*/  SHFL.IDX PT, R4, R12, 0x2, 0x181f ;  /* 0x00581f000c047f89 */ /* 0x000e6200000e0000 */
[----:B------:R-:W-:Y:S01]  /*e740*/  CS2R R58, SRZ ;  /* 0x00000000003a7805 */ /* 0x000fe2000001ff00 */
[----:B------:R-:W-:Y:S02]  /*e750*/  CS2R R56, SRZ ;  /* 0x0000000000387805 */ /* 0x000fe4000001ff00 */
[----:B------:R2:W3:Y:S01]  /*e760*/  @!P0 LD.E.128 R52, [R6.64] ;  /* 0x0000002206348980 */ /* 0x0004e2000c101d00 */
[----:B-1----:R-:W-:-:S05]  /*e770*/  @!P0 IADD3 R4, P2, R4, R0, RZ ;  /* 0x0000000004048210 */ /* 0x002fca0007f5e0ff */
[----:B------:R-:W-:-:S05]  /*e780*/  @!P0 IMAD.X R5, R8, 0x1, R5, P2 ;  /* 0x0000000108058824 */ /* 0x000fca00010e0605 */
[----:B------:R1:W4:Y:S01]  /*e790*/  @!P0 LD.E.128 R56, [R4.64] ;  /* 0x0000002204388980 */ /* 0x000322000c101d00 */
[----:B--2--5:R-:W-:Y:S02]  /*e7a0*/  IMAD.MOV.U32 R6, RZ, RZ, R46 ;  /* 0x000000ffff067224 */ /* 0x024fe400078e002e */
[----:B------:R-:W-:-:S03]  /*e7b0*/  IMAD.MOV.U32 R0, RZ, RZ, R45 ;  /* 0x000000ffff007224 */ /* 0x000fc600078e002d */
[----:B------:R-:W-:Y:S01]  /*e7c0*/  PRMT R79, R79, 0x5410, R6 ;  /* 0x000054104f4f7816 */ /* 0x000fe20000000006 */
[----:B------:R-:W-:Y:S01]  /*e7d0*/  IMAD.MOV.U32 R6, RZ, RZ, R38 ;  /* 0x000000ffff067224 */ /* 0x000fe200078e0026 */
[----:B------:R-:W-:Y:S01]  /*e7e0*/  PRMT R70, R70, 0x5410, R0 ;  /* 0x0000541046467816 */ /* 0x000fe20000000000 */
[----:B------:R-:W-:-:S03]  /*e7f0*/  IMAD.MOV.U32 R0, RZ, RZ, R37 ;  /* 0x000000ffff007224 */ /* 0x000fc600078e0025 */
[----:B------:R-:W-:Y:S02]  /*e800*/  PRMT R79, R6, 0x7610, R79 ;  /* 0x00007610064f7816 */ /* 0x000fe4000000004f */
[----:B------:R-:W-:Y:S01]  /*e810*/  PRMT R70, R0, 0x7610, R70 ;  /* 0x0000761000467816 */ /* 0x000fe20000000046 */
[----:B-1----:R-:W-:Y:S02]  /*e820*/  IMAD.MOV.U32 R5, RZ, RZ, R47 ;  /* 0x000000ffff057224 */ /* 0x002fe400078e002f */
[----:B------:R-:W-:-:S03]  /*e830*/  IMAD.MOV.U32 R4, RZ, RZ, R44 ;  /* 0x000000ffff047224 */ /* 0x000fc600078e002c */
[----:B------:R-:W-:Y:S01]  /*e840*/  PRMT R71, R71, 0x5410, R5 ;  /* 0x0000541047477816 */ /* 0x000fe20000000005 */
[----:B------:R-:W-:Y:S01]  /*e850*/  IMAD.MOV.U32 R5, RZ, RZ, R39 ;  /* 0x000000ffff057224 */ /* 0x000fe200078e0027 */
[----:B------:R-:W-:Y:S01]  /*e860*/  PRMT R77, R77, 0x5410, R4 ;  /* 0x000054104d4d7816 */ /* 0x000fe20000000004 */
[----:B------:R-:W-:-:S03]  /*e870*/  IMAD.MOV.U32 R4, RZ, RZ, R36 ;  /* 0x000000ffff047224 */ /* 0x000fc600078e0024 */
[----:B------:R-:W-:Y:S02]  /*e880*/  PRMT R71, R5, 0x7610, R71 ;  /* 0x0000761005477816 */ /* 0x000fe40000000047 */
[----:B------:R-:W-:Y:S01]  /*e890*/  PRMT R77, R4, 0x7610, R77 ;  /* 0x00007610044d7816 */ /* 0x000fe2000000004d */
[----:B------:R1:W2:Y:S01]  /*e8a0*/  SHFL.IDX PT, R9, R13, 0x3, 0x181f ;  /* 0x00781f000d097f89 */ /* 0x0002a200000e0000 */
[----:B------:R-:W-:Y:S03]  /*e8b0*/  BSSY B0, `(.L_x_1960) ;  /* 0x0000025000007945 */ /* 0x000fe60003800000 */
[----:B------:R1:W1:Y:S01]  /*e8c0*/  SHFL.IDX PT, R7, R14, 0x3, 0x181f ;  /* 0x00781f000e077f89 */ /* 0x00026200000e0000 */
[----:B------:R-:W-:-:S03]  /*e8d0*/  CS2R R66, SRZ ;  /* 0x0000000000427805 */ /* 0x000fc6000001ff00 */
[----:B------:R1:W1:Y:S01]  /*e8e0*/  SHFL.IDX PT, R10, R11, 0x3, 0x181f ;  /* 0x00781f000b0a7f89 */ /* 0x00026200000e0000 */
[----:B------:R-:W-:-:S03]  /*e8f0*/  CS2R R64, SRZ ;  /* 0x0000000000407805 */ /* 0x000fc6000001ff00 */
[----:B------:R1:W1:Y:S01]  /*e900*/  SHFL.IDX PT, R8, R12, 0x3, 0x181f ;  /* 0x00781f000c087f89 */ /* 0x00026200000e0000 */
[----:B------:R-:W-:Y:S01]  /*e910*/  CS2R R62, SRZ ;  /* 0x00000000003e7805 */ /* 0x000fe2000001ff00 */
[----:B------:R-:W-:Y:S01]  /*e920*/  CS2R R60, SRZ ;  /* 0x00000000003c7805 */ /* 0x000fe2000001ff00 */
[----:B---3--:R-:W-:Y:S02]  /*e930*/  IMAD.MOV.U32 R6, RZ, RZ, R54 ;  /* 0x000000ffff067224 */ /* 0x008fe400078e0036 */
[----:B------:R-:W-:Y:S02]  /*e940*/  IMAD.MOV.U32 R5, RZ, RZ, R55 ;  /* 0x000000ffff057224 */ /* 0x000fe400078e0037 */
[----:B------:R-:W-:Y:S02]  /*e950*/  IMAD.MOV.U32 R4, RZ, RZ, R52 ;  /* 0x000000ffff047224 */ /* 0x000fe400078e0034 */
[----:B------:R-:W-:Y:S01]  /*e960*/  IMAD.MOV.U32 R0, RZ, RZ, R53 ;  /* 0x000000ffff007224 */ /* 0x000fe200078e0035 */
[----:B------:R-:W-:-:S02]  /*e970*/  PRMT R113, R113, 0x5410, R6 ;  /* 0x0000541071717816 */ /* 0x000fc40000000006 */
[----:B------:R-:W-:Y:S02]  /*e980*/  PRMT R111, R111, 0x5410, R5 ;  /* 0x000054106f6f7816 */ /* 0x000fe40000000005 */
[----:B------:R-:W-:Y:S02]  /*e990*/  PRMT R112, R112, 0x5410, R4 ;  /* 0x0000541070707816 */ /* 0x000fe40000000004 */
[----:B------:R-:W-:Y:S01]  /*e9a0*/  PRMT R110, R110, 0x5410, R0 ;  /* 0x000054106e6e7816 */ /* 0x000fe20000000000 */
[----:B----4-:R-:W-:Y:S02]  /*e9b0*/  IMAD.MOV.U32 R6, RZ, RZ, R58 ;  /* 0x000000ffff067224 */ /* 0x010fe400078e003a */
[----:B------:R-:W-:Y:S02]  /*e9c0*/  IMAD.MOV.U32 R5, RZ, RZ, R59 ;  /* 0x000000ffff057224 */ /* 0x000fe400078e003b */
[----:B------:R-:W-:Y:S02]  /*e9d0*/  IMAD.MOV.U32 R4, RZ, RZ, R56 ;  /* 0x000000ffff047224 */ /* 0x000fe400078e0038 */
[----:B------:R-:W-:Y:S01]  /*e9e0*/  IMAD.MOV.U32 R0, RZ, RZ, R57 ;  /* 0x000000ffff007224 */ /* 0x000fe200078e0039 */
[----:B------:R-:W-:-:S02]  /*e9f0*/  PRMT R113, R6, 0x7610, R113 ;  /* 0x0000761006717816 */ /* 0x000fc40000000071 */
        /* <DEDUP_REMOVED lines=16> */
.L_x_1961:
[----:B-12---:R-:W-:Y:S05]  /*eb00*/  BSYNC B0 ;  /* 0x0000000000007941 */ /* 0x006fea0003800000 */
.L_x_1960:
        /* <DEDUP_REMOVED lines=73> */
.L_x_1963:
[----:B-12---:R-:W-:Y:S05]  /*efa0*/  BSYNC B0 ;  /* 0x0000000000007941 */ /* 0x006fea0003800000 */
.L_x_1962:
[----:B------:R-:W1:Y:S01]  /*efb0*/  SHFL.IDX PT, R6, R14, 0x6, 0x181f ;  /* 0x00d81f000e067f89 */ /* 0x000e6200000e0000 */
[----:B------:R-:W-:Y:S01]  /*efc0*/  ISETP.NE.AND P0, PT, R78, RZ, PT ;  /* 0x000000ff4e00720c */ /* 0x000fe20003f05270 */
[----:B------:R-:W-:Y:S01]  /*efd0*/  CS2R R98, SRZ ;  /* 0x0000000000627805 */ /* 0x000fe2000001ff00 */
[----:B------:R-:W-:Y:S01]  /*efe0*/  CS2R R96, SRZ ;  /* 0x0000000000607805 */ /* 0x000fe2000001ff00 */
[----:B------:R-:W2:Y:S01]  /*eff0*/  SHFL.IDX PT, R4, R13, 0x6, 0x181f ;  /* 0x00d81f000d047f89 */ /* 0x000ea200000e0000 */
[C---:B------:R-:W-:Y:S02]  /*f000*/  ISETP.GE.OR P0, PT, R180.reuse, c[0x0][0x27c], P0 ;  /* 0x00009f00b4007a0c */ /* 0x040fe40000706670 */
        /* <DEDUP_REMOVED lines=55> */
[C---:B-12---:R-:W-:Y:S01]  /*f380*/  IMAD.SHL.U32 R4, R180.reuse, 0x2, RZ ;  /* 0x00000002b4047824 */ /* 0x046fe200078e00ff */
[----:B------:R-:W-:Y:S01]  /*f390*/  SHF.L.U64.HI R0, R180, 0x1, R25 ;  /* 0x00000001b4007819 */ /* 0x000fe20000010219 */
[----:B------:R-:W-:Y:S01]  /*f3a0*/  CS2R R104, SRZ ;  /* 0x0000000000687805 */ /* 0x000fe2000001ff00 */
[----:B------:R-:W-:Y:S01]  /*f3b0*/  CS2R R94, SRZ ;  /* 0x00000000005e7805 */ /* 0x000fe2000001ff00 */
[----:B------:R-:W-:Y:S01]  /*f3c0*/  CS2R R92, SRZ ;  /* 0x00000000005c7805 */ /* 0x000fe2000001ff00 */
[----:B------:R-:W-:-:S02]  /*f3d0*/  IADD3 R6, P2, R7, R4, RZ ;  /* 0x0000000407067210 */ /* 0x000fc40007f5e0ff */
[----:B------:R-:W-:-:S03]  /*f3e0*/  IADD3 R4, P0, R8, R4, RZ ;  /* 0x0000000408047210 */ /* 0x000fc60007f1e0ff */
[--C-:B------:R-:W-:Y:S02]  /*f3f0*/  IMAD.X R7, R10, 0x1, R0.reuse, P2 ;  /* 0x000000010a077824 */ /* 0x100fe400010e0600 */
[----:B------:R-:W-:-:S03]  /*f400*/  IMAD.X R5, R9, 0x1, R0, P0 ;  /* 0x0000000109057824 */ /* 0x000fc600000e0600 */
[----:B------:R1:W5:Y:S04]  /*f410*/  @!P1 LD.E.128 R104, [R6.64] ;  /* 0x0000002206689980 */ /* 0x000368000c101d00 */
[----:B------:R1:W5:Y:S02]  /*f420*/  @!P1 LD.E.128 R92, [R4.64] ;  /* 0x00000022045c9980 */ /* 0x000364000c101d00 */
.L_x_1965:
[----:B-12---:R-:W-:Y:S05]  /*f430*/  BSYNC B0 ;  /* 0x0000000000007941 */ /* 0x006fea0003800000 */
.L_x_1964:
[----:B------:R-:W-:Y:S01]  /*f440*/  UIADD3 UR4, -UR18, UR7, URZ ;  /* 0x0000000712047290 */ /* 0x000fe2000fffe13f */
[----:B-----5:R-:W-:Y:S01]  /*f450*/  IMAD.MOV.U32 R0, RZ, RZ, R106 ;  /* 0x000000ffff007224 */ /* 0x020fe200078e006a */
[----:B------:R-:W-:-:S04]  /*f460*/  DEPBAR.LE SB0, 0x1 ;  /* 0x000080400000791a */ /* 0x000fc80000000000 */
[----:B------:R-:W-:Y:S01]  /*f470*/  UISETP.LT.AND UP0, UPT, UR4, 0x80, UPT ;  /* 0x000000800400788c */ /* 0x000fe2000bf01270 */
[----:B------:R-:W-:Y:S01]  /*f480*/  PRMT R132, R132, 0x5410, R0 ;  /* 0x0000541084847816 */ /* 0x000fe20000000000 */
[----:B------:R-:W-:Y:S01]  /*f490*/  IMAD.MOV.U32 R5, RZ, RZ, R107 ;  /* 0x000000ffff057224 */ /* 0x000fe200078e006b */
[----:B------:R-:W-:Y:S01]  /*f4a0*/  BSSY B0, `(.L_x_1966) ;  /* 0x0000071000007945 */ /* 0x000fe20003800000 */
[----:B------:R-:W-:Y:S01]  /*f4b0*/  USEL UR4, UR4, 0x80, UP0 ;  /* 0x0000008004047887 */ /* 0x000fe20008000000 */
[----:B------:R-:W-:Y:S02]  /*f4c0*/  IMAD.MOV.U32 R4, RZ, RZ, R104 ;  /* 0x000000ffff047224 */ /* 0x000fe400078e0068 */
[----:B------:R-:W-:Y:S01]  /*f4d0*/  IMAD.MOV.U32 R0, RZ, RZ, R105 ;  /* 0x000000ffff007224 */ /* 0x000fe200078e0069 */
[----:B------:R-:W-:Y:S01]  /*f4e0*/  PRMT R130, R130, 0x5410, R5 ;  /* 0x0000541082827816 */ /* 0x000fe20000000005 */
[----:B------:R-:W-:Y:S01]  /*f4f0*/  IMAD.MOV.U32 R6, RZ, RZ, R94 ;  /* 0x000000ffff067224 */ /* 0x000fe200078e005e */
[----:B------:R-:W-:Y:S01]  /*f500*/  BAR.SYNC.DEFER_BLOCKING 0x0 ;  /* 0x0000000000007b1d */ /* 0x000fe20000010000 */
[----:B------:R-:W-:Y:S01]  /*f510*/  ISETP.GE.OR P0, PT, R68, UR4, P1 ;  /* 0x0000000444007c0c */ /* 0x000fe20008f06670 */
        /* <DEDUP_REMOVED lines=10> */
[----:B------:R-:W-:Y:S01]  /*f5c0*/  MOV R0, c[0x0][0x27c] ;  /* 0x00009f0000007a02 */ /* 0x000fe20000000f00 */
[----:B------:R-:W-:Y:S01]  /*f5d0*/  HADD2.F32 R14, -RZ, R29.H0_H0 ;  /* 0x2000001dff0e7230 */ /* 0x000fe20000004100 */
[--C-:B------:R-:W-:Y:S02]  /*f5e0*/  SHF.R.U32.HI R13, RZ, 0x10, R21.reuse ;  /* 0x00000010ff0d7819 */ /* 0x100fe40000011615 */
[----:B------:R-:W-:Y:S02]  /*f5f0*/  LEA.HI R0, R0, R76, RZ, 0x1d ;  /* 0x0000004c00007211 */ /* 0x000fe400078fe8ff */
[----:B------:R-:W-:-:S02]  /*f600*/  SHF.R.U64 R41, R20, 0x10, R21 ;  /* 0x0000001014297819 */ /* 0x000fc40000001215 */
[----:B------:R-:W-:Y:S02]  /*f610*/  SHF.R.S32.HI R5, RZ, 0x1f, R0 ;  /* 0x0000001fff057819 */ /* 0x000fe40000011400 */
[----:B------:R-:W-:Y:S02]  /*f620*/  SHF.L.U32 R4, R0, 0x3, RZ ;  /* 0x0000000300047819 */ /* 0x000fe400000006ff */
[----:B------:R-:W-:Y:S02]  /*f630*/  LEA.HI R0, R5, R0, RZ, 0x3 ;  /* 0x0000000005007211 */ /* 0x000fe400078f18ff */
[----:B------:R-:W-:Y:S02]  /*f640*/  LOP3.LUT R4, R15, 0x38, R4, 0xf8, !PT ;  /* 0x000000380f047812 */ /* 0x000fe400078ef804 */
[----:B------:R-:W-:Y:S02]  /*f650*/  SHF.L.U32 R0, R0, 0xa, RZ ;  /* 0x0000000a00007819 */ /* 0x000fe400000006ff */
[----:B------:R-:W-:-:S02]  /*f660*/  LOP3.LUT R8, R4, R26, RZ, 0x3c, !PT ;  /* 0x0000001a04087212 */ /* 0x000fc400078e3cff */
[----:B------:R-:W-:Y:S01]  /*f670*/  LOP3.LUT R0, R0, 0x7fffe000, RZ, 0xc0, !PT ;  /* 0x7fffe00000007812 */ /* 0x000fe200078ec0ff */
[----:B------:R-:W1:Y:S01]  /*f680*/  LDS.128 R4, [R40+0x8100] ;  /* 0x0081000028047984 */ /* 0x000e620000000c00 */
[--C-:B------:R-:W-:Y:S02]  /*f690*/  SHF.R.U64 R43, R18, 0x10, R19.reuse ;  /* 0x00000010122b7819 */ /* 0x100fe40000001213 */
[----:B------:R-:W-:Y:S02]  /*f6a0*/  IADD3 R0, R8, R0, R24 ;  /* 0x0000000008007210 */ /* 0x000fe40007ffe018 */
[----:B------:R-:W-:Y:S02]  /*f6b0*/  SHF.R.U32.HI R25, RZ, 0x10, R19 ;  /* 0x00000010ff197819 */ /* 0x000fe40000011613 */
[----:B------:R-:W-:Y:S01]  /*f6c0*/  SHF.L.U32 R35, R0, 0x1, RZ ;  /* 0x0000000100237819 */ /* 0x000fe200000006ff */
[----:B------:R-:W-:Y:S01]  /*f6d0*/  HADD2.F32 R0, -RZ, R28.H0_H0 ;  /* 0x2000001cff007230 */ /* 0x000fe20000004100 */
[--C-:B------:R-:W-:Y:S01]  /*f6e0*/  SHF.R.U64 R48, R16, 0x10, R17.reuse ;  /* 0x0000001010307819 */ /* 0x100fe20000001211 */
[----:B------:R-:W-:Y:S01]  /*f6f0*/  HADD2.F32 R50, -RZ, R25.H0_H0 ;  /* 0x20000019ff327230 */ /* 0x000fe20000004100 */
[----:B------:R-:W-:Y:S01]  /*f700*/  SHF.R.U32.HI R17, RZ, 0x10, R17 ;  /* 0x00000010ff117819 */ /* 0x000fe20000011611 */
[----:B------:R-:W2:Y:S01]  /*f710*/  LDS.128 R8, [R35+0x8100] ;  /* 0x0081000023087984 */ /* 0x000ea20000000c00 */
[----:B------:R-:W-:-:S02]  /*f720*/  SHF.R.U64 R33, R22, 0x10, R23 ;  /* 0x0000001016217819 */ /* 0x000fc40000001217 */
[----:B------:R-:W-:Y:S01]  /*f730*/  SHF.R.U32.HI R18, RZ, 0x10, R23 ;  /* 0x00000010ff127819 */ /* 0x000fe20000011617 */
[----:B------:R-:W-:Y:S02]  /*f740*/  HADD2.F32 R51, -RZ, R17.H0_H0 ;  /* 0x20000011ff337230 */ /* 0x000fe40000004100 */
[--C-:B-1----:R-:W-:Y:S02]  /*f750*/  HADD2.F32 R20, -RZ, R5.reuse.H0_H0 ;  /* 0x20000005ff147230 */ /* 0x102fe40000004100 */
[----:B------:R-:W-:Y:S02]  /*f760*/  HADD2.F32 R19, -RZ, R5.H1_H1 ;  /* 0x30000005ff137230 */ /* 0x000fe40000004100 */
[--C-:B------:R-:W-:Y:S02]  /*f770*/  HADD2.F32 R24, -RZ, R4.reuse.H0_H0 ;  /* 0x20000004ff187230 */ /* 0x100fe40000004100 */
[----:B------:R-:W-:Y:S02]  /*f780*/  HADD2.F32 R27, -RZ, R4.H1_H1 ;  /* 0x30000004ff1b7230 */ /* 0x000fe40000004100 */
[----:B------:R-:W-:-:S02]  /*f790*/  HADD2.F32 R22, -RZ, R7.H0_H0 ;  /* 0x20000007ff167230 */ /* 0x000fc40000004100 */
[----:B------:R-:W-:Y:S01]  /*f7a0*/  HADD2.F32 R21, -RZ, R7.H1_H1 ;  /* 0x30000007ff157230 */ /* 0x000fe20000004100 */
[-C--:B------:R-:W-:Y:S01]  /*f7b0*/  FMUL.FTZ R7, R20, R0.reuse ;  /* 0x0000000014077220 */ /* 0x080fe20000410000 */
[--C-:B--2---:R-:W-:Y:S02]  /*f7c0*/  HADD2.F32 R4, -RZ, R9.reuse.H0_H0 ;  /* 0x20000009ff047230 */ /* 0x104fe40000004100 */
[----:B------:R-:W-:Y:S02]  /*f7d0*/  HADD2.F32 R5, -RZ, R9.H1_H1 ;  /* 0x30000009ff057230 */ /* 0x000fe40000004100 */
[--C-:B------:R-:W-:Y:S01]  /*f7e0*/  HADD2.F32 R9, -RZ, R8.reuse.H0_H0 ;  /* 0x20000008ff097230 */ /* 0x100fe20000004100 */
[C---:B------:R-:W-:Y:S01]  /*f7f0*/  FMUL.FTZ R30, R4.reuse, R0 ;  /* 0x00000000041e7220 */ /* 0x040fe20000410000 */
[----:B------:R-:W-:Y:S01]  /*f800*/  HADD2.F32 R16, -RZ, R8.H1_H1 ;  /* 0x30000008ff107230 */ /* 0x000fe20000004100 */
[----:B------:R-:W-:Y:S01]  /*f810*/  FFMA.FTZ R42, R4, R14, R7 ;  /* 0x0000000e042a7223 */ /* 0x000fe20000010007 */
[----:B------:R-:W-:-:S02]  /*f820*/  HADD2.F32 R8, -RZ, R13.H0_H0 ;  /* 0x2000000dff087230 */ /* 0x000fc40000004100 */
[--C-:B------:R-:W-:Y:S02]  /*f830*/  HADD2.F32 R23, -RZ, R6.reuse.H0_H0 ;  /* 0x20000006ff177230 */ /* 0x100fe40000004100 */
[----:B------:R-:W-:Y:S01]  /*f840*/  HADD2.F32 R26, -RZ, R6.H1_H1 ;  /* 0x30000006ff1a7230 */ /* 0x000fe20000004100 */
[----:B------:R-:W-:Y:S01]  /*f850*/  FMUL.FTZ R0, R19, R8 ;  /* 0x0000000813007220 */ /* 0x000fe20000410000 */
[----:B------:R-:W-:Y:S02]  /*f860*/  HADD2.F32 R6, -RZ, R28.H1_H1 ;  /* 0x3000001cff067230 */ /* 0x000fe40000004100 */
[----:B------:R-:W-:Y:S01]  /*f870*/  HADD2.F32 R4, -RZ, R31.H0_H0 ;  /* 0x2000001fff047230 */ /* 0x000fe20000004100 */
[C---:B------:R-:W-:Y:S01]  /*f880*/  FFMA.FTZ R34, R5.reuse, R51, R0 ;  /* 0x0000003305227223 */ /* 0x040fe20000010000 */
[----:B------:R-:W-:Y:S01]  /*f890*/  HADD2.F32 R13, -RZ, R29.H1_H1 ;  /* 0x3000001dff0d7230 */ /* 0x000fe20000004100 */
[----:B------:R-:W-:Y:S01]  /*f8a0*/  FMUL.FTZ R7, R24, R6 ;  /* 0x0000000618077220 */ /* 0x000fe20000410000 */
[----:B------:R-:W-:Y:S01]  /*f8b0*/  HADD2.F32 R0, -RZ, R32.H0_H0 ;  /* 0x20000020ff007230 */ /* 0x000fe20000004100 */
[----:B------:R-:W-:Y:S01]  /*f8c0*/  FMUL.FTZ R29, R5, R8 ;  /* 0x00000008051d7220 */ /* 0x000fe20000410000 */
[--C-:B------:R-:W-:Y:S01]  /*f8d0*/  HADD2.F32 R12, -RZ, R10.reuse.H0_H0 ;  /* 0x2000000aff0c7230 */ /* 0x100fe20000004100 */
[----:B------:R-:W-:Y:S01]  /*f8e0*/  FMUL.FTZ R28, R9, R6 ;  /* 0x00000006091c7220 */ /* 0x000fe20000410000 */
[----:B------:R-:W-:Y:S01]  /*f8f0*/  HADD2.F32 R8, -RZ, R49.H0_H0 ;  /* 0x20000031ff087230 */ /* 0x000fe20000004100 */
[----:B------:R-:W-:Y:S01]  /*f900*/  FMUL.FTZ R6, R23, R4 ;  /* 0x0000000417067220 */ /* 0x000fe20000410000 */
[----:B------:R-:W-:Y:S01]  /*f910*/  HADD2.F32 R15, -RZ, R10.H1_H1 ;  /* 0x3000000aff0f7230 */ /* 0x000fe20000004100 */
[----:B------:R-:W-:Y:S01]  /*f920*/  FFMA.FTZ R31, R9, R13, R7 ;  /* 0x0000000d091f7223 */ /* 0x000fe20000010007 */
[----:B------:R-:W-:Y:S01]  /*f930*/  HADD2.F32 R10, -RZ, R11.H0_H0 ;  /* 0x2000000bff0a7230 */ /* 0x000fe20000004100 */
[----:B------:R-:W-:Y:S01]  /*f940*/  FMUL.FTZ R5, R22, R0 ;  /* 0x0000000016057220 */ /* 0x000fe20000410000 */
[----:B------:R-:W-:Y:S01]  /*f950*/  HADD2.F32 R7, -RZ, R32.H1_H1 ;  /* 0x30000020ff077230 */ /* 0x000fe20000004100 */
[----:B------:R-:W-:Y:S01]  /*f960*/  FFMA.FTZ R32, R12, R8, R6 ;  /* 0x000000080c207223 */ /* 0x000fe20000010006 */
[----:B------:R-:W-:Y:S01]  /*f970*/  HADD2.F32 R49, -RZ, R18.H0_H0 ;  /* 0x20000012ff317230 */ /* 0x000fe20000004100 */
[C---:B------:R-:W-:Y:S01]  /*f980*/  FMUL.FTZ R9, R10.reuse, R0 ;  /* 0x000000000a097220 */ /* 0x040fe20000410000 */
[----:B------:R-:W-:Y:S01]  /*f990*/  HADD2.F32 R6, -RZ, R41.H0_H0 ;  /* 0x20000029ff067230 */ /* 0x000fe20000004100 */
[----:B------:R-:W-:Y:S01]  /*f9a0*/  FFMA.FTZ R17, R10, R7, R5 ;  /* 0x000000070a117223 */ /* 0x000fe20000010005 */
[----:B------:R-:W-:Y:S01]  /*f9b0*/  HADD2.F32 R11, -RZ, R11.H1_H1 ;  /* 0x3000000bff0b7230 */ /* 0x000fe20000004100 */
[-C--:B------:R-:W-:Y:S01]  /*f9c0*/  FMUL.FTZ R0, R21, R49.reuse ;  /* 0x0000003115007220 */ /* 0x080fe20000410000 */
[----:B------:R-:W-:Y:S01]  /*f9d0*/  HADD2.F32 R10, -RZ, R33.H0_H0 ;  /* 0x20000021ff0a7230 */ /* 0x000fe20000004100 */
[----:B------:R-:W-:Y:S01]  /*f9e0*/  FMUL.FTZ R18, R12, R4 ;  /* 0x000000040c127220 */ /* 0x000fe20000410000 */
[----:B------:R-:W-:Y:S01]  /*f9f0*/  HADD2.F32 R41, -RZ, R48.H0_H0 ;  /* 0x20000030ff297230 */ /* 0x000fe20000004100 */
[----:B------:R-:W-:Y:S01]  /*fa00*/  FMUL.FTZ R4, R27, R6 ;  /* 0x000000061b047220 */ /* 0x000fe20000410000 */
[----:B------:R-:W-:Y:S01]  /*fa10*/  HADD2.F32 R33, -RZ, R43.H0_H0 ;  /* 0x2000002bff217230 */ /* 0x000fe20000004100 */
[----:B------:R-:W-:-:S02]  /*fa20*/  FMUL.FTZ R5, R11, R49 ;  /* 0x000000310b057220 */ /* 0x000fc40000410000 */
[----:B------:R-:W-:Y:S02]  /*fa30*/  FFMA.FTZ R11, R11, R50, R0 ;  /* 0x000000320b0b7223 */ /* 0x000fe40000010000 */
[----:B------:R-:W-:Y:S02]  /*fa40*/  FMUL.FTZ R0, R26, R10 ;  /* 0x0000000a1a007220 */ /* 0x000fe40000410000 */
[C---:B------:R-:W-:Y:S01]  /*fa50*/  FMUL.FTZ R6, R16.reuse, R6 ;  /* 0x0000000610067220 */ /* 0x040fe20000410000 */
[----:B------:R-:W-:Y:S01]  /*fa60*/  F2FP.PACK_AB R11, R11, R17 ;  /* 0x000000110b0b723e */ /* 0x000fe200000000ff */
[----:B------:R-:W-:Y:S02]  /*fa70*/  FFMA.FTZ R16, R16, R41, R4 ;  /* 0x0000002910107223 */ /* 0x000fe40000010004 */
[C---:B------:R-:W-:Y:S02]  /*fa80*/  FMUL.FTZ R4, R15.reuse, R10 ;  /* 0x0000000a0f047220 */ /* 0x040fe40000410000 */
[----:B------:R-:W-:-:S02]  /*fa90*/  FFMA.FTZ R25, R15, R33, R0 ;  /* 0x000000210f197223 */ /* 0x000fc40000010000 */
[----:B------:R-:W-:Y:S02]  /*faa0*/  FFMA.FTZ R15, R20, R14, -R30 ;  /* 0x0000000e140f7223 */ /* 0x000fe4000001081e */
[----:B------:R-:W-:Y:S02]  /*fab0*/  FFMA.FTZ R10, R27, R41, -R6 ;  /* 0x000000291b0a7223 */ /* 0x000fe40000010806 */
        /* <DEDUP_REMOVED lines=9> */
[----:B------:R-:W-:-:S02]  /*fb50*/  F2FP.PACK_AB R4, R10, R13 ;  /* 0x0000000d0a04723e */ /* 0x000fc400000000ff */
[----:B------:R-:W-:Y:S02]  /*fb60*/  F2FP.PACK_AB R7, R0, R7 ;  /* 0x000000070007723e */ /* 0x000fe400000000ff */
[----:B------:R-:W-:Y:S02]  /*fb70*/  F2FP.PACK_AB R6, R6, R12 ;  /* 0x0000000c0606723e */ /* 0x000fe400000000ff */
[----:B------:R-:W-:-:S03]  /*fb80*/  F2FP.PACK_AB R10, R25, R32 ;  /* 0x00000020190a723e */ /* 0x000fc600000000ff */
[----:B------:R1:W-:Y:S04]  /*fb90*/  STS.128 [R40+0x8100], R4 ;  /* 0x0081000428007388 */ /* 0x0003e80000000c00 */
[----:B------:R1:W-:Y:S02]  /*fba0*/  STS.128 [R35+0x8100], R8 ;  /* 0x0081000823007388 */ /* 0x0003e40000000c00 */
.L_x_1967:
[----:B------:R-:W-:Y:S05]  /*fbb0*/  BSYNC B0 ;  /* 0x0000000000007941 */ /* 0x000fea0003800000 */
.L_x_1966:
[----:B------:R-:W-:Y:S01]  /*fbc0*/  IADD3 R0, R68, 0x10, RZ ;  /* 0x0000001044007810 */ /* 0x000fe20007ffe0ff */
[----:B------:R-:W-:Y:S03]  /*fbd0*/  BSSY B0, `(.L_x_1968) ;  /* 0x000006c000007945 */ /* 0x000fe60003800000 */
[----:B------:R-:W-:-:S13]  /*fbe0*/  ISETP.GE.OR P0, PT, R0, UR4, P1 ;  /* 0x0000000400007c0c */ /* 0x000fda0008f06670 */
[----:B------:R-:W-:Y:S05]  /*fbf0*/  @P0 BRA `(.L_x_1969) ;  /* 0x0000069000000947 */ /* 0x000fea0003800000 */
[----:B-1----:R-:W-:Y:S02]  /*fc00*/  MOV R6, c[0x0][0x27c] ;  /* 0x00009f0000067a02 */ /* 0x002fe40000000f00 */
[----:B------:R-:W-:Y:S02]  /*fc10*/  SHF.R.S32.HI R4, RZ, 0x1f, R0 ;  /* 0x0000001fff047819 */ /* 0x000fe40000011400 */
[----:B------:R-:W-:Y:S02]  /*fc20*/  LEA.HI R6, R6, R76, RZ, 0x1d ;  /* 0x0000004c06067211 */ /* 0x000fe400078fe8ff */
[----:B------:R-:W-:Y:S02]  /*fc30*/  SHF.L.U32 R5, R0, 0x6, RZ ;  /* 0x0000000600057819 */ /* 0x000fe400000006ff */
[----:B------:R-:W-:Y:S02]  /*fc40*/  LEA.HI R4, R4, R0, RZ, 0x3 ;  /* 0x0000000004047211 */ /* 0x000fe400078f18ff */
[----:B------:R-:W-:-:S02]  /*fc50*/  SHF.R.S32.HI R9, RZ, 0x1f, R6 ;  /* 0x0000001fff097819 */ /* 0x000fc40000011406 */
[----:B------:R-:W-:Y:S01]  /*fc60*/  LOP3.LUT R0, R5, 0x1c0, RZ, 0xc0, !PT ;  /* 0x000001c005007812 */ /* 0x000fe200078ec0ff */
[----:B------:R-:W-:Y:S01]  /*fc70*/  IMAD.SHL.U32 R5, R4, 0x40, RZ ;  /* 0x0000004004057824 */ /* 0x000fe200078e00ff */
[----:B------:R-:W-:Y:S02]  /*fc80*/  SHF.L.U32 R7, R6, 0x3, RZ ;  /* 0x0000000306077819 */ /* 0x000fe400000006ff */
[----:B------:R-:W-:Y:S02]  /*fc90*/  LEA.HI R6, R9, R6, RZ, 0x3 ;  /* 0x0000000609067211 */ /* 0x000fe400078f18ff */
[C---:B------:R-:W-:Y:S02]  /*fca0*/  LOP3.LUT R8, R0.reuse, 0x38, R180, 0xf8, !PT ;  /* 0x0000003800087812 */ /* 0x040fe400078ef8b4 */
[----:B------:R-:W-:Y:S02]  /*fcb0*/  SHF.R.U32.HI R4, RZ, 0x3, R0 ;  /* 0x00000003ff047819 */ /* 0x000fe40000011600 */
[----:B------:R-:W-:Y:S01]  /*fcc0*/  LOP3.LUT R7, R0, 0x38, R7, 0xf8, !PT ;  /* 0x0000003800077812 */ /* 0x000fe200078ef807 */
[----:B------:R-:W-:Y:S01]  /*fcd0*/  IMAD.SHL.U32 R0, R6, 0x400, RZ ;  /* 0x0000040006007824 */ /* 0x000fe200078e00ff */
[----:B------:R-:W-:-:S02]  /*fce0*/  LOP3.LUT R5, R5, 0xfffffe00, RZ, 0xc0, !PT ;  /* 0xfffffe0005057812 */ /* 0x000fc400078ec0ff */
[----:B------:R-:W-:Y:S02]  /*fcf0*/  SHF.R.U64 R30, R36, 0x10, R37 ;  /* 0x00000010241e7819 */ /* 0x000fe40000001225 */
[----:B------:R-:W-:Y:S02]  /*fd00*/  LOP3.LUT R8, R5, R8, R4, 0xf6, !PT ;  /* 0x0000000805087212 */ /* 0x000fe400078ef604 */
[----:B------:R-:W-:Y:S02]  /*fd10*/  LOP3.LUT R4, R7, R4, RZ, 0x3c, !PT ;  /* 0x0000000407047212 */ /* 0x000fe400078e3cff */
[----:B------:R-:W-:Y:S02]  /*fd20*/  LOP3.LUT R0, R0, 0x7fffe000, RZ, 0xc0, !PT ;  /* 0x7fffe00000007812 */ /* 0x000fe400078ec0ff */
[----:B------:R-:W-:Y:S02]  /*fd30*/  SHF.L.U32 R35, R8, 0x1, RZ ;  /* 0x0000000108237819 */ /* 0x000fe400000006ff */
[----:B------:R-:W-:-:S02]  /*fd40*/  IADD3 R0, R4, R0, R5 ;  /* 0x0000000004007210 */ /* 0x000fc40007ffe005 */
[----:B------:R-:W-:Y:S01]  /*fd50*/  SHF.R.U64 R36, R38, 0x10, R39 ;  /* 0x0000001026247819 */ /* 0x000fe20000001227 */
[----:B------:R-:W1:Y:S01]  /*fd60*/  LDS.128 R4, [R35+0x8100] ;  /* 0x0081000023047984 */ /* 0x000e620000000c00 */
[----:B------:R-:W-:Y:S02]  /*fd70*/  SHF.L.U32 R33, R0, 0x1, RZ ;  /* 0x0000000100217819 */ /* 0x000fe400000006ff */
[----:B------:R-:W-:Y:S02]  /*fd80*/  SHF.R.U32.HI R0, RZ, 0x10, R37 ;  /* 0x00000010ff007819 */ /* 0x000fe40000011625 */
[----:B------:R-:W-:Y:S01]  /*fd90*/  SHF.R.U32.HI R15, RZ, 0x10, R45 ;  /* 0x00000010ff0f7819 */ /* 0x000fe2000001162d */
[----:B------:R-:W2:Y:S01]  /*fda0*/  LDS.128 R8, [R33+0x8100] ;  /* 0x0081000021087984 */ /* 0x000ea20000000c00 */
[----:B------:R-:W-:Y:S01]  /*fdb0*/  SHF.R.U32.HI R16, RZ, 0x10, R39 ;  /* 0x00000010ff107819 */ /* 0x000fe20000011627 */
[----:B------:R-:W-:Y:S01]  /*fdc0*/  HADD2.F32 R18, -RZ, R0.H0_H0 ;  /* 0x20000000ff127230 */ /* 0x000fe20000004100 */
[----:B------:R-:W-:Y:S01]  /*fdd0*/  SHF.R.U32.HI R17, RZ, 0x10, R47 ;  /* 0x00000010ff117819 */ /* 0x000fe2000001162f */
[----:B------:R-:W-:Y:S01]  /*fde0*/  HADD2.F32 R0, -RZ, R71.H0_H0 ;  /* 0x20000047ff007230 */ /* 0x000fe20000004100 */
[----:B------:R-:W-:Y:S01]  /*fdf0*/  SHF.R.U64 R41, R44, 0x10, R45 ;  /* 0x000000102c297819 */ /* 0x000fe2000000122d */
[----:B------:R-:W-:Y:S01]  /*fe00*/  HADD2.F32 R43, -RZ, R15.H0_H0 ;  /* 0x2000000fff2b7230 */ /* 0x000fe20000004100 */
[----:B------:R-:W-:Y:S01]  /*fe10*/  SHF.R.U64 R40, R46, 0x10, R47 ;  /* 0x000000102e287819 */ /* 0x000fe2000000122f */
[----:B------:R-:W-:-:S02]  /*fe20*/  HADD2.F32 R15, -RZ, R16.H0_H0 ;  /* 0x20000010ff0f7230 */ /* 0x000fc40000004100 */
[----:B------:R-:W-:Y:S02]  /*fe30*/  HADD2.F32 R42, -RZ, R17.H0_H0 ;  /* 0x20000011ff2a7230 */ /* 0x000fe40000004100 */
[----:B------:R-:W-:Y:S02]  /*fe40*/  HADD2.F32 R39, -RZ, R41.H0_H0 ;  /* 0x20000029ff277230 */ /* 0x000fe40000004100 */
[--C-:B-1----:R-:W-:Y:S02]  /*fe50*/  HADD2.F32 R24, -RZ, R4.reuse.H0_H0 ;  /* 0x20000004ff187230 */ /* 0x102fe40000004100 */
[----:B------:R-:W-:Y:S02]  /*fe60*/  HADD2.F32 R26, -RZ, R4.H1_H1 ;  /* 0x30000004ff1a7230 */ /* 0x000fe40000004100 */
[----:B------:R-:W-:Y:S02]  /*fe70*/  HADD2.F32 R20, -RZ, R5.H0_H0 ;  /* 0x20000005ff147230 */ /* 0x000fe40000004100 */
[----:B------:R-:W-:-:S02]  /*fe80*/  HADD2.F32 R4, -RZ, R70.H0_H0 ;  /* 0x20000046ff047230 */ /* 0x000fc40000004100 */
[--C-:B------:R-:W-:Y:S02]  /*fe90*/  HADD2.F32 R22, -RZ, R7.reuse.H0_H0 ;  /* 0x20000007ff167230 */ /* 0x100fe40000004100 */
[----:B------:R-:W-:Y:S02]  /*fea0*/  HADD2.F32 R21, -RZ, R7.H1_H1 ;  /* 0x30000007ff157230 */ /* 0x000fe40000004100 */
[--C-:B------:R-:W-:Y:S02]  /*feb0*/  HADD2.F32 R23, -RZ, R6.reuse.H0_H0 ;  /* 0x20000006ff177230 */ /* 0x100fe40000004100 */
[----:B------:R-:W-:Y:S02]  /*fec0*/  HADD2.F32 R25, -RZ, R6.H1_H1 ;  /* 0x30000006ff197230 */ /* 0x000fe40000004100 */
[--C-:B--2---:R-:W-:Y:S02]  /*fed0*/  HADD2.F32 R7, -RZ, R9.reuse.H0_H0 ;  /* 0x20000009ff077230 */ /* 0x104fe40000004100 */
[----:B------:R-:W-:-:S02]  /*fee0*/  HADD2.F32 R6, -RZ, R9.H1_H1 ;  /* 0x30000009ff067230 */ /* 0x000fc40000004100 */
[--C-:B------:R-:W-:Y:S01]  /*fef0*/  HADD2.F32 R12, -RZ, R10.reuse.H0_H0 ;  /* 0x2000000aff0c7230 */ /* 0x100fe20000004100 */
[----:B------:R-:W-:Y:S01]  /*ff00*/  FMUL.FTZ R34, R7, R4 ;  /* 0x0000000407227220 */ /* 0x000fe20000410000 */
[----:B------:R-:W-:Y:S01]  /*ff10*/  HADD2.F32 R13, -RZ, R10.H1_H1 ;  /* 0x3000000aff0d7230 */ /* 0x000fe20000004100 */
[----:B------:R-:W-:Y:S01]  /*ff20*/  FMUL.FTZ R31, R6, R18 ;  /* 0x00000012061f7220 */ /* 0x000fe20000410000 */
[--C-:B------:R-:W-:Y:S02]  /*ff30*/  HADD2.F32 R9, -RZ, R8.reuse.H0_H0 ;  /* 0x20000008ff097230 */ /* 0x100fe40000004100 */
[----:B------:R-:W-:Y:S01]  /*ff40*/  HADD2.F32 R14, -RZ, R8.H1_H1 ;  /* 0x30000008ff0e7230 */ /* 0x000fe20000004100 */
[----:B------:R-:W-:Y:S01]  /*ff50*/  FMUL.FTZ R8, R20, R4 ;  /* 0x0000000414087220 */ /* 0x000fe20000410000 */
[----:B------:R-:W-:Y:S01]  /*ff60*/  HADD2.F32 R10, -RZ, R70.H1_H1 ;  /* 0x30000046ff0a7230 */ /* 0x000fe20000004100 */
[----:B------:R-:W-:Y:S01]  /*ff70*/  FMUL.FTZ R4, R22, R0 ;  /* 0x0000000016047220 */ /* 0x000fe20000410000 */
[----:B------:R-:W-:-:S02]  /*ff80*/  HADD2.F32 R19, -RZ, R5.H1_H1 ;  /* 0x30000005ff137230 */ /* 0x000fc40000004100 */
[----:B------:R-:W-:Y:S01]  /*ff90*/  HADD2.F32 R5, -RZ, R11.H0_H0 ;  /* 0x2000000bff057230 */ /* 0x000fe20000004100 */
[----:B------:R-:W-:Y:S01]  /*ffa0*/  FFMA.FTZ R38, R7, R10, R8 ;  /* 0x0000000a07267223 */ /* 0x000fe20000010008 */
[----:B------:R-:W-:Y:S01]  /*ffb0*/  HADD2.F32 R8, -RZ, R71.H1_H1 ;  /* 0x30000047ff087230 */ /* 0x000fe20000004100 */
[----:B------:R-:W-:Y:S01]  /*ffc0*/  FMUL.FTZ R7, R19, R18 ;  /* 0x0000001213077220 */ /* 0x000fe20000410000 */
[----:B------:R-:W-:Y:S01]  /*ffd0*/  HADD2.F32 R11, -RZ, R11.H1_H1 ;  /* 0x3000000bff0b7230 */ /* 0x000fe20000004100 */
[C---:B------:R-:W-:Y:S01]  /*ffe0*/  FMUL.FTZ R27, R5.reuse, R0 ;  /* 0x00000000051b7220 */ /* 0x040fe20000410000 */
[----:B------:R-:W-:Y:S01]  /*fff0*/  HADD2.F32 R0, -RZ, R79.H0_H0 ;  /* 0x2000004fff007230 */ /* 0x000fe20000004100 */
[----:B------:R-:W-:Y:S01]  /*10000*/  FFMA.FTZ R32, R5, R8, R4 ;  /* 0x0000000805207223 */ /* 0x000fe20000010004 */
[--C-:B------:R-:W-:Y:S01]  /*10010*/  HADD2.F32 R4, -RZ, R77.reuse.H0_H0 ;  /* 0x2000004dff047230 */ /* 0x100fe20000004100 */
[----:B------:R-:W-:Y:S01]  /*10020*/  FFMA.FTZ R37, R6, R43, R7 ;  /* 0x0000002b06257223 */ /* 0x000fe20000010007 */
[----:B------:R-:W-:Y:S01]  /*10030*/  HADD2.F32 R7, -RZ, R77.H1_H1 ;  /* 0x3000004dff077230 */ /* 0x000fe20000004100 */
[----:B------:R-:W-:-:S02]  /*10040*/  FMUL.FTZ R5, R21, R15 ;  /* 0x0000000f15057220 */ /* 0x000fc40000410000 */
[-C--:B------:R-:W-:Y:S02]  /*10050*/  FMUL.FTZ R6, R24, R4.reuse ;  /* 0x0000000418067220 */ /* 0x080fe40000410000 */
[C---:B------:R-:W-:Y:S01]  /*10060*/  FMUL.FTZ R16, R9.reuse, R4 ;  /* 0x0000000409107220 */ /* 0x040fe20000410000 */
[----:B------:R-:W-:Y:S01]  /*10070*/  HADD2.F32 R4, -RZ, R79.H1_H1 ;  /* 0x3000004fff047230 */ /* 0x000fe20000004100 */
[----:B------:R-:W-:Y:S01]  /*10080*/  FFMA.FTZ R28, R9, R7, R6 ;  /* 0x00000007091c7223 */ /* 0x000fe20000010006 */
[----:B------:R-:W-:Y:S01]  /*10090*/  HADD2.F32 R6, -RZ, R30.H0_H0 ;  /* 0x2000001eff067230 */ /* 0x000fe20000004100 */
[C---:B------:R-:W-:Y:S01]  /*100a0*/  FMUL.FTZ R17, R11.reuse, R15 ;  /* 0x0000000f0b117220 */ /* 0x040fe20000410000 */
[----:B------:R-:W-:Y:S01]  /*100b0*/  HADD2.F32 R9, -RZ, R36.H0_H0 ;  /* 0x20000024ff097230 */ /* 0x000fe20000004100 */
[----:B------:R-:W-:Y:S01]  /*100c0*/  FFMA.FTZ R29, R11, R42, R5 ;  /* 0x0000002a0b1d7223 */ /* 0x000fe20000010005 */
[----:B------:R-:W-:Y:S01]  /*100d0*/  HADD2.F32 R36, -RZ, R40.H0_H0 ;  /* 0x20000028ff247230 */ /* 0x000fe20000004100 */
[----:B------:R-:W-:-:S02]  /*100e0*/  FMUL.FTZ R5, R23, R0 ;  /* 0x0000000017057220 */ /* 0x000fc40000410000 */
[----:B------:R-:W-:Y:S02]  /*100f0*/  FMUL.FTZ R15, R12, R0 ;  /* 0x000000000c0f7220 */ /* 0x000fe40000410000 */
[----:B------:R-:W-:Y:S02]  /*10100*/  FMUL.FTZ R0, R26, R6 ;  /* 0x000000061a007220 */ /* 0x000fe40000410000 */
[----:B------:R-:W-:Y:S02]  /*10110*/  FFMA.FTZ R30, R12, R4, R5 ;  /* 0x000000040c1e7223 */ /* 0x000fe40000010005 */
[C---:B------:R-:W-:Y:S02]  /*10120*/  FMUL.FTZ R6, R14.reuse, R6 ;  /* 0x000000060e067220 */ /* 0x040fe40000410000 */
[----:B------:R-:W-:Y:S02]  /*10130*/  FMUL.FTZ R5, R25, R9 ;  /* 0x0000000919057220 */ /* 0x000fe40000410000 */
[----:B------:R-:W-:-:S02]  /*10140*/  FFMA.FTZ R14, R14, R39, R0 ;  /* 0x000000270e0e7223 */ /* 0x000fc40000010000 */
[C---:B------:R-:W-:Y:S02]  /*10150*/  FMUL.FTZ R0, R13.reuse, R9 ;  /* 0x000000090d007220 */ /* 0x040fe40000410000 */
[----:B------:R-:W-:Y:S01]  /*10160*/  FFMA.FTZ R18, R13, R36, R5 ;  /* 0x000000240d127223 */ /* 0x000fe20000010005 */
[----:B------:R-:W-:Y:S01]  /*10170*/  F2FP.PACK_AB R5, R37, R38 ;  /* 0x000000262505723e */ /* 0x000fe200000000ff */
[----:B------:R-:W-:Y:S02]  /*10180*/  FFMA.FTZ R12, R20, R10, -R34 ;  /* 0x0000000a140c7223 */ /* 0x000fe40000010822 */
[----:B------:R-:W-:Y:S02]  /*10190*/  FFMA.FTZ R8, R22, R8, -R27 ;  /* 0x0000000816087223 */ /* 0x000fe4000001081b */
[----:B------:R-:W-:Y:S02]  /*101a0*/  FFMA.FTZ R11, R21, R42, -R17 ;  /* 0x0000002a150b7223 */ /* 0x000fe40000010811 */
[----:B------:R-:W-:-:S02]  /*101b0*/  FFMA.FTZ R9, R19, R43, -R31 ;  /* 0x0000002b13097223 */ /* 0x000fc4000001081f */
[----:B------:R-:W-:Y:S01]  /*101c0*/  FFMA.FTZ R13, R24, R7, -R16 ;  /* 0x00000007180d7223 */ /* 0x000fe20000010810 */
[----:B------:R-:W-:Y:S01]  /*101d0*/  F2FP.PACK_AB R11, R11, R8 ;  /* 0x000000080b0b723e */ /* 0x000fe200000000ff */
[----:B------:R-:W-:Y:S01]  /*101e0*/  FFMA.FTZ R10, R23, R4, -R15 ;  /* 0x00000004170a7223 */ /* 0x000fe2000001080f */
[----:B------:R-:W-:Y:S01]  /*101f0*/  F2FP.PACK_AB R9, R9, R12 ;  /* 0x0000000c0909723e */ /* 0x000fe200000000ff */
[----:B------:R-:W-:Y:S01]  /*10200*/  FFMA.FTZ R6, R26, R39, -R6 ;  /* 0x000000271a067223 */ /* 0x000fe20000010806 */
[----:B------:R-:W-:Y:S01]  /*10210*/  F2FP.PACK_AB R7, R29, R32 ;  /* 0x000000201d07723e */ /* 0x000fe200000000ff */
[----:B------:R-:W-:Y:S01]  /*10220*/  FFMA.FTZ R0, R25, R36, -R0 ;  /* 0x0000002419007223 */ /* 0x000fe20000010800 */
[----:B------:R-:W-:Y:S02]  /*10230*/  F2FP.PACK_AB R4, R14, R28 ;  /* 0x0000001c0e04723e */ /* 0x000fe400000000ff */
[----:B------:R-:W-:Y:S02]  /*10240*/  F2FP.PACK_AB R8, R6, R13 ;  /* 0x0000000d0608723e */ /* 0x000fe400000000ff */
[----:B------:R-:W-:-:S02]  /*10250*/  F2FP.PACK_AB R10, R0, R10 ;  /* 0x0000000a000a723e */ /* 0x000fc400000000ff */
[----:B------:R-:W-:-:S03]  /*10260*/  F2FP.PACK_AB R6, R18, R30 ;  /* 0x0000001e1206723e */ /* 0x000fc600000000ff */
[----:B------:R1:W-:Y:S04]  /*10270*/  STS.128 [R35+0x8100], R8 ;  /* 0x0081000823007388 */ /* 0x0003e80000000c00 */
[----:B------:R1:W-:Y:S02]  /*10280*/  STS.128 [R33+0x8100], R4 ;  /* 0x0081000421007388 */ /* 0x0003e40000000c00 */
.L_x_1969:
[----:B------:R-:W-:Y:S05]  /*10290*/  BSYNC B0 ;  /* 0x0000000000007941 */ /* 0x000fea0003800000 */
.L_x_1968:
        /* <DEDUP_REMOVED lines=19> */
[----:B------:R-:W-:Y:S02]  /*103d0*/  SHF.R.U32.HI R15, RZ, 0x10, R53 ;  /* 0x00000010ff0f7819 */ /* 0x000fe40000011635 */
[----:B------:R-:W-:Y:S02]  /*103e0*/  LOP3.LUT R8, R5, R8, R4, 0xf6, !PT ;  /* 0x0000000805087212 */ /* 0x000fe400078ef604 */
[----:B------:R-:W-:Y:S01]  /*103f0*/  LOP3.LUT R4, R7, R4, RZ, 0x3c, !PT ;  /* 0x0000000407047212 */ /* 0x000fe200078e3cff */
[----:B------:R-:W-:Y:S01]  /*10400*/  HADD2.F32 R42, -RZ, R15.H0_H0 ;  /* 0x2000000fff2a7230 */ /* 0x000fe20000004100 */
[----:B------:R-:W-:Y:S02]  /*10410*/  LOP3.LUT R0, R0, 0x7fffe000, RZ, 0xc0, !PT ;  /* 0x7fffe00000007812 */ /* 0x000fe400078ec0ff */
[----:B------:R-:W-:Y:S02]  /*10420*/  SHF.L.U32 R35, R8, 0x1, RZ ;  /* 0x0000000108237819 */ /* 0x000fe400000006ff */
[----:B------:R-:W-:-:S02]  /*10430*/  IADD3 R0, R4, R0, R5 ;  /* 0x0000000004007210 */ /* 0x000fc40007ffe005 */
[----:B------:R-:W-:Y:S01]  /*10440*/  SHF.R.U32.HI R16, RZ, 0x10, R59 ;  /* 0x00000010ff107819 */ /* 0x000fe2000001163b */
[----:B------:R-:W1:Y:S01]  /*10450*/  LDS.128 R4, [R35+0x8100] ;  /* 0x0081000023047984 */ /* 0x000e620000000c00 */
[----:B------:R-:W-:Y:S02]  /*10460*/  SHF.L.U32 R33, R0, 0x1, RZ ;  /* 0x0000000100217819 */ /* 0x000fe400000006ff */
[----:B------:R-:W-:Y:S01]  /*10470*/  SHF.R.U32.HI R0, RZ, 0x10, R57 ;  /* 0x00000010ff007819 */ /* 0x000fe20000011639 */
[----:B------:R-:W-:Y:S01]  /*10480*/  HADD2.F32 R15, -RZ, R16.H0_H0 ;  /* 0x20000010ff0f7230 */ /* 0x000fe20000004100 */
[----:B------:R-:W-:Y:S01]  /*10490*/  SHF.R.U32.HI R17, RZ, 0x10, R55 ;  /* 0x00000010ff117819 */ /* 0x000fe20000011637 */
[----:B------:R-:W2:Y:S01]  /*104a0*/  LDS.128 R8, [R33+0x8100] ;  /* 0x0081000021087984 */ /* 0x000ea20000000c00 */
[----:B------:R-:W-:Y:S01]  /*104b0*/  SHF.R.U64 R30, R56, 0x10, R57 ;  /* 0x00000010381e7819 */ /* 0x000fe20000001239 */
[----:B------:R-:W-:Y:S01]  /*104c0*/  HADD2.F32 R18, -RZ, R0.H0_H0 ;  /* 0x20000000ff127230 */ /* 0x000fe20000004100 */
[----:B------:R-:W-:Y:S01]  /*104d0*/  SHF.R.U64 R38, R52, 0x10, R53 ;  /* 0x0000001034267819 */ /* 0x000fe20000001235 */
[----:B------:R-:W-:Y:S01]  /*104e0*/  HADD2.F32 R0, -RZ, R111.H0_H0 ;  /* 0x2000006fff007230 */ /* 0x000fe20000004100 */
[----:B------:R-:W-:Y:S01]  /*104f0*/  SHF.R.U64 R36, R58, 0x10, R59 ;  /* 0x000000103a247819 */ /* 0x000fe2000000123b */
[----:B------:R-:W-:Y:S01]  /*10500*/  HADD2.F32 R41, -RZ, R17.H0_H0 ;  /* 0x20000011ff297230 */ /* 0x000fe20000004100 */
[----:B------:R-:W-:Y:S01]  /*10510*/  SHF.R.U64 R39, R54, 0x10, R55 ;  /* 0x0000001036277819 */ /* 0x000fe20000001237 */
[----:B------:R-:W-:-:S04]  /*10520*/  HADD2.F32 R38, -RZ, R38.H0_H0 ;  /* 0x20000026ff267230 */ /* 0x000fc80000004100 */
[----:B------:R-:W-:Y:S02]  /*10530*/  HADD2.F32 R39, -RZ, R39.H0_H0 ;  /* 0x20000027ff277230 */ /* 0x000fe40000004100 */
[--C-:B-1----:R-:W-:Y:S02]  /*10540*/  HADD2.F32 R24, -RZ, R4.reuse.H0_H0 ;  /* 0x20000004ff187230 */ /* 0x102fe40000004100 */
[----:B------:R-:W-:Y:S02]  /*10550*/  HADD2.F32 R26, -RZ, R4.H1_H1 ;  /* 0x30000004ff1a7230 */ /* 0x000fe40000004100 */
[----:B------:R-:W-:Y:S02]  /*10560*/  HADD2.F32 R20, -RZ, R5.H0_H0 ;  /* 0x20000005ff147230 */ /* 0x000fe40000004100 */
[----:B------:R-:W-:Y:S02]  /*10570*/  HADD2.F32 R4, -RZ, R110.H0_H0 ;  /* 0x2000006eff047230 */ /* 0x000fe40000004100 */
[----:B------:R-:W-:-:S02]  /*10580*/  HADD2.F32 R22, -RZ, R7.H0_H0 ;  /* 0x20000007ff167230 */ /* 0x000fc40000004100 */
[----:B------:R-:W-:Y:S02]  /*10590*/  HADD2.F32 R21, -RZ, R7.H1_H1 ;  /* 0x30000007ff157230 */ /* 0x000fe40000004100 */
[--C-:B------:R-:W-:Y:S02]  /*105a0*/  HADD2.F32 R23, -RZ, R6.reuse.H0_H0 ;  /* 0x20000006ff177230 */ /* 0x100fe40000004100 */
[----:B------:R-:W-:Y:S02]  /*105b0*/  HADD2.F32 R25, -RZ, R6.H1_H1 ;  /* 0x30000006ff197230 */ /* 0x000fe40000004100 */
[--C-:B--2---:R-:W-:Y:S02]  /*105c0*/  HADD2.F32 R7, -RZ, R9.reuse.H0_H0 ;  /* 0x20000009ff077230 */ /* 0x104fe40000004100 */
[----:B------:R-:W-:Y:S02]  /*105d0*/  HADD2.F32 R6, -RZ, R9.H1_H1 ;  /* 0x30000009ff067230 */ /* 0x000fe40000004100 */
[--C-:B------:R-:W-:Y:S01]  /*105e0*/  HADD2.F32 R12, -RZ, R10.reuse.H0_H0 ;  /* 0x2000000aff0c7230 */ /* 0x100fe20000004100 */
[----:B------:R-:W-:Y:S01]  /*105f0*/  FMUL.FTZ R34, R7, R4 ;  /* 0x0000000407227220 */ /* 0x000fe20000410000 */
[----:B------:R-:W-:Y:S01]  /*10600*/  HADD2.F32 R13, -RZ, R10.H1_H1 ;  /* 0x3000000aff0d7230 */ /* 0x000fe20000004100 */
[----:B------:R-:W-:Y:S01]  /*10610*/  FMUL.FTZ R31, R6, R18 ;  /* 0x00000012061f7220 */ /* 0x000fe20000410000 */
[----:B------:R-:W-:-:S02]  /*10620*/  HADD2.F32 R9, -RZ, R8.H0_H0 ;  /* 0x20000008ff097230 */ /* 0x000fc40000004100 */
[----:B------:R-:W-:Y:S01]  /*10630*/  HADD2.F32 R14, -RZ, R8.H1_H1 ;  /* 0x30000008ff0e7230 */ /* 0x000fe20000004100 */
[----:B------:R-:W-:Y:S01]  /*10640*/  FMUL.FTZ R8, R20, R4 ;  /* 0x0000000414087220 */ /* 0x000fe20000410000 */
[----:B------:R-:W-:Y:S01]  /*10650*/  HADD2.F32 R10, -RZ, R110.H1_H1 ;  /* 0x3000006eff0a7230 */ /* 0x000fe20000004100 */
[----:B------:R-:W-:Y:S01]  /*10660*/  FMUL.FTZ R4, R22, R0 ;  /* 0x0000000016047220 */ /* 0x000fe20000410000 */
[----:B------:R-:W-:Y:S02]  /*10670*/  HADD2.F32 R19, -RZ, R5.H1_H1 ;  /* 0x30000005ff137230 */ /* 0x000fe40000004100 */
        /* <DEDUP_REMOVED lines=19> */
[----:B------:R-:W-:Y:S02]  /*107b0*/  FFMA.FTZ R29, R11, R41, R5 ;  /* 0x000000290b1d7223 */ /* 0x000fe40000010005 */
        /* <DEDUP_REMOVED lines=27> */
.L_x_1971:
[----:B------:R-:W-:Y:S05]  /*10970*/  BSYNC B0 ;  /* 0x0000000000007941 */ /* 0x000fea0003800000 */
.L_x_1970:
        /* <DEDUP_REMOVED lines=62> */
[--C-:B------:R-:W-:Y:S01]  /*10d60*/  HADD2.F32 R5, -RZ, R11.reuse.H0_H0 ;  /* 0x2000000bff057230 */ /* 0x100fe20000004100 */
        /* <DEDUP_REMOVED lines=46> */
.L_x_1973:
[----:B------:R-:W-:Y:S05]  /*11050*/  BSYNC B0 ;  /* 0x0000000000007941 */ /* 0x000fea0003800000 */
.L_x_1972:
[----:B------:R-:W-:Y:S01]  /*11060*/  IADD3 R0, R68, 0x40, RZ ;  /* 0x0000004044007810 */ /* 0x000fe20007ffe0ff */
[----:B------:R-:W-:Y:S03]  /*11070*/  BSSY B0, `(.L_x_1974) ;  /* 0x000006c000007945 */ /* 0x000fe60003800000 */
[----:B------:R-:W-:-:S13]  /*11080*/  ISETP.GE.OR P0, PT, R0, UR4, P1 ;  /* 0x0000000400007c0c */ /* 0x000fda0008f06670 */
[----:B------:R-:W-:Y:S05]  /*11090*/  @P0 BRA `(.L_x_1975) ;  /* 0x0000069000000947 */ /* 0x000fea0003800000 */
[----:B-1----:R-:W-:Y:S02]  /*110a0*/  SHF.R.S32.HI R4, RZ, 0x1f, R0 ;  /* 0x0000001fff047819 */ /* 0x002fe40000011400 */
[----:B------:R-:W-:Y:S02]  /*110b0*/  MOV R9, c[0x0][0x27c] ;  /* 0x00009f0000097a02 */ /* 0x000fe40000000f00 */
[----:B------:R-:W-:Y:S02]  /*110c0*/  SHF.L.U32 R5, R0, 0x6, RZ ;  /* 0x0000000600057819 */ /* 0x000fe400000006ff */
[----:B------:R-:W-:Y:S02]  /*110d0*/  LEA.HI R4, R4, R0, RZ, 0x3 ;  /* 0x0000000004047211 */ /* 0x000fe400078f18ff */
[----:B------:R-:W-:Y:S02]  /*110e0*/  LEA.HI R9, R9, R76, RZ, 0x1d ;  /* 0x0000004c09097211 */ /* 0x000fe400078fe8ff */
[----:B------:R-:W-:Y:S01]  /*110f0*/  LOP3.LUT R0, R5, 0x1c0, RZ, 0xc0, !PT ;  /* 0x000001c005007812 */ /* 0x000fe200078ec0ff */
[----:B------:R-:W-:Y:S01]  /*11100*/  IMAD.SHL.U32 R5, R4, 0x40, RZ ;  /* 0x0000004004057824 */ /* 0x000fe200078e00ff */
[----:B------:R-:W-:-:S02]  /*11110*/  SHF.R.S32.HI R10, RZ, 0x1f, R9 ;  /* 0x0000001fff0a7819 */ /* 0x000fc40000011409 */
[----:B------:R-:W-:Y:S02]  /*11120*/  SHF.L.U32 R7, R9, 0x3, RZ ;  /* 0x0000000309077819 */ /* 0x000fe400000006ff */
[----:B------:R-:W-:Y:S02]  /*11130*/  LOP3.LUT R6, R5, 0xfffffe00, RZ, 0xc0, !PT ;  /* 0xfffffe0005067812 */ /* 0x000fe400078ec0ff */
[----:B------:R-:W-:Y:S02]  /*11140*/  LEA.HI R5, R10, R9, RZ, 0x3 ;  /* 0x000000090a057211 */ /* 0x000fe400078f18ff */
[C---:B------:R-:W-:Y:S02]  /*11150*/  LOP3.LUT R8, R0.reuse, 0x38, R180, 0xf8, !PT ;  /* 0x0000003800087812 */ /* 0x040fe400078ef8b4 */
[----:B------:R-:W-:Y:S02]  /*11160*/  SHF.R.U32.HI R4, RZ, 0x3, R0 ;  /* 0x00000003ff047819 */ /* 0x000fe40000011600 */
[----:B------:R-:W-:Y:S01]  /*11170*/  LOP3.LUT R7, R0, 0x38, R7, 0xf8, !PT ;  /* 0x0000003800077812 */ /* 0x000fe200078ef807 */
[----:B------:R-:W-:Y:S01]  /*11180*/  IMAD.SHL.U32 R0, R5, 0x400, RZ ;  /* 0x0000040005007824 */ /* 0x000fe200078e00ff */
[----:B------:R-:W-:-:S02]  /*11190*/  LOP3.LUT R8, R6, R8, R4, 0xf6, !PT ;  /* 0x0000000806087212 */ /* 0x000fc400078ef604 */
[----:B------:R-:W-:Y:S02]  /*111a0*/  LOP3.LUT R4, R7, R4, RZ, 0x3c, !PT ;  /* 0x0000000407047212 */ /* 0x000fe400078e3cff */
[----:B------:R-:W-:Y:S02]  /*111b0*/  LOP3.LUT R0, R0, 0x7fffe000, RZ, 0xc0, !PT ;  /* 0x7fffe00000007812 */ /* 0x000fe400078ec0ff */
[----:B------:R-:W-:Y:S02]  /*111c0*/  SHF.L.U32 R35, R8, 0x1, RZ ;  /* 0x0000000108237819 */ /* 0x000fe400000006ff */
[----:B------:R-:W-:Y:S02]  /*111d0*/  IADD3 R0, R4, R0, R6 ;  /* 0x0000000004007210 */ /* 0x000fe40007ffe006 */
[----:B------:R-:W-:Y:S01]  /*111e0*/  SHF.R.U32.HI R15, RZ, 0x10, R81 ;  /* 0x00000010ff0f7819 */ /* 0x000fe20000011651 */
[----:B------:R-:W1:Y:S01]  /*111f0*/  LDS.128 R4, [R35+0x8100] ;  /* 0x0081000023047984 */ /* 0x000e620000000c00 */
[----:B------:R-:W-:-:S02]  /*11200*/  SHF.L.U32 R33, R0, 0x1, RZ ;  /* 0x0000000100217819 */ /* 0x000fc400000006ff */
[----:B------:R-:W-:Y:S01]  /*11210*/  SHF.R.U32.HI R0, RZ, 0x10, R85 ;  /* 0x00000010ff007819 */ /* 0x000fe20000011655 */
[----:B------:R-:W-:Y:S01]  /*11220*/  HADD2.F32 R42, -RZ, R15.H0_H0 ;  /* 0x2000000fff2a7230 */ /* 0x000fe20000004100 */
[----:B------:R-:W-:Y:S01]  /*11230*/  SHF.R.U32.HI R16, RZ, 0x10, R87 ;  /* 0x00000010ff107819 */ /* 0x000fe20000011657 */
[----:B------:R-:W2:Y:S01]  /*11240*/  LDS.128 R8, [R33+0x8100] ;  /* 0x0081000021087984 */ /* 0x000ea20000000c00 */
[----:B------:R-:W-:Y:S01]  /*11250*/  SHF.R.U32.HI R17, RZ, 0x10, R83 ;  /* 0x00000010ff117819 */ /* 0x000fe20000011653 */
[----:B------:R-:W-:Y:S01]  /*11260*/  HADD2.F32 R18, -RZ, R0.H0_H0 ;  /* 0x20000000ff127230 */ /* 0x000fe20000004100 */
        /* <DEDUP_REMOVED lines=76> */
.L_x_1975:
[----:B------:R-:W-:Y:S05]  /*11730*/  BSYNC B0 ;  /* 0x0000000000007941 */ /* 0x000fea0003800000 */
.L_x_1974:
        /* <DEDUP_REMOVED lines=109> */
.L_x_1977:
[----:B------:R-:W-:Y:S05]  /*11e10*/  BSYNC B0 ;  /* 0x0000000000007941 */ /* 0x000fea0003800000 */
.L_x_1976:
        /* <DEDUP_REMOVED lines=109> */
.L_x_1979:
[----:B------:R-:W-:Y:S05]  /*124f0*/  BSYNC B0 ;  /* 0x0000000000007941 */ /* 0x000fea0003800000 */
.L_x_1978:
[----:B------:R-:W-:-:S04]  /*12500*/  IADD3 R0, R68, 0x70, RZ ;  /* 0x0000007044007810 */ /* 0x000fc80007ffe0ff */
        /* <DEDUP_REMOVED lines=73> */
[----:B------:R-:W-:Y:S02]  /*129a0*/  FMUL.FTZ R6, R24, R4 ;  /* 0x0000000418067220 */ /* 0x000fe40000410000 */
[----:B------:R-:W-:Y:S02]  /*129b0*/  FMUL.FTZ R17, R11, R16 ;  /* 0x000000100b117220 */ /* 0x000fe40000410000 */
[C---:B------:R-:W-:Y:S01]  /*129c0*/  FFMA.FTZ R28, R9.reuse, R7, R6 ;  /* 0x00000007091c7223 */ /* 0x040fe20000010006 */
[----:B------:R-:W-:Y:S01]  /*129d0*/  HADD2.F32 R6, -RZ, R30.H0_H0 ;  /* 0x2000001eff067230 */ /* 0x000fe20000004100 */
[----:B------:R-:W-:Y:S01]  /*129e0*/  FMUL.FTZ R16, R9, R4 ;  /* 0x0000000409107220 */ /* 0x000fe20000410000 */
[----:B------:R-:W-:Y:S01]  /*129f0*/  HADD2.F32 R4, -RZ, R132.H1_H1 ;  /* 0x30000084ff047230 */ /* 0x000fe20000004100 */
        /* <DEDUP_REMOVED lines=28> */
.L_x_1955:
[----:B------:R-:W-:Y:S05]  /*12bc0*/  BSYNC B2 ;  /* 0x0000000000027941 */ /* 0x000fea0003800000 */
.L_x_1909:
[----:B-1----:R-:W-:Y:S01]  /*12bd0*/  IMAD R0, R133, c[0x0][0x208], RZ ;  /* 0x0000820085007a24 */ /* 0x002fe200078e02ff */
[----:B------:R-:W-:Y:S01]  /*12be0*/  SHF.R.S32.HI R8, RZ, 0x4, R137 ;  /* 0x00000004ff087819 */ /* 0x000fe20000011489 */
[----:B------:R-:W-:Y:S01]  /*12bf0*/  IMAD.WIDE.U32 R4, R139, c[0x0][0x208], RZ ;  /* 0x000082008b047a25 */ /* 0x000fe200078e00ff */
[----:B------:R-:W-:Y:S01]  /*12c00*/  SHF.R.S32.HI R17, RZ, 0x1f, R109 ;  /* 0x0000001fff117819 */ /* 0x000fe2000001146d */
        /* <DEDUP_REMOVED lines=10> */
[----:B------:R-:W-:Y:S01]  /*12cb0*/  IMAD.IADD R8, R8, 0x1, -R7 ;  /* 0x0000000108087824 */ /* 0x000fe200078e0a07 */
[----:B------:R-:W-:Y:S01]  /*12cc0*/  BAR.SYNC.DEFER_BLOCKING 0x0 ;  /* 0x0000000000007b1d */ /* 0x000fe20000010000 */
[----:B------:R-:W-:Y:S01]  /*12cd0*/  IADD3 R0, P0, R4, UR26, RZ ;  /* 0x0000001a04007c10 */ /* 0x000fe2000ff1e0ff */
[----:B------:R-:W-:Y:S02]  /*12ce0*/  IMAD.SHL.U32 R7, R76, 0x40, RZ ;  /* 0x000000404c077824 */ /* 0x000fe400078e00ff */
[----:B------:R-:W-:Y:S01]  /*12cf0*/  IMAD.SHL.U32 R10, R68, 0x8, RZ ;  /* 0x00000008440a7824 */ /* 0x000fe200078e00ff */
[----:B------:R-:W-:Y:S01]  /*12d00*/  IADD3.X R5, R5, UR14, R6, P0, !PT ;  /* 0x0000000e05057c10 */ /* 0x000fe200087fe406 */
[----:B------:R-:W-:Y:S01]  /*12d10*/  IMAD.SHL.U32 R6, R135, 0x40, RZ ;  /* 0x0000004087067824 */ /* 0x000fe200078e00ff */
[----:B------:R-:W-:Y:S01]  /*12d20*/  LEA R4, P0, R0, c[0x0][0x1f8], 0x1 ;  /* 0x00007e0000047a11 */ /* 0x000fe200078008ff */
[----:B------:R-:W-:-:S03]  /*12d30*/  IMAD.WIDE R18, R180, 0x2, RZ ;  /* 0x00000002b4127825 */ /* 0x000fc600078e02ff */
[----:B------:R-:W-:Y:S01]  /*12d40*/  LEA.HI.X R0, R0, c[0x0][0x1fc], R5, 0x1, P0 ;  /* 0x00007f0000007a11 */ /* 0x000fe200000f0c05 */
[----:B------:R-:W1:Y:S01]  /*12d50*/  SHFL.IDX PT, R12, R4, 0x2, 0x181f ;  /* 0x00581f00040c7f89 */ /* 0x000e6200000e0000 */
[----:B------:R-:W-:Y:S01]  /*12d60*/  LOP3.LUT R5, R7, 0x1c0, RZ, 0xc0, !PT ;  /* 0x000001c007057812 */ /* 0x000fe200078ec0ff */
[----:B------:R-:W-:Y:S02]  /*12d70*/  IMAD.SHL.U32 R154, R108, 0x2, RZ ;  /* 0x000000026c9a7824 */ /* 0x000fe400078e00ff */
[----:B------:R-:W2:Y:S01]  /*12d80*/  SHFL.IDX PT, R14, R4, 0x1, 0x181f ;  /* 0x00381f00040e7f89 */ /* 0x000ea200000e0000 */
[----:B------:R-:W-:-:S03]  /*12d90*/  LOP3.LUT R7, R5, 0x8, R10, 0xf8, !PT ;  /* 0x0000000805077812 */ /* 0x000fc600078ef80a */
[----:B------:R-:W3:Y:S04]  /*12da0*/  SHFL.IDX PT, R9, R4, RZ, 0x181f ;  /* 0x00181fff04097589 */ /* 0x000ee800000e0000 */
[----:B------:R4:W-:Y:S04]  /*12db0*/  SHFL.IDX PT, R11, R4, 0x3, 0x181f ;  /* 0x00781f00040b7f89 */ /* 0x0009e800000e0000 */
[----:B------:R-:W5:Y:S04]  /*12dc0*/  SHFL.IDX PT, R13, R0, 0x2, 0x181f ;  /* 0x00581f00000d7f89 */ /* 0x000f6800000e0000 */
[----:B------:R-:W5:Y:S04]  /*12dd0*/  SHFL.IDX PT, R15, R0, 0x1, 0x181f ;  /* 0x00381f00000f7f89 */ /* 0x000f6800000e0000 */
[----:B------:R-:W5:Y:S01]  /*12de0*/  SHFL.IDX PT, R16, R0, RZ, 0x181f ;  /* 0x00181fff00107589 */ /* 0x000f6200000e0000 */
[----:B-1----:R-:W-:-:S03]  /*12df0*/  IADD3 R46, P1, R18, R12, RZ ;  /* 0x0000000c122e7210 */ /* 0x002fc60007f3e0ff */
[----:B------:R1:W1:Y:S01]  /*12e00*/  SHFL.IDX PT, R10, R0, 0x3, 0x181f ;  /* 0x00781f00000a7f89 */ /* 0x00026200000e0000 */
[----:B--2---:R-:W-:Y:S02]  /*12e10*/  IADD3 R48, P2, R18, R14, RZ ;  /* 0x0000000e12307210 */ /* 0x004fe40007f5e0ff */
[----:B---3--:R-:W-:Y:S02]  /*12e20*/  IADD3 R50, P0, R9, R18, RZ ;  /* 0x0000001209327210 */ /* 0x008fe40007f1e0ff */
[----:B----4-:R-:W-:Y:S01]  /*12e30*/  SHF.R.U32.HI R4, RZ, 0x3, R5 ;  /* 0x00000003ff047819 */ /* 0x010fe20000011605 */
[----:B------:R-:W-:-:S03]  /*12e40*/  IMAD.SHL.U32 R5, R8, 0x8, RZ ;  /* 0x0000000808057824 */ /* 0x000fc600078e00ff */
[----:B------:R-:W-:Y:S01]  /*12e50*/  LOP3.LUT R4, R7, R4, RZ, 0x3c, !PT ;  /* 0x0000000407047212 */ /* 0x000fe200078e3cff */
[C---:B-----5:R-:W-:Y:S02]  /*12e60*/  IMAD.X R47, R19.reuse, 0x1, R13, P1 ;  /* 0x00000001132f7824 */ /* 0x060fe400008e060d */
[----:B------:R-:W-:Y:S02]  /*12e70*/  IMAD.SHL.U32 R7, R136, 0x40, RZ ;  /* 0x0000004088077824 */ /* 0x000fe400078e00ff */
[----:B------:R-:W-:Y:S01]  /*12e80*/  IMAD.X R49, R19, 0x1, R15, P2 ;  /* 0x0000000113317824 */ /* 0x000fe200010e060f */
[----:B------:R-:W-:Y:S02]  /*12e90*/  LOP3.LUT P2, RZ, R76, 0x2, RZ, 0xc0, !PT ;  /* 0x000000024cff7812 */ /* 0x000fe4000784c0ff */
[----:B------:R-:W-:Y:S01]  /*12ea0*/  LOP3.LUT R148, R7, 0xfffffe00, RZ, 0xc0, !PT ;  /* 0xfffffe0007947812 */ /* 0x000fe200078ec0ff */
[----:B------:R-:W-:Y:S01]  /*12eb0*/  IMAD.X R51, R16, 0x1, R19, P0 ;  /* 0x0000000110337824 */ /* 0x000fe200000e0613 */
[----:B------:R-:W-:-:S02]  /*12ec0*/  IADD3 R44, P0, R18, R11, RZ ;  /* 0x0000000b122c7210 */ /* 0x000fc40007f1e0ff */
[----:B-1----:R-:W-:-:S03]  /*12ed0*/  LOP3.LUT R0, R6, 0x1c0, RZ, 0xc0, !PT ;  /* 0x000001c006007812 */ /* 0x002fc600078ec0ff */
[----:B------:R-:W-:Y:S01]  /*12ee0*/  IMAD.X R45, R19, 0x1, R10, P0 ;  /* 0x00000001132d7824 */ /* 0x000fe200000e060a */
[----:B------:R-:W-:Y:S02]  /*12ef0*/  LOP3.LUT R6, R0, 0x8, R5, 0xf8, !PT ;  /* 0x0000000800067812 */ /* 0x000fe400078ef805 */
[----:B------:R-:W-:Y:S01]  /*12f00*/  SHF.R.U32.HI R5, RZ, 0x3, R0 ;  /* 0x00000003ff057819 */ /* 0x000fe20000011600 */
[----:B------:R-:W-:Y:S01]  /*12f10*/  IMAD R0, R8, 0x200, R4 ;  /* 0x0000020008007824 */ /* 0x000fe200078e0204 */
[----:B------:R-:W-:Y:S02]  /*12f20*/  LEA.HI R4, R17, R109, RZ, 0x3 ;  /* 0x0000006d11047211 */ /* 0x000fe400078f18ff */
[----:B------:R-:W-:Y:S01]  /*12f30*/  LOP3.LUT R149, R6, R5, RZ, 0x3c, !PT ;  /* 0x0000000506957212 */ /* 0x000fe200078e3cff */
[----:B------:R-:W-:Y:S01]  /*12f40*/  IMAD.SHL.U32 R236, R0, 0x2, RZ ;  /* 0x0000000200ec7824 */ /* 0x000fe200078e00ff */
[----:B------:R-:W-:Y:S01]  /*12f50*/  LOP3.LUT R156, R4, 0xfffffff8, RZ, 0xc0, !PT ;  /* 0xfffffff8049c7812 */ /* 0x000fe200078ec0ff */
[----:B------:R-:W-:-:S03]  /*12f60*/  IMAD R0, R151, 0x400, R148 ;  /* 0x0000040097007824 */ /* 0x000fc600078e0294 */
[----:B------:R-:W-:Y:S01]  /*12f70*/  IADD3 R6, R236, 0x4100, RZ ;  /* 0x00004100ec067810 */ /* 0x000fe20007ffe0ff */
[----:B------:R-:W-:Y:S01]  /*12f80*/  IMAD.WIDE R4, R156, 0x2, RZ ;  /* 0x000000029c047825 */ /* 0x000fe200078e02ff */
[----:B------:R-:W-:Y:S01]  /*12f90*/  IADD3 R247, R236, 0x4120, RZ ;  /* 0x00004120ecf77810 */ /* 0x000fe20007ffe0ff */
[----:B------:R-:W-:Y:S01]  /*12fa0*/  LDSM.16.M88.4 R32, [R236+0x4100] ;  /* 0x00410000ec20783b */ /* 0x000fe20000000200 */
[----:B------:R-:W-:Y:S01]  /*12fb0*/  @P2 IADD3 R247, R6, -0x20, RZ ;  /* 0xffffffe006f72810 */ /* 0x000fe20007ffe0ff */
[----:B------:R-:W-:Y:S01]  /*12fc0*/  IMAD.IADD R0, R149, 0x1, R0 ;  /* 0x0000000195007824 */ /* 0x000fe200078e0200 */
[----:B------:R-:W-:Y:S01]  /*12fd0*/  IADD3 R40, P1, R4, R14, RZ ;  /* 0x0000000e04287210 */ /* 0x000fe20007f3e0ff */
[----:B------:R-:W-:Y:S01]  /*12fe0*/  LDSM.16.M88.4 R28, [R236+0x4900] ;  /* 0x00490000ec1c783b */ /* 0x000fe20000000200 */
[----:B------:R-:W-:Y:S01]  /*12ff0*/  IADD3 R42, P0, R9, R4, RZ ;  /* 0x00000004092a7210 */ /* 0x000fe20007f1e0ff */
[----:B------:R-:W-:Y:S01]  /*13000*/  IMAD.SHL.U32 R243, R0, 0x2, RZ ;  /* 0x0000000200f37824 */ /* 0x000fe200078e00ff */
[----:B------:R-:W-:Y:S01]  /*13010*/  SHF.R.S32.HI R157, RZ, 0x1f, R156 ;  /* 0x0000001fff9d7819 */ /* 0x000fe2000001149c */
[----:B------:R-:W-:Y:S01]  /*13020*/  IMAD.X R41, R5, 0x1, R15, P1 ;  /* 0x0000000105297824 */ /* 0x000fe200008e060f */
[----:B------:R-:W-:Y:S01]  /*13030*/  IADD3 R36, P1, R4, R11, RZ ;  /* 0x0000000b04247210 */ /* 0x000fe20007f3e0ff */
[----:B------:R-:W-:Y:S01]  /*13040*/  IMAD.X R43, R16, 0x1, R5, P0 ;  /* 0x00000001102b7824 */ /* 0x000fe200000e0605 */
[----:B------:R-:W-:Y:S01]  /*13050*/  IADD3 R38, P0, R4, R12, RZ ;  /* 0x0000000c04267210 */ /* 0x000fe20007f1e0ff */
[----:B------:R-:W-:Y:S01]  /*13060*/  IMAD R245, R3, 0x2, R243 ;  /* 0x0000000203f57824 */ /* 0x000fe200078e02f3 */
[----:B------:R-:W-:Y:S01]  /*13070*/  LDSM.16.M88.4 R24, [R236+0x5100] ;  /* 0x00510000ec18783b */ /* 0x000fe20000000200 */
[C---:B------:R-:W-:Y:S01]  /*13080*/  IMAD.X R37, R5.reuse, 0x1, R10, P1 ;  /* 0x0000000105257824 */ /* 0x040fe200008e060a */
[----:B------:R-:W-:Y:S01]  /*13090*/  ISETP.GE.AND P1, PT, R180, c[0x0][0x1d4], PT ;  /* 0x00007500b4007a0c */ /* 0x000fe20003f26270 */
[----:B------:R-:W-:Y:S01]  /*130a0*/  IMAD.X R39, R5, 0x1, R13, P0 ;  /* 0x0000000105277824 */ /* 0x000fe200000e060d */
[----:B------:R-:W-:Y:S01]  /*130b0*/  ISETP.GE.AND P0, PT, R109, c[0x0][0x1d4], PT ;  /* 0x000075006d007a0c */ /* 0x000fe20003f06270 */
[----:B------:R-:W1:Y:S01]  /*130c0*/  LDSM.16.M88.4 R4, [R243+0xa100] ;  /* 0x00a10000f304783b */ /* 0x000e620000000200 */
[C---:B------:R-:W-:Y:S01]  /*130d0*/  ISETP.LT.OR P2, PT, R124.reuse, 0x1, P1 ;  /* 0x000000017c00780c */ /* 0x040fe20000f41670 */
[----:B------:R-:W-:Y:S01]  /*130e0*/  IMAD.MOV.U32 R0, RZ, RZ, 0x40 ;  /* 0x00000040ff007424 */ /* 0x000fe200078e00ff */
[----:B------:R-:W-:Y:S01]  /*130f0*/  ISETP.LT.OR P3, PT, R124, 0x21, P0 ;  /* 0x000000217c00780c */ /* 0x000fe20000761670 */
[----:B------:R-:W-:Y:S01]  /*13100*/  LDSM.16.M88.4 R20, [R236+0x5900] ;  /* 0x00590000ec14783b */ /* 0x000fe20000000200 */
[C---:B------:R-:W-:Y:S01]  /*13110*/  IMAD R244, R2.reuse, 0x2, R243 ;  /* 0x0000000202f47824 */ /* 0x040fe200078e02f3 */
[----:B------:R-:W-:Y:S01]  /*13120*/  IADD3 R252, R247, 0x2000, RZ ;  /* 0x00002000f7fc7810 */ /* 0x000fe20007ffe0ff */
[----:B------:R-:W-:Y:S01]  /*13130*/  IMAD R246, R2, 0x2, R245 ;  /* 0x0000000202f67824 */ /* 0x000fe200078e02f5 */
[----:B------:R-:W-:Y:S01]  /*13140*/  LDSM.16.M88.4 R64, [R247] ;  /* 0x00000000f740783b */ /* 0x000fe20000000200 */
[----:B------:R-:W-:Y:S01]  /*13150*/  IMAD R248, R3, 0x2, R244 ;  /* 0x0000000203f87824 */ /* 0x000fe200078e02f4 */
[----:B------:R-:W-:-:S02]  /*13160*/  IADD3 R251, R247, 0x2800, RZ ;  /* 0x00002800f7fb7810 */ /* 0x000fc40007ffe0ff */
[----:B------:R-:W-:Y:S01]  /*13170*/  LDSM.16.M88.4 R60, [R247+0x800] ;  /* 0x00080000f73c783b */ /* 0x000fe20000000200 */
[C---:B------:R-:W-:Y:S02]  /*13180*/  IADD3 R250, R247.reuse, 0x3000, RZ ;  /* 0x00003000f7fa7810 */ /* 0x040fe40007ffe0ff */
[----:B------:R-:W-:Y:S01]  /*13190*/  IADD3 R249, R247, 0x3800, RZ ;  /* 0x00003800f7f97810 */ /* 0x000fe20007ffe0ff */
[----:B------:R-:W-:Y:S04]  /*131a0*/  LDSM.16.M88.4 R56, [R247+0x1000] ;  /* 0x00100000f738783b */ /* 0x000fe80000000200 */
[----:B------:R-:W-:Y:S04]  /*131b0*/  LDSM.16.M88.4 R52, [R247+0x1800] ;  /* 0x00180000f734783b */ /* 0x000fe80000000200 */
[----:B------:R-:W2:Y:S04]  /*131c0*/  LDSM.16.M88.4 R8, [R243+0x8100] ;  /* 0x00810000f308783b */ /* 0x000ea80000000200 */
[----:B------:R-:W-:Y:S04]  /*131d0*/  LDSM.16.M88.4 R16, [R245+0x8100] ;  /* 0x00810000f510783b */ /* 0x000fe80000000200 */
[----:B------:R-:W3:Y:S04]  /*131e0*/  LDSM.16.M88.4 R12, [R245+0xa100] ;  /* 0x00a10000f50c783b */ /* 0x000ee80000000200 */
[----:B------:R-:W-:Y:S01]  /*131f0*/  @!PT LDS RZ, [RZ] ;  /* 0x00000000fffff984 */ /* 0x000fe20000000800 */
[----:B------:R-:W-:Y:S01]  /*13200*/  @!PT LDS RZ, [RZ] ;  /* 0x00000000fffff984 */ /* 0x000fe20000000800 */
[----:B------:R-:W-:Y:S01]  /*13210*/  @!PT LDS RZ, [RZ] ;  /* 0x00000000fffff984 */ /* 0x000fe20000000800 */
[----:B------:R4:W-:Y:S01]  /*13220*/  LDGSTS.E.BYPASS.LTC128B.128 [R154+0x100], [R50.64], !P2 ;  /* 0x00100000329a7fae */ /* 0x0009e2000d101d62 */
[C---:B------:R-:W-:Y:S01]  /*13230*/  ISETP.LT.OR P2, PT, R124.reuse, 0x1, P0 ;  /* 0x000000017c00780c */ /* 0x040fe20000741670 */
[C---:B-1----:R-:W-:Y:S02]  /*13240*/  HMMA.16816.F32 R72, R4.reuse, R28, RZ ;  /* 0x0000001c0448723c */ /* 0x042fe400000018ff */
[----:B------:R-:W-:Y:S04]  /*13250*/  STL [R1+0x4c], R156 ;  /* 0x00004c9c01007387 */ /* 0x000fe80000100800 */
[----:B------:R-:W-:Y:S02]  /*13260*/  STL [R1+0x18], R154 ;  /* 0x0000189a01007387 */ /* 0x000fe40000100800 */
[----:B------:R-:W-:Y:S04]  /*13270*/  HMMA.16816.F32 R116, R4, R30, RZ ;  /* 0x0000001e0474723c */ /* 0x000fe800000018ff */
[----:B------:R1:W-:Y:S01]  /*13280*/  LDGSTS.E.BYPASS.LTC128B.128 [R154+0x2100], [R42.64], !P2 ;  /* 0x021000002a9a7fae */ /* 0x0003e2000d101d62 */
[----:B------:R-:W-:-:S03]  /*13290*/  ISETP.LT.OR P2, PT, R124, 0x11, P1 ;  /* 0x000000117c00780c */ /* 0x000fc60000f41670 */
[----:B------:R-:W-:Y:S10]  /*132a0*/  HMMA.16816.F32 R68, R4, R32, RZ ;  /* 0x000000200444723c */ /* 0x000ff400000018ff */
        /* <DEDUP_REMOVED lines=13> */
[----:B------:R-:W-:Y:S03]  /*13380*/  HMMA.16816.F32 R100, R8, R34, RZ ;  /* 0x000000220864723c */ /* 0x000fe600000018ff */
        /* <DEDUP_REMOVED lines=8> */
[C---:B------:R-:W-:Y:S02]  /*13410*/  HMMA.16816.F32 R84, R8.reuse, R26, RZ ;  /* 0x0000001a0854723c */ /* 0x040fe400000018ff */
[----:B-1----:R-:W-:Y:S04]  /*13420*/  LDSM.16.M88.4 R40, [R242+0x4900] ;  /* 0x00490000f228783b */ /* 0x002fe80000000200 */
[----:B------:R-:W-:Y:S02]  /*13430*/  LDSM.16.M88.4 R32, [R242+0x5900] ;  /* 0x00590000f220783b */ /* 0x000fe40000000200 */
[C---:B------:R-:W-:Y:S02]  /*13440*/  HMMA.16816.F32 R28, R8.reuse, R20, RZ ;  /* 0x00000014081c723c */ /* 0x040fe400000018ff */
[----:B------:R-:W0:Y:S06]  /*13450*/  LDGDEPBAR ;  /* 0x00000000000079af */ /* 0x000e2c0000000000 */
[----:B------:R-:W-:Y:S01]  /*13460*/  HMMA.16816.F32 R8, R8, R22, RZ ;  /* 0x000000160808723c */ /* 0x000fe200000018ff */
[----:B--2---:R-:W-:Y:S07]  /*13470*/  LDSM.16.M88.4 R44, [R242+0x4100] ;  /* 0x00410000f22c783b */ /* 0x004fee0000000200 */
[C---:B----4-:R-:W-:Y:S01]  /*13480*/  HMMA.16816.F32 R48, R4.reuse, R24, RZ ;  /* 0x000000180430723c */ /* 0x050fe200000018ff */
[----:B-----5:R-:W-:Y:S07]  /*13490*/  LDSM.16.M88.4 R36, [R242+0x5100] ;  /* 0x00510000f224783b */ /* 0x020fee0000000200 */
[C---:B------:R-:W-:Y:S08]  /*134a0*/  HMMA.16816.F32 R88, R4.reuse, R20, RZ ;  /* 0x000000140458723c */ /* 0x040ff000000018ff */
[C---:B------:R-:W-:Y:S01]  /*134b0*/  HMMA.16816.F32 R112, R4.reuse, R22, RZ ;  /* 0x000000160470723c */ /* 0x040fe200000018ff */
[----:B------:R-:W1:Y:S07]  /*134c0*/  LDSM.16.M88.4 R20, [R244+0xa100] ;  /* 0x00a10000f414783b */ /* 0x000e6e0000000200 */
[----:B------:R-:W-:Y:S08]  /*134d0*/  HMMA.16816.F32 R120, R4, R26, RZ ;  /* 0x0000001a0478723c */ /* 0x000ff000000018ff */
[C---:B---3--:R-:W-:Y:S08]  /*134e0*/  HMMA.16816.F32 R24, R12.reuse, R60, R72 ;  /* 0x0000003c0c18723c */ /* 0x048ff00000001848 */
[C---:B------:R-:W-:Y:S08]  /*134f0*/  HMMA.16816.F32 R4, R12.reuse, R64, R68 ;  /* 0x000000400c04723c */ /* 0x040ff00000001844 */
[----:B------:R-:W-:Y:S08]  /*13500*/  HMMA.16816.F32 R72, R12, R66, R104 ;  /* 0x000000420c48723c */ /* 0x000ff00000001868 */
[----:B------:R-:W-:Y:S01]  /*13510*/  HMMA.16816.F32 R104, R16, R54, R8 ;  /* 0x000000361068723c */ /* 0x000fe20000001808 */
[----:B------:R-:W2:Y:S07]  /*13520*/  LDSM.16.M88.4 R8, [R244+0x8100] ;  /* 0x00810000f408783b */ /* 0x000eae0000000200 */
[C---:B------:R-:W-:Y:S08]  /*13530*/  HMMA.16816.F32 R48, R12.reuse, R56, R48 ;  /* 0x000000380c30723c */ /* 0x040ff00000001830 */
[C---:B------:R-:W-:Y:S08]  /*13540*/  HMMA.16816.F32 R68, R12.reuse, R54, R112 ;  /* 0x000000360c44723c */ /* 0x040ff00000001870 */
[----:B------:R-:W-:Y:S08]  /*13550*/  HMMA.16816.F32 R76, R12, R52, R88 ;  /* 0x000000340c4c723c */ /* 0x000ff00000001858 */
[----:B------:R-:W-:Y:S08]  /*13560*/  HMMA.16816.F32 R112, R16, R64, R108 ;  /* 0x000000401070723c */ /* 0x000ff0000000186c */
[C---:B------:R-:W-:Y:S08]  /*13570*/  HMMA.16816.F32 R88, R12.reuse, R62, R116 ;  /* 0x0000003e0c58723c */ /* 0x040ff00000001874 */
[----:B------:R-:W-:Y:S01]  /*13580*/  HMMA.16816.F32 R120, R12, R58, R120 ;  /* 0x0000003a0c78723c */ /* 0x000fe20000001878 */
[----:B------:R-:W-:Y:S07]  /*13590*/  LDSM.16.M88.4 R12, [R246+0x8100] ;  /* 0x00810000f60c783b */ /* 0x000fee0000000200 */
[C---:B------:R-:W-:Y:S08]  /*135a0*/  HMMA.16816.F32 R128, R16.reuse, R56, R80 ;  /* 0x000000381080723c */ /* 0x040ff00000001850 */
[C---:B------:R-:W-:Y:S08]  /*135b0*/  HMMA.16816.F32 R64, R16.reuse, R66, R100 ;  /* 0x000000421040723c */ /* 0x040ff00000001864 */
        /* <DEDUP_REMOVED lines=8> */
[C---:B------:R-:W-:Y:S01]  /*13640*/  HMMA.16816.F32 R92, R20.reuse, R40, R24 ;  /* 0x00000028145c723c */ /* 0x040fe20000001818 */
[----:B------:R-:W3:Y:S07]  /*13650*/  LDSM.16.M88.4 R24, [R241+0x800] ;  /* 0x00080000f118783b */ /* 0x000eee0000000200 */
[C---:B------:R-:W-:Y:S01]  /*13660*/  HMMA.16816.F32 R84, R20.reuse, R36, R48 ;  /* 0x000000241454723c */ /* 0x040fe20000001830 */
[----:B------:R-:W4:Y:S07]  /*13670*/  LDSM.16.M88.4 R48, [R241+0x1800] ;  /* 0x00180000f130783b */ /* 0x000f2e0000000200 */
[C---:B------:R-:W-:Y:S08]  /*13680*/  HMMA.16816.F32 R96, R20.reuse, R46, R72 ;  /* 0x0000002e1460723c */ /* 0x040ff00000001848 */
[C---:B------:R-:W-:Y:S08]  /*13690*/  HMMA.16816.F32 R76, R20.reuse, R32, R76 ;  /* 0x00000020144c723c */ /* 0x040ff0000000184c */
[C---:B------:R-:W-:Y:S08]  /*136a0*/  HMMA.16816.F32 R88, R20.reuse, R42, R88 ;  /* 0x0000002a1458723c */ /* 0x040ff00000001858 */
[C---:B------:R-:W-:Y:S08]  /*136b0*/  HMMA.16816.F32 R80, R20.reuse, R38, R120 ;  /* 0x000000261450723c */ /* 0x040ff00000001878 */
[----:B------:R-:W-:Y:S08]  /*136c0*/  HMMA.16816.F32 R68, R20, R34, R68 ;  /* 0x000000221444723c */ /* 0x000ff00000001844 */
[C---:B--2---:R-:W-:Y:S08]  /*136d0*/  HMMA.16816.F32 R112, R8.reuse, R44, R112 ;  /* 0x0000002c0870723c */ /* 0x044ff00000001870 */
        /* <DEDUP_REMOVED lines=8> */
[----:B------:R-:W2:Y:S04]  /*13760*/  LDSM.16.M88.4 R8, [R243+0xe100] ;  /* 0x00e10000f308783b */ /* 0x000ea80000000200 */
        /* <DEDUP_REMOVED lines=14> */
[C---:B----4-:R-:W-:Y:S01]  /*13850*/  HMMA.16816.F32 R92, R12.reuse, R48, R44 ;  /* 0x000000300c5c723c */ /* 0x050fe2000000182c */
[----:B------:R-:W-:Y:S07]  /*13860*/  LDSM.16.M88.4 R44, [R247+0x3000] ;  /* 0x00300000f72c783b */ /* 0x000fee0000000200 */
[----:B------:R-:W-:Y:S01]  /*13870*/  HMMA.16816.F32 R88, R12, R50, R20 ;  /* 0x000000320c58723c */ /* 0x000fe20000001814 */
[----:B------:R-:W1:Y:S04]  /*13880*/  LDSM.16.M88.4 R12, [R243+0xc100] ;  /* 0x00c10000f30c783b */ /* 0x000e680000000200 */
[----:B------:R-:W-:Y:S03]  /*13890*/  LDSM.16.M88.4 R20, [R245+0xc100] ;  /* 0x00c10000f514783b */ /* 0x000fe60000000200 */
[C---:B------:R-:W-:Y:S01]  /*138a0*/  HMMA.16816.F32 R96, R4.reuse, R30, R96 ;  /* 0x0000001e0460723c */ /* 0x040fe20000001860 */
[----:B------:R-:W-:Y:S07]  /*138b0*/  LDSM.16.M88.4 R28, [R247+0x2000] ;  /* 0x00200000f71c783b */ /* 0x000fee0000000200 */
[C---:B------:R-:W-:Y:S01]  /*138c0*/  HMMA.16816.F32 R84, R4.reuse, R16, R84 ;  /* 0x000000100454723c */ /* 0x040fe20000001854 */
[----:B------:R-:W3:Y:S07]  /*138d0*/  LDSM.16.M88.4 R16, [R236+0x7900] ;  /* 0x00790000ec10783b */ /* 0x000eee0000000200 */
[C---:B------:R-:W-:Y:S08]  /*138e0*/  HMMA.16816.F32 R128, R4.reuse, R48, R76 ;  /* 0x000000300480723c */ /* 0x040ff0000000184c */
[----:B------:R-:W-:Y:S01]  /*138f0*/  HMMA.16816.F32 R76, R4, R50, R68 ;  /* 0x00000032044c723c */ /* 0x000fe20000001844 */
[----:B------:R-:W4:Y:S07]  /*13900*/  LDSM.16.M88.4 R4, [R245+0xe100] ;  /* 0x00e10000f504783b */ /* 0x000f2e0000000200 */
[C---:B--2---:R-:W-:Y:S08]  /*13910*/  HMMA.16816.F32 R68, R8.reuse, R40, R64 ;  /* 0x000000280844723c */ /* 0x044ff00000001840 */
[----:B------:R-:W-:Y:S08]  /*13920*/  HMMA.16816.F32 R64, R8, R42, R96 ;  /* 0x0000002a0840723c */ /* 0x000ff00000001860 */
[C---:B-1----:R-:W-:Y:S08]  /*13930*/  HMMA.16816.F32 R72, R12.reuse, R40, R124 ;  /* 0x000000280c48723c */ /* 0x042ff0000000187c */
[----:B------:R-:W-:Y:S08]  /*13940*/  HMMA.16816.F32 R60, R12, R42, R120 ;  /* 0x0000002a0c3c723c */ /* 0x000ff00000001878 */
[C---:B------:R-:W-:Y:S08]  /*13950*/  HMMA.16816.F32 R56, R8.reuse, R36, R116 ;  /* 0x000000240838723c */ /* 0x040ff00000001874 */
[----:B------:R-:W-:Y:S08]  /*13960*/  HMMA.16816.F32 R48, R8, R38, R100 ;  /* 0x000000260830723c */ /* 0x000ff00000001864 */
[C---:B------:R-:W-:Y:S08]  /*13970*/  HMMA.16816.F32 R40, R12.reuse, R36, R112 ;  /* 0x000000240c28723c */ /* 0x040ff00000001870 */
[----:B------:R-:W-:Y:S08]  /*13980*/  HMMA.16816.F32 R36, R12, R38, R108 ;  /* 0x000000260c24723c */ /* 0x000ff0000000186c */
        /* <DEDUP_REMOVED lines=9> */
[----:B------:R-:W-:Y:S04]  /*13a20*/  LDSM.16.M88.4 R16, [R244+0xe100] ;  /* 0x00e10000f410783b */ /* 0x000fe80000000200 */
[----:B------:R-:W-:Y:S03]  /*13a30*/  LDSM.16.M88.4 R12, [R244+0xc100] ;  /* 0x00c10000f40c783b */ /* 0x000fe60000000200 */
[----:B----4-:R-:W-:Y:S01]  /*13a40*/  HMMA.16816.F32 R136, R4, R26, R48 ;  /* 0x0000001a0488723c */ /* 0x010fe20000001830 */
[----:B------:R-:W1:Y:S07]  /*13a50*/  LDSM.16.M88.4 R48, [R242+0x6100] ;  /* 0x00610000f230783b */ /* 0x000e6e0000000200 */
[C---:B------:R-:W-:Y:S01]  /*13a60*/  HMMA.16816.F32 R120, R20.reuse, R24, R40 ;  /* 0x000000181478723c */ /* 0x040fe20000001828 */
[----:B------:R-:W2:Y:S07]  /*13a70*/  LDSM.16.M88.4 R40, [R242+0x6900] ;  /* 0x00690000f228783b */ /* 0x000eae0000000200 */
[----:B------:R-:W-:Y:S01]  /*13a80*/  HMMA.16816.F32 R112, R20, R26, R36 ;  /* 0x0000001a1470723c */ /* 0x000fe20000001824 */
[----:B------:R-:W3:Y:S07]  /*13a90*/  LDSM.16.M88.4 R36, [R242+0x7100] ;  /* 0x00710000f224783b */ /* 0x000eee0000000200 */
[C---:B------:R-:W-:Y:S08]  /*13aa0*/  HMMA.16816.F32 R144, R4.reuse, R30, R64 ;  /* 0x0000001e0490723c */ /* 0x040ff00000001840 */
[C---:B------:R-:W-:Y:S08]  /*13ab0*/  HMMA.16816.F32 R116, R4.reuse, R28, R68 ;  /* 0x0000001c0474723c */ /* 0x040ff00000001844 */
[C---:B------:R-:W-:Y:S01]  /*13ac0*/  HMMA.16816.F32 R140, R4.reuse, R24, R56 ;  /* 0x00000018048c723c */ /* 0x040fe20000001838 */
[----:B------:R-:W-:Y:S07]  /*13ad0*/  LDSM.16.M88.4 R24, [R241+0x3000] ;  /* 0x00300000f118783b */ /* 0x000fee0000000200 */
[C---:B------:R-:W-:Y:S08]  /*13ae0*/  HMMA.16816.F32 R84, R4.reuse, R44, R84 ;  /* 0x0000002c0454723c */ /* 0x040ff00000001854 */
[C---:B------:R-:W-:Y:S08]  /*13af0*/  HMMA.16816.F32 R132, R4.reuse, R46, R100 ;  /* 0x0000002e0484723c */ /* 0x040ff00000001864 */
[C---:B------:R-:W-:Y:S08]  /*13b00*/  HMMA.16816.F32 R128, R4.reuse, R52, R96 ;  /* 0x000000340480723c */ /* 0x040ff00000001860 */
[----:B------:R-:W-:Y:S01]  /*13b10*/  HMMA.16816.F32 R64, R4, R54, R76 ;  /* 0x000000360440723c */ /* 0x000fe2000000184c */
[----:B------:R-:W-:Y:S07]  /*13b20*/  LDSM.16.M88.4 R4, [R248+0xe100] ;  /* 0x00e10000f804783b */ /* 0x000fee0000000200 */
[C---:B------:R-:W-:Y:S08]  /*13b30*/  HMMA.16816.F32 R124, R20.reuse, R28, R72 ;  /* 0x0000001c147c723c */ /* 0x040ff00000001848 */
[C---:B------:R-:W-:Y:S01]  /*13b40*/  HMMA.16816.F32 R56, R20.reuse, R30, R60 ;  /* 0x0000001e1438723c */ /* 0x040fe2000000183c */
[----:B------:R-:W-:Y:S07]  /*13b50*/  LDSM.16.M88.4 R28, [R241+0x2800] ;  /* 0x00280000f11c783b */ /* 0x000fee0000000200 */
[C---:B------:R-:W-:Y:S01]  /*13b60*/  HMMA.16816.F32 R108, R20.reuse, R44, R8 ;  /* 0x0000002c146c723c */ /* 0x040fe20000001808 */
[----:B------:R-:W-:Y:S07]  /*13b70*/  LDSM.16.M88.4 R8, [R246+0xc100] ;  /* 0x00c10000f608783b */ /* 0x000fee0000000200 */
[C---:B------:R-:W-:Y:S01]  /*13b80*/  HMMA.16816.F32 R104, R20.reuse, R46, R80 ;  /* 0x0000002e1468723c */ /* 0x040fe20000001850 */
[----:B------:R-:W4:Y:S07]  /*13b90*/  LDSM.16.M88.4 R44, [R241+0x2000] ;  /* 0x00200000f12c783b */ /* 0x000f2e0000000200 */
[C---:B------:R-:W-:Y:S08]  /*13ba0*/  HMMA.16816.F32 R72, R20.reuse, R52, R92 ;  /* 0x000000341448723c */ /* 0x040ff0000000185c */
[----:B------:R-:W-:Y:S01]  /*13bb0*/  HMMA.16816.F32 R68, R20, R54, R88 ;  /* 0x000000361444723c */ /* 0x000fe20000001858 */
[----:B------:R-:W5:Y:S01]  /*13bc0*/  LDSM.16.M88.4 R20, [R241+0x3800] ;  /* 0x00380000f114783b */ /* 0x000f620000000200 */
[----:B------:R-:W-:-:S06]  /*13bd0*/  DEPBAR.LE SB0, 0x0 ;  /* 0x000080000000791a */ /* 0x000fcc0000000000 */
        /* <DEDUP_REMOVED lines=15> */
[----:B------:R-:W-:Y:S07]  /*13cd0*/  HMMA.16816.F32 R64, R4, R22, R64 ;  /* 0x000000160440723c */ /* 0x000fee0000001840 */
[C---:B------:R-:W-:Y:S01]  /*13ce0*/  IADD3 R4, R247.reuse, 0x800, RZ ;  /* 0x00000800f7047810 */ /* 0x040fe20007ffe0ff */
[----:B------:R-:W-:Y:S01]  /*13cf0*/  HMMA.16816.F32 R60, R12, R48, R124 ;  /* 0x000000300c3c723c */ /* 0x000fe2000000187c */
[----:B------:R-:W-:-:S03]  /*13d00*/  IADD3 R5, R247, 0x1000, RZ ;  /* 0x00001000f7057810 */ /* 0x000fc60007ffe0ff */
[----:B------:R1:W-:Y:S04]  /*13d10*/  STL [R1+0x8], R4 ;  /* 0x0000080401007387 */ /* 0x0003e80000100800 */
[C---:B------:R-:W-:Y:S01]  /*13d20*/  HMMA.16816.F32 R56, R12.reuse, R50, R56 ;  /* 0x000000320c38723c */ /* 0x040fe20000001838 */
[----:B------:R2:W-:Y:S04]  /*13d30*/  STL [R1+0x40], R157 ;  /* 0x0000409d01007387 */ /* 0x0005e80000100800 */
[----:B------:R2:W-:Y:S03]  /*13d40*/  STL [R1+0x4], R5 ;  /* 0x0000040501007387 */ /* 0x0005e60000100800 */
[C---:B------:R-:W-:Y:S08]  /*13d50*/  HMMA.16816.F32 R52, R12.reuse, R40, R120 ;  /* 0x000000280c34723c */ /* 0x040ff00000001878 */
[----:B------:R-:W-:Y:S01]  /*13d60*/  HMMA.16816.F32 R48, R12, R42, R112 ;  /* 0x0000002a0c30723c */ /* 0x000fe20000001870 */
[----:B-1----:R-:W-:-:S07]  /*13d70*/  IADD3 R4, R247, 0x1800, RZ ;  /* 0x00001800f7047810 */ /* 0x002fce0007ffe0ff */
[C---:B------:R-:W-:Y:S01]  /*13d80*/  HMMA.16816.F32 R40, R12.reuse, R36, R108 ;  /* 0x000000240c28723c */ /* 0x040fe2000000186c */
[----:B------:R2:W-:Y:S07]  /*13d90*/  STL [R1], R4 ;  /* 0x0000000401007387 */ /* 0x0005ee0000100800 */
        /* <DEDUP_REMOVED lines=12> */
[----:B------:R-:W-:Y:S05]  /*13e60*/  @!P0 BRA `(.L_x_1980) ;  /* 0x0000049000008947 */ /* 0x000fea0003800000 */
[----:B--2---:R-:W-:Y:S01]  /*13e70*/  ULEA UR4, UR8, UR19, 0x6 ;  /* 0x0000001308047291 */ /* 0x004fe2000f8e303f */
        /* <DEDUP_REMOVED lines=21> */
[----:B-1----:R-:W-:Y:S02]  /*13fd0*/  IMAD R6, R4, c[0x0][0x1e0], RZ ;  /* 0x0000780004067a24 */ /* 0x002fe400078e02ff */
[----:B------:R-:W-:-:S04]  /*13fe0*/  IMAD.WIDE.U32 R4, R10, c[0x0][0x1e0], RZ ;  /* 0x000078000a047a25 */ /* 0x000fc800078e00ff */
[----:B------:R-:W-:-:S04]  /*13ff0*/  IMAD R6, R10, c[0x0][0x1e4], R6 ;  /* 0x000079000a067a24 */ /* 0x000fc800078e0206 */
[----:B------:R-:W-:Y:S01]  /*14000*/  IMAD.IADD R5, R5, 0x1, R6 ;  /* 0x0000000105057824 */ /* 0x000fe200078e0206 */
[----:B--2---:R-:W-:-:S03]  /*14010*/  SHF.R.S32.HI R6, RZ, 0x1f, R9 ;  /* 0x0000001fff067819 */ /* 0x004fc60000011409 */
[----:B------:R-:W-:Y:S01]  /*14020*/  IMAD.WIDE.U32 R4, R9, c[0x0][0x1f0], R4 ;  /* 0x00007c0009047a25 */ /* 0x000fe200078e0004 */
[----:B------:R-:W-:Y:S03]  /*14030*/  STL [R1+0x2c], R9 ;  /* 0x00002c0901007387 */ /* 0x000fe60000100800 */
[----:B------:R-:W-:Y:S01]  /*14040*/  IMAD R6, R6, c[0x0][0x1f0], RZ ;  /* 0x00007c0006067a24 */ /* 0x000fe200078e02ff */
[----:B------:R-:W-:-:S03]  /*14050*/  IADD3 R4, P0, R4, UR20, RZ ;  /* 0x0000001404047c10 */ /* 0x000fc6000ff1e0ff */
[----:B------:R-:W-:-:S05]  /*14060*/  IMAD R6, R9, c[0x0][0x1f4], R6 ;  /* 0x00007d0009067a24 */ /* 0x000fca00078e0206 */
[----:B------:R-:W-:Y:S02]  /*14070*/  IADD3.X R6, R5, UR12, R6, P0, !PT ;  /* 0x0000000c05067c10 */ /* 0x000fe400087fe406 */
[----:B------:R-:W-:-:S04]  /*14080*/  LEA R5, P0, R4, c[0x0][0x1c8], 0x1 ;  /* 0x0000720004057a11 */ /* 0x000fc800078008ff */
[----:B------:R-:W-:Y:S01]  /*14090*/  LEA.HI.X R4, R4, c[0x0][0x1cc], R6, 0x1, P0 ;  /* 0x0000730004047a11 */ /* 0x000fe200000f0c06 */
[----:B------:R-:W1:Y:S01]  /*140a0*/  SHFL.IDX PT, R7, R5, RZ, 0x181f ;  /* 0x00181fff05077589 */ /* 0x000e6200000e0000 */
[----:B------:R-:W-:-:S03]  /*140b0*/  SHF.L.U64.HI R6, R180, 0x1, R158 ;  /* 0x00000001b4067819 */ /* 0x000fc6000001029e */
[----:B------:R-:W2:Y:S04]  /*140c0*/  SHFL.IDX PT, R9, R4, RZ, 0x181f ;  /* 0x00181fff04097589 */ /* 0x000ea800000e0000 */
[----:B------:R-:W3:Y:S04]  /*140d0*/  SHFL.IDX PT, R8, R5, 0x1, 0x181f ;  /* 0x00381f0005087f89 */ /* 0x000ee800000e0000 */
[----:B------:R-:W4:Y:S04]  /*140e0*/  SHFL.IDX PT, R11, R5, 0x2, 0x181f ;  /* 0x00581f00050b7f89 */ /* 0x000f2800000e0000 */
[----:B------:R-:W5:Y:S04]  /*140f0*/  SHFL.IDX PT, R10, R4, 0x1, 0x181f ;  /* 0x00381f00040a7f89 */ /* 0x000f6800000e0000 */
[----:B------:R5:W5:Y:S04]  /*14100*/  SHFL.IDX PT, R22, R5, 0x3, 0x181f ;  /* 0x00781f0005167f89 */ /* 0x000b6800000e0000 */
[----:B------:R-:W5:Y:S01]  /*14110*/  SHFL.IDX PT, R24, R4, 0x2, 0x181f ;  /* 0x00581f0004187f89 */ /* 0x000f6200000e0000 */
[----:B-1----:R-:W-:-:S03]  /*14120*/  IADD3 R20, P0, R7, R26, RZ ;  /* 0x0000001a07147210 */ /* 0x002fc60007f1e0ff */
[----:B------:R1:W1:Y:S02]  /*14130*/  SHFL.IDX PT, R23, R4, 0x3, 0x181f ;  /* 0x00781f0004177f89 */ /* 0x00026400000e0000 */
[----:B--2---:R-:W-:Y:S01]  /*14140*/  IMAD.X R21, R9, 0x1, R6, P0 ;  /* 0x0000000109157824 */ /* 0x004fe200000e0606 */
[----:B---3--:R-:W-:-:S04]  /*14150*/  IADD3 R16, P3, R8, R26, RZ ;  /* 0x0000001a08107210 */ /* 0x008fc80007f7e0ff */
[----:B------:R2:W-:Y:S01]  /*14160*/  LDGSTS.E.BYPASS.LTC128B.128 [R154+0x4100], [R20.64], !P4 ;  /* 0x04100000149a7fae */ /* 0x0005e2000e101d62 */
[----:B----4-:R-:W-:Y:S01]  /*14170*/  IADD3 R12, P2, R11, R26, RZ ;  /* 0x0000001a0b0c7210 */ /* 0x010fe20007f5e0ff */
[----:B-----5:R-:W-:Y:S01]  /*14180*/  IMAD.X R17, R10, 0x1, R6, P3 ;  /* 0x000000010a117824 */ /* 0x020fe200018e0606 */
[C---:B------:R-:W-:Y:S01]  /*14190*/  SHF.L.U64.HI R5, R156.reuse, 0x1, R157 ;  /* 0x000000019c057819 */ /* 0x040fe2000001029d */
[----:B-1----:R-:W-:-:S05]  /*141a0*/  IMAD.SHL.U32 R4, R156, 0x2, RZ ;  /* 0x000000029c047824 */ /* 0x002fca00078e00ff */
[-C--:B------:R-:W-:Y:S02]  /*141b0*/  IADD3 R18, P1, R7, R4.reuse, RZ ;  /* 0x0000000407127210 */ /* 0x080fe40007f3e0ff */
[----:B------:R-:W-:Y:S02]  /*141c0*/  IADD3 R14, P0, R8, R4, RZ ;  /* 0x00000004080e7210 */ /* 0x000fe40007f1e0ff */
[----:B------:R-:W-:Y:S01]  /*141d0*/  LOP3.LUT R7, R27, 0xf, RZ, 0xc0, !PT ;  /* 0x0000000f1b077812 */ /* 0x000fe200078ec0ff */
[--C-:B------:R-:W-:Y:S02]  /*141e0*/  IMAD.X R19, R9, 0x1, R5.reuse, P1 ;  /* 0x0000000109137824 */ /* 0x100fe400008e0605 */
[----:B------:R-:W-:Y:S01]  /*141f0*/  IMAD.X R15, R10, 0x1, R5, P0 ;  /* 0x000000010a0f7824 */ /* 0x000fe200000e0605 */
[----:B------:R-:W-:Y:S01]  /*14200*/  IADD3 R8, P1, P0, R13, R22, R26 ;  /* 0x000000160d087210 */ /* 0x000fe2000783e01a */
[--C-:B------:R-:W-:Y:S01]  /*14210*/  IMAD.X R13, R24, 0x1, R6.reuse, P2 ;  /* 0x00000001180d7824 */ /* 0x100fe200010e0606 */
[----:B------:R-:W-:Y:S01]  /*14220*/  IADD3 R10, P2, R11, R4, RZ ;  /* 0x000000040b0a7210 */ /* 0x000fe20007f5e0ff */
[----:B------:R2:W-:Y:S01]  /*14230*/  LDGSTS.E.BYPASS.LTC128B.128 [R154+0x6100], [R18.64], !P5 ;  /* 0x06100000129a7fae */ /* 0x0005e2000e901d62 */
[----:B------:R-:W-:-:S02]  /*14240*/  IADD3.X R9, RZ, R23, R6, P1, P0 ;  /* 0x00000017ff097210 */ /* 0x000fc40000fe0406 */
        /* <DEDUP_REMOVED lines=8> */
[----:B------:R2:W-:Y:S04]  /*142d0*/  LDGSTS.E.BYPASS.LTC128B.128 [R154+0x7100], [R10.64], !P5 ;  /* 0x071000000a9a7fae */ /* 0x0005e8000e901d62 */
[----:B------:R2:W-:Y:S04]  /*142e0*/  LDGSTS.E.BYPASS.LTC128B.128.ZFILL [R154+0x5900], [R8.64], P2 ;  /* 0x05900000089a7fae */ /* 0x0005e80009141d62 */
[----:B------:R2:W-:Y:S02]  /*142f0*/  LDGSTS.E.BYPASS.LTC128B.128.ZFILL [R154+0x7900], [R4.64], P0 ;  /* 0x07900000049a7fae */ /* 0x0005e40008141d62 */
.L_x_1980:
[----:B--2---:R-:W-:Y:S01]  /*14300*/  LOP3.LUT R4, R150, 0xffffffe0, RZ, 0xc0, !PT ;  /* 0xffffffe096047812 */ /* 0x004fe200078ec0ff */
[----:B------:R-:W-:Y:S01]  /*14310*/  UMOV UR4, 0xffffffc0 ;  /* 0xffffffc000047882 */ /* 0x000fe20000000000 */
[----:B------:R-:W-:Y:S01]  /*14320*/  LEA.HI R6, R152, R153, RZ, 0x2 ;  /* 0x0000009998067211 */ /* 0x000fe200078f10ff */
[----:B------:R-:W-:Y:S01]  /*14330*/  UIMAD UR4, UR8, UR4, 0x41 ;  /* 0x00000041080474a4 */ /* 0x000fe2000f8e0204 */
[----:B------:R-:W-:Y:S01]  /*14340*/  SHF.R.S32.HI R5, RZ, 0x1f, R151 ;  /* 0x0000001fff057819 */ /* 0x000fe20000011497 */
[----:B------:R-:W-:Y:S01]  /*14350*/  IMAD.IADD R4, R153, 0x1, -R4 ;  /* 0x0000000199047824 */ /* 0x000fe200078e0a04 */
[----:B------:R-:W-:Y:S01]  /*14360*/  LOP3.LUT R6, R6, 0xfffffffc, RZ, 0xc0, !PT ;  /* 0xfffffffc06067812 */ /* 0x000fe200078ec0ff */
[----:B------:R-:W-:Y:S01]  /*14370*/  STL [R1+0x84], R252 ;  /* 0x000084fc01007387 */ /* 0x000fe20000100800 */
[----:B------:R-:W-:Y:S01]  /*14380*/  LEA.HI R5, R5, R151, RZ, 0x2 ;  /* 0x0000009705057211 */ /* 0x000fe200078f10ff */
[----:B------:R-:W-:Y:S01]  /*14390*/  IMAD.SHL.U32 R237, R0, 0x2, RZ ;  /* 0x0000000200ed7824 */ /* 0x000fe200078e00ff */
[----:B------:R-:W-:Y:S01]  /*143a0*/  SHF.R.S32.HI R7, RZ, 0x1f, R4 ;  /* 0x0000001fff077819 */ /* 0x000fe20000011404 */
[----:B------:R-:W-:Y:S01]  /*143b0*/  IMAD.IADD R6, R153, 0x1, -R6 ;  /* 0x0000000199067824 */ /* 0x000fe200078e0a06 */
[----:B------:R-:W-:Y:S01]  /*143c0*/  LOP3.LUT R8, R5, 0xffffffc, RZ, 0xc0, !PT ;  /* 0x0ffffffc05087812 */ /* 0x000fe200078ec0ff */
[----:B------:R-:W-:Y:S01]  /*143d0*/  STL [R1+0x80], R251 ;  /* 0x000080fb01007387 */ /* 0x000fe20000100800 */
[----:B------:R-:W-:Y:S01]  /*143e0*/  LEA.HI R7, R7, R4, RZ, 0x2 ;  /* 0x0000000407077211 */ /* 0x000fe200078f10ff */
[----:B------:R-:W-:Y:S01]  /*143f0*/  IMAD R238, R3, 0x2, R237 ;  /* 0x0000000203ee7824 */ /* 0x000fe200078e02ed */
[----:B------:R-:W-:Y:S01]  /*14400*/  LEA.HI R5, R6, R6, RZ, 0x1 ;  /* 0x0000000606057211 */ /* 0x000fe200078f08ff */
[----:B------:R-:W-:Y:S01]  /*14410*/  IMAD.IADD R9, R151, 0x1, -R8 ;  /* 0x0000000197097824 */ /* 0x000fe200078e0a08 */
[----:B------:R-:W-:Y:S01]  /*14420*/  LEA.HI.SX32 R8, R7, UR18, 0x1e ;  /* 0x0000001207087c11 */ /* 0x000fe2000f8ff2ff */
[----:B------:R-:W-:Y:S01]  /*14430*/  STL [R1+0x7c], R250 ;  /* 0x00007cfa01007387 */ /* 0x000fe20000100800 */
[----:B------:R-:W-:Y:S01]  /*14440*/  PLOP3.LUT P1, PT, PT, PT, UP2, 0x80, 0x0 ;  /* 0x000000000000781c */ /* 0x000fe20003f2f028 */
[C---:B------:R-:W-:Y:S01]  /*14450*/  IMAD.SHL.U32 R10, R5.reuse, 0x20, RZ ;  /* 0x00000020050a7824 */ /* 0x040fe200078e00ff */
[----:B------:R-:W-:Y:S01]  /*14460*/  LOP3.LUT R5, R5, 0x1ffffffe, RZ, 0xc0, !PT ;  /* 0x1ffffffe05057812 */ /* 0x000fe200078ec0ff */
[----:B------:R-:W-:Y:S01]  /*14470*/  IMAD R9, R9, 0x10, R8 ;  /* 0x0000001009097824 */ /* 0x000fe200078e0208 */
[----:B------:R-:W-:Y:S01]  /*14480*/  PLOP3.LUT P0, PT, PT, PT, UP2, 0x80, 0x0 ;  /* 0x000000000000781c */ /* 0x000fe20003f0f028 */
[----:B------:R-:W-:Y:S01]  /*14490*/  STL [R1+0x78], R249 ;  /* 0x000078f901007387 */ /* 0x000fe20000100800 */
[----:B------:R-:W-:Y:S01]  /*144a0*/  LOP3.LUT R8, R10, 0xffffffc0, RZ, 0xc0, !PT ;  /* 0xffffffc00a087812 */ /* 0x000fe200078ec0ff */
[----:B------:R-:W-:Y:S01]  /*144b0*/  IMAD.IADD R6, R6, 0x1, -R5 ;  /* 0x0000000106067824 */ /* 0x000fe200078e0a05 */
[----:B------:R-:W-:Y:S01]  /*144c0*/  LOP3.LUT R7, R7, 0x7ffffffc, RZ, 0xc0, !PT ;  /* 0x7ffffffc07077812 */ /* 0x000fe200078ec0ff */
[----:B------:R-:W-:Y:S01]  /*144d0*/  STL [R1+0x74], R248 ;  /* 0x000074f801007387 */ /* 0x000fe20000100800 */
[----:B------:R-:W-:Y:S01]  /*144e0*/  IADD3 R5, R8, R9, RZ ;  /* 0x0000000908057210 */ /* 0x000fe20007ffe0ff */
[----:B------:R-:W-:-:S02]  /*144f0*/  IMAD R240, R2, 0x2, R237 ;  /* 0x0000000202f07824 */ /* 0x000fc400078e02ed */
[----:B------:R-:W-:Y:S01]  /*14500*/  IMAD.IADD R4, R4, 0x1, -R7 ;  /* 0x0000000104047824 */ /* 0x000fe200078e0a07 */
[----:B------:R-:W-:Y:S01]  /*14510*/  STL [R1+0x70], R247 ;  /* 0x000070f701007387 */ /* 0x000fe20000100800 */
[----:B------:R-:W-:Y:S02]  /*14520*/  IMAD R11, R6, 0x8, R5 ;  /* 0x00000008060b7824 */ /* 0x000fe400078e0205 */
[----:B------:R-:W-:Y:S01]  /*14530*/  IMAD.U32 R7, RZ, RZ, UR4 ;  /* 0x00000004ff077e24 */ /* 0x000fe2000f8e00ff */
[----:B------:R-:W-:Y:S01]  /*14540*/  STL [R1+0x6c], R246 ;  /* 0x00006cf601007387 */ /* 0x000fe20000100800 */
[----:B------:R-:W-:Y:S01]  /*14550*/  @P1 IMAD.HI.U32 R5, R11, c[0x0][0x2c8], RZ ;  /* 0x0000b2000b051a27 */ /* 0x000fe200078e00ff */
[----:B------:R-:W-:Y:S02]  /*14560*/  ULDC.64 UR4, c[0x0][0x2c8] ;  /* 0x0000b20000047ab9 */ /* 0x000fe40000000a00 */
[----:B------:R-:W-:Y:S01]  /*14570*/  STL [R1+0x68], R245 ;  /* 0x000068f501007387 */ /* 0x000fe20000100800 */
[----:B------:R-:W-:Y:S01]  /*14580*/  IMAD.MOV.U32 R8, RZ, RZ, R11 ;  /* 0x000000ffff087224 */ /* 0x000fe200078e000b */
[----:B------:R-:W-:Y:S01]  /*14590*/  @P0 SHF.R.U32.HI R8, RZ, c[0x0][0x2cc], R5 ;  /* 0x0000b300ff080a19 */ /* 0x000fe20000011605 */
[----:B------:R-:W-:Y:S01]  /*145a0*/  IMAD.SHL.U32 R9, R4, 0x2, RZ ;  /* 0x0000000204097824 */ /* 0x000fe200078e00ff */
[----:B------:R-:W-:Y:S01]  /*145b0*/  STL [R1+0x64], R244 ;  /* 0x000064f401007387 */ /* 0x000fe20000100800 */
[----:B------:R-:W-:-:S03]  /*145c0*/  IMAD R239, R2, 0x2, R238 ;  /* 0x0000000202ef7824 */ /* 0x000fc600078e02ee */
[----:B------:R-:W1:Y:S01]  /*145d0*/  SHFL.IDX PT, R5, R8, 0x2, 0x1c1f ;  /* 0x005c1f0008057f89 */ /* 0x000e6200000e0000 */
[----:B------:R-:W-:-:S03]  /*145e0*/  IADD3 R4, -R9, UR9, R7 ;  /* 0x0000000909047c10 */ /* 0x000fc6000fffe107 */
[----:B------:R-:W2:Y:S01]  /*145f0*/  SHFL.IDX PT, R6, R8, 0x3, 0x1c1f ;  /* 0x007c1f0008067f89 */ /* 0x000ea200000e0000 */
[----:B------:R-:W-:-:S03]  /*14600*/  IADD3 R10, R4, -UR23, RZ ;  /* 0x80000017040a7c10 */ /* 0x000fc6000fffe0ff */
[----:B------:R-:W-:Y:S04]  /*14610*/  STL [R1+0x60], R243 ;  /* 0x000060f301007387 */ /* 0x000fe80000100800 */
[----:B------:R-:W-:Y:S04]  /*14620*/  STL [R1+0x5c], R242 ;  /* 0x00005cf201007387 */ /* 0x000fe80000100800 */
[----:B------:R-:W-:Y:S04]  /*14630*/  STL [R1+0x58], R241 ;  /* 0x000058f101007387 */ /* 0x000fe80000100800 */
[----:B------:R-:W-:Y:S04]  /*14640*/  STL [R1+0x54], R236 ;  /* 0x000054ec01007387 */ /* 0x000fe80000100800 */
[----:B------:R-:W-:Y:S01]  /*14650*/  STL [R1+0x50], R180 ;  /* 0x000050b401007387 */ /* 0x000fe20000100800 */
[----:B-1----:R-:W-:-:S03]  /*14660*/  IMAD.IADD R5, R10, 0x1, R5 ;  /* 0x000000010a057824 */ /* 0x002fc600078e0205 */
[----:B------:R1:W-:Y:S01]  /*14670*/  STL [R1+0x44], R11 ;  /* 0x0000440b01007387 */ /* 0x0003e20000100800 */
[----:B--2---:R-:W-:-:S03]  /*14680*/  IADD3 R4, R10, R6, RZ ;  /* 0x000000060a047210 */ /* 0x004fc60007ffe0ff */
[----:B------:R-:W-:Y:S04]  /*14690*/  STL [R1+0x48], R9 ;  /* 0x0000480901007387 */ /* 0x000fe80000100800 */
[----:B------:R-:W-:Y:S04]  /*146a0*/  SHFL.IDX PT, R3, R8, RZ, 0x1c1f ;  /* 0x001c1fff08037589 */ /* 0x000fe800000e0000 */
[----:B------:R-:W2:Y:S04]  /*146b0*/  SHFL.IDX PT, R2, R8, 0x1, 0x1c1f ;  /* 0x003c1f0008027f89 */ /* 0x000ea800000e0000 */
[----:B------:R-:W-:Y:S04]  /*146c0*/  LDSM.16.MT88.4 R104, [R240+0x2100] ;  /* 0x00210000f068783b */ /* 0x000fe80000004200 */
[----:B------:R-:W-:Y:S04]  /*146d0*/  LDSM.16.MT88.4 R108, [R239+0x2100] ;  /* 0x00210000ef6c783b */ /* 0x000fe80000004200 */
[----:B------:R-:W-:Y:S01]  /*146e0*/  LDSM.16.MT88.4 R72, [R237+0x900] ;  /* 0x00090000ed48783b */ /* 0x000fe20000004200 */
[----:B-1----:R-:W-:-:S03]  /*146f0*/  IADD3 R11, -R9, UR13, RZ ;  /* 0x0000000d090b7c10 */ /* 0x002fc6000fffe1ff */
[----:B------:R-:W0:Y:S01]  /*14700*/  LDGDEPBAR ;  /* 0x00000000000079af */ /* 0x000e220000000000 */
[C---:B------:R-:W-:Y:S02]  /*14710*/  IMNMX R5, R11.reuse, R5, PT ;  /* 0x000000050b057217 */ /* 0x040fe40003800200 */
[----:B------:R-:W-:Y:S02]  /*14720*/  IMNMX R4, R11, R4, PT ;  /* 0x000000040b047217 */ /* 0x000fe40003800200 */
[C---:B------:R-:W-:Y:S02]  /*14730*/  ISETP.GT.AND P0, PT, R5.reuse, RZ, PT ;  /* 0x000000ff0500720c */ /* 0x040fe40003f04270 */
[C---:B------:R-:W-:Y:S01]  /*14740*/  ISETP.GT.AND P2, PT, R5.reuse, 0x1, PT ;  /* 0x000000010500780c */ /* 0x040fe20003f44270 */
[----:B--2---:R-:W-:Y:S01]  /*14750*/  IMAD.IADD R2, R10, 0x1, R2 ;  /* 0x000000010a027824 */ /* 0x004fe200078e0202 */
[----:B------:R-:W-:Y:S02]  /*14760*/  ISETP.GT.AND P3, PT, R5, 0x8, PT ;  /* 0x000000080500780c */ /* 0x000fe40003f64270 */
[----:B------:R-:W-:-:S02]  /*14770*/  FSEL R12, R100, -INF , P0 ;  /* 0xff800000640c7808 */ /* 0x000fc40000000000 */
[----:B------:R-:W-:Y:S02]  /*14780*/  FSEL R14, R101, -INF , P2 ;  /* 0xff800000650e7808 */ /* 0x000fe40001000000 */
[----:B------:R-:W-:Y:S02]  /*14790*/  ISETP.GT.AND P1, PT, R5, 0x9, PT ;  /* 0x000000090500780c */ /* 0x000fe40003f24270 */
[----:B------:R-:W-:Y:S02]  /*147a0*/  ISETP.GT.AND P0, PT, R4, RZ, PT ;  /* 0x000000ff0400720c */ /* 0x000fe40003f04270 */
[----:B------:R-:W-:Y:S02]  /*147b0*/  FSEL R15, R96, -INF , P3 ;  /* 0xff800000600f7808 */ /* 0x000fe40001800000 */
[----:B------:R-:W-:Y:S02]  /*147c0*/  FMNMX.FTZ R6, R12, R14, !PT ;  /* 0x0000000e0c067209 */ /* 0x000fe40007810000 */
[----:B------:R-:W-:-:S02]  /*147d0*/  FSEL R16, R97, -INF , P1 ;  /* 0xff80000061107808 */ /* 0x000fc40000800000 */
[C---:B------:R-:W-:Y:S02]  /*147e0*/  ISETP.GT.AND P1, PT, R5.reuse, 0x10, PT ;  /* 0x000000100500780c */ /* 0x040fe40003f24270 */
[----:B------:R-:W-:Y:S02]  /*147f0*/  FSEL R17, R102, -INF , P0 ;  /* 0xff80000066117808 */ /* 0x000fe40000000000 */
[----:B------:R-:W-:Y:S02]  /*14800*/  ISETP.GT.AND P0, PT, R5, 0x11, PT ;  /* 0x000000110500780c */ /* 0x000fe40003f04270 */
[----:B------:R-:W-:Y:S02]  /*14810*/  FMNMX.FTZ R6, R15, R6, !PT ;  /* 0x000000060f067209 */ /* 0x000fe40007810000 */
[----:B------:R-:W-:Y:S02]  /*14820*/  FSEL R21, R92, -INF , P1 ;  /* 0xff8000005c157808 */ /* 0x000fe40000800000 */
[----:B------:R-:W-:-:S02]  /*14830*/  ISETP.GT.AND P1, PT, R4, 0x9, PT ;  /* 0x000000090400780c */ /* 0x000fc40003f24270 */
[----:B------:R-:W-:Y:S02]  /*14840*/  FSEL R22, R93, -INF , P0 ;  /* 0xff8000005d167808 */ /* 0x000fe40000000000 */
[----:B------:R-:W-:Y:S02]  /*14850*/  FMNMX.FTZ R6, R16, R6, !PT ;  /* 0x0000000610067209 */ /* 0x000fe40007810000 */
[C---:B------:R-:W-:Y:S02]  /*14860*/  ISETP.GT.AND P0, PT, R4.reuse, 0x11, PT ;  /* 0x000000110400780c */ /* 0x040fe40003f04270 */
[----:B------:R-:W-:Y:S02]  /*14870*/  ISETP.GT.AND P2, PT, R4, 0x1, PT ;  /* 0x000000010400780c */ /* 0x000fe40003f44270 */
[----:B------:R-:W-:Y:S02]  /*14880*/  FSEL R20, R99, -INF , P1 ;  /* 0xff80000063147808 */ /* 0x000fe40000800000 */
[----:B------:R-:W-:-:S02]  /*14890*/  ISETP.GT.AND P1, PT, R5, 0x18, PT ;  /* 0x000000180500780c */ /* 0x000fc40003f24270 */
[----:B------:R-:W-:Y:S02]  /*148a0*/  FMNMX.FTZ R6, R21, R6, !PT ;  /* 0x0000000615067209 */ /* 0x000fe40007810000 */
[----:B------:R-:W-:Y:S02]  /*148b0*/  FSEL R29, R95, -INF , P0 ;  /* 0xff8000005f1d7808 */ /* 0x000fe40000000000 */
[----:B------:R-:W-:Y:S02]  /*148c0*/  FSEL R18, R103, -INF , P2 ;  /* 0xff80000067127808 */ /* 0x000fe40001000000 */
[----:B------:R-:W-:Y:S01]  /*148d0*/  ISETP.GT.AND P0, PT, R5, 0x19, PT ;  /* 0x000000190500780c */ /* 0x000fe20003f04270 */
[----:B------:R-:W-:Y:S01]  /*148e0*/  LDSM.16.MT88.4 R100, [R238+0x2100] ;  /* 0x00210000ee64783b */ /* 0x000fe20000004200 */
[----:B------:R-:W-:Y:S02]  /*148f0*/  ISETP.GT.AND P2, PT, R4, 0x8, PT ;  /* 0x000000080400780c */ /* 0x000fe40003f44270 */
[----:B------:R-:W-:-:S02]  /*14900*/  FSEL R26, R88, -INF , P1 ;  /* 0xff800000581a7808 */ /* 0x000fc40000800000 */
[----:B------:R-:W-:Y:S02]  /*14910*/  FMNMX.FTZ R6, R22, R6, !PT ;  /* 0x0000000616067209 */ /* 0x000fe40007810000 */
[----:B------:R-:W-:Y:S02]  /*14920*/  FSEL R27, R89, -INF , P0 ;  /* 0xff800000591b7808 */ /* 0x000fe40000000000 */
[----:B------:R-:W-:Y:S02]  /*14930*/  FSEL R19, R98, -INF , P2 ;  /* 0xff80000062137808 */ /* 0x000fe40001000000 */
[----:B------:R-:W-:Y:S01]  /*14940*/  ISETP.GT.AND P0, PT, R4, 0x19, PT ;  /* 0x000000190400780c */ /* 0x000fe20003f04270 */
[----:B------:R-:W-:Y:S01]  /*14950*/  LDSM.16.MT88.4 R96, [R237+0x2100] ;  /* 0x00210000ed60783b */ /* 0x000fe20000004200 */
[----:B------:R-:W-:Y:S02]  /*14960*/  ISETP.GT.AND P2, PT, R5, 0x20, PT ;  /* 0x000000200500780c */ /* 0x000fe40003f44270 */
[----:B------:R-:W-:-:S02]  /*14970*/  FMNMX.FTZ R7, R17, R18, !PT ;  /* 0x0000001211077209 */ /* 0x000fc40007810000 */
[----:B------:R-:W-:Y:S02]  /*14980*/  FMNMX.FTZ R6, R26, R6, !PT ;  /* 0x000000061a067209 */ /* 0x000fe40007810000 */
[C---:B------:R-:W-:Y:S02]  /*14990*/  ISETP.GT.AND P1, PT, R4.reuse, 0x18, PT ;  /* 0x000000180400780c */ /* 0x040fe40003f24270 */
[----:B------:R-:W-:Y:S02]  /*149a0*/  FSEL R31, R91, -INF , P0 ;  /* 0xff8000005b1f7808 */ /* 0x000fe40000000000 */
[----:B------:R-:W-:Y:S02]  /*149b0*/  ISETP.GT.AND P3, PT, R4, 0x10, PT ;  /* 0x000000100400780c */ /* 0x000fe40003f64270 */
[----:B------:R-:W-:Y:S02]  /*149c0*/  ISETP.GT.AND P0, PT, R5, 0x21, PT ;  /* 0x000000210500780c */ /* 0x000fe40003f04270 */
[----:B------:R-:W-:-:S02]  /*149d0*/  FSEL R167, R84, -INF , P2 ;  /* 0xff80000054a77808 */ /* 0x000fc40001000000 */
[----:B------:R-:W-:Y:S02]  /*149e0*/  FMNMX.FTZ R7, R19, R7, !PT ;  /* 0x0000000713077209 */ /* 0x000fe40007810000 */
[----:B------:R-:W-:Y:S02]  /*149f0*/  FMNMX.FTZ R6, R27, R6, !PT ;  /* 0x000000061b067209 */ /* 0x000fe40007810000 */
[----:B------:R-:W-:Y:S02]  /*14a00*/  FSEL R30, R90, -INF , P1 ;  /* 0xff8000005a1e7808 */ /* 0x000fe40000800000 */
[----:B------:R-:W-:Y:S01]  /*14a10*/  FSEL R28, R94, -INF , P3 ;  /* 0xff8000005e1c7808 */ /* 0x000fe20001800000 */
[----:B------:R-:W-:Y:S01]  /*14a20*/  LDSM.16.MT88.4 R88, [R237+0x2900] ;  /* 0x00290000ed58783b */ /* 0x000fe20000004200 */
[----:B------:R-:W-:Y:S02]  /*14a30*/  ISETP.GT.AND P1, PT, R5, 0x28, PT ;  /* 0x000000280500780c */ /* 0x000fe40003f24270 */
[----:B------:R-:W-:Y:S01]  /*14a40*/  FSEL R169, R85, -INF , P0 ;  /* 0xff80000055a97808 */ /* 0x000fe20000000000 */
[----:B------:R-:W-:Y:S01]  /*14a50*/  LDSM.16.MT88.4 R92, [R239+0x100] ;  /* 0x00010000ef5c783b */ /* 0x000fe20000004200 */
[----:B------:R-:W-:-:S02]  /*14a60*/  FMNMX.FTZ R7, R20, R7, !PT ;  /* 0x0000000714077209 */ /* 0x000fc40007810000 */
[----:B------:R-:W-:Y:S02]  /*14a70*/  FMNMX.FTZ R6, R167, R6, !PT ;  /* 0x00000006a7067209 */ /* 0x000fe40007810000 */
[----:B------:R-:W-:Y:S02]  /*14a80*/  ISETP.GT.AND P0, PT, R5, 0x29, PT ;  /* 0x000000290500780c */ /* 0x000fe40003f04270 */
[----:B------:R-:W-:Y:S02]  /*14a90*/  FSEL R168, R80, -INF , P1 ;  /* 0xff80000050a87808 */ /* 0x000fe40000800000 */
[----:B------:R-:W-:Y:S02]  /*14aa0*/  FMNMX.FTZ R7, R28, R7, !PT ;  /* 0x000000071c077209 */ /* 0x000fe40007810000 */
[----:B------:R-:W-:Y:S02]  /*14ab0*/  FMNMX.FTZ R6, R169, R6, !PT ;  /* 0x00000006a9067209 */ /* 0x000fe40007810000 */
[----:B------:R-:W-:-:S02]  /*14ac0*/  ISETP.GT.AND P1, PT, R5, 0x30, PT ;  /* 0x000000300500780c */ /* 0x000fc40003f24270 */
[----:B------:R-:W-:Y:S02]  /*14ad0*/  FSEL R170, R81, -INF , P0 ;  /* 0xff80000051aa7808 */ /* 0x000fe40000000000 */
[----:B------:R-:W-:Y:S02]  /*14ae0*/  FMNMX.FTZ R7, R29, R7, !PT ;  /* 0x000000071d077209 */ /* 0x000fe40007810000 */
[----:B------:R-:W-:Y:S02]  /*14af0*/  FMNMX.FTZ R6, R168, R6, !PT ;  /* 0x00000006a8067209 */ /* 0x000fe40007810000 */
[C---:B------:R-:W-:Y:S02]  /*14b00*/  ISETP.GT.AND P0, PT, R5.reuse, 0x31, PT ;  /* 0x000000310500780c */ /* 0x040fe40003f04270 */
[----:B------:R-:W-:Y:S02]  /*14b10*/  FSEL R247, R76, -INF , P1 ;  /* 0xff8000004cf77808 */ /* 0x000fe40000800000 */
[----:B------:R-:W-:-:S02]  /*14b20*/  ISETP.GT.AND P3, PT, R5, 0x38, PT ;  /* 0x000000380500780c */ /* 0x000fc40003f64270 */
[----:B------:R-:W-:Y:S01]  /*14b30*/  ISETP.GT.AND P2, PT, R5, 0x39, PT ;  /* 0x000000390500780c */ /* 0x000fe20003f44270 */
[----:B------:R-:W-:Y:S01]  /*14b40*/  STL [R1+0x88], R247 ;  /* 0x000088f701007387 */ /* 0x000fe20000100800 */
[----:B------:R-:W-:Y:S02]  /*14b50*/  ISETP.GT.AND P1, PT, R4, 0x20, PT ;  /* 0x000000200400780c */ /* 0x000fe40003f24270 */
[----:B------:R-:W-:Y:S02]  /*14b60*/  FMNMX.FTZ R5, R30, R7, !PT ;  /* 0x000000071e057209 */ /* 0x000fe40007810000 */
[----:B------:R-:W-:Y:S02]  /*14b70*/  FMNMX.FTZ R6, R170, R6, !PT ;  /* 0x00000006aa067209 */ /* 0x000fe40007810000 */
[----:B------:R-:W-:Y:S02]  /*14b80*/  FSEL R244, R77, -INF , P0 ;  /* 0xff8000004df47808 */ /* 0x000fe40000000000 */
[----:B------:R-:W-:-:S02]  /*14b90*/  ISETP.GT.AND P0, PT, R4, 0x21, PT ;  /* 0x000000210400780c */ /* 0x000fc40003f04270 */
[----:B------:R-:W-:Y:S01]  /*14ba0*/  FSEL R166, R86, -INF , P1 ;  /* 0xff80000056a67808 */ /* 0x000fe20000800000 */
[----:B------:R-:W-:Y:S01]  /*14bb0*/  STL [R1+0x8c], R244 ;  /* 0x00008cf401007387 */ /* 0x000fe20000100800 */
[----:B------:R-:W-:Y:S02]  /*14bc0*/  FMNMX.FTZ R5, R31, R5, !PT ;  /* 0x000000051f057209 */ /* 0x000fe40007810000 */
[----:B------:R-:W-:Y:S02]  /*14bd0*/  FMNMX.FTZ R6, R247, R6, !PT ;  /* 0x00000006f7067209 */ /* 0x000fe40007810000 */
[----:B------:R-:W-:Y:S02]  /*14be0*/  FSEL R165, R87, -INF , P0 ;  /* 0xff80000057a57808 */ /* 0x000fe40000000000 */
[----:B------:R-:W-:Y:S01]  /*14bf0*/  FSEL R180, R64, -INF , P3 ;  /* 0xff80000040b47808 */ /* 0x000fe20001800000 */
[----:B------:R-:W-:Y:S01]  /*14c00*/  LDSM.16.MT88.4 R84, [R240+0x100] ;  /* 0x00010000f054783b */ /* 0x000fe20000004200 */
[----:B------:R-:W-:-:S02]  /*14c10*/  ISETP.GT.AND P1, PT, R4, 0x28, PT ;  /* 0x000000280400780c */ /* 0x000fc40003f24270 */
[----:B------:R-:W-:Y:S01]  /*14c20*/  FMNMX.FTZ R5, R166, R5, !PT ;  /* 0x00000005a6057209 */ /* 0x000fe20007810000 */
[----:B------:R-:W-:Y:S01]  /*14c30*/  STL [R1+0x90], R180 ;  /* 0x000090b401007387 */ /* 0x000fe20000100800 */
[----:B------:R-:W-:Y:S02]  /*14c40*/  FMNMX.FTZ R6, R244, R6, !PT ;  /* 0x00000006f4067209 */ /* 0x000fe40007810000 */
[----:B------:R-:W-:Y:S02]  /*14c50*/  FSEL R236, R65, -INF , P2 ;  /* 0xff80000041ec7808 */ /* 0x000fe40001000000 */
[----:B------:R-:W-:Y:S02]  /*14c60*/  ISETP.GT.AND P0, PT, R4, 0x29, PT ;  /* 0x000000290400780c */ /* 0x000fe40003f04270 */
[----:B------:R-:W-:Y:S01]  /*14c70*/  FSEL R164, R82, -INF , P1 ;  /* 0xff80000052a47808 */ /* 0x000fe20000800000 */
[----:B------:R-:W-:Y:S01]  /*14c80*/  STL [R1+0x94], R236 ;  /* 0x000094ec01007387 */ /* 0x000fe20000100800 */
[----:B------:R-:W-:-:S02]  /*14c90*/  FMNMX.FTZ R5, R165, R5, !PT ;  /* 0x00000005a5057209 */ /* 0x000fc40007810000 */
        /* <DEDUP_REMOVED lines=10> */
[----:B------:R-:W-:Y:S01]  /*14d40*/  FSEL R243, R79, -INF , P0 ;  /* 0xff8000004ff37808 */ /* 0x000fe20000000000 */
[----:B------:R-:W-:Y:S01]  /*14d50*/  STL [R1+0x98], R246 ;  /* 0x000098f601007387 */ /* 0x000fe20000100800 */
[----:B------:R-:W-:Y:S02]  /*14d60*/  ISETP.GT.AND P1, PT, R4, 0x38, PT ;  /* 0x000000380400780c */ /* 0x000fe40003f24270 */
[----:B------:R-:W-:Y:S01]  /*14d70*/  FMNMX.FTZ R5, R246, R5, !PT ;  /* 0x00000005f6057209 */ /* 0x000fe20007810000 */
[----:B------:R-:W-:Y:S01]  /*14d80*/  STL [R1+0x9c], R243 ;  /* 0x00009cf301007387 */ /* 0x000fe20000100800 */
[----:B------:R-:W-:-:S02]  /*14d90*/  ISETP.GT.AND P0, PT, R4, 0x39, PT ;  /* 0x000000390400780c */ /* 0x000fc40003f04270 */
[----:B------:R-:W-:Y:S01]  /*14da0*/  FSEL R241, R66, -INF , P1 ;  /* 0xff80000042f17808 */ /* 0x000fe20000800000 */
[----:B------:R-:W-:Y:S01]  /*14db0*/  LDSM.16.MT88.4 R76, [R237+0x100] ;  /* 0x00010000ed4c783b */ /* 0x000fe20000004200 */
[----:B------:R-:W-:Y:S02]  /*14dc0*/  FMNMX.FTZ R5, R243, R5, !PT ;  /* 0x00000005f3057209 */ /* 0x000fe40007810000 */
[----:B------:R-:W-:Y:S01]  /*14dd0*/  FSEL R242, R67, -INF , P0 ;  /* 0xff80000043f27808 */ /* 0x000fe20000000000 */
[----:B------:R-:W-:Y:S01]  /*14de0*/  STL [R1+0xa0], R241 ;  /* 0x0000a0f101007387 */ /* 0x000fe20000100800 */
[----:B------:R-:W-:Y:S02]  /*14df0*/  FMNMX.FTZ R5, R241, R5, !PT ;  /* 0x00000005f1057209 */ /* 0x000fe40007810000 */
[----:B------:R-:W-:Y:S01]  /*14e00*/  IMNMX R2, R11, R2, PT ;  /* 0x000000020b027217 */ /* 0x000fe20003800200 */
[----:B------:R-:W-:Y:S01]  /*14e10*/  STL [R1+0xa4], R242 ;  /* 0x0000a4f201007387 */ /* 0x000fe20000100800 */
[----:B------:R-:W-:-:S02]  /*14e20*/  FMNMX.FTZ R5, R242, R5, !PT ;  /* 0x00000005f2057209 */ /* 0x000fc40007810000 */
[----:B------:R-:W-:Y:S01]  /*14e30*/  ISETP.GT.AND P1, PT, R2, RZ, PT ;  /* 0x000000ff0200720c */ /* 0x000fe20003f24270 */
[----:B------:R-:W-:Y:S01]  /*14e40*/  LDSM.16.MT88.4 R64, [R238+0x900] ;  /* 0x00090000ee40783b */ /* 0x000fe20000004200 */
[----:B-1----:R-:W-:Y:S02]  /*14e50*/  FMNMX.FTZ R4, R6, R9, !PT ;  /* 0x0000000906047209 */ /* 0x002fe40007810000 */
[----:B------:R-:W-:Y:S01]  /*14e60*/  FSEL R23, R62, -INF , P1 ;  /* 0xff8000003e177808 */ /* 0x000fe20000800000 */
[----:B------:R-:W1:Y:S04]  /*14e70*/  SHFL.BFLY PT, R7, R5, 0x2, 0x1f ;  /* 0x0c401f0005077f89 */ /* 0x000e6800000e0000 */
[----:B------:R-:W2:Y:S01]  /*14e80*/  SHFL.BFLY PT, R6, R4, 0x1, 0x1f ;  /* 0x0c201f0004067f89 */ /* 0x000ea200000e0000 */
[----:B-1----:R-:W-:-:S02]  /*14e90*/  FMNMX.FTZ R5, R5, R7, !PT ;  /* 0x0000000705057209 */ /* 0x002fc40007810000 */
[----:B--2---:R-:W-:-:S03]  /*14ea0*/  FMNMX.FTZ R184, R4, R6, !PT ;  /* 0x0000000604b87209 */ /* 0x004fc60007810000 */
[----:B------:R-:W1:Y:S01]  /*14eb0*/  SHFL.BFLY PT, R7, R5, 0x1, 0x1f ;  /* 0x0c201f0005077f89 */ /* 0x000e6200000e0000 */
[C---:B------:R-:W-:Y:S01]  /*14ec0*/  FSETP.NEU.FTZ.AND P0, PT, R184.reuse, -INF , PT ;  /* 0xff800000b800780b */ /* 0x040fe20003f1d000 */
[----:B------:R-:W-:Y:S02]  /*14ed0*/  FMUL.FTZ R4, R184, c[0x0][0x2d0] ;  /* 0x0000b400b8047a20 */ /* 0x000fe40000410000 */
[----:B------:R2:W-:Y:S03]  /*14ee0*/  STL [R1+0xa8], R184 ;  /* 0x0000a8b801007387 */ /* 0x0005e60000100800 */
[----:B------:R-:W-:-:S05]  /*14ef0*/  FSEL R13, R4, RZ, P0 ;  /* 0x000000ff040d7208 */ /* 0x000fca0000000000 */
[--C-:B------:R-:W-:Y:S02]  /*14f00*/  FFMA.FTZ R4, R12, c[0x0][0x2d0], -R13.reuse ;  /* 0x0000b4000c047a23 */ /* 0x100fe4000001080d */
[--C-:B------:R-:W-:Y:S02]  /*14f10*/  FFMA.FTZ R8, R26, c[0x0][0x2d0], -R13.reuse ;  /* 0x0000b4001a087a23 */ /* 0x100fe4000001080d */
[----:B------:R3:W-:Y:S01]  /*14f20*/  MUFU.EX2 R248, R4 ;  /* 0x0000000400f87308 */ /* 0x0007e20000000800 */
[----:B-1----:R-:W-:Y:S01]  /*14f30*/  FMNMX.FTZ R182, R7, R5, !PT ;  /* 0x0000000507b67209 */ /* 0x002fe20007810000 */
[----:B------:R-:W-:-:S06]  /*14f40*/  FFMA.FTZ R5, R15, c[0x0][0x2d0], -R13 ;  /* 0x0000b4000f057a23 */ /* 0x000fcc000001080d */
[----:B------:R1:W-:Y:S01]  /*14f50*/  MUFU.EX2 R241, R8 ;  /* 0x0000000800f17308 */ /* 0x0003e20000000800 */
[----:B------:R-:W-:Y:S01]  /*14f60*/  FSETP.NEU.FTZ.AND P0, PT, R182, -INF , PT ;  /* 0xff800000b600780b */ /* 0x000fe20003f1d000 */
[----:B---3--:R-:W-:-:S06]  /*14f70*/  FFMA.FTZ R4, R14, c[0x0][0x2d0], -R13 ;  /* 0x0000b4000e047a23 */ /* 0x008fcc000001080d */
[----:B------:R-:W-:Y:S01]  /*14f80*/  MUFU.EX2 R246, R5 ;  /* 0x0000000500f67308 */ /* 0x000fe20000000800 */
[----:B-1----:R-:W-:-:S07]  /*14f90*/  FFMA.FTZ R8, R27, c[0x0][0x2d0], -R13 ;  /* 0x0000b4001b087a23 */ /* 0x002fce000001080d */
[----:B------:R1:W-:Y:S08]  /*14fa0*/  MUFU.EX2 R249, R4 ;  /* 0x0000000400f97308 */ /* 0x0003f00000000800 */
[----:B------:R3:W-:Y:S01]  /*14fb0*/  MUFU.EX2 R244, R8 ;  /* 0x0000000800f47308 */ /* 0x0007e20000000800 */
[----:B-1----:R-:W-:-:S05]  /*14fc0*/  FMUL.FTZ R4, R182, c[0x0][0x2d0] ;  /* 0x0000b400b6047a20 */ /* 0x002fca0000410000 */
[----:B------:R-:W-:Y:S01]  /*14fd0*/  FSEL R12, R4, RZ, P0 ;  /* 0x000000ff040c7208 */ /* 0x000fe20000000000 */
[----:B------:R-:W-:-:S04]  /*14fe0*/  FFMA.FTZ R4, R16, c[0x0][0x2d0], -R13 ;  /* 0x0000b40010047a23 */ /* 0x000fc8000001080d */
[--C-:B------:R-:W-:Y:S01]  /*14ff0*/  FFMA.FTZ R0, R18, c[0x0][0x2d0], -R12.reuse ;  /* 0x0000b40012007a23 */ /* 0x100fe2000001080c */
[----:B------:R1:W4:Y:S01]  /*15000*/  MUFU.EX2 R243, R4 ;  /* 0x0000000400f37308 */ /* 0x0003220000000800 */
[----:B---3--:R-:W-:-:S07]  /*15010*/  FFMA.FTZ R8, R28, c[0x0][0x2d0], -R12 ;  /* 0x0000b4001c087a23 */ /* 0x008fce000001080c */
[----:B------:R3:W-:Y:S01]  /*15020*/  MUFU.EX2 R252, R0 ;  /* 0x0000000000fc7308 */ /* 0x0007e20000000800 */
[----:B-1----:R-:W-:Y:S01]  /*15030*/  FFMA.FTZ R4, R17, c[0x0][0x2d0], -R12 ;  /* 0x0000b40011047a23 */ /* 0x002fe2000001080c */
[----:B----4-:R-:W-:-:S06]  /*15040*/  F2FP.PACK_AB R6, R243, R246 ;  /* 0x000000f6f306723e */ /* 0x010fcc00000000ff */
[----:B------:R1:W-:Y:S01]  /*15050*/  MUFU.EX2 R250, R8 ;  /* 0x0000000800fa7308 */ /* 0x0003e20000000800 */
[----:B---3--:R-:W-:-:S07]  /*15060*/  FFMA.FTZ R0, R19, c[0x0][0x2d0], -R12 ;  /* 0x0000b40013007a23 */ /* 0x008fce000001080c */
[----:B------:R3:W4:Y:S08]  /*15070*/  MUFU.EX2 R245, R4 ;  /* 0x0000000400f57308 */ /* 0x0007300000000800 */
[----:B------:R2:W-:Y:S01]  /*15080*/  MUFU.EX2 R208, R0 ;  /* 0x0000000000d07308 */ /* 0x0005e20000000800 */
[----:B-1----:R-:W-:Y:S01]  /*15090*/  FFMA.FTZ R8, R29, c[0x0][0x2d0], -R12 ;  /* 0x0000b4001d087a23 */ /* 0x002fe2000001080c */
[----:B---3--:R-:W-:-:S06]  /*150a0*/  F2FP.PACK_AB R4, R249, R248 ;  /* 0x000000f8f904723e */ /* 0x008fcc00000000ff */
[----:B------:R-:W1:Y:S01]  /*150b0*/  MUFU.EX2 R242, R8 ;  /* 0x0000000800f27308 */ /* 0x000e620000000800 */
[----:B----4-:R-:W-:Y:S01]  /*150c0*/  F2FP.PACK_AB R5, R252, R245 ;  /* 0x000000f5fc05723e */ /* 0x010fe200000000ff */
[----:B--2---:R-:W-:-:S06]  /*150d0*/  FFMA.FTZ R0, R20, c[0x0][0x2d0], -R12 ;  /* 0x0000b40014007a23 */ /* 0x004fcc000001080c */
[----:B------:R2:W3:Y:S01]  /*150e0*/  MUFU.EX2 R236, R0 ;  /* 0x0000000000ec7308 */ /* 0x0004e20000000800 */
[----:B-1----:R-:W-:Y:S01]  /*150f0*/  F2FP.PACK_AB R9, R242, R250 ;  /* 0x000000faf209723e */ /* 0x002fe200000000ff */
[----:B--2---:R-:W-:Y:S01]  /*15100*/  IMAD.IADD R0, R10, 0x1, R3 ;  /* 0x000000010a007824 */ /* 0x004fe200078e0203 */
[----:B---3--:R-:W-:Y:S01]  /*15110*/  F2FP.PACK_AB R7, R236, R208 ;  /* 0x000000d0ec07723e */ /* 0x008fe200000000ff */
[----:B------:R-:W-:Y:S01]  /*15120*/  FFMA.FTZ R3, R21, c[0x0][0x2d0], -R13 ;  /* 0x0000b40015037a23 */ /* 0x000fe2000001080d */
[----:B------:R-:W-:Y:S02]  /*15130*/  F2FP.PACK_AB R10, R244, R241 ;  /* 0x000000f1f40a723e */ /* 0x000fe400000000ff */
[----:B------:R-:W-:Y:S01]  /*15140*/  IMNMX R0, R11, R0, PT ;  /* 0x000000000b007217 */ /* 0x000fe20003800200 */
[----:B------:R1:W-:Y:S02]  /*15150*/  MUFU.EX2 R251, R3 ;  /* 0x0000000300fb7308 */ /* 0x0003e40000000800 */
[----:B------:R-:W-:Y:S01]  /*15160*/  HMMA.16816.F32 R44, R4, R76, RZ ;  /* 0x0000004c042c723c */ /* 0x000fe200000018ff */
[----:B------:R-:W-:-:S02]  /*15170*/  ISETP.GT.AND P0, PT, R0, RZ, PT ;  /* 0x000000ff0000720c */ /* 0x000fc40003f04270 */
[C---:B------:R-:W-:Y:S02]  /*15180*/  ISETP.GT.AND P2, PT, R0.reuse, 0x1, PT ;  /* 0x000000010000780c */ /* 0x040fe40003f44270 */
[----:B------:R-:W-:Y:S02]  /*15190*/  ISETP.GT.AND P3, PT, R0, 0x8, PT ;  /* 0x000000080000780c */ /* 0x000fe40003f64270 */
[----:B------:R-:W-:Y:S01]  /*151a0*/  FSEL R14, R60, -INF , P0 ;  /* 0xff8000003c0e7808 */ /* 0x000fe20000000000 */
[C---:B------:R-:W-:Y:S01]  /*151b0*/  HMMA.16816.F32 R116, R4.reuse, R80, RZ ;  /* 0x000000500474723c */ /* 0x040fe200000018ff */
[----:B------:R-:W-:Y:S02]  /*151c0*/  FSEL R15, R61, -INF , P2 ;  /* 0xff8000003d0f7808 */ /* 0x000fe40001000000 */
[----:B------:R-:W-:Y:S02]  /*151d0*/  ISETP.GT.AND P0, PT, R2, 0x1, PT ;  /* 0x000000010200780c */ /* 0x000fe40003f04270 */
[----:B------:R-:W-:Y:S01]  /*151e0*/  ISETP.GT.AND P2, PT, R0, 0x9, PT ;  /* 0x000000090000780c */ /* 0x000fe20003f44270 */
[----:B-1----:R-:W-:Y:S01]  /*151f0*/  FFMA.FTZ R3, R22, c[0x0][0x2d0], -R13 ;  /* 0x0000b40016037a23 */ /* 0x002fe2000001080d */
[----:B------:R-:W-:Y:S01]  /*15200*/  FSEL R16, R56, -INF , P3 ;  /* 0xff80000038107808 */ /* 0x000fe20001800000 */
[----:B------:R-:W-:Y:S01]  /*15210*/  HMMA.16816.F32 R128, R4, R84, RZ ;  /* 0x000000540480723c */ /* 0x000fe200000018ff */
[----:B------:R-:W-:Y:S01]  /*15220*/  FSEL R24, R63, -INF , P0 ;  /* 0xff8000003f187808 */ /* 0x000fe20000000000 */
[----:B------:R1:W2:Y:S01]  /*15230*/  MUFU.EX2 R184, R3 ;  /* 0x0000000300b87308 */ /* 0x0002a20000000800 */
[C---:B------:R-:W-:Y:S01]  /*15240*/  ISETP.GT.AND P0, PT, R0.reuse, 0x11, PT ;  /* 0x000000110000780c */ /* 0x040fe20003f04270 */
[----:B------:R-:W3:Y:S01]  /*15250*/  LDSM.16.MT88.4 R60, [R240+0x900] ;  /* 0x00090000f03c783b */ /* 0x000ee20000004200 */
[----:B------:R-:W-:-:S02]  /*15260*/  ISETP.GT.AND P1, PT, R0, 0x10, PT ;  /* 0x000000100000780c */ /* 0x000fc40003f24270 */
[----:B------:R-:W-:Y:S01]  /*15270*/  FSEL R17, R57, -INF , P2 ;  /* 0xff80000039117808 */ /* 0x000fe20001000000 */
[C---:B------:R-:W-:Y:S01]  /*15280*/  HMMA.16816.F32 R132, R4.reuse, R92, RZ ;  /* 0x0000005c0484723c */ /* 0x040fe200000018ff */
[----:B------:R-:W-:Y:S02]  /*15290*/  FSEL R19, R53, -INF , P0 ;  /* 0xff80000035137808 */ /* 0x000fe40000000000 */
[----:B------:R-:W-:Y:S02]  /*152a0*/  ISETP.GT.AND P0, PT, R2, 0x11, PT ;  /* 0x000000110200780c */ /* 0x000fe40003f04270 */
[----:B------:R-:W-:Y:S02]  /*152b0*/  FSEL R18, R52, -INF , P1 ;  /* 0xff80000034127808 */ /* 0x000fe40000800000 */
[----:B------:R-:W-:Y:S01]  /*152c0*/  ISETP.GT.AND P1, PT, R2, 0x10, PT ;  /* 0x000000100200780c */ /* 0x000fe20003f24270 */
[----:B------:R-:W-:Y:S01]  /*152d0*/  HMMA.16816.F32 R140, R4, R96, RZ ;  /* 0x00000060048c723c */ /* 0x000fe200000018ff */
[----:B------:R-:W-:-:S02]  /*152e0*/  FSEL R35, R55, -INF , P0 ;  /* 0xff80000037237808 */ /* 0x000fc40000000000 */
[----:B-1----:R-:W-:Y:S02]  /*152f0*/  FMNMX.FTZ R3, R14, R15, !PT ;  /* 0x0000000f0e037209 */ /* 0x002fe40007810000 */
[----:B------:R-:W-:Y:S02]  /*15300*/  ISETP.GT.AND P0, PT, R0, 0x18, PT ;  /* 0x000000180000780c */ /* 0x000fe40003f04270 */
[----:B------:R-:W-:Y:S01]  /*15310*/  FMNMX.FTZ R3, R16, R3, !PT ;  /* 0x0000000310037209 */ /* 0x000fe20007810000 */
[----:B------:R-:W-:Y:S01]  /*15320*/  HMMA.16816.F32 R156, R4, R100, RZ ;  /* 0x00000064049c723c */ /* 0x000fe200000018ff */
[----:B------:R-:W-:Y:S02]  /*15330*/  FSEL R34, R54, -INF , P1 ;  /* 0xff80000036227808 */ /* 0x000fe40000800000 */
[----:B------:R-:W-:Y:S01]  /*15340*/  FMNMX.FTZ R3, R17, R3, !PT ;  /* 0x0000000311037209 */ /* 0x000fe20007810000 */
[----:B------:R-:W-:Y:S01]  /*15350*/  LDSM.16.MT88.4 R52, [R239+0x900] ;  /* 0x00090000ef34783b */ /* 0x000fe20000004200 */
[----:B------:R-:W-:-:S02]  /*15360*/  ISETP.GT.AND P1, PT, R0, 0x19, PT ;  /* 0x000000190000780c */ /* 0x000fc40003f24270 */
[----:B------:R-:W-:Y:S01]  /*15370*/  FMNMX.FTZ R3, R18, R3, !PT ;  /* 0x0000000312037209 */ /* 0x000fe20007810000 */
[C---:B------:R-:W-:Y:S01]  /*15380*/  HMMA.16816.F32 R152, R4.reuse, R104, RZ ;  /* 0x000000680498723c */ /* 0x040fe200000018ff */
[----:B------:R-:W-:Y:S02]  /*15390*/  FSEL R20, R48, -INF , P0 ;  /* 0xff80000030147808 */ /* 0x000fe40000000000 */
[----:B------:R-:W-:Y:S02]  /*153a0*/  FMNMX.FTZ R3, R19, R3, !PT ;  /* 0x0000000313037209 */ /* 0x000fe40007810000 */
[----:B------:R-:W-:Y:S02]  /*153b0*/  ISETP.GT.AND P2, PT, R2, 0x9, PT ;  /* 0x000000090200780c */ /* 0x000fe40003f44270 */
[----:B------:R-:W-:Y:S01]  /*153c0*/  ISETP.GT.AND P0, PT, R0, 0x20, PT ;  /* 0x000000200000780c */ /* 0x000fe20003f04270 */
[----:B------:R-:W-:Y:S01]  /*153d0*/  HMMA.16816.F32 R148, R4, R108, RZ ;  /* 0x0000006c0494723c */ /* 0x000fe200000018ff */
[----:B------:R-:W-:-:S02]  /*153e0*/  FSEL R21, R49, -INF , P1 ;  /* 0xff80000031157808 */ /* 0x000fc40000800000 */
[----:B------:R-:W-:Y:S02]  /*153f0*/  FMNMX.FTZ R3, R20, R3, !PT ;  /* 0x0000000314037209 */ /* 0x000fe40007810000 */
[----:B------:R-:W-:Y:S02]  /*15400*/  FSEL R33, R59, -INF , P2 ;  /* 0xff8000003b217808 */ /* 0x000fe40001000000 */
[----:B------:R-:W-:Y:S01]  /*15410*/  FSEL R162, R172, -INF , P0 ;  /* 0xff800000aca27808 */ /* 0x000fe20000000000 */
[----:B------:R-:W-:Y:S01]  /*15420*/  HMMA.16816.F32 R144, R4, R78, RZ ;  /* 0x0000004e0490723c */ /* 0x000fe200000018ff */
[----:B------:R-:W-:Y:S02]  /*15430*/  ISETP.GT.AND P3, PT, R2, 0x8, PT ;  /* 0x000000080200780c */ /* 0x000fe40003f64270 */
[C---:B------:R-:W-:Y:S02]  /*15440*/  ISETP.GT.AND P1, PT, R0.reuse, 0x21, PT ;  /* 0x000000210000780c */ /* 0x040fe40003f24270 */
[----:B------:R-:W-:-:S02]  /*15450*/  ISETP.GT.AND P0, PT, R0, 0x28, PT ;  /* 0x000000280000780c */ /* 0x000fc40003f04270 */
[----:B------:R-:W-:Y:S01]  /*15460*/  ISETP.GT.AND P2, PT, R0, 0x29, PT ;  /* 0x000000290000780c */ /* 0x000fe20003f44270 */
[C---:B------:R-:W-:Y:S01]  /*15470*/  HMMA.16816.F32 R136, R4.reuse, R82, RZ ;  /* 0x000000520488723c */ /* 0x040fe200000018ff */
[----:B------:R-:W-:Y:S02]  /*15480*/  FMNMX.FTZ R3, R21, R3, !PT ;  /* 0x0000000315037209 */ /* 0x000fe40007810000 */
[----:B------:R-:W-:Y:S02]  /*15490*/  FSEL R25, R58, -INF , P3 ;  /* 0xff8000003a197808 */ /* 0x000fe40001800000 */
[----:B------:R-:W-:Y:S01]  /*154a0*/  FSEL R161, R173, -INF , P1 ;  /* 0xff800000ada17808 */ /* 0x000fe20000800000 */
[----:B------:R-:W-:Y:S01]  /*154b0*/  LDSM.16.MT88.4 R56, [R238+0x2900] ;  /* 0x00290000ee38783b */ /* 0x000fe20000004200 */
[----:B------:R-:W-:Y:S01]  /*154c0*/  FSEL R160, R188, -INF , P0 ;  /* 0xff800000bca07808 */ /* 0x000fe20000000000 */
[----:B------:R-:W-:Y:S01]  /*154d0*/  HMMA.16816.F32 R120, R4, R86, RZ ;  /* 0x000000560478723c */ /* 0x000fe200000018ff */
[----:B------:R-:W-:-:S02]  /*154e0*/  FSEL R127, R189, -INF , P2 ;  /* 0xff800000bd7f7808 */ /* 0x000fc40001000000 */
[C---:B------:R-:W-:Y:S02]  /*154f0*/  ISETP.GT.AND P1, PT, R0.reuse, 0x30, PT ;  /* 0x000000300000780c */ /* 0x040fe40003f24270 */
[C---:B------:R-:W-:Y:S02]  /*15500*/  ISETP.GT.AND P0, PT, R0.reuse, 0x31, PT ;  /* 0x000000310000780c */ /* 0x040fe40003f04270 */
[C---:B------:R-:W-:Y:S01]  /*15510*/  ISETP.GT.AND P3, PT, R0.reuse, 0x38, PT ;  /* 0x000000380000780c */ /* 0x040fe20003f64270 */
[----:B------:R-:W-:Y:S01]  /*15520*/  HMMA.16816.F32 R112, R4, R94, RZ ;  /* 0x0000005e0470723c */ /* 0x000fe200000018ff */
[----:B------:R-:W-:Y:S02]  /*15530*/  ISETP.GT.AND P2, PT, R0, 0x39, PT ;  /* 0x000000390000780c */ /* 0x000fe40003f44270 */
[----:B------:R-:W-:Y:S01]  /*15540*/  FMNMX.FTZ R0, R162, R3, !PT ;  /* 0x00000003a2007209 */ /* 0x000fe20007810000 */
[----:B------:R-:W-:Y:S01]  /*15550*/  FFMA.FTZ R3, R30, c[0x0][0x2d0], -R12 ;  /* 0x0000b4001e037a23 */ /* 0x000fe2000001080c */
[----:B------:R-:W-:-:S02]  /*15560*/  FSEL R179, R192, -INF , P1 ;  /* 0xff800000c0b37808 */ /* 0x000fc40000800000 */
[----:B------:R-:W-:Y:S01]  /*15570*/  FMNMX.FTZ R0, R161, R0, !PT ;  /* 0x00000000a1007209 */ /* 0x000fe20007810000 */
[----:B------:R1:W-:Y:S01]  /*15580*/  MUFU.EX2 R180, R3 ;  /* 0x0000000300b47308 */ /* 0x0003e20000000800 */
[----:B------:R-:W-:Y:S01]  /*15590*/  FSEL R178, R193, -INF , P0 ;  /* 0xff800000c1b27808 */ /* 0x000fe20000000000 */
[C---:B------:R-:W-:Y:S01]  /*155a0*/  HMMA.16816.F32 R68, R4.reuse, R98, RZ ;  /* 0x000000620444723c */ /* 0x040fe200000018ff */
[----:B------:R-:W-:Y:S02]  /*155b0*/  FMNMX.FTZ R0, R160, R0, !PT ;  /* 0x00000000a0007209 */ /* 0x000fe40007810000 */
[----:B------:R-:W-:Y:S02]  /*155c0*/  FSEL R177, R196, -INF , P3 ;  /* 0xff800000c4b17808 */ /* 0x000fe40001800000 */
[----:B------:R-:W-:Y:S02]  /*155d0*/  FMNMX.FTZ R0, R127, R0, !PT ;  /* 0x000000007f007209 */ /* 0x000fe40007810000 */
[----:B------:R-:W-:Y:S01]  /*155e0*/  FSEL R176, R197, -INF , P2 ;  /* 0xff800000c5b07808 */ /* 0x000fe20001000000 */
[----:B------:R-:W-:Y:S01]  /*155f0*/  HMMA.16816.F32 R40, R4, R102, RZ ;  /* 0x000000660428723c */ /* 0x000fe200000018ff */
[----:B------:R-:W-:-:S02]  /*15600*/  FMNMX.FTZ R0, R179, R0, !PT ;  /* 0x00000000b3007209 */ /* 0x000fc40007810000 */
[----:B------:R-:W-:Y:S02]  /*15610*/  ISETP.GT.AND P1, PT, R2, 0x18, PT ;  /* 0x000000180200780c */ /* 0x000fe40003f24270 */
[----:B------:R-:W-:Y:S01]  /*15620*/  FMNMX.FTZ R0, R178, R0, !PT ;  /* 0x00000000b2007209 */ /* 0x000fe20007810000 */
[----:B-1----:R-:W-:Y:S01]  /*15630*/  FFMA.FTZ R3, R31, c[0x0][0x2d0], -R12 ;  /* 0x0000b4001f037a23 */ /* 0x002fe2000001080c */
[----:B------:R-:W-:Y:S01]  /*15640*/  ISETP.GT.AND P0, PT, R2, 0x19, PT ;  /* 0x000000190200780c */ /* 0x000fe20003f04270 */
[----:B------:R-:W-:Y:S01]  /*15650*/  HMMA.16816.F32 R36, R4, R106, RZ ;  /* 0x0000006a0424723c */ /* 0x000fe200000018ff */
[----:B------:R-:W-:Y:S01]  /*15660*/  FMNMX.FTZ R0, R177, R0, !PT ;  /* 0x00000000b1007209 */ /* 0x000fe20007810000 */
[----:B------:R1:W4:Y:S01]  /*15670*/  MUFU.EX2 R247, R3 ;  /* 0x0000000300f77308 */ /* 0x0003220000000800 */
[----:B------:R-:W-:Y:S02]  /*15680*/  FSEL R22, R50, -INF , P1 ;  /* 0xff80000032167808 */ /* 0x000fe40000800000 */
[----:B------:R-:W-:-:S02]  /*15690*/  FMNMX.FTZ R0, R176, R0, !PT ;  /* 0x00000000b0007209 */ /* 0x000fc40007810000 */
[----:B------:R-:W-:Y:S01]  /*156a0*/  FSEL R32, R51, -INF , P0 ;  /* 0xff80000033207808 */ /* 0x000fe20000000000 */
[----:B------:R-:W-:Y:S01]  /*156b0*/  HMMA.16816.F32 R28, R4, R110, RZ ;  /* 0x0000006e041c723c */ /* 0x000fe200000018ff */
[----:B------:R-:W-:Y:S01]  /*156c0*/  LDSM.16.MT88.4 R48, [R240+0x2900] ;  /* 0x00290000f030783b */ /* 0x000fe20000004200 */
[----:B------:R-:W-:Y:S02]  /*156d0*/  FMNMX.FTZ R8, R23, R24, !PT ;  /* 0x0000001817087209 */ /* 0x000fe40007810000 */
[C---:B------:R-:W-:Y:S01]  /*156e0*/  ISETP.GT.AND P1, PT, R2.reuse, 0x20, PT ;  /* 0x000000200200780c */ /* 0x040fe20003f24270 */
[----:B------:R-:W3:Y:S01]  /*156f0*/  SHFL.BFLY PT, R4, R0, 0x2, 0x1f ;  /* 0x0c401f0000047f89 */ /* 0x000ee200000e0000 */
[----:B------:R-:W-:Y:S02]  /*15700*/  ISETP.GT.AND P0, PT, R2, 0x21, PT ;  /* 0x000000210200780c */ /* 0x000fe40003f04270 */
[----:B------:R-:W-:Y:S02]  /*15710*/  FSEL R126, R174, -INF , P1 ;  /* 0xff800000ae7e7808 */ /* 0x000fe40000800000 */
[----:B-1----:R-:W-:-:S02]  /*15720*/  FMNMX.FTZ R3, R25, R8, !PT ;  /* 0x0000000819037209 */ /* 0x002fc40007810000 */
[----:B--2---:R-:W-:Y:S02]  /*15730*/  F2FP.PACK_AB R8, R184, R251 ;  /* 0x000000fbb808723e */ /* 0x004fe400000000ff */
[----:B----4-:R-:W-:Y:S02]  /*15740*/  F2FP.PACK_AB R11, R247, R180 ;  /* 0x000000b4f70b723e */ /* 0x010fe400000000ff */
[----:B------:R-:W-:Y:S02]  /*15750*/  FMNMX.FTZ R3, R33, R3, !PT ;  /* 0x0000000321037209 */ /* 0x000fe40007810000 */
[----:B------:R-:W-:Y:S02]  /*15760*/  FSEL R125, R175, -INF , P0 ;  /* 0xff800000af7d7808 */ /* 0x000fe40000000000 */
[----:B------:R-:W-:Y:S01]  /*15770*/  FMNMX.FTZ R3, R34, R3, !PT ;  /* 0x0000000322037209 */ /* 0x000fe20007810000 */
[----:B------:R-:W-:Y:S01]  /*15780*/  HMMA.16816.F32 R220, R8, R64, R116 ;  /* 0x0000004008dc723c */ /* 0x000fe20000001874 */
[----:B------:R-:W-:-:S02]  /*15790*/  ISETP.GT.AND P1, PT, R2, 0x28, PT ;  /* 0x000000280200780c */ /* 0x000fc40003f24270 */
[----:B------:R-:W-:Y:S02]  /*157a0*/  FMNMX.FTZ R3, R35, R3, !PT ;  /* 0x0000000323037209 */ /* 0x000fe40007810000 */
[----:B------:R-:W-:Y:S02]  /*157b0*/  ISETP.GT.AND P0, PT, R2, 0x29, PT ;  /* 0x000000290200780c */ /* 0x000fe40003f04270 */
[----:B------:R-:W-:Y:S01]  /*157c0*/  FMNMX.FTZ R3, R22, R3, !PT ;  /* 0x0000000316037209 */ /* 0x000fe20007810000 */
[----:B---3--:R-:W-:Y:S01]  /*157d0*/  HMMA.16816.F32 R224, R8, R60, R128 ;  /* 0x0000003c08e0723c */ /* 0x008fe20000001880 */
[----:B------:R-:W-:Y:S02]  /*157e0*/  FMNMX.FTZ R0, R4, R0, !PT ;  /* 0x0000000004007209 */ /* 0x000fe40007810000 */
[----:B------:R-:W-:Y:S02]  /*157f0*/  FMNMX.FTZ R3, R32, R3, !PT ;  /* 0x0000000320037209 */ /* 0x000fe40007810000 */
[----:B------:R-:W-:-:S02]  /*15800*/  FSEL R124, R190, -INF , P1 ;  /* 0xff800000be7c7808 */ /* 0x000fc40000800000 */
[----:B------:R-:W-:Y:S01]  /*15810*/  FMNMX.FTZ R3, R126, R3, !PT ;  /* 0x000000037e037209 */ /* 0x000fe20007810000 */
[C---:B------:R-:W-:Y:S01]  /*15820*/  HMMA.16816.F32 R4, R8.reuse, R56, R156 ;  /* 0x000000380804723c */ /* 0x040fe2000000189c */
[----:B------:R-:W-:Y:S02]  /*15830*/  FSEL R116, R191, -INF , P0 ;  /* 0xff800000bf747808 */ /* 0x000fe40000000000 */
[----:B------:R-:W-:Y:S02]  /*15840*/  FMNMX.FTZ R3, R125, R3, !PT ;  /* 0x000000037d037209 */ /* 0x000fe40007810000 */
[----:B------:R-:W-:Y:S02]  /*15850*/  ISETP.GT.AND P0, PT, R2, 0x30, PT ;  /* 0x000000300200780c */ /* 0x000fe40003f04270 */
[----:B------:R-:W-:Y:S01]  /*15860*/  FMNMX.FTZ R3, R124, R3, !PT ;  /* 0x000000037c037209 */ /* 0x000fe20007810000 */
[----:B------:R-:W-:Y:S01]  /*15870*/  HMMA.16816.F32 R68, R8, R90, R68 ;  /* 0x0000005a0844723c */ /* 0x000fe20000001844 */
[----:B------:R-:W-:-:S02]  /*15880*/  ISETP.GT.AND P2, PT, R2, 0x31, PT ;  /* 0x000000310200780c */ /* 0x000fc40003f44270 */
[----:B------:R-:W-:Y:S02]  /*15890*/  FSEL R131, R194, -INF , P0 ;  /* 0xff800000c2837808 */ /* 0x000fe40000000000 */
[----:B------:R-:W-:Y:S02]  /*158a0*/  FMNMX.FTZ R3, R116, R3, !PT ;  /* 0x0000000374037209 */ /* 0x000fe40007810000 */
[C---:B------:R-:W-:Y:S01]  /*158b0*/  ISETP.GT.AND P1, PT, R2.reuse, 0x38, PT ;  /* 0x000000380200780c */ /* 0x040fe20003f24270 */
[----:B------:R-:W-:Y:S01]  /*158c0*/  HMMA.16816.F32 R200, R8, R88, R140 ;  /* 0x0000005808c8723c */ /* 0x000fe2000000188c */
[----:B------:R-:W-:Y:S02]  /*158d0*/  ISETP.GT.AND P0, PT, R2, 0x39, PT ;  /* 0x000000390200780c */ /* 0x000fe40003f04270 */
[----:B------:R-:W-:Y:S01]  /*158e0*/  FSEL R129, R195, -INF , P2 ;  /* 0xff800000c3817808 */ /* 0x000fe20001000000 */
[----:B------:R-:W1:Y:S01]  /*158f0*/  SHFL.BFLY PT, R2, R0, 0x1, 0x1f ;  /* 0x0c201f0000027f89 */ /* 0x000e6200000e0000 */
[----:B------:R-:W-:-:S02]  /*15900*/  FMNMX.FTZ R3, R131, R3, !PT ;  /* 0x0000000383037209 */ /* 0x000fc40007810000 */
[----:B------:R-:W-:Y:S01]  /*15910*/  FSEL R130, R198, -INF , P1 ;  /* 0xff800000c6827808 */ /* 0x000fe20000800000 */
[----:B------:R-:W-:Y:S01]  /*15920*/  IMAD.MOV.U32 R196, RZ, RZ, R5 ;  /* 0x000000ffffc47224 */ /* 0x000fe200078e0005 */
[----:B------:R-:W-:Y:S01]  /*15930*/  MOV R189, R4 ;  /* 0x0000000400bd7202 */ /* 0x000fe20000000f00 */
[----:B------:R-:W-:Y:S01]  /*15940*/  IMAD.MOV.U32 R191, RZ, RZ, R7 ;  /* 0x000000ffffbf7224 */ /* 0x000fe200078e0007 */
[----:B------:R-:W-:Y:S01]  /*15950*/  FMNMX.FTZ R3, R129, R3, !PT ;  /* 0x0000000381037209 */ /* 0x000fe20007810000 */
[----:B------:R-:W-:Y:S01]  /*15960*/  IMAD.MOV.U32 R190, RZ, RZ, R6 ;  /* 0x000000ffffbe7224 */ /* 0x000fe200078e0006 */
[----:B------:R-:W-:Y:S01]  /*15970*/  FSEL R128, R199, -INF , P0 ;  /* 0xff800000c7807808 */ /* 0x000fe20000000000 */
[----:B------:R-:W-:Y:S01]  /*15980*/  HMMA.16816.F32 R4, R8, R48, R152 ;  /* 0x000000300804723c */ /* 0x000fe20000001898 */
[----:B------:R-:W-:-:S04]  /*15990*/  FMNMX.FTZ R3, R130, R3, !PT ;  /* 0x0000000382037209 */ /* 0x000fc80007810000 */
[----:B------:R-:W-:-:S03]  /*159a0*/  FMNMX.FTZ R3, R128, R3, !PT ;  /* 0x0000000380037209 */ /* 0x000fc60007810000 */
[C---:B------:R-:W-:Y:S02]  /*159b0*/  HMMA.16816.F32 R140, R8.reuse, R66, R136 ;  /* 0x00000042088c723c */ /* 0x040fe40000001888 */
[----:B------:R-:W-:Y:S01]  /*159c0*/  MOV R187, R200 ;  /* 0x000000c800bb7202 */ /* 0x000fe20000000f00 */
[----:B------:R-:W-:Y:S02]  /*159d0*/  IMAD.MOV.U32 R183, RZ, RZ, R201 ;  /* 0x000000ffffb77224 */ /* 0x000fe400078e00c9 */
[----:B------:R-:W-:Y:S01]  /*159e0*/  IMAD.MOV.U32 R181, RZ, RZ, R202 ;  /* 0x000000ffffb57224 */ /* 0x000fe200078e00ca */
[----:B-1----:R-:W-:Y:S01]  /*159f0*/  FMNMX.FTZ R186, R0, R2, !PT ;  /* 0x0000000200ba7209 */ /* 0x002fe20007810000 */
[----:B------:R-:W-:Y:S01]  /*15a00*/  IMAD.MOV.U32 R139, RZ, RZ, R71 ;  /* 0x000000ffff8b7224 */ /* 0x000fe200078e0047 */
[----:B------:R-:W-:Y:S01]  /*15a10*/  HMMA.16816.F32 R216, R8, R72, R44 ;  /* 0x0000004808d8723c */ /* 0x000fe2000000182c */
[----:B------:R-:W-:Y:S01]  /*15a20*/  IMAD.MOV.U32 R138, RZ, RZ, R69 ;  /* 0x000000ffff8a7224 */ /* 0x000fe200078e0045 */
[C---:B------:R-:W-:Y:S01]  /*15a30*/  FSETP.NEU.FTZ.AND P0, PT, R186.reuse, -INF , PT ;  /* 0xff800000ba00780b */ /* 0x040fe20003f1d000 */
[----:B------:R-:W-:Y:S01]  /*15a40*/  FMUL.FTZ R2, R186, c[0x0][0x2d0] ;  /* 0x0000b400ba027a20 */ /* 0x000fe20000410000 */
[----:B------:R-:W-:Y:S01]  /*15a50*/  LDSM.16.MT88.4 R44, [R239+0x2900] ;  /* 0x00290000ef2c783b */ /* 0x000fe20000004200 */
[----:B------:R-:W-:-:S02]  /*15a60*/  IMAD.MOV.U32 R137, RZ, RZ, R70 ;  /* 0x000000ffff897224 */ /* 0x000fc400078e0046 */
[----:B------:R-:W-:Y:S01]  /*15a70*/  IMAD.MOV.U32 R136, RZ, RZ, R68 ;  /* 0x000000ffff887224 */ /* 0x000fe200078e0044 */
[----:B------:R-:W-:Y:S01]  /*15a80*/  FSEL R2, R2, RZ, P0 ;  /* 0x000000ff02027208 */ /* 0x000fe20000000000 */
[----:B------:R-:W-:Y:S01]  /*15a90*/  IMAD.MOV.U32 R155, RZ, RZ, R5 ;  /* 0x000000ffff9b7224 */ /* 0x000fe200078e0005 */
[C---:B------:R-:W-:Y:S01]  /*15aa0*/  HMMA.16816.F32 R68, R8.reuse, R58, R40 ;  /* 0x0000003a0844723c */ /* 0x040fe20000001828 */
[----:B------:R-:W1:Y:S01]  /*15ab0*/  SHFL.BFLY PT, R5, R3, 0x2, 0x1f ;  /* 0x0c401f0003057f89 */ /* 0x000e6200000e0000 */
[----:B------:R-:W-:Y:S02]  /*15ac0*/  IMAD.MOV.U32 R152, RZ, RZ, R4 ;  /* 0x000000ffff987224 */ /* 0x000fe400078e0004 */
[----:B------:R-:W-:Y:S02]  /*15ad0*/  FFMA.FTZ R4, R14, c[0x0][0x2d0], -R2 ;  /* 0x0000b4000e047a23 */ /* 0x000fe40000010802 */
[----:B------:R-:W-:Y:S02]  /*15ae0*/  IMAD.MOV.U32 R171, RZ, RZ, R203 ;  /* 0x000000ffffab7224 */ /* 0x000fe400078e00cb */
[----:B------:R2:W-:Y:S01]  /*15af0*/  MUFU.EX2 R118, R4 ;  /* 0x0000000400767308 */ /* 0x0005e20000000800 */
[----:B------:R-:W-:Y:S01]  /*15b00*/  HMMA.16816.F32 R228, R8, R52, R132 ;  /* 0x0000003408e4723c */ /* 0x000fe20000001884 */
[----:B------:R-:W-:-:S02]  /*15b10*/  IMAD.MOV.U32 R154, RZ, RZ, R7 ;  /* 0x000000ffff9a7224 */ /* 0x000fc400078e0007 */
[----:B------:R-:W-:-:S05]  /*15b20*/  IMAD.MOV.U32 R153, RZ, RZ, R6 ;  /* 0x000000ffff997224 */ /* 0x000fca00078e0006 */
[C---:B------:R-:W-:Y:S07]  /*15b30*/  HMMA.16816.F32 R200, R8.reuse, R74, R144 ;  /* 0x0000004a08c8723c */ /* 0x040fee0000001890 */
[----:B------:R-:W-:Y:S01]  /*15b40*/  IMAD.MOV.U32 R43, RZ, RZ, R69 ;  /* 0x000000ffff2b7224 */ /* 0x000fe200078e0045 */
[----:B-1----:R-:W-:Y:S01]  /*15b50*/  FMNMX.FTZ R0, R3, R5, !PT ;  /* 0x0000000503007209 */ /* 0x002fe20007810000 */
[----:B------:R-:W-:Y:S01]  /*15b60*/  FFMA.FTZ R3, R15, c[0x0][0x2d0], -R2 ;  /* 0x0000b4000f037a23 */ /* 0x000fe20000010802 */
[----:B------:R-:W-:Y:S01]  /*15b70*/  MOV R42, R71 ;  /* 0x00000047002a7202 */ /* 0x000fe20000000f00 */
[----:B------:R-:W-:Y:S01]  /*15b80*/  IMAD.MOV.U32 R41, RZ, RZ, R70 ;  /* 0x000000ffff297224 */ /* 0x000fe200078e0046 */
[----:B------:R-:W-:Y:S01]  /*15b90*/  HMMA.16816.F32 R156, R8, R62, R120 ;  /* 0x0000003e089c723c */ /* 0x000fe20000001878 */
[----:B--2---:R-:W1:Y:S01]  /*15ba0*/  SHFL.BFLY PT, R4, R0, 0x1, 0x1f ;  /* 0x0c201f0000047f89 */ /* 0x004e6200000e0000 */
[----:B------:R2:W-:Y:S01]  /*15bb0*/  MUFU.EX2 R117, R3 ;  /* 0x0000000300757308 */ /* 0x0005e20000000800 */
[----:B------:R-:W-:-:S05]  /*15bc0*/  IMAD.MOV.U32 R40, RZ, RZ, R68 ;  /* 0x000000ffff287224 */ /* 0x000fca00078e0044 */
[C---:B------:R-:W-:Y:S08]  /*15bd0*/  HMMA.16816.F32 R68, R8.reuse, R50, R36 ;  /* 0x000000320844723c */ /* 0x040ff00000001824 */
[----:B------:R-:W-:Y:S01]  /*15be0*/  HMMA.16816.F32 R132, R8, R44, R148 ;  /* 0x0000002c0884723c */ /* 0x000fe20000001894 */
[----:B--2---:R-:W-:-:S04]  /*15bf0*/  FFMA.FTZ R3, R16, c[0x0][0x2d0], -R2 ;  /* 0x0000b40010037a23 */ /* 0x004fc80000010802 */
[----:B------:R2:W-:Y:S03]  /*15c00*/  MUFU.EX2 R119, R3 ;  /* 0x0000000300777308 */ /* 0x0005e60000000800 */
[----:B------:R-:W-:Y:S01]  /*15c10*/  HMMA.16816.F32 R172, R8, R54, R112 ;  /* 0x0000003608ac723c */ /* 0x000fe20000001870 */
[----:B-1----:R-:W-:Y:S01]  /*15c20*/  FMNMX.FTZ R185, R0, R4, !PT ;  /* 0x0000000400b97209 */ /* 0x002fe20007810000 */
[----:B------:R-:W-:-:S03]  /*15c30*/  FFMA.FTZ R0, R19, c[0x0][0x2d0], -R2 ;  /* 0x0000b40013007a23 */ /* 0x000fc60000010802 */
[----:B------:R-:W-:Y:S01]  /*15c40*/  FSETP.NEU.FTZ.AND P0, PT, R185, -INF , PT ;  /* 0xff800000b900780b */ /* 0x000fe20003f1d000 */
[----:B------:R1:W-:Y:S02]  /*15c50*/  MUFU.EX2 R14, R0 ;  /* 0x00000000000e7308 */ /* 0x0003e40000000800 */
[----:B------:R-:W-:Y:S01]  /*15c60*/  IMAD.MOV.U32 R36, RZ, RZ, R69 ;  /* 0x000000ffff247224 */ /* 0x000fe200078e0045 */
[----:B------:R-:W-:Y:S01]  /*15c70*/  HMMA.16816.F32 R8, R8, R46, R28 ;  /* 0x0000002e0808723c */ /* 0x000fe2000000181c */
[----:B------:R-:W-:Y:S02]  /*15c80*/  IMAD.MOV.U32 R210, RZ, RZ, R68 ;  /* 0x000000ffffd27224 */ /* 0x000fe400078e0044 */
[----:B------:R-:W-:Y:S02]  /*15c90*/  IMAD.MOV.U32 R211, RZ, RZ, R70 ;  /* 0x000000ffffd37224 */ /* 0x000fe400078e0046 */
[----:B--2---:R-:W-:Y:S02]  /*15ca0*/  FFMA.FTZ R3, R17, c[0x0][0x2d0], -R2 ;  /* 0x0000b40011037a23 */ /* 0x004fe40000010802 */
[----:B------:R-:W-:Y:S01]  /*15cb0*/  IMAD.MOV.U32 R37, RZ, RZ, R71 ;  /* 0x000000ffff257224 */ /* 0x000fe200078e0047 */
[----:B------:R-:W-:Y:S01]  /*15cc0*/  MOV R198, R134 ;  /* 0x0000008600c67202 */ /* 0x000fe20000000f00 */
[----:B------:R2:W3:Y:S01]  /*15cd0*/  MUFU.EX2 R188, R3 ;  /* 0x0000000300bc7308 */ /* 0x0004e20000000800 */
[----:B------:R-:W-:-:S02]  /*15ce0*/  IMAD.MOV.U32 R209, RZ, RZ, R133 ;  /* 0x000000ffffd17224 */ /* 0x000fc400078e0085 */
[----:B------:R-:W-:Y:S02]  /*15cf0*/  IMAD.MOV.U32 R199, RZ, RZ, R135 ;  /* 0x000000ffffc77224 */ /* 0x000fe400078e0087 */
[----:B-1----:R-:W-:Y:S02]  /*15d00*/  FMUL.FTZ R0, R185, c[0x0][0x2d0] ;  /* 0x0000b400b9007a20 */ /* 0x002fe40000410000 */
[----:B------:R-:W-:-:S03]  /*15d10*/  IMAD.MOV.U32 R197, RZ, RZ, R132 ;  /* 0x000000ffffc57224 */ /* 0x000fc600078e0084 */
[----:B------:R-:W-:-:S05]  /*15d20*/  FSEL R0, R0, RZ, P0 ;  /* 0x000000ff00007208 */ /* 0x000fca0000000000 */
[----:B------:R-:W-:Y:S01]  /*15d30*/  MOV R4, R9 ;  /* 0x0000000900047202 */ /* 0x000fe20000000f00 */
[----:B--2---:R-:W-:Y:S02]  /*15d40*/  FFMA.FTZ R3, R18, c[0x0][0x2d0], -R2 ;  /* 0x0000b40012037a23 */ /* 0x004fe40000010802 */
[----:B------:R-:W-:Y:S01]  /*15d50*/  IMAD.MOV.U32 R39, RZ, RZ, R10 ;  /* 0x000000ffff277224 */ /* 0x000fe200078e000a */
[----:B---3--:R-:W-:Y:S01]  /*15d60*/  F2FP.PACK_AB R10, R188, R119 ;  /* 0x00000077bc0a723e */ /* 0x008fe200000000ff */
[----:B------:R1:W-:Y:S01]  /*15d70*/  MUFU.EX2 R15, R3 ;  /* 0x00000003000f7308 */ /* 0x0003e20000000800 */
[----:B------:R-:W-:Y:S01]  /*15d80*/  IMAD.MOV.U32 R38, RZ, RZ, R8 ;  /* 0x000000ffff267224 */ /* 0x000fe200078e0008 */
[----:B------:R-:W-:Y:S01]  /*15d90*/  F2FP.PACK_AB R8, R117, R118 ;  /* 0x000000767508723e */ /* 0x000fe200000000ff */
[----:B------:R-:W-:Y:S02]  /*15da0*/  IMAD.MOV.U32 R71, RZ, RZ, R11 ;  /* 0x000000ffff477224 */ /* 0x000fe400078e000b */
[----:B-1----:R-:W-:-:S04]  /*15db0*/  FFMA.FTZ R3, R20, c[0x0][0x2d0], -R2 ;  /* 0x0000b40014037a23 */ /* 0x002fc80000010802 */
        /* <DEDUP_REMOVED lines=16> */
[C---:B------:R-:W-:Y:S07]  /*15ec0*/  HMMA.16816.F32 R24, R8.reuse, R80, RZ ;  /* 0x000000500818723c */ /* 0x040fee00000018ff */
[----:B------:R-:W-:Y:S01]  /*15ed0*/  IMAD.MOV.U32 R81, RZ, RZ, R188 ;  /* 0x000000ffff517224 */ /* 0x000fe200078e00bc */
[----:B------:R-:W-:Y:S01]  /*15ee0*/  HMMA.16816.F32 R28, R8, R76, RZ ;  /* 0x0000004c081c723c */ /* 0x000fe200000018ff */
[----:B------:R-:W-:-:S02]  /*15ef0*/  IMAD.MOV.U32 R80, RZ, RZ, R208 ;  /* 0x000000ffff507224 */ /* 0x000fc400078e00d0 */
[----:B-1----:R-:W-:-:S04]  /*15f00*/  FFMA.FTZ R3, R35, c[0x0][0x2d0], -R0 ;  /* 0x0000b40023037a23 */ /* 0x002fc80000010800 */
[----:B------:R1:W2:Y:S01]  /*15f10*/  MUFU.EX2 R233, R3 ;  /* 0x0000000300e97308 */ /* 0x0002a20000000800 */
[----:B------:R-:W-:Y:S07]  /*15f20*/  HMMA.16816.F32 R16, R8, R92, RZ ;  /* 0x0000005c0810723c */ /* 0x000fee00000018ff */
[----:B------:R-:W-:Y:S02]  /*15f30*/  IMAD.MOV.U32 R93, RZ, RZ, R43 ;  /* 0x000000ffff5d7224 */ /* 0x000fe400078e002b */
[----:B------:R-:W-:-:S02]  /*15f40*/  IMAD.MOV.U32 R92, RZ, RZ, R40 ;  /* 0x000000ffff5c7224 */ /* 0x000fc400078e0028 */
[----:B-1----:R-:W-:Y:S01]  /*15f50*/  FFMA.FTZ R3, R22, c[0x0][0x2d0], -R0 ;  /* 0x0000b40016037a23 */ /* 0x002fe20000010800 */
[----:B--2---:R-:W-:Y:S01]  /*15f60*/  F2FP.PACK_AB R5, R233, R214 ;  /* 0x000000d6e905723e */ /* 0x004fe200000000ff */
[----:B------:R-:W-:Y:S02]  /*15f70*/  HMMA.16816.F32 R20, R8, R84, RZ ;  /* 0x000000540814723c */ /* 0x000fe400000018ff */
[----:B------:R1:W-:Y:S05]  /*15f80*/  MUFU.EX2 R232, R3 ;  /* 0x0000000300e87308 */ /* 0x0003ea0000000800 */
[----:B------:R-:W-:Y:S01]  /*15f90*/  IMAD.MOV.U32 R85, RZ, RZ, R4 ;  /* 0x000000ffff557224 */ /* 0x000fe200078e0004 */
[----:B------:R-:W-:Y:S01]  /*15fa0*/  F2FP.PACK_AB R4, R14, R15 ;  /* 0x0000000f0e04723e */ /* 0x000fe200000000ff */
[----:B------:R-:W-:-:S02]  /*15fb0*/  IMAD.MOV.U32 R84, RZ, RZ, R38 ;  /* 0x000000ffff547224 */ /* 0x000fc400078e0026 */
[----:B-1----:R-:W-:Y:S02]  /*15fc0*/  FFMA.FTZ R3, R32, c[0x0][0x2d0], -R0 ;  /* 0x0000b40020037a23 */ /* 0x002fe40000010800 */
[----:B------:R-:W-:Y:S02]  /*15fd0*/  HMMA.16816.F32 R32, R8, R78, RZ ;  /* 0x0000004e0820723c */ /* 0x000fe400000018ff */
[----:B------:R-:W1:Y:S02]  /*15fe0*/  MUFU.EX2 R215, R3 ;  /* 0x0000000300d77308 */ /* 0x000e640000000800 */
[----:B-1----:R-:W-:Y:S01]  /*15ff0*/  F2FP.PACK_AB R7, R215, R232 ;  /* 0x000000e8d707723e */ /* 0x002fe200000000ff */
[----:B------:R-:W-:-:S06]  /*16000*/  FFMA.FTZ R3, R162, c[0x0][0x2d0], -R2 ;  /* 0x0000b400a2037a23 */ /* 0x000fcc0000010802 */
[----:B------:R-:W-:Y:S08]  /*16010*/  HMMA.16816.F32 R148, R4, R60, R20 ;  /* 0x0000003c0494723c */ /* 0x000ff00000001814 */
[----:B------:R-:W-:Y:S07]  /*16020*/  HMMA.16816.F32 R20, R8, R104, RZ ;  /* 0x000000680814723c */ /* 0x000fee00000018ff */
[----:B------:R-:W-:Y:S01]  /*16030*/  IMAD.MOV.U32 R105, RZ, RZ, R155 ;  /* 0x000000ffff697224 */ /* 0x000fe200078e009b */
[----:B------:R-:W-:Y:S01]  /*16040*/  HMMA.16816.F32 R132, R4, R64, R24 ;  /* 0x000000400484723c */ /* 0x000fe20000001818 */
[----:B------:R-:W-:-:S07]  /*16050*/  IMAD.MOV.U32 R104, RZ, RZ, R152 ;  /* 0x000000ffff687224 */ /* 0x000fce00078e0098 */
[----:B------:R-:W-:Y:S08]  /*16060*/  HMMA.16816.F32 R192, R4, R72, R28 ;  /* 0x0000004804c0723c */ /* 0x000ff0000000181c */
[C---:B------:R-:W-:Y:S07]  /*16070*/  HMMA.16816.F32 R24, R8.reuse, R100, RZ ;  /* 0x000000640818723c */ /* 0x040fee00000018ff */
[----:B------:R-:W-:Y:S01]  /*16080*/  IMAD.MOV.U32 R101, RZ, RZ, R209 ;  /* 0x000000ffff657224 */ /* 0x000fe200078e00d1 */
[----:B------:R-:W-:Y:S01]  /*16090*/  HMMA.16816.F32 R28, R8, R96, RZ ;  /* 0x00000060081c723c */ /* 0x000fe200000018ff */
[----:B------:R1:W-:Y:S01]  /*160a0*/  MUFU.EX2 R209, R3 ;  /* 0x0000000300d17308 */ /* 0x0003e20000000800 */
[----:B------:R-:W-:-:S05]  /*160b0*/  MOV R100, R197 ;  /* 0x000000c500647202 */ /* 0x000fca0000000f00 */
[----:B------:R-:W-:Y:S01]  /*160c0*/  IMAD.MOV.U32 R97, RZ, RZ, R39 ;  /* 0x000000ffff617224 */ /* 0x000fe200078e0027 */
[----:B------:R-:W-:Y:S01]  /*160d0*/  HMMA.16816.F32 R112, R4, R52, R16 ;  /* 0x000000340470723c */ /* 0x000fe20000001810 */
[----:B------:R-:W-:-:S07]  /*160e0*/  MOV R96, R37 ;  /* 0x0000002500607202 */ /* 0x000fce0000000f00 */
[----:B------:R-:W-:Y:S01]  /*160f0*/  HMMA.16816.F32 R16, R8, R108, RZ ;  /* 0x0000006c0810723c */ /* 0x000fe200000018ff */
[----:B-1----:R-:W-:-:S06]  /*16100*/  FFMA.FTZ R3, R161, c[0x0][0x2d0], -R2 ;  /* 0x0000b400a1037a23 */ /* 0x002fcc0000010802 */
[----:B------:R-:W-:Y:S01]  /*16110*/  IMAD.MOV.U32 R108, RZ, RZ, R210 ;  /* 0x000000ffff6c7224 */ /* 0x000fe200078e00d2 */
[----:B------:R-:W-:Y:S01]  /*16120*/  HMMA.16816.F32 R120, R4, R48, R20 ;  /* 0x000000300478723c */ /* 0x000fe20000001814 */
[----:B------:R1:W2:Y:S01]  /*16130*/  MUFU.EX2 R210, R3 ;  /* 0x0000000300d27308 */ /* 0x0002a20000000800 */
[----:B------:R-:W-:-:S06]  /*16140*/  IMAD.MOV.U32 R109, RZ, RZ, R36 ;  /* 0x000000ffff6d7224 */ /* 0x000fcc00078e0024 */
[C---:B------:R-:W-:Y:S07]  /*16150*/  HMMA.16816.F32 R36, R8.reuse, R82, RZ ;  /* 0x000000520824723c */ /* 0x040fee00000018ff */
[----:B------:R-:W-:Y:S01]  /*16160*/  IMAD.MOV.U32 R83, RZ, RZ, R211 ;  /* 0x000000ffff537224 */ /* 0x000fe200078e00d3 */
[----:B------:R-:W-:Y:S01]  /*16170*/  HMMA.16816.F32 R20, R8, R102, RZ ;  /* 0x000000660814723c */ /* 0x000fe200000018ff */
[----:B-1----:R-:W-:Y:S02]  /*16180*/  FFMA.FTZ R3, R160, c[0x0][0x2d0], -R2 ;  /* 0x0000b400a0037a23 */ /* 0x002fe40000010802 */
[----:B------:R-:W-:-:S02]  /*16190*/  IMAD.MOV.U32 R82, RZ, RZ, R199 ;  /* 0x000000ffff527224 */ /* 0x000fc400078e00c7 */
[----:B------:R1:W-:Y:S02]  /*161a0*/  MUFU.EX2 R211, R3 ;  /* 0x0000000300d37308 */ /* 0x0003e40000000800 */
[----:B------:R-:W-:Y:S01]  /*161b0*/  IMAD.MOV.U32 R102, RZ, RZ, R154 ;  /* 0x000000ffff667224 */ /* 0x000fe200078e009a */
[----:B------:R-:W-:Y:S01]  /*161c0*/  HMMA.16816.F32 R76, R4, R88, R28 ;  /* 0x00000058044c723c */ /* 0x000fe2000000181c */
[----:B------:R-:W-:-:S04]  /*161d0*/  IMAD.MOV.U32 R103, RZ, RZ, R136 ;  /* 0x000000ffff677224 */ /* 0x000fc800078e0088 */
[----:B------:R-:W-:Y:S02]  /*161e0*/  IMAD.MOV.U32 R162, RZ, RZ, R103 ;  /* 0x000000ffffa27224 */ /* 0x000fe400078e0067 */
[----:B------:R-:W-:Y:S01]  /*161f0*/  IMAD.MOV.U32 R88, RZ, RZ, R189 ;  /* 0x000000ffff587224 */ /* 0x000fe200078e00bd */
[----:B------:R-:W-:Y:S01]  /*16200*/  HMMA.16816.F32 R204, R4, R44, R16 ;  /* 0x0000002c04cc723c */ /* 0x000fe20000001810 */
[----:B------:R-:W-:Y:S02]  /*16210*/  IMAD.MOV.U32 R89, RZ, RZ, R196 ;  /* 0x000000ffff597224 */ /* 0x000fe400078e00c4 */
[----:B-1----:R-:W-:Y:S02]  /*16220*/  FFMA.FTZ R3, R127, c[0x0][0x2d0], -R2 ;  /* 0x0000b4007f037a23 */ /* 0x002fe40000010802 */
[----:B------:R-:W-:-:S03]  /*16230*/  IMAD.MOV.U32 R127, RZ, RZ, R171 ;  /* 0x000000ffff7f7224 */ /* 0x000fc600078e00ab */
[----:B------:R-:W-:Y:S01]  /*16240*/  HMMA.16816.F32 R16, R8, R106, RZ ;  /* 0x0000006a0810723c */ /* 0x000fe200000018ff */
[----:B------:R1:W-:Y:S06]  /*16250*/  MUFU.EX2 R212, R3 ;  /* 0x0000000300d47308 */ /* 0x0003ec0000000800 */
[----:B------:R-:W-:Y:S01]  /*16260*/  MOV R106, R191 ;  /* 0x000000bf006a7202 */ /* 0x000fe20000000f00 */
[----:B------:R-:W-:Y:S01]  /*16270*/  HMMA.16816.F32 R72, R4, R74, R32 ;  /* 0x0000004a0448723c */ /* 0x000fe20000001820 */
[----:B------:R-:W-:-:S07]  /*16280*/  IMAD.MOV.U32 R107, RZ, RZ, R153 ;  /* 0x000000ffff6b7224 */ /* 0x000fce00078e0099 */
[----:B------:R-:W-:Y:S01]  /*16290*/  HMMA.16816.F32 R32, R8, R86, RZ ;  /* 0x000000560820723c */ /* 0x000fe200000018ff */
[----:B-1----:R-:W-:Y:S01]  /*162a0*/  FFMA.FTZ R3, R126, c[0x0][0x2d0], -R0 ;  /* 0x0000b4007e037a23 */ /* 0x002fe20000010800 */
[----:B------:R-:W-:-:S03]  /*162b0*/  MOV R126, R181 ;  /* 0x000000b5007e7202 */ /* 0x000fc60000000f00 */
[----:B------:R1:W-:Y:S02]  /*162c0*/  MUFU.EX2 R188, R3 ;  /* 0x0000000300bc7308 */ /* 0x0003e40000000800 */
[----:B------:R-:W-:Y:S01]  /*162d0*/  IMAD.MOV.U32 R86, RZ, RZ, R42 ;  /* 0x000000ffff567224 */ /* 0x000fe200078e002a */
[----:B------:R-:W-:Y:S01]  /*162e0*/  HMMA.16816.F32 R144, R4, R56, R24 ;  /* 0x000000380490723c */ /* 0x000fe20000001818 */
[----:B------:R-:W-:-:S04]  /*162f0*/  IMAD.MOV.U32 R87, RZ, RZ, R198 ;  /* 0x000000ffff577224 */ /* 0x000fc800078e00c6 */
[----:B------:R-:W-:Y:S02]  /*16300*/  IMAD.MOV.U32 R103, RZ, RZ, R87 ;  /* 0x000000ffff677224 */ /* 0x000fe400078e0057 */
[----:B------:R-:W-:Y:S01]  /*16310*/  IMAD.MOV.U32 R87, RZ, RZ, R97 ;  /* 0x000000ffff577224 */ /* 0x000fe200078e0061 */
[----:B------:R-:W-:Y:S01]  /*16320*/  HMMA.16816.F32 R28, R8, R94, RZ ;  /* 0x0000005e081c723c */ /* 0x000fe200000018ff */
[----:B-1----:R-:W-:-:S06]  /*16330*/  FFMA.FTZ R3, R125, c[0x0][0x2d0], -R0 ;  /* 0x0000b4007d037a23 */ /* 0x002fcc0000010800 */
[----:B------:R-:W-:Y:S01]  /*16340*/  IMAD.MOV.U32 R95, RZ, RZ, R41 ;  /* 0x000000ffff5f7224 */ /* 0x000fe200078e0029 */
[----:B------:R-:W-:Y:S01]  /*16350*/  HMMA.16816.F32 R24, R8, R98, RZ ;  /* 0x000000620818723c */ /* 0x000fe200000018ff */
[----:B------:R1:W3:Y:S01]  /*16360*/  MUFU.EX2 R189, R3 ;  /* 0x0000000300bd7308 */ /* 0x0002e20000000800 */
[----:B------:R-:W-:Y:S02]  /*16370*/  IMAD.MOV.U32 R125, RZ, RZ, R183 ;  /* 0x000000ffff7d7224 */ /* 0x000fe400078e00b7 */
[----:B------:R-:W-:-:S03]  /*16380*/  IMAD.MOV.U32 R94, RZ, RZ, R139 ;  /* 0x000000ffff5e7224 */ /* 0x000fc600078e008b */
[----:B------:R-:W-:Y:S01]  /*16390*/  IMAD.MOV.U32 R98, RZ, RZ, R138 ;  /* 0x000000ffff627224 */ /* 0x000fe200078e008a */
[----:B------:R-:W-:Y:S01]  /*163a0*/  HMMA.16816.F32 R40, R4, R58, R20 ;  /* 0x0000003a0428723c */ /* 0x000fe20000001814 */
[----:B------:R-:W4:Y:S01]  /*163b0*/  LDSM.16.MT88.4 R20, [R237+0x1100] ;  /* 0x00110000ed14783b */ /* 0x000f220000004200 */
[----:B------:R-:W-:-:S06]  /*163c0*/  MOV R99, R137 ;  /* 0x0000008900637202 */ /* 0x000fcc0000000f00 */
[----:B------:R-:W-:Y:S01]  /*163d0*/  HMMA.16816.F32 R8, R8, R110, RZ ;  /* 0x0000006e0808723c */ /* 0x000fe200000018ff */
[----:B-1----:R-:W-:Y:S02]  /*163e0*/  FFMA.FTZ R3, R124, c[0x0][0x2d0], -R0 ;  /* 0x0000b4007c037a23 */ /* 0x002fe40000010800 */
[----:B------:R-:W-:Y:S02]  /*163f0*/  IMAD.MOV.U32 R124, RZ, RZ, R187 ;  /* 0x000000ffff7c7224 */ /* 0x000fe400078e00bb */
[----:B------:R1:W-:Y:S02]  /*16400*/  MUFU.EX2 R191, R3 ;  /* 0x0000000300bf7308 */ /* 0x0003e40000000800 */
[----:B------:R-:W-:Y:S01]  /*16410*/  IMAD.MOV.U32 R111, RZ, RZ, R190 ;  /* 0x000000ffff6f7224 */ /* 0x000fe200078e00be */
[----:B------:R-:W-:Y:S01]  /*16420*/  HMMA.16816.F32 R60, R4, R62, R32 ;  /* 0x0000003e043c723c */ /* 0x000fe20000001820 */
[----:B------:R-:W-:-:S07]  /*16430*/  MOV R110, R98 ;  /* 0x00000062006e7202 */ /* 0x000fce0000000f00 */
[----:B------:R-:W-:Y:S01]  /*16440*/  HMMA.16816.F32 R64, R4, R66, R36 ;  /* 0x000000420440723c */ /* 0x000fe20000001824 */
[----:B------:R-:W-:-:S07]  /*16450*/  MOV R98, R82 ;  /* 0x0000005200627202 */ /* 0x000fce0000000f00 */
[C---:B------:R-:W-:Y:S01]  /*16460*/  HMMA.16816.F32 R48, R4.reuse, R50, R16 ;  /* 0x000000320430723c */ /* 0x040fe20000001810 */
[----:B-1----:R-:W-:Y:S01]  /*16470*/  FFMA.FTZ R3, R116, c[0x0][0x2d0], -R0 ;  /* 0x0000b40074037a23 */ /* 0x002fe20000010800 */
[----:B------:R-:W1:Y:S01]  /*16480*/  LDSM.16.MT88.4 R16, [R238+0x1100] ;  /* 0x00110000ee10783b */ /* 0x000e620000004200 */
[----:B------:R-:W-:Y:S02]  /*16490*/  IMAD.MOV.U32 R97, RZ, RZ, R241 ;  /* 0x000000ffff617224 */ /* 0x000fe400078e00f1 */
[----:B------:R2:W2:Y:S01]  /*164a0*/  MUFU.EX2 R208, R3 ;  /* 0x0000000300d07308 */ /* 0x0004a20000000800 */
[----:B------:R-:W-:Y:S02]  /*164b0*/  IMAD.MOV.U32 R82, RZ, RZ, R71 ;  /* 0x000000ffff527224 */ /* 0x000fe400078e0047 */
[C---:B------:R-:W-:Y:S08]  /*164c0*/  HMMA.16816.F32 R32, R4.reuse, R54, R28 ;  /* 0x000000360420723c */ /* 0x040ff0000000181c */
[C---:B------:R-:W-:Y:S01]  /*164d0*/  HMMA.16816.F32 R36, R4.reuse, R46, R8 ;  /* 0x0000002e0424723c */ /* 0x040fe20000001808 */
[----:B--2---:R-:W-:Y:S01]  /*164e0*/  FFMA.FTZ R3, R167, c[0x0][0x2d0], -R13 ;  /* 0x0000b400a7037a23 */ /* 0x004fe2000001080d */
[----:B------:R-:W2:Y:S05]  /*164f0*/  LDSM.16.MT88.4 R28, [R240+0x1100] ;  /* 0x00110000f01c783b */ /* 0x000eaa0000004200 */
[----:B------:R-:W-:Y:S01]  /*16500*/  F2FP.PACK_AB R8, R210, R209 ;  /* 0x000000d1d208723e */ /* 0x000fe200000000ff */
[----:B------:R-:W-:Y:S01]  /*16510*/  HMMA.16816.F32 R52, R4, R90, R24 ;  /* 0x0000005a0434723c */ /* 0x000fe20000001818 */
[----:B------:R1:W-:Y:S01]  /*16520*/  MUFU.EX2 R58, R3 ;  /* 0x00000003003a7308 */ /* 0x0003e20000000800 */
[----:B------:R-:W2:Y:S01]  /*16530*/  LDSM.16.MT88.4 R24, [R237+0x3100] ;  /* 0x00310000ed18783b */ /* 0x000ea20000004200 */
[----:B---3--:R-:W-:-:S02]  /*16540*/  F2FP.PACK_AB R9, R189, R188 ;  /* 0x000000bcbd09723e */ /* 0x008fc400000000ff */
[----:B------:R-:W-:Y:S02]  /*16550*/  F2FP.PACK_AB R10, R212, R211 ;  /* 0x000000d3d40a723e */ /* 0x000fe400000000ff */
[----:B------:R-:W-:Y:S01]  /*16560*/  F2FP.PACK_AB R11, R208, R191 ;  /* 0x000000bfd00b723e */ /* 0x000fe200000000ff */
[----:B------:R-:W-:Y:S02]  /*16570*/  IMAD.MOV.U32 R91, RZ, RZ, R106 ;  /* 0x000000ffff5b7224 */ /* 0x000fe400078e006a */
[----:B------:R-:W-:Y:S02]  /*16580*/  IMAD.MOV.U32 R106, RZ, RZ, R107 ;  /* 0x000000ffff6a7224 */ /* 0x000fe400078e006b */
[----:B------:R-:W-:Y:S02]  /*16590*/  IMAD.MOV.U32 R107, RZ, RZ, R102 ;  /* 0x000000ffff6b7224 */ /* 0x000fe400078e0066 */
[----:B------:R-:W-:Y:S01]  /*165a0*/  IMAD.MOV.U32 R102, RZ, RZ, R94 ;  /* 0x000000ffff667224 */ /* 0x000fe200078e005e */
[----:B----4-:R-:W-:Y:S01]  /*165b0*/  HMMA.16816.F32 R44, R8, R22, R72 ;  /* 0x00000016082c723c */ /* 0x010fe20000001848 */
[----:B------:R-:W-:-:S02]  /*165c0*/  IMAD.MOV.U32 R90, RZ, RZ, R111 ;  /* 0x000000ffff5a7224 */ /* 0x000fc400078e006f */
[----:B-1----:R-:W-:Y:S02]  /*165d0*/  FFMA.FTZ R3, R169, c[0x0][0x2d0], -R13 ;  /* 0x0000b400a9037a23 */ /* 0x002fe4000001080d */
[----:B------:R-:W-:Y:S02]  /*165e0*/  IMAD.MOV.U32 R94, RZ, RZ, R95 ;  /* 0x000000ffff5e7224 */ /* 0x000fe400078e005f */
[----:B------:R1:W3:Y:S01]  /*165f0*/  MUFU.EX2 R181, R3 ;  /* 0x0000000300b57308 */ /* 0x0002e20000000800 */
[----:B------:R-:W-:Y:S01]  /*16600*/  IMAD.MOV.U32 R111, RZ, RZ, R99 ;  /* 0x000000ffff6f7224 */ /* 0x000fe200078e0063 */
[----:B------:R-:W-:Y:S01]  /*16610*/  HMMA.16816.F32 R132, R8, R16, R132 ;  /* 0x000000100884723c */ /* 0x000fe20000001884 */
[----:B------:R-:W-:Y:S02]  /*16620*/  IMAD.MOV.U32 R95, RZ, RZ, R86 ;  /* 0x000000ffff5f7224 */ /* 0x000fe400078e0056 */
[----:B------:R-:W-:Y:S02]  /*16630*/  IMAD.MOV.U32 R99, RZ, RZ, R83 ;  /* 0x000000ffff637224 */ /* 0x000fe400078e0053 */
[----:B------:R-:W-:-:S02]  /*16640*/  IMAD.MOV.U32 R86, RZ, RZ, R96 ;  /* 0x000000ffff567224 */ /* 0x000fc400078e0060 */
[----:B------:R-:W-:Y:S01]  /*16650*/  IMAD.MOV.U32 R71, RZ, RZ, R243 ;  /* 0x000000ffff477224 */ /* 0x000fe200078e00f3 */
[----:B------:R-:W-:Y:S01]  /*16660*/  HMMA.16816.F32 R64, R8, R18, R64 ;  /* 0x000000120840723c */ /* 0x000fe20000001840 */
[----:B-1----:R-:W-:Y:S01]  /*16670*/  FFMA.FTZ R3, R168, c[0x0][0x2d0], -R13 ;  /* 0x0000b400a8037a23 */ /* 0x002fe2000001080d */
[----:B---3--:R-:W-:Y:S01]  /*16680*/  F2FP.PACK_AB R4, R181, R58 ;  /* 0x0000003ab504723e */ /* 0x008fe200000000ff */
[----:B------:R-:W-:-:S05]  /*16690*/  IMAD.MOV.U32 R83, RZ, RZ, R184 ;  /* 0x000000ffff537224 */ /* 0x000fca00078e00b8 */
[----:B------:R-:W-:Y:S01]  /*166a0*/  HMMA.16816.F32 R192, R8, R20, R192 ;  /* 0x0000001408c0723c */ /* 0x000fe200000018c0 */
[----:B------:R1:W-:Y:S01]  /*166b0*/  MUFU.EX2 R187, R3 ;  /* 0x0000000300bb7308 */ /* 0x0003e20000000800 */
[----:B------:R-:W-:Y:S01]  /*166c0*/  MOV R96, R242 ;  /* 0x000000f200607202 */ /* 0x000fe20000000f00 */
[----:B------:R3:W5:Y:S01]  /*166d0*/  LDL.LU R184, [R1+0xa8] ;  /* 0x0000a80001b87983 */ /* 0x0007620000300800 */
[----:B------:R-:W-:-:S04]  /*166e0*/  MOV R161, R102 ;  /* 0x0000006600a17202 */ /* 0x000fc80000000f00 */
[C---:B--2---:R-:W-:Y:S01]  /*166f0*/  HMMA.16816.F32 R148, R8.reuse, R28, R148 ;  /* 0x0000001c0894723c */ /* 0x044fe20000001894 */
[----:B------:R-:W2:Y:S07]  /*16700*/  LDL.LU R242, [R1+0xa4] ;  /* 0x0000a40001f27983 */ /* 0x000eae0000300800 */
[----:B------:R-:W-:Y:S01]  /*16710*/  HMMA.16816.F32 R60, R8, R30, R60 ;  /* 0x0000001e083c723c */ /* 0x000fe2000000183c */
[----:B-1----:R-:W-:Y:S01]  /*16720*/  FFMA.FTZ R3, R170, c[0x0][0x2d0], -R13 ;  /* 0x0000b400aa037a23 */ /* 0x002fe2000001080d */
[----:B------:R-:W4:Y:S03]  /*16730*/  LDL.LU R241, [R1+0xa0] ;  /* 0x0000a00001f17983 */ /* 0x000f260000300800 */
[----:B------:R1:W1:Y:S01]  /*16740*/  MUFU.EX2 R190, R3 ;  /* 0x0000000300be7308 */ /* 0x0002620000000800 */
[----:B------:R-:W-:Y:S01]  /*16750*/  IMAD.MOV.U32 R160, RZ, RZ, R111 ;  /* 0x000000ffffa07224 */ /* 0x000fe200078e006f */
[----:B------:R-:W2:Y:S01]  /*16760*/  LDL.LU R243, [R1+0x9c] ;  /* 0x00009c0001f37983 */ /* 0x000ea20000300800 */
[----:B-1----:R-:W-:Y:S01]  /*16770*/  FFMA.FTZ R3, R166, c[0x0][0x2d0], -R12 ;  /* 0x0000b400a6037a23 */ /* 0x002fe2000001080c */
[----:B------:R-:W-:-:S04]  /*16780*/  F2FP.PACK_AB R6, R190, R187 ;  /* 0x000000bbbe06723e */ /* 0x000fc800000000ff */
[----:B------:R1:W-:Y:S02]  /*16790*/  MUFU.EX2 R56, R3 ;  /* 0x0000000300387308 */ /* 0x0003e40000000800 */
[----:B-1----:R-:W-:-:S06]  /*167a0*/  FFMA.FTZ R3, R165, c[0x0][0x2d0], -R12 ;  /* 0x0000b400a5037a23 */ /* 0x002fcc000001080c */
[----:B------:R1:W1:Y:S02]  /*167b0*/  MUFU.EX2 R57, R3 ;  /* 0x0000000300397308 */ /* 0x0002640000000800 */
[----:B-1----:R-:W-:Y:S01]  /*167c0*/  FFMA.FTZ R3, R164, c[0x0][0x2d0], -R12 ;  /* 0x0000b400a4037a23 */ /* 0x002fe2000001080c */
[----:B------:R-:W-:-:S05]  /*167d0*/  F2FP.PACK_AB R5, R57, R56 ;  /* 0x000000383905723e */ /* 0x000fca00000000ff */
[----:B------:R1:W-:Y:S02]  /*167e0*/  MUFU.EX2 R59, R3 ;  /* 0x00000003003b7308 */ /* 0x0003e40000000800 */
[----:B-1----:R-:W-:-:S06]  /*167f0*/  FFMA.FTZ R3, R163, c[0x0][0x2d0], -R12 ;  /* 0x0000b400a3037a23 */ /* 0x002fcc000001080c */
[----:B------:R-:W1:Y:S01]  /*16800*/  MUFU.EX2 R183, R3 ;  /* 0x0000000300b77308 */ /* 0x000e620000000800 */
[----:B------:R-:W-:Y:S02]  /*16810*/  IMAD.MOV.U32 R102, RZ, RZ, R103 ;  /* 0x000000ffff667224 */ /* 0x000fe400078e0067 */
[----:B------:R-:W-:Y:S02]  /*16820*/  IMAD.MOV.U32 R103, RZ, RZ, R98 ;  /* 0x000000ffff677224 */ /* 0x000fe400078e0062 */
[----:B------:R-:W-:Y:S01]  /*16830*/  IMAD.MOV.U32 R111, RZ, RZ, R86 ;  /* 0x000000ffff6f7224 */ /* 0x000fe200078e0056 */
[----:B-1----:R-:W-:Y:S01]  /*16840*/  F2FP.PACK_AB R7, R183, R59 ;  /* 0x0000003bb707723e */ /* 0x002fe200000000ff */
[----:B------:R-:W-:Y:S01]  /*16850*/  IMAD.MOV.U32 R86, RZ, RZ, R87 ;  /* 0x000000ffff567224 */ /* 0x000fe200078e0057 */
[----:B------:R-:W-:Y:S01]  /*16860*/  MOV R87, R82 ;  /* 0x0000005200577202 */ /* 0x000fe20000000f00 */
[----:B------:R-:W-:-:S04]  /*16870*/  IMAD.MOV.U32 R98, RZ, RZ, R96 ;  /* 0x000000ffff627224 */ /* 0x000fc800078e0060 */
[----:B------:R-:W-:Y:S01]  /*16880*/  HMMA.16816.F32 R72, R4, R24, R124 ;  /* 0x000000180448723c */ /* 0x000fe2000000187c */
[----:B------:R-:W-:Y:S01]  /*16890*/  IMAD.MOV.U32 R96, RZ, RZ, R236 ;  /* 0x000000ffff607224 */ /* 0x000fe200078e00ec */
[----:B------:R-:W-:-:S05]  /*168a0*/  MOV R82, R180 ;  /* 0x000000b400527202 */ /* 0x000fca0000000f00 */
[----:B------:R-:W-:Y:S01]  /*168b0*/  IMAD.MOV.U32 R127, RZ, RZ, R110 ;  /* 0x000000ffff7f7224 */ /* 0x000fe200078e006e */
[C---:B------:R-:W-:Y:S01]  /*168c0*/  HMMA.16816.F32 R196, R4.reuse, R20, R216 ;  /* 0x0000001404c4723c */ /* 0x040fe200000018d8 */
[----:B------:R-:W-:Y:S02]  /*168d0*/  IMAD.MOV.U32 R110, RZ, RZ, R99 ;  /* 0x000000ffff6e7224 */ /* 0x000fe400078e0063 */
[----:B------:R-:W-:Y:S02]  /*168e0*/  IMAD.MOV.U32 R99, RZ, RZ, R97 ;  /* 0x000000ffff637224 */ /* 0x000fe400078e0061 */
[----:B------:R-:W-:Y:S02]  /*168f0*/  IMAD.MOV.U32 R97, RZ, RZ, R246 ;  /* 0x000000ffff617224 */ /* 0x000fe400078e00f6 */
[----:B------:R-:W3:Y:S01]  /*16900*/  LDL.LU R246, [R1+0x98] ;  /* 0x0000980001f67983 */ /* 0x000ee20000300800 */
[C---:B------:R-:W-:Y:S03]  /*16910*/  HMMA.16816.F32 R136, R4.reuse, R16, R220 ;  /* 0x000000100488723c */ /* 0x040fe600000018dc */
[----:B------:R-:W3:Y:S04]  /*16920*/  LDL.LU R236, [R1+0x94] ;  /* 0x0000940001ec7983 */ /* 0x000ee80000300800 */
[----:B------:R-:W3:Y:S01]  /*16930*/  LDL.LU R180, [R1+0x90] ;  /* 0x0000900001b47983 */ /* 0x000ee20000300800 */
[----:B------:R-:W-:Y:S01]  /*16940*/  IMAD.MOV.U32 R126, RZ, RZ, R162 ;  /* 0x000000ffff7e7224 */ /* 0x000fe200078e00a2 */
[----:B------:R-:W-:Y:S01]  /*16950*/  HMMA.16816.F32 R140, R4, R18, R140 ;  /* 0x00000012048c723c */ /* 0x000fe2000000188c */
[----:B------:R-:W-:Y:S01]  /*16960*/  IMAD.MOV.U32 R162, RZ, RZ, R83 ;  /* 0x000000ffffa27224 */ /* 0x000fe200078e0053 */
[----:B------:R-:W1:Y:S01]  /*16970*/  LDSM.16.MT88.4 R16, [R239+0x1100] ;  /* 0x00110000ef10783b */ /* 0x000e620000004200 */
[----:B------:R-:W-:-:S02]  /*16980*/  IMAD.MOV.U32 R219, RZ, RZ, R161 ;  /* 0x000000ffffdb7224 */ /* 0x000fc400078e00a1 */
[----:B------:R-:W-:Y:S02]  /*16990*/  IMAD.MOV.U32 R83, RZ, RZ, R244 ;  /* 0x000000ffff537224 */ /* 0x000fe400078e00f4 */
[----:B------:R-:W-:Y:S01]  /*169a0*/  IMAD.MOV.U32 R161, RZ, RZ, R99 ;  /* 0x000000ffffa17224 */ /* 0x000fe200078e0063 */
[----:B------:R-:W3:Y:S01]  /*169b0*/  LDL.LU R244, [R1+0x8c] ;  /* 0x00008c0001f47983 */ /* 0x000ee20000300800 */
[----:B------:R-:W-:Y:S01]  /*169c0*/  IMAD.MOV.U32 R99, RZ, RZ, R247 ;  /* 0x000000ffff637224 */ /* 0x000fe200078e00f7 */
[C---:B------:R-:W-:Y:S02]  /*169d0*/  HMMA.16816.F32 R200, R4.reuse, R22, R200 ;  /* 0x0000001604c8723c */ /* 0x040fe400000018c8 */
[----:B------:R-:W3:Y:S04]  /*169e0*/  LDL.LU R247, [R1+0x88] ;  /* 0x0000880001f77983 */ /* 0x000ee80000300800 */
[----:B------:R-:W1:Y:S02]  /*169f0*/  LDSM.16.MT88.4 R20, [R238+0x3100] ;  /* 0x00310000ee14783b */ /* 0x000e640000004200 */
[C---:B------:R-:W-:Y:S08]  /*16a00*/  HMMA.16816.F32 R152, R4.reuse, R28, R224 ;  /* 0x0000001c0498723c */ /* 0x040ff000000018e0 */
[C---:B------:R-:W-:Y:S01]  /*16a10*/  HMMA.16816.F32 R156, R4.reuse, R30, R156 ;  /* 0x0000001e049c723c */ /* 0x040fe2000000189c */
[----:B------:R-:W1:Y:S07]  /*16a20*/  LDSM.16.MT88.4 R28, [R239+0x3100] ;  /* 0x00310000ef1c783b */ /* 0x000e6e0000004200 */
[-C--:B-1----:R-:W-:Y:S08]  /*16a30*/  HMMA.16816.F32 R168, R4, R16.reuse, R228 ;  /* 0x0000001004a8723c */ /* 0x082ff000000018e4 */
[----:B------:R-:W-:Y:S08]  /*16a40*/  HMMA.16816.F32 R164, R8, R16, R112 ;  /* 0x0000001008a4723c */ /* 0x000ff00000001870 */
[-C--:B------:R-:W-:Y:S08]  /*16a50*/  HMMA.16816.F32 R172, R4, R18.reuse, R172 ;  /* 0x0000001204ac723c */ /* 0x080ff000000018ac */
[----:B------:R-:W-:Y:S01]  /*16a60*/  HMMA.16816.F32 R228, R8, R18, R32 ;  /* 0x0000001208e4723c */ /* 0x000fe20000001820 */
[----:B------:R-:W1:Y:S01]  /*16a70*/  LDSM.16.MT88.4 R16, [R240+0x3100] ;  /* 0x00310000f010783b */ /* 0x000e620000004200 */
[----:B------:R-:W-:Y:S01]  /*16a80*/  IMAD.MOV.U32 R217, RZ, RZ, R127 ;  /* 0x000000ffffd97224 */ /* 0x000fe200078e007f */
[----:B------:R-:W-:Y:S01]  /*16a90*/  MOV R127, R162 ;  /* 0x000000a2007f7202 */ /* 0x000fe20000000f00 */
[----:B------:R-:W-:-:S02]  /*16aa0*/  IMAD.MOV.U32 R218, RZ, RZ, R160 ;  /* 0x000000ffffda7224 */ /* 0x000fc400078e00a0 */
[----:B------:R-:W-:Y:S02]  /*16ab0*/  IMAD.MOV.U32 R160, RZ, RZ, R98 ;  /* 0x000000ffffa07224 */ /* 0x000fe400078e0062 */
[----:B------:R-:W-:Y:S01]  /*16ac0*/  IMAD.MOV.U32 R162, RZ, RZ, R82 ;  /* 0x000000ffffa27224 */ /* 0x000fe200078e0052 */
[----:B------:R-:W-:Y:S01]  /*16ad0*/  MOV R82, R252 ;  /* 0x000000fc00527202 */ /* 0x000fe20000000f00 */
[----:B------:R-:W-:Y:S01]  /*16ae0*/  IMAD.MOV.U32 R98, RZ, RZ, R83 ;  /* 0x000000ffff627224 */ /* 0x000fe200078e0053 */
[----:B------:R-:W-:Y:S01]  /*16af0*/  HMMA.16816.F32 R224, R8, R24, R76 ;  /* 0x0000001808e0723c */ /* 0x000fe2000000184c */
[----:B------:R-:W-:Y:S01]  /*16b00*/  IMAD.MOV.U32 R83, RZ, RZ, R15 ;  /* 0x000000ffff537224 */ /* 0x000fe200078e000f */
[----:B------:R-:W-:Y:S01]  /*16b10*/  UIMAD.WIDE.U32 UR26, UR18, UR4, URZ ;  /* 0x00000004121a72a5 */ /* 0x000fe2000f8e003f */
[----:B------:R-:W-:Y:S01]  /*16b20*/  IMAD.MOV.U32 R15, RZ, RZ, R251 ;  /* 0x000000ffff0f7224 */ /* 0x000fe200078e00fb */
[----:B------:R1:W5:Y:S01]  /*16b30*/  LDL.LU R252, [R1+0x84] ;  /* 0x0000840001fc7983 */ /* 0x0003620000300800 */
[----:B------:R-:W-:-:S02]  /*16b40*/  IMAD.MOV.U32 R216, RZ, RZ, R126 ;  /* 0x000000ffffd87224 */ /* 0x000fc400078e007e */
[----:B------:R-:W-:Y:S01]  /*16b50*/  IMAD.MOV.U32 R126, RZ, RZ, R160 ;  /* 0x000000ffff7e7224 */ /* 0x000fe200078e00a0 */
[----:B------:R-:W-:Y:S01]  /*16b60*/  MOV R160, R98 ;  /* 0x0000006200a07202 */ /* 0x000fe20000000f00 */
[----:B------:R-:W-:Y:S01]  /*16b70*/  IMAD.MOV.U32 R124, RZ, RZ, R162 ;  /* 0x000000ffff7c7224 */ /* 0x000fe200078e00a2 */
[----:B------:R-:W-:Y:S01]  /*16b80*/  HMMA.16816.F32 R88, R4, R20, R88 ;  /* 0x000000140458723c */ /* 0x000fe20000001858 */
[----:B------:R-:W-:Y:S02]  /*16b90*/  IMAD.MOV.U32 R162, RZ, RZ, R82 ;  /* 0x000000ffffa27224 */ /* 0x000fe400078e0052 */
[----:B------:R-:W-:-:S05]  /*16ba0*/  IMAD.MOV.U32 R125, RZ, RZ, R161 ;  /* 0x000000ffff7d7224 */ /* 0x000fca00078e00a1 */
[----:B------:R-:W-:Y:S01]  /*16bb0*/  HMMA.16816.F32 R92, R4, R22, R92 ;  /* 0x00000016045c723c */ /* 0x000fe2000000185c */
[----:B------:R-:W-:Y:S01]  /*16bc0*/  IMAD.MOV.U32 R82, RZ, RZ, R15 ;  /* 0x000000ffff527224 */ /* 0x000fe200078e000f */
[----:B------:R-:W-:Y:S01]  /*16bd0*/  MOV R15, R249 ;  /* 0x000000f9000f7202 */ /* 0x000fe20000000f00 */
[----:B------:R-:W-:-:S05]  /*16be0*/  IMAD.MOV.U32 R98, RZ, RZ, R14 ;  /* 0x000000ffff627224 */ /* 0x000fca00078e000e */
[----:B------:R-:W-:Y:S01]  /*16bf0*/  HMMA.16816.F32 R100, R4, R28, R100 ;  /* 0x0000001c0464723c */ /* 0x000fe20000001864 */
[----:B------:R-:W-:-:S07]  /*16c00*/  IMAD.MOV.U32 R14, RZ, RZ, R248 ;  /* 0x000000ffff0e7224 */ /* 0x000fce00078e00f8 */
[----:B-1----:R-:W-:Y:S01]  /*16c10*/  HMMA.16816.F32 R104, R4, R16, R104 ;  /* 0x000000100468723c */ /* 0x002fe20000001868 */
[----:B------:R-:W-:-:S07]  /*16c20*/  IMAD.MOV.U32 R161, RZ, RZ, R99 ;  /* 0x000000ffffa17224 */ /* 0x000fce00078e0063 */
[----:B------:R-:W-:Y:S01]  /*16c30*/  HMMA.16816.F32 R108, R4, R18, R108 ;  /* 0x00000012046c723c */ /* 0x000fe2000000186c */
[----:B------:R-:W-:-:S07]  /*16c40*/  IMAD.MOV.U32 R222, RZ, RZ, R161 ;  /* 0x000000ffffde7224 */ /* 0x000fce00078e00a1 */
[----:B------:R-:W-:Y:S01]  /*16c50*/  HMMA.16816.F32 R84, R4, R30, R84 ;  /* 0x0000001e0454723c */ /* 0x000fe20000001854 */
[----:B------:R-:W-:-:S07]  /*16c60*/  IMAD.MOV.U32 R223, RZ, RZ, R162 ;  /* 0x000000ffffdf7224 */ /* 0x000fce00078e00a2 */
[C---:B------:R-:W-:Y:S08]  /*16c70*/  HMMA.16816.F32 R48, R8.reuse, R18, R48 ;  /* 0x000000120830723c */ /* 0x040ff00000001830 */
[C---:B------:R-:W-:Y:S08]  /*16c80*/  HMMA.16816.F32 R32, R8.reuse, R28, R204 ;  /* 0x0000001c0820723c */ /* 0x040ff000000018cc */
[----:B------:R-:W-:Y:S01]  /*16c90*/  HMMA.16816.F32 R36, R8, R30, R36 ;  /* 0x0000001e0824723c */ /* 0x000fe20000001824 */
[----:B------:R-:W-:Y:S01]  /*16ca0*/  @UP2 UMOV UR7, UR27 ;  /* 0x0000001b00072c82 */ /* 0x000fe20008000000 */
[----:B------:R1:W5:Y:S06]  /*16cb0*/  LDL.LU R251, [R1+0x80] ;  /* 0x0000800001fb7983 */ /* 0x00036c0000300800 */
[----:B------:R-:W-:Y:S01]  /*16cc0*/  HMMA.16816.F32 R76, R4, R26, R216 ;  /* 0x0000001a044c723c */ /* 0x000fe200000018d8 */
[----:B------:R-:W-:Y:S01]  /*16cd0*/  IMAD.MOV.U32 R115, RZ, RZ, R222 ;  /* 0x000000ffff737224 */ /* 0x000fe200078e00de */
[----:B------:R-:W-:Y:S05]  /*16ce0*/  LDSM.16.MT88.4 R204, [R237+0x1900] ;  /* 0x00190000edcc783b */ /* 0x000fea0000004200 */
[----:B------:R-:W-:Y:S01]  /*16cf0*/  IMAD.MOV.U32 R216, RZ, RZ, R15 ;  /* 0x000000ffffd87224 */ /* 0x000fe200078e000f */
[----:B------:R-:W-:Y:S01]  /*16d00*/  MOV R217, R14 ;  /* 0x0000000e00d97202 */ /* 0x000fe20000000f00 */
[----:B------:R-:W-:-:S03]  /*16d10*/  IMAD.MOV.U32 R218, RZ, RZ, R245 ;  /* 0x000000ffffda7224 */ /* 0x000fc600078e00f5 */
[----:B------:R-:W-:Y:S01]  /*16d20*/  MOV R25, R216 ;  /* 0x000000d800197202 */ /* 0x000fe20000000f00 */
[----:B------:R-:W-:Y:S02]  /*16d30*/  IMAD.MOV.U32 R112, RZ, RZ, R217 ;  /* 0x000000ffff707224 */ /* 0x000fe400078e00d9 */
[----:B------:R-:W-:Y:S02]  /*16d40*/  IMAD.MOV.U32 R114, RZ, RZ, R218 ;  /* 0x000000ffff727224 */ /* 0x000fe400078e00da */
[----:B------:R-:W-:Y:S02]  /*16d50*/  IMAD.MOV.U32 R113, RZ, RZ, R223 ;  /* 0x000000ffff717224 */ /* 0x000fe400078e00df */
[C---:B------:R-:W-:Y:S08]  /*16d60*/  HMMA.16816.F32 R220, R8.reuse, R26, R52 ;  /* 0x0000001a08dc723c */ /* 0x040ff00000001834 */
[C---:B------:R-:W-:Y:S08]  /*16d70*/  HMMA.16816.F32 R52, R8.reuse, R22, R40 ;  /* 0x000000160834723c */ /* 0x040ff00000001828 */
[----:B------:R-:W-:Y:S01]  /*16d80*/  HMMA.16816.F32 R40, R8, R16, R120 ;  /* 0x000000100828723c */ /* 0x000fe20000001878 */
[----:B------:R-:W-:-:S02]  /*16d90*/  IMAD.MOV.U32 R116, RZ, RZ, R160 ;  /* 0x000000ffff747224 */ /* 0x000fc400078e00a0 */
[----:B--2---:R-:W-:Y:S02]  /*16da0*/  IMAD.MOV.U32 R161, RZ, RZ, R243 ;  /* 0x000000ffffa17224 */ /* 0x004fe400078e00f3 */
[----:B----4-:R-:W-:Y:S02]  /*16db0*/  IMAD.MOV.U32 R15, RZ, RZ, R241 ;  /* 0x000000ffff0f7224 */ /* 0x010fe400078e00f1 */
[----:B------:R-:W-:Y:S01]  /*16dc0*/  FADD.FTZ R4, R118, R117 ;  /* 0x0000007576047221 */ /* 0x000fe20000010000 */
[----:B------:R-:W-:Y:S01]  /*16dd0*/  MOV R162, R242 ;  /* 0x000000f200a27202 */ /* 0x000fe20000000f00 */
[----:B------:R-:W-:Y:S01]  /*16de0*/  IMAD.MOV.U32 R29, RZ, RZ, R124 ;  /* 0x000000ffff1d7224 */ /* 0x000fe200078e007c */
[----:B------:R-:W-:Y:S01]  /*16df0*/  MOV R31, R126 ;  /* 0x0000007e001f7202 */ /* 0x000fe20000000f00 */
[----:B------:R-:W-:Y:S02]  /*16e00*/  IMAD.MOV.U32 R28, RZ, RZ, R125 ;  /* 0x000000ffff1c7224 */ /* 0x000fe400078e007d */
[----:B------:R-:W-:-:S02]  /*16e10*/  IMAD.MOV.U32 R30, RZ, RZ, R127 ;  /* 0x000000ffff1e7224 */ /* 0x000fc400078e007f */
[----:B---3--:R-:W-:Y:S02]  /*16e20*/  IMAD.MOV.U32 R219, RZ, RZ, R236 ;  /* 0x000000ffffdb7224 */ /* 0x008fe400078e00ec */
[----:B------:R-:W-:-:S04]  /*16e30*/  IMAD.MOV.U32 R3, RZ, RZ, R180 ;  /* 0x000000ffff037224 */ /* 0x000fc800078e00b4 */
[----:B------:R-:W-:Y:S02]  /*16e40*/  IMAD.MOV.U32 R6, RZ, RZ, R3 ;  /* 0x000000ffff067224 */ /* 0x000fe400078e0003 */
[----:B------:R-:W-:Y:S02]  /*16e50*/  FFMA.FTZ R3, R179, c[0x0][0x2d0], -R2 ;  /* 0x0000b400b3037a23 */ /* 0x000fe40000010802 */
[----:B------:R-:W-:Y:S02]  /*16e60*/  IMAD.MOV.U32 R7, RZ, RZ, R219 ;  /* 0x000000ffff077224 */ /* 0x000fe400078e00db */
[----:B------:R-:W-:Y:S01]  /*16e70*/  HMMA.16816.F32 R216, R8, R20, R144 ;  /* 0x0000001408d8723c */ /* 0x000fe20000001890 */
[----:B------:R2:W-:Y:S01]  /*16e80*/  MUFU.EX2 R21, R3 ;  /* 0x0000000300157308 */ /* 0x0005e20000000800 */
[----:B------:R-:W-:Y:S01]  /*16e90*/  IMAD.MOV.U32 R14, RZ, RZ, R246 ;  /* 0x000000ffff0e7224 */ /* 0x000fe200078e00f6 */
[----:B------:R-:W3:Y:S01]  /*16ea0*/  LDSM.16.MT88.4 R144, [R238+0x1900] ;  /* 0x00190000ee90783b */ /* 0x000ee20000004200 */
[----:B--2---:R-:W-:-:S05]  /*16eb0*/  FFMA.FTZ R3, R178, c[0x0][0x2d0], -R2 ;  /* 0x0000b400b2037a23 */ /* 0x004fca0000010802 */
[----:B------:R2:W-:Y:S02]  /*16ec0*/  MUFU.EX2 R23, R3 ;  /* 0x0000000300177308 */ /* 0x0005e40000000800 */
[--C-:B--2---:R-:W-:Y:S02]  /*16ed0*/  FFMA.FTZ R3, R177, c[0x0][0x2d0], -R2.reuse ;  /* 0x0000b400b1037a23 */ /* 0x104fe40000010802 */
[----:B------:R-:W-:Y:S02]  /*16ee0*/  FFMA.FTZ R2, R176, c[0x0][0x2d0], -R2 ;  /* 0x0000b400b0027a23 */ /* 0x000fe40000010802 */
[----:B------:R-:W-:Y:S02]  /*16ef0*/  IMAD.MOV.U32 R163, RZ, RZ, R247 ;  /* 0x000000ffffa37224 */ /* 0x000fe400078e00f7 */
[----:B------:R-:W-:Y:S01]  /*16f00*/  IMAD.MOV.U32 R160, RZ, RZ, R244 ;  /* 0x000000ffffa07224 */ /* 0x000fe200078e00f4 */
[----:B------:R2:W-:Y:S01]  /*16f10*/  MUFU.EX2 R22, R2 ;  /* 0x0000000200167308 */ /* 0x0005e20000000800 */
[----:B------:R-:W-:-:S02]  /*16f20*/  FADD.FTZ R8, R119, R4 ;  /* 0x0000000477087221 */ /* 0x000fc40000010000 */
[----:B------:R-:W-:Y:S01]  /*16f30*/  IMAD.MOV.U32 R99, RZ, RZ, R250 ;  /* 0x000000ffff637224 */ /* 0x000fe200078e00fa */
[----:B------:R-:W-:Y:S01]  /*16f40*/  @UP2 USHF.R.U32.HI UR18, URZ, UR5, UR7 ;  /* 0x000000053f122299 */ /* 0x000fe20008011607 */
[----:B------:R-:W-:Y:S01]  /*16f50*/  IMAD.MOV.U32 R26, RZ, RZ, R116 ;  /* 0x000000ffff1a7224 */ /* 0x000fe200078e0074 */
[----:B------:R-:W-:Y:S01]  /*16f60*/  LDSM.16.MT88.4 R176, [R239+0x1900] ;  /* 0x00190000efb0783b */ /* 0x000fe20000004200 */
[----:B--2---:R-:W-:Y:S01]  /*16f70*/  FFMA.FTZ R2, R131, c[0x0][0x2d0], -R0 ;  /* 0x0000b40083027a23 */ /* 0x004fe20000010800 */
[----:B------:R-:W-:Y:S01]  /*16f80*/  MUFU.EX2 R24, R3 ;  /* 0x0000000300187308 */ /* 0x000fe20000000800 */
[----:B------:R-:W-:Y:S01]  /*16f90*/  IMAD.MOV.U32 R117, RZ, RZ, R80 ;  /* 0x000000ffff757224 */ /* 0x000fe200078e0050 */
[----:B------:R1:W5:Y:S01]  /*16fa0*/  LDL.LU R250, [R1+0x7c] ;  /* 0x00007c0001fa7983 */ /* 0x0003620000300800 */
[----:B------:R-:W-:Y:S02]  /*16fb0*/  IMAD.MOV.U32 R116, RZ, RZ, R81 ;  /* 0x000000ffff747224 */ /* 0x000fe400078e0051 */
[----:B------:R-:W-:-:S02]  /*16fc0*/  IMAD.MOV.U32 R118, RZ, RZ, R97 ;  /* 0x000000ffff767224 */ /* 0x000fc400078e0061 */
[----:B------:R-:W-:Y:S01]  /*16fd0*/  IMAD.MOV.U32 R27, RZ, RZ, R115 ;  /* 0x000000ffff1b7224 */ /* 0x000fe200078e0073 */
[----:B------:R2:W-:Y:S01]  /*16fe0*/  MUFU.EX2 R17, R2 ;  /* 0x0000000200117308 */ /* 0x0005e20000000800 */
[----:B------:R-:W-:Y:S01]  /*16ff0*/  UIADD3 UR18, UR18, UR9, -UR23 ;  /* 0x0000000912127290 */ /* 0x000fe2000fffe817 */
[----:B------:R1:W5:Y:S01]  /*17000*/  LDL.LU R249, [R1+0x78] ;  /* 0x0000780001f97983 */ /* 0x0003620000300800 */
[----:B--2---:R-:W-:Y:S02]  /*17010*/  FFMA.FTZ R2, R129, c[0x0][0x2d0], -R0 ;  /* 0x0000b40081027a23 */ /* 0x004fe40000010800 */
[----:B------:R-:W-:Y:S02]  /*17020*/  FADD.FTZ R3, R69, R68 ;  /* 0x0000004445037221 */ /* 0x000fe40000010000 */
[----:B------:R-:W-:Y:S01]  /*17030*/  FADD.FTZ R8, R116, R8 ;  /* 0x0000000874087221 */ /* 0x000fe20000010000 */
[----:B------:R2:W4:Y:S01]  /*17040*/  MUFU.EX2 R18, R2 ;  /* 0x0000000200127308 */ /* 0x0005220000000800 */
[----:B------:R-:W-:Y:S01]  /*17050*/  USHF.R.S32.HI UR4, URZ, 0x1f, UR18 ;  /* 0x0000001f3f047899 */ /* 0x000fe20008011412 */
[----:B------:R1:W5:Y:S01]  /*17060*/  LDL.LU R248, [R1+0x74] ;  /* 0x0000740001f87983 */ /* 0x0003620000300800 */
[--C-:B--2---:R-:W-:Y:S01]  /*17070*/  FFMA.FTZ R2, R130, c[0x0][0x2d0], -R0.reuse ;  /* 0x0000b40082027a23 */ /* 0x104fe20000010800 */
[----:B----4-:R-:W-:Y:S01]  /*17080*/  F2FP.PACK_AB R129, R18, R17 ;  /* 0x000000111281723e */ /* 0x010fe200000000ff */
[----:B------:R-:W-:-:S02]  /*17090*/  FFMA.FTZ R0, R128, c[0x0][0x2d0], -R0 ;  /* 0x0000b40080007a23 */ /* 0x000fc40000010800 */
[----:B------:R-:W-:Y:S01]  /*170a0*/  FADD.FTZ R3, R70, R3 ;  /* 0x0000000346037221 */ /* 0x000fe20000010000 */
[----:B------:R-:W-:Y:S01]  /*170b0*/  ULEA.HI UR4, UR4, UR18, URZ, 0x6 ;  /* 0x0000001204047291 */ /* 0x000fe2000f8f303f */
[----:B------:R2:W-:Y:S01]  /*170c0*/  MUFU.EX2 R19, R0 ;  /* 0x0000000000137308 */ /* 0x0005e20000000800 */
[----:B------:R1:W5:Y:S07]  /*170d0*/  LDL.LU R247, [R1+0x70] ;  /* 0x0000700001f77983 */ /* 0x00036e0000300800 */
[----:B------:R-:W4:Y:S01]  /*170e0*/  MUFU.EX2 R20, R2 ;  /* 0x0000000200147308 */ /* 0x000f220000000800 */
[----:B------:R-:W-:-:S02]  /*170f0*/  F2FP.PACK_AB R128, R23, R21 ;  /* 0x000000151780723e */ /* 0x000fc400000000ff */
[----:B------:R-:W-:Y:S01]  /*17100*/  F2FP.PACK_AB R130, R22, R24 ;  /* 0x000000181682723e */ /* 0x000fe200000000ff */
[----:B------:R-:W-:Y:S01]  /*17110*/  FADD.FTZ R3, R213, R3 ;  /* 0x00000003d5037221 */ /* 0x000fe20000010000 */
[----:B------:R-:W-:Y:S01]  /*17120*/  USHF.R.S32.HI UR4, URZ, 0x6, UR4 ;  /* 0x000000063f047899 */ /* 0x000fe20008011404 */
[----:B------:R1:W5:Y:S01]  /*17130*/  LDL.LU R246, [R1+0x6c] ;  /* 0x00006c0001f67983 */ /* 0x0003620000300800 */
[----:B--2---:R-:W-:Y:S02]  /*17140*/  FFMA.FTZ R0, R163, c[0x0][0x2d0], -R13 ;  /* 0x0000b400a3007a23 */ /* 0x004fe4000001080d */
[----:B------:R-:W-:Y:S01]  /*17150*/  IMAD.MOV.U32 R163, RZ, RZ, R14 ;  /* 0x000000ffffa37224 */ /* 0x000fe200078e000e */
[----:B------:R1:W5:Y:S01]  /*17160*/  LDL.LU R245, [R1+0x68] ;  /* 0x0000680001f57983 */ /* 0x0003620000300800 */
[----:B------:R2:W-:Y:S01]  /*17170*/  MUFU.EX2 R14, R0 ;  /* 0x00000000000e7308 */ /* 0x0005e20000000800 */
[----:B------:R-:W-:Y:S02]  /*17180*/  UIADD3 UR8, UR8, -0x2, URZ ;  /* 0xfffffffe08087890 */ /* 0x000fe4000fffe03f */
[----:B------:R1:W5:Y:S01]  /*17190*/  LDL.LU R244, [R1+0x64] ;  /* 0x0000640001f47983 */ /* 0x0003620000300800 */
[----:B----4-:R-:W-:-:S03]  /*171a0*/  F2FP.PACK_AB R131, R19, R20 ;  /* 0x000000141383723e */ /* 0x010fc600000000ff */
[----:B------:R1:W5:Y:S01]  /*171b0*/  LDL.LU R243, [R1+0x60] ;  /* 0x0000600001f37983 */ /* 0x0003620000300800 */
[----:B--2---:R-:W-:Y:S01]  /*171c0*/  FFMA.FTZ R0, R160, c[0x0][0x2d0], -R13 ;  /* 0x0000b400a0007a23 */ /* 0x004fe2000001080d */
[----:B------:R-:W-:Y:S01]  /*171d0*/  MOV R160, R161 ;  /* 0x000000a100a07202 */ /* 0x000fe20000000f00 */
[----:B------:R-:W-:Y:S01]  /*171e0*/  IMAD.MOV.U32 R161, RZ, RZ, R15 ;  /* 0x000000ffffa17224 */ /* 0x000fe200078e000f */
[----:B---3--:R-:W-:Y:S01]  /*171f0*/  HMMA.16816.F32 R132, R128, R144, R132 ;  /* 0x000000908084723c */ /* 0x008fe20000001884 */
[----:B------:R2:W3:Y:S01]  /*17200*/  MUFU.EX2 R15, R0 ;  /* 0x00000000000f7308 */ /* 0x0004e20000000800 */
[----:B------:R1:W5:Y:S01]  /*17210*/  LDL.LU R242, [R1+0x5c] ;  /* 0x00005c0001f27983 */ /* 0x0003620000300800 */
[----:B------:R-:W-:-:S03]  /*17220*/  FFMA.FTZ R2, R161, c[0x0][0x2d0], -R12 ;  /* 0x0000b400a1027a23 */ /* 0x000fc6000001080c */
[----:B------:R1:W5:Y:S01]  /*17230*/  LDL.LU R241, [R1+0x58] ;  /* 0x0000580001f17983 */ /* 0x0003620000300800 */
[--C-:B--2---:R-:W-:Y:S02]  /*17240*/  FFMA.FTZ R0, R6, c[0x0][0x2d0], -R13.reuse ;  /* 0x0000b40006007a23 */ /* 0x104fe4000001080d */
[----:B------:R-:W-:Y:S01]  /*17250*/  MUFU.EX2 R11, R2 ;  /* 0x00000002000b7308 */ /* 0x000fe20000000800 */
[----:B---3--:R-:W-:Y:S01]  /*17260*/  F2FP.PACK_AB R124, R15, R14 ;  /* 0x0000000e0f7c723e */ /* 0x008fe200000000ff */
[----:B------:R-:W-:Y:S01]  /*17270*/  HMMA.16816.F32 R192, R128, R204, R192 ;  /* 0x000000cc80c0723c */ /* 0x000fe200000018c0 */
[----:B------:R1:W5:Y:S04]  /*17280*/  LDL.LU R236, [R1+0x54] ;  /* 0x0000540001ec7983 */ /* 0x0003680000300800 */
[----:B------:R1:W5:Y:S01]  /*17290*/  LDL.LU R180, [R1+0x50] ;  /* 0x0000500001b47983 */ /* 0x0003620000300800 */
[----:B------:R2:W-:Y:S02]  /*172a0*/  MUFU.EX2 R16, R0 ;  /* 0x0000000000107308 */ /* 0x0005e40000000800 */
[----:B--2---:R-:W-:-:S02]  /*172b0*/  FFMA.FTZ R0, R7, c[0x0][0x2d0], -R13 ;  /* 0x0000b40007007a23 */ /* 0x004fc4000001080d */
[----:B------:R-:W2:Y:S04]  /*172c0*/  LDSM.16.MT88.4 R4, [R239+0x3900] ;  /* 0x00390000ef04783b */ /* 0x000ea80000004200 */
[----:B------:R3:W-:Y:S02]  /*172d0*/  MUFU.EX2 R13, R0 ;  /* 0x00000000000d7308 */ /* 0x0007e40000000800 */
[----:B---3--:R-:W-:-:S06]  /*172e0*/  FFMA.FTZ R0, R163, c[0x0][0x2d0], -R12 ;  /* 0x0000b400a3007a23 */ /* 0x008fcc000001080c */
[----:B------:R3:W-:Y:S02]  /*172f0*/  MUFU.EX2 R9, R0 ;  /* 0x0000000000097308 */ /* 0x0007e40000000800 */
[----:B---3--:R-:W-:-:S06]  /*17300*/  FFMA.FTZ R0, R160, c[0x0][0x2d0], -R12 ;  /* 0x0000b400a0007a23 */ /* 0x008fcc000001080c */
[----:B------:R3:W4:Y:S02]  /*17310*/  MUFU.EX2 R10, R0 ;  /* 0x00000000000a7308 */ /* 0x0007240000000800 */
[----:B---3--:R-:W-:Y:S01]  /*17320*/  FFMA.FTZ R0, R162, c[0x0][0x2d0], -R12 ;  /* 0x0000b400a2007a23 */ /* 0x008fe2000001080c */
[----:B----4-:R-:W-:Y:S01]  /*17330*/  F2FP.PACK_AB R125, R10, R9 ;  /* 0x000000090a7d723e */ /* 0x010fe200000000ff */
[----:B------:R-:W-:Y:S01]  /*17340*/  FADD.FTZ R2, R112, R25 ;  /* 0x0000001970027221 */ /* 0x000fe20000010000 */
[----:B------:R-:W-:-:S03]  /*17350*/  F2FP.PACK_AB R126, R13, R16 ;  /* 0x000000100d7e723e */ /* 0x000fc600000000ff */
[----:B------:R-:W3:Y:S01]  /*17360*/  MUFU.EX2 R12, R0 ;  /* 0x00000000000c7308 */ /* 0x000ee20000000800 */
[----:B------:R-:W-:Y:S01]  /*17370*/  FADD.FTZ R25, R114, R113 ;  /* 0x0000007172197221 */ /* 0x000fe20000010000 */
[----:B------:R-:W4:Y:S01]  /*17380*/  LDSM.16.MT88.4 R160, [R240+0x1900] ;  /* 0x00190000f0a0783b */ /* 0x000f220000004200 */
[----:B------:R-:W-:-:S03]  /*17390*/  FADD.FTZ R2, R118, R2 ;  /* 0x0000000276027221 */ /* 0x000fc60000010000 */
[----:B------:R-:W-:Y:S01]  /*173a0*/  LDSM.16.MT88.4 R112, [R240+0x3900] ;  /* 0x00390000f070783b */ /* 0x000fe20000004200 */
[----:B---3--:R-:W-:Y:S01]  /*173b0*/  F2FP.PACK_AB R127, R12, R11 ;  /* 0x0000000b0c7f723e */ /* 0x008fe200000000ff */
[----:B------:R-:W-:-:S06]  /*173c0*/  FADD.FTZ R0, R117, R25 ;  /* 0x0000001975007221 */ /* 0x000fcc0000010000 */
[C---:B------:R-:W-:Y:S08]  /*173d0*/  HMMA.16816.F32 R136, R124.reuse, R144, R136 ;  /* 0x000000907c88723c */ /* 0x040ff00000001888 */
[-C--:B------:R-:W-:Y:S08]  /*173e0*/  HMMA.16816.F32 R140, R124, R146.reuse, R140 ;  /* 0x000000927c8c723c */ /* 0x080ff0000000188c */
[----:B------:R-:W-:Y:S07]  /*173f0*/  HMMA.16816.F32 R144, R128, R146, R64 ;  /* 0x000000928090723c */ /* 0x000fee0000001840 */
[----:B------:R-:W-:Y:S01]  /*17400*/  MOV R67, R96 ;  /* 0x0000006000437202 */ /* 0x000fe20000000f00 */
[----:B------:R-:W-:Y:S01]  /*17410*/  HMMA.16816.F32 R196, R124, R204, R196 ;  /* 0x000000cc7cc4723c */ /* 0x000fe200000018c4 */
[----:B------:R-:W-:-:S07]  /*17420*/  IMAD.MOV.U32 R66, RZ, RZ, R71 ;  /* 0x000000ffff427224 */ /* 0x000fce00078e0047 */
[----:B------:R-:W-:Y:S01]  /*17430*/  HMMA.16816.F32 R200, R124, R206, R200 ;  /* 0x000000ce7cc8723c */ /* 0x000fe200000018c8 */
[----:B------:R-:W-:-:S07]  /*17440*/  FADD.FTZ R0, R67, R0 ;  /* 0x0000000043007221 */ /* 0x000fce0000010000 */
[----:B------:R-:W-:Y:S07]  /*17450*/  HMMA.16816.F32 R204, R128, R206, R44 ;  /* 0x000000ce80cc723c */ /* 0x000fee000000182c */
[----:B------:R-:W-:Y:S02]  /*17460*/  IMAD.MOV.U32 R44, RZ, RZ, R83 ;  /* 0x000000ffff2c7224 */ /* 0x000fe400078e0053 */
[----:B------:R-:W-:Y:S02]  /*17470*/  IMAD.MOV.U32 R46, RZ, RZ, R99 ;  /* 0x000000ffff2e7224 */ /* 0x000fe400078e0063 */
[----:B------:R-:W-:-:S02]  /*17480*/  IMAD.MOV.U32 R47, RZ, RZ, R98 ;  /* 0x000000ffff2f7224 */ /* 0x000fc400078e0062 */
[----:B------:R-:W-:Y:S01]  /*17490*/  FADD.FTZ R8, R44, R8 ;  /* 0x000000082c087221 */ /* 0x000fe20000010000 */
[----:B--2---:R-:W-:Y:S01]  /*174a0*/  HMMA.16816.F32 R120, R124, R4, R100 ;  /* 0x000000047c78723c */ /* 0x004fe20000001864 */
[----:B------:R-:W-:Y:S01]  /*174b0*/  IMAD.MOV.U32 R45, RZ, RZ, R82 ;  /* 0x000000ffff2d7224 */ /* 0x000fe200078e0052 */
[----:B------:R-:W-:Y:S01]  /*174c0*/  LDSM.16.MT88.4 R96, [R238+0x3900] ;  /* 0x00390000ee60783b */ /* 0x000fe20000004200 */
[----:B------:R-:W-:-:S03]  /*174d0*/  FADD.FTZ R2, R66, R2 ;  /* 0x0000000242027221 */ /* 0x000fc60000010000 */
[----:B------:R-:W2:Y:S02]  /*174e0*/  LDSM.16.MT88.4 R80, [R237+0x3900] ;  /* 0x00390000ed50783b */ /* 0x000ea40000004200 */
[----:B------:R-:W-:Y:S07]  /*174f0*/  HMMA.16816.F32 R116, R128, R4, R32 ;  /* 0x000000048074723c */ /* 0x000fee0000001820 */
        /* <DEDUP_REMOVED lines=38> */
[----:B------:R-:W-:Y:S01]  /*17760*/  IMNMX R5, RZ, UR4, !PT ;  /* 0x00000004ff057c17 */ /* 0x000fe2000f800200 */
[----:B------:R-:W-:-:S02]  /*17770*/  FADD.FTZ R4, R10, R4 ;  /* 0x000000040a047221 */ /* 0x000fc40000010000 */
[----:B------:R-:W-:Y:S02]  /*17780*/  FADD.FTZ R3, R15, R3 ;  /* 0x000000030f037221 */ /* 0x000fe40000010000 */
[----:B------:R-:W-:Y:S02]  /*17790*/  FADD.FTZ R0, R22, R0 ;  /* 0x0000000016007221 */ /* 0x000fe40000010000 */
[----:B------:R-:W-:Y:S02]  /*177a0*/  FADD.FTZ R2, R20, R2 ;  /* 0x0000000214027221 */ /* 0x000fe40000010000 */
[----:B------:R-:W-:Y:S01]  /*177b0*/  FADD.FTZ R4, R11, R4 ;  /* 0x000000040b047221 */ /* 0x000fe20000010000 */
[----:B------:R3:W-:Y:S01]  /*177c0*/  STL [R1+0x3c], R5 ;  /* 0x00003c0501007387 */ /* 0x0007e20000100800 */
[----:B------:R-:W-:Y:S01]  /*177d0*/  FADD.FTZ R3, R16, R3 ;  /* 0x0000000310037221 */ /* 0x000fe20000010000 */
[----:B------:R-:W-:Y:S02]  /*177e0*/  ISETP.LE.AND P0, PT, R5, UR8, PT ;  /* 0x0000000805007c0c */ /* 0x000fe4000bf03270 */
[----:B------:R1:W-:Y:S01]  /*177f0*/  STL [R1+0x10], R0 ;  /* 0x0000100001007387 */ /* 0x0003e20000100800 */
[----:B----4-:R-:W-:Y:S01]  /*17800*/  HMMA.16816.F32 R152, R124, R160, R152 ;  /* 0x000000a07c98723c */ /* 0x010fe20000001898 */
[----:B---3--:R-:W-:-:S02]  /*17810*/  FADD.FTZ R5, R19, R2 ;  /* 0x0000000213057221 */ /* 0x008fc40000010000 */
[----:B------:R-:W-:Y:S02]  /*17820*/  FADD.FTZ R2, R13, R3 ;  /* 0x000000030d027221 */ /* 0x000fe40000010000 */
[----:B-1----:R-:W-:Y:S01]  /*17830*/  FADD.FTZ R0, R12, R4 ;  /* 0x000000040c007221 */ /* 0x002fe20000010000 */
[----:B------:R1:W-:Y:S04]  /*17840*/  STL [R1+0xc], R5 ;  /* 0x00000c0501007387 */ /* 0x0003e80000100800 */
[----:B------:R1:W-:Y:S04]  /*17850*/  STL [R1+0x14], R0 ;  /* 0x0000140001007387 */ /* 0x0003e80000100800 */
[----:B------:R1:W-:Y:S01]  /*17860*/  STL [R1+0x34], R2 ;  /* 0x0000340201007387 */ /* 0x0003e20000100800 */
[C---:B------:R-:W-:Y:S08]  /*17870*/  HMMA.16816.F32 R156, R124.reuse, R162, R156 ;  /* 0x000000a27c9c723c */ /* 0x040ff0000000189c */
[C---:B------:R-:W-:Y:S08]  /*17880*/  HMMA.16816.F32 R168, R124.reuse, R176, R168 ;  /* 0x000000b07ca8723c */ /* 0x040ff000000018a8 */
[C---:B------:R-:W-:Y:S08]  /*17890*/  HMMA.16816.F32 R172, R124.reuse, R178, R172 ;  /* 0x000000b27cac723c */ /* 0x040ff000000018ac */
[C---:B--2---:R-:W-:Y:S08]  /*178a0*/  HMMA.16816.F32 R72, R124.reuse, R80, R72 ;  /* 0x000000507c48723c */ /* 0x044ff00000001848 */
        /* <DEDUP_REMOVED lines=17> */
[----:B------:R-:W-:Y:S07]  /*179c0*/  @!P0 BRA `(.L_x_1981) ;  /* 0x00004fc000008947 */ /* 0x000fee0003800000 */
[----:B-1----:R-:W2:Y:S04]  /*179d0*/  LDL R27, [R1+0x4c] ;  /* 0x00004c00011b7983 */ /* 0x002ea80000100800 */
[----:B------:R-:W3:Y:S04]  /*179e0*/  LDL R29, [R1+0x40] ;  /* 0x00004000011d7983 */ /* 0x000ee80000100800 */
[----:B------:R-:W4:Y:S01]  /*179f0*/  LDL R26, [R1+0x44] ;  /* 0x00004400011a7983 */ /* 0x000f220000100800 */
[----:B------:R-:W-:Y:S01]  /*17a00*/  PLOP3.LUT P1, PT, PT, PT, UP2, 0x80, 0x0 ;  /* 0x000000000000781c */ /* 0x000fe20003f2f028 */
[C---:B-----5:R-:W-:Y:S01]  /*17a10*/  IMAD.SHL.U32 R2, R180.reuse, 0x2, RZ ;  /* 0x00000002b4027824 */ /* 0x060fe200078e00ff */
[----:B------:R-:W-:Y:S01]  /*17a20*/  SHF.R.S32.HI R28, RZ, 0x1f, R180 ;  /* 0x0000001fff1c7819 */ /* 0x000fe200000114b4 */
[----:B------:R-:W-:Y:S01]  /*17a30*/  IMAD.MOV.U32 R181, RZ, RZ, R185 ;  /* 0x000000ffffb57224 */ /* 0x000fe200078e00b9 */
[----:B------:R-:W-:Y:S01]  /*17a40*/  PLOP3.LUT P0, PT, PT, PT, UP2, 0x80, 0x0 ;  /* 0x000000000000781c */ /* 0x000fe20003f0f028 */
[----:B------:R-:W-:Y:S01]  /*17a50*/  IMAD.MOV.U32 R187, RZ, RZ, R184 ;  /* 0x000000ffffbb7224 */ /* 0x000fe200078e00b8 */
[----:B------:R-:W-:Y:S01]  /*17a60*/  SHF.L.U64.HI R3, R180, 0x1, R28 ;  /* 0x00000001b4037819 */ /* 0x000fe2000001021c */
[----:B------:R-:W-:Y:S01]  /*17a70*/  IMAD.MOV.U32 R180, RZ, RZ, R186 ;  /* 0x000000ffffb47224 */ /* 0x000fe200078e00ba */
[----:B------:R-:W-:Y:S01]  /*17a80*/  MOV R188, R182 ;  /* 0x000000b600bc7202 */ /* 0x000fe20000000f00 */
[----:B------:R-:W-:-:S02]  /*17a90*/  ULDC UR4, c[0x0][0x210] ;  /* 0x0000840000047ab9 */ /* 0x000fc40000000800 */
[----:B------:R-:W-:Y:S01]  /*17aa0*/  STL [R1+0x28], R3 ;  /* 0x0000280301007387 */ /* 0x000fe20000100800 */
[----:B------:R-:W-:Y:S02]  /*17ab0*/  UIMAD UR4, UR16, UR4, URZ ;  /* 0x00000004100472a4 */ /* 0x000fe4000f8e023f */
[----:B------:R-:W-:Y:S01]  /*17ac0*/  UMOV UR5, 0xffffffc0 ;  /* 0xffffffc000057882 */ /* 0x000fe20000000000 */
[----:B------:R2:W-:Y:S02]  /*17ad0*/  STL [R1+0x24], R2 ;  /* 0x0000240201007387 */ /* 0x0005e40000100800 */
[C---:B--2---:R-:W-:Y:S02]  /*17ae0*/  SHF.L.U32 R2, R27.reuse, 0x1, RZ ;  /* 0x000000011b027819 */ /* 0x044fe400000006ff */
[----:B---3--:R-:W-:-:S05]  /*17af0*/  SHF.L.U64.HI R0, R27, 0x1, R29 ;  /* 0x000000011b007819 */ /* 0x008fca000001021d */
[----:B------:R4:W-:Y:S04]  /*17b00*/  STL [R1+0x20], R0 ;  /* 0x0000200001007387 */ /* 0x0009e80000100800 */
[----:B------:R1:W-:Y:S01]  /*17b10*/  STL [R1+0x1c], R2 ;  /* 0x00001c0201007387 */ /* 0x0003e20000100800 */
[----:B----4-:R-:W-:-:S05]  /*17b20*/  @P1 IMAD.HI.U32 R0, R26, c[0x0][0x2c8], RZ ;  /* 0x0000b2001a001a27 */ /* 0x010fca00078e00ff */
[----:B------:R-:W-:-:S05]  /*17b30*/  @P0 SHF.R.U32.HI R0, RZ, c[0x0][0x2cc], R0 ;  /* 0x0000b300ff000a19 */ /* 0x000fca0000011600 */
[----:B------:R1:W-:Y:S02]  /*17b40*/  @P0 STL [R1+0x40], R0 ;  /* 0x0000400001000387 */ /* 0x0003e40000100800 */
.L_x_1984:
[----:B------:R-:W2:Y:S01]  /*17b50*/  LDL R3, [R1+0x8] ;  /* 0x0000080001037983 */ /* 0x000ea20000100800 */
[----:B------:R-:W-:Y:S04]  /*17b60*/  DEPBAR.LE SB0, 0x0 ;  /* 0x000080000000791a */ /* 0x000fe80000000000 */
[----:B-1----:R-:W3:Y:S04]  /*17b70*/  LDL R2, [R1+0x4] ;  /* 0x0000040001027983 */ /* 0x002ee80000100800 */
[----:B------:R-:W-:Y:S01]  /*17b80*/  BAR.SYNC.DEFER_BLOCKING 0x0 ;  /* 0x0000000000007b1d */ /* 0x000fe20000010000 */
[----:B------:R-:W-:Y:S05]  /*17b90*/  ISETP.LE.AND P0, PT, RZ, UR8, PT ;  /* 0x00000008ff007c0c */ /* 0x000fea000bf03270 */
[----:B------:R-:W4:Y:S04]  /*17ba0*/  LDL R0, [R1] ;  /* 0x0000000001007983 */ /* 0x000f280000100800 */
[----:B-----5:R1:W1:Y:S04]  /*17bb0*/  LDSM.16.M88.4 R64, [R243+0x8100] ;  /* 0x00810000f340783b */ /* 0x0202680000000200 */
        /* <DEDUP_REMOVED lines=12> */
[----:B------:R-:W5:Y:S01]  /*17c80*/  LDL R4, [R1+0x30] ;  /* 0x0000300001047983 */ /* 0x000f620000100800 */
[----:B------:R-:W-:Y:S03]  /*17c90*/  SEL R25, RZ, 0x10, P5 ;  /* 0x00000010ff197807 */ /* 0x000fe60002800000 */
[----:B--2---:R-:W2:Y:S04]  /*17ca0*/  LDL R5, [R1+0x2c] ;  /* 0x00002c0001057983 */ /* 0x004ea80000100800 */
[----:B----4-:R-:W4:Y:S04]  /*17cb0*/  LDL R27, [R1+0x24] ;  /* 0x00002400011b7983 */ /* 0x010f280000100800 */
[----:B---3--:R-:W3:Y:S04]  /*17cc0*/  LDL R28, [R1+0x1c] ;  /* 0x00001c00011c7983 */ /* 0x008ee80000100800 */
[----:B------:R-:W3:Y:S04]  /*17cd0*/  LDL R8, [R1+0x18] ;  /* 0x0000180001087983 */ /* 0x000ee80000100800 */
[----:B------:R-:W3:Y:S04]  /*17ce0*/  LDL R26, [R1+0x28] ;  /* 0x00002800011a7983 */ /* 0x000ee80000100800 */
[----:B------:R-:W3:Y:S01]  /*17cf0*/  LDL R24, [R1+0x20] ;  /* 0x0000200001187983 */ /* 0x000ee20000100800 */
[----:B-----5:R-:W-:Y:S01]  /*17d00*/  SHF.R.S32.HI R0, RZ, 0x1f, R4 ;  /* 0x0000001fff007819 */ /* 0x020fe20000011404 */
[----:B------:R-:W-:Y:S04]  /*17d10*/  IMAD.WIDE.U32 R2, R4, c[0x0][0x208], RZ ;  /* 0x0000820004027a25 */ /* 0x000fe800078e00ff */
[----:B------:R-:W-:Y:S04]  /*17d20*/  IMAD R0, R0, c[0x0][0x208], RZ ;  /* 0x0000820000007a24 */ /* 0x000fe800078e02ff */
[----:B------:R-:W-:Y:S01]  /*17d30*/  IMAD R0, R4, c[0x0][0x20c], R0 ;  /* 0x0000830004007a24 */ /* 0x000fe200078e0200 */
[----:B--2---:R-:W-:Y:S03]  /*17d40*/  SHF.R.S32.HI R4, RZ, 0x1f, R5 ;  /* 0x0000001fff047819 */ /* 0x004fe60000011405 */
        /* <DEDUP_REMOVED lines=8> */
[----:B------:R-:W4:Y:S04]  /*17dd0*/  SHFL.IDX PT, R10, R2, 0x1, 0x181f ;  /* 0x00381f00020a7f89 */ /* 0x000f2800000e0000 */
[----:B------:R-:W2:Y:S04]  /*17de0*/  SHFL.IDX PT, R3, R2, RZ, 0x181f ;  /* 0x00181fff02037589 */ /* 0x000ea800000e0000 */
[----:B------:R-:W5:Y:S04]  /*17df0*/  SHFL.IDX PT, R4, R0, RZ, 0x181f ;  /* 0x00181fff00047589 */ /* 0x000f6800000e0000 */
[----:B------:R-:W1:Y:S04]  /*17e00*/  SHFL.IDX PT, R5, R0, 0x1, 0x181f ;  /* 0x00381f0000057f89 */ /* 0x000e6800000e0000 */
[----:B------:R-:W-:Y:S04]  /*17e10*/  SHFL.IDX PT, R7, R0, 0x2, 0x181f ;  /* 0x00581f0000077f89 */ /* 0x000fe800000e0000 */
[----:B------:R1:W-:Y:S04]  /*17e20*/  SHFL.IDX PT, R23, R0, 0x3, 0x181f ;  /* 0x00781f0000177f89 */ /* 0x0003e800000e0000 */
[----:B------:R-:W1:Y:S01]  /*17e30*/  SHFL.IDX PT, R6, R2, 0x2, 0x181f ;  /* 0x00581f0002067f89 */ /* 0x000e6200000e0000 */
[CC--:B----4-:R-:W-:Y:S02]  /*17e40*/  IADD3 R12, P3, R10.reuse, R27.reuse, RZ ;  /* 0x0000001b0a0c7210 */ /* 0x0d0fe40007f7e0ff */
[-C--:B---3--:R-:W-:Y:S01]  /*17e50*/  IADD3 R10, P1, R10, R28.reuse, RZ ;  /* 0x0000001c0a0a7210 */ /* 0x088fe20007f3e0ff */
[----:B------:R3:W4:Y:S01]  /*17e60*/  SHFL.IDX PT, R22, R2, 0x3, 0x181f ;  /* 0x00781f0002167f89 */ /* 0x00072200000e0000 */
[CC--:B--2---:R-:W-:Y:S02]  /*17e70*/  IADD3 R20, P0, R3.reuse, R27.reuse, RZ ;  /* 0x0000001b03147210 */ /* 0x0c4fe40007f1e0ff */
[-C--:B------:R-:W-:Y:S03]  /*17e80*/  IADD3 R14, P2, R3, R28.reuse, RZ ;  /* 0x0000001c030e7210 */ /* 0x080fe60007f5e0ff */
[C---:B-----5:R-:W-:Y:S02]  /*17e90*/  IMAD.X R21, R4.reuse, 0x1, R26, P0 ;  /* 0x0000000104157824 */ /* 0x060fe400000e061a */
[----:B------:R-:W-:Y:S02]  /*17ea0*/  IMAD.X R15, R4, 0x1, R24, P2 ;  /* 0x00000001040f7824 */ /* 0x000fe400010e0618 */
[C---:B-1----:R-:W-:Y:S02]  /*17eb0*/  IMAD.X R13, R5.reuse, 0x1, R26, P3 ;  /* 0x00000001050d7824 */ /* 0x042fe400018e061a */
[----:B------:R-:W-:Y:S01]  /*17ec0*/  IMAD.X R11, R5, 0x1, R24, P1 ;  /* 0x00000001050b7824 */ /* 0x000fe200008e0618 */
[----:B------:R-:W-:Y:S05]  /*17ed0*/  IADD3 R0, R8, 0x100, RZ ;  /* 0x0000010008007810 */ /* 0x000fea0007ffe0ff */
[----:B------:R1:W-:Y:S01]  /*17ee0*/  LDGSTS.E.BYPASS.LTC128B.128 [R0], [R20.64], !P4 ;  /* 0x0000000014007fae */ /* 0x0003e2000e101d62 */
[CC--:B------:R-:W-:Y:S02]  /*17ef0*/  IADD3 R8, P0, R6.reuse, R27.reuse, RZ ;  /* 0x0000001b06087210 */ /* 0x0c0fe40007f1e0ff */
[----:B------:R-:W-:Y:S01]  /*17f00*/  IADD3 R6, P3, R6, R28, RZ ;  /* 0x0000001c06067210 */ /* 0x000fe20007f7e0ff */
[----:B------:R1:W-:Y:S01]  /*17f10*/  LDGSTS.E.BYPASS.LTC128B.128 [R0+0x2000], [R14.64], !P5 ;  /* 0x020000000e007fae */ /* 0x0003e2000e901d62 */
[----:B---3--:R-:W-:Y:S01]  /*17f20*/  IADD3 R2, -R25, 0x10, RZ ;  /* 0x0000001019027810 */ /* 0x008fe20007ffe1ff */
[C---:B------:R-:W-:Y:S01]  /*17f30*/  IMAD.X R9, R7.reuse, 0x1, R26, P0 ;  /* 0x0000000107097824 */ /* 0x040fe200000e061a */
[----:B----4-:R-:W-:Y:S01]  /*17f40*/  IADD3 R4, P0, R22, R27, RZ ;  /* 0x0000001b16047210 */ /* 0x010fe20007f1e0ff */
[----:B------:R1:W-:Y:S01]  /*17f50*/  LDGSTS.E.BYPASS.LTC128B.128 [R0+0x800], [R12.64], !P4 ;  /* 0x008000000c007fae */ /* 0x0003e2000e101d62 */
[----:B------:R-:W-:Y:S01]  /*17f60*/  IMAD.X R7, R7, 0x1, R24, P3 ;  /* 0x0000000107077824 */ /* 0x000fe200018e0618 */
[----:B------:R-:W-:Y:S02]  /*17f70*/  LOP3.LUT R2, R2, 0xf, RZ, 0xc0, !PT ;  /* 0x0000000f02027812 */ /* 0x000fe400078ec0ff */
[----:B------:R1:W-:Y:S01]  /*17f80*/  LDGSTS.E.BYPASS.LTC128B.128 [R0+0x2800], [R10.64], !P5 ;  /* 0x028000000a007fae */ /* 0x0003e2000e901d62 */
[----:B------:R-:W-:Y:S01]  /*17f90*/  IMAD.X R5, R23, 0x1, R26, P0 ;  /* 0x0000000117057824 */ /* 0x000fe200000e061a */
[----:B------:R-:W-:Y:S02]  /*17fa0*/  ISETP.NE.U32.AND P0, PT, R25, RZ, PT ;  /* 0x000000ff1900720c */ /* 0x000fe40003f05070 */
[----:B------:R1:W-:Y:S01]  /*17fb0*/  LDGSTS.E.BYPASS.LTC128B.128 [R0+0x1000], [R8.64], !P4 ;  /* 0x0100000008007fae */ /* 0x0003e2000e101d62 */
[----:B------:R-:W-:Y:S03]  /*17fc0*/  IADD3 R2, P2, P1, R2, R22, R28 ;  /* 0x0000001602027210 */ /* 0x000fe6000795e01c */
[----:B------:R1:W-:Y:S01]  /*17fd0*/  LDGSTS.E.BYPASS.LTC128B.128 [R0+0x3000], [R6.64], !P5 ;  /* 0x0300000006007fae */ /* 0x0003e2000e901d62 */
[----:B------:R-:W-:Y:S03]  /*17fe0*/  IADD3.X R3, RZ, R23, R24, P2, P1 ;  /* 0x00000017ff037210 */ /* 0x000fe600017e2418 */
[----:B------:R1:W-:Y:S04]  /*17ff0*/  LDGSTS.E.BYPASS.LTC128B.128 [R0+0x1800], [R4.64], !P4 ;  /* 0x0180000004007fae */ /* 0x0003e8000e101d62 */
[----:B------:R1:W-:Y:S02]  /*18000*/  LDGSTS.E.BYPASS.LTC128B.128.ZFILL [R0+0x3800], [R2.64], P0 ;  /* 0x0380000002007fae */ /* 0x0003e40008141d62 */
.L_x_1982:
        /* <DEDUP_REMOVED lines=29> */
[----:B------:R-:W5:Y:S07]  /*181e0*/  LDSM.16.M88.4 R224, [R244+0xa100] ;  /* 0x00a10000f4e0783b */ /* 0x000f6e0000000200 */
        /* <DEDUP_REMOVED lines=12> */
[C---:B-----5:R-:W-:Y:S08]  /*182b0*/  HMMA.16816.F32 R8, R224.reuse, R216, R8 ;  /* 0x000000d8e008723c */ /* 0x060ff00000001808 */
        /* <DEDUP_REMOVED lines=60> */
[----:B------:R-:W-:Y:S07]  /*18680*/  LDSM.16.M88.4 R224, [R250] ;  /* 0x00000000fae0783b */ /* 0x000fee0000000200 */
[----:B------:R-:W-:Y:S01]  /*18690*/  HMMA.16816.F32 R64, R208, R230, R64 ;  /* 0x000000e6d040723c */ /* 0x000fe20000001840 */
[----:B------:R-:W3:Y:S07]  /*186a0*/  LDSM.16.M88.4 R208, [R251] ;  /* 0x00000000fbd0783b */ /* 0x000eee0000000200 */
[-C--:B-1----:R-:W-:Y:S01]  /*186b0*/  HMMA.16816.F32 R4, R212, R216.reuse, R4 ;  /* 0x000000d8d404723c */ /* 0x082fe20000001804 */
[----:B------:R-:W1:Y:S07]  /*186c0*/  LDSM.16.M88.4 R228, [R249] ;  /* 0x00000000f9e4783b */ /* 0x000e6e0000000200 */
        /* <DEDUP_REMOVED lines=62> */
[----:B--2---:R-:W2:Y:S01]  /*18ab0*/  LDL R0, [R1+0x38] ;  /* 0x0000380001007983 */ /* 0x004ea20000100800 */
[----:B------:R-:W-:Y:S01]  /*18ac0*/  IMAD.MOV.U32 R2, RZ, RZ, c[0x0][0x2b8] ;  /* 0x0000ae00ff027624 */ /* 0x000fe200078e00ff */
[----:B------:R-:W-:Y:S01]  /*18ad0*/  ULEA UR7, UR8, UR19, 0x6 ;  /* 0x0000001308077291 */ /* 0x000fe2000f8e303f */
[----:B------:R-:W-:Y:S01]  /*18ae0*/  IMAD.MOV.U32 R184, RZ, RZ, RZ ;  /* 0x000000ffffb87224 */ /* 0x000fe200078e00ff */
[----:B------:R-:W3:Y:S01]  /*18af0*/  LDL R216, [R1+0x24] ;  /* 0x0000240001d87983 */ /* 0x000ee20000100800 */
[----:B------:R-:W-:Y:S02]  /*18b00*/  SEL R235, RZ, 0x10, P5 ;  /* 0x00000010ffeb7807 */ /* 0x000fe40002800000 */
[----:B------:R-:W-:Y:S01]  /*18b10*/  ISETP.NE.AND P1, PT, R2, 0x1, PT ;  /* 0x000000010200780c */ /* 0x000fe20003f25270 */
[----:B------:R-:W4:Y:S01]  /*18b20*/  LDL R234, [R1+0x28] ;  /* 0x0000280001ea7983 */ /* 0x000f220000100800 */
[----:B------:R-:W-:Y:S01]  /*18b30*/  IMAD.U32 R2, RZ, RZ, UR7 ;  /* 0x00000007ff027e24 */ /* 0x000fe2000f8e00ff */
[----:B------:R-:W-:Y:S02]  /*18b40*/  IADD3 R190, -R235, 0x10, RZ ;  /* 0x00000010ebbe7810 */ /* 0x000fe40007ffe1ff */
[----:B------:R-:W5:Y:S04]  /*18b50*/  LDL R233, [R1+0x18] ;  /* 0x0000180001e97983 */ /* 0x000f680000100800 */
        /* <DEDUP_REMOVED lines=28> */
[----:B------:R-:W-:Y:S04]  /*18d20*/  SHFL.IDX PT, R182, R2, RZ, 0x181f ;  /* 0x00181fff02b67589 */ /* 0x000fe800000e0000 */
[----:B------:R-:W3:Y:S04]  /*18d30*/  SHFL.IDX PT, R208, R2, 0x1, 0x181f ;  /* 0x00381f0002d07f89 */ /* 0x000ee800000e0000 */
[----:B------:R-:W-:Y:S04]  /*18d40*/  SHFL.IDX PT, R184, R2, 0x2, 0x181f ;  /* 0x00581f0002b87f89 */ /* 0x000fe800000e0000 */
[----:B------:R1:W-:Y:S04]  /*18d50*/  SHFL.IDX PT, R186, R2, 0x3, 0x181f ;  /* 0x00781f0002ba7f89 */ /* 0x0003e800000e0000 */
[----:B------:R-:W4:Y:S04]  /*18d60*/  SHFL.IDX PT, R183, R0, RZ, 0x181f ;  /* 0x00181fff00b77589 */ /* 0x000f2800000e0000 */
[----:B------:R-:W2:Y:S04]  /*18d70*/  SHFL.IDX PT, R185, R0, 0x1, 0x181f ;  /* 0x00381f0000b97f89 */ /* 0x000ea800000e0000 */
[----:B------:R-:W-:Y:S04]  /*18d80*/  SHFL.IDX PT, R189, R0, 0x2, 0x181f ;  /* 0x00581f0000bd7f89 */ /* 0x000fe800000e0000 */
[----:B------:R-:W5:Y:S01]  /*18d90*/  SHFL.IDX PT, R0, R0, 0x3, 0x181f ;  /* 0x00781f0000007f89 */ /* 0x000f6200000e0000 */
[CC--:B---3--:R-:W-:Y:S02]  /*18da0*/  IADD3 R210, P2, R208.reuse, R216.reuse, RZ ;  /* 0x000000d8d0d27210 */ /* 0x0c8fe40007f5e0ff */
[-C--:B------:R-:W-:Y:S02]  /*18db0*/  IADD3 R208, P3, R208, R217.reuse, RZ ;  /* 0x000000d9d0d07210 */ /* 0x080fe40007f7e0ff */
[CC--:B-1----:R-:W-:Y:S05]  /*18dc0*/  IADD3 R2, P0, R182.reuse, R216.reuse, RZ ;  /* 0x000000d8b6027210 */ /* 0x0c2fea0007f1e0ff */
[--C-:B----4-:R-:W-:Y:S01]  /*18dd0*/  IMAD.X R3, R183, 0x1, R234.reuse, P0 ;  /* 0x00000001b7037824 */ /* 0x110fe200000e06ea */
[-C--:B------:R-:W-:Y:S01]  /*18de0*/  IADD3 R212, P0, R182, R217.reuse, RZ ;  /* 0x000000d9b6d47210 */ /* 0x080fe20007f1e0ff */
[----:B--2---:R-:W-:Y:S03]  /*18df0*/  IMAD.X R211, R185, 0x1, R234, P2 ;  /* 0x00000001b9d37824 */ /* 0x004fe600010e06ea */
[----:B-----5:R1:W-:Y:S01]  /*18e00*/  LDGSTS.E.BYPASS.LTC128B.128 [R233+0x4100], [R2.64], !P4 ;  /* 0x0410000002e97fae */ /* 0x0203e2000e101d62 */
[--C-:B------:R-:W-:Y:S01]  /*18e10*/  IMAD.X R213, R183, 0x1, R232.reuse, P0 ;  /* 0x00000001b7d57824 */ /* 0x100fe200000e06e8 */
[-C--:B------:R-:W-:Y:S01]  /*18e20*/  IADD3 R182, P2, R186, R216.reuse, RZ ;  /* 0x000000d8bab67210 */ /* 0x080fe20007f5e0ff */
[----:B------:R-:W-:Y:S03]  /*18e30*/  IMAD.X R209, R185, 0x1, R232, P3 ;  /* 0x00000001b9d17824 */ /* 0x000fe600018e06e8 */
[----:B------:R2:W-:Y:S01]  /*18e40*/  LDGSTS.E.BYPASS.LTC128B.128 [R233+0x6100], [R212.64], !P5 ;  /* 0x06100000d4e97fae */ /* 0x0005e2000e901d62 */
[--C-:B------:R-:W-:Y:S01]  /*18e50*/  IMAD.X R183, R0, 0x1, R234.reuse, P2 ;  /* 0x0000000100b77824 */ /* 0x100fe200010e06ea */
[----:B------:R-:W-:Y:S02]  /*18e60*/  ISETP.NE.U32.AND P2, PT, R235, RZ, PT ;  /* 0x000000ffeb00720c */ /* 0x000fe40003f45070 */
[----:B------:R2:W-:Y:S04]  /*18e70*/  LDGSTS.E.BYPASS.LTC128B.128 [R233+0x4900], [R210.64], !P4 ;  /* 0x04900000d2e97fae */ /* 0x0005e8000e101d62 */
[----:B------:R2:W-:Y:S01]  /*18e80*/  LDGSTS.E.BYPASS.LTC128B.128 [R233+0x6900], [R208.64], !P5 ;  /* 0x06900000d0e97fae */ /* 0x0005e2000e901d62 */
[----:B-1----:R-:W-:Y:S02]  /*18e90*/  LOP3.LUT R2, R190, 0xf, RZ, 0xc0, !PT ;  /* 0x0000000fbe027812 */ /* 0x002fe400078ec0ff */
[C---:B------:R-:W-:Y:S02]  /*18ea0*/  IADD3 R190, P1, R184.reuse, R216, RZ ;  /* 0x000000d8b8be7210 */ /* 0x040fe40007f3e0ff */
[----:B------:R-:W-:Y:S03]  /*18eb0*/  IADD3 R184, P0, R184, R217, RZ ;  /* 0x000000d9b8b87210 */ /* 0x000fe60007f1e0ff */
[C---:B------:R-:W-:Y:S02]  /*18ec0*/  IMAD.X R191, R189.reuse, 0x1, R234, P1 ;  /* 0x00000001bdbf7824 */ /* 0x040fe400008e06ea */
[--C-:B------:R-:W-:Y:S01]  /*18ed0*/  IMAD.X R185, R189, 0x1, R232.reuse, P0 ;  /* 0x00000001bdb97824 */ /* 0x100fe200000e06e8 */
[----:B------:R-:W-:Y:S02]  /*18ee0*/  IADD3 R2, P1, P0, R2, R186, R217 ;  /* 0x000000ba02027210 */ /* 0x000fe4000783e0d9 */
[----:B------:R2:W-:Y:S02]  /*18ef0*/  LDGSTS.E.BYPASS.LTC128B.128 [R233+0x5100], [R190.64], !P4 ;  /* 0x05100000bee97fae */ /* 0x0005e4000e101d62 */
[----:B------:R-:W-:Y:S02]  /*18f00*/  IADD3.X R3, RZ, R0, R232, P1, P0 ;  /* 0x00000000ff037210 */ /* 0x000fe40000fe04e8 */
[----:B------:R2:W-:Y:S04]  /*18f10*/  LDGSTS.E.BYPASS.LTC128B.128 [R233+0x7100], [R184.64], !P5 ;  /* 0x07100000b8e97fae */ /* 0x0005e8000e901d62 */
[----:B------:R2:W-:Y:S04]  /*18f20*/  LDGSTS.E.BYPASS.LTC128B.128 [R233+0x5900], [R182.64], !P4 ;  /* 0x05900000b6e97fae */ /* 0x0005e8000e101d62 */
[----:B------:R2:W-:Y:S02]  /*18f30*/  LDGSTS.E.BYPASS.LTC128B.128.ZFILL [R233+0x7900], [R2.64], P2 ;  /* 0x0790000002e97fae */ /* 0x0005e40009141d62 */
.L_x_1983:
[----:B--2---:R-:W2:Y:S01]  /*18f40*/  LDL R2, [R1+0x40] ;  /* 0x0000400001027983 */ /* 0x004ea20000100800 */
[----:B------:R-:W-:Y:S01]  /*18f50*/  PLOP3.LUT P0, PT, PT, PT, UP2, 0x80, 0x0 ;  /* 0x000000000000781c */ /* 0x000fe20003f0f028 */
[----:B------:R-:W-:Y:S02]  /*18f60*/  UIMAD UR7, UR8, UR5, 0x1 ;  /* 0x00000001080774a4 */ /* 0x000fe4000f8e0205 */
[----:B------:R-:W3:Y:S04]  /*18f70*/  LDL R182, [R1+0x48] ;  /* 0x0000480001b67983 */ /* 0x000ee80000100800 */
[----:B------:R-:W-:Y:S04]  /*18f80*/  STL [R1+0x70], R248 ;  /* 0x000070f801007387 */ /* 0x000fe80000100800 */
        /* <DEDUP_REMOVED lines=11> */
[----:B------:R-:W2:Y:S08]  /*19040*/  SHFL.IDX PT, R3, R0, RZ, 0x1c1f ;  /* 0x001c1fff00037589 */ /* 0x000eb000000e0000 */
[----:B------:R-:W4:Y:S08]  /*19050*/  SHFL.IDX PT, R2, R0, 0x1, 0x1c1f ;  /* 0x003c1f0000027f89 */ /* 0x000f3000000e0000 */
[----:B------:R-:W1:Y:S08]  /*19060*/  SHFL.IDX PT, R184, R0, 0x2, 0x1c1f ;  /* 0x005c1f0000b87f89 */ /* 0x000e7000000e0000 */
[----:B------:R1:W2:Y:S02]  /*19070*/  SHFL.IDX PT, R183, R0, 0x3, 0x1c1f ;  /* 0x007c1f0000b77f89 */ /* 0x0002a400000e0000 */
[----:B-1----:R-:W-:Y:S05]  /*19080*/  IMAD.U32 R0, RZ, RZ, UR9 ;  /* 0x00000009ff007e24 */ /* 0x002fea000f8e00ff */
[----:B---3--:R-:W-:Y:S04]  /*19090*/  IADD3 R0, R0, UR7, -R182 ;  /* 0x0000000700007c10 */ /* 0x008fe8000fffe8b6 */
[----:B------:R-:W-:Y:S04]  /*190a0*/  IADD3 R182, R0, -UR23, RZ ;  /* 0x8000001700b67c10 */ /* 0x000fe8000fffe0ff */
[C---:B--2---:R-:W-:Y:S01]  /*190b0*/  IADD3 R3, R182.reuse, R3, RZ ;  /* 0x00000003b6037210 */ /* 0x044fe20007ffe0ff */
[C---:B----4-:R-:W-:Y:S01]  /*190c0*/  IMAD.IADD R2, R182.reuse, 0x1, R2 ;  /* 0x00000001b6027824 */ /* 0x050fe200078e0202 */
[C---:B------:R-:W-:Y:S01]  /*190d0*/  IADD3 R0, R182.reuse, R184, RZ ;  /* 0x000000b8b6007210 */ /* 0x040fe20007ffe0ff */
[----:B------:R-:W-:Y:S01]  /*190e0*/  IMAD.IADD R182, R182, 0x1, R183 ;  /* 0x00000001b6b67824 */ /* 0x000fe200078e02b7 */
[C---:B------:R-:W-:Y:S02]  /*190f0*/  ISETP.GT.AND P0, PT, R3.reuse, RZ, PT ;  /* 0x000000ff0300720c */ /* 0x040fe40003f04270 */
[----:B------:R-:W-:Y:S02]  /*19100*/  ISETP.GT.AND P2, PT, R3, 0x1, PT ;  /* 0x000000010300780c */ /* 0x000fe40003f44270 */
[----:B------:R-:W-:Y:S02]  /*19110*/  FSEL R183, R4, -INF , P0 ;  /* 0xff80000004b77808 */ /* 0x000fe40000000000 */
[C---:B------:R-:W-:Y:S02]  /*19120*/  ISETP.GT.AND P0, PT, R2.reuse, 0x1, PT ;  /* 0x000000010200780c */ /* 0x040fe40003f04270 */
[----:B------:R-:W-:Y:S02]  /*19130*/  FSEL R189, R5, -INF , P2 ;  /* 0xff80000005bd7808 */ /* 0x000fe40001000000 */
[----:B------:R-:W-:Y:S02]  /*19140*/  FSEL R191, R7, -INF , P0 ;  /* 0xff80000007bf7808 */ /* 0x000fe40000000000 */
[C---:B------:R-:W-:Y:S02]  /*19150*/  ISETP.GT.AND P0, PT, R2.reuse, 0x9, PT ;  /* 0x000000090200780c */ /* 0x040fe40003f04270 */
[C---:B------:R-:W-:Y:S02]  /*19160*/  ISETP.GT.AND P1, PT, R2.reuse, RZ, PT ;  /* 0x000000ff0200720c */ /* 0x040fe40003f24270 */
[C---:B------:R-:W-:Y:S02]  /*19170*/  ISETP.GT.AND P3, PT, R3.reuse, 0x8, PT ;  /* 0x000000080300780c */ /* 0x040fe40003f64270 */
[----:B------:R-:W-:Y:S02]  /*19180*/  ISETP.GT.AND P2, PT, R3, 0x9, PT ;  /* 0x000000090300780c */ /* 0x000fe40003f44270 */
[----:B------:R-:W-:Y:S02]  /*19190*/  FSEL R19, R19, -INF , P0 ;  /* 0xff80000013137808 */ /* 0x000fe40000000000 */
[----:B------:R-:W-:Y:S02]  /*191a0*/  ISETP.GT.AND P0, PT, R2, 0x11, PT ;  /* 0x000000110200780c */ /* 0x000fe40003f04270 */
[----:B------:R-:W-:Y:S02]  /*191b0*/  FMNMX.FTZ R5, R183, R180, !PT ;  /* 0x000000b4b7057209 */ /* 0x000fe40007810000 */
[----:B------:R-:W-:Y:S02]  /*191c0*/  FSEL R208, R23, -INF , P0 ;  /* 0xff80000017d07808 */ /* 0x000fe40000000000 */
[----:B------:R-:W-:Y:S02]  /*191d0*/  FMNMX.FTZ R5, R189, R5, !PT ;  /* 0x00000005bd057209 */ /* 0x000fe40007810000 */
[----:B------:R-:W-:Y:S02]  /*191e0*/  FSEL R190, R6, -INF , P1 ;  /* 0xff80000006be7808 */ /* 0x000fe40000800000 */
[----:B------:R-:W-:Y:S02]  /*191f0*/  ISETP.GT.AND P1, PT, R2, 0x8, PT ;  /* 0x000000080200780c */ /* 0x000fe40003f24270 */
[----:B------:R-:W-:Y:S02]  /*19200*/  FSEL R16, R16, -INF , P3 ;  /* 0xff80000010107808 */ /* 0x000fe40001800000 */
[----:B------:R-:W-:Y:S02]  /*19210*/  FSEL R17, R17, -INF , P2 ;  /* 0xff80000011117808 */ /* 0x000fe40001000000 */
[----:B------:R-:W-:Y:S02]  /*19220*/  ISETP.GT.AND P2, PT, R3, 0x11, PT ;  /* 0x000000110300780c */ /* 0x000fe40003f44270 */
[----:B------:R-:W-:Y:S02]  /*19230*/  ISETP.GT.AND P0, PT, R2, 0x19, PT ;  /* 0x000000190200780c */ /* 0x000fe40003f04270 */
[----:B------:R-:W-:Y:S02]  /*19240*/  FSEL R21, R21, -INF , P2 ;  /* 0xff80000015157808 */ /* 0x000fe40001000000 */
[C---:B------:R-:W-:Y:S02]  /*19250*/  ISETP.GT.AND P3, PT, R3.reuse, 0x10, PT ;  /* 0x000000100300780c */ /* 0x040fe40003f64270 */
        /* <DEDUP_REMOVED lines=10> */
[C---:B------:R-:W-:Y:S02]  /*19300*/  ISETP.GT.AND P1, PT, R2.reuse, 0x18, PT ;  /* 0x000000180200780c */ /* 0x040fe40003f24270 */
[----:B------:R-:W-:Y:S02]  /*19310*/  FSEL R33, R33, -INF , P2 ;  /* 0xff80000021217808 */ /* 0x000fe40001000000 */
[----:B------:R-:W-:Y:S02]  /*19320*/  ISETP.GT.AND P2, PT, R3, 0x21, PT ;  /* 0x000000210300780c */ /* 0x000fe40003f44270 */
[----:B------:R-:W-:Y:S02]  /*19330*/  ISETP.GT.AND P0, PT, R2, 0x29, PT ;  /* 0x000000290200780c */ /* 0x000fe40003f04270 */
[----:B------:R-:W-:Y:S02]  /*19340*/  FSEL R37, R37, -INF , P2 ;  /* 0xff80000025257808 */ /* 0x000fe40001000000 */
[----:B------:R-:W-:Y:S02]  /*19350*/  FMNMX.FTZ R5, R20, R5, !PT ;  /* 0x0000000514057209 */ /* 0x000fe40007810000 */
[----:B------:R-:W-:Y:S02]  /*19360*/  FSEL R34, R34, -INF , P1 ;  /* 0xff80000022227808 */ /* 0x000fe40000800000 */
[----:B------:R-:W-:Y:S02]  /*19370*/  ISETP.GT.AND P1, PT, R2, 0x20, PT ;  /* 0x000000200200780c */ /* 0x000fe40003f24270 */
[----:B------:R-:W-:Y:S02]  /*19380*/  FSEL R51, R51, -INF , P0 ;  /* 0xff80000033337808 */ /* 0x000fe40000000000 */
[C---:B------:R-:W-:Y:S02]  /*19390*/  ISETP.GT.AND P0, PT, R3.reuse, 0x30, PT ;  /* 0x000000300300780c */ /* 0x040fe40003f04270 */
[C---:B------:R-:W-:Y:S02]  /*193a0*/  ISETP.GT.AND P3, PT, R3.reuse, 0x18, PT ;  /* 0x000000180300780c */ /* 0x040fe40003f64270 */
[----:B------:R-:W-:Y:S02]  /*193b0*/  ISETP.GT.AND P2, PT, R3, 0x29, PT ;  /* 0x000000290300780c */ /* 0x000fe40003f44270 */
[----:B------:R-:W-:Y:S02]  /*193c0*/  FSEL R38, R38, -INF , P1 ;  /* 0xff80000026267808 */ /* 0x000fe40000800000 */
[----:B------:R-:W-:Y:S02]  /*193d0*/  FMNMX.FTZ R5, R21, R5, !PT ;  /* 0x0000000515057209 */ /* 0x000fe40007810000 */
[----:B------:R-:W-:Y:S02]  /*193e0*/  FSEL R52, R52, -INF , P0 ;  /* 0xff80000034347808 */ /* 0x000fe40000000000 */
[----:B------:R-:W-:Y:S02]  /*193f0*/  FSEL R32, R32, -INF , P3 ;  /* 0xff80000020207808 */ /* 0x000fe40001800000 */
[----:B------:R-:W-:Y:S02]  /*19400*/  ISETP.GT.AND P3, PT, R3, 0x20, PT ;  /* 0x000000200300780c */ /* 0x000fe40003f64270 */
[C---:B------:R-:W-:Y:S02]  /*19410*/  ISETP.GT.AND P1, PT, R2.reuse, 0x28, PT ;  /* 0x000000280200780c */ /* 0x040fe40003f24270 */
[----:B------:R-:W-:Y:S02]  /*19420*/  FSEL R49, R49, -INF , P2 ;  /* 0xff80000031317808 */ /* 0x000fe40001000000 */
[----:B------:R-:W-:Y:S02]  /*19430*/  ISETP.GT.AND P2, PT, R3, 0x31, PT ;  /* 0x000000310300780c */ /* 0x000fe40003f44270 */
[----:B------:R-:W-:Y:S02]  /*19440*/  ISETP.GT.AND P0, PT, R2, 0x31, PT ;  /* 0x000000310200780c */ /* 0x000fe40003f04270 */
[----:B------:R-:W-:Y:S02]  /*19450*/  FSEL R36, R36, -INF , P3 ;  /* 0xff80000024247808 */ /* 0x000fe40001800000 */
[----:B------:R-:W-:Y:S02]  /*19460*/  FSEL R53, R53, -INF , P2 ;  /* 0xff80000035357808 */ /* 0x000fe40001000000 */
[----:B------:R-:W-:Y:S02]  /*19470*/  FSEL R55, R55, -INF , P0 ;  /* 0xff80000037377808 */ /* 0x000fe40000000000 */
[----:B------:R-:W-:Y:S02]  /*19480*/  FSEL R50, R50, -INF , P1 ;  /* 0xff80000032327808 */ /* 0x000fe40000800000 */
[----:B------:R-:W-:Y:S02]  /*19490*/  ISETP.GT.AND P1, PT, R2, 0x30, PT ;  /* 0x000000300200780c */ /* 0x000fe40003f24270 */
[C---:B------:R-:W-:Y:S02]  /*194a0*/  ISETP.GT.AND P0, PT, R0.reuse, RZ, PT ;  /* 0x000000ff0000720c */ /* 0x040fe40003f04270 */
[----:B------:R-:W-:Y:S02]  /*194b0*/  ISETP.GT.AND P2, PT, R0, 0x1, PT ;  /* 0x000000010000780c */ /* 0x000fe40003f44270 */
[----:B------:R-:W-:Y:S02]  /*194c0*/  FMNMX.FTZ R5, R32, R5, !PT ;  /* 0x0000000520057209 */ /* 0x000fe40007810000 */
[----:B------:R-:W-:Y:S02]  /*194d0*/  ISETP.GT.AND P3, PT, R3, 0x28, PT ;  /* 0x000000280300780c */ /* 0x000fe40003f64270 */
[----:B------:R-:W-:Y:S02]  /*194e0*/  FSEL R54, R54, -INF , P1 ;  /* 0xff80000036367808 */ /* 0x000fe40000800000 */
[----:B------:R-:W-:Y:S02]  /*194f0*/  FSEL R48, R48, -INF , P3 ;  /* 0xff80000030307808 */ /* 0x000fe40001800000 */
[----:B------:R-:W-:Y:S02]  /*19500*/  FSEL R4, R8, -INF , P0 ;  /* 0xff80000008047808 */ /* 0x000fe40000000000 */
[----:B------:R-:W-:Y:S02]  /*19510*/  FSEL R9, R9, -INF , P2 ;  /* 0xff80000009097808 */ /* 0x000fe40001000000 */
[C---:B------:R-:W-:Y:S02]  /*19520*/  ISETP.GT.AND P1, PT, R182.reuse, RZ, PT ;  /* 0x000000ffb600720c */ /* 0x040fe40003f24270 */
[----:B------:R-:W-:Y:S02]  /*19530*/  ISETP.GT.AND P0, PT, R182, 0x1, PT ;  /* 0x00000001b600780c */ /* 0x000fe40003f04270 */
[C---:B------:R-:W-:Y:S02]  /*19540*/  ISETP.GT.AND P3, PT, R3.reuse, 0x38, PT ;  /* 0x000000380300780c */ /* 0x040fe40003f64270 */
[----:B------:R-:W-:Y:S02]  /*19550*/  ISETP.GT.AND P2, PT, R3, 0x39, PT ;  /* 0x000000390300780c */ /* 0x000fe40003f44270 */
[----:B------:R-:W-:Y:S02]  /*19560*/  FMNMX.FTZ R3, R33, R5, !PT ;  /* 0x0000000521037209 */ /* 0x000fe40007810000 */
[----:B------:R-:W-:Y:S02]  /*19570*/  FSEL R10, R10, -INF , P1 ;  /* 0xff8000000a0a7808 */ /* 0x000fe40000800000 */
        /* <DEDUP_REMOVED lines=30> */
[----:B------:R-:W-:Y:S02]  /*19760*/  FSEL R13, R13, -INF , P2 ;  /* 0xff8000000d0d7808 */ /* 0x000fe40001000000 */
[----:B------:R-:W-:Y:S02]  /*19770*/  FSEL R15, R15, -INF , P0 ;  /* 0xff8000000f0f7808 */ /* 0x000fe40000000000 */
[----:B------:R-:W-:Y:S02]  /*19780*/  ISETP.GT.AND P0, PT, R0, 0x10, PT ;  /* 0x000000100000780c */ /* 0x000fe40003f04270 */
[----:B------:R-:W-:Y:S02]  /*19790*/  FMNMX.FTZ R3, R12, R3, !PT ;  /* 0x000000030c037209 */ /* 0x000fe40007810000 */
[----:B------:R-:W-:Y:S02]  /*197a0*/  FMNMX.FTZ R2, R39, R2, !PT ;  /* 0x0000000227027209 */ /* 0x000fe40007810000 */
[----:B------:R-:W-:Y:S02]  /*197b0*/  ISETP.GT.AND P2, PT, R0, 0x11, PT ;  /* 0x000000110000780c */ /* 0x000fe40003f44270 */
[----:B------:R-:W-:Y:S02]  /*197c0*/  FSEL R24, R24, -INF , P0 ;  /* 0xff80000018187808 */ /* 0x000fe40000000000 */
[----:B------:R-:W-:Y:S02]  /*197d0*/  ISETP.GT.AND P0, PT, R182, 0x11, PT ;  /* 0x00000011b600780c */ /* 0x000fe40003f04270 */
[----:B------:R-:W-:Y:S02]  /*197e0*/  FMNMX.FTZ R3, R13, R3, !PT ;  /* 0x000000030d037209 */ /* 0x000fe40007810000 */
[----:B------:R-:W-:Y:S02]  /*197f0*/  FSEL R229, R27, -INF , P0 ;  /* 0xff8000001be57808 */ /* 0x000fe40000000000 */
[----:B------:R-:W-:Y:S02]  /*19800*/  FSEL R25, R25, -INF , P2 ;  /* 0xff80000019197808 */ /* 0x000fe40001000000 */
[----:B------:R-:W-:Y:S02]  /*19810*/  ISETP.GT.AND P0, PT, R0, 0x18, PT ;  /* 0x000000180000780c */ /* 0x000fe40003f04270 */
[----:B-1----:R-:W-:Y:S02]  /*19820*/  FMNMX.FTZ R186, R5, R186, !PT ;  /* 0x000000ba05ba7209 */ /* 0x002fe40007810000 */
[----:B------:R-:W-:Y:S02]  /*19830*/  FMNMX.FTZ R2, R50, R2, !PT ;  /* 0x0000000232027209 */ /* 0x000fe40007810000 */
[----:B------:R-:W-:Y:S01]  /*19840*/  FMNMX.FTZ R3, R24, R3, !PT ;  /* 0x0000000318037209 */ /* 0x000fe20007810000 */
[----:B------:R-:W1:Y:S01]  /*19850*/  SHFL.BFLY PT, R7, R186, 0x1, 0x1f ;  /* 0x0c201f00ba077f89 */ /* 0x000e6200000e0000 */
[----:B------:R-:W-:Y:S02]  /*19860*/  FSEL R66, R66, -INF , P1 ;  /* 0xff80000042427808 */ /* 0x000fe40000800000 */
[----:B------:R-:W-:Y:S02]  /*19870*/  FMNMX.FTZ R5, R10, R188, !PT ;  /* 0x000000bc0a057209 */ /* 0x000fe40007810000 */
[----:B------:R-:W-:Y:S02]  /*19880*/  ISETP.GT.AND P2, PT, R0, 0x19, PT ;  /* 0x000000190000780c */ /* 0x000fe40003f44270 */
[----:B------:R-:W-:Y:S02]  /*19890*/  FSEL R28, R28, -INF , P0 ;  /* 0xff8000001c1c7808 */ /* 0x000fe40000000000 */
[C---:B------:R-:W-:Y:S02]  /*198a0*/  ISETP.GT.AND P0, PT, R182.reuse, 0x19, PT ;  /* 0x00000019b600780c */ /* 0x040fe40003f04270 */
[----:B------:R-:W-:Y:S02]  /*198b0*/  FMNMX.FTZ R2, R51, R2, !PT ;  /* 0x0000000233027209 */ /* 0x000fe40007810000 */
[----:B------:R-:W-:Y:S02]  /*198c0*/  FMNMX.FTZ R3, R25, R3, !PT ;  /* 0x0000000319037209 */ /* 0x000fe40007810000 */
[----:B------:R-:W-:Y:S02]  /*198d0*/  ISETP.GT.AND P1, PT, R182, 0x8, PT ;  /* 0x00000008b600780c */ /* 0x000fe40003f24270 */
[----:B------:R-:W-:Y:S02]  /*198e0*/  FSEL R226, R31, -INF , P0 ;  /* 0xff8000001fe27808 */ /* 0x000fe40000000000 */
        /* <DEDUP_REMOVED lines=8> */
[----:B------:R-:W-:Y:S02]  /*19970*/  FMNMX.FTZ R2, R55, R2, !PT ;  /* 0x0000000237027209 */ /* 0x000fe40007810000 */
[----:B------:R-:W-:Y:S02]  /*19980*/  ISETP.GT.AND P1, PT, R182, 0x18, PT ;  /* 0x00000018b600780c */ /* 0x000fe40003f24270 */
[----:B------:R-:W-:Y:S02]  /*19990*/  ISETP.GT.AND P2, PT, R0, 0x21, PT ;  /* 0x000000210000780c */ /* 0x000fe40003f44270 */
[----:B------:R-:W-:Y:S02]  /*199a0*/  FSEL R40, R40, -INF , P0 ;  /* 0xff80000028287808 */ /* 0x000fe40000000000 */
[----:B------:R-:W-:Y:S02]  /*199b0*/  ISETP.GT.AND P0, PT, R182, 0x21, PT ;  /* 0x00000021b600780c */ /* 0x000fe40003f04270 */
[----:B------:R-:W-:Y:S02]  /*199c0*/  FMNMX.FTZ R3, R29, R3, !PT ;  /* 0x000000031d037209 */ /* 0x000fe40007810000 */
[----:B------:R-:W-:Y:S02]  /*199d0*/  FMNMX.FTZ R6, R14, R5, !PT ;  /* 0x000000050e067209 */ /* 0x000fe40007810000 */
[----:B------:R-:W-:Y:S02]  /*199e0*/  FSEL R223, R43, -INF , P0 ;  /* 0xff8000002bdf7808 */ /* 0x000fe40000000000 */
[----:B------:R-:W-:Y:S02]  /*199f0*/  FSEL R227, R30, -INF , P1 ;  /* 0xff8000001ee37808 */ /* 0x000fe40000800000 */
[----:B------:R-:W-:Y:S02]  /*19a00*/  ISETP.GT.AND P1, PT, R182, 0x20, PT ;  /* 0x00000020b600780c */ /* 0x000fe40003f24270 */
[----:B------:R-:W-:Y:S02]  /*19a10*/  ISETP.GT.AND P0, PT, R0, 0x28, PT ;  /* 0x000000280000780c */ /* 0x000fe40003f04270 */
[----:B------:R-:W-:Y:S02]  /*19a20*/  FMNMX.FTZ R2, R66, R2, !PT ;  /* 0x0000000242027209 */ /* 0x000fe40007810000 */
[----:B------:R-:W-:Y:S02]  /*19a30*/  FSEL R41, R41, -INF , P2 ;  /* 0xff80000029297808 */ /* 0x000fe40001000000 */
[----:B------:R-:W-:Y:S02]  /*19a40*/  FMNMX.FTZ R5, R40, R3, !PT ;  /* 0x0000000328057209 */ /* 0x000fe40007810000 */
[----:B------:R-:W-:Y:S02]  /*19a50*/  FMNMX.FTZ R3, R15, R6, !PT ;  /* 0x000000060f037209 */ /* 0x000fe40007810000 */
[----:B------:R-:W-:Y:S02]  /*19a60*/  FSEL R224, R42, -INF , P1 ;  /* 0xff8000002ae07808 */ /* 0x000fe40000800000 */
[----:B------:R-:W-:Y:S02]  /*19a70*/  FSEL R44, R44, -INF , P0 ;  /* 0xff8000002c2c7808 */ /* 0x000fe40000000000 */
[----:B------:R-:W-:Y:S02]  /*19a80*/  FMNMX.FTZ R3, R225, R3, !PT ;  /* 0x00000003e1037209 */ /* 0x000fe40007810000 */
[C---:B------:R-:W-:Y:S02]  /*19a90*/  ISETP.GT.AND P1, PT, R0.reuse, 0x29, PT ;  /* 0x000000290000780c */ /* 0x040fe40003f24270 */
[----:B------:R-:W-:Y:S02]  /*19aa0*/  ISETP.GT.AND P3, PT, R0, 0x30, PT ;  /* 0x000000300000780c */ /* 0x000fe40003f64270 */
[----:B------:R-:W-:Y:S02]  /*19ab0*/  FMNMX.FTZ R185, R67, R2, !PT ;  /* 0x0000000243b97209 */ /* 0x000fe40007810000 */
[----:B------:R-:W-:Y:S02]  /*19ac0*/  FMNMX.FTZ R2, R41, R5, !PT ;  /* 0x0000000529027209 */ /* 0x000fe40007810000 */
[----:B------:R-:W-:Y:S01]  /*19ad0*/  FSEL R56, R56, -INF , P3 ;  /* 0xff80000038387808 */ /* 0x000fe20001800000 */
[----:B------:R-:W2:Y:S01]  /*19ae0*/  SHFL.BFLY PT, R5, R185, 0x2, 0x1f ;  /* 0x0c401f00b9057f89 */ /* 0x000ea200000e0000 */
[C---:B------:R-:W-:Y:S02]  /*19af0*/  ISETP.GT.AND P0, PT, R0.reuse, 0x31, PT ;  /* 0x000000310000780c */ /* 0x040fe40003f04270 */
[----:B------:R-:W-:Y:S02]  /*19b00*/  FSEL R45, R45, -INF , P1 ;  /* 0xff8000002d2d7808 */ /* 0x000fe40000800000 */
[C---:B------:R-:W-:Y:S02]  /*19b10*/  ISETP.GT.AND P2, PT, R0.reuse, 0x38, PT ;  /* 0x000000380000780c */ /* 0x040fe40003f44270 */
[----:B------:R-:W-:Y:S02]  /*19b20*/  ISETP.GT.AND P3, PT, R0, 0x39, PT ;  /* 0x000000390000780c */ /* 0x000fe40003f64270 */
[----:B------:R-:W-:Y:S02]  /*19b30*/  FMNMX.FTZ R0, R44, R2, !PT ;  /* 0x000000022c007209 */ /* 0x000fe40007810000 */
[----:B------:R-:W-:Y:S02]  /*19b40*/  FMNMX.FTZ R2, R229, R3, !PT ;  /* 0x00000003e5027209 */ /* 0x000fe40007810000 */
[----:B------:R-:W-:Y:S02]  /*19b50*/  FMNMX.FTZ R0, R45, R0, !PT ;  /* 0x000000002d007209 */ /* 0x000fe40007810000 */
[----:B------:R-:W-:Y:S02]  /*19b60*/  FMNMX.FTZ R2, R227, R2, !PT ;  /* 0x00000002e3027209 */ /* 0x000fe40007810000 */
[----:B-1----:R-:W-:Y:S02]  /*19b70*/  FMNMX.FTZ R186, R186, R7, !PT ;  /* 0x00000007baba7209 */ /* 0x002fe40007810000 */
[----:B------:R-:W-:Y:S02]  /*19b80*/  FSEL R57, R57, -INF , P0 ;  /* 0xff80000039397808 */ /* 0x000fe40000000000 */
[----:B------:R-:W-:Y:S01]  /*19b90*/  ISETP.GT.AND P0, PT, R182, 0x29, PT ;  /* 0x00000029b600780c */ /* 0x000fe20003f04270 */
[----:B------:R-:W-:Y:S01]  /*19ba0*/  FMUL.FTZ R6, R186, c[0x0][0x2d0] ;  /* 0x0000b400ba067a20 */ /* 0x000fe20000410000 */
[----:B------:R-:W-:Y:S02]  /*19bb0*/  FMNMX.FTZ R2, R226, R2, !PT ;  /* 0x00000002e2027209 */ /* 0x000fe40007810000 */
[----:B------:R-:W-:Y:S02]  /*19bc0*/  FMNMX.FTZ R0, R56, R0, !PT ;  /* 0x0000000038007209 */ /* 0x000fe40007810000 */
[----:B------:R-:W-:Y:S02]  /*19bd0*/  FSEL R221, R47, -INF , P0 ;  /* 0xff8000002fdd7808 */ /* 0x000fe40000000000 */
[----:B------:R-:W-:Y:S02]  /*19be0*/  FSETP.NEU.FTZ.AND P0, PT, R186, -INF , PT ;  /* 0xff800000ba00780b */ /* 0x000fe40003f1d000 */
[----:B------:R-:W-:Y:S02]  /*19bf0*/  ISETP.GT.AND P1, PT, R182, 0x28, PT ;  /* 0x00000028b600780c */ /* 0x000fe40003f24270 */
[----:B------:R-:W-:Y:S02]  /*19c00*/  FMNMX.FTZ R184, R57, R0, !PT ;  /* 0x0000000039b87209 */ /* 0x000fe40007810000 */
[----:B------:R-:W-:Y:S02]  /*19c10*/  FMNMX.FTZ R0, R224, R2, !PT ;  /* 0x00000002e0007209 */ /* 0x000fe40007810000 */
[----:B------:R-:W-:Y:S02]  /*19c20*/  FSEL R6, R6, RZ, P0 ;  /* 0x000000ff06067208 */ /* 0x000fe40000000000 */
[----:B------:R-:W-:Y:S02]  /*19c30*/  FSEL R222, R46, -INF , P1 ;  /* 0xff8000002ede7808 */ /* 0x000fe40000800000 */
[----:B------:R-:W-:Y:S01]  /*19c40*/  FMNMX.FTZ R0, R223, R0, !PT ;  /* 0x00000000df007209 */ /* 0x000fe20007810000 */
[--C-:B------:R-:W-:Y:S01]  /*19c50*/  FFMA.FTZ R42, R20, c[0x0][0x2d0], -R6.reuse ;  /* 0x0000b400142a7a23 */ /* 0x100fe20000010806 */
[----:B------:R-:W-:Y:S01]  /*19c60*/  ISETP.GT.AND P1, PT, R182, 0x30, PT ;  /* 0x00000030b600780c */ /* 0x000fe20003f24270 */
[--C-:B------:R-:W-:Y:S01]  /*19c70*/  FFMA.FTZ R228, R21, c[0x0][0x2d0], -R6.reuse ;  /* 0x0000b40015e47a23 */ /* 0x100fe20000010806 */
[----:B------:R-:W-:Y:S01]  /*19c80*/  FMNMX.FTZ R2, R222, R0, !PT ;  /* 0x00000000de027209 */ /* 0x000fe20007810000 */
[--C-:B------:R-:W-:Y:S01]  /*19c90*/  FFMA.FTZ R0, R183, c[0x0][0x2d0], -R6.reuse ;  /* 0x0000b400b7007a23 */ /* 0x100fe20000010806 */
[----:B------:R-:W-:Y:S01]  /*19ca0*/  FSEL R217, R58, -INF , P1 ;  /* 0xff8000003ad97808 */ /* 0x000fe20000800000 */
[----:B------:R-:W-:Y:S01]  /*19cb0*/  LDSM.16.MT88.4 R20, [R237+0x100] ;  /* 0x00010000ed14783b */ /* 0x000fe20000004200 */
[----:B------:R-:W-:Y:S01]  /*19cc0*/  FMNMX.FTZ R2, R221, R2, !PT ;  /* 0x00000002dd027209 */ /* 0x000fe20007810000 */
[----:B------:R1:W-:Y:S01]  /*19cd0*/  MUFU.EX2 R219, R0 ;  /* 0x0000000000db7308 */ /* 0x0003e20000000800 */
[----:B------:R-:W-:Y:S01]  /*19ce0*/  FSEL R61, R61, -INF , P3 ;  /* 0xff8000003d3d7808 */ /* 0x000fe20001800000 */
[--C-:B------:R-:W-:Y:S01]  /*19cf0*/  FFMA.FTZ R36, R36, c[0x0][0x2d0], -R6.reuse ;  /* 0x0000b40024247a23 */ /* 0x100fe20000010806 */
[----:B------:R-:W-:Y:S01]  /*19d00*/  ISETP.GT.AND P3, PT, R182, 0x31, PT ;  /* 0x00000031b600780c */ /* 0x000fe20003f64270 */
[--C-:B------:R-:W-:Y:S01]  /*19d10*/  FFMA.FTZ R211, R37, c[0x0][0x2d0], -R6.reuse ;  /* 0x0000b40025d37a23 */ /* 0x100fe20000010806 */
[----:B------:R-:W-:Y:S01]  /*19d20*/  FMNMX.FTZ R2, R217, R2, !PT ;  /* 0x00000002d9027209 */ /* 0x000fe20007810000 */
[--C-:B------:R-:W-:Y:S01]  /*19d30*/  FFMA.FTZ R52, R52, c[0x0][0x2d0], -R6.reuse ;  /* 0x0000b40034347a23 */ /* 0x100fe20000010806 */
[----:B------:R-:W-:Y:S01]  /*19d40*/  FSEL R218, R59, -INF , P3 ;  /* 0xff8000003bda7808 */ /* 0x000fe20001800000 */
[--C-:B------:R-:W-:Y:S01]  /*19d50*/  FFMA.FTZ R53, R53, c[0x0][0x2d0], -R6.reuse ;  /* 0x0000b40035357a23 */ /* 0x100fe20000010806 */
        /* <DEDUP_REMOVED lines=8> */
[----:B--2---:R-:W-:Y:S01]  /*19de0*/  FMNMX.FTZ R185, R185, R5, !PT ;  /* 0x00000005b9b97209 */ /* 0x004fe20007810000 */
[--C-:B------:R-:W-:Y:S01]  /*19df0*/  FFMA.FTZ R64, R64, c[0x0][0x2d0], -R6.reuse ;  /* 0x0000b40040407a23 */ /* 0x100fe20000010806 */
[----:B------:R-:W-:Y:S01]  /*19e00*/  ISETP.GT.AND P1, PT, R182, 0x39, PT ;  /* 0x00000039b600780c */ /* 0x000fe20003f24270 */
[--C-:B------:R-:W-:Y:S01]  /*19e10*/  FFMA.FTZ R65, R65, c[0x0][0x2d0], -R6.reuse ;  /* 0x0000b40041417a23 */ /* 0x100fe20000010806 */
[----:B------:R-:W-:Y:S01]  /*19e20*/  FMNMX.FTZ R184, R60, R184, !PT ;  /* 0x000000b83cb87209 */ /* 0x000fe20007810000 */
[----:B------:R-:W2:Y:S01]  /*19e30*/  SHFL.BFLY PT, R5, R185, 0x1, 0x1f ;  /* 0x0c201f00b9057f89 */ /* 0x000ea200000e0000 */
[----:B------:R-:W-:Y:S01]  /*19e40*/  FSEL R183, R63, -INF , P1 ;  /* 0xff8000003fb77808 */ /* 0x000fe20000800000 */
[--C-:B-1----:R-:W-:Y:S01]  /*19e50*/  FFMA.FTZ R0, R189, c[0x0][0x2d0], -R6.reuse ;  /* 0x0000b400bd007a23 */ /* 0x102fe20000010806 */
[----:B------:R-:W-:Y:S01]  /*19e60*/  FMNMX.FTZ R184, R61, R184, !PT ;  /* 0x000000b83db87209 */ /* 0x000fe20007810000 */
[----:B------:R-:W-:Y:S04]  /*19e70*/  MUFU.EX2 R228, R228 ;  /* 0x000000e400e47308 */ /* 0x000fe80000000800 */
[----:B------:R-:W1:Y:S06]  /*19e80*/  SHFL.BFLY PT, R3, R184, 0x2, 0x1f ;  /* 0x0c401f00b8037f89 */ /* 0x000e6c00000e0000 */
[----:B------:R3:W-:Y:S01]  /*19e90*/  MUFU.EX2 R220, R0 ;  /* 0x0000000000dc7308 */ /* 0x0007e20000000800 */
[----:B--2---:R-:W-:Y:S04]  /*19ea0*/  FMNMX.FTZ R185, R185, R5, !PT ;  /* 0x00000005b9b97209 */ /* 0x004fe80007810000 */
[C---:B------:R-:W-:Y:S01]  /*19eb0*/  FSETP.NEU.FTZ.AND P2, PT, R185.reuse, -INF , PT ;  /* 0xff800000b900780b */ /* 0x040fe20003f5d000 */
[----:B------:R-:W-:Y:S01]  /*19ec0*/  FMUL.FTZ R8, R185, c[0x0][0x2d0] ;  /* 0x0000b400b9087a20 */ /* 0x000fe20000410000 */
[----:B-1----:R-:W-:Y:S01]  /*19ed0*/  FMNMX.FTZ R184, R184, R3, !PT ;  /* 0x00000003b8b87209 */ /* 0x002fe20007810000 */
[--C-:B------:R-:W-:Y:S03]  /*19ee0*/  FFMA.FTZ R3, R17, c[0x0][0x2d0], -R6.reuse ;  /* 0x0000b40011037a23 */ /* 0x100fe60000010806 */
[----:B------:R-:W-:Y:S01]  /*19ef0*/  FSEL R8, R8, RZ, P2 ;  /* 0x000000ff08087208 */ /* 0x000fe20001000000 */
[----:B------:R-:W1:Y:S01]  /*19f00*/  SHFL.BFLY PT, R5, R184, 0x1, 0x1f ;  /* 0x0c201f00b8057f89 */ /* 0x000e6200000e0000 */
[----:B---3--:R-:W-:Y:S01]  /*19f10*/  FMNMX.FTZ R0, R216, R2, !PT ;  /* 0x00000002d8007209 */ /* 0x008fe20007810000 */
[----:B------:R-:W-:Y:S01]  /*19f20*/  FFMA.FTZ R2, R16, c[0x0][0x2d0], -R6 ;  /* 0x0000b40010027a23 */ /* 0x000fe20000010806 */
[----:B------:R2:W-:Y:S01]  /*19f30*/  MUFU.EX2 R27, R3 ;  /* 0x00000003001b7308 */ /* 0x0005e20000000800 */
[--C-:B------:R-:W-:Y:S01]  /*19f40*/  FFMA.FTZ R47, R38, c[0x0][0x2d0], -R8.reuse ;  /* 0x0000b400262f7a23 */ /* 0x100fe20000010808 */
[----:B------:R-:W-:Y:S01]  /*19f50*/  FMNMX.FTZ R0, R183, R0, !PT ;  /* 0x00000000b7007209 */ /* 0x000fe20007810000 */
[--C-:B------:R-:W-:Y:S02]  /*19f60*/  FFMA.FTZ R58, R39, c[0x0][0x2d0], -R8.reuse ;  /* 0x0000b400273a7a23 */ /* 0x100fe40000010808 */
        /* <DEDUP_REMOVED lines=8> */
[--C-:B------:R-:W-:Y:S01]  /*19ff0*/  FFMA.FTZ R233, R35, c[0x0][0x2d0], -R8.reuse ;  /* 0x0000b40023e97a23 */ /* 0x100fe20000010808 */
[----:B------:R-:W-:Y:S01]  /*1a000*/  MUFU.EX2 R231, R231 ;  /* 0x000000e700e77308 */ /* 0x000fe20000000800 */
[----:B-1----:R-:W-:Y:S01]  /*1a010*/  FMNMX.FTZ R184, R184, R5, !PT ;  /* 0x00000005b8b87209 */ /* 0x002fe20007810000 */
[--C-:B------:R-:W-:Y:S02]  /*1a020*/  FFMA.FTZ R31, R50, c[0x0][0x2d0], -R8.reuse ;  /* 0x0000b400321f7a23 */ /* 0x100fe40000010808 */
[--C-:B--2---:R-:W-:Y:S01]  /*1a030*/  FFMA.FTZ R3, R190, c[0x0][0x2d0], -R8.reuse ;  /* 0x0000b400be037a23 */ /* 0x104fe20000010808 */
[C---:B------:R-:W-:Y:S01]  /*1a040*/  FSETP.NEU.FTZ.AND P1, PT, R184.reuse, -INF , PT ;  /* 0xff800000b800780b */ /* 0x040fe20003f3d000 */
[----:B------:R-:W-:Y:S02]  /*1a050*/  FMUL.FTZ R7, R184, c[0x0][0x2d0] ;  /* 0x0000b400b8077a20 */ /* 0x000fe40000410000 */
[--C-:B------:R-:W-:Y:S02]  /*1a060*/  FFMA.FTZ R30, R51, c[0x0][0x2d0], -R8.reuse ;  /* 0x0000b400331e7a23 */ /* 0x100fe40000010808 */
[----:B------:R1:W-:Y:S01]  /*1a070*/  MUFU.EX2 R215, R3 ;  /* 0x0000000300d77308 */ /* 0x0003e20000000800 */
[----:B------:R-:W-:Y:S01]  /*1a080*/  FSEL R7, R7, RZ, P1 ;  /* 0x000000ff07077208 */ /* 0x000fe20000800000 */
[----:B---3--:R-:W2:Y:S01]  /*1a090*/  SHFL.BFLY PT, R2, R0, 0x2, 0x1f ;  /* 0x0c401f0000027f89 */ /* 0x008ea200000e0000 */
[----:B----4-:R-:W-:Y:S03]  /*1a0a0*/  F2FP.PACK_AB R190, R27, R16 ;  /* 0x000000101bbe723e */ /* 0x010fe600000000ff */
        /* <DEDUP_REMOVED lines=10> */
[--C-:B-1----:R-:W-:Y:S02]  /*1a150*/  FFMA.FTZ R3, R191, c[0x0][0x2d0], -R8.reuse ;  /* 0x0000b400bf037a23 */ /* 0x102fe40000010808 */
[--C-:B------:R-:W-:Y:S01]  /*1a160*/  FFMA.FTZ R232, R29, c[0x0][0x2d0], -R7.reuse ;  /* 0x0000b4001de87a23 */ /* 0x100fe20000010807 */
[----:B--2---:R-:W-:Y:S01]  /*1a170*/  FMNMX.FTZ R0, R0, R2, !PT ;  /* 0x0000000200007209 */ /* 0x004fe20007810000 */
[--C-:B------:R-:W-:Y:S01]  /*1a180*/  FFMA.FTZ R2, R18, c[0x0][0x2d0], -R8.reuse ;  /* 0x0000b40012027a23 */ /* 0x100fe20000010808 */
[----:B------:R1:W2:Y:S01]  /*1a190*/  MUFU.EX2 R26, R3 ;  /* 0x00000003001a7308 */ /* 0x0002a20000000800 */
[--C-:B------:R-:W-:Y:S02]  /*1a1a0*/  FFMA.FTZ R40, R40, c[0x0][0x2d0], -R7.reuse ;  /* 0x0000b40028287a23 */ /* 0x100fe40000010807 */
[--C-:B------:R-:W-:Y:S01]  /*1a1b0*/  FFMA.FTZ R41, R41, c[0x0][0x2d0], -R7.reuse ;  /* 0x0000b40029297a23 */ /* 0x100fe20000010807 */
[----:B---3--:R-:W-:Y:S06]  /*1a1c0*/  FSEL R4, R186, RZ, P0 ;  /* 0x000000ffba047208 */ /* 0x008fec0000000000 */
[----:B------:R3:W-:Y:S10]  /*1a1d0*/  MUFU.EX2 R17, R2 ;  /* 0x0000000200117308 */ /* 0x0007f40000000800 */
[----:B------:R-:W-:Y:S01]  /*1a1e0*/  MUFU.EX2 R18, R12 ;  /* 0x0000000c00127308 */ /* 0x000fe20000000800 */
[----:B-1----:R-:W-:Y:S01]  /*1a1f0*/  FFMA.FTZ R3, R19, c[0x0][0x2d0], -R8 ;  /* 0x0000b40013037a23 */ /* 0x002fe20000010808 */
[----:B--2---:R-:W-:Y:S08]  /*1a200*/  F2FP.PACK_AB R189, R26, R215 ;  /* 0x000000d71abd723e */ /* 0x004ff000000000ff */
[----:B------:R1:W2:Y:S01]  /*1a210*/  MUFU.EX2 R242, R3 ;  /* 0x0000000300f27308 */ /* 0x0002a20000000800 */
[----:B---3--:R-:W3:Y:S01]  /*1a220*/  SHFL.BFLY PT, R2, R0, 0x1, 0x1f ;  /* 0x0c201f0000027f89 */ /* 0x008ee200000e0000 */
[--C-:B-1----:R-:W-:Y:S01]  /*1a230*/  FFMA.FTZ R3, R9, c[0x0][0x2d0], -R7.reuse ;  /* 0x0000b40009037a23 */ /* 0x102fe20000010807 */
[----:B--2---:R-:W-:Y:S02]  /*1a240*/  F2FP.PACK_AB R191, R242, R17 ;  /* 0x00000011f2bf723e */ /* 0x004fe400000000ff */
[----:B---3--:R-:W-:Y:S01]  /*1a250*/  FMNMX.FTZ R182, R2, R0, !PT ;  /* 0x0000000002b67209 */ /* 0x008fe20007810000 */
[----:B------:R-:W-:Y:S04]  /*1a260*/  FFMA.FTZ R0, R13, c[0x0][0x2d0], -R7 ;  /* 0x0000b4000d007a23 */ /* 0x000fe80000010807 */
[----:B------:R1:W2:Y:S01]  /*1a270*/  MUFU.EX2 R62, R3 ;  /* 0x00000003003e7308 */ /* 0x0002a20000000800 */
[----:B------:R-:W-:Y:S01]  /*1a280*/  FSEL R2, R184, RZ, P1 ;  /* 0x000000ffb8027208 */ /* 0x000fe20000800000 */
[C---:B------:R-:W-:Y:S01]  /*1a290*/  FMUL.FTZ R212, R182.reuse, c[0x0][0x2d0] ;  /* 0x0000b400b6d47a20 */ /* 0x040fe20000410000 */
[----:B------:R-:W-:Y:S04]  /*1a2a0*/  FSETP.NEU.FTZ.AND P0, PT, R182, -INF , PT ;  /* 0xff800000b600780b */ /* 0x000fe80003f1d000 */
[----:B------:R-:W-:Y:S03]  /*1a2b0*/  FSEL R212, R212, RZ, P0 ;  /* 0x000000ffd4d47208 */ /* 0x000fe60000000000 */
[----:B------:R3:W-:Y:S02]  /*1a2c0*/  MUFU.EX2 R241, R0 ;  /* 0x0000000000f17308 */ /* 0x0007e40000000800 */
[--C-:B------:R-:W-:Y:S02]  /*1a2d0*/  FFMA.FTZ R5, R15, c[0x0][0x2d0], -R212.reuse ;  /* 0x0000b4000f057a23 */ /* 0x100fe400000108d4 */
[--C-:B------:R-:W-:Y:S06]  /*1a2e0*/  FFMA.FTZ R216, R216, c[0x0][0x2d0], -R212.reuse ;  /* 0x0000b400d8d87a23 */ /* 0x100fec00000108d4 */
[----:B------:R4:W-:Y:S01]  /*1a2f0*/  MUFU.EX2 R236, R5 ;  /* 0x0000000500ec7308 */ /* 0x0009e20000000800 */
[----:B-1----:R-:W-:Y:S02]  /*1a300*/  FSEL R3, R185, RZ, P2 ;  /* 0x000000ffb9037208 */ /* 0x002fe40001000000 */
[----:B--2---:R-:W-:Y:S01]  /*1a310*/  F2FP.PACK_AB R208, R62, R214 ;  /* 0x000000d63ed0723e */ /* 0x004fe200000000ff */
[----:B---3--:R-:W-:Y:S06]  /*1a320*/  FFMA.FTZ R0, R10, c[0x0][0x2d0], -R212 ;  /* 0x0000b4000a007a23 */ /* 0x008fec00000108d4 */
[----:B------:R1:W-:Y:S01]  /*1a330*/  MUFU.EX2 R213, R0 ;  /* 0x0000000000d57308 */ /* 0x0003e20000000800 */
[----:B----4-:R-:W-:Y:S02]  /*1a340*/  FADD.FTZ R5, -R4, R180 ;  /* 0x000000b404057221 */ /* 0x010fe40000010100 */
[----:B------:R-:W-:Y:S02]  /*1a350*/  FADD.FTZ R4, -R3, R181 ;  /* 0x000000b503047221 */ /* 0x000fe40000010100 */
[----:B------:R-:W-:Y:S02]  /*1a360*/  FADD.FTZ R3, -R2, R187 ;  /* 0x000000bb02037221 */ /* 0x000fe40000010100 */
[----:B------:R-:W-:Y:S02]  /*1a370*/  FFMA.FTZ R187, R24, c[0x0][0x2d0], -R7 ;  /* 0x0000b40018bb7a23 */ /* 0x000fe40000010807 */
[--C-:B-1----:R-:W-:Y:S04]  /*1a380*/  FFMA.FTZ R0, R11, c[0x0][0x2d0], -R212.reuse ;  /* 0x0000b4000b007a23 */ /* 0x102fe800000108d4 */
[----:B------:R1:W2:Y:S02]  /*1a390*/  MUFU.EX2 R63, R0 ;  /* 0x00000000003f7308 */ /* 0x0002a40000000800 */
[----:B-1----:R-:W-:Y:S01]  /*1a3a0*/  FFMA.FTZ R0, R14, c[0x0][0x2d0], -R212 ;  /* 0x0000b4000e007a23 */ /* 0x002fe200000108d4 */
[----:B--2---:R-:W-:Y:S07]  /*1a3b0*/  F2FP.PACK_AB R209, R63, R213 ;  /* 0x000000d53fd1723e */ /* 0x004fee00000000ff */
[----:B------:R1:W-:Y:S02]  /*1a3c0*/  MUFU.EX2 R59, R0 ;  /* 0x00000000003b7308 */ /* 0x0003e40000000800 */
[----:B-1----:R-:W-:Y:S05]  /*1a3d0*/  FSEL R0, R182, RZ, P0 ;  /* 0x000000ffb6007208 */ /* 0x002fea0000000000 */
[----:B------:R-:W-:Y:S01]  /*1a3e0*/  FADD.FTZ R2, -R0, R188 ;  /* 0x000000bc00027221 */ /* 0x000fe20000010100 */
[----:B------:R-:W-:Y:S01]  /*1a3f0*/  F2FP.PACK_AB R188, R220, R219 ;  /* 0x000000dbdcbc723e */ /* 0x000fe200000000ff */
[----:B------:R-:W-:Y:S04]  /*1a400*/  FMUL.FTZ R0, R5, c[0x0][0x2d0] ;  /* 0x0000b40005007a20 */ /* 0x000fe80000410000 */
[----:B------:R1:W2:Y:S02]  /*1a410*/  MUFU.EX2 R181, R0 ;  /* 0x0000000000b57308 */ /* 0x0002a40000000800 */
[----:B-1----:R-:W-:Y:S02]  /*1a420*/  FMUL.FTZ R0, R4, c[0x0][0x2d0] ;  /* 0x0000b40004007a20 */ /* 0x002fe40000410000 */
[C---:B--2---:R-:W-:Y:S01]  /*1a430*/  FMUL.FTZ R4, R181.reuse, R192 ;  /* 0x000000c0b5047220 */ /* 0x044fe20000410000 */
[----:B------:R-:W-:Y:S05]  /*1a440*/  MOV R192, R36 ;  /* 0x0000002400c07202 */ /* 0x000fea0000000f00 */
[----:B------:R1:W2:Y:S01]  /*1a450*/  MUFU.EX2 R180, R0 ;  /* 0x0000000000b47308 */ /* 0x0002a20000000800 */
[C---:B------:R-:W-:Y:S01]  /*1a460*/  FMUL.FTZ R5, R181.reuse, R193 ;  /* 0x000000c1b5057220 */ /* 0x040fe20000410000 */
[----:B------:R-:W3:Y:S01]  /*1a470*/  LDSM.16.MT88.4 R36, [R238+0x100] ;  /* 0x00010000ee24783b */ /* 0x000ee20000004200 */
[----:B------:R-:W-:Y:S01]  /*1a480*/  IMAD.MOV.U32 R193, RZ, RZ, R211 ;  /* 0x000000ffffc17224 */ /* 0x000fe200078e00d3 */
[----:B------:R-:W-:Y:S01]  /*1a490*/  F2FP.PACK_AB R211, R236, R59 ;  /* 0x0000003becd3723e */ /* 0x000fe200000000ff */
[C---:B------:R-:W-:Y:S01]  /*1a4a0*/  FMUL.FTZ R32, R181.reuse, R144 ;  /* 0x00000090b5207220 */ /* 0x040fe20000410000 */
[----:B------:R-:W-:Y:S01]  /*1a4b0*/  MOV R144, R58 ;  /* 0x0000003a00907202 */ /* 0x000fe20000000f00 */
[C---:B------:R-:W-:Y:S02]  /*1a4c0*/  FMUL.FTZ R33, R181.reuse, R145 ;  /* 0x00000091b5217220 */ /* 0x040fe40000410000 */
[----:B------:R-:W-:Y:S02]  /*1a4d0*/  IMAD.MOV.U32 R145, RZ, RZ, R45 ;  /* 0x000000ffff917224 */ /* 0x000fe400078e002d */
[C---:B------:R-:W-:Y:S02]  /*1a4e0*/  FMUL.FTZ R68, R181.reuse, R68 ;  /* 0x00000044b5447220 */ /* 0x040fe40000410000 */
[C---:B------:R-:W-:Y:S02]  /*1a4f0*/  FMUL.FTZ R69, R181.reuse, R69 ;  /* 0x00000045b5457220 */ /* 0x040fe40000410000 */
[C---:B------:R-:W-:Y:S02]  /*1a500*/  FMUL.FTZ R80, R181.reuse, R80 ;  /* 0x00000050b5507220 */ /* 0x040fe40000410000 */
[C---:B------:R-:W-:Y:S02]  /*1a510*/  FMUL.FTZ R81, R181.reuse, R81 ;  /* 0x00000051b5517220 */ /* 0x040fe40000410000 */
[C---:B------:R-:W-:Y:S02]  /*1a520*/  FMUL.FTZ R84, R181.reuse, R84 ;  /* 0x00000054b5547220 */ /* 0x040fe40000410000 */
[C---:B------:R-:W-:Y:S02]  /*1a530*/  FMUL.FTZ R85, R181.reuse, R85 ;  /* 0x00000055b5557220 */ /* 0x040fe40000410000 */
[----:B------:R-:W-:Y:S02]  /*1a540*/  FMUL.FTZ R96, R181, R96 ;  /* 0x00000060b5607220 */ /* 0x000fe40000410000 */
[----:B-1----:R-:W-:Y:S02]  /*1a550*/  FMUL.FTZ R0, R3, c[0x0][0x2d0] ;  /* 0x0000b40003007a20 */ /* 0x002fe40000410000 */
[C---:B--2---:R-:W-:Y:S01]  /*1a560*/  FMUL.FTZ R6, R180.reuse, R194 ;  /* 0x000000c2b4067220 */ /* 0x044fe20000410000 */
[----:B------:R-:W-:Y:S01]  /*1a570*/  MOV R194, R46 ;  /* 0x0000002e00c27202 */ /* 0x000fe20000000f00 */
[----:B------:R1:W2:Y:S01]  /*1a580*/  MUFU.EX2 R3, R0 ;  /* 0x0000000000037308 */ /* 0x0002a20000000800 */
[C---:B------:R-:W-:Y:S01]  /*1a590*/  FMUL.FTZ R19, R180.reuse, R207 ;  /* 0x000000cfb4137220 */ /* 0x040fe20000410000 */
[----:B------:R-:W-:Y:S01]  /*1a5a0*/  MOV R207, R27 ;  /* 0x0000001b00cf7202 */ /* 0x000fe20000000f00 */
[C---:B------:R-:W-:Y:S01]  /*1a5b0*/  FMUL.FTZ R34, R180.reuse, R146 ;  /* 0x00000092b4227220 */ /* 0x040fe20000410000 */
[----:B------:R-:W-:Y:S01]  /*1a5c0*/  MOV R146, R48 ;  /* 0x0000003000927202 */ /* 0x000fe20000000f00 */
[C---:B------:R-:W-:Y:S02]  /*1a5d0*/  FMUL.FTZ R35, R180.reuse, R147 ;  /* 0x00000093b4237220 */ /* 0x040fe40000410000 */
[----:B------:R-:W-:Y:S02]  /*1a5e0*/  IMAD.MOV.U32 R147, RZ, RZ, R49 ;  /* 0x000000ffff937224 */ /* 0x000fe400078e0031 */
[C---:B------:R-:W-:Y:S01]  /*1a5f0*/  FMUL.FTZ R48, R181.reuse, R160 ;  /* 0x000000a0b5307220 */ /* 0x040fe20000410000 */
[----:B------:R-:W-:Y:S01]  /*1a600*/  MUFU.EX2 R194, R194 ;  /* 0x000000c200c27308 */ /* 0x000fe20000000800 */
[----:B------:R-:W-:Y:S02]  /*1a610*/  FMUL.FTZ R49, R181, R161 ;  /* 0x000000a1b5317220 */ /* 0x000fe40000410000 */
[C---:B------:R-:W-:Y:S02]  /*1a620*/  FMUL.FTZ R50, R180.reuse, R162 ;  /* 0x000000a2b4327220 */ /* 0x040fe40000410000 */
[C---:B------:R-:W-:Y:S02]  /*1a630*/  FMUL.FTZ R51, R180.reuse, R163 ;  /* 0x000000a3b4337220 */ /* 0x040fe40000410000 */
[C---:B------:R-:W-:Y:S02]  /*1a640*/  FMUL.FTZ R66, R180.reuse, R178 ;  /* 0x000000b2b4427220 */ /* 0x040fe40000410000 */
[C---:B------:R-:W-:Y:S02]  /*1a650*/  FMUL.FTZ R67, R180.reuse, R179 ;  /* 0x000000b3b4437220 */ /* 0x040fe40000410000 */
[C---:B------:R-:W-:Y:S02]  /*1a660*/  FMUL.FTZ R70, R180.reuse, R70 ;  /* 0x00000046b4467220 */ /* 0x040fe40000410000 */
[----:B------:R-:W-:Y:S02]  /*1a670*/  FMUL.FTZ R71, R180, R71 ;  /* 0x00000047b4477220 */ /* 0x000fe40000410000 */
[----:B-1----:R-:W-:Y:S02]  /*1a680*/  FMUL.FTZ R0, R2, c[0x0][0x2d0] ;  /* 0x0000b40002007a20 */ /* 0x002fe40000410000 */
[----:B------:R-:W-:Y:S02]  /*1a690*/  FFMA.FTZ R2, R25, c[0x0][0x2d0], -R7 ;  /* 0x0000b40019027a23 */ /* 0x000fe40000010807 */
[C---:B------:R-:W-:Y:S01]  /*1a6a0*/  FMUL.FTZ R7, R180.reuse, R195 ;  /* 0x000000c3b4077220 */ /* 0x040fe20000410000 */
[----:B------:R-:W-:Y:S01]  /*1a6b0*/  MOV R195, R210 ;  /* 0x000000d200c37202 */ /* 0x000fe20000000f00 */
[----:B------:R-:W1:Y:S01]  /*1a6c0*/  MUFU.EX2 R0, R0 ;  /* 0x0000000000007308 */ /* 0x000e620000000800 */
[----:B------:R-:W-:Y:S01]  /*1a6d0*/  F2FP.PACK_AB R210, R241, R18 ;  /* 0x00000012f1d2723e */ /* 0x000fe200000000ff */
[C---:B--2---:R-:W-:Y:S02]  /*1a6e0*/  FMUL.FTZ R45, R3.reuse, R157 ;  /* 0x0000009d032d7220 */ /* 0x044fe40000410000 */
[----:B------:R-:W2:Y:S01]  /*1a6f0*/  LDL.LU R157, [R1+0x10] ;  /* 0x00001000019d7983 */ /* 0x000ea20000300800 */
[-C--:B------:R-:W-:Y:S01]  /*1a700*/  HMMA.16816.F32 R4, R188, R20.reuse, R4 ;  /* 0x00000014bc04723c */ /* 0x080fe20000001804 */
[C---:B------:R-:W-:Y:S02]  /*1a710*/  FMUL.FTZ R8, R3.reuse, R196 ;  /* 0x000000c403087220 */ /* 0x040fe40000410000 */
[C---:B------:R-:W-:Y:S01]  /*1a720*/  FMUL.FTZ R9, R3.reuse, R197 ;  /* 0x000000c503097220 */ /* 0x040fe20000410000 */
[----:B------:R-:W-:Y:S01]  /*1a730*/  MOV R197, R18 ;  /* 0x0000001200c57202 */ /* 0x000fe20000000f00 */
[C---:B------:R-:W-:Y:S01]  /*1a740*/  FMUL.FTZ R12, R3.reuse, R200 ;  /* 0x000000c8030c7220 */ /* 0x040fe20000410000 */
[----:B------:R-:W-:Y:S01]  /*1a750*/  MOV R200, R17 ;  /* 0x0000001100c87202 */ /* 0x000fe20000000f00 */
[----:B------:R-:W-:Y:S01]  /*1a760*/  FMUL.FTZ R13, R3, R201 ;  /* 0x000000c9030d7220 */ /* 0x000fe20000410000 */
[----:B------:R-:W-:Y:S01]  /*1a770*/  MOV R160, R197 ;  /* 0x000000c500a07202 */ /* 0x000fe20000000f00 */
[C---:B------:R-:W-:Y:S01]  /*1a780*/  FMUL.FTZ R17, R181.reuse, R205 ;  /* 0x000000cdb5117220 */ /* 0x040fe20000410000 */
[----:B------:R-:W-:Y:S02]  /*1a790*/  MUFU.EX2 R197, R234 ;  /* 0x000000ea00c57308 */ /* 0x000fe40000000800 */
[----:B------:R-:W-:Y:S01]  /*1a7a0*/  FMUL.FTZ R18, R180, R206 ;  /* 0x000000ceb4127220 */ /* 0x000fe20000410000 */
[----:B------:R-:W-:Y:S01]  /*1a7b0*/  MOV R205, R53 ;  /* 0x0000003500cd7202 */ /* 0x000fe20000000f00 */
[----:B------:R-:W-:Y:S02]  /*1a7c0*/  IMAD.MOV.U32 R201, RZ, RZ, R16 ;  /* 0x000000ffffc97224 */ /* 0x000fe400078e0010 */
[----:B------:R-:W-:Y:S02]  /*1a7d0*/  FMUL.FTZ R16, R181, R204 ;  /* 0x000000ccb5107220 */ /* 0x000fe40000410000 */
[----:B------:R-:W-:Y:S02]  /*1a7e0*/  IMAD.MOV.U32 R204, RZ, RZ, R54 ;  /* 0x000000ffffcc7224 */ /* 0x000fe400078e0036 */
[C---:B-1----:R-:W-:Y:S02]  /*1a7f0*/  FMUL.FTZ R10, R0.reuse, R198 ;  /* 0x000000c6000a7220 */ /* 0x042fe40000410000 */
[C---:B------:R-:W-:Y:S02]  /*1a800*/  FMUL.FTZ R11, R0.reuse, R199 ;  /* 0x000000c7000b7220 */ /* 0x040fe40000410000 */
[----:B------:R-:W-:Y:S02]  /*1a810*/  IMAD.MOV.U32 R206, RZ, RZ, R52 ;  /* 0x000000ffffce7224 */ /* 0x000fe400078e0034 */
[C---:B------:R-:W-:Y:S02]  /*1a820*/  FMUL.FTZ R44, R3.reuse, R156 ;  /* 0x0000009c032c7220 */ /* 0x040fe40000410000 */
[----:B------:R-:W4:Y:S01]  /*1a830*/  LDL.LU R156, [R1+0xc] ;  /* 0x00000c00019c7983 */ /* 0x000f220000300800 */
[C---:B------:R-:W-:Y:S01]  /*1a840*/  HMMA.16816.F32 R8, R208.reuse, R20, R8 ;  /* 0x00000014d008723c */ /* 0x040fe20000001808 */
[C---:B------:R-:W-:Y:S01]  /*1a850*/  FMUL.FTZ R14, R0.reuse, R202 ;  /* 0x000000ca000e7220 */ /* 0x040fe20000410000 */
[----:B------:R-:W-:Y:S01]  /*1a860*/  MOV R202, R55 ;  /* 0x0000003700ca7202 */ /* 0x000fe20000000f00 */
[C---:B------:R-:W-:Y:S01]  /*1a870*/  FMUL.FTZ R15, R0.reuse, R203 ;  /* 0x000000cb000f7220 */ /* 0x040fe20000410000 */
[----:B------:R-:W1:Y:S01]  /*1a880*/  LDSM.16.MT88.4 R52, [R240+0x100] ;  /* 0x00010000f034783b */ /* 0x000e620000004200 */
[----:B------:R-:W-:Y:S01]  /*1a890*/  FMUL.FTZ R24, R3, R136 ;  /* 0x0000008803187220 */ /* 0x000fe20000410000 */
[----:B------:R-:W-:Y:S01]  /*1a8a0*/  MOV R136, R62 ;  /* 0x0000003e00887202 */ /* 0x000fe20000000f00 */
[C---:B------:R-:W-:Y:S02]  /*1a8b0*/  FMUL.FTZ R20, R181.reuse, R132 ;  /* 0x00000084b5147220 */ /* 0x040fe40000410000 */
[----:B------:R-:W-:Y:S01]  /*1a8c0*/  FMUL.FTZ R21, R181, R133 ;  /* 0x00000085b5157220 */ /* 0x000fe20000410000 */
[-C--:B------:R-:W-:Y:S02]  /*1a8d0*/  HMMA.16816.F32 R12, R208, R22.reuse, R12 ;  /* 0x00000016d00c723c */ /* 0x080fe4000000180c */
[C---:B------:R-:W-:Y:S01]  /*1a8e0*/  FMUL.FTZ R25, R3.reuse, R137 ;  /* 0x0000008903197220 */ /* 0x040fe20000410000 */
[----:B------:R-:W-:Y:S01]  /*1a8f0*/  MOV R137, R26 ;  /* 0x0000001a00897202 */ /* 0x000fe20000000f00 */
[C---:B------:R-:W-:Y:S02]  /*1a900*/  FMUL.FTZ R26, R0.reuse, R138 ;  /* 0x0000008a001a7220 */ /* 0x040fe40000410000 */
[----:B------:R-:W-:Y:S02]  /*1a910*/  FMUL.FTZ R27, R0, R139 ;  /* 0x0000008b001b7220 */ /* 0x000fe40000410000 */
[C---:B------:R-:W-:Y:S01]  /*1a920*/  HMMA.16816.F32 R16, R188.reuse, R22, R16 ;  /* 0x00000016bc10723c */ /* 0x040fe20000001810 */
[C---:B------:R-:W-:Y:S03]  /*1a930*/  FMUL.FTZ R28, R3.reuse, R140 ;  /* 0x0000008c031c7220 */ /* 0x040fe60000410000 */
[C---:B------:R-:W-:Y:S01]  /*1a940*/  FMUL.FTZ R29, R3.reuse, R141 ;  /* 0x0000008d031d7220 */ /* 0x040fe20000410000 */
[----:B------:R-:W-:Y:S01]  /*1a950*/  MOV R140, R40 ;  /* 0x00000028008c7202 */ /* 0x000fe20000000f00 */
[----:B------:R-:W-:Y:S02]  /*1a960*/  IMAD.MOV.U32 R141, RZ, RZ, R30 ;  /* 0x000000ffff8d7224 */ /* 0x000fe400078e001e */
[C---:B------:R-:W-:Y:S04]  /*1a970*/  FMUL.FTZ R22, R180.reuse, R134 ;  /* 0x00000086b4167220 */ /* 0x040fe80000410000 */
[----:B------:R-:W-:Y:S02]  /*1a980*/  FMUL.FTZ R23, R180, R135 ;  /* 0x00000087b4177220 */ /* 0x000fe40000410000 */
[----:B------:R-:W1:Y:S01]  /*1a990*/  LDSM.16.MT88.4 R132, [R239+0x100] ;  /* 0x00010000ef84783b */ /* 0x000e620000004200 */
[C---:B------:R-:W-:Y:S01]  /*1a9a0*/  FMUL.FTZ R30, R0.reuse, R142 ;  /* 0x0000008e001e7220 */ /* 0x040fe20000410000 */
[----:B------:R-:W-:Y:S01]  /*1a9b0*/  MOV R142, R31 ;  /* 0x0000001f008e7202 */ /* 0x000fe20000000f00 */
[----:B------:R-:W-:Y:S02]  /*1a9c0*/  FMUL.FTZ R31, R0, R143 ;  /* 0x0000008f001f7220 */ /* 0x000fe40000410000 */
[-C--:B---3--:R-:W-:Y:S01]  /*1a9d0*/  HMMA.16816.F32 R20, R188, R36.reuse, R20 ;  /* 0x00000024bc14723c */ /* 0x088fe20000001814 */
[----:B------:R-:W-:Y:S02]  /*1a9e0*/  IMAD.MOV.U32 R139, RZ, RZ, R41 ;  /* 0x000000ffff8b7224 */ /* 0x000fe400078e0029 */
[C---:B------:R-:W-:Y:S02]  /*1a9f0*/  FMUL.FTZ R40, R3.reuse, R152 ;  /* 0x0000009803287220 */ /* 0x040fe40000410000 */
[--C-:B------:R-:W-:Y:S02]  /*1aa00*/  FFMA.FTZ R152, R224, c[0x0][0x2d0], -R212.reuse ;  /* 0x0000b400e0987a23 */ /* 0x100fe400000108d4 */
[--C-:B------:R-:W-:Y:S01]  /*1aa10*/  FFMA.FTZ R224, R218, c[0x0][0x2d0], -R212.reuse ;  /* 0x0000b400dae07a23 */ /* 0x100fe200000108d4 */
[C---:B------:R-:W-:Y:S01]  /*1aa20*/  HMMA.16816.F32 R24, R208.reuse, R36, R24 ;  /* 0x00000024d018723c */ /* 0x040fe20000001818 */
[----:B------:R-:W-:Y:S03]  /*1aa30*/  FMUL.FTZ R41, R3, R153 ;  /* 0x0000009903297220 */ /* 0x000fe60000410000 */
[--C-:B------:R-:W-:Y:S01]  /*1aa40*/  FFMA.FTZ R153, R223, c[0x0][0x2d0], -R212.reuse ;  /* 0x0000b400df997a23 */ /* 0x100fe200000108d4 */
[----:B------:R-:W-:Y:S01]  /*1aa50*/  MUFU.EX2 R224, R224 ;  /* 0x000000e000e07308 */ /* 0x000fe20000000800 */
[----:B------:R-:W-:Y:S02]  /*1aa60*/  IMAD.MOV.U32 R143, RZ, RZ, R47 ;  /* 0x000000ffff8f7224 */ /* 0x000fe400078e002f */
[-C--:B------:R-:W-:Y:S01]  /*1aa70*/  HMMA.16816.F32 R28, R208, R38.reuse, R28 ;  /* 0x00000026d01c723c */ /* 0x080fe2000000181c */
[C---:B------:R-:W-:Y:S03]  /*1aa80*/  FMUL.FTZ R36, R181.reuse, R148 ;  /* 0x00000094b5247220 */ /* 0x040fe60000410000 */
[----:B------:R-:W-:Y:S01]  /*1aa90*/  FMUL.FTZ R37, R181, R149 ;  /* 0x00000095b5257220 */ /* 0x000fe20000410000 */
[----:B------:R-:W-:Y:S01]  /*1aaa0*/  MOV R148, R42 ;  /* 0x0000002a00947202 */ /* 0x000fe20000000f00 */
[C---:B------:R-:W-:Y:S02]  /*1aab0*/  FMUL.FTZ R42, R0.reuse, R154 ;  /* 0x0000009a002a7220 */ /* 0x040fe40000410000 */
[C---:B------:R-:W-:Y:S01]  /*1aac0*/  HMMA.16816.F32 R32, R188.reuse, R38, R32 ;  /* 0x00000026bc20723c */ /* 0x040fe20000001820 */
[----:B------:R-:W-:Y:S01]  /*1aad0*/  IMAD.MOV.U32 R198, RZ, RZ, R43 ;  /* 0x000000ffffc67224 */ /* 0x000fe200078e002b */
        /* <DEDUP_REMOVED lines=8> */
[C---:B------:R-:W-:Y:S01]  /*1ab60*/  FMUL.FTZ R47, R0.reuse, R159 ;  /* 0x0000009f002f7220 */ /* 0x040fe20000410000 */
[-C--:B-1----:R-:W-:Y:S01]  /*1ab70*/  HMMA.16816.F32 R36, R188, R52.reuse, R36 ;  /* 0x00000034bc24723c */ /* 0x082fe20000001824 */
[----:B------:R-:W-:Y:S02]  /*1ab80*/  IMAD.MOV.U32 R138, RZ, RZ, R59 ;  /* 0x000000ffff8a7224 */ /* 0x000fe400078e003b */
[C---:B------:R-:W-:Y:S02]  /*1ab90*/  FMUL.FTZ R56, R3.reuse, R168 ;  /* 0x000000a803387220 */ /* 0x040fe40000410000 */
[C---:B------:R-:W-:Y:S02]  /*1aba0*/  FMUL.FTZ R57, R3.reuse, R169 ;  /* 0x000000a903397220 */ /* 0x040fe40000410000 */
[C---:B------:R-:W-:Y:S01]  /*1abb0*/  FMUL.FTZ R58, R0.reuse, R170 ;  /* 0x000000aa003a7220 */ /* 0x040fe20000410000 */
[C---:B------:R-:W-:Y:S01]  /*1abc0*/  HMMA.16816.F32 R40, R208.reuse, R52, R40 ;  /* 0x00000034d028723c */ /* 0x040fe20000001828 */
[C---:B------:R-:W-:Y:S03]  /*1abd0*/  FMUL.FTZ R59, R0.reuse, R171 ;  /* 0x000000ab003b7220 */ /* 0x040fe60000410000 */
[----:B------:R-:W-:Y:S02]  /*1abe0*/  IMAD.MOV.U32 R203, RZ, RZ, R63 ;  /* 0x000000ffffcb7224 */ /* 0x000fe400078e003f */
[----:B------:R-:W-:Y:S02]  /*1abf0*/  FMUL.FTZ R60, R3, R172 ;  /* 0x000000ac033c7220 */ /* 0x000fe40000410000 */
[-C--:B------:R-:W-:Y:S01]  /*1ac00*/  HMMA.16816.F32 R44, R208, R54.reuse, R44 ;  /* 0x00000036d02c723c */ /* 0x080fe2000000182c */
[C---:B------:R-:W-:Y:S03]  /*1ac10*/  FMUL.FTZ R52, R181.reuse, R164 ;  /* 0x000000a4b5347220 */ /* 0x040fe60000410000 */
[----:B------:R-:W-:Y:S02]  /*1ac20*/  FMUL.FTZ R53, R181, R165 ;  /* 0x000000a5b5357220 */ /* 0x000fe40000410000 */
[----:B------:R-:W-:Y:S01]  /*1ac30*/  FMUL.FTZ R61, R3, R173 ;  /* 0x000000ad033d7220 */ /* 0x000fe20000410000 */
[----:B------:R-:W-:Y:S01]  /*1ac40*/  MUFU.EX2 R165, R187 ;  /* 0x000000bb00a57308 */ /* 0x000fe20000000800 */
[C---:B------:R-:W-:Y:S01]  /*1ac50*/  HMMA.16816.F32 R48, R188.reuse, R54, R48 ;  /* 0x00000036bc30723c */ /* 0x040fe20000001830 */
[C---:B------:R-:W-:Y:S03]  /*1ac60*/  FMUL.FTZ R62, R0.reuse, R174 ;  /* 0x000000ae003e7220 */ /* 0x040fe60000410000 */
[----:B------:R-:W-:Y:S02]  /*1ac70*/  FMUL.FTZ R63, R0, R175 ;  /* 0x000000af003f7220 */ /* 0x000fe40000410000 */
[----:B------:R-:W-:Y:S02]  /*1ac80*/  IMAD.MOV.U32 R196, RZ, RZ, R65 ;  /* 0x000000ffffc47224 */ /* 0x000fe400078e0041 */
[C---:B------:R-:W-:Y:S01]  /*1ac90*/  FMUL.FTZ R54, R180.reuse, R166 ;  /* 0x000000a6b4367220 */ /* 0x040fe20000410000 */
[----:B------:R1:W3:Y:S03]  /*1aca0*/  MUFU.EX2 R173, R2 ;  /* 0x0000000200ad7308 */ /* 0x0002e60000000800 */
[----:B------:R-:W-:Y:S02]  /*1acb0*/  FMUL.FTZ R55, R180, R167 ;  /* 0x000000a7b4377220 */ /* 0x000fe40000410000 */
[----:B------:R-:W-:Y:S01]  /*1acc0*/  FMUL.FTZ R65, R181, R177 ;  /* 0x000000b1b5417220 */ /* 0x000fe20000410000 */
[----:B------:R-:W-:Y:S01]  /*1acd0*/  MOV R177, R143 ;  /* 0x0000008f00b17202 */ /* 0x000fe20000000f00 */
[C---:B------:R-:W-:Y:S02]  /*1ace0*/  FMUL.FTZ R72, R3.reuse, R72 ;  /* 0x0000004803487220 */ /* 0x040fe40000410000 */
[C---:B------:R-:W-:Y:S01]  /*1acf0*/  FMUL.FTZ R73, R3.reuse, R73 ;  /* 0x0000004903497220 */ /* 0x040fe20000410000 */
[-C--:B------:R-:W-:Y:S01]  /*1ad00*/  HMMA.16816.F32 R52, R188, R132.reuse, R52 ;  /* 0x00000084bc34723c */ /* 0x080fe20000001834 */
[C---:B------:R-:W-:Y:S01]  /*1ad10*/  FMUL.FTZ R74, R0.reuse, R74 ;  /* 0x0000004a004a7220 */ /* 0x040fe20000410000 */
[----:B------:R-:W-:Y:S01]  /*1ad20*/  MUFU.EX2 R177, R177 ;  /* 0x000000b100b17308 */ /* 0x000fe20000000800 */
[C---:B------:R-:W-:Y:S02]  /*1ad30*/  FMUL.FTZ R75, R0.reuse, R75 ;  /* 0x0000004b004b7220 */ /* 0x040fe40000410000 */
[C---:B------:R-:W-:Y:S02]  /*1ad40*/  FMUL.FTZ R76, R3.reuse, R76 ;  /* 0x0000004c034c7220 */ /* 0x040fe40000410000 */
[----:B------:R-:W-:Y:S01]  /*1ad50*/  FMUL.FTZ R77, R3, R77 ;  /* 0x0000004d034d7220 */ /* 0x000fe20000410000 */
[C---:B------:R-:W-:Y:S01]  /*1ad60*/  HMMA.16816.F32 R56, R208.reuse, R132, R56 ;  /* 0x00000084d038723c */ /* 0x040fe20000001838 */
[C---:B------:R-:W-:Y:S03]  /*1ad70*/  FMUL.FTZ R78, R0.reuse, R78 ;  /* 0x0000004e004e7220 */ /* 0x040fe60000410000 */
[----:B------:R-:W-:Y:S02]  /*1ad80*/  FMUL.FTZ R79, R0, R79 ;  /* 0x0000004f004f7220 */ /* 0x000fe40000410000 */
[C---:B------:R-:W-:Y:S02]  /*1ad90*/  FMUL.FTZ R82, R180.reuse, R82 ;  /* 0x00000052b4527220 */ /* 0x040fe40000410000 */
[-C--:B------:R-:W-:Y:S01]  /*1ada0*/  HMMA.16816.F32 R60, R208, R134.reuse, R60 ;  /* 0x00000086d03c723c */ /* 0x080fe2000000183c */
[----:B------:R-:W-:Y:S03]  /*1adb0*/  IMAD.MOV.U32 R199, RZ, RZ, R64 ;  /* 0x000000ffffc77224 */ /* 0x000fe600078e0040 */
[----:B------:R-:W-:Y:S02]  /*1adc0*/  FMUL.FTZ R64, R181, R176 ;  /* 0x000000b0b5407220 */ /* 0x000fe40000410000 */
[C---:B------:R-:W-:Y:S02]  /*1add0*/  FMUL.FTZ R83, R180.reuse, R83 ;  /* 0x00000053b4537220 */ /* 0x040fe40000410000 */
[C---:B------:R-:W-:Y:S03]  /*1ade0*/  FMUL.FTZ R86, R180.reuse, R86 ;  /* 0x00000056b4567220 */ /* 0x040fe60000410000 */
[C---:B------:R-:W-:Y:S01]  /*1adf0*/  HMMA.16816.F32 R64, R188.reuse, R134, R64 ;  /* 0x00000086bc40723c */ /* 0x040fe20000001840 */
[----:B------:R-:W3:Y:S01]  /*1ae00*/  LDSM.16.MT88.4 R132, [R237+0x2100] ;  /* 0x00210000ed84783b */ /* 0x000ee20000004200 */
[----:B------:R-:W-:Y:S02]  /*1ae10*/  FMUL.FTZ R87, R180, R87 ;  /* 0x00000057b4577220 */ /* 0x000fe40000410000 */
[C---:B------:R-:W-:Y:S02]  /*1ae20*/  FMUL.FTZ R88, R3.reuse, R88 ;  /* 0x0000005803587220 */ /* 0x040fe40000410000 */
[----:B------:R-:W-:Y:S02]  /*1ae30*/  FMUL.FTZ R89, R3, R89 ;  /* 0x0000005903597220 */ /* 0x000fe40000410000 */
[C---:B------:R-:W-:Y:S04]  /*1ae40*/  FMUL.FTZ R90, R0.reuse, R90 ;  /* 0x0000005a005a7220 */ /* 0x040fe80000410000 */
[C---:B------:R-:W-:Y:S02]  /*1ae50*/  FMUL.FTZ R91, R0.reuse, R91 ;  /* 0x0000005b005b7220 */ /* 0x040fe40000410000 */
[--C-:B-1----:R-:W-:Y:S02]  /*1ae60*/  FFMA.FTZ R2, R225, c[0x0][0x2d0], -R212.reuse ;  /* 0x0000b400e1027a23 */ /* 0x102fe400000108d4 */
[----:B------:R-:W-:Y:S02]  /*1ae70*/  FFMA.FTZ R225, R217, c[0x0][0x2d0], -R212 ;  /* 0x0000b400d9e17a23 */ /* 0x000fe400000108d4 */
[C---:B------:R-:W-:Y:S01]  /*1ae80*/  FMUL.FTZ R92, R3.reuse, R92 ;  /* 0x0000005c035c7220 */ /* 0x040fe20000410000 */
[----:B------:R1:W-:Y:S01]  /*1ae90*/  MUFU.EX2 R164, R2 ;  /* 0x0000000200a47308 */ /* 0x0003e20000000800 */
[----:B------:R-:W-:Y:S02]  /*1aea0*/  FMUL.FTZ R93, R3, R93 ;  /* 0x0000005d035d7220 */ /* 0x000fe40000410000 */
[C---:B------:R-:W-:Y:S02]  /*1aeb0*/  FMUL.FTZ R94, R0.reuse, R94 ;  /* 0x0000005e005e7220 */ /* 0x040fe40000410000 */
[----:B------:R-:W-:Y:S02]  /*1aec0*/  FMUL.FTZ R95, R0, R95 ;  /* 0x0000005f005f7220 */ /* 0x000fe40000410000 */
[C---:B------:R-:W-:Y:S02]  /*1aed0*/  FMUL.FTZ R97, R181.reuse, R97 ;  /* 0x00000061b5617220 */ /* 0x040fe40000410000 */
[C---:B------:R-:W-:Y:S01]  /*1aee0*/  FMUL.FTZ R98, R180.reuse, R98 ;  /* 0x00000062b4627220 */ /* 0x040fe20000410000 */
[----:B------:R-:W-:Y:S01]  /*1aef0*/  MUFU.EX2 R225, R225 ;  /* 0x000000e100e17308 */ /* 0x000fe20000000800 */
[C---:B------:R-:W-:Y:S02]  /*1af00*/  FMUL.FTZ R99, R180.reuse, R99 ;  /* 0x00000063b4637220 */ /* 0x040fe40000410000 */
[----:B------:R-:W-:Y:S01]  /*1af10*/  IMAD.MOV.U32 R148, RZ, RZ, R142 ;  /* 0x000000ffff947224 */ /* 0x000fe200078e008e */
[----:B------:R-:W-:Y:S01]  /*1af20*/  MOV R142, R141 ;  /* 0x0000008d008e7202 */ /* 0x000fe20000000f00 */
[C---:B------:R-:W-:Y:S02]  /*1af30*/  FMUL.FTZ R100, R181.reuse, R100 ;  /* 0x00000064b5647220 */ /* 0x040fe40000410000 */
[----:B------:R-:W-:Y:S01]  /*1af40*/  FMUL.FTZ R101, R181, R101 ;  /* 0x00000065b5657220 */ /* 0x000fe20000410000 */
[----:B------:R-:W-:Y:S01]  /*1af50*/  MOV R149, R142 ;  /* 0x0000008e00957202 */ /* 0x000fe20000000f00 */
[C---:B------:R-:W-:Y:S01]  /*1af60*/  FMUL.FTZ R102, R180.reuse, R102 ;  /* 0x00000066b4667220 */ /* 0x040fe20000410000 */
[----:B------:R-:W-:Y:S01]  /*1af70*/  MOV R142, R195 ;  /* 0x000000c3008e7202 */ /* 0x000fe20000000f00 */
[----:B------:R-:W-:Y:S01]  /*1af80*/  FMUL.FTZ R103, R180, R103 ;  /* 0x00000067b4677220 */ /* 0x000fe20000410000 */
[-C--:B---3--:R-:W-:Y:S01]  /*1af90*/  HMMA.16816.F32 R68, R188, R132.reuse, R68 ;  /* 0x00000084bc44723c */ /* 0x088fe20000001844 */
[----:B------:R-:W-:Y:S02]  /*1afa0*/  FMUL.FTZ R104, R3, R104 ;  /* 0x0000006803687220 */ /* 0x000fe40000410000 */
[----:B-1----:R-:W-:Y:S02]  /*1afb0*/  FFMA.FTZ R2, R229, c[0x0][0x2d0], -R212 ;  /* 0x0000b400e5027a23 */ /* 0x002fe400000108d4 */
[----:B------:R-:W-:Y:S01]  /*1afc0*/  MUFU.EX2 R229, R247 ;  /* 0x000000f700e57308 */ /* 0x000fe20000000800 */
[C---:B------:R-:W-:Y:S02]  /*1afd0*/  FMUL.FTZ R105, R3.reuse, R105 ;  /* 0x0000006903697220 */ /* 0x040fe40000410000 */
[C---:B------:R-:W-:Y:S01]  /*1afe0*/  HMMA.16816.F32 R72, R208.reuse, R132, R72 ;  /* 0x00000084d048723c */ /* 0x040fe20000001848 */
[C---:B------:R-:W-:Y:S03]  /*1aff0*/  FMUL.FTZ R106, R0.reuse, R106 ;  /* 0x0000006a006a7220 */ /* 0x040fe60000410000 */
[C---:B------:R-:W-:Y:S02]  /*1b000*/  FMUL.FTZ R107, R0.reuse, R107 ;  /* 0x0000006b006b7220 */ /* 0x040fe40000410000 */
[C---:B------:R-:W-:Y:S02]  /*1b010*/  FMUL.FTZ R108, R3.reuse, R108 ;  /* 0x0000006c036c7220 */ /* 0x040fe40000410000 */
[-C--:B------:R-:W-:Y:S01]  /*1b020*/  HMMA.16816.F32 R76, R208, R134.reuse, R76 ;  /* 0x00000086d04c723c */ /* 0x080fe2000000184c */
[----:B------:R-:W-:Y:S03]  /*1b030*/  FMUL.FTZ R109, R3, R109 ;  /* 0x0000006d036d7220 */ /* 0x000fe60000410000 */
[C---:B------:R-:W-:Y:S02]  /*1b040*/  FMUL.FTZ R110, R0.reuse, R110 ;  /* 0x0000006e006e7220 */ /* 0x040fe40000410000 */
[----:B------:R-:W-:Y:S02]  /*1b050*/  FMUL.FTZ R111, R0, R111 ;  /* 0x0000006f006f7220 */ /* 0x000fe40000410000 */
[C---:B------:R-:W-:Y:S01]  /*1b060*/  HMMA.16816.F32 R80, R188.reuse, R134, R80 ;  /* 0x00000086bc50723c */ /* 0x040fe20000001850 */
[----:B------:R-:W1:Y:S03]  /*1b070*/  LDSM.16.MT88.4 R132, [R238+0x2100] ;  /* 0x00210000ee84783b */ /* 0x000e660000004200 */
[C---:B------:R-:W-:Y:S02]  /*1b080*/  FMUL.FTZ R112, R181.reuse, R112 ;  /* 0x00000070b5707220 */ /* 0x040fe40000410000 */
[C---:B------:R-:W-:Y:S02]  /*1b090*/  FMUL.FTZ R113, R181.reuse, R113 ;  /* 0x00000071b5717220 */ /* 0x040fe40000410000 */
[C---:B------:R-:W-:Y:S04]  /*1b0a0*/  FMUL.FTZ R114, R180.reuse, R114 ;  /* 0x00000072b4727220 */ /* 0x040fe80000410000 */
        /* <DEDUP_REMOVED lines=14> */
[----:B------:R-:W-:Y:S01]  /*1b190*/  FMUL.FTZ R127, R0, R127 ;  /* 0x0000007f007f7220 */ /* 0x000fe20000410000 */
[-C--:B-1----:R-:W-:Y:S01]  /*1b1a0*/  HMMA.16816.F32 R84, R188, R132.reuse, R84 ;  /* 0x00000084bc54723c */ /* 0x082fe20000001854 */
[C---:B------:R-:W-:Y:S02]  /*1b1b0*/  FMUL.FTZ R130, R180.reuse, R130 ;  /* 0x00000082b4827220 */ /* 0x040fe40000410000 */
[----:B------:R-:W-:Y:S02]  /*1b1c0*/  FMUL.FTZ R131, R180, R131 ;  /* 0x00000083b4837220 */ /* 0x000fe40000410000 */
[----:B------:R-:W-:Y:S01]  /*1b1d0*/  IMAD.MOV.U32 R141, RZ, RZ, R140 ;  /* 0x000000ffff8d7224 */ /* 0x000fe200078e008c */
[----:B------:R-:W-:Y:S01]  /*1b1e0*/  MOV R140, R139 ;  /* 0x0000008b008c7202 */ /* 0x000fe20000000f00 */
[----:B------:R-:W-:Y:S01]  /*1b1f0*/  IMAD.MOV.U32 R139, RZ, RZ, R138 ;  /* 0x000000ffff8b7224 */ /* 0x000fe200078e008a */
[C---:B------:R-:W-:Y:S01]  /*1b200*/  HMMA.16816.F32 R88, R208.reuse, R132, R88 ;  /* 0x00000084d058723c */ /* 0x040fe20000001858 */
[----:B------:R-:W-:Y:S03]  /*1b210*/  MOV R138, R137 ;  /* 0x00000089008a7202 */ /* 0x000fe60000000f00 */
[----:B------:R-:W-:Y:S01]  /*1b220*/  IMAD.MOV.U32 R137, RZ, RZ, R136 ;  /* 0x000000ffff897224 */ /* 0x000fe200078e0088 */
[----:B------:R-:W-:Y:S01]  /*1b230*/  MOV R136, R203 ;  /* 0x000000cb00887202 */ /* 0x000fe20000000f00 */
[----:B--2---:R-:W-:Y:S01]  /*1b240*/  FFMA.FTZ R181, R181, R157, R219 ;  /* 0x0000009db5b57223 */ /* 0x004fe200000100db */
[----:B------:R-:W-:Y:S01]  /*1b250*/  MOV R159, R138 ;  /* 0x0000008a009f7202 */ /* 0x000fe20000000f00 */
[-C--:B------:R-:W-:Y:S01]  /*1b260*/  HMMA.16816.F32 R92, R208, R134.reuse, R92 ;  /* 0x00000086d05c723c */ /* 0x080fe2000000185c */
[----:B------:R-:W2:Y:S03]  /*1b270*/  LDL.LU R157, [R1+0x34] ;  /* 0x00003400019d7983 */ /* 0x000ea60000300800 */
[----:B------:R-:W-:Y:S01]  /*1b280*/  IMAD.MOV.U32 R155, RZ, RZ, R139 ;  /* 0x000000ffff9b7224 */ /* 0x000fe200078e008b */
[----:B------:R-:W-:Y:S01]  /*1b290*/  MOV R167, R136 ;  /* 0x0000008800a77202 */ /* 0x000fe20000000f00 */
[----:B------:R-:W-:Y:S01]  /*1b2a0*/  IMAD.MOV.U32 R166, RZ, RZ, R137 ;  /* 0x000000ffffa67224 */ /* 0x000fe200078e0089 */
[----:B------:R-:W-:Y:S01]  /*1b2b0*/  MOV R151, R140 ;  /* 0x0000008c00977202 */ /* 0x000fe20000000f00 */
[C---:B------:R-:W-:Y:S01]  /*1b2c0*/  HMMA.16816.F32 R96, R188.reuse, R134, R96 ;  /* 0x00000086bc60723c */ /* 0x040fe20000001860 */
[----:B------:R-:W1:Y:S03]  /*1b2d0*/  LDSM.16.MT88.4 R132, [R240+0x2100] ;  /* 0x00210000f084783b */ /* 0x000e660000004200 */
[----:B------:R-:W-:Y:S01]  /*1b2e0*/  IMAD.MOV.U32 R203, RZ, RZ, R202 ;  /* 0x000000ffffcb7224 */ /* 0x000fe200078e00ca */
[----:B------:R-:W-:Y:S01]  /*1b2f0*/  MOV R202, R201 ;  /* 0x000000c900ca7202 */ /* 0x000fe20000000f00 */
[----:B------:R-:W-:Y:S01]  /*1b300*/  IMAD.MOV.U32 R150, RZ, RZ, R141 ;  /* 0x000000ffff967224 */ /* 0x000fe200078e008d */
[----:B------:R-:W-:Y:S01]  /*1b310*/  MOV R140, R192 ;  /* 0x000000c0008c7202 */ /* 0x000fe20000000f00 */
[----:B------:R-:W-:Y:S01]  /*1b320*/  IMAD.MOV.U32 R141, RZ, RZ, R193 ;  /* 0x000000ffff8d7224 */ /* 0x000fe200078e00c1 */
[----:B------:R-:W-:Y:S01]  /*1b330*/  LDSM.16.MT88.4 R136, [R237+0x900] ;  /* 0x00090000ed88783b */ /* 0x000fe20000004200 */
[----:B------:R3:W-:Y:S02]  /*1b340*/  MUFU.EX2 R193, R233 ;  /* 0x000000e900c17308 */ /* 0x0007e40000000800 */
        /* <DEDUP_REMOVED lines=8> */
[----:B------:R-:W4:Y:S01]  /*1b3d0*/  MUFU.EX2 R199, R2 ;  /* 0x0000000200c77308 */ /* 0x000f220000000800 */
        /* <DEDUP_REMOVED lines=10> */
[----:B------:R-:W-:Y:S01]  /*1b480*/  MUFU.EX2 R192, R232 ;  /* 0x000000e800c07308 */ /* 0x000fe20000000800 */
[----:B------:R-:W-:Y:S01]  /*1b490*/  LDSM.16.MT88.4 R144, [R238+0x900] ;  /* 0x00090000ee90783b */ /* 0x000fe20000004200 */
[----:B------:R-:W-:Y:S01]  /*1b4a0*/  IMAD.MOV.U32 R179, RZ, RZ, R167 ;  /* 0x000000ffffb37224 */ /* 0x000fe200078e00a7 */
[----:B---3--:R-:W-:Y:S01]  /*1b4b0*/  MOV R233, R170 ;  /* 0x000000aa00e97202 */ /* 0x008fe20000000f00 */
[----:B------:R-:W-:Y:S01]  /*1b4c0*/  IMAD.MOV.U32 R176, RZ, RZ, R140 ;  /* 0x000000ffffb07224 */ /* 0x000fe200078e008c */
[----:B------:R-:W-:Y:S01]  /*1b4d0*/  F2FP.PACK_AB R140, R173, R165 ;  /* 0x000000a5ad8c723e */ /* 0x000fe200000000ff */
[----:B------:R-:W-:Y:S01]  /*1b4e0*/  IMAD.MOV.U32 R174, RZ, RZ, R171 ;  /* 0x000000ffffae7224 */ /* 0x000fe200078e00ab */
[----:B------:R-:W-:Y:S01]  /*1b4f0*/  MOV R167, R166 ;  /* 0x000000a600a77202 */ /* 0x000fe20000000f00 */
[----:B------:R-:W-:Y:S01]  /*1b500*/  IMAD.MOV.U32 R166, RZ, RZ, R142 ;  /* 0x000000ffffa67224 */ /* 0x000fe200078e008e */
[-C--:B-1----:R-:W-:Y:S01]  /*1b510*/  HMMA.16816.F32 R100, R188, R132.reuse, R100 ;  /* 0x00000084bc64723c */ /* 0x082fe20000001864 */
[----:B------:R-:W-:Y:S01]  /*1b520*/  MUFU.EX2 R176, R176 ;  /* 0x000000b000b07308 */ /* 0x000fe20000000800 */
[----:B------:R-:W-:Y:S01]  /*1b530*/  IMAD.MOV.U32 R171, RZ, RZ, R155 ;  /* 0x000000ffffab7224 */ /* 0x000fe200078e009b */
[----:B----4-:R-:W-:Y:S01]  /*1b540*/  F2FP.PACK_AB R141, R199, R164 ;  /* 0x000000a4c78d723e */ /* 0x010fe200000000ff */
[----:B------:R-:W-:Y:S01]  /*1b550*/  FFMA.FTZ R2, R227, c[0x0][0x2d0], -R212 ;  /* 0x0000b400e3027a23 */ /* 0x000fe200000108d4 */
[----:B------:R-:W-:Y:S01]  /*1b560*/  MOV R155, R149 ;  /* 0x00000095009b7202 */ /* 0x000fe20000000f00 */
[----:B------:R-:W-:Y:S01]  /*1b570*/  IMAD.MOV.U32 R201, RZ, RZ, R200 ;  /* 0x000000ffffc97224 */ /* 0x000fe200078e00c8 */
[----:B------:R-:W-:Y:S01]  /*1b580*/  MOV R187, R174 ;  /* 0x000000ae00bb7202 */ /* 0x000fe20000000f00 */
[C---:B------:R-:W-:Y:S03]  /*1b590*/  HMMA.16816.F32 R104, R208.reuse, R132, R104 ;  /* 0x00000084d068723c */ /* 0x040fe60000001868 */
[----:B------:R1:W-:Y:S01]  /*1b5a0*/  MUFU.EX2 R195, R2 ;  /* 0x0000000200c37308 */ /* 0x0003e20000000800 */
[----:B------:R-:W-:Y:S01]  /*1b5b0*/  MOV R161, R201 ;  /* 0x000000c900a17202 */ /* 0x000fe20000000f00 */
[----:B------:R-:W-:Y:S03]  /*1b5c0*/  IMAD.MOV.U32 R201, RZ, RZ, R196 ;  /* 0x000000ffffc97224 */ /* 0x000fe600078e00c4 */
[-C--:B------:R-:W-:Y:S05]  /*1b5d0*/  HMMA.16816.F32 R108, R208, R134.reuse, R108 ;  /* 0x00000086d06c723c */ /* 0x080fea000000186c */
[----:B------:R-:W-:Y:S03]  /*1b5e0*/  MUFU.EX2 R227, R246 ;  /* 0x000000f600e37308 */ /* 0x000fe60000000800 */
[C---:B------:R-:W-:Y:S01]  /*1b5f0*/  HMMA.16816.F32 R112, R188.reuse, R134, R112 ;  /* 0x00000086bc70723c */ /* 0x040fe20000001870 */
[----:B------:R-:W3:Y:S06]  /*1b600*/  LDSM.16.MT88.4 R132, [R239+0x2100] ;  /* 0x00210000ef84783b */ /* 0x000eec0000004200 */
[----:B------:R-:W-:Y:S01]  /*1b610*/  MUFU.EX2 R174, R153 ;  /* 0x0000009900ae7308 */ /* 0x000fe20000000800 */
[--C-:B-1----:R-:W-:Y:S04]  /*1b620*/  FFMA.FTZ R2, R226, c[0x0][0x2d0], -R212.reuse ;  /* 0x0000b400e2027a23 */ /* 0x102fe800000108d4 */
[----:B------:R-:W-:Y:S05]  /*1b630*/  FFMA.FTZ R212, R183, c[0x0][0x2d0], -R212 ;  /* 0x0000b400b7d47a23 */ /* 0x000fea00000108d4 */
[----:B------:R1:W4:Y:S10]  /*1b640*/  MUFU.EX2 R178, R2 ;  /* 0x0000000200b27308 */ /* 0x0003340000000800 */
[----:B------:R-:W4:Y:S10]  /*1b650*/  MUFU.EX2 R226, R245 ;  /* 0x000000f500e27308 */ /* 0x000f340000000800 */
[----:B------:R-:W-:Y:S01]  /*1b660*/  MUFU.EX2 R179, R179 ;  /* 0x000000b300b37308 */ /* 0x000fe20000000800 */
[-C--:B---3--:R-:W-:Y:S01]  /*1b670*/  HMMA.16816.F32 R116, R188, R132.reuse, R116 ;  /* 0x00000084bc74723c */ /* 0x088fe20000001874 */
[----:B-1----:R-:W-:Y:S01]  /*1b680*/  FFMA.FTZ R2, R180, R156, R215 ;  /* 0x0000009cb4027223 */ /* 0x002fe200000100d7 */
[----:B----4-:R-:W-:Y:S01]  /*1b690*/  F2FP.PACK_AB R143, R178, R195 ;  /* 0x000000c3b28f723e */ /* 0x010fe200000000ff */
[----:B------:R-:W3:Y:S02]  /*1b6a0*/  LDL.LU R156, [R1+0x14] ;  /* 0x00001400019c7983 */ /* 0x000ee40000300800 */
[----:B------:R-:W-:Y:S04]  /*1b6b0*/  FADD.FTZ R2, R187, R2 ;  /* 0x00000002bb027221 */ /* 0x000fe80000010000 */
[----:B------:R-:W1:Y:S01]  /*1b6c0*/  MUFU.EX2 R200, R235 ;  /* 0x000000eb00c87308 */ /* 0x000e620000000800 */
[C---:B------:R-:W-:Y:S02]  /*1b6d0*/  HMMA.16816.F32 R120, R208.reuse, R132, R120 ;  /* 0x00000084d078723c */ /* 0x040fe40000001878 */
[----:B------:R-:W-:Y:S05]  /*1b6e0*/  FADD.FTZ R161, R161, R2 ;  /* 0x00000002a1a17221 */ /* 0x000fea0000010000 */
[----:B------:R-:W-:Y:S01]  /*1b6f0*/  F2FP.PACK_AB R132, R228, R162 ;  /* 0x000000a2e484723e */ /* 0x000fe200000000ff */
[-C--:B------:R-:W-:Y:S01]  /*1b700*/  HMMA.16816.F32 R124, R208, R134.reuse, R124 ;  /* 0x00000086d07c723c */ /* 0x080fe2000000187c */
[----:B------:R-:W4:Y:S06]  /*1b710*/  MUFU.EX2 R196, R230 ;  /* 0x000000e600c47308 */ /* 0x000f2c0000000800 */
[----:B------:R-:W-:Y:S01]  /*1b720*/  F2FP.PACK_AB R208, R226, R227 ;  /* 0x000000e3e2d0723e */ /* 0x000fe200000000ff */
[----:B------:R-:W-:Y:S01]  /*1b730*/  HMMA.16816.F32 R128, R188, R134, R128 ;  /* 0x00000086bc80723c */ /* 0x000fe20000001880 */
[----:B------:R-:W-:Y:S02]  /*1b740*/  F2FP.PACK_AB R209, R224, R225 ;  /* 0x000000e1e0d1723e */ /* 0x000fe400000000ff */
[----:B------:R-:W-:Y:S01]  /*1b750*/  MUFU.EX2 R187, R244 ;  /* 0x000000f400bb7308 */ /* 0x000fe20000000800 */
[----:B-1----:R-:W-:Y:S01]  /*1b760*/  F2FP.PACK_AB R133, R200, R231 ;  /* 0x000000e7c885723e */ /* 0x002fe200000000ff */
[----:B------:R-:W-:Y:S02]  /*1b770*/  IMAD.MOV.U32 R235, RZ, RZ, R148 ;  /* 0x000000ffffeb7224 */ /* 0x000fe400078e0094 */
[----:B------:R-:W-:Y:S01]  /*1b780*/  F2FP.PACK_AB R134, R194, R198 ;  /* 0x000000c6c286723e */ /* 0x000fe200000000ff */
[----:B------:R-:W1:Y:S01]  /*1b790*/  LDSM.16.MT88.4 R148, [R240+0x900] ;  /* 0x00090000f094783b */ /* 0x000e620000004200 */
[----:B------:R-:W-:Y:S04]  /*1b7a0*/  F2FP.PACK_AB R135, R193, R197 ;  /* 0x000000c5c187723e */ /* 0x000fe800000000ff */
[----:B------:R-:W-:Y:S01]  /*1b7b0*/  MUFU.EX2 R190, R158 ;  /* 0x0000009e00be7308 */ /* 0x000fe20000000800 */
[----:B----4-:R-:W-:Y:S02]  /*1b7c0*/  F2FP.PACK_AB R142, R192, R196 ;  /* 0x000000c4c08e723e */ /* 0x010fe400000000ff */
[-C--:B------:R-:W-:Y:S07]  /*1b7d0*/  HMMA.16816.F32 R4, R132, R136.reuse, R4 ;  /* 0x000000888404723c */ /* 0x080fee0000001804 */
[----:B------:R-:W4:Y:S01]  /*1b7e0*/  MUFU.EX2 R183, R243 ;  /* 0x000000f300b77308 */ /* 0x000f220000000800 */
[C---:B------:R-:W-:Y:S09]  /*1b7f0*/  HMMA.16816.F32 R8, R140.reuse, R136, R8 ;  /* 0x000000888c08723c */ /* 0x040ff20000001808 */
[----:B------:R-:W-:Y:S01]  /*1b800*/  MUFU.EX2 R180, R206 ;  /* 0x000000ce00b47308 */ /* 0x000fe20000000800 */
[-C--:B------:R-:W-:Y:S08]  /*1b810*/  HMMA.16816.F32 R12, R140, R138.reuse, R12 ;  /* 0x0000008a8c0c723c */ /* 0x080ff0000000180c */
[C---:B------:R-:W-:Y:S01]  /*1b820*/  HMMA.16816.F32 R16, R132.reuse, R138, R16 ;  /* 0x0000008a8410723c */ /* 0x040fe20000001810 */
[----:B------:R-:W1:Y:S01]  /*1b830*/  LDSM.16.MT88.4 R136, [R239+0x900] ;  /* 0x00090000ef88783b */ /* 0x000e620000004200 */
[----:B------:R1:W1:Y:S02]  /*1b840*/  MUFU.EX2 R230, R248 ;  /* 0x000000f800e67308 */ /* 0x0002640000000800 */
[----:B----4-:R-:W-:Y:S04]  /*1b850*/  F2FP.PACK_AB R210, R183, R187 ;  /* 0x000000bbb7d2723e */ /* 0x010fe800000000ff */
[-C--:B------:R-:W-:Y:S04]  /*1b860*/  HMMA.16816.F32 R20, R132, R144.reuse, R20 ;  /* 0x000000908414723c */ /* 0x080fe80000001814 */
[----:B------:R4:W-:Y:S04]  /*1b870*/  MUFU.EX2 R188, R234 ;  /* 0x000000ea00bc7308 */ /* 0x0009e80000000800 */
[C---:B------:R-:W-:Y:S06]  /*1b880*/  HMMA.16816.F32 R24, R140.reuse, R144, R24 ;  /* 0x000000908c18723c */ /* 0x040fec0000001818 */
[----:B------:R1:W-:Y:S02]  /*1b890*/  MUFU.EX2 R189, R235 ;  /* 0x000000eb00bd7308 */ /* 0x0003e40000000800 */
[-C--:B------:R-:W-:Y:S01]  /*1b8a0*/  HMMA.16816.F32 R28, R140, R146.reuse, R28 ;  /* 0x000000928c1c723c */ /* 0x080fe2000000181c */
[----:B-1----:R1:W5:Y:S03]  /*1b8b0*/  LDL.LU R248, [R1+0x70] ;  /* 0x0000700001f87983 */ /* 0x0023660000300800 */
[----:B------:R-:W-:Y:S01]  /*1b8c0*/  F2FP.PACK_AB R191, R229, R230 ;  /* 0x000000e6e5bf723e */ /* 0x000fe200000000ff */
[----:B------:R1:W5:Y:S03]  /*1b8d0*/  LDL.LU R247, [R1+0x6c] ;  /* 0x00006c0001f77983 */ /* 0x0003660000300800 */
[C---:B------:R-:W-:Y:S01]  /*1b8e0*/  HMMA.16816.F32 R32, R132.reuse, R146, R32 ;  /* 0x000000928420723c */ /* 0x040fe20000001820 */
[----:B------:R-:W-:Y:S01]  /*1b8f0*/  MUFU.EX2 R170, R166 ;  /* 0x000000a600aa7308 */ /* 0x000fe20000000800 */
[----:B------:R-:W1:Y:S02]  /*1b900*/  LDSM.16.MT88.4 R144, [R237+0x2900] ;  /* 0x00290000ed90783b */ /* 0x000e640000004200 */
[----:B----4-:R-:W-:Y:S04]  /*1b910*/  IMAD.MOV.U32 R234, RZ, RZ, R169 ;  /* 0x000000ffffea7224 */ /* 0x010fe800078e00a9 */
[-C--:B------:R-:W-:Y:S02]  /*1b920*/  HMMA.16816.F32 R36, R132, R148.reuse, R36 ;  /* 0x000000948424723c */ /* 0x080fe40000001824 */
[----:B------:R4:W5:Y:S01]  /*1b930*/  LDL.LU R246, [R1+0x68] ;  /* 0x0000680001f67983 */ /* 0x0009620000300800 */
[----:B------:R-:W-:Y:S03]  /*1b940*/  MUFU.EX2 R166, R155 ;  /* 0x0000009b00a67308 */ /* 0x000fe60000000800 */
[----:B------:R4:W5:Y:S01]  /*1b950*/  LDL.LU R245, [R1+0x64] ;  /* 0x0000640001f57983 */ /* 0x0009620000300800 */
[----:B------:R-:W-:Y:S01]  /*1b960*/  MOV R235, R163 ;  /* 0x000000a300eb7202 */ /* 0x000fe20000000f00 */
[C---:B------:R-:W-:Y:S02]  /*1b970*/  HMMA.16816.F32 R40, R140.reuse, R148, R40 ;  /* 0x000000948c28723c */ /* 0x040fe40000001828 */
[----:B------:R4:W5:Y:S03]  /*1b980*/  LDL.LU R244, [R1+0x60] ;  /* 0x0000600001f47983 */ /* 0x0009660000300800 */
[----:B------:R-:W1:Y:S01]  /*1b990*/  MUFU.EX2 R163, R152 ;  /* 0x0000009800a37308 */ /* 0x000e620000000800 */
[----:B------:R4:W5:Y:S02]  /*1b9a0*/  LDL.LU R243, [R1+0x5c] ;  /* 0x00005c0001f37983 */ /* 0x0009640000300800 */
[-C--:B------:R-:W-:Y:S07]  /*1b9b0*/  HMMA.16816.F32 R44, R140, R150.reuse, R44 ;  /* 0x000000968c2c723c */ /* 0x080fee000000182c */
[----:B------:R1:W1:Y:S01]  /*1b9c0*/  MUFU.EX2 R169, R154 ;  /* 0x0000009a00a97308 */ /* 0x0002620000000800 */
[C---:B------:R-:W-:Y:S01]  /*1b9d0*/  HMMA.16816.F32 R48, R132.reuse, R150, R48 ;  /* 0x000000968430723c */ /* 0x040fe20000001830 */
[----:B------:R-:W2:Y:S07]  /*1b9e0*/  LDSM.16.MT88.4 R148, [R238+0x2900] ;  /* 0x00290000ee94783b */ /* 0x000eae0000004200 */
[-C--:B------:R-:W-:Y:S01]  /*1b9f0*/  HMMA.16816.F32 R52, R132, R136.reuse, R52 ;  /* 0x000000888434723c */ /* 0x080fe20000001834 */
[----:B------:R-:W-:Y:S07]  /*1ba00*/  MUFU.EX2 R175, R175 ;  /* 0x000000af00af7308 */ /* 0x000fee0000000800 */
[C---:B------:R-:W-:Y:S03]  /*1ba10*/  HMMA.16816.F32 R56, R140.reuse, R136, R56 ;  /* 0x000000888c38723c */ /* 0x040fe60000001838 */
[----:B------:R-:W-:Y:S01]  /*1ba20*/  MUFU.EX2 R232, R201 ;  /* 0x000000c900e87308 */ /* 0x000fe20000000800 */
[----:B-1----:R-:W-:Y:S04]  /*1ba30*/  LDSM.16.MT88.4 R152, [R238+0x1100] ;  /* 0x00110000ee98783b */ /* 0x002fe80000004200 */
[-C--:B------:R-:W-:Y:S05]  /*1ba40*/  HMMA.16816.F32 R60, R140, R138.reuse, R60 ;  /* 0x0000008a8c3c723c */ /* 0x080fea000000183c */
[----:B------:R-:W-:Y:S03]  /*1ba50*/  MUFU.EX2 R172, R172 ;  /* 0x000000ac00ac7308 */ /* 0x000fe60000000800 */
[C---:B------:R-:W-:Y:S01]  /*1ba60*/  HMMA.16816.F32 R64, R132.reuse, R138, R64 ;  /* 0x0000008a8440723c */ /* 0x040fe20000001840 */
[----:B------:R-:W1:Y:S06]  /*1ba70*/  LDSM.16.MT88.4 R136, [R240+0x2900] ;  /* 0x00290000f088783b */ /* 0x000e6c0000004200 */
[----:B------:R-:W1:Y:S01]  /*1ba80*/  MUFU.EX2 R168, R168 ;  /* 0x000000a800a87308 */ /* 0x000e620000000800 */
[-C--:B------:R-:W-:Y:S08]  /*1ba90*/  HMMA.16816.F32 R68, R132, R144.reuse, R68 ;  /* 0x000000908444723c */ /* 0x080ff00000001844 */
[C---:B------:R-:W-:Y:S01]  /*1baa0*/  HMMA.16816.F32 R72, R140.reuse, R144, R72 ;  /* 0x000000908c48723c */ /* 0x040fe20000001848 */
[----:B------:R-:W-:Y:S07]  /*1bab0*/  MUFU.EX2 R171, R171 ;  /* 0x000000ab00ab7308 */ /* 0x000fee0000000800 */
[-C--:B------:R-:W-:Y:S01]  /*1bac0*/  HMMA.16816.F32 R76, R140, R146.reuse, R76 ;  /* 0x000000928c4c723c */ /* 0x080fe2000000184c */
[----:B--2---:R-:W-:Y:S02]  /*1bad0*/  FFMA.FTZ R157, R3, R157, R214 ;  /* 0x0000009d039d7223 */ /* 0x004fe400000100d6 */
[----:B------:R-:W2:Y:S01]  /*1bae0*/  MUFU.EX2 R167, R167 ;  /* 0x000000a700a77308 */ /* 0x000ea20000000800 */
[----:B------:R-:W-:Y:S02]  /*1baf0*/  FADD.FTZ R3, R220, R181 ;  /* 0x000000b5dc037221 */ /* 0x000fe40000010000 */
[----:B------:R-:W-:Y:S02]  /*1bb00*/  LDSM.16.MT88.4 R220, [R240+0x3900] ;  /* 0x00390000f0dc783b */ /* 0x000fe40000004200 */
[C---:B------:R-:W-:Y:S01]  /*1bb10*/  HMMA.16816.F32 R80, R132.reuse, R146, R80 ;  /* 0x000000928450723c */ /* 0x040fe20000001850 */
[----:B------:R-:W-:Y:S04]  /*1bb20*/  FADD.FTZ R3, R235, R3 ;  /* 0x00000003eb037221 */ /* 0x000fe80000010000 */
[----:B------:R1:W-:Y:S01]  /*1bb30*/  MUFU.EX2 R181, R216 ;  /* 0x000000d800b57308 */ /* 0x0003e20000000800 */
[----:B------:R-:W2:Y:S02]  /*1bb40*/  LDSM.16.MT88.4 R144, [R239+0x2900] ;  /* 0x00290000ef90783b */ /* 0x000ea40000004200 */
[-C--:B------:R-:W-:Y:S07]  /*1bb50*/  HMMA.16816.F32 R84, R132, R148.reuse, R84 ;  /* 0x000000948454723c */ /* 0x080fee0000001854 */
[----:B------:R-:W2:Y:S01]  /*1bb60*/  MUFU.EX2 R235, R202 ;  /* 0x000000ca00eb7308 */ /* 0x000ea20000000800 */
[C---:B------:R-:W-:Y:S08]  /*1bb70*/  HMMA.16816.F32 R88, R140.reuse, R148, R88 ;  /* 0x000000948c58723c */ /* 0x040ff00000001858 */
[-C--:B------:R-:W-:Y:S01]  /*1bb80*/  HMMA.16816.F32 R92, R140, R150.reuse, R92 ;  /* 0x000000968c5c723c */ /* 0x080fe2000000185c */
[----:B-1----:R-:W-:Y:S07]  /*1bb90*/  LDSM.16.MT88.4 R216, [R238+0x3900] ;  /* 0x00390000eed8783b */ /* 0x002fee0000004200 */
[C---:B------:R-:W-:Y:S01]  /*1bba0*/  HMMA.16816.F32 R96, R132.reuse, R150, R96 ;  /* 0x000000968460723c */ /* 0x040fe20000001860 */
[----:B------:R-:W1:Y:S07]  /*1bbb0*/  LDSM.16.MT88.4 R148, [R237+0x1100] ;  /* 0x00110000ed94783b */ /* 0x000e6e0000004200 */
[-C--:B------:R-:W-:Y:S08]  /*1bbc0*/  HMMA.16816.F32 R100, R132, R136.reuse, R100 ;  /* 0x000000888464723c */ /* 0x080ff00000001864 */
[C---:B------:R-:W-:Y:S07]  /*1bbd0*/  HMMA.16816.F32 R104, R140.reuse, R136, R104 ;  /* 0x000000888c68723c */ /* 0x040fee0000001868 */
[----:B------:R-:W-:Y:S01]  /*1bbe0*/  F2FP.PACK_AB R137, R174, R163 ;  /* 0x000000a3ae89723e */ /* 0x000fe200000000ff */
[-C--:B------:R-:W-:Y:S08]  /*1bbf0*/  HMMA.16816.F32 R108, R140, R138.reuse, R108 ;  /* 0x0000008a8c6c723c */ /* 0x080ff0000000186c */
[C---:B------:R-:W-:Y:S07]  /*1bc00*/  HMMA.16816.F32 R112, R132.reuse, R138, R112 ;  /* 0x0000008a8470723c */ /* 0x040fee0000001870 */
[----:B------:R-:W-:Y:S01]  /*1bc10*/  F2FP.PACK_AB R138, R166, R170 ;  /* 0x000000aaa68a723e */ /* 0x000fe200000000ff */
[-C--:B--2---:R-:W-:Y:S01]  /*1bc20*/  HMMA.16816.F32 R116, R132, R144.reuse, R116 ;  /* 0x000000908474723c */ /* 0x084fe20000001874 */
[----:B------:R-:W-:Y:S07]  /*1bc30*/  F2FP.PACK_AB R139, R190, R169 ;  /* 0x000000a9be8b723e */ /* 0x000fee00000000ff */
[C---:B------:R-:W-:Y:S08]  /*1bc40*/  HMMA.16816.F32 R120, R140.reuse, R144, R120 ;  /* 0x000000908c78723c */ /* 0x040ff00000001878 */
[-C--:B------:R-:W-:Y:S01]  /*1bc50*/  HMMA.16816.F32 R124, R140, R146.reuse, R124 ;  /* 0x000000928c7c723c */ /* 0x080fe2000000187c */
[----:B------:R-:W2:Y:S07]  /*1bc60*/  LDSM.16.MT88.4 R140, [R240+0x1100] ;  /* 0x00110000f08c783b */ /* 0x000eae0000004200 */
[----:B------:R-:W-:Y:S01]  /*1bc70*/  HMMA.16816.F32 R128, R132, R146, R128 ;  /* 0x000000928480723c */ /* 0x000fe20000001880 */
[----:B------:R-:W2:Y:S06]  /*1bc80*/  LDSM.16.MT88.4 R144, [R239+0x1100] ;  /* 0x00110000ef90783b */ /* 0x000eac0000004200 */
[----:B------:R-:W-:Y:S02]  /*1bc90*/  F2FP.PACK_AB R132, R188, R176 ;  /* 0x000000b0bc84723e */ /* 0x000fe400000000ff */
[----:B------:R-:W-:Y:S03]  /*1bca0*/  F2FP.PACK_AB R133, R189, R177 ;  /* 0x000000b1bd85723e */ /* 0x000fe600000000ff */
[----:B---3--:R-:W-:Y:S01]  /*1bcb0*/  FFMA.FTZ R156, R0, R156, R213 ;  /* 0x0000009c009c7223 */ /* 0x008fe200000100d5 */
[----:B------:R-:W-:Y:S01]  /*1bcc0*/  F2FP.PACK_AB R134, R168, R172 ;  /* 0x000000aca886723e */ /* 0x000fe200000000ff */
[----:B------:R-:W-:Y:S01]  /*1bcd0*/  FADD.FTZ R0, R233, R157 ;  /* 0x0000009de9007221 */ /* 0x000fe20000010000 */
[----:B------:R-:W-:Y:S01]  /*1bce0*/  F2FP.PACK_AB R135, R167, R171 ;  /* 0x000000aba787723e */ /* 0x000fe200000000ff */
[----:B------:R-:W-:Y:S01]  /*1bcf0*/  FADD.FTZ R136, R234, R156 ;  /* 0x0000009cea887221 */ /* 0x000fe20000010000 */
[----:B------:R-:W-:Y:S01]  /*1bd00*/  MUFU.EX2 R233, R203 ;  /* 0x000000cb00e97308 */ /* 0x000fe20000000800 */
[----:B------:R-:W-:Y:S02]  /*1bd10*/  FADD.FTZ R2, R160, R0 ;  /* 0x00000000a0027221 */ /* 0x000fe40000010000 */
[----:B------:R-:W-:Y:S01]  /*1bd20*/  FADD.FTZ R0, R159, R136 ;  /* 0x000000889f007221 */ /* 0x000fe20000010000 */
[----:B------:R-:W-:Y:S01]  /*1bd30*/  F2FP.PACK_AB R136, R175, R179 ;  /* 0x000000b3af88723e */ /* 0x000fe200000000ff */
[-C--:B-1----:R-:W-:Y:S01]  /*1bd40*/  HMMA.16816.F32 R4, R132, R148.reuse, R4 ;  /* 0x000000948404723c */ /* 0x082fe20000001804 */
[----:B------:R-:W-:Y:S01]  /*1bd50*/  LDSM.16.MT88.4 R156, [R238+0x3100] ;  /* 0x00310000ee9c783b */ /* 0x000fe20000004200 */
[----:B------:R-:W-:Y:S02]  /*1bd60*/  FADD.FTZ R160, R207, R3 ;  /* 0x00000003cfa07221 */ /* 0x000fe40000010000 */
[----:B------:R-:W-:Y:S01]  /*1bd70*/  FADD.FTZ R2, R241, R2 ;  /* 0x00000002f1027221 */ /* 0x000fe20000010000 */
[----:B------:R-:W-:Y:S01]  /*1bd80*/  MUFU.EX2 R3, R205 ;  /* 0x000000cd00037308 */ /* 0x000fe20000000800 */
[----:B------:R-:W-:Y:S02]  /*1bd90*/  FADD.FTZ R0, R236, R0 ;  /* 0x00000000ec007221 */ /* 0x000fe40000010000 */
[C---:B------:R-:W-:Y:S07]  /*1bda0*/  HMMA.16816.F32 R8, R136.reuse, R148, R8 ;  /* 0x000000948808723c */ /* 0x040fee0000001808 */
[----:B------:R1:W-:Y:S01]  /*1bdb0*/  MUFU.EX2 R234, R204 ;  /* 0x000000cc00ea7308 */ /* 0x0003e20000000800 */
[-C--:B------:R-:W-:Y:S08]  /*1bdc0*/  HMMA.16816.F32 R12, R136, R150.reuse, R12 ;  /* 0x00000096880c723c */ /* 0x080ff0000000180c */
[C---:B------:R-:W-:Y:S01]  /*1bdd0*/  HMMA.16816.F32 R16, R132.reuse, R150, R16 ;  /* 0x000000968410723c */ /* 0x040fe20000001810 */
[----:B------:R-:W3:Y:S07]  /*1bde0*/  LDSM.16.MT88.4 R148, [R237+0x3100] ;  /* 0x00310000ed94783b */ /* 0x000eee0000004200 */
[-C--:B------:R-:W-:Y:S01]  /*1bdf0*/  HMMA.16816.F32 R20, R132, R152.reuse, R20 ;  /* 0x000000988414723c */ /* 0x080fe20000001814 */
[----:B-1----:R-:W-:Y:S07]  /*1be00*/  LDSM.16.MT88.4 R204, [R237+0x1900] ;  /* 0x00190000edcc783b */ /* 0x002fee0000004200 */
        /* <DEDUP_REMOVED lines=14> */
[-C--:B---3--:R-:W-:Y:S08]  /*1bef0*/  HMMA.16816.F32 R68, R132, R148.reuse, R68 ;  /* 0x000000948444723c */ /* 0x088ff00000001844 */
[C---:B------:R-:W-:Y:S07]  /*1bf00*/  HMMA.16816.F32 R72, R136.reuse, R148, R72 ;  /* 0x000000948848723c */ /* 0x040fee0000001848 */
[----:B------:R-:W-:Y:S01]  /*1bf10*/  MOV R149, R200 ;  /* 0x000000c800957202 */ /* 0x000fe20000000f00 */
[-C--:B------:R-:W-:Y:S01]  /*1bf20*/  HMMA.16816.F32 R76, R136, R150.reuse, R76 ;  /* 0x00000096884c723c */ /* 0x080fe2000000184c */
[----:B------:R-:W-:Y:S07]  /*1bf30*/  MOV R148, R199 ;  /* 0x000000c700947202 */ /* 0x000fee0000000f00 */
[C---:B------:R-:W-:Y:S07]  /*1bf40*/  HMMA.16816.F32 R80, R132.reuse, R150, R80 ;  /* 0x000000968450723c */ /* 0x040fee0000001850 */
[----:B------:R-:W-:Y:S01]  /*1bf50*/  MOV R150, R180 ;  /* 0x000000b400967202 */ /* 0x000fe20000000f00 */
[-C--:B------:R-:W-:Y:S01]  /*1bf60*/  HMMA.16816.F32 R84, R132, R156.reuse, R84 ;  /* 0x0000009c8454723c */ /* 0x080fe20000001854 */
[----:B------:R3:W1:Y:S03]  /*1bf70*/  MUFU.EX2 R180, R212 ;  /* 0x000000d400b47308 */ /* 0x0006660000000800 */
[----:B------:R-:W-:Y:S01]  /*1bf80*/  IMAD.MOV.U32 R151, RZ, RZ, R190 ;  /* 0x000000ffff977224 */ /* 0x000fe200078e00be */
[----:B------:R-:W-:Y:S03]  /*1bf90*/  F2FP.PACK_AB R190, R232, R235 ;  /* 0x000000ebe8be723e */ /* 0x000fe600000000ff */
[C---:B------:R-:W-:Y:S07]  /*1bfa0*/  HMMA.16816.F32 R88, R136.reuse, R156, R88 ;  /* 0x0000009c8858723c */ /* 0x040fee0000001858 */
[----:B------:R-:W-:Y:S01]  /*1bfb0*/  MOV R157, R198 ;  /* 0x000000c6009d7202 */ /* 0x000fe20000000f00 */
[-C--:B------:R-:W-:Y:S01]  /*1bfc0*/  HMMA.16816.F32 R92, R136, R158.reuse, R92 ;  /* 0x0000009e885c723c */ /* 0x080fe2000000185c */
[----:B------:R-:W-:Y:S07]  /*1bfd0*/  MOV R156, R197 ;  /* 0x000000c5009c7202 */ /* 0x000fee0000000f00 */
[C---:B------:R-:W-:Y:S01]  /*1bfe0*/  HMMA.16816.F32 R96, R132.reuse, R158, R96 ;  /* 0x0000009e8460723c */ /* 0x040fe20000001860 */
[----:B---3--:R-:W-:Y:S03]  /*1bff0*/  LDSM.16.MT88.4 R212, [R237+0x3900] ;  /* 0x00390000edd4783b */ /* 0x008fe60000004200 */
[----:B-1----:R-:W-:Y:S03]  /*1c000*/  F2FP.PACK_AB R211, R180, R181 ;  /* 0x000000b5b4d3723e */ /* 0x002fe600000000ff */
[----:B------:R-:W-:Y:S01]  /*1c010*/  IMAD.MOV.U32 R159, RZ, RZ, R3 ;  /* 0x000000ffff9f7224 */ /* 0x000fe200078e0003 */
[-C--:B------:R-:W-:Y:S01]  /*1c020*/  HMMA.16816.F32 R100, R132, R152.reuse, R100 ;  /* 0x000000988464723c */ /* 0x080fe20000001864 */
[----:B------:R-:W-:Y:S02]  /*1c030*/  FADD.FTZ R3, R242, R161 ;  /* 0x000000a1f2037221 */ /* 0x000fe40000010000 */
[----:B------:R4:W5:Y:S01]  /*1c040*/  LDL.LU R242, [R1+0x58] ;  /* 0x0000580001f27983 */ /* 0x0009620000300800 */
[----:B------:R-:W-:Y:S02]  /*1c050*/  IMAD.MOV.U32 R158, RZ, RZ, R196 ;  /* 0x000000ffff9e7224 */ /* 0x000fe400078e00c4 */
[----:B------:R-:W-:Y:S01]  /*1c060*/  FADD.FTZ R231, R231, R3 ;  /* 0x00000003e7e77221 */ /* 0x000fe20000010000 */
[----:B------:R4:W5:Y:S01]  /*1c070*/  LDL.LU R241, [R1+0x54] ;  /* 0x0000540001f17983 */ /* 0x0009620000300800 */
[C---:B------:R-:W-:Y:S01]  /*1c080*/  HMMA.16816.F32 R104, R136.reuse, R152, R104 ;  /* 0x000000988868723c */ /* 0x040fe20000001868 */
[----:B------:R-:W-:Y:S02]  /*1c090*/  FADD.FTZ R3, R165, R2 ;  /* 0x00000002a5037221 */ /* 0x000fe40000010000 */
[----:B------:R4:W5:Y:S01]  /*1c0a0*/  LDL.LU R236, [R1+0x50] ;  /* 0x0000500001ec7983 */ /* 0x0009620000300800 */
[----:B------:R-:W-:Y:S01]  /*1c0b0*/  MOV R165, R178 ;  /* 0x000000b200a57202 */ /* 0x000fe20000000f00 */
[----:B------:R-:W-:Y:S01]  /*1c0c0*/  FADD.FTZ R2, R164, R0 ;  /* 0x00000000a4027221 */ /* 0x000fe20000010000 */
[----:B------:R-:W-:Y:S01]  /*1c0d0*/  MOV R0, R176 ;  /* 0x000000b000007202 */ /* 0x000fe20000000f00 */
[----:B------:R-:W-:Y:S01]  /*1c0e0*/  IMAD.MOV.U32 R164, RZ, RZ, R177 ;  /* 0x000000ffffa47224 */ /* 0x000fe200078e00b1 */
[-C--:B------:R-:W-:Y:S01]  /*1c0f0*/  HMMA.16816.F32 R108, R136, R154.reuse, R108 ;  /* 0x0000009a886c723c */ /* 0x080fe2000000186c */
[----:B------:R-:W-:Y:S03]  /*1c100*/  MOV R153, R195 ;  /* 0x000000c300997202 */ /* 0x000fe60000000f00 */
[----:B------:R-:W-:Y:S04]  /*1c110*/  MOV R152, R194 ;  /* 0x000000c200987202 */ /* 0x000fe80000000f00 */
[C---:B------:R-:W-:Y:S07]  /*1c120*/  HMMA.16816.F32 R112, R132.reuse, R154, R112 ;  /* 0x0000009a8470723c */ /* 0x040fee0000001870 */
[----:B------:R-:W-:Y:S01]  /*1c130*/  MOV R155, R193 ;  /* 0x000000c1009b7202 */ /* 0x000fe20000000f00 */
[-C--:B--2---:R-:W-:Y:S01]  /*1c140*/  HMMA.16816.F32 R116, R132, R140.reuse, R116 ;  /* 0x0000008c8474723c */ /* 0x084fe20000001874 */
[----:B------:R-:W-:Y:S07]  /*1c150*/  MOV R154, R192 ;  /* 0x000000c0009a7202 */ /* 0x000fee0000000f00 */
[C---:B------:R-:W-:Y:S07]  /*1c160*/  HMMA.16816.F32 R120, R136.reuse, R140, R120 ;  /* 0x0000008c8878723c */ /* 0x040fee0000001878 */
[----:B------:R-:W-:Y:S01]  /*1c170*/  IMAD.MOV.U32 R141, RZ, RZ, R179 ;  /* 0x000000ffff8d7224 */ /* 0x000fe200078e00b3 */
[-C--:B------:R-:W-:Y:S01]  /*1c180*/  HMMA.16816.F32 R124, R136, R142.reuse, R124 ;  /* 0x0000008e887c723c */ /* 0x080fe2000000187c */
[----:B------:R-:W-:Y:S03]  /*1c190*/  LDSM.16.MT88.4 R176, [R239+0x1900] ;  /* 0x00190000efb0783b */ /* 0x000fe60000004200 */
[----:B------:R-:W-:Y:S03]  /*1c1a0*/  MOV R140, R163 ;  /* 0x000000a3008c7202 */ /* 0x000fe60000000f00 */
[----:B------:R-:W-:Y:S01]  /*1c1b0*/  FADD.FTZ R136, R162, R160 ;  /* 0x000000a0a2887221 */ /* 0x000fe20000010000 */
[----:B------:R-:W-:Y:S01]  /*1c1c0*/  HMMA.16816.F32 R128, R132, R142, R128 ;  /* 0x0000008e8480723c */ /* 0x000fe20000001880 */
[----:B------:R-:W-:Y:S01]  /*1c1d0*/  IMAD.MOV.U32 R139, RZ, RZ, R189 ;  /* 0x000000ffff8b7224 */ /* 0x000fe200078e00bd */
[----:B------:R-:W1:Y:S02]  /*1c1e0*/  LDSM.16.MT88.4 R160, [R240+0x1900] ;  /* 0x00190000f0a0783b */ /* 0x000e640000004200 */
[----:B------:R-:W-:Y:S01]  /*1c1f0*/  F2FP.PACK_AB R189, R233, R234 ;  /* 0x000000eae9bd723e */ /* 0x000fe200000000ff */
[----:B------:R-:W-:Y:S02]  /*1c200*/  FADD.FTZ R228, R228, R136 ;  /* 0x00000088e4e47221 */ /* 0x000fe40000010000 */
[----:B------:R-:W-:Y:S02]  /*1c210*/  MOV R143, R188 ;  /* 0x000000bc008f7202 */ /* 0x000fe40000000f00 */
[----:B------:R-:W-:Y:S07]  /*1c220*/  F2FP.PACK_AB R188, R159, R150 ;  /* 0x000000969fbc723e */ /* 0x000fee00000000ff */
[-C--:B------:R-:W-:Y:S01]  /*1c230*/  HMMA.16816.F32 R192, R188, R204.reuse, R4 ;  /* 0x000000ccbcc0723c */ /* 0x080fe20000001804 */
[----:B------:R-:W2:Y:S07]  /*1c240*/  LDSM.16.MT88.4 R4, [R239+0x3900] ;  /* 0x00390000ef04783b */ /* 0x000eae0000004200 */
[C---:B------:R-:W-:Y:S07]  /*1c250*/  HMMA.16816.F32 R196, R208.reuse, R204, R8 ;  /* 0x000000ccd0c4723c */ /* 0x040fee0000001808 */
[----:B------:R-:W-:Y:S01]  /*1c260*/  MOV R10, R154 ;  /* 0x0000009a000a7202 */ /* 0x000fe20000000f00 */
[-C--:B------:R-:W-:Y:S01]  /*1c270*/  HMMA.16816.F32 R200, R208, R206.reuse, R12 ;  /* 0x000000ced0c8723c */ /* 0x080fe2000000180c */
[----:B------:R-:W-:Y:S03]  /*1c280*/  IMAD.MOV.U32 R9, RZ, RZ, R165 ;  /* 0x000000ffff097224 */ /* 0x000fe600078e00a5 */
[----:B------:R-:W-:Y:S02]  /*1c290*/  MOV R11, R156 ;  /* 0x0000009c000b7202 */ /* 0x000fe40000000f00 */
[----:B------:R-:W-:Y:S01]  /*1c2a0*/  MOV R8, R157 ;  /* 0x0000009d00087202 */ /* 0x000fe20000000f00 */
[----:B------:R-:W-:Y:S01]  /*1c2b0*/  IMAD.MOV.U32 R12, RZ, RZ, R139 ;  /* 0x000000ffff0c7224 */ /* 0x000fe200078e008b */
[C---:B------:R-:W-:Y:S01]  /*1c2c0*/  HMMA.16816.F32 R204, R188.reuse, R206, R16 ;  /* 0x000000cebccc723c */ /* 0x040fe20000001810 */
[----:B------:R-:W-:Y:S03]  /*1c2d0*/  IMAD.MOV.U32 R15, RZ, RZ, R159 ;  /* 0x000000ffff0f7224 */ /* 0x000fe600078e009f */
[----:B------:R-:W-:Y:S01]  /*1c2e0*/  IMAD.MOV.U32 R14, RZ, RZ, R150 ;  /* 0x000000ffff0e7224 */ /* 0x000fe200078e0096 */
[----:B------:R-:W-:Y:S01]  /*1c2f0*/  MOV R13, R151 ;  /* 0x00000097000d7202 */ /* 0x000fe20000000f00 */
[----:B------:R-:W-:Y:S01]  /*1c300*/  FADD.FTZ R8, R8, R228 ;  /* 0x000000e408087221 */ /* 0x000fe20000010000 */
[----:B------:R-:W-:Y:S01]  /*1c310*/  MOV R19, R166 ;  /* 0x000000a600137202 */ /* 0x000fe20000000f00 */
[-C--:B------:R-:W-:Y:S01]  /*1c320*/  HMMA.16816.F32 R132, R188, R144.reuse, R20 ;  /* 0x00000090bc84723c */ /* 0x080fe20000001814 */
[----:B------:R-:W-:Y:S03]  /*1c330*/  IMAD.MOV.U32 R18, RZ, RZ, R167 ;  /* 0x000000ffff127224 */ /* 0x000fe600078e00a7 */
[----:B------:R-:W-:Y:S02]  /*1c340*/  MOV R16, R169 ;  /* 0x000000a900107202 */ /* 0x000fe40000000f00 */
[----:B------:R-:W-:Y:S01]  /*1c350*/  MOV R17, R168 ;  /* 0x000000a800117202 */ /* 0x000fe20000000f00 */
[----:B------:R-:W-:Y:S01]  /*1c360*/  IMAD.MOV.U32 R23, RZ, RZ, R170 ;  /* 0x000000ffff177224 */ /* 0x000fe200078e00aa */
[C---:B------:R-:W-:Y:S01]  /*1c370*/  HMMA.16816.F32 R136, R208.reuse, R144, R24 ;  /* 0x00000090d088723c */ /* 0x040fe20000001818 */
[----:B------:R-:W-:Y:S03]  /*1c380*/  MOV R22, R171 ;  /* 0x000000ab00167202 */ /* 0x000fe60000000f00 */
[----:B------:R-:W-:Y:S02]  /*1c390*/  MOV R21, R172 ;  /* 0x000000ac00157202 */ /* 0x000fe40000000f00 */
[----:B------:R-:W-:Y:S01]  /*1c3a0*/  MOV R20, R174 ;  /* 0x000000ae00147202 */ /* 0x000fe20000000f00 */
[----:B------:R-:W-:Y:S01]  /*1c3b0*/  IMAD.MOV.U32 R24, RZ, RZ, R141 ;  /* 0x000000ffff187224 */ /* 0x000fe200078e008d */
[----:B------:R-:W-:Y:S04]  /*1c3c0*/  MOV R26, R143 ;  /* 0x0000008f001a7202 */ /* 0x000fe80000000f00 */
[----:B------:R-:W-:Y:S02]  /*1c3d0*/  MOV R25, R140 ;  /* 0x0000008c00197202 */ /* 0x000fe40000000f00 */
[-C--:B------:R-:W-:Y:S01]  /*1c3e0*/  HMMA.16816.F32 R140, R208, R146.reuse, R28 ;  /* 0x00000092d08c723c */ /* 0x080fe2000000181c */
[----:B------:R-:W-:Y:S06]  /*1c3f0*/  MOV R27, R175 ;  /* 0x000000af001b7202 */ /* 0x000fec0000000f00 */
[----:B------:R-:W-:Y:S01]  /*1c400*/  MOV R31, R164 ;  /* 0x000000a4001f7202 */ /* 0x000fe20000000f00 */
[C---:B------:R-:W-:Y:S01]  /*1c410*/  HMMA.16816.F32 R144, R188.reuse, R146, R32 ;  /* 0x00000092bc90723c */ /* 0x040fe20000001820 */
[----:B------:R-:W-:Y:S03]  /*1c420*/  MOV R30, R0 ;  /* 0x00000000001e7202 */ /* 0x000fe60000000f00 */
[----:B------:R-:W-:Y:S01]  /*1c430*/  IMAD.MOV.U32 R0, RZ, RZ, R149 ;  /* 0x000000ffff007224 */ /* 0x000fe200078e0095 */
[----:B------:R-:W-:Y:S01]  /*1c440*/  MOV R29, R155 ;  /* 0x0000009b001d7202 */ /* 0x000fe20000000f00 */
[----:B------:R-:W-:Y:S01]  /*1c450*/  IMAD.MOV.U32 R28, RZ, RZ, R152 ;  /* 0x000000ffff1c7224 */ /* 0x000fe200078e0098 */
[----:B------:R-:W-:Y:S01]  /*1c460*/  MOV R34, R158 ;  /* 0x0000009e00227202 */ /* 0x000fe20000000f00 */
[----:B------:R-:W-:Y:S01]  /*1c470*/  IMAD.MOV.U32 R32, RZ, RZ, R173 ;  /* 0x000000ffff207224 */ /* 0x000fe200078e00ad */
[----:B------:R-:W-:Y:S02]  /*1c480*/  MOV R33, R148 ;  /* 0x0000009400217202 */ /* 0x000fe40000000f00 */
[-C--:B-1----:R-:W-:Y:S01]  /*1c490*/  HMMA.16816.F32 R148, R188, R160.reuse, R36 ;  /* 0x000000a0bc94723c */ /* 0x082fe20000001824 */
[----:B------:R-:W-:Y:S01]  /*1c4a0*/  FADD.FTZ R0, R0, R231 ;  /* 0x000000e700007221 */ /* 0x000fe20000010000 */
[----:B------:R-:W-:Y:S01]  /*1c4b0*/  MOV R35, R153 ;  /* 0x0000009900237202 */ /* 0x000fe20000000f00 */
[----:B------:R-:W-:Y:S02]  /*1c4c0*/  FADD.FTZ R3, R32, R3 ;  /* 0x0000000320037221 */ /* 0x000fe40000010000 */
        /* <DEDUP_REMOVED lines=14> */
[-C--:B------:R-:W-:Y:S01]  /*1c5b0*/  HMMA.16816.F32 R164, R188, R176.reuse, R52 ;  /* 0x000000b0bca4723c */ /* 0x080fe20000001834 */
[----:B------:R-:W3:Y:S03]  /*1c5c0*/  LDL R12, [R1+0x3c] ;  /* 0x00003c00010c7983 */ /* 0x000ee60000100800 */
[----:B------:R-:W-:Y:S02]  /*1c5d0*/  FADD.FTZ R8, R30, R0 ;  /* 0x000000001e087221 */ /* 0x000fe40000010000 */
        /* <DEDUP_REMOVED lines=13> */
[-C--:B------:R-:W-:Y:S04]  /*1c6b0*/  HMMA.16816.F32 R68, R188, R212.reuse, R68 ;  /* 0x000000d4bc44723c */ /* 0x080fe80000001844 */
[----:B------:R-:W-:Y:S04]  /*1c6c0*/  FADD.FTZ R3, R225, R3 ;  /* 0x00000003e1037221 */ /* 0x000fe80000010000 */
[C---:B------:R-:W-:Y:S01]  /*1c6d0*/  HMMA.16816.F32 R72, R208.reuse, R212, R72 ;  /* 0x000000d4d048723c */ /* 0x040fe20000001848 */
[----:B------:R-:W-:Y:S07]  /*1c6e0*/  FADD.FTZ R3, R224, R3 ;  /* 0x00000003e0037221 */ /* 0x000fee0000010000 */
        /* <DEDUP_REMOVED lines=26> */
[----:B------:R-:W-:Y:S01]  /*1c890*/  FADD.FTZ R2, R187, R0 ;  /* 0x00000000bb027221 */ /* 0x000fe20000010000 */
[----:B------:R-:W-:Y:S01]  /*1c8a0*/  MOV R187, R184 ;  /* 0x000000b800bb7202 */ /* 0x000fe20000000f00 */
[----:B------:R-:W-:Y:S01]  /*1c8b0*/  FADD.FTZ R0, R181, R3 ;  /* 0x00000003b5007221 */ /* 0x000fe20000010000 */
[----:B------:R4:W-:Y:S01]  /*1c8c0*/  STL [R1+0x10], R5 ;  /* 0x0000100501007387 */ /* 0x0009e20000100800 */
[----:B------:R-:W-:Y:S02]  /*1c8d0*/  FADD.FTZ R3, R229, R4 ;  /* 0x00000004e5037221 */ /* 0x000fe40000010000 */
[----:B------:R-:W-:Y:S02]  /*1c8e0*/  FADD.FTZ R2, R183, R2 ;  /* 0x00000002b7027221 */ /* 0x000fe40000010000 */
[----:B------:R-:W-:Y:S01]  /*1c8f0*/  FADD.FTZ R0, R180, R0 ;  /* 0x00000000b4007221 */ /* 0x000fe20000010000 */
[----:B------:R4:W-:Y:S01]  /*1c900*/  STL [R1+0xc], R3 ;  /* 0x00000c0301007387 */ /* 0x0009e20000100800 */
[----:B------:R-:W-:Y:S01]  /*1c910*/  IMAD.MOV.U32 R181, RZ, RZ, R185 ;  /* 0x000000ffffb57224 */ /* 0x000fe200078e00b9 */
[----:B------:R-:W-:Y:S02]  /*1c920*/  MOV R180, R186 ;  /* 0x000000ba00b47202 */ /* 0x000fe40000000f00 */
[----:B------:R4:W-:Y:S04]  /*1c930*/  STL [R1+0x34], R2 ;  /* 0x0000340201007387 */ /* 0x0009e80000100800 */
[----:B------:R4:W-:Y:S01]  /*1c940*/  STL [R1+0x14], R0 ;  /* 0x0000140001007387 */ /* 0x0009e20000100800 */
[----:B---3--:R-:W-:Y:S01]  /*1c950*/  ISETP.LT.AND P0, PT, R12, UR8, PT ;  /* 0x000000080c007c0c */ /* 0x008fe2000bf01270 */
[----:B------:R-:W-:Y:S11]  /*1c960*/  UIADD3 UR8, UR8, -0x1, URZ ;  /* 0xffffffff08087890 */ /* 0x000ff6000fffe03f */
[----:B------:R-:W-:Y:S01]  /*1c970*/  @!UPT UIADD3 URZ, URZ, URZ, URZ ;  /* 0x0000003f3f3ff290 */ /* 0x000fe2000fffe03f */
[----:B----4-:R-:W-:-:S05]  /*1c980*/  @P0 BRA `(.L_x_1984) ;  /* 0xffffb1c000000947 */ /* 0x010fca000383ffff */
.L_x_1981:
[----:B-1----:R-:W-:-:S13]  /*1c990*/  ISETP.LE.AND P0, PT, RZ, UR8, PT ;  /* 0x00000008ff007c0c */ /* 0x002fda000bf03270 */
[----:B------:R-:W-:Y:S05]  /*1c9a0*/  @!P0 BRA `(.L_x_1985) ;  /* 0x00003dc000008947 */ /* 0x000fea0003800000 */
[----:B------:R-:W2:Y:S04]  /*1c9b0*/  LDL R4, [R1+0x18] ;  /* 0x0000180001047983 */ /* 0x000ea80000100800 */
[----:B------:R-:W3:Y:S01]  /*1c9c0*/  LDL.LU R2, [R1+0x4c] ;  /* 0x00004c0001027983 */ /* 0x000ee20000300800 */
[----:B------:R-:W-:Y:S01]  /*1c9d0*/  IMAD.MOV.U32 R3, RZ, RZ, R185 ;  /* 0x000000ffff037224 */ /* 0x000fe200078e00b9 */
[----:B------:R-:W-:Y:S01]  /*1c9e0*/  ULDC UR4, c[0x0][0x210] ;  /* 0x0000840000047ab9 */ /* 0x000fe20000000800 */
[----:B------:R-:W-:Y:S01]  /*1c9f0*/  IMAD.MOV.U32 R183, RZ, RZ, R182 ;  /* 0x000000ffffb77224 */ /* 0x000fe200078e00b6 */
[----:B------:R-:W1:Y:S01]  /*1ca00*/  S2R R0, SR_TID.X ;  /* 0x0000000000007919 */ /* 0x000e620000002100 */
[----:B-----5:R-:W-:Y:S01]  /*1ca10*/  IMAD.MOV.U32 R180, RZ, RZ, R184 ;  /* 0x000000ffffb47224 */ /* 0x020fe200078e00b8 */
[----:B------:R-:W-:Y:S01]  /*1ca20*/  UIMAD UR4, UR16, UR4, URZ ;  /* 0x00000004100472a4 */ /* 0x000fe2000f8e023f */
[----:B-1----:R-:W-:-:S04]  /*1ca30*/  SHF.R.S32.HI R231, RZ, 0x1f, R0 ;  /* 0x0000001fffe77819 */ /* 0x002fc80000011400 */
[----:B------:R-:W-:-:S04]  /*1ca40*/  LEA.HI R231, R231, R0, RZ, 0x3 ;  /* 0x00000000e7e77211 */ /* 0x000fc800078f18ff */
[----:B------:R-:W-:-:S05]  /*1ca50*/  LOP3.LUT R231, R231, 0xfffffff8, RZ, 0xc0, !PT ;  /* 0xfffffff8e7e77812 */ /* 0x000fca00078ec0ff */
[----:B------:R-:W-:Y:S02]  /*1ca60*/  IMAD.IADD R231, R0, 0x1, -R231 ;  /* 0x0000000100e77824 */ /* 0x000fe400078e0ae7 */
[----:B------:R-:W-:Y:S02]  /*1ca70*/  IMAD.MOV.U32 R0, RZ, RZ, R186 ;  /* 0x000000ffff007224 */ /* 0x000fe400078e00ba */
[----:B------:R-:W-:-:S05]  /*1ca80*/  IMAD.SHL.U32 R231, R231, 0x8, RZ ;  /* 0x00000008e7e77824 */ /* 0x000fca00078e00ff */
[----:B------:R-:W-:-:S04]  /*1ca90*/  SHF.R.S32.HI R232, RZ, 0x1f, R231 ;  /* 0x0000001fffe87819 */ /* 0x000fc800000114e7 */
[C---:B------:R-:W-:Y:S01]  /*1caa0*/  SHF.L.U64.HI R232, R231.reuse, 0x1, R232 ;  /* 0x00000001e7e87819 */ /* 0x040fe200000102e8 */
[----:B------:R-:W-:Y:S01]  /*1cab0*/  IMAD.SHL.U32 R231, R231, 0x2, RZ ;  /* 0x00000002e7e77824 */ /* 0x000fe200078e00ff */
[----:B--2---:R-:W-:Y:S02]  /*1cac0*/  IADD3 R228, R4, 0x100, RZ ;  /* 0x0000010004e47810 */ /* 0x004fe40007ffe0ff */
[----:B---3--:R-:W-:Y:S01]  /*1cad0*/  SHF.R.S32.HI R230, RZ, 0x1f, R2 ;  /* 0x0000001fffe67819 */ /* 0x008fe20000011402 */
[----:B------:R-:W-:-:S03]  /*1cae0*/  IMAD.SHL.U32 R229, R2, 0x2, RZ ;  /* 0x0000000202e57824 */ /* 0x000fc600078e00ff */
[----:B------:R-:W-:Y:S01]  /*1caf0*/  SHF.L.U64.HI R230, R2, 0x1, R230 ;  /* 0x0000000102e67819 */ /* 0x000fe200000102e6 */
[----:B------:R-:W-:Y:S05]  /*1cb00*/  BRA `(.L_x_1986) ;  /* 0x0000042000007947 */ /* 0x000fea0003800000 */
.L_x_1988:
[----:B------:R-:W2:Y:S01]  /*1cb10*/  LDL R182, [R1+0x38] ;  /* 0x0000380001b67983 */ /* 0x000ea20000100800 */
[----:B------:R-:W-:Y:S01]  /*1cb20*/  IMAD.MOV.U32 R181, RZ, RZ, c[0x0][0x2b8] ;  /* 0x0000ae00ffb57624 */ /* 0x000fe200078e00ff */
[----:B------:R-:W-:Y:S01]  /*1cb30*/  ULEA UR5, UR8, UR19, 0x6 ;  /* 0x0000001308057291 */ /* 0x000fe2000f8e303f */
[----:B------:R-:W-:Y:S01]  /*1cb40*/  IMAD.MOV.U32 R186, RZ, RZ, RZ ;  /* 0x000000ffffba7224 */ /* 0x000fe200078e00ff */
[----:B------:R-:W3:Y:S02]  /*1cb50*/  LDL R211, [R1+0x18] ;  /* 0x0000180001d37983 */ /* 0x000ee40000100800 */
[----:B------:R-:W-:Y:S02]  /*1cb60*/  ISETP.NE.AND P3, PT, R181, 0x1, PT ;  /* 0x00000001b500780c */ /* 0x000fe40003f65270 */
[----:B------:R-:W-:Y:S05]  /*1cb70*/  IMAD.U32 R181, RZ, RZ, UR5 ;  /* 0x00000005ffb57e24 */ /* 0x000fea000f8e00ff */
[----:B--2---:R-:W-:Y:S06]  /*1cb80*/  IADD3 R181, R181, -0x40, R182 ;  /* 0xffffffc0b5b57810 */ /* 0x004fec0007ffe0b6 */
        /* <DEDUP_REMOVED lines=38> */
[----:B---3--:R2:W-:Y:S03]  /*1cdf0*/  LDGSTS.E.BYPASS.LTC128B.128 [R211+0x4100], [R188.64], !P4 ;  /* 0x04100000bcd37fae */ /* 0x0085e6000e101d62 */
[----:B-----5:R-:W-:Y:S01]  /*1ce00*/  IMAD.X R185, R209, 0x1, R232, P0 ;  /* 0x00000001d1b97824 */ /* 0x020fe200000e06e8 */
[----:B------:R3:W-:Y:S01]  /*1ce10*/  LDGSTS.E.BYPASS.LTC128B.128 [R211+0x6100], [R186.64], !P5 ;  /* 0x06100000bad37fae */ /* 0x0007e2000e901d62 */
[----:B------:R-:W-:Y:S02]  /*1ce20*/  IADD3 R208, P0, R208, R229, RZ ;  /* 0x000000e5d0d07210 */ /* 0x000fe40007f1e0ff */
[----:B------:R-:W-:Y:S01]  /*1ce30*/  IADD3 R190, P3, R191, R231, RZ ;  /* 0x000000e7bfbe7210 */ /* 0x000fe20007f7e0ff */
[----:B------:R4:W-:Y:S02]  /*1ce40*/  LDGSTS.E.BYPASS.LTC128B.128 [R211+0x4900], [R184.64], !P4 ;  /* 0x04900000b8d37fae */ /* 0x0009e4000e101d62 */
[----:B------:R-:W-:Y:S05]  /*1ce50*/  IMAD.X R209, R209, 0x1, R230, P0 ;  /* 0x00000001d1d17824 */ /* 0x000fea00000e06e6 */
        /* <DEDUP_REMOVED lines=13> */
.L_x_1986:
[----:B------:R-:W2:Y:S01]  /*1cf30*/  LDL R4, [R1+0x30] ;  /* 0x0000300001047983 */ /* 0x000ea20000100800 */
[----:B------:R-:W-:Y:S04]  /*1cf40*/  DEPBAR.LE SB0, 0x0 ;  /* 0x000080000000791a */ /* 0x000fe80000000000 */
[----:B------:R-:W-:Y:S01]  /*1cf50*/  UISETP.GE.AND UP0, UPT, UR8, 0x1, UPT ;  /* 0x000000010800788c */ /* 0x000fe2000bf06270 */
[----:B------:R-:W3:Y:S06]  /*1cf60*/  LDL R10, [R1+0x2c] ;  /* 0x00002c00010a7983 */ /* 0x000eec0000100800 */
[----:B------:R-:W4:Y:S06]  /*1cf70*/  LDL R40, [R1] ;  /* 0x0000000001287983 */ /* 0x000f2c0000100800 */
[----:B------:R-:W5:Y:S06]  /*1cf80*/  LDL R41, [R1+0x4] ;  /* 0x0000040001297983 */ /* 0x000f6c0000100800 */
[----:B------:R-:W2:Y:S06]  /*1cf90*/  LDL R28, [R1+0x8] ;  /* 0x00000800011c7983 */ /* 0x000eac0000100800 */
        /* <DEDUP_REMOVED lines=10> */
[----:B--2---:R-:W-:Y:S01]  /*1d040*/  LDSM.16.M88.4 R216, [R28] ;  /* 0x000000001cd8783b */ /* 0x004fe20000000200 */
[----:B------:R-:W-:Y:S01]  /*1d050*/  SHF.R.S32.HI R2, RZ, 0x1f, R4 ;  /* 0x0000001fff027819 */ /* 0x000fe20000011404 */
[----:B------:R-:W-:Y:S04]  /*1d060*/  IMAD.WIDE.U32 R8, R4, c[0x0][0x208], RZ ;  /* 0x0000820004087a25 */ /* 0x000fe800078e00ff */
[----:B------:R-:W-:Y:S01]  /*1d070*/  IMAD R2, R2, c[0x0][0x208], RZ ;  /* 0x0000820002027a24 */ /* 0x000fe200078e02ff */
[----:B----4-:R-:W-:Y:S03]  /*1d080*/  LDSM.16.M88.4 R224, [R40] ;  /* 0x0000000028e0783b */ /* 0x010fe60000000200 */
[----:B------:R-:W-:Y:S02]  /*1d090*/  IMAD R2, R4, c[0x0][0x20c], R2 ;  /* 0x0000830004027a24 */ /* 0x000fe400078e0202 */
[-C--:B-1----:R-:W-:Y:S01]  /*1d0a0*/  HMMA.16816.F32 R4, R64, R16.reuse, RZ ;  /* 0x000000104004723c */ /* 0x082fe200000018ff */
[----:B-----5:R-:W-:Y:S02]  /*1d0b0*/  LDSM.16.M88.4 R220, [R41] ;  /* 0x0000000029dc783b */ /* 0x020fe40000000200 */
        /* <DEDUP_REMOVED lines=32> */
[----:B------:R5:W4:Y:S01]  /*1d2c0*/  SHFL.IDX PT, R54, R36, 0x3, 0x181f ;  /* 0x00781f0024367f89 */ /* 0x000b2200000e0000 */
[C---:B-1----:R-:W-:Y:S02]  /*1d2d0*/  IADD3 R44, P1, R52.reuse, R231, RZ ;  /* 0x000000e7342c7210 */ /* 0x042fe40007f3e0ff */
[----:B------:R-:W-:Y:S03]  /*1d2e0*/  IADD3 R52, P0, R52, R229, RZ ;  /* 0x000000e534347210 */ /* 0x000fe60007f1e0ff */
[----:B------:R3:W-:Y:S01]  /*1d2f0*/  LDGSTS.E.BYPASS.LTC128B.128 [R228+0x800], [R40.64], !P4 ;  /* 0x0080000028e47fae */ /* 0x0007e2000e101d62 */
[C---:B--2---:R-:W-:Y:S02]  /*1d300*/  IMAD.X R45, R53.reuse, 0x1, R232, P1 ;  /* 0x00000001352d7824 */ /* 0x044fe400008e06e8 */
[----:B------:R-:W-:Y:S03]  /*1d310*/  IMAD.X R53, R53, 0x1, R230, P0 ;  /* 0x0000000135357824 */ /* 0x000fe600000e06e6 */
[----:B------:R1:W-:Y:S06]  /*1d320*/  LDGSTS.E.BYPASS.LTC128B.128 [R228+0x2800], [R46.64], !P5 ;  /* 0x028000002ee47fae */ /* 0x0003ec000e901d62 */
[----:B------:R1:W-:Y:S01]  /*1d330*/  LDGSTS.E.BYPASS.LTC128B.128 [R228+0x1000], [R44.64], !P4 ;  /* 0x010000002ce47fae */ /* 0x0003e2000e101d62 */
[-C--:B-----5:R-:W-:Y:S05]  /*1d340*/  HMMA.16816.F32 R36, R64, R48.reuse, RZ ;  /* 0x000000304024723c */ /* 0x0a0fea00000018ff */
[----:B------:R2:W-:Y:S06]  /*1d350*/  LDGSTS.E.BYPASS.LTC128B.128 [R228+0x3000], [R52.64], !P5 ;  /* 0x0300000034e47fae */ /* 0x0005ec000e901d62 */
[----:B------:R-:W5:Y:S01]  /*1d360*/  SHFL.IDX PT, R2, R2, 0x3, 0x181f ;  /* 0x00781f0002027f89 */ /* 0x000f6200000e0000 */
[C---:B---3--:R-:W-:Y:S07]  /*1d370*/  HMMA.16816.F32 R40, R60.reuse, R48, RZ ;  /* 0x000000303c28723c */ /* 0x048fee00000018ff */
[----:B----4-:R-:W-:Y:S01]  /*1d380*/  IADD3 R48, P0, R54, R231, RZ ;  /* 0x000000e736307210 */ /* 0x010fe20007f1e0ff */
[-C--:B-1----:R-:W-:Y:S04]  /*1d390*/  HMMA.16816.F32 R44, R60, R50.reuse, RZ ;  /* 0x000000323c2c723c */ /* 0x082fe800000018ff */
[----:B-----5:R-:W-:Y:S01]  /*1d3a0*/  IMAD.X R49, R2, 0x1, R232, P0 ;  /* 0x0000000102317824 */ /* 0x020fe200000e06e8 */
        /* <DEDUP_REMOVED lines=162> */
.L_x_1987:
[----:B------:R-:W-:Y:S01]  /*1ddd0*/  FMNMX.FTZ R2, R4, R0, !PT ;  /* 0x0000000004027209 */ /* 0x000fe20007810000 */
[----:B------:R-:W-:Y:S01]  /*1dde0*/  STL [R1+0x5c], R231 ;  /* 0x00005ce701007387 */ /* 0x000fe20000100800 */
[----:B------:R-:W-:Y:S02]  /*1ddf0*/  FMNMX.FTZ R182, R6, R3, !PT ;  /* 0x0000000306b67209 */ /* 0x000fe40007810000 */
        /* <DEDUP_REMOVED lines=95> */
[----:B-1----:R-:W-:Y:S02]  /*1e3f0*/  FADD.FTZ R2, -R185, R3 ;  /* 0x00000003b9027221 */ /* 0x002fe40000010100 */
[----:B------:R-:W1:Y:S01]  /*1e400*/  SHFL.BFLY PT, R3, R0, 0x2, 0x1f ;  /* 0x0c401f0000037f89 */ /* 0x000e6200000e0000 */
[----:B--2---:R-:W-:Y:S02]  /*1e410*/  FMUL.FTZ R132, R182, R132 ;  /* 0x00000084b6847220 */ /* 0x004fe40000410000 */
[----:B------:R-:W-:Y:S01]  /*1e420*/  FMUL.FTZ R2, R2, c[0x0][0x2d0] ;  /* 0x0000b40002027a20 */ /* 0x000fe20000410000 */
[----:B------:R-:W2:Y:S01]  /*1e430*/  MUFU.EX2 R226, R6 ;  /* 0x0000000600e27308 */ /* 0x000ea20000000800 */
[----:B---3--:R-:W-:Y:S01]  /*1e440*/  FMNMX.FTZ R184, R181, R187, !PT ;  /* 0x000000bbb5b87209 */ /* 0x008fe20007810000 */
[----:B------:R-:W-:Y:S02]  /*1e450*/  FMUL.FTZ R187, R186, c[0x0][0x2d0] ;  /* 0x0000b400babb7a20 */ /* 0x000fe40000410000 */
[----:B------:R-:W-:Y:S02]  /*1e460*/  FMUL.FTZ R133, R182, R133 ;  /* 0x00000085b6857220 */ /* 0x000fe40000410000 */
[--C-:B------:R-:W-:Y:S02]  /*1e470*/  FFMA.FTZ R4, R4, c[0x0][0x2d0], -R187.reuse ;  /* 0x0000b40004047a23 */ /* 0x100fe400000108bb */
[--C-:B------:R-:W-:Y:S02]  /*1e480*/  FFMA.FTZ R5, R5, c[0x0][0x2d0], -R187.reuse ;  /* 0x0000b40005057a23 */ /* 0x100fe400000108bb */
[----:B------:R3:W4:Y:S01]  /*1e490*/  MUFU.EX2 R181, R2 ;  /* 0x0000000200b57308 */ /* 0x0007220000000800 */
[--C-:B------:R-:W-:Y:S02]  /*1e4a0*/  FFMA.FTZ R16, R16, c[0x0][0x2d0], -R187.reuse ;  /* 0x0000b40010107a23 */ /* 0x100fe400000108bb */
[--C-:B------:R-:W-:Y:S02]  /*1e4b0*/  FFMA.FTZ R17, R17, c[0x0][0x2d0], -R187.reuse ;  /* 0x0000b40011117a23 */ /* 0x100fe400000108bb */
[C---:B------:R-:W-:Y:S02]  /*1e4c0*/  FMUL.FTZ R144, R182.reuse, R144 ;  /* 0x00000090b6907220 */ /* 0x040fe40000410000 */
[C---:B------:R-:W-:Y:S02]  /*1e4d0*/  FMUL.FTZ R145, R182.reuse, R145 ;  /* 0x00000091b6917220 */ /* 0x040fe40000410000 */
[----:B------:R-:W-:Y:S01]  /*1e4e0*/  FMUL.FTZ R148, R182, R148 ;  /* 0x00000094b6947220 */ /* 0x000fe20000410000 */
[----:B-1----:R-:W-:Y:S01]  /*1e4f0*/  FMNMX.FTZ R0, R0, R3, !PT ;  /* 0x0000000300007209 */ /* 0x002fe20007810000 */
[----:B------:R1:W-:Y:S01]  /*1e500*/  MUFU.EX2 R234, R4 ;  /* 0x0000000400ea7308 */ /* 0x0003e20000000800 */
[C---:B------:R-:W-:Y:S01]  /*1e510*/  FMUL.FTZ R149, R182.reuse, R149 ;  /* 0x00000095b6957220 */ /* 0x040fe20000410000 */
[----:B--2---:R-:W-:Y:S01]  /*1e520*/  F2FP.PACK_AB R189, R231, R226 ;  /* 0x000000e2e7bd723e */ /* 0x004fe200000000ff */
[C---:B------:R-:W-:Y:S02]  /*1e530*/  FMUL.FTZ R160, R182.reuse, R160 ;  /* 0x000000a0b6a07220 */ /* 0x040fe40000410000 */
[C---:B------:R-:W-:Y:S02]  /*1e540*/  FMUL.FTZ R161, R182.reuse, R161 ;  /* 0x000000a1b6a17220 */ /* 0x040fe40000410000 */
[C---:B------:R-:W-:Y:S03]  /*1e550*/  FMUL.FTZ R164, R182.reuse, R164 ;  /* 0x000000a4b6a47220 */ /* 0x040fe60000410000 */
[----:B------:R-:W2:Y:S01]  /*1e560*/  MUFU.EX2 R235, R5 ;  /* 0x0000000500eb7308 */ /* 0x000ea20000000800 */
[----:B------:R-:W-:Y:S02]  /*1e570*/  FMUL.FTZ R165, R182, R165 ;  /* 0x000000a5b6a57220 */ /* 0x000fe40000410000 */
[----:B---3--:R-:W-:Y:S02]  /*1e580*/  FADD.FTZ R2, -R184, R180 ;  /* 0x000000b4b8027221 */ /* 0x008fe40000010100 */
[C---:B----4-:R-:W-:Y:S02]  /*1e590*/  FMUL.FTZ R6, R181.reuse, R194 ;  /* 0x000000c2b5067220 */ /* 0x050fe40000410000 */
[----:B------:R-:W-:Y:S02]  /*1e5a0*/  FMUL.FTZ R2, R2, c[0x0][0x2d0] ;  /* 0x0000b40002027a20 */ /* 0x000fe40000410000 */
[C---:B------:R-:W-:Y:S01]  /*1e5b0*/  FMUL.FTZ R7, R181.reuse, R195 ;  /* 0x000000c3b5077220 */ /* 0x040fe20000410000 */
[----:B------:R3:W4:Y:S01]  /*1e5c0*/  MUFU.EX2 R217, R16 ;  /* 0x0000001000d97308 */ /* 0x0007220000000800 */
[C---:B------:R-:W-:Y:S02]  /*1e5d0*/  FMUL.FTZ R19, R181.reuse, R207 ;  /* 0x000000cfb5137220 */ /* 0x040fe40000410000 */
[C---:B------:R-:W-:Y:S02]  /*1e5e0*/  FMUL.FTZ R134, R181.reuse, R134 ;  /* 0x00000086b5867220 */ /* 0x040fe40000410000 */
[C---:B-1----:R-:W-:Y:S02]  /*1e5f0*/  FMUL.FTZ R4, R182.reuse, R192 ;  /* 0x000000c0b6047220 */ /* 0x042fe40000410000 */
[C---:B------:R-:W-:Y:S02]  /*1e600*/  FMUL.FTZ R135, R181.reuse, R135 ;  /* 0x00000087b5877220 */ /* 0x040fe40000410000 */
[C---:B------:R-:W-:Y:S01]  /*1e610*/  FMUL.FTZ R146, R181.reuse, R146 ;  /* 0x00000092b5927220 */ /* 0x040fe20000410000 */
[----:B------:R1:W1:Y:S01]  /*1e620*/  MUFU.EX2 R180, R2 ;  /* 0x0000000200b47308 */ /* 0x0002620000000800 */
        /* <DEDUP_REMOVED lines=9> */
[C---:B---3--:R-:W-:Y:S01]  /*1e6c0*/  FMUL.FTZ R16, R182.reuse, R204 ;  /* 0x000000ccb6107220 */ /* 0x048fe20000410000 */
[----:B----4-:R-:W-:Y:S01]  /*1e6d0*/  MOV R204, R217 ;  /* 0x000000d900cc7202 */ /* 0x010fe20000000f00 */
[C---:B------:R-:W-:Y:S02]  /*1e6e0*/  FMUL.FTZ R167, R181.reuse, R167 ;  /* 0x000000a7b5a77220 */ /* 0x040fe40000410000 */
[C---:B------:R-:W-:Y:S01]  /*1e6f0*/  FMUL.FTZ R176, R182.reuse, R176 ;  /* 0x000000b0b6b07220 */ /* 0x040fe20000410000 */
[----:B------:R-:W3:Y:S01]  /*1e700*/  MUFU.EX2 R216, R18 ;  /* 0x0000001200d87308 */ /* 0x000ee20000000800 */
[----:B------:R-:W-:Y:S02]  /*1e710*/  FMUL.FTZ R177, R182, R177 ;  /* 0x000000b1b6b17220 */ /* 0x000fe40000410000 */
[----:B------:R-:W-:Y:S01]  /*1e720*/  FMUL.FTZ R178, R181, R178 ;  /* 0x000000b2b5b27220 */ /* 0x000fe20000410000 */
[----:B-1----:R-:W1:Y:S01]  /*1e730*/  SHFL.BFLY PT, R2, R0, 0x1, 0x1f ;  /* 0x0c201f0000027f89 */ /* 0x002e6200000e0000 */
[C---:B------:R-:W-:Y:S02]  /*1e740*/  FMUL.FTZ R136, R180.reuse, R136 ;  /* 0x00000088b4887220 */ /* 0x040fe40000410000 */
[C---:B------:R-:W-:Y:S02]  /*1e750*/  FMUL.FTZ R137, R180.reuse, R137 ;  /* 0x00000089b4897220 */ /* 0x040fe40000410000 */
[C---:B------:R-:W-:Y:S01]  /*1e760*/  FMUL.FTZ R140, R180.reuse, R140 ;  /* 0x0000008cb48c7220 */ /* 0x040fe20000410000 */
[----:B------:R-:W-:Y:S01]  /*1e770*/  MUFU.EX2 R220, R23 ;  /* 0x0000001700dc7308 */ /* 0x000fe20000000800 */
[C---:B------:R-:W-:Y:S02]  /*1e780*/  FMUL.FTZ R141, R180.reuse, R141 ;  /* 0x0000008db48d7220 */ /* 0x040fe40000410000 */
[----:B------:R-:W-:Y:S01]  /*1e790*/  FMUL.FTZ R152, R180, R152 ;  /* 0x00000098b4987220 */ /* 0x000fe20000410000 */
[----:B--2---:R-:W-:Y:S01]  /*1e7a0*/  F2FP.PACK_AB R190, R213, R217 ;  /* 0x000000d9d5be723e */ /* 0x004fe200000000ff */
[----:B------:R-:W-:Y:S02]  /*1e7b0*/  FMUL.FTZ R17, R182, R205 ;  /* 0x000000cdb6117220 */ /* 0x000fe40000410000 */
[C---:B------:R-:W-:Y:S02]  /*1e7c0*/  FMUL.FTZ R153, R180.reuse, R153 ;  /* 0x00000099b4997220 */ /* 0x040fe40000410000 */
[C---:B------:R-:W-:Y:S02]  /*1e7d0*/  FMUL.FTZ R156, R180.reuse, R156 ;  /* 0x0000009cb49c7220 */ /* 0x040fe40000410000 */
[C---:B------:R-:W-:Y:S02]  /*1e7e0*/  FMUL.FTZ R157, R180.reuse, R157 ;  /* 0x0000009db49d7220 */ /* 0x040fe40000410000 */
[----:B------:R-:W-:Y:S01]  /*1e7f0*/  FMUL.FTZ R168, R180, R168 ;  /* 0x000000a8b4a87220 */ /* 0x000fe20000410000 */
[-C--:B---3--:R-:W-:Y:S01]  /*1e800*/  F2FP.PACK_AB R191, R230, R216.reuse ;  /* 0x000000d8e6bf723e */ /* 0x088fe200000000ff */
[--C-:B------:R-:W-:Y:S01]  /*1e810*/  FFMA.FTZ R20, R20, c[0x0][0x2d0], -R187.reuse ;  /* 0x0000b40014147a23 */ /* 0x100fe200000108bb */
[----:B------:R-:W-:Y:S01]  /*1e820*/  MOV R205, R216 ;  /* 0x000000d800cd7202 */ /* 0x000fe20000000f00 */
[----:B------:R-:W-:Y:S01]  /*1e830*/  FFMA.FTZ R21, R21, c[0x0][0x2d0], -R187 ;  /* 0x0000b40015157a23 */ /* 0x000fe200000108bb */
[----:B-1----:R-:W-:Y:S01]  /*1e840*/  FMNMX.FTZ R2, R2, R0, !PT ;  /* 0x0000000002027209 */ /* 0x002fe20007810000 */
[--C-:B------:R-:W-:Y:S02]  /*1e850*/  FFMA.FTZ R39, R39, c[0x0][0x2d0], -R212.reuse ;  /* 0x0000b40027277a23 */ /* 0x100fe400000108d4 */
[-C--:B------:R-:W-:Y:S01]  /*1e860*/  HMMA.16816.F32 R4, R188, R208.reuse, R4 ;  /* 0x000000d0bc04723c */ /* 0x080fe20000001804 */
[----:B------:R-:W-:Y:S04]  /*1e870*/  MUFU.EX2 R221, R21 ;  /* 0x0000001500dd7308 */ /* 0x000fe80000000800 */
[----:B------:R-:W-:Y:S02]  /*1e880*/  FADD.FTZ R0, -R2, R183 ;  /* 0x000000b702007221 */ /* 0x000fe40000010100 */
[----:B------:R-:W-:Y:S02]  /*1e890*/  FMUL.FTZ R183, R184, c[0x0][0x2d0] ;  /* 0x0000b400b8b77a20 */ /* 0x000fe40000410000 */
[----:B------:R-:W-:Y:S02]  /*1e8a0*/  FMUL.FTZ R3, R2, c[0x0][0x2d0] ;  /* 0x0000b40002037a20 */ /* 0x000fe40000410000 */
[----:B------:R-:W-:Y:S01]  /*1e8b0*/  MUFU.EX2 R216, R39 ;  /* 0x0000002700d87308 */ /* 0x000fe20000000800 */
[----:B------:R-:W-:Y:S02]  /*1e8c0*/  FMUL.FTZ R0, R0, c[0x0][0x2d0] ;  /* 0x0000b40000007a20 */ /* 0x000fe40000410000 */
[--C-:B------:R-:W-:Y:S02]  /*1e8d0*/  FFMA.FTZ R8, R8, c[0x0][0x2d0], -R183.reuse ;  /* 0x0000b40008087a23 */ /* 0x100fe400000108b7 */
[----:B------:R-:W-:Y:S02]  /*1e8e0*/  FFMA.FTZ R9, R9, c[0x0][0x2d0], -R183 ;  /* 0x0000b40009097a23 */ /* 0x000fe400000108b7 */
[--C-:B------:R-:W-:Y:S02]  /*1e8f0*/  FFMA.FTZ R10, R10, c[0x0][0x2d0], -R3.reuse ;  /* 0x0000b4000a0a7a23 */ /* 0x100fe40000010803 */
[----:B------:R-:W-:Y:S01]  /*1e900*/  FFMA.FTZ R11, R11, c[0x0][0x2d0], -R3 ;  /* 0x0000b4000b0b7a23 */ /* 0x000fe20000010803 */
[----:B------:R-:W1:Y:S01]  /*1e910*/  MUFU.EX2 R0, R0 ;  /* 0x0000000000007308 */ /* 0x000e620000000800 */
[----:B------:R-:W-:Y:S02]  /*1e920*/  FFMA.FTZ R13, R13, c[0x0][0x2d0], -R183 ;  /* 0x0000b4000d0d7a23 */ /* 0x000fe400000108b7 */
[--C-:B------:R-:W-:Y:S02]  /*1e930*/  FFMA.FTZ R14, R14, c[0x0][0x2d0], -R3.reuse ;  /* 0x0000b4000e0e7a23 */ /* 0x100fe40000010803 */
[----:B------:R-:W-:Y:S02]  /*1e940*/  FFMA.FTZ R15, R15, c[0x0][0x2d0], -R3 ;  /* 0x0000b4000f0f7a23 */ /* 0x000fe40000010803 */
[--C-:B------:R-:W-:Y:S02]  /*1e950*/  FFMA.FTZ R12, R12, c[0x0][0x2d0], -R183.reuse ;  /* 0x0000b4000c0c7a23 */ /* 0x100fe400000108b7 */
[C---:B------:R-:W-:Y:S01]  /*1e960*/  FMUL.FTZ R18, R181.reuse, R206 ;  /* 0x000000ceb5127220 */ /* 0x040fe20000410000 */
[----:B------:R2:W-:Y:S01]  /*1e970*/  MUFU.EX2 R223, R8 ;  /* 0x0000000800df7308 */ /* 0x0005e20000000800 */
[C---:B------:R-:W-:Y:S02]  /*1e980*/  FMUL.FTZ R169, R180.reuse, R169 ;  /* 0x000000a9b4a97220 */ /* 0x040fe40000410000 */
[C---:B------:R-:W-:Y:S02]  /*1e990*/  FMUL.FTZ R172, R180.reuse, R172 ;  /* 0x000000acb4ac7220 */ /* 0x040fe40000410000 */
[----:B------:R-:W-:Y:S02]  /*1e9a0*/  FMUL.FTZ R173, R180, R173 ;  /* 0x000000adb4ad7220 */ /* 0x000fe40000410000 */
[C---:B------:R-:W-:Y:S02]  /*1e9b0*/  FMUL.FTZ R179, R181.reuse, R179 ;  /* 0x000000b3b5b37220 */ /* 0x040fe40000410000 */
[C---:B------:R-:W-:Y:S01]  /*1e9c0*/  FMUL.FTZ R68, R182.reuse, R68 ;  /* 0x00000044b6447220 */ /* 0x040fe20000410000 */
[----:B------:R-:W3:Y:S01]  /*1e9d0*/  MUFU.EX2 R227, R9 ;  /* 0x0000000900e37308 */ /* 0x000ee20000000800 */
[----:B------:R-:W-:Y:S02]  /*1e9e0*/  FMUL.FTZ R69, R182, R69 ;  /* 0x00000045b6457220 */ /* 0x000fe40000410000 */
        /* <DEDUP_REMOVED lines=10> */
[----:B------:R-:W2:Y:S01]  /*1ea90*/  MUFU.EX2 R224, R11 ;  /* 0x0000000b00e07308 */ /* 0x000ea20000000800 */
[C---:B------:R-:W-:Y:S02]  /*1eaa0*/  FMUL.FTZ R159, R0.reuse, R159 ;  /* 0x0000009f009f7220 */ /* 0x040fe40000410000 */
[----:B------:R-:W-:Y:S01]  /*1eab0*/  FMUL.FTZ R170, R0, R170 ;  /* 0x000000aa00aa7220 */ /* 0x000fe20000410000 */
[----:B---3--:R-:W-:Y:S01]  /*1eac0*/  F2FP.PACK_AB R192, R227, R223 ;  /* 0x000000dfe3c0723e */ /* 0x008fe200000000ff */
[----:B------:R-:W-:Y:S02]  /*1ead0*/  FMUL.FTZ R9, R180, R197 ;  /* 0x000000c5b4097220 */ /* 0x000fe40000410000 */
[C---:B------:R-:W-:Y:S02]  /*1eae0*/  FMUL.FTZ R171, R0.reuse, R171 ;  /* 0x000000ab00ab7220 */ /* 0x040fe40000410000 */
[C---:B------:R-:W-:Y:S01]  /*1eaf0*/  FMUL.FTZ R174, R0.reuse, R174 ;  /* 0x000000ae00ae7220 */ /* 0x040fe20000410000 */
[----:B------:R3:W-:Y:S01]  /*1eb00*/  MUFU.EX2 R229, R13 ;  /* 0x0000000d00e57308 */ /* 0x0007e20000000800 */
[C---:B------:R-:W-:Y:S02]  /*1eb10*/  FMUL.FTZ R175, R0.reuse, R175 ;  /* 0x000000af00af7220 */ /* 0x040fe40000410000 */
[C---:B------:R-:W-:Y:S02]  /*1eb20*/  FMUL.FTZ R71, R181.reuse, R71 ;  /* 0x00000047b5477220 */ /* 0x040fe40000410000 */
[----:B-1----:R-:W-:Y:S02]  /*1eb30*/  FMUL.FTZ R10, R0, R198 ;  /* 0x000000c6000a7220 */ /* 0x002fe40000410000 */
[C---:B------:R-:W-:Y:S02]  /*1eb40*/  FMUL.FTZ R72, R180.reuse, R72 ;  /* 0x00000048b4487220 */ /* 0x040fe40000410000 */
[----:B------:R-:W-:Y:S01]  /*1eb50*/  FMUL.FTZ R73, R180, R73 ;  /* 0x00000049b4497220 */ /* 0x000fe20000410000 */
[----:B------:R1:W-:Y:S01]  /*1eb60*/  MUFU.EX2 R228, R15 ;  /* 0x0000000f00e47308 */ /* 0x0003e20000000800 */
[C---:B------:R-:W-:Y:S02]  /*1eb70*/  FMUL.FTZ R74, R0.reuse, R74 ;  /* 0x0000004a004a7220 */ /* 0x040fe40000410000 */
[----:B------:R-:W-:Y:S01]  /*1eb80*/  FMUL.FTZ R75, R0, R75 ;  /* 0x0000004b004b7220 */ /* 0x000fe20000410000 */
[----:B--2---:R-:W-:Y:S01]  /*1eb90*/  F2FP.PACK_AB R193, R224, R222 ;  /* 0x000000dee0c1723e */ /* 0x004fe200000000ff */
[----:B------:R-:W-:Y:S02]  /*1eba0*/  FMUL.FTZ R11, R0, R199 ;  /* 0x000000c7000b7220 */ /* 0x000fe40000410000 */
[----:B------:R-:W2:Y:S01]  /*1ebb0*/  LDSM.16.MT88.4 R196, [R238+0x100] ;  /* 0x00010000eec4783b */ /* 0x000ea20000004200 */
[C---:B------:R-:W-:Y:S02]  /*1ebc0*/  FMUL.FTZ R76, R180.reuse, R76 ;  /* 0x0000004cb44c7220 */ /* 0x040fe40000410000 */
[----:B------:R-:W4:Y:S01]  /*1ebd0*/  MUFU.EX2 R215, R12 ;  /* 0x0000000c00d77308 */ /* 0x000f220000000800 */
[----:B------:R-:W-:Y:S02]  /*1ebe0*/  FMUL.FTZ R77, R180, R77 ;  /* 0x0000004db44d7220 */ /* 0x000fe40000410000 */
[----:B------:R-:W-:Y:S02]  /*1ebf0*/  FMUL.FTZ R78, R0, R78 ;  /* 0x0000004e004e7220 */ /* 0x000fe40000410000 */
[----:B---3--:R-:W-:Y:S02]  /*1ec00*/  FMUL.FTZ R13, R180, R201 ;  /* 0x000000c9b40d7220 */ /* 0x008fe40000410000 */
[----:B------:R-:W-:Y:S02]  /*1ec10*/  FMUL.FTZ R79, R0, R79 ;  /* 0x0000004f004f7220 */ /* 0x000fe40000410000 */
[C---:B------:R-:W-:Y:S01]  /*1ec20*/  FMUL.FTZ R80, R182.reuse, R80 ;  /* 0x00000050b6507220 */ /* 0x040fe20000410000 */
[----:B------:R-:W3:Y:S01]  /*1ec30*/  MUFU.EX2 R214, R14 ;  /* 0x0000000e00d67308 */ /* 0x000ee20000000800 */
[----:B------:R-:W-:Y:S02]  /*1ec40*/  FMUL.FTZ R81, R182, R81 ;  /* 0x00000051b6517220 */ /* 0x000fe40000410000 */
[C---:B------:R-:W-:Y:S02]  /*1ec50*/  FMUL.FTZ R82, R181.reuse, R82 ;  /* 0x00000052b5527220 */ /* 0x040fe40000410000 */
[----:B-1----:R-:W-:Y:S02]  /*1ec60*/  FMUL.FTZ R15, R0, R203 ;  /* 0x000000cb000f7220 */ /* 0x002fe40000410000 */
[----:B------:R-:W-:Y:S02]  /*1ec70*/  FMUL.FTZ R83, R181, R83 ;  /* 0x00000053b5537220 */ /* 0x000fe40000410000 */
[--C-:B------:R-:W-:Y:S01]  /*1ec80*/  FFMA.FTZ R24, R24, c[0x0][0x2d0], -R183.reuse ;  /* 0x0000b40018187a23 */ /* 0x100fe200000108b7 */
[----:B------:R-:W-:Y:S01]  /*1ec90*/  MUFU.EX2 R203, R22 ;  /* 0x0000001600cb7308 */ /* 0x000fe20000000800 */
[----:B------:R-:W-:Y:S02]  /*1eca0*/  FFMA.FTZ R25, R25, c[0x0][0x2d0], -R183 ;  /* 0x0000b40019197a23 */ /* 0x000fe400000108b7 */
[--C-:B------:R-:W-:Y:S01]  /*1ecb0*/  FFMA.FTZ R26, R26, c[0x0][0x2d0], -R3.reuse ;  /* 0x0000b4001a1a7a23 */ /* 0x100fe20000010803 */
[-C--:B----4-:R-:W-:Y:S01]  /*1ecc0*/  F2FP.PACK_AB R194, R229, R215.reuse ;  /* 0x000000d7e5c2723e */ /* 0x090fe200000000ff */
[----:B------:R-:W-:Y:S01]  /*1ecd0*/  FMUL.FTZ R12, R180, R200 ;  /* 0x000000c8b40c7220 */ /* 0x000fe20000410000 */
[----:B------:R-:W-:Y:S01]  /*1ece0*/  MOV R206, R215 ;  /* 0x000000d700ce7202 */ /* 0x000fe20000000f00 */
[----:B------:R-:W-:Y:S02]  /*1ecf0*/  FFMA.FTZ R27, R27, c[0x0][0x2d0], -R3 ;  /* 0x0000b4001b1b7a23 */ /* 0x000fe40000010803 */
[--C-:B------:R-:W-:Y:S01]  /*1ed00*/  FFMA.FTZ R40, R40, c[0x0][0x2d0], -R183.reuse ;  /* 0x0000b40028287a23 */ /* 0x100fe200000108b7 */
[----:B------:R-:W-:Y:S01]  /*1ed10*/  MUFU.EX2 R201, R24 ;  /* 0x0000001800c97308 */ /* 0x000fe20000000800 */
[--C-:B------:R-:W-:Y:S02]  /*1ed20*/  FFMA.FTZ R41, R41, c[0x0][0x2d0], -R183.reuse ;  /* 0x0000b40029297a23 */ /* 0x100fe400000108b7 */
[--C-:B------:R-:W-:Y:S01]  /*1ed30*/  FFMA.FTZ R44, R44, c[0x0][0x2d0], -R183.reuse ;  /* 0x0000b4002c2c7a23 */ /* 0x100fe200000108b7 */
[-C--:B---3--:R-:W-:Y:S01]  /*1ed40*/  F2FP.PACK_AB R195, R228, R214.reuse ;  /* 0x000000d6e4c3723e */ /* 0x088fe200000000ff */
[----:B------:R-:W-:Y:S01]  /*1ed50*/  FFMA.FTZ R45, R45, c[0x0][0x2d0], -R183 ;  /* 0x0000b4002d2d7a23 */ /* 0x000fe200000108b7 */
[----:B------:R-:W-:Y:S01]  /*1ed60*/  MOV R207, R214 ;  /* 0x000000d600cf7202 */ /* 0x000fe20000000f00 */
[--C-:B------:R-:W-:Y:S02]  /*1ed70*/  FFMA.FTZ R48, R48, c[0x0][0x2d0], -R187.reuse ;  /* 0x0000b40030307a23 */ /* 0x100fe400000108bb */
[----:B------:R-:W-:Y:S01]  /*1ed80*/  FFMA.FTZ R49, R49, c[0x0][0x2d0], -R187 ;  /* 0x0000b40031317a23 */ /* 0x000fe200000108bb */
[----:B------:R-:W-:Y:S01]  /*1ed90*/  MUFU.EX2 R200, R26 ;  /* 0x0000001a00c87308 */ /* 0x000fe20000000800 */
[C---:B------:R-:W-:Y:S04]  /*1eda0*/  HMMA.16816.F32 R8, R192.reuse, R208, R8 ;  /* 0x000000d0c008723c */ /* 0x040fe80000001808 */
[----:B------:R-:W-:Y:S02]  /*1edb0*/  FMUL.FTZ R14, R0, R202 ;  /* 0x000000ca000e7220 */ /* 0x000fe40000410000 */
[--C-:B------:R-:W-:Y:S02]  /*1edc0*/  FFMA.FTZ R42, R42, c[0x0][0x2d0], -R3.reuse ;  /* 0x0000b4002a2a7a23 */ /* 0x100fe40000010803 */
[--C-:B------:R-:W-:Y:S01]  /*1edd0*/  FFMA.FTZ R43, R43, c[0x0][0x2d0], -R3.reuse ;  /* 0x0000b4002b2b7a23 */ /* 0x100fe20000010803 */
[----:B------:R1:W-:Y:S02]  /*1ede0*/  MUFU.EX2 R202, R20 ;  /* 0x0000001400ca7308 */ /* 0x0003e40000000800 */
[-C--:B------:R-:W-:Y:S03]  /*1edf0*/  HMMA.16816.F32 R12, R192, R210.reuse, R12 ;  /* 0x000000d2c00c723c */ /* 0x080fe6000000180c */
[--C-:B------:R-:W-:Y:S02]  /*1ee00*/  FFMA.FTZ R46, R46, c[0x0][0x2d0], -R3.reuse ;  /* 0x0000b4002e2e7a23 */ /* 0x100fe40000010803 */
[----:B------:R-:W-:Y:S02]  /*1ee10*/  FFMA.FTZ R47, R47, c[0x0][0x2d0], -R3 ;  /* 0x0000b4002f2f7a23 */ /* 0x000fe40000010803 */
[--C-:B------:R-:W-:Y:S01]  /*1ee20*/  FFMA.FTZ R36, R36, c[0x0][0x2d0], -R187.reuse ;  /* 0x0000b40024247a23 */ /* 0x100fe200000108bb */
[C---:B------:R-:W-:Y:S01]  /*1ee30*/  HMMA.16816.F32 R16, R188.reuse, R210, R16 ;  /* 0x000000d2bc10723c */ /* 0x040fe20000001810 */
[----:B------:R-:W-:Y:S03]  /*1ee40*/  MUFU.EX2 R208, R35 ;  /* 0x0000002300d07308 */ /* 0x000fe60000000800 */
[--C-:B------:R-:W-:Y:S02]  /*1ee50*/  FFMA.FTZ R37, R37, c[0x0][0x2d0], -R187.reuse ;  /* 0x0000b40025257a23 */ /* 0x100fe400000108bb */
[C---:B------:R-:W-:Y:S02]  /*1ee60*/  FMUL.FTZ R84, R182.reuse, R84 ;  /* 0x00000054b6547220 */ /* 0x040fe40000410000 */
[-C--:B--2---:R-:W-:Y:S03]  /*1ee70*/  HMMA.16816.F32 R132, R188, R196.reuse, R132 ;  /* 0x000000c4bc84723c */ /* 0x084fe60000001884 */
[----:B------:R-:W-:Y:S01]  /*1ee80*/  MUFU.EX2 R217, R37 ;  /* 0x0000002500d97308 */ /* 0x000fe20000000800 */
[----:B------:R-:W-:Y:S01]  /*1ee90*/  FMUL.FTZ R85, R182, R85 ;  /* 0x00000055b6557220 */ /* 0x000fe20000410000 */
[----:B-1----:R-:W-:Y:S01]  /*1eea0*/  LDSM.16.MT88.4 R20, [R239+0x2100] ;  /* 0x00210000ef14783b */ /* 0x002fe20000004200 */
[C---:B------:R-:W-:Y:S02]  /*1eeb0*/  FMUL.FTZ R86, R181.reuse, R86 ;  /* 0x00000056b5567220 */ /* 0x040fe40000410000 */
[C---:B------:R-:W-:Y:S04]  /*1eec0*/  HMMA.16816.F32 R136, R192.reuse, R196, R136 ;  /* 0x000000c4c088723c */ /* 0x040fe80000001888 */
[C---:B------:R-:W-:Y:S01]  /*1eed0*/  FMUL.FTZ R87, R181.reuse, R87 ;  /* 0x00000057b5577220 */ /* 0x040fe20000410000 */
[----:B------:R-:W-:Y:S01]  /*1eee0*/  MUFU.EX2 R215, R38 ;  /* 0x0000002600d77308 */ /* 0x000fe20000000800 */
[C---:B------:R-:W-:Y:S02]  /*1eef0*/  FMUL.FTZ R88, R180.reuse, R88 ;  /* 0x00000058b4587220 */ /* 0x040fe40000410000 */
[-C--:B------:R-:W-:Y:S04]  /*1ef00*/  HMMA.16816.F32 R140, R192, R198.reuse, R140 ;  /* 0x000000c6c08c723c */ /* 0x080fe8000000188c */
[----:B------:R-:W-:Y:S02]  /*1ef10*/  FMUL.FTZ R89, R180, R89 ;  /* 0x00000059b4597220 */ /* 0x000fe40000410000 */
[C---:B------:R-:W-:Y:S01]  /*1ef20*/  FMUL.FTZ R90, R0.reuse, R90 ;  /* 0x0000005a005a7220 */ /* 0x040fe20000410000 */
[----:B------:R-:W-:Y:S01]  /*1ef30*/  MUFU.EX2 R210, R40 ;  /* 0x0000002800d27308 */ /* 0x000fe20000000800 */
[C---:B------:R-:W-:Y:S01]  /*1ef40*/  HMMA.16816.F32 R144, R188.reuse, R198, R144 ;  /* 0x000000c6bc90723c */ /* 0x040fe20000001890 */
[----:B------:R-:W1:Y:S03]  /*1ef50*/  LDSM.16.MT88.4 R196, [R240+0x100] ;  /* 0x00010000f0c4783b */ /* 0x000e660000004200 */
[----:B------:R-:W-:Y:S02]  /*1ef60*/  FMUL.FTZ R91, R0, R91 ;  /* 0x0000005b005b7220 */ /* 0x000fe40000410000 */
[C---:B------:R-:W-:Y:S02]  /*1ef70*/  FMUL.FTZ R92, R180.reuse, R92 ;  /* 0x0000005cb45c7220 */ /* 0x040fe40000410000 */
[----:B------:R-:W-:Y:S01]  /*1ef80*/  FMUL.FTZ R93, R180, R93 ;  /* 0x0000005db45d7220 */ /* 0x000fe20000410000 */
[----:B------:R-:W-:Y:S03]  /*1ef90*/  MUFU.EX2 R214, R41 ;  /* 0x0000002900d67308 */ /* 0x000fe60000000800 */
[C---:B------:R-:W-:Y:S02]  /*1efa0*/  FMUL.FTZ R94, R0.reuse, R94 ;  /* 0x0000005e005e7220 */ /* 0x040fe40000410000 */
[----:B------:R-:W-:Y:S02]  /*1efb0*/  FMUL.FTZ R95, R0, R95 ;  /* 0x0000005f005f7220 */ /* 0x000fe40000410000 */
        /* <DEDUP_REMOVED lines=11> */
[C---:B------:R-:W-:Y:S02]  /*1f070*/  FMUL.FTZ R113, R182.reuse, R113 ;  /* 0x00000071b6717220 */ /* 0x040fe40000410000 */
[C---:B------:R-:W-:Y:S02]  /*1f080*/  FMUL.FTZ R114, R181.reuse, R114 ;  /* 0x00000072b5727220 */ /* 0x040fe40000410000 */
[C---:B------:R-:W-:Y:S02]  /*1f090*/  FMUL.FTZ R115, R181.reuse, R115 ;  /* 0x00000073b5737220 */ /* 0x040fe40000410000 */
[C---:B------:R-:W-:Y:S01]  /*1f0a0*/  FMUL.FTZ R116, R182.reuse, R116 ;  /* 0x00000074b6747220 */ /* 0x040fe20000410000 */
[-C--:B-1----:R-:W-:Y:S03]  /*1f0b0*/  HMMA.16816.F32 R148, R188, R196.reuse, R148 ;  /* 0x000000c4bc94723c */ /* 0x082fe60000001894 */
[----:B------:R-:W-:Y:S02]  /*1f0c0*/  FMUL.FTZ R117, R182, R117 ;  /* 0x00000075b6757220 */ /* 0x000fe40000410000 */
[C---:B------:R-:W-:Y:S02]  /*1f0d0*/  FMUL.FTZ R118, R181.reuse, R118 ;  /* 0x00000076b5767220 */ /* 0x040fe40000410000 */
[----:B------:R-:W-:Y:S01]  /*1f0e0*/  FMUL.FTZ R119, R181, R119 ;  /* 0x00000077b5777220 */ /* 0x000fe20000410000 */
[C---:B------:R-:W-:Y:S01]  /*1f0f0*/  HMMA.16816.F32 R152, R192.reuse, R196, R152 ;  /* 0x000000c4c098723c */ /* 0x040fe20000001898 */
[----:B--2---:R-:W-:Y:S03]  /*1f100*/  LDSM.16.MT88.4 R40, [R237+0x3100] ;  /* 0x00310000ed28783b */ /* 0x004fe60000004200 */
[--C-:B------:R-:W-:Y:S02]  /*1f110*/  FFMA.FTZ R33, R33, c[0x0][0x2d0], -R187.reuse ;  /* 0x0000b40021217a23 */ /* 0x100fe400000108bb */
[----:B------:R-:W-:Y:S02]  /*1f120*/  FFMA.FTZ R32, R32, c[0x0][0x2d0], -R187 ;  /* 0x0000b40020207a23 */ /* 0x000fe400000108bb */
[-C--:B------:R-:W-:Y:S01]  /*1f130*/  HMMA.16816.F32 R156, R192, R198.reuse, R156 ;  /* 0x000000c6c09c723c */ /* 0x080fe2000000189c */
[----:B------:R-:W-:Y:S03]  /*1f140*/  MUFU.EX2 R219, R33 ;  /* 0x0000002100db7308 */ /* 0x000fe60000000800 */
[----:B------:R-:W-:Y:S02]  /*1f150*/  FFMA.FTZ R28, R28, c[0x0][0x2d0], -R183 ;  /* 0x0000b4001c1c7a23 */ /* 0x000fe400000108b7 */
[--C-:B------:R-:W-:Y:S02]  /*1f160*/  FFMA.FTZ R30, R30, c[0x0][0x2d0], -R3.reuse ;  /* 0x0000b4001e1e7a23 */ /* 0x100fe40000010803 */
[C---:B------:R-:W-:Y:S01]  /*1f170*/  HMMA.16816.F32 R160, R188.reuse, R198, R160 ;  /* 0x000000c6bca0723c */ /* 0x040fe200000018a0 */
[----:B------:R-:W1:Y:S02]  /*1f180*/  LDSM.16.MT88.4 R196, [R239+0x100] ;  /* 0x00010000efc4783b */ /* 0x000e640000004200 */
[----:B------:R-:W-:Y:S01]  /*1f190*/  MUFU.EX2 R33, R34 ;  /* 0x0000002200217308 */ /* 0x000fe20000000800 */
[--C-:B------:R-:W-:Y:S02]  /*1f1a0*/  FFMA.FTZ R31, R31, c[0x0][0x2d0], -R3.reuse ;  /* 0x0000b4001f1f7a23 */ /* 0x100fe40000010803 */
[--C-:B------:R-:W-:Y:S02]  /*1f1b0*/  FFMA.FTZ R50, R50, c[0x0][0x2d0], -R212.reuse ;  /* 0x0000b40032327a23 */ /* 0x100fe400000108d4 */
[--C-:B------:R-:W-:Y:S04]  /*1f1c0*/  FFMA.FTZ R51, R51, c[0x0][0x2d0], -R212.reuse ;  /* 0x0000b40033337a23 */ /* 0x100fe800000108d4 */
[--C-:B------:R-:W-:Y:S01]  /*1f1d0*/  FFMA.FTZ R54, R54, c[0x0][0x2d0], -R212.reuse ;  /* 0x0000b40036367a23 */ /* 0x100fe200000108d4 */
[----:B------:R-:W-:Y:S01]  /*1f1e0*/  MUFU.EX2 R218, R32 ;  /* 0x0000002000da7308 */ /* 0x000fe20000000800 */
[--C-:B------:R-:W-:Y:S02]  /*1f1f0*/  FFMA.FTZ R55, R55, c[0x0][0x2d0], -R212.reuse ;  /* 0x0000b40037377a23 */ /* 0x100fe400000108d4 */
[C---:B------:R-:W-:Y:S02]  /*1f200*/  FMUL.FTZ R128, R182.reuse, R128 ;  /* 0x00000080b6807220 */ /* 0x040fe40000410000 */
[----:B------:R-:W-:Y:S02]  /*1f210*/  FMUL.FTZ R129, R182, R129 ;  /* 0x00000081b6817220 */ /* 0x000fe40000410000 */
[C---:B------:R-:W-:Y:S02]  /*1f220*/  FMUL.FTZ R130, R181.reuse, R130 ;  /* 0x00000082b5827220 */ /* 0x040fe40000410000 */
[----:B------:R-:W-:Y:S01]  /*1f230*/  FMUL.FTZ R131, R181, R131 ;  /* 0x00000083b5837220 */ /* 0x000fe20000410000 */
[----:B------:R-:W-:Y:S01]  /*1f240*/  MUFU.EX2 R32, R28 ;  /* 0x0000001c00207308 */ /* 0x000fe20000000800 */
[--C-:B------:R-:W-:Y:S02]  /*1f250*/  FFMA.FTZ R58, R58, c[0x0][0x2d0], -R3.reuse ;  /* 0x0000b4003a3a7a23 */ /* 0x100fe40000010803 */
[--C-:B------:R-:W-:Y:S02]  /*1f260*/  FFMA.FTZ R59, R59, c[0x0][0x2d0], -R3.reuse ;  /* 0x0000b4003b3b7a23 */ /* 0x100fe40000010803 */
[--C-:B------:R-:W-:Y:S02]  /*1f270*/  FFMA.FTZ R62, R62, c[0x0][0x2d0], -R3.reuse ;  /* 0x0000b4003e3e7a23 */ /* 0x100fe40000010803 */
[----:B------:R-:W-:Y:S02]  /*1f280*/  FFMA.FTZ R3, R63, c[0x0][0x2d0], -R3 ;  /* 0x0000b4003f037a23 */ /* 0x000fe40000010803 */
[--C-:B------:R-:W-:Y:S01]  /*1f290*/  FFMA.FTZ R52, R52, c[0x0][0x2d0], -R187.reuse ;  /* 0x0000b40034347a23 */ /* 0x100fe200000108bb */
[----:B------:R-:W-:Y:S01]  /*1f2a0*/  MUFU.EX2 R233, R30 ;  /* 0x0000001e00e97308 */ /* 0x000fe20000000800 */
[----:B------:R-:W-:Y:S02]  /*1f2b0*/  FFMA.FTZ R53, R53, c[0x0][0x2d0], -R187 ;  /* 0x0000b40035357a23 */ /* 0x000fe400000108bb */
[C---:B------:R-:W-:Y:S02]  /*1f2c0*/  FMUL.FTZ R104, R180.reuse, R104 ;  /* 0x00000068b4687220 */ /* 0x040fe40000410000 */
[----:B------:R-:W-:Y:S02]  /*1f2d0*/  FMUL.FTZ R105, R180, R105 ;  /* 0x00000069b4697220 */ /* 0x000fe40000410000 */
[C---:B------:R-:W-:Y:S01]  /*1f2e0*/  FMUL.FTZ R106, R0.reuse, R106 ;  /* 0x0000006a006a7220 */ /* 0x040fe20000410000 */
[-C--:B-1----:R-:W-:Y:S02]  /*1f2f0*/  HMMA.16816.F32 R164, R188, R196.reuse, R164 ;  /* 0x000000c4bca4723c */ /* 0x082fe400000018a4 */
[----:B------:R-:W1:Y:S01]  /*1f300*/  MUFU.EX2 R225, R31 ;  /* 0x0000001f00e17308 */ /* 0x000e620000000800 */
[----:B------:R-:W-:Y:S02]  /*1f310*/  FMUL.FTZ R107, R0, R107 ;  /* 0x0000006b006b7220 */ /* 0x000fe40000410000 */
[C---:B------:R-:W-:Y:S02]  /*1f320*/  FMUL.FTZ R108, R180.reuse, R108 ;  /* 0x0000006cb46c7220 */ /* 0x040fe40000410000 */
[----:B------:R-:W-:Y:S01]  /*1f330*/  FMUL.FTZ R109, R180, R109 ;  /* 0x0000006db46d7220 */ /* 0x000fe20000410000 */
        /* <DEDUP_REMOVED lines=9> */
[----:B------:R-:W2:Y:S03]  /*1f3d0*/  LDSM.16.MT88.4 R196, [R237+0x2100] ;  /* 0x00210000edc4783b */ /* 0x000ea60000004200 */
[----:B-1----:R-:W-:Y:S01]  /*1f3e0*/  F2FP.PACK_AB R31, R225, R233 ;  /* 0x000000e9e11f723e */ /* 0x002fe200000000ff */
[C---:B------:R-:W-:Y:S02]  /*1f3f0*/  FMUL.FTZ R122, R0.reuse, R122 ;  /* 0x0000007a007a7220 */ /* 0x040fe40000410000 */
[----:B------:R-:W-:Y:S02]  /*1f400*/  FMUL.FTZ R123, R0, R123 ;  /* 0x0000007b007b7220 */ /* 0x000fe40000410000 */
[C---:B------:R-:W-:Y:S01]  /*1f410*/  FMUL.FTZ R124, R180.reuse, R124 ;  /* 0x0000007cb47c7220 */ /* 0x040fe20000410000 */
[----:B------:R-:W-:Y:S02]  /*1f420*/  MUFU.EX2 R58, R58 ;  /* 0x0000003a003a7308 */ /* 0x000fe40000000800 */
[----:B------:R-:W-:Y:S02]  /*1f430*/  FMUL.FTZ R125, R180, R125 ;  /* 0x0000007db47d7220 */ /* 0x000fe40000410000 */
[C---:B------:R-:W-:Y:S02]  /*1f440*/  FMUL.FTZ R126, R0.reuse, R126 ;  /* 0x0000007e007e7220 */ /* 0x040fe40000410000 */
[----:B------:R-:W-:Y:S02]  /*1f450*/  FMUL.FTZ R127, R0, R127 ;  /* 0x0000007f007f7220 */ /* 0x000fe40000410000 */
[--C-:B------:R-:W-:Y:S02]  /*1f460*/  FFMA.FTZ R29, R29, c[0x0][0x2d0], -R183.reuse ;  /* 0x0000b4001d1d7a23 */ /* 0x100fe400000108b7 */
[--C-:B------:R-:W-:Y:S02]  /*1f470*/  FFMA.FTZ R56, R56, c[0x0][0x2d0], -R183.reuse ;  /* 0x0000b40038387a23 */ /* 0x100fe400000108b7 */
[--C-:B------:R-:W-:Y:S02]  /*1f480*/  FFMA.FTZ R66, R66, c[0x0][0x2d0], -R212.reuse ;  /* 0x0000b40042427a23 */ /* 0x100fe400000108d4 */
[----:B------:R-:W-:Y:S02]  /*1f490*/  FFMA.FTZ R212, R67, c[0x0][0x2d0], -R212 ;  /* 0x0000b40043d47a23 */ /* 0x000fe400000108d4 */
[----:B------:R-:W-:Y:S01]  /*1f4a0*/  MUFU.EX2 R67, R29 ;  /* 0x0000001d00437308 */ /* 0x000fe20000000800 */
[--C-:B------:R-:W-:Y:S02]  /*1f4b0*/  FFMA.FTZ R57, R57, c[0x0][0x2d0], -R183.reuse ;  /* 0x0000b40039397a23 */ /* 0x100fe400000108b7 */
[--C-:B------:R-:W-:Y:S02]  /*1f4c0*/  FFMA.FTZ R60, R60, c[0x0][0x2d0], -R183.reuse ;  /* 0x0000b4003c3c7a23 */ /* 0x100fe400000108b7 */
[----:B------:R-:W-:Y:S01]  /*1f4d0*/  FFMA.FTZ R183, R61, c[0x0][0x2d0], -R183 ;  /* 0x0000b4003db77a23 */ /* 0x000fe200000108b7 */
[----:B------:R-:W-:Y:S01]  /*1f4e0*/  MOV R61, R208 ;  /* 0x000000d0003d7202 */ /* 0x000fe20000000f00 */
[--C-:B------:R-:W-:Y:S02]  /*1f4f0*/  FFMA.FTZ R64, R64, c[0x0][0x2d0], -R187.reuse ;  /* 0x0000b40040407a23 */ /* 0x100fe400000108bb */
[----:B------:R-:W-:Y:S01]  /*1f500*/  FFMA.FTZ R187, R65, c[0x0][0x2d0], -R187 ;  /* 0x0000b40041bb7a23 */ /* 0x000fe200000108bb */
[----:B------:R-:W-:Y:S01]  /*1f510*/  MUFU.EX2 R208, R44 ;  /* 0x0000002c00d07308 */ /* 0x000fe20000000800 */
[----:B------:R-:W-:Y:S01]  /*1f520*/  MOV R65, R213 ;  /* 0x000000d500417202 */ /* 0x000fe20000000f00 */
[-C--:B--2---:R-:W-:Y:S08]  /*1f530*/  HMMA.16816.F32 R68, R188, R196.reuse, R68 ;  /* 0x000000c4bc44723c */ /* 0x084ff00000001844 */
[----:B------:R1:W-:Y:S01]  /*1f540*/  MUFU.EX2 R213, R36 ;  /* 0x0000002400d57308 */ /* 0x0003e20000000800 */
[C---:B------:R-:W-:Y:S09]  /*1f550*/  HMMA.16816.F32 R72, R192.reuse, R196, R72 ;  /* 0x000000c4c048723c */ /* 0x040ff20000001848 */
[----:B------:R-:W-:Y:S01]  /*1f560*/  MUFU.EX2 R187, R187 ;  /* 0x000000bb00bb7308 */ /* 0x000fe20000000800 */
[-C--:B------:R-:W-:Y:S08]  /*1f570*/  HMMA.16816.F32 R76, R192, R198.reuse, R76 ;  /* 0x000000c6c04c723c */ /* 0x080ff0000000184c */
[C---:B------:R-:W-:Y:S01]  /*1f580*/  HMMA.16816.F32 R80, R188.reuse, R198, R80 ;  /* 0x000000c6bc50723c */ /* 0x040fe20000001850 */
[----:B------:R-:W2:Y:S01]  /*1f590*/  LDSM.16.MT88.4 R196, [R238+0x2100] ;  /* 0x00210000eec4783b */ /* 0x000ea20000004200 */
[----:B------:R-:W-:Y:S07]  /*1f5a0*/  MUFU.EX2 R212, R212 ;  /* 0x000000d400d47308 */ /* 0x000fee0000000800 */
[----:B-1----:R-:W-:Y:S03]  /*1f5b0*/  LDSM.16.MT88.4 R36, [R238+0x1100] ;  /* 0x00110000ee24783b */ /* 0x002fe60000004200 */
[----:B------:R-:W-:Y:S10]  /*1f5c0*/  MUFU.EX2 R183, R183 ;  /* 0x000000b700b77308 */ /* 0x000ff40000000800 */
[----:B------:R-:W-:Y:S10]  /*1f5d0*/  MUFU.EX2 R64, R64 ;  /* 0x0000004000407308 */ /* 0x000ff40000000800 */
[----:B------:R-:W-:Y:S01]  /*1f5e0*/  MUFU.EX2 R66, R66 ;  /* 0x0000004200427308 */ /* 0x000fe20000000800 */
[-C--:B--2---:R-:W-:Y:S09]  /*1f5f0*/  HMMA.16816.F32 R84, R188, R196.reuse, R84 ;  /* 0x000000c4bc54723c */ /* 0x084ff20000001854 */
[----:B------:R-:W-:Y:S01]  /*1f600*/  MUFU.EX2 R60, R60 ;  /* 0x0000003c003c7308 */ /* 0x000fe20000000800 */
[C---:B------:R-:W-:Y:S09]  /*1f610*/  HMMA.16816.F32 R88, R192.reuse, R196, R88 ;  /* 0x000000c4c058723c */ /* 0x040ff20000001858 */
[----:B------:R-:W-:Y:S01]  /*1f620*/  MUFU.EX2 R57, R57 ;  /* 0x0000003900397308 */ /* 0x000fe20000000800 */
[-C--:B------:R-:W-:Y:S08]  /*1f630*/  HMMA.16816.F32 R92, R192, R198.reuse, R92 ;  /* 0x000000c6c05c723c */ /* 0x080ff0000000185c */
[C---:B------:R-:W-:Y:S01]  /*1f640*/  HMMA.16816.F32 R96, R188.reuse, R198, R96 ;  /* 0x000000c6bc60723c */ /* 0x040fe20000001860 */
[----:B------:R-:W1:Y:S07]  /*1f650*/  LDSM.16.MT88.4 R196, [R240+0x2100] ;  /* 0x00210000f0c4783b */ /* 0x000e6e0000004200 */
[-C--:B-1----:R-:W-:Y:S08]  /*1f660*/  HMMA.16816.F32 R100, R188, R196.reuse, R100 ;  /* 0x000000c4bc64723c */ /* 0x082ff00000001864 */
[C---:B------:R-:W-:Y:S07]  /*1f670*/  HMMA.16816.F32 R104, R192.reuse, R196, R104 ;  /* 0x000000c4c068723c */ /* 0x040fee0000001868 */
[----:B------:R-:W-:Y:S01]  /*1f680*/  MOV R197, R221 ;  /* 0x000000dd00c57202 */ /* 0x000fe20000000f00 */
[-C--:B------:R-:W-:Y:S01]  /*1f690*/  HMMA.16816.F32 R108, R192, R198.reuse, R108 ;  /* 0x000000c6c06c723c */ /* 0x080fe2000000186c */
[----:B------:R-:W-:Y:S03]  /*1f6a0*/  MUFU.EX2 R221, R49 ;  /* 0x0000003100dd7308 */ /* 0x000fe60000000800 */
[----:B------:R-:W-:Y:S04]  /*1f6b0*/  MOV R196, R220 ;  /* 0x000000dc00c47202 */ /* 0x000fe80000000f00 */
[C---:B------:R-:W-:Y:S03]  /*1f6c0*/  HMMA.16816.F32 R112, R188.reuse, R198, R112 ;  /* 0x000000c6bc70723c */ /* 0x040fe60000001870 */
[----:B------:R-:W1:Y:S05]  /*1f6d0*/  MUFU.EX2 R199, R25 ;  /* 0x0000001900c77308 */ /* 0x000e6a0000000800 */
[-C--:B------:R-:W-:Y:S05]  /*1f6e0*/  HMMA.16816.F32 R116, R188, R20.reuse, R116 ;  /* 0x00000014bc74723c */ /* 0x080fea0000001874 */
[----:B------:R2:W2:Y:S03]  /*1f6f0*/  MUFU.EX2 R198, R27 ;  /* 0x0000001b00c67308 */ /* 0x0004a60000000800 */
[C---:B------:R-:W-:Y:S07]  /*1f700*/  HMMA.16816.F32 R120, R192.reuse, R20, R120 ;  /* 0x00000014c078723c */ /* 0x040fee0000001878 */
[----:B------:R-:W-:Y:S01]  /*1f710*/  F2FP.PACK_AB R20, R197, R202 ;  /* 0x000000cac514723e */ /* 0x000fe200000000ff */
[-C--:B------:R-:W-:Y:S01]  /*1f720*/  HMMA.16816.F32 R124, R192, R22.reuse, R124 ;  /* 0x00000016c07c723c */ /* 0x080fe2000000187c */
[----:B------:R4:W-:Y:S03]  /*1f730*/  MUFU.EX2 R220, R51 ;  /* 0x0000003300dc7308 */ /* 0x0009e60000000800 */
[----:B------:R-:W-:Y:S02]  /*1f740*/  F2FP.PACK_AB R21, R196, R203 ;  /* 0x000000cbc415723e */ /* 0x000fe400000000ff */
[----:B-1----:R-:W-:Y:S02]  /*1f750*/  F2FP.PACK_AB R28, R199, R201 ;  /* 0x000000c9c71c723e */ /* 0x002fe400000000ff */
[----:B------:R-:W-:Y:S01]  /*1f760*/  HMMA.16816.F32 R128, R188, R22, R128 ;  /* 0x00000016bc80723c */ /* 0x000fe20000001880 */
[----:B------:R-:W3:Y:S02]  /*1f770*/  LDL.LU R188, [R1+0x14] ;  /* 0x0000140001bc7983 */ /* 0x000ee40000300800 */
[----:B------:R-:W1:Y:S01]  /*1f780*/  MUFU.EX2 R191, R45 ;  /* 0x0000002d00bf7308 */ /* 0x000e620000000800 */
[----:B------:R-:W-:Y:S01]  /*1f790*/  MOV R194, R33 ;  /* 0x0000002100c27202 */ /* 0x000fe20000000f00 */
[----:B--2---:R-:W2:Y:S01]  /*1f7a0*/  LDSM.16.MT88.4 R24, [R237+0x900] ;  /* 0x00090000ed18783b */ /* 0x004ea20000004200 */
[----:B------:R-:W-:Y:S02]  /*1f7b0*/  MOV R192, R219 ;  /* 0x000000db00c07202 */ /* 0x000fe40000000f00 */
[----:B------:R-:W-:Y:S04]  /*1f7c0*/  MOV R195, R218 ;  /* 0x000000da00c37202 */ /* 0x000fe80000000f00 */
[----:B------:R-:W-:Y:S01]  /*1f7d0*/  MOV R193, R32 ;  /* 0x0000002000c17202 */ /* 0x000fe20000000f00 */
[----:B------:R-:W3:Y:S01]  /*1f7e0*/  LDL.LU R63, [R1+0x34] ;  /* 0x00003400013f7983 */ /* 0x000ee20000300800 */
[----:B------:R-:W-:Y:S01]  /*1f7f0*/  F2FP.PACK_AB R22, R192, R195 ;  /* 0x000000c3c016723e */ /* 0x000fe200000000ff */
[----:B------:R1:W1:Y:S01]  /*1f800*/  MUFU.EX2 R219, R48 ;  /* 0x0000003000db7308 */ /* 0x0002620000000800 */
[----:B------:R-:W-:Y:S01]  /*1f810*/  F2FP.PACK_AB R23, R61, R194 ;  /* 0x000000c23d17723e */ /* 0x000fe200000000ff */
[----:B------:R-:W2:Y:S01]  /*1f820*/  LDSM.16.MT88.4 R32, [R238+0x900] ;  /* 0x00090000ee20783b */ /* 0x000ea20000004200 */
[----:B----4-:R-:W-:Y:S02]  /*1f830*/  MOV R51, R207 ;  /* 0x000000cf00337202 */ /* 0x010fe40000000f00 */
[----:B------:R-:W-:Y:S02]  /*1f840*/  F2FP.PACK_AB R29, R198, R200 ;  /* 0x000000c8c61d723e */ /* 0x000fe400000000ff */
[----:B------:R-:W-:Y:S03]  /*1f850*/  F2FP.PACK_AB R30, R67, R193 ;  /* 0x000000c1431e723e */ /* 0x000fe600000000ff */
[----:B------:R-:W-:Y:S10]  /*1f860*/  MUFU.EX2 R190, R46 ;  /* 0x0000002e00be7308 */ /* 0x000ff40000000800 */
[----:B------:R4:W-:Y:S01]  /*1f870*/  MUFU.EX2 R189, R47 ;  /* 0x0000002f00bd7308 */ /* 0x0009e20000000800 */
[----:B-1----:R-:W3:Y:S04]  /*1f880*/  LDL.LU R48, [R1+0xc] ;  /* 0x00000c0001307983 */ /* 0x002ee80000300800 */
[----:B------:R-:W3:Y:S01]  /*1f890*/  LDL.LU R49, [R1+0x10] ;  /* 0x0000100001317983 */ /* 0x000ee20000300800 */
[-C--:B--2---:R-:W-:Y:S04]  /*1f8a0*/  HMMA.16816.F32 R4, R20, R24.reuse, R4 ;  /* 0x000000181404723c */ /* 0x084fe80000001804 */
[----:B------:R1:W2:Y:S04]  /*1f8b0*/  MUFU.EX2 R218, R50 ;  /* 0x0000003200da7308 */ /* 0x0002a80000000800 */
[C---:B------:R-:W-:Y:S01]  /*1f8c0*/  HMMA.16816.F32 R8, R28.reuse, R24, R8 ;  /* 0x000000181c08723c */ /* 0x040fe20000001808 */
[----:B----4-:R-:W-:Y:S07]  /*1f8d0*/  LDSM.16.MT88.4 R44, [R240+0x3100] ;  /* 0x00310000f02c783b */ /* 0x010fee0000004200 */
[-C--:B------:R-:W-:Y:S08]  /*1f8e0*/  HMMA.16816.F32 R12, R28, R26.reuse, R12 ;  /* 0x0000001a1c0c723c */ /* 0x080ff0000000180c */
[C---:B------:R-:W-:Y:S01]  /*1f8f0*/  HMMA.16816.F32 R16, R20.reuse, R26, R16 ;  /* 0x0000001a1410723c */ /* 0x040fe20000001810 */
[----:B------:R-:W4:Y:S03]  /*1f900*/  LDSM.16.MT88.4 R24, [R240+0x900] ;  /* 0x00090000f018783b */ /* 0x000f260000004200 */
[----:B-1----:R-:W-:Y:S02]  /*1f910*/  MOV R50, R65 ;  /* 0x0000004100327202 */ /* 0x002fe40000000f00 */
[----:B------:R-:W-:Y:S02]  /*1f920*/  MUFU.EX2 R65, R54 ;  /* 0x0000003600417308 */ /* 0x000fe40000000800 */
        /* <DEDUP_REMOVED lines=32> */
[-C--:B------:R-:W-:Y:S07]  /*1fb30*/  HMMA.16816.F32 R124, R28, R34.reuse, R124 ;  /* 0x000000221c7c723c */ /* 0x080fee000000187c */
[----:B------:R-:W-:Y:S01]  /*1fb40*/  F2FP.PACK_AB R28, R214, R210 ;  /* 0x000000d2d61c723e */ /* 0x000fe200000000ff */
[----:B------:R-:W-:Y:S01]  /*1fb50*/  HMMA.16816.F32 R128, R20, R34, R128 ;  /* 0x000000221480723c */ /* 0x000fe20000001880 */
[----:B------:R-:W1:Y:S03]  /*1fb60*/  LDSM.16.MT88.4 R32, [R240+0x1100] ;  /* 0x00110000f020783b */ /* 0x000e660000004200 */
[----:B------:R-:W-:Y:S01]  /*1fb70*/  F2FP.PACK_AB R29, R211, R209 ;  /* 0x000000d1d31d723e */ /* 0x000fe200000000ff */
[----:B---3--:R-:W-:Y:S01]  /*1fb80*/  FFMA.FTZ R0, R0, R188, R222 ;  /* 0x000000bc00007223 */ /* 0x008fe200000100de */
[----:B------:R-:W-:Y:S01]  /*1fb90*/  F2FP.PACK_AB R30, R191, R208 ;  /* 0x000000d0bf1e723e */ /* 0x000fe200000000ff */
[----:B------:R3:W-:Y:S01]  /*1fba0*/  MUFU.EX2 R188, R52 ;  /* 0x0000003400bc7308 */ /* 0x0007e20000000800 */
[----:B------:R-:W-:Y:S01]  /*1fbb0*/  F2FP.PACK_AB R20, R217, R213 ;  /* 0x000000d5d914723e */ /* 0x000fe200000000ff */
[----:B------:R-:W-:Y:S03]  /*1fbc0*/  FADD.FTZ R0, R224, R0 ;  /* 0x00000000e0007221 */ /* 0x000fe60000010000 */
[----:B------:R-:W-:Y:S01]  /*1fbd0*/  F2FP.PACK_AB R21, R216, R215 ;  /* 0x000000d7d815723e */ /* 0x000fe200000000ff */
[----:B------:R-:W-:Y:S01]  /*1fbe0*/  FADD.FTZ R0, R51, R0 ;  /* 0x0000000033007221 */ /* 0x000fe20000010000 */
[----:B------:R-:W-:Y:S02]  /*1fbf0*/  F2FP.PACK_AB R22, R221, R219 ;  /* 0x000000dbdd16723e */ /* 0x000fe400000000ff */
[----:B--2---:R-:W-:Y:S01]  /*1fc00*/  F2FP.PACK_AB R23, R220, R218 ;  /* 0x000000dadc17723e */ /* 0x004fe200000000ff */
[----:B------:R-:W-:Y:S01]  /*1fc10*/  FFMA.FTZ R180, R180, R63, R223 ;  /* 0x0000003fb4b47223 */ /* 0x000fe200000100df */
[----:B------:R-:W-:Y:S01]  /*1fc20*/  F2FP.PACK_AB R31, R189, R190 ;  /* 0x000000bebd1f723e */ /* 0x000fe200000000ff */
[----:B------:R-:W-:Y:S01]  /*1fc30*/  MUFU.EX2 R63, R55 ;  /* 0x00000037003f7308 */ /* 0x000fe20000000800 */
[----:B------:R-:W-:Y:S01]  /*1fc40*/  MOV R223, R204 ;  /* 0x000000cc00df7202 */ /* 0x000fe20000000f00 */
[----:B------:R-:W-:Y:S01]  /*1fc50*/  FADD.FTZ R180, R227, R180 ;  /* 0x000000b4e3b47221 */ /* 0x000fe20000010000 */
[----:B------:R-:W-:Y:S01]  /*1fc60*/  MOV R222, R193 ;  /* 0x000000c100de7202 */ /* 0x000fe20000000f00 */
[-C--:B----4-:R-:W-:Y:S03]  /*1fc70*/  HMMA.16816.F32 R4, R20, R24.reuse, R4 ;  /* 0x000000181404723c */ /* 0x090fe60000001804 */
[----:B------:R-:W-:Y:S02]  /*1fc80*/  MOV R227, R195 ;  /* 0x000000c300e37202 */ /* 0x000fe40000000f00 */
[----:B------:R-:W-:Y:S03]  /*1fc90*/  MOV R224, R198 ;  /* 0x000000c600e07202 */ /* 0x000fe60000000f00 */
[C---:B------:R-:W-:Y:S04]  /*1fca0*/  HMMA.16816.F32 R8, R28.reuse, R24, R8 ;  /* 0x000000181c08723c */ /* 0x040fe80000001808 */
[----:B---3--:R-:W-:Y:S01]  /*1fcb0*/  FADD.FTZ R52, R228, R0 ;  /* 0x00000000e4347221 */ /* 0x008fe20000010000 */
[----:B------:R-:W-:Y:S03]  /*1fcc0*/  MOV R0, R203 ;  /* 0x000000cb00007202 */ /* 0x000fe60000000f00 */
[-C--:B------:R-:W-:Y:S04]  /*1fcd0*/  HMMA.16816.F32 R12, R28, R26.reuse, R12 ;  /* 0x0000001a1c0c723c */ /* 0x080fe8000000180c */
[----:B------:R-:W-:Y:S01]  /*1fce0*/  FFMA.FTZ R181, R181, R48, R226 ;  /* 0x00000030b5b57223 */ /* 0x000fe200000100e2 */
[----:B------:R-:W-:Y:S02]  /*1fcf0*/  MOV R226, R205 ;  /* 0x000000cd00e27202 */ /* 0x000fe40000000f00 */
[----:B------:R-:W-:Y:S01]  /*1fd00*/  MOV R48, R61 ;  /* 0x0000003d00307202 */ /* 0x000fe20000000f00 */
[C---:B------:R-:W-:Y:S01]  /*1fd10*/  HMMA.16816.F32 R16, R20.reuse, R26, R16 ;  /* 0x0000001a1410723c */ /* 0x040fe20000001810 */
[----:B------:R-:W2:Y:S01]  /*1fd20*/  LDSM.16.MT88.4 R24, [R239+0x1100] ;  /* 0x00110000ef18783b */ /* 0x000ea20000004200 */
[----:B------:R-:W3:Y:S02]  /*1fd30*/  MUFU.EX2 R61, R56 ;  /* 0x00000038003d7308 */ /* 0x000ee40000000800 */
[----:B------:R-:W-:Y:S02]  /*1fd40*/  FADD.FTZ R181, R231, R181 ;  /* 0x000000b5e7b57221 */ /* 0x000fe40000010000 */
[----:B------:R-:W-:Y:S01]  /*1fd50*/  FFMA.FTZ R182, R182, R49, R234 ;  /* 0x00000031b6b67223 */ /* 0x000fe200000100ea */
[----:B------:R-:W-:Y:S01]  /*1fd60*/  MOV R234, R206 ;  /* 0x000000ce00ea7202 */ /* 0x000fe20000000f00 */
[-C--:B------:R-:W-:Y:S01]  /*1fd70*/  HMMA.16816.F32 R132, R20, R36.reuse, R132 ;  /* 0x000000241484723c */ /* 0x080fe20000001884 */
[----:B------:R-:W-:Y:S03]  /*1fd80*/  LDSM.16.MT88.4 R204, [R237+0x1900] ;  /* 0x00190000edcc783b */ /* 0x000fe60000004200 */
[----:B------:R-:W-:Y:S01]  /*1fd90*/  MOV R49, R67 ;  /* 0x0000004300317202 */ /* 0x000fe20000000f00 */
[----:B------:R4:W1:Y:S01]  /*1fda0*/  MUFU.EX2 R56, R3 ;  /* 0x0000000300387308 */ /* 0x0008620000000800 */
[----:B------:R-:W-:Y:S01]  /*1fdb0*/  FADD.FTZ R182, R235, R182 ;  /* 0x000000b6ebb67221 */ /* 0x000fe20000010000 */
[----:B------:R-:W-:Y:S01]  /*1fdc0*/  MOV R235, R194 ;  /* 0x000000c200eb7202 */ /* 0x000fe20000000f00 */
[C---:B------:R-:W-:Y:S01]  /*1fdd0*/  HMMA.16816.F32 R136, R28.reuse, R36, R136 ;  /* 0x000000241c88723c */ /* 0x040fe20000001888 */
[----:B------:R1:W5:Y:S06]  /*1fde0*/  LDL.LU R231, [R1+0x5c] ;  /* 0x00005c0001e77983 */ /* 0x00036c0000300800 */
[----:B------:R2:W2:Y:S01]  /*1fdf0*/  MUFU.EX2 R67, R53 ;  /* 0x0000003500437308 */ /* 0x0004a20000000800 */
[-C--:B------:R-:W-:Y:S08]  /*1fe00*/  HMMA.16816.F32 R140, R28, R38.reuse, R140 ;  /* 0x000000261c8c723c */ /* 0x080ff0000000188c */
[C---:B------:R-:W-:Y:S01]  /*1fe10*/  HMMA.16816.F32 R144, R20.reuse, R38, R144 ;  /* 0x000000261490723c */ /* 0x040fe20000001890 */
[----:B------:R-:W3:Y:S03]  /*1fe20*/  LDSM.16.MT88.4 R36, [R238+0x3100] ;  /* 0x00310000ee24783b */ /* 0x000ee60000004200 */
[----:B----4-:R-:W-:Y:S01]  /*1fe30*/  FADD.FTZ R3, R226, R181 ;  /* 0x000000b5e2037221 */ /* 0x010fe20000010000 */
[----:B------:R-:W-:Y:S03]  /*1fe40*/  MOV R226, R48 ;  /* 0x0000003000e27202 */ /* 0x000fe60000000f00 */
[-C--:B-1----:R-:W-:Y:S04]  /*1fe50*/  HMMA.16816.F32 R148, R20, R32.reuse, R148 ;  /* 0x000000201494723c */ /* 0x082fe80000001894 */
[----:B------:R-:W-:Y:S01]  /*1fe60*/  FADD.FTZ R54, R230, R3 ;  /* 0x00000003e6367221 */ /* 0x000fe20000010000 */
[----:B------:R-:W-:Y:S01]  /*1fe70*/  MOV R181, R196 ;  /* 0x000000c400b57202 */ /* 0x000fe20000000f00 */
[----:B------:R1:W5:Y:S01]  /*1fe80*/  LDL.LU R230, [R1+0x58] ;  /* 0x0000580001e67983 */ /* 0x0003620000300800 */
[----:B------:R-:W-:Y:S01]  /*1fe90*/  MOV R3, R202 ;  /* 0x000000ca00037202 */ /* 0x000fe20000000f00 */
[C---:B------:R-:W-:Y:S04]  /*1fea0*/  HMMA.16816.F32 R152, R28.reuse, R32, R152 ;  /* 0x000000201c98723c */ /* 0x040fe80000001898 */
[----:B------:R-:W-:Y:S04]  /*1feb0*/  FADD.FTZ R0, R0, R54 ;  /* 0x0000003600007221 */ /* 0x000fe80000010000 */
[-C--:B------:R-:W-:Y:S04]  /*1fec0*/  HMMA.16816.F32 R156, R28, R34.reuse, R156 ;  /* 0x000000221c9c723c */ /* 0x080fe8000000189c */
[----:B------:R-:W-:Y:S04]  /*1fed0*/  FADD.FTZ R0, R181, R0 ;  /* 0x00000000b5007221 */ /* 0x000fe80000010000 */
[C---:B------:R-:W-:Y:S01]  /*1fee0*/  HMMA.16816.F32 R160, R20.reuse, R34, R160 ;  /* 0x0000002214a0723c */ /* 0x040fe200000018a0 */
[----:B------:R-:W4:Y:S07]  /*1fef0*/  LDSM.16.MT88.4 R32, [R239+0x3100] ;  /* 0x00310000ef20783b */ /* 0x000f2e0000004200 */
[-C--:B--2---:R-:W-:Y:S08]  /*1ff00*/  HMMA.16816.F32 R164, R20, R24.reuse, R164 ;  /* 0x0000001814a4723c */ /* 0x084ff000000018a4 */
[C---:B------:R-:W-:Y:S07]  /*1ff10*/  HMMA.16816.F32 R168, R28.reuse, R24, R168 ;  /* 0x000000181ca8723c */ /* 0x040fee00000018a8 */
[----:B------:R-:W-:Y:S01]  /*1ff20*/  FADD.FTZ R24, R234, R180 ;  /* 0x000000b4ea187221 */ /* 0x000fe20000010000 */
[-C--:B------:R-:W-:Y:S04]  /*1ff30*/  HMMA.16816.F32 R172, R28, R26.reuse, R172 ;  /* 0x0000001a1cac723c */ /* 0x080fe800000018ac */
[----:B------:R-:W-:Y:S01]  /*1ff40*/  MOV R234, R49 ;  /* 0x0000003100ea7202 */ /* 0x000fe20000000f00 */
[----:B------:R-:W-:Y:S01]  /*1ff50*/  FADD.FTZ R53, R229, R24 ;  /* 0x00000018e5357221 */ /* 0x000fe20000010000 */
[----:B---3--:R-:W-:Y:S01]  /*1ff60*/  F2FP.PACK_AB R24, R57, R61 ;  /* 0x0000003d3918723e */ /* 0x008fe200000000ff */
        /* <DEDUP_REMOVED lines=16> */
[----:B------:R-:W-:Y:S01]  /*20070*/  FADD.FTZ R3, R180, R3 ;  /* 0x00000003b4037221 */ /* 0x000fe20000010000 */
[----:B------:R-:W-:Y:S03]  /*20080*/  MOV R180, R184 ;  /* 0x000000b800b47202 */ /* 0x000fe60000000f00 */
[C---:B------:R-:W-:Y:S01]  /*20090*/  HMMA.16816.F32 R80, R20.reuse, R42, R80 ;  /* 0x0000002a1450723c */ /* 0x040fe20000001850 */
[----:B------:R-:W-:Y:S07]  /*200a0*/  LDSM.16.MT88.4 R40, [R240+0x1900] ;  /* 0x00190000f028783b */ /* 0x000fee0000004200 */
[-C--:B------:R-:W-:Y:S08]  /*200b0*/  HMMA.16816.F32 R84, R20, R36.reuse, R84 ;  /* 0x000000241454723c */ /* 0x080ff00000001854 */
        /* <DEDUP_REMOVED lines=9> */
[-C--:B----4-:R-:W-:Y:S08]  /*20150*/  HMMA.16816.F32 R116, R20, R32.reuse, R116 ;  /* 0x000000201474723c */ /* 0x090ff00000001874 */
        /* <DEDUP_REMOVED lines=12> */
[----:B------:R-:W-:Y:S02]  /*20220*/  MOV R10, R201 ;  /* 0x000000c9000a7202 */ /* 0x000fe40000000f00 */
[----:B------:R-:W-:Y:S02]  /*20230*/  MOV R11, R200 ;  /* 0x000000c8000b7202 */ /* 0x000fe40000000f00 */
[-C--:B------:R-:W-:Y:S03]  /*20240*/  HMMA.16816.F32 R200, R24, R206.reuse, R12 ;  /* 0x000000ce18c8723c */ /* 0x080fe6000000180c */
[----:B------:R-:W-:Y:S02]  /*20250*/  FADD.FTZ R9, R10, R53 ;  /* 0x000000350a097221 */ /* 0x000fe40000010000 */
[----:B------:R-:W-:Y:S02]  /*20260*/  FADD.FTZ R10, R227, R3 ;  /* 0x00000003e30a7221 */ /* 0x000fe40000010000 */
[----:B------:R-:W-:Y:S01]  /*20270*/  FADD.FTZ R8, R11, R52 ;  /* 0x000000340b087221 */ /* 0x000fe20000010000 */
[C---:B------:R-:W-:Y:S04]  /*20280*/  HMMA.16816.F32 R204, R20.reuse, R206, R16 ;  /* 0x000000ce14cc723c */ /* 0x040fe80000001810 */
[----:B------:R-:W-:Y:S02]  /*20290*/  FADD.FTZ R11, R224, R8 ;  /* 0x00000008e00b7221 */ /* 0x000fe40000010000 */
[----:B------:R-:W-:Y:S01]  /*202a0*/  FADD.FTZ R12, R182, R9 ;  /* 0x00000009b60c7221 */ /* 0x000fe20000010000 */
[-C--:B------:R-:W-:Y:S01]  /*202b0*/  MOV R182, R2.reuse ;  /* 0x0000000200b67202 */ /* 0x080fe20000000f00 */
        /* <DEDUP_REMOVED lines=19> */
[----:B------:R-:W-:Y:S04]  /*203f0*/  FADD.FTZ R8, R215, R12 ;  /* 0x0000000cd7087221 */ /* 0x000fe80000010000 */
        /* <DEDUP_REMOVED lines=10> */
[----:B------:R-:W-:Y:S04]  /*204a0*/  FADD.FTZ R8, R61, R8 ;  /* 0x000000083d087221 */ /* 0x000fe80000010000 */
        /* <DEDUP_REMOVED lines=44> */
.L_x_1985:
[----:B------:R-:W2:Y:S04]  /*20770*/  LDL.LU R5, [R1+0x10] ;  /* 0x0000100001057983 */ /* 0x000ea80000300800 */
        /* <DEDUP_REMOVED lines=182> */
[----:B-----5:R-:W-:Y:S02]  /*212e0*/  @P1 FFMA.FTZ R63, R2, R184, R6 ;  /* 0x000000b8023f1223 */ /* 0x020fe40000010006 */
[----:B------:R-:W-:Y:S02]  /*212f0*/  @P0 FFMA.FTZ R64, R0, R182, R3 ;  /* 0x000000b600400223 */ /* 0x000fe40000010003 */
.L_x_1893:
        /* <DEDUP_REMOVED lines=197> */
.L_x_1990:
        /* <DEDUP_REMOVED lines=52> */
[----:B------:R-:W-:Y:S02]  /*22290*/  BSSY B0, `(.L_x_1991) ;  /* 0x0000069000007945 */ /* 0x000fe40003800000 */
        /* <DEDUP_REMOVED lines=104> */
.L_x_1992:
[----:B--234-:R-:W-:Y:S05]  /*22920*/  BSYNC B0 ;  /* 0x0000000000007941 */ /* 0x01cfea0003800000 */
.L_x_1991:
        /* <DEDUP_REMOVED lines=16> */
.L_x_1994:
[----:B------:R-:W-:Y:S05]  /*22a30*/  BSYNC B0 ;  /* 0x0000000000007941 */ /* 0x000fea0003800000 */
.L_x_1993:
        /* <DEDUP_REMOVED lines=16> */
.L_x_1996:
[----:B------:R-:W-:Y:S05]  /*22b40*/  BSYNC B0 ;  /* 0x0000000000007941 */ /* 0x000fea0003800000 */
.L_x_1995:
        /* <DEDUP_REMOVED lines=16> */
.L_x_1998:
[----:B------:R-:W-:Y:S05]  /*22c50*/  BSYNC B0 ;  /* 0x0000000000007941 */ /* 0x000fea0003800000 */
.L_x_1997:
        /* <DEDUP_REMOVED lines=16> */
.L_x_2000:
[----:B------:R-:W-:Y:S05]  /*22d60*/  BSYNC B0 ;  /* 0x0000000000007941 */ /* 0x000fea0003800000 */
.L_x_1999:
        /* <DEDUP_REMOVED lines=16> */
.L_x_2002:
[----:B------:R-:W-:Y:S05]  /*22e70*/  BSYNC B0 ;  /* 0x0000000000007941 */ /* 0x000fea0003800000 */
.L_x_2001:
        /* <DEDUP_REMOVED lines=16> */
.L_x_2004:
[----:B------:R-:W-:Y:S05]  /*22f80*/  BSYNC B0 ;  /* 0x0000000000007941 */ /* 0x000fea0003800000 */
.L_x_2003:
        /* <DEDUP_REMOVED lines=17> */
.L_x_1989:
        /* <DEDUP_REMOVED lines=31> */
.L_x_2005:
        /* <DEDUP_REMOVED lines=43> */
.L_x_2007:
[----:B------:R-:W-:Y:S05]  /*23540*/  BSYNC B0 ;  /* 0x0000000000007941 */ /* 0x000fea0003800000 */
.L_x_2006:
        /* <DEDUP_REMOVED lines=63> */
.L_x_2009:
[----:B------:R-:W-:Y:S05]  /*23940*/  BSYNC B0 ;  /* 0x0000000000007941 */ /* 0x000fea0003800000 */
.L_x_2008:
        /* <DEDUP_REMOVED lines=15> */
.L_x_2011:
[----:B------:R-:W-:Y:S05]  /*23a40*/  BSYNC B0 ;  /* 0x0000000000007941 */ /* 0x000fea0003800000 */
.L_x_2010:
        /* <DEDUP_REMOVED lines=15> */
.L_x_2013:
[----:B------:R-:W-:Y:S05]  /*23b40*/  BSYNC B0 ;  /* 0x0000000000007941 */ /* 0x000fea0003800000 */
.L_x_2012:
        /* <DEDUP_REMOVED lines=15> */
.L_x_2015:
[----:B------:R-:W-:Y:S05]  /*23c40*/  BSYNC B0 ;  /* 0x0000000000007941 */ /* 0x000fea0003800000 */
.L_x_2014:
        /* <DEDUP_REMOVED lines=15> */
.L_x_2017:
[----:B------:R-:W-:Y:S05]  /*23d40*/  BSYNC B0 ;  /* 0x0000000000007941 */ /* 0x000fea0003800000 */
.L_x_2016:
        /* <DEDUP_REMOVED lines=15> */
.L_x_2019:
[----:B------:R-:W-:Y:S05]  /*23e40*/  BSYNC B0 ;  /* 0x0000000000007941 */ /* 0x000fea0003800000 */
.L_x_2018:
        /* <DEDUP_REMOVED lines=15> */
.L_x_2021:
[----:B------:R-:W-:Y:S05]  /*23f40*/  BSYNC B0 ;  /* 0x0000000000007941 */ /* 0x000fea0003800000 */
.L_x_2020:
        /* <DEDUP_REMOVED lines=16> */
.L_x_2022:
        /* <DEDUP_REMOVED lines=11> */
.L_x_2047:


//--------------------- .nv.shared._ZN7cutlass13device_kernelIN5flash19enable_sm80_to_sm89INS1_16FlashAttnFwdSm80INS1_25CollectiveMainloopFwdSm80ILi8ELi1ELb1EN4cute5tupleIJNS5_1CILi128EEES8_S8_EEELi128ENS_6half_tEfNS_4arch4Sm80ELb0ELb0ELb0ELb0ELb1ELb0ELb1ELb0EEENS1_21CollectiveEpilogueFwdIS9_NS6_IJNS7_ILi1EEESF_SF_EEESA_SC_Li256ELb0ELb1ELb0ELb0EEENS1_19SingleTileSchedulerILb0ELb0ELb1ELi128EEEEEEEEEvNT_6ParamsE --------------------------
	.section	.nv.shared._ZN7cutlass13device_kernelIN5flash19enable_sm80_to_sm89INS1_16FlashAttnFwdSm80INS1_25CollectiveMainloopFwdSm80ILi8ELi1ELb1EN4cute5tupleIJNS5_1CILi128EEES8_S8_EEELi128ENS_6half_tEfNS_4arch4Sm80ELb0ELb0ELb0ELb0ELb1ELb0ELb1ELb0EEENS1_21CollectiveEpilogueFwdIS9_NS6_IJNS7_ILi1EEESF_SF_EEESA_SC_Li256ELb0ELb1ELb0ELb0EEENS1_19SingleTileSchedulerILb0ELb0ELb1ELi128EEEEEEEEEvNT_6ParamsE,"aw",@nobits
	.sectionflags	@""
	.align	16


//--------------------- .nv.global                --------------------------
	.section	.nv.global,"aw",@nobits
.nv.global:
	.type		_ZN72_INTERNAL_084a2e7e_36_flash_fwd_hdim128_fp16_paged_sm80_cu_cf07d2ef_32164cute1_E,@object
	.size		_ZN72_INTERNAL_084a2e7e_36_flash_fwd_hdim128_fp16_paged_sm80_cu_cf07d2ef_32164cute1_E,(_ZN72_INTERNAL_084a2e7e_36_flash_fwd_hdim128_fp16_paged_sm80_cu_cf07d2ef_32164cuda3std3__45__cpo6cbeginE - _ZN72_INTERNAL_084a2e7e_36_flash_fwd_hdim128_fp16_paged_sm80_cu_cf07d2ef_32164cute1_E)
_ZN72_INTERNAL_084a2e7e_36_flash_fwd_hdim128_fp16_paged_sm80_cu_cf07d2ef_32164cute1_E:
	.zero		1
	.type		_ZN72_INTERNAL_084a2e7e_36_flash_fwd_hdim128_fp16_paged_sm80_cu_cf07d2ef_32164cuda3std3__45__cpo6cbeginE,@object
	.size		_ZN72_INTERNAL_084a2e7e_36_flash_fwd_hdim128_fp16_paged_sm80_cu_cf07d2ef_32164cuda3std3__45__cpo6cbeginE,(_ZN72_INTERNAL_084a2e7e_36_flash_fwd_hdim128_fp16_paged_sm80_cu_cf07d2ef_32164cuda3std3__48in_placeE - _ZN72_INTERNAL_084a2e7e_36_flash_fwd_hdim128_fp16_paged_sm80_cu_cf07d2ef_32164cuda3std3__45__cpo6cbeginE)
_ZN72_INTERNAL_084a2e7e_36_flash_fwd_hdim128_fp16_paged_sm80_cu_cf07d2ef_32164cuda3std3__45__cpo6cbeginE:
	.zero		1
	.type		_ZN72_INTERNAL_084a2e7e_36_flash_fwd_hdim128_fp16_paged_sm80_cu_cf07d2ef_32164cuda3std3__48in_placeE,@object
	.size		_ZN72_INTERNAL_084a2e7e_36_flash_fwd_hdim128_fp16_paged_sm80_cu_cf07d2ef_32164cuda3std3__48in_placeE,(_ZN72_INTERNAL_084a2e7e_36_flash_fwd_hdim128_fp16_paged_sm80_cu_cf07d2ef_32164cuda3std6ranges3__45__cpo9iter_moveE - _ZN72_INTERNAL_084a2e7e_36_flash_fwd_hdim128_fp16_paged_sm80_cu_cf07d2ef_32164cuda3std3__48in_placeE)
_ZN72_INTERNAL_084a2e7e_36_flash_fwd_hdim128_fp16_paged_sm80_cu_cf07d2ef_32164cuda3std3__48in_placeE:
	.zero		1
	.type		_ZN72_INTERNAL_084a2e7e_36_flash_fwd_hdim128_fp16_paged_sm80_cu_cf07d2ef_32164cuda3std6ranges3__45__cpo9iter_moveE,@object
	.size		_ZN72_INTERNAL_084a2e7e_36_flash_fwd_hdim128_fp16_paged_sm80_cu_cf07d2ef_32164cuda3std6ranges3__45__cpo9iter_moveE,(_ZN72_INTERNAL_084a2e7e_36_flash_fwd_hdim128_fp16_paged_sm80_cu_cf07d2ef_32164cuda3std3__45__cpo5beginE - _ZN72_INTERNAL_084a2e7e_36_flash_fwd_hdim128_fp16_paged_sm80_cu_cf07d2ef_32164cuda3std6ranges3__45__cpo9iter_moveE)
_ZN72_INTERNAL_084a2e7e_36_flash_fwd_hdim128_fp16_paged_sm80_cu_cf07d2ef_32164cuda3std6ranges3__45__cpo9iter_moveE:
	.zero		1
	.type		_ZN72_INTERNAL_084a2e7e_36_flash_fwd_hdim128_fp16_paged_sm80_cu_cf07d2ef_32164cuda3std3__45__cpo5beginE,@object
	.size		_ZN72_INTERNAL_084a2e7e_36_flash_fwd_hdim128_fp16_paged_sm80_cu_cf07d2ef_32164cuda3std3__45__cpo5beginE,(_ZN72_INTERNAL_084a2e7e_36_flash_fwd_hdim128_fp16_paged_sm80_cu_cf07d2ef_32164cuda3std3__474_GLOBAL__N__084a2e7e_36_flash_fwd_hdim128_fp16_paged_sm80_cu_cf07d2ef_32166ignoreE - _ZN72_INTERNAL_084a2e7e_36_flash_fwd_hdim128_fp16_paged_sm80_cu_cf07d2ef_32164cuda3std3__45__cpo5beginE)
_ZN72_INTERNAL_084a2e7e_36_flash_fwd_hdim128_fp16_paged_sm80_cu_cf07d2ef_32164cuda3std3__45__cpo5beginE:
	.zero		1
	.type		_ZN72_INTERNAL_084a2e7e_36_flash_fwd_hdim128_fp16_paged_sm80_cu_cf07d2ef_32164cuda3std3__474_GLOBAL__N__084a2e7e_36_flash_fwd_hdim128_fp16_paged_sm80_cu_cf07d2ef_32166ignoreE,@object
	.size		_ZN72_INTERNAL_084a2e7e_36_flash_fwd_hdim128_fp16_paged_sm80_cu_cf07d2ef_32164cuda3std3__474_GLOBAL__N__084a2e7e_36_flash_fwd_hdim128_fp16_paged_sm80_cu_cf07d2ef_32166ignoreE,(_ZN72_INTERNAL_084a2e7e_36_flash_fwd_hdim128_fp16_paged_sm80_cu_cf07d2ef_32164cute7productE - _ZN72_INTERNAL_084a2e7e_36_flash_fwd_hdim128_fp16_paged_sm80_cu_cf07d2ef_32164cuda3std3__474_GLOBAL__N__084a2e7e_36_flash_fwd_hdim128_fp16_paged_sm80_cu_cf07d2ef_32166ignoreE)
_ZN72_INTERNAL_084a2e7e_36_flash_fwd_hdim128_fp16_paged_sm80_cu_cf07d2ef_32164cuda3std3__474_GLOBAL__N__084a2e7e_36_flash_fwd_hdim128_fp16_paged_sm80_cu_cf07d2ef_32166ignoreE:
	.zero		1
	.type		_ZN72_INTERNAL_084a2e7e_36_flash_fwd_hdim128_fp16_paged_sm80_cu_cf07d2ef_32164cute7productE,@object
	.size		_ZN72_INTERNAL_084a2e7e_36_flash_fwd_hdim128_fp16_paged_sm80_cu_cf07d2ef_32164cute7productE,(_ZN72_INTERNAL_084a2e7e_36_flash_fwd_hdim128_fp16_paged_sm80_cu_cf07d2ef_32164cuda3std3__45__cpo3endE - _ZN72_INTERNAL_084a2e7e_36_flash_fwd_hdim128_fp16_paged_sm80_cu_cf07d2ef_32164cute7productE)
_ZN72_INTERNAL_084a2e7e_36_flash_fwd_hdim128_fp16_paged_sm80_cu_cf07d2ef_32164cute7productE:
	.zero		1
	.type		_ZN72_INTERNAL_084a2e7e_36_flash_fwd_hdim128_fp16_paged_sm80_cu_cf07d2ef_32164cuda3std3__45__cpo3endE,@object
	.size		_ZN72_INTERNAL_084a2e7e_36_flash_fwd_hdim128_fp16_paged_sm80_cu_cf07d2ef_32164cuda3std3__45__cpo3endE,(_ZN72_INTERNAL_084a2e7e_36_flash_fwd_hdim128_fp16_paged_sm80_cu_cf07d2ef_32164cuda3std3__419piecewise_constructE - _ZN72_INTERNAL_084a2e7e_36_flash_fwd_hdim128_fp16_paged_sm80_cu_cf07d2ef_32164cuda3std3__45__cpo3endE)
_ZN72_INTERNAL_084a2e7e_36_flash_fwd_hdim128_fp16_paged_sm80_cu_cf07d2ef_32164cuda3std3__45__cpo3endE:
	.zero		1
	.type		_ZN72_INTERNAL_084a2e7e_36_flash_fwd_hdim128_fp16_paged_sm80_cu_cf07d2ef_32164cuda3std3__419piecewise_constructE,@object
	.size		_ZN72_INTERNAL_084a2e7e_36_flash_fwd_hdim128_fp16_paged_sm80_cu_cf07d2ef_32164cuda3std3__419piecewise_constructE,(_ZN72_INTERNAL_084a2e7e_36_flash_fwd_hdim128_fp16_paged_sm80_cu_cf07d2ef_32164cuda3std3__45__cpo4cendE - _ZN72_INTERNAL_084a2e7e_36_flash_fwd_hdim128_fp16_paged_sm80_cu_cf07d2ef_32164cuda3std3__419piecewise_constructE)
_ZN72_INTERNAL_084a2e7e_36_flash_fwd_hdim128_fp16_paged_sm80_cu_cf07d2ef_32164cuda3std3__419piecewise_constructE:
	.zero		1
	.type		_ZN72_INTERNAL_084a2e7e_36_flash_fwd_hdim128_fp16_paged_sm80_cu_cf07d2ef_32164cuda3std3__45__cpo4cendE,@object
	.size		_ZN72_INTERNAL_084a2e7e_36_flash_fwd_hdim128_fp16_paged_sm80_cu_cf07d2ef_32164cuda3std3__45__cpo4cendE,(_ZN72_INTERNAL_084a2e7e_36_flash_fwd_hdim128_fp16_paged_sm80_cu_cf07d2ef_32164cuda3std6ranges3__45__cpo4swapE - _ZN72_INTERNAL_084a2e7e_36_flash_fwd_hdim128_fp16_paged_sm80_cu_cf07d2ef_32164cuda3std3__45__cpo4cendE)
_ZN72_INTERNAL_084a2e7e_36_flash_fwd_hdim128_fp16_paged_sm80_cu_cf07d2ef_32164cuda3std3__45__cpo4cendE:
	.zero		1
	.type		_ZN72_INTERNAL_084a2e7e_36_flash_fwd_hdim128_fp16_paged_sm80_cu_cf07d2ef_32164cuda3std6ranges3__45__cpo4swapE,@object
	.size		_ZN72_INTERNAL_084a2e7e_36_flash_fwd_hdim128_fp16_paged_sm80_cu_cf07d2ef_32164cuda3std6ranges3__45__cpo4swapE,(.L_7 - _ZN72_INTERNAL_084a2e7e_36_flash_fwd_hdim128_fp16_paged_sm80_cu_cf07d2ef_32164cuda3std6ranges3__45__cpo4swapE)
_ZN72_INTERNAL_084a2e7e_36_flash_fwd_hdim128_fp16_paged_sm80_cu_cf07d2ef_32164cuda3std6ranges3__45__cpo4swapE:
	.zero		1
.L_7:


//--------------------- .nv.shared._ZN7cutlass13device_kernelIN5flash19enable_sm80_to_sm89INS1_16FlashAttnFwdSm80INS1_25CollectiveMainloopFwdSm80ILi8ELi1ELb1EN4cute5tupleIJNS5_1CILi128EEES8_S8_EEELi128ENS_6half_tEfNS_4arch4Sm80ELb0ELb0ELb0ELb1ELb1ELb0ELb1ELb0EEENS1_21CollectiveEpilogueFwdIS9_NS6_IJNS7_ILi1EEESF_SF_EEESA_SC_Li256ELb1ELb1ELb0ELb0EEENS1_19SingleTileSchedulerILb1ELb0ELb1ELi128EEEEEEEEEvNT_6ParamsE --------------------------
	.section	.nv.shared._ZN7cutlass13device_kernelIN5flash19enable_sm80_to_sm89INS1_16FlashAttnFwdSm80INS1_25CollectiveMainloopFwdSm80ILi8ELi1ELb1EN4cute5tupleIJNS5_1CILi128EEES8_S8_EEELi128ENS_6half_tEfNS_4arch4Sm80ELb0ELb0ELb0ELb1ELb1ELb0ELb1ELb0EEENS1_21CollectiveEpilogueFwdIS9_NS6_IJNS7_ILi1EEESF_SF_EEESA_SC_Li256ELb1ELb1ELb0ELb0EEENS1_19SingleTileSchedulerILb1ELb0ELb1ELi128EEEEEEEEEvNT_6ParamsE,"aw",@nobits
	.sectionflags	@""
	.align	16


//--------------------- .nv.shared._ZN7cutlass13device_kernelIN5flash19enable_sm80_to_sm89INS1_16FlashAttnFwdSm80INS1_25CollectiveMainloopFwdSm80ILi8ELi1ELb1EN4cute5tupleIJNS5_1CILi128EEES8_S8_EEELi128ENS_6half_tEfNS_4arch4Sm80ELb0ELb0ELb0ELb1ELb1ELb1ELb1ELb0EEENS1_21CollectiveEpilogueFwdIS9_NS6_IJNS7_ILi1EEESF_SF_EEESA_SC_Li256ELb1ELb1ELb0ELb0EEENS1_19SingleTileSchedulerILb1ELb0ELb1ELi128EEEEEEEEEvNT_6ParamsE --------------------------
	.section	.nv.shared._ZN7cutlass13device_kernelIN5flash19enable_sm80_to_sm89INS1_16FlashAttnFwdSm80INS1_25CollectiveMainloopFwdSm80ILi8ELi1ELb1EN4cute5tupleIJNS5_1CILi128EEES8_S8_EEELi128ENS_6half_tEfNS_4arch4Sm80ELb0ELb0ELb0ELb1ELb1ELb1ELb1ELb0EEENS1_21CollectiveEpilogueFwdIS9_NS6_IJNS7_ILi1EEESF_SF_EEESA_SC_Li256ELb1ELb1ELb0ELb0EEENS1_19SingleTileSchedulerILb1ELb0ELb1ELi128EEEEEEEEEvNT_6ParamsE,"aw",@nobits
	.sectionflags	@""
	.align	16


//--------------------- .nv.shared._ZN7cutlass13device_kernelIN5flash19enable_sm80_to_sm89INS1_16FlashAttnFwdSm80INS1_25CollectiveMainloopFwdSm80ILi8ELi1ELb1EN4cute5tupleIJNS5_1CILi128EEENS7_ILi96EEES8_EEELi128ENS_6half_tEfNS_4arch4Sm80ELb0ELb1ELb0ELb0ELb1ELb0ELb1ELb0EEENS1_21CollectiveEpilogueFwdINS6_IJS8_S8_S9_EEENS6_IJNS7_ILi1EEESH_SH_EEESB_SD_Li256ELb0ELb1ELb0ELb0EEENS1_19SingleTileSchedulerILb0ELb0ELb1ELi128EEEEEEEEEvNT_6ParamsE --------------------------
	.section	.nv.shared._ZN7cutlass13device_kernelIN5flash19enable_sm80_to_sm89INS1_16FlashAttnFwdSm80INS1_25CollectiveMainloopFwdSm80ILi8ELi1ELb1EN4cute5tupleIJNS5_1CILi128EEENS7_ILi96EEES8_EEELi128ENS_6half_tEfNS_4arch4Sm80ELb0ELb1ELb0ELb0ELb1ELb0ELb1ELb0EEENS1_21CollectiveEpilogueFwdINS6_IJS8_S8_S9_EEENS6_IJNS7_ILi1EEESH_SH_EEESB_SD_Li256ELb0ELb1ELb0ELb0EEENS1_19SingleTileSchedulerILb0ELb0ELb1ELi128EEEEEEEEEvNT_6ParamsE,"aw",@nobits
	.sectionflags	@""
	.align	16


//--------------------- .nv.shared._ZN7cutlass13device_kernelIN5flash19enable_sm80_to_sm89INS1_16FlashAttnFwdSm80INS1_25CollectiveMainloopFwdSm80ILi8ELi1ELb1EN4cute5tupleIJNS5_1CILi128EEENS7_ILi96EEES8_EEELi128ENS_6half_tEfNS_4arch4Sm80ELb0ELb1ELb0ELb1ELb1ELb0ELb1ELb0EEENS1_21CollectiveEpilogueFwdINS6_IJS8_S8_S9_EEENS6_IJNS7_ILi1EEESH_SH_EEESB_SD_Li256ELb1ELb1ELb0ELb0EEENS1_19SingleTileSchedulerILb1ELb0ELb1ELi128EEEEEEEEEvNT_6ParamsE --------------------------
	.section	.nv.shared._ZN7cutlass13device_kernelIN5flash19enable_sm80_to_sm89INS1_16FlashAttnFwdSm80INS1_25CollectiveMainloopFwdSm80ILi8ELi1ELb1EN4cute5tupleIJNS5_1CILi128EEENS7_ILi96EEES8_EEELi128ENS_6half_tEfNS_4arch4Sm80ELb0ELb1ELb0ELb1ELb1ELb0ELb1ELb0EEENS1_21CollectiveEpilogueFwdINS6_IJS8_S8_S9_EEENS6_IJNS7_ILi1EEESH_SH_EEESB_SD_Li256ELb1ELb1ELb0ELb0EEENS1_19SingleTileSchedulerILb1ELb0ELb1ELi128EEEEEEEEEvNT_6ParamsE,"aw",@nobits
	.sectionflags	@""
	.align	16


//--------------------- .nv.shared._ZN7cutlass13device_kernelIN5flash19enable_sm80_to_sm89INS1_16FlashAttnFwdSm80INS1_25CollectiveMainloopFwdSm80ILi8ELi1ELb1EN4cute5tupleIJNS5_1CILi128EEENS7_ILi96EEES8_EEELi128ENS_6half_tEfNS_4arch4Sm80ELb0ELb1ELb0ELb1ELb1ELb1ELb1ELb0EEENS1_21CollectiveEpilogueFwdINS6_IJS8_S8_S9_EEENS6_IJNS7_ILi1EEESH_SH_EEESB_SD_Li256ELb1ELb1ELb0ELb0EEENS1_19SingleTileSchedulerILb1ELb0ELb1ELi128EEEEEEEEEvNT_6ParamsE --------------------------
	.section	.nv.shared._ZN7cutlass13device_kernelIN5flash19enable_sm80_to_sm89INS1_16FlashAttnFwdSm80INS1_25CollectiveMainloopFwdSm80ILi8ELi1ELb1EN4cute5tupleIJNS5_1CILi128EEENS7_ILi96EEES8_EEELi128ENS_6half_tEfNS_4arch4Sm80ELb0ELb1ELb0ELb1ELb1ELb1ELb1ELb0EEENS1_21CollectiveEpilogueFwdINS6_IJS8_S8_S9_EEENS6_IJNS7_ILi1EEESH_SH_EEESB_SD_Li256ELb1ELb1ELb0ELb0EEENS1_19SingleTileSchedulerILb1ELb0ELb1ELi128EEEEEEEEEvNT_6ParamsE,"aw",@nobits
	.sectionflags	@""
	.align	16


//--------------------- .nv.shared._ZN7cutlass13device_kernelIN5flash19enable_sm80_to_sm89INS1_16FlashAttnFwdSm80INS1_25CollectiveMainloopFwdSm80ILi8ELi1ELb1EN4cute5tupleIJNS5_1CILi128EEES8_S8_EEELi128ENS_6half_tEfNS_4arch4Sm80ELb1ELb0ELb0ELb0ELb1ELb0ELb1ELb0EEENS1_21CollectiveEpilogueFwdIS9_NS6_IJNS7_ILi1EEESF_SF_EEESA_SC_Li256ELb0ELb1ELb0ELb0EEENS1_30DynamicPersistentTileSchedulerILi256ELi256ELb0ELb1ELb0EEEEEEEEEvNT_6ParamsE --------------------------
	.section	.nv.shared._ZN7cutlass13device_kernelIN5flash19enable_sm80_to_sm89INS1_16FlashAttnFwdSm80INS1_25CollectiveMainloopFwdSm80ILi8ELi1ELb1EN4cute5tupleIJNS5_1CILi128EEES8_S8_EEELi128ENS_6half_tEfNS_4arch4Sm80ELb1ELb0ELb0ELb0ELb1ELb0ELb1ELb0EEENS1_21CollectiveEpilogueFwdIS9_NS6_IJNS7_ILi1EEESF_SF_EEESA_SC_Li256ELb0ELb1ELb0ELb0EEENS1_30DynamicPersistentTileSchedulerILi256ELi256ELb0ELb1ELb0EEEEEEEEEvNT_6ParamsE,"aw",@nobits
	.sectionflags	@""
	.align	16


//--------------------- .nv.shared._ZN7cutlass13device_kernelIN5flash19enable_sm80_to_sm89INS1_16FlashAttnFwdSm80INS1_25CollectiveMainloopFwdSm80ILi8ELi1ELb1EN4cute5tupleIJNS5_1CILi128EEES8_S8_EEELi128ENS_6half_tEfNS_4arch4Sm80ELb1ELb0ELb0ELb1ELb1ELb0ELb1ELb0EEENS1_21CollectiveEpilogueFwdIS9_NS6_IJNS7_ILi1EEESF_SF_EEESA_SC_Li256ELb1ELb1ELb0ELb0EEENS1_19SingleTileSchedulerILb1ELb0ELb1ELi128EEEEEEEEEvNT_6ParamsE --------------------------
	.section	.nv.shared._ZN7cutlass13device_kernelIN5flash19enable_sm80_to_sm89INS1_16FlashAttnFwdSm80INS1_25CollectiveMainloopFwdSm80ILi8ELi1ELb1EN4cute5tupleIJNS5_1CILi128EEES8_S8_EEELi128ENS_6half_tEfNS_4arch4Sm80ELb1ELb0ELb0ELb1ELb1ELb0ELb1ELb0EEENS1_21CollectiveEpilogueFwdIS9_NS6_IJNS7_ILi1EEESF_SF_EEESA_SC_Li256ELb1ELb1ELb0ELb0EEENS1_19SingleTileSchedulerILb1ELb0ELb1ELi128EEEEEEEEEvNT_6ParamsE,"aw",@nobits
	.sectionflags	@""
	.align	16


//--------------------- .nv.shared._ZN7cutlass13device_kernelIN5flash19enable_sm80_to_sm89INS1_16FlashAttnFwdSm80INS1_25CollectiveMainloopFwdSm80ILi8ELi1ELb1EN4cute5tupleIJNS5_1CILi128EEES8_S8_EEELi128ENS_6half_tEfNS_4arch4Sm80ELb1ELb0ELb0ELb1ELb1ELb1ELb1ELb0EEENS1_21CollectiveEpilogueFwdIS9_NS6_IJNS7_ILi1EEESF_SF_EEESA_SC_Li256ELb1ELb1ELb0ELb0EEENS1_19SingleTileSchedulerILb1ELb0ELb1ELi128EEEEEEEEEvNT_6ParamsE --------------------------
	.section	.nv.shared._ZN7cutlass13device_kernelIN5flash19enable_sm80_to_sm89INS1_16FlashAttnFwdSm80INS1_25CollectiveMainloopFwdSm80ILi8ELi1ELb1EN4cute5tupleIJNS5_1CILi128EEES8_S8_EEELi128ENS_6half_tEfNS_4arch4Sm80ELb1ELb0ELb0ELb1ELb1ELb1ELb1ELb0EEENS1_21CollectiveEpilogueFwdIS9_NS6_IJNS7_ILi1EEESF_SF_EEESA_SC_Li256ELb1ELb1ELb0ELb0EEENS1_19SingleTileSchedulerILb1ELb0ELb1ELi128EEEEEEEEEvNT_6ParamsE,"aw",@nobits
	.sectionflags	@""
	.align	16


//--------------------- .nv.shared._ZN7cutlass13device_kernelIN5flash19enable_sm80_to_sm89INS1_16FlashAttnFwdSm80INS1_25CollectiveMainloopFwdSm80ILi4ELi1ELb0EN4cute5tupleIJNS5_1CILi128EEENS7_ILi64EEES8_EEELi128ENS_6half_tEfNS_4arch4Sm80ELb0ELb0ELb0ELb0ELb1ELb0ELb1ELb0EEENS1_21CollectiveEpilogueFwdINS6_IJS8_S8_S9_EEENS6_IJNS7_ILi1EEESH_SH_EEESB_SD_Li128ELb0ELb1ELb0ELb0EEENS1_19SingleTileSchedulerILb0ELb0ELb1ELi128EEEEEEEEEvNT_6ParamsE --------------------------
	.section	.nv.shared._ZN7cutlass13device_kernelIN5flash19enable_sm80_to_sm89INS1_16FlashAttnFwdSm80INS1_25CollectiveMainloopFwdSm80ILi4ELi1ELb0EN4cute5tupleIJNS5_1CILi128EEENS7_ILi64EEES8_EEELi128ENS_6half_tEfNS_4arch4Sm80ELb0ELb0ELb0ELb0ELb1ELb0ELb1ELb0EEENS1_21CollectiveEpilogueFwdINS6_IJS8_S8_S9_EEENS6_IJNS7_ILi1EEESH_SH_EEESB_SD_Li128ELb0ELb1ELb0ELb0EEENS1_19SingleTileSchedulerILb0ELb0ELb1ELi128EEEEEEEEEvNT_6ParamsE,"aw",@nobits
	.sectionflags	@""
	.align	16


//--------------------- .nv.shared._ZN7cutlass13device_kernelIN5flash19enable_sm80_to_sm89INS1_16FlashAttnFwdSm80INS1_25CollectiveMainloopFwdSm80ILi4ELi1ELb0EN4cute5tupleIJNS5_1CILi128EEENS7_ILi64EEES8_EEELi128ENS_6half_tEfNS_4arch4Sm80ELb0ELb0ELb0ELb1ELb1ELb0ELb1ELb0EEENS1_21CollectiveEpilogueFwdINS6_IJS8_S8_S9_EEENS6_IJNS7_ILi1EEESH_SH_EEESB_SD_Li128ELb1ELb1ELb0ELb0EEENS1_19SingleTileSchedulerILb1ELb0ELb1ELi128EEEEEEEEEvNT_6ParamsE --------------------------
	.section	.nv.shared._ZN7cutlass13device_kernelIN5flash19enable_sm80_to_sm89INS1_16FlashAttnFwdSm80INS1_25CollectiveMainloopFwdSm80ILi4ELi1ELb0EN4cute5tupleIJNS5_1CILi128EEENS7_ILi64EEES8_EEELi128ENS_6half_tEfNS_4arch4Sm80ELb0ELb0ELb0ELb1ELb1ELb0ELb1ELb0EEENS1_21CollectiveEpilogueFwdINS6_IJS8_S8_S9_EEENS6_IJNS7_ILi1EEESH_SH_EEESB_SD_Li128ELb1ELb1ELb0ELb0EEENS1_19SingleTileSchedulerILb1ELb0ELb1ELi128EEEEEEEEEvNT_6ParamsE,"aw",@nobits
	.sectionflags	@""
	.align	16


//--------------------- .nv.shared._ZN7cutlass13device_kernelIN5flash19enable_sm80_to_sm89INS1_16FlashAttnFwdSm80INS1_25CollectiveMainloopFwdSm80ILi4ELi1ELb0EN4cute5tupleIJNS5_1CILi128EEENS7_ILi64EEES8_EEELi128ENS_6half_tEfNS_4arch4Sm80ELb0ELb0ELb0ELb1ELb1ELb1ELb1ELb0EEENS1_21CollectiveEpilogueFwdINS6_IJS8_S8_S9_EEENS6_IJNS7_ILi1EEESH_SH_EEESB_SD_Li128ELb1ELb1ELb0ELb0EEENS1_19SingleTileSchedulerILb1ELb0ELb1ELi128EEEEEEEEEvNT_6ParamsE --------------------------
	.section	.nv.shared._ZN7cutlass13device_kernelIN5flash19enable_sm80_to_sm89INS1_16FlashAttnFwdSm80INS1_25CollectiveMainloopFwdSm80ILi4ELi1ELb0EN4cute5tupleIJNS5_1CILi128EEENS7_ILi64EEES8_EEELi128ENS_6half_tEfNS_4arch4Sm80ELb0ELb0ELb0ELb1ELb1ELb1ELb1ELb0EEENS1_21CollectiveEpilogueFwdINS6_IJS8_S8_S9_EEENS6_IJNS7_ILi1EEESH_SH_EEESB_SD_Li128ELb1ELb1ELb0ELb0EEENS1_19SingleTileSchedulerILb1ELb0ELb1ELi128EEEEEEEEEvNT_6ParamsE,"aw",@nobits
	.sectionflags	@""
	.align	16


//--------------------- .nv.shared._ZN7cutlass13device_kernelIN5flash19enable_sm80_to_sm89INS1_16FlashAttnFwdSm80INS1_25CollectiveMainloopFwdSm80ILi4ELi1ELb0EN4cute5tupleIJNS5_1CILi128EEENS7_ILi48EEES8_EEELi128ENS_6half_tEfNS_4arch4Sm80ELb0ELb1ELb0ELb0ELb1ELb0ELb1ELb0EEENS1_21CollectiveEpilogueFwdINS6_IJS8_S8_S9_EEENS6_IJNS7_ILi1EEESH_SH_EEESB_SD_Li128ELb0ELb1ELb0ELb0EEENS1_19SingleTileSchedulerILb0ELb0ELb1ELi128EEEEEEEEEvNT_6ParamsE --------------------------
	.section	.nv.shared._ZN7cutlass13device_kernelIN5flash19enable_sm80_to_sm89INS1_16FlashAttnFwdSm80INS1_25CollectiveMainloopFwdSm80ILi4ELi1ELb0EN4cute5tupleIJNS5_1CILi128EEENS7_ILi48EEES8_EEELi128ENS_6half_tEfNS_4arch4Sm80ELb0ELb1ELb0ELb0ELb1ELb0ELb1ELb0EEENS1_21CollectiveEpilogueFwdINS6_IJS8_S8_S9_EEENS6_IJNS7_ILi1EEESH_SH_EEESB_SD_Li128ELb0ELb1ELb0ELb0EEENS1_19SingleTileSchedulerILb0ELb0ELb1ELi128EEEEEEEEEvNT_6ParamsE,"aw",@nobits
	.sectionflags	@""
	.align	16


//--------------------- .nv.shared._ZN7cutlass13device_kernelIN5flash19enable_sm80_to_sm89INS1_16FlashAttnFwdSm80INS1_25CollectiveMainloopFwdSm80ILi4ELi1ELb0EN4cute5tupleIJNS5_1CILi128EEENS7_ILi48EEES8_EEELi128ENS_6half_tEfNS_4arch4Sm80ELb0ELb1ELb0ELb1ELb1ELb0ELb1ELb0EEENS1_21CollectiveEpilogueFwdINS6_IJS8_S8_S9_EEENS6_IJNS7_ILi1EEESH_SH_EEESB_SD_Li128ELb1ELb1ELb0ELb0EEENS1_19SingleTileSchedulerILb1ELb0ELb1ELi128EEEEEEEEEvNT_6ParamsE --------------------------
	.section	.nv.shared._ZN7cutlass13device_kernelIN5flash19enable_sm80_to_sm89INS1_16FlashAttnFwdSm80INS1_25CollectiveMainloopFwdSm80ILi4ELi1ELb0EN4cute5tupleIJNS5_1CILi128EEENS7_ILi48EEES8_EEELi128ENS_6half_tEfNS_4arch4Sm80ELb0ELb1ELb0ELb1ELb1ELb0ELb1ELb0EEENS1_21CollectiveEpilogueFwdINS6_IJS8_S8_S9_EEENS6_IJNS7_ILi1EEESH_SH_EEESB_SD_Li128ELb1ELb1ELb0ELb0EEENS1_19SingleTileSchedulerILb1ELb0ELb1ELi128EEEEEEEEEvNT_6ParamsE,"aw",@nobits
	.sectionflags	@""
	.align	16


//--------------------- .nv.shared._ZN7cutlass13device_kernelIN5flash19enable_sm80_to_sm89INS1_16FlashAttnFwdSm80INS1_25CollectiveMainloopFwdSm80ILi4ELi1ELb0EN4cute5tupleIJNS5_1CILi128EEENS7_ILi48EEES8_EEELi128ENS_6half_tEfNS_4arch4Sm80ELb0ELb1ELb0ELb1ELb1ELb1ELb1ELb0EEENS1_21CollectiveEpilogueFwdINS6_IJS8_S8_S9_EEENS6_IJNS7_ILi1EEESH_SH_EEESB_SD_Li128ELb1ELb1ELb0ELb0EEENS1_19SingleTileSchedulerILb1ELb0ELb1ELi128EEEEEEEEEvNT_6ParamsE --------------------------
	.section	.nv.shared._ZN7cutlass13device_kernelIN5flash19enable_sm80_to_sm89INS1_16FlashAttnFwdSm80INS1_25CollectiveMainloopFwdSm80ILi4ELi1ELb0EN4cute5tupleIJNS5_1CILi128EEENS7_ILi48EEES8_EEELi128ENS_6half_tEfNS_4arch4Sm80ELb0ELb1ELb0ELb1ELb1ELb1ELb1ELb0EEENS1_21CollectiveEpilogueFwdINS6_IJS8_S8_S9_EEENS6_IJNS7_ILi1EEESH_SH_EEESB_SD_Li128ELb1ELb1ELb0ELb0EEENS1_19SingleTileSchedulerILb1ELb0ELb1ELi128EEEEEEEEEvNT_6ParamsE,"aw",@nobits
	.sectionflags	@""
	.align	16


//--------------------- .nv.shared._ZN7cutlass13device_kernelIN5flash19enable_sm80_to_sm89INS1_16FlashAttnFwdSm80INS1_25CollectiveMainloopFwdSm80ILi4ELi1ELb0EN4cute5tupleIJNS5_1CILi128EEENS7_ILi64EEES8_EEELi128ENS_6half_tEfNS_4arch4Sm80ELb1ELb0ELb0ELb0ELb1ELb0ELb1ELb0EEENS1_21CollectiveEpilogueFwdINS6_IJS8_S8_S9_EEENS6_IJNS7_ILi1EEESH_SH_EEESB_SD_Li128ELb0ELb1ELb0ELb0EEENS1_30DynamicPersistentTileSchedulerILi128ELi128ELb0ELb1ELb0EEEEEEEEEvNT_6ParamsE --------------------------
	.section	.nv.shared._ZN7cutlass13device_kernelIN5flash19enable_sm80_to_sm89INS1_16FlashAttnFwdSm80INS1_25CollectiveMainloopFwdSm80ILi4ELi1ELb0EN4cute5tupleIJNS5_1CILi128EEENS7_ILi64EEES8_EEELi128ENS_6half_tEfNS_4arch4Sm80ELb1ELb0ELb0ELb0ELb1ELb0ELb1ELb0EEENS1_21CollectiveEpilogueFwdINS6_IJS8_S8_S9_EEENS6_IJNS7_ILi1EEESH_SH_EEESB_SD_Li128ELb0ELb1ELb0ELb0EEENS1_30DynamicPersistentTileSchedulerILi128ELi128ELb0ELb1ELb0EEEEEEEEEvNT_6ParamsE,"aw",@nobits
	.sectionflags	@""
	.align	16


//--------------------- .nv.shared._ZN7cutlass13device_kernelIN5flash19enable_sm80_to_sm89INS1_16FlashAttnFwdSm80INS1_25CollectiveMainloopFwdSm80ILi4ELi1ELb0EN4cute5tupleIJNS5_1CILi128EEENS7_ILi64EEES8_EEELi128ENS_6half_tEfNS_4arch4Sm80ELb1ELb0ELb0ELb1ELb1ELb0ELb1ELb0EEENS1_21CollectiveEpilogueFwdINS6_IJS8_S8_S9_EEENS6_IJNS7_ILi1EEESH_SH_EEESB_SD_Li128ELb1ELb1ELb0ELb0EEENS1_19SingleTileSchedulerILb1ELb0ELb1ELi128EEEEEEEEEvNT_6ParamsE --------------------------
	.section	.nv.shared._ZN7cutlass13device_kernelIN5flash19enable_sm80_to_sm89INS1_16FlashAttnFwdSm80INS1_25CollectiveMainloopFwdSm80ILi4ELi1ELb0EN4cute5tupleIJNS5_1CILi128EEENS7_ILi64EEES8_EEELi128ENS_6half_tEfNS_4arch4Sm80ELb1ELb0ELb0ELb1ELb1ELb0ELb1ELb0EEENS1_21CollectiveEpilogueFwdINS6_IJS8_S8_S9_EEENS6_IJNS7_ILi1EEESH_SH_EEESB_SD_Li128ELb1ELb1ELb0ELb0EEENS1_19SingleTileSchedulerILb1ELb0ELb1ELi128EEEEEEEEEvNT_6ParamsE,"aw",@nobits
	.sectionflags	@""
	.align	16


//--------------------- .nv.shared._ZN7cutlass13device_kernelIN5flash19enable_sm80_to_sm89INS1_16FlashAttnFwdSm80INS1_25CollectiveMainloopFwdSm80ILi4ELi1ELb0EN4cute5tupleIJNS5_1CILi128EEENS7_ILi64EEES8_EEELi128ENS_6half_tEfNS_4arch4Sm80ELb1ELb0ELb0ELb1ELb1ELb1ELb1ELb0EEENS1_21CollectiveEpilogueFwdINS6_IJS8_S8_S9_EEENS6_IJNS7_ILi1EEESH_SH_EEESB_SD_Li128ELb1ELb1ELb0ELb0EEENS1_19SingleTileSchedulerILb1ELb0ELb1ELi128EEEEEEEEEvNT_6ParamsE --------------------------
	.section	.nv.shared._ZN7cutlass13device_kernelIN5flash19enable_sm80_to_sm89INS1_16FlashAttnFwdSm80INS1_25CollectiveMainloopFwdSm80ILi4ELi1ELb0EN4cute5tupleIJNS5_1CILi128EEENS7_ILi64EEES8_EEELi128ENS_6half_tEfNS_4arch4Sm80ELb1ELb0ELb0ELb1ELb1ELb1ELb1ELb0EEENS1_21CollectiveEpilogueFwdINS6_IJS8_S8_S9_EEENS6_IJNS7_ILi1EEESH_SH_EEESB_SD_Li128ELb1ELb1ELb0ELb0EEENS1_19SingleTileSchedulerILb1ELb0ELb1ELi128EEEEEEEEEvNT_6ParamsE,"aw",@nobits
	.sectionflags	@""
	.align	16
